	.target	sm_103a

	.elftype	@"ET_EXEC"


//--------------------- .note.nv.tkinfo           --------------------------
	.section	.note.nv.tkinfo,"",@"SHT_NOTE"
	.sectionflags	@"SHF_NOTE_NV_TKINFO"
	.tkinfo
        /*0018*/ 	.word	0x00000002
        /*0030*/ 	.string	""
        /*0030*/ 	.string	"ptxas"
        /*0030*/ 	.string	"Cuda compilation tools, release 13.0, V13.0.88"
        /*0030*/ 	.string	"Build cuda_13.0.r13.0/compiler.36424714_0"
        /*0030*/ 	.string	"-arch sm_103a -m 64 "



//--------------------- .note.nv.cuinfo           --------------------------
	.section	.note.nv.cuinfo,"",@"SHT_NOTE"
	.sectionflags	@"SHF_NOTE_NV_CUINFO"
        /*0018*/ 	.short	0x0002
        /*001a*/ 	.short	0x0067
        /*001c*/ 	.short	0x0082
	.zero		2


//--------------------- .nv.info                  --------------------------
	.section	.nv.info,"",@"SHT_CUDA_INFO"
	.align	4


	//----- nvinfo : EIATTR_REGCOUNT
	.align		4
        /*0000*/ 	.byte	0x04, 0x2f
        /*0002*/ 	.short	(.L_1 - .L_0)
	.align		4
.L_0:
        /*0004*/ 	.word	index@(_ZN10layer_norm31ln_parallel_residual_bwd_kernelINS_13Kernel_traitsIfffffjLj6144ELj1ELj1ELj8ELj16ENS_18Kernel_traits_baseILj6144EfffffjLj256EEEEELb1ELb1ELb1EEEvNS_9BwdParamsE)
        /*0008*/ 	.word	0x000000e1


	//----- nvinfo : EIATTR_FRAME_SIZE
	.align		4
.L_1:
        /*000c*/ 	.byte	0x04, 0x11
        /*000e*/ 	.short	(.L_3 - .L_2)
	.align		4
.L_2:
        /*0010*/ 	.word	index@(_ZN10layer_norm31ln_parallel_residual_bwd_kernelINS_13Kernel_traitsIfffffjLj6144ELj1ELj1ELj8ELj16ENS_18Kernel_traits_baseILj6144EfffffjLj256EEEEELb1ELb1ELb1EEEvNS_9BwdParamsE)
        /*0014*/ 	.word	0x00000000


	//----- nvinfo : EIATTR_REGCOUNT
	.align		4
.L_3:
        /*0018*/ 	.byte	0x04, 0x2f
        /*001a*/ 	.short	(.L_5 - .L_4)
	.align		4
.L_4:
        /*001c*/ 	.word	index@(_ZN10layer_norm40ln_parallel_residual_bwd_finalize_kernelINS_22Kernel_traits_finalizeILj6144EfffffjLb0ELj1024ELj4ENS_18Kernel_traits_baseILj6144EfffffjLj1024EEEEELb1EEEvNS_9BwdParamsE)
        /*0020*/ 	.word	0x00000020


	//----- nvinfo : EIATTR_FRAME_SIZE
	.align		4
.L_5:
        /*0024*/ 	.byte	0x04, 0x11
        /*0026*/ 	.short	(.L_7 - .L_6)
	.align		4
.L_6:
        /*0028*/ 	.word	index@(_ZN10layer_norm40ln_parallel_residual_bwd_finalize_kernelINS_22Kernel_traits_finalizeILj6144EfffffjLb0ELj1024ELj4ENS_18Kernel_traits_baseILj6144EfffffjLj1024EEEEELb1EEEvNS_9BwdParamsE)
        /*002c*/ 	.word	0x00000000


	//----- nvinfo : EIATTR_REGCOUNT
	.align		4
.L_7:
        /*0030*/ 	.byte	0x04, 0x2f
        /*0032*/ 	.short	(.L_9 - .L_8)
	.align		4
.L_8:
        /*0034*/ 	.word	index@(_ZN10layer_norm22ln_bwd_finalize_kernelINS_22Kernel_traits_finalizeILj6144EfffffjLb0ELj1024ELj4ENS_18Kernel_traits_baseILj6144EfffffjLj1024EEEEELb0ELb1EEEvNS_9BwdParamsE)
        /*0038*/ 	.word	0x00000020


	//----- nvinfo : EIATTR_FRAME_SIZE
	.align		4
.L_9:
        /*003c*/ 	.byte	0x04, 0x11
        /*003e*/ 	.short	(.L_11 - .L_10)
	.align		4
.L_10:
        /*0040*/ 	.word	index@(_ZN10layer_norm22ln_bwd_finalize_kernelINS_22Kernel_traits_finalizeILj6144EfffffjLb0ELj1024ELj4ENS_18Kernel_traits_baseILj6144EfffffjLj1024EEEEELb0ELb1EEEvNS_9BwdParamsE)
        /*0044*/ 	.word	0x00000000


	//----- nvinfo : EIATTR_REGCOUNT
	.align		4
.L_11:
        /*0048*/ 	.byte	0x04, 0x2f
        /*004a*/ 	.short	(.L_13 - .L_12)
	.align		4
.L_12:
        /*004c*/ 	.word	index@(_ZN10layer_norm31ln_parallel_residual_bwd_kernelINS_13Kernel_traitsIfffffjLj6144ELj1ELj1ELj8ELj16ENS_18Kernel_traits_baseILj6144EfffffjLj256EEEEELb1ELb1ELb0EEEvNS_9BwdParamsE)
        /*0050*/ 	.word	0x000000c4


	//----- nvinfo : EIATTR_FRAME_SIZE
	.align		4
.L_13:
        /*0054*/ 	.byte	0x04, 0x11
        /*0056*/ 	.short	(.L_15 - .L_14)
	.align		4
.L_14:
        /*0058*/ 	.word	index@(_ZN10layer_norm31ln_parallel_residual_bwd_kernelINS_13Kernel_traitsIfffffjLj6144ELj1ELj1ELj8ELj16ENS_18Kernel_traits_baseILj6144EfffffjLj256EEEEELb1ELb1ELb0EEEvNS_9BwdParamsE)
        /*005c*/ 	.word	0x00000000


	//----- nvinfo : EIATTR_REGCOUNT
	.align		4
.L_15:
        /*0060*/ 	.byte	0x04, 0x2f
        /*0062*/ 	.short	(.L_17 - .L_16)
	.align		4
.L_16:
        /*0064*/ 	.word	index@(_ZN10layer_norm40ln_parallel_residual_bwd_finalize_kernelINS_22Kernel_traits_finalizeILj6144EfffffjLb0ELj1024ELj4ENS_18Kernel_traits_baseILj6144EfffffjLj1024EEEEELb0EEEvNS_9BwdParamsE)
        /*0068*/ 	.word	0x00000020


	//----- nvinfo : EIATTR_FRAME_SIZE
	.align		4
.L_17:
        /*006c*/ 	.byte	0x04, 0x11
        /*006e*/ 	.short	(.L_19 - .L_18)
	.align		4
.L_18:
        /*0070*/ 	.word	index@(_ZN10layer_norm40ln_parallel_residual_bwd_finalize_kernelINS_22Kernel_traits_finalizeILj6144EfffffjLb0ELj1024ELj4ENS_18Kernel_traits_baseILj6144EfffffjLj1024EEEEELb0EEEvNS_9BwdParamsE)
        /*0074*/ 	.word	0x00000000


	//----- nvinfo : EIATTR_REGCOUNT
	.align		4
.L_19:
        /*0078*/ 	.byte	0x04, 0x2f
        /*007a*/ 	.short	(.L_21 - .L_20)
	.align		4
.L_20:
        /*007c*/ 	.word	index@(_ZN10layer_norm22ln_bwd_finalize_kernelINS_22Kernel_traits_finalizeILj6144EfffffjLb0ELj1024ELj4ENS_18Kernel_traits_baseILj6144EfffffjLj1024EEEEELb0ELb0EEEvNS_9BwdParamsE)
        /*0080*/ 	.word	0x0000003f


	//----- nvinfo : EIATTR_FRAME_SIZE
	.align		4
.L_21:
        /*0084*/ 	.byte	0x04, 0x11
        /*0086*/ 	.short	(.L_23 - .L_22)
	.align		4
.L_22:
        /*0088*/ 	.word	index@(_ZN10layer_norm22ln_bwd_finalize_kernelINS_22Kernel_traits_finalizeILj6144EfffffjLb0ELj1024ELj4ENS_18Kernel_traits_baseILj6144EfffffjLj1024EEEEELb0ELb0EEEvNS_9BwdParamsE)
        /*008c*/ 	.word	0x00000000


	//----- nvinfo : EIATTR_REGCOUNT
	.align		4
.L_23:
        /*0090*/ 	.byte	0x04, 0x2f
        /*0092*/ 	.short	(.L_25 - .L_24)
	.align		4
.L_24:
        /*0094*/ 	.word	index@(_ZN10layer_norm31ln_parallel_residual_bwd_kernelINS_13Kernel_traitsIfffffjLj6144ELj1ELj1ELj8ELj16ENS_18Kernel_traits_baseILj6144EfffffjLj256EEEEELb1ELb0ELb1EEEvNS_9BwdParamsE)
        /*0098*/ 	.word	0x000000ff


	//----- nvinfo : EIATTR_FRAME_SIZE
	.align		4
.L_25:
        /*009c*/ 	.byte	0x04, 0x11
        /*009e*/ 	.short	(.L_27 - .L_26)
	.align		4
.L_26:
        /*00a0*/ 	.word	index@(_ZN10layer_norm31ln_parallel_residual_bwd_kernelINS_13Kernel_traitsIfffffjLj6144ELj1ELj1ELj8ELj16ENS_18Kernel_traits_baseILj6144EfffffjLj256EEEEELb1ELb0ELb1EEEvNS_9BwdParamsE)
        /*00a4*/ 	.word	0x00000010


	//----- nvinfo : EIATTR_REGCOUNT
	.align		4
.L_27:
        /*00a8*/ 	.byte	0x04, 0x2f
        /*00aa*/ 	.short	(.L_29 - .L_28)
	.align		4
.L_28:
        /*00ac*/ 	.word	index@(_ZN10layer_norm31ln_parallel_residual_bwd_kernelINS_13Kernel_traitsIfffffjLj6144ELj1ELj1ELj8ELj16ENS_18Kernel_traits_baseILj6144EfffffjLj256EEEEELb1ELb0ELb0EEEvNS_9BwdParamsE)
        /*00b0*/ 	.word	0x000000ff


	//----- nvinfo : EIATTR_FRAME_SIZE
	.align		4
.L_29:
        /*00b4*/ 	.byte	0x04, 0x11
        /*00b6*/ 	.short	(.L_31 - .L_30)
	.align		4
.L_30:
        /*00b8*/ 	.word	index@(_ZN10layer_norm31ln_parallel_residual_bwd_kernelINS_13Kernel_traitsIfffffjLj6144ELj1ELj1ELj8ELj16ENS_18Kernel_traits_baseILj6144EfffffjLj256EEEEELb1ELb0ELb0EEEvNS_9BwdParamsE)
        /*00bc*/ 	.word	0x00000020


	//----- nvinfo : EIATTR_REGCOUNT
	.align		4
.L_31:
        /*00c0*/ 	.byte	0x04, 0x2f
        /*00c2*/ 	.short	(.L_33 - .L_32)
	.align		4
.L_32:
        /*00c4*/ 	.word	index@(_ZN10layer_norm31ln_parallel_residual_bwd_kernelINS_13Kernel_traitsIfffffjLj6144ELj1ELj1ELj8ELj16ENS_18Kernel_traits_baseILj6144EfffffjLj256EEEEELb0ELb1ELb1EEEvNS_9BwdParamsE)
        /*00c8*/ 	.word	0x000000ce


	//----- nvinfo : EIATTR_FRAME_SIZE
	.align		4
.L_33:
        /*00cc*/ 	.byte	0x04, 0x11
        /*00ce*/ 	.short	(.L_35 - .L_34)
	.align		4
.L_34:
        /*00d0*/ 	.word	index@(_ZN10layer_norm31ln_parallel_residual_bwd_kernelINS_13Kernel_traitsIfffffjLj6144ELj1ELj1ELj8ELj16ENS_18Kernel_traits_baseILj6144EfffffjLj256EEEEELb0ELb1ELb1EEEvNS_9BwdParamsE)
        /*00d4*/ 	.word	0x00000000


	//----- nvinfo : EIATTR_REGCOUNT
	.align		4
.L_35:
        /*00d8*/ 	.byte	0x04, 0x2f
        /*00da*/ 	.short	(.L_37 - .L_36)
	.align		4
.L_36:
        /*00dc*/ 	.word	index@(_ZN10layer_norm31ln_parallel_residual_bwd_kernelINS_13Kernel_traitsIfffffjLj6144ELj1ELj1ELj8ELj16ENS_18Kernel_traits_baseILj6144EfffffjLj256EEEEELb0ELb1ELb0EEEvNS_9BwdParamsE)
        /*00e0*/ 	.word	0x000000b5


	//----- nvinfo : EIATTR_FRAME_SIZE
	.align		4
.L_37:
        /*00e4*/ 	.byte	0x04, 0x11
        /*00e6*/ 	.short	(.L_39 - .L_38)
	.align		4
.L_38:
        /*00e8*/ 	.word	index@(_ZN10layer_norm31ln_parallel_residual_bwd_kernelINS_13Kernel_traitsIfffffjLj6144ELj1ELj1ELj8ELj16ENS_18Kernel_traits_baseILj6144EfffffjLj256EEEEELb0ELb1ELb0EEEvNS_9BwdParamsE)
        /*00ec*/ 	.word	0x00000000


	//----- nvinfo : EIATTR_REGCOUNT
	.align		4
.L_39:
        /*00f0*/ 	.byte	0x04, 0x2f
        /*00f2*/ 	.short	(.L_41 - .L_40)
	.align		4
.L_40:
        /*00f4*/ 	.word	index@(_ZN10layer_norm31ln_parallel_residual_bwd_kernelINS_13Kernel_traitsIfffffjLj6144ELj1ELj1ELj8ELj16ENS_18Kernel_traits_baseILj6144EfffffjLj256EEEEELb0ELb0ELb1EEEvNS_9BwdParamsE)
        /*00f8*/ 	.word	0x000000ff


	//----- nvinfo : EIATTR_FRAME_SIZE
	.align		4
.L_41:
        /*00fc*/ 	.byte	0x04, 0x11
        /*00fe*/ 	.short	(.L_43 - .L_42)
	.align		4
.L_42:
        /*0100*/ 	.word	index@(_ZN10layer_norm31ln_parallel_residual_bwd_kernelINS_13Kernel_traitsIfffffjLj6144ELj1ELj1ELj8ELj16ENS_18Kernel_traits_baseILj6144EfffffjLj256EEEEELb0ELb0ELb1EEEvNS_9BwdParamsE)
        /*0104*/ 	.word	0x00000008


	//----- nvinfo : EIATTR_REGCOUNT
	.align		4
.L_43:
        /*0108*/ 	.byte	0x04, 0x2f
        /*010a*/ 	.short	(.L_45 - .L_44)
	.align		4
.L_44:
        /*010c*/ 	.word	index@(_ZN10layer_norm31ln_parallel_residual_bwd_kernelINS_13Kernel_traitsIfffffjLj6144ELj1ELj1ELj8ELj16ENS_18Kernel_traits_baseILj6144EfffffjLj256EEEEELb0ELb0ELb0EEEvNS_9BwdParamsE)
        /*0110*/ 	.word	0x000000f8


	//----- nvinfo : EIATTR_FRAME_SIZE
	.align		4
.L_45:
        /*0114*/ 	.byte	0x04, 0x11
        /*0116*/ 	.short	(.L_47 - .L_46)
	.align		4
.L_46:
        /*0118*/ 	.word	index@(_ZN10layer_norm31ln_parallel_residual_bwd_kernelINS_13Kernel_traitsIfffffjLj6144ELj1ELj1ELj8ELj16ENS_18Kernel_traits_baseILj6144EfffffjLj256EEEEELb0ELb0ELb0EEEvNS_9BwdParamsE)
        /*011c*/ 	.word	0x00000000


	//----- nvinfo : EIATTR_REGCOUNT
	.align		4
.L_47:
        /*0120*/ 	.byte	0x04, 0x2f
        /*0122*/ 	.short	(.L_49 - .L_48)
	.align		4
.L_48:
        /*0124*/ 	.word	index@(_ZN10layer_norm31ln_parallel_residual_bwd_kernelINS_13Kernel_traitsI6__halfffffjLj6144ELj1ELj1ELj8ELj16ENS_18Kernel_traits_baseILj6144ES2_ffffjLj256EEEEELb1ELb1ELb1EEEvNS_9BwdParamsE)
        /*0128*/ 	.word	0x000000d9


	//----- nvinfo : EIATTR_FRAME_SIZE
	.align		4
.L_49:
        /*012c*/ 	.byte	0x04, 0x11
        /*012e*/ 	.short	(.L_51 - .L_50)
	.align		4
.L_50:
        /*0130*/ 	.word	index@(_ZN10layer_norm31ln_parallel_residual_bwd_kernelINS_13Kernel_traitsI6__halfffffjLj6144ELj1ELj1ELj8ELj16ENS_18Kernel_traits_baseILj6144ES2_ffffjLj256EEEEELb1ELb1ELb1EEEvNS_9BwdParamsE)
        /*0134*/ 	.word	0x00000000


	//----- nvinfo : EIATTR_REGCOUNT
	.align		4
.L_51:
        /*0138*/ 	.byte	0x04, 0x2f
        /*013a*/ 	.short	(.L_53 - .L_52)
	.align		4
.L_52:
        /*013c*/ 	.word	index@(_ZN10layer_norm40ln_parallel_residual_bwd_finalize_kernelINS_22Kernel_traits_finalizeILj6144E6__halfffffjLb0ELj1024ELj4ENS_18Kernel_traits_baseILj6144ES2_ffffjLj1024EEEEELb1EEEvNS_9BwdParamsE)
        /*0140*/ 	.word	0x00000020


	//----- nvinfo : EIATTR_FRAME_SIZE
	.align		4
.L_53:
        /*0144*/ 	.byte	0x04, 0x11
        /*0146*/ 	.short	(.L_55 - .L_54)
	.align		4
.L_54:
        /*0148*/ 	.word	index@(_ZN10layer_norm40ln_parallel_residual_bwd_finalize_kernelINS_22Kernel_traits_finalizeILj6144E6__halfffffjLb0ELj1024ELj4ENS_18Kernel_traits_baseILj6144ES2_ffffjLj1024EEEEELb1EEEvNS_9BwdParamsE)
        /*014c*/ 	.word	0x00000000


	//----- nvinfo : EIATTR_REGCOUNT
	.align		4
.L_55:
        /*0150*/ 	.byte	0x04, 0x2f
        /*0152*/ 	.short	(.L_57 - .L_56)
	.align		4
.L_56:
        /*0154*/ 	.word	index@(_ZN10layer_norm22ln_bwd_finalize_kernelINS_22Kernel_traits_finalizeILj6144E6__halfffffjLb0ELj1024ELj4ENS_18Kernel_traits_baseILj6144ES2_ffffjLj1024EEEEELb0ELb1EEEvNS_9BwdParamsE)
        /*0158*/ 	.word	0x00000020


	//----- nvinfo : EIATTR_FRAME_SIZE
	.align		4
.L_57:
        /*015c*/ 	.byte	0x04, 0x11
        /*015e*/ 	.short	(.L_59 - .L_58)
	.align		4
.L_58:
        /*0160*/ 	.word	index@(_ZN10layer_norm22ln_bwd_finalize_kernelINS_22Kernel_traits_finalizeILj6144E6__halfffffjLb0ELj1024ELj4ENS_18Kernel_traits_baseILj6144ES2_ffffjLj1024EEEEELb0ELb1EEEvNS_9BwdParamsE)
        /*0164*/ 	.word	0x00000000


	//----- nvinfo : EIATTR_REGCOUNT
	.align		4
.L_59:
        /*0168*/ 	.byte	0x04, 0x2f
        /*016a*/ 	.short	(.L_61 - .L_60)
	.align		4
.L_60:
        /*016c*/ 	.word	index@(_ZN10layer_norm31ln_parallel_residual_bwd_kernelINS_13Kernel_traitsI6__halfffffjLj6144ELj1ELj1ELj8ELj16ENS_18Kernel_traits_baseILj6144ES2_ffffjLj256EEEEELb1ELb1ELb0EEEvNS_9BwdParamsE)
        /*0170*/ 	.word	0x000000b4


	//----- nvinfo : EIATTR_FRAME_SIZE
	.align		4
.L_61:
        /*0174*/ 	.byte	0x04, 0x11
        /*0176*/ 	.short	(.L_63 - .L_62)
	.align		4
.L_62:
        /*0178*/ 	.word	index@(_ZN10layer_norm31ln_parallel_residual_bwd_kernelINS_13Kernel_traitsI6__halfffffjLj6144ELj1ELj1ELj8ELj16ENS_18Kernel_traits_baseILj6144ES2_ffffjLj256EEEEELb1ELb1ELb0EEEvNS_9BwdParamsE)
        /*017c*/ 	.word	0x00000000


	//----- nvinfo : EIATTR_REGCOUNT
	.align		4
.L_63:
        /*0180*/ 	.byte	0x04, 0x2f
        /*0182*/ 	.short	(.L_65 - .L_64)
	.align		4
.L_64:
        /*0184*/ 	.word	index@(_ZN10layer_norm40ln_parallel_residual_bwd_finalize_kernelINS_22Kernel_traits_finalizeILj6144E6__halfffffjLb0ELj1024ELj4ENS_18Kernel_traits_baseILj6144ES2_ffffjLj1024EEEEELb0EEEvNS_9BwdParamsE)
        /*0188*/ 	.word	0x00000020


	//----- nvinfo : EIATTR_FRAME_SIZE
	.align		4
.L_65:
        /*018c*/ 	.byte	0x04, 0x11
        /*018e*/ 	.short	(.L_67 - .L_66)
	.align		4
.L_66:
        /*0190*/ 	.word	index@(_ZN10layer_norm40ln_parallel_residual_bwd_finalize_kernelINS_22Kernel_traits_finalizeILj6144E6__halfffffjLb0ELj1024ELj4ENS_18Kernel_traits_baseILj6144ES2_ffffjLj1024EEEEELb0EEEvNS_9BwdParamsE)
        /*0194*/ 	.word	0x00000000


	//----- nvinfo : EIATTR_REGCOUNT
	.align		4
.L_67:
        /*0198*/ 	.byte	0x04, 0x2f
        /*019a*/ 	.short	(.L_69 - .L_68)
	.align		4
.L_68:
        /*019c*/ 	.word	index@(_ZN10layer_norm22ln_bwd_finalize_kernelINS_22Kernel_traits_finalizeILj6144E6__halfffffjLb0ELj1024ELj4ENS_18Kernel_traits_baseILj6144ES2_ffffjLj1024EEEEELb0ELb0EEEvNS_9BwdParamsE)
        /*01a0*/ 	.word	0x0000003f


	//----- nvinfo : EIATTR_FRAME_SIZE
	.align		4
.L_69:
        /*01a4*/ 	.byte	0x04, 0x11
        /*01a6*/ 	.short	(.L_71 - .L_70)
	.align		4
.L_70:
        /*01a8*/ 	.word	index@(_ZN10layer_norm22ln_bwd_finalize_kernelINS_22Kernel_traits_finalizeILj6144E6__halfffffjLb0ELj1024ELj4ENS_18Kernel_traits_baseILj6144ES2_ffffjLj1024EEEEELb0ELb0EEEvNS_9BwdParamsE)
        /*01ac*/ 	.word	0x00000000


	//----- nvinfo : EIATTR_REGCOUNT
	.align		4
.L_71:
        /*01b0*/ 	.byte	0x04, 0x2f
        /*01b2*/ 	.short	(.L_73 - .L_72)
	.align		4
.L_72:
        /*01b4*/ 	.word	index@(_ZN10layer_norm31ln_parallel_residual_bwd_kernelINS_13Kernel_traitsI6__halfffffjLj6144ELj1ELj1ELj8ELj16ENS_18Kernel_traits_baseILj6144ES2_ffffjLj256EEEEELb1ELb0ELb1EEEvNS_9BwdParamsE)
        /*01b8*/ 	.word	0x000000ff


	//----- nvinfo : EIATTR_FRAME_SIZE
	.align		4
.L_73:
        /*01bc*/ 	.byte	0x04, 0x11
        /*01be*/ 	.short	(.L_75 - .L_74)
	.align		4
.L_74:
        /*01c0*/ 	.word	index@(_ZN10layer_norm31ln_parallel_residual_bwd_kernelINS_13Kernel_traitsI6__halfffffjLj6144ELj1ELj1ELj8ELj16ENS_18Kernel_traits_baseILj6144ES2_ffffjLj256EEEEELb1ELb0ELb1EEEvNS_9BwdParamsE)
        /*01c4*/ 	.word	0x00000018


	//----- nvinfo : EIATTR_REGCOUNT
	.align		4
.L_75:
        /*01c8*/ 	.byte	0x04, 0x2f
        /*01ca*/ 	.short	(.L_77 - .L_76)
	.align		4
.L_76:
        /*01cc*/ 	.word	index@(_ZN10layer_norm31ln_parallel_residual_bwd_kernelINS_13Kernel_traitsI6__halfffffjLj6144ELj1ELj1ELj8ELj16ENS_18Kernel_traits_baseILj6144ES2_ffffjLj256EEEEELb1ELb0ELb0EEEvNS_9BwdParamsE)
        /*01d0*/ 	.word	0x000000f0


	//----- nvinfo : EIATTR_FRAME_SIZE
	.align		4
.L_77:
        /*01d4*/ 	.byte	0x04, 0x11
        /*01d6*/ 	.short	(.L_79 - .L_78)
	.align		4
.L_78:
        /*01d8*/ 	.word	index@(_ZN10layer_norm31ln_parallel_residual_bwd_kernelINS_13Kernel_traitsI6__halfffffjLj6144ELj1ELj1ELj8ELj16ENS_18Kernel_traits_baseILj6144ES2_ffffjLj256EEEEELb1ELb0ELb0EEEvNS_9BwdParamsE)
        /*01dc*/ 	.word	0x00000000


	//----- nvinfo : EIATTR_REGCOUNT
	.align		4
.L_79:
        /*01e0*/ 	.byte	0x04, 0x2f
        /*01e2*/ 	.short	(.L_81 - .L_80)
	.align		4
.L_80:
        /*01e4*/ 	.word	index@(_ZN10layer_norm31ln_parallel_residual_bwd_kernelINS_13Kernel_traitsI6__halfffffjLj6144ELj1ELj1ELj8ELj16ENS_18Kernel_traits_baseILj6144ES2_ffffjLj256EEEEELb0ELb1ELb1EEEvNS_9BwdParamsE)
        /*01e8*/ 	.word	0x000000ce


	//----- nvinfo : EIATTR_FRAME_SIZE
	.align		4
.L_81:
        /*01ec*/ 	.byte	0x04, 0x11
        /*01ee*/ 	.short	(.L_83 - .L_82)
	.align		4
.L_82:
        /*01f0*/ 	.word	index@(_ZN10layer_norm31ln_parallel_residual_bwd_kernelINS_13Kernel_traitsI6__halfffffjLj6144ELj1ELj1ELj8ELj16ENS_18Kernel_traits_baseILj6144ES2_ffffjLj256EEEEELb0ELb1ELb1EEEvNS_9BwdParamsE)
        /*01f4*/ 	.word	0x00000000


	//----- nvinfo : EIATTR_REGCOUNT
	.align		4
.L_83:
        /*01f8*/ 	.byte	0x04, 0x2f
        /*01fa*/ 	.short	(.L_85 - .L_84)
	.align		4
.L_84:
        /*01fc*/ 	.word	index@(_ZN10layer_norm31ln_parallel_residual_bwd_kernelINS_13Kernel_traitsI6__halfffffjLj6144ELj1ELj1ELj8ELj16ENS_18Kernel_traits_baseILj6144ES2_ffffjLj256EEEEELb0ELb1ELb0EEEvNS_9BwdParamsE)
        /*0200*/ 	.word	0x000000a6


	//----- nvinfo : EIATTR_FRAME_SIZE
	.align		4
.L_85:
        /*0204*/ 	.byte	0x04, 0x11
        /*0206*/ 	.short	(.L_87 - .L_86)
	.align		4
.L_86:
        /*0208*/ 	.word	index@(_ZN10layer_norm31ln_parallel_residual_bwd_kernelINS_13Kernel_traitsI6__halfffffjLj6144ELj1ELj1ELj8ELj16ENS_18Kernel_traits_baseILj6144ES2_ffffjLj256EEEEELb0ELb1ELb0EEEvNS_9BwdParamsE)
        /*020c*/ 	.word	0x00000000


	//----- nvinfo : EIATTR_REGCOUNT
	.align		4
.L_87:
        /*0210*/ 	.byte	0x04, 0x2f
        /*0212*/ 	.short	(.L_89 - .L_88)
	.align		4
.L_88:
        /*0214*/ 	.word	index@(_ZN10layer_norm31ln_parallel_residual_bwd_kernelINS_13Kernel_traitsI6__halfffffjLj6144ELj1ELj1ELj8ELj16ENS_18Kernel_traits_baseILj6144ES2_ffffjLj256EEEEELb0ELb0ELb1EEEvNS_9BwdParamsE)
        /*0218*/ 	.word	0x000000ff


	//----- nvinfo : EIATTR_FRAME_SIZE
	.align		4
.L_89:
        /*021c*/ 	.byte	0x04, 0x11
        /*021e*/ 	.short	(.L_91 - .L_90)
	.align		4
.L_90:
        /*0220*/ 	.word	index@(_ZN10layer_norm31ln_parallel_residual_bwd_kernelINS_13Kernel_traitsI6__halfffffjLj6144ELj1ELj1ELj8ELj16ENS_18Kernel_traits_baseILj6144ES2_ffffjLj256EEEEELb0ELb0ELb1EEEvNS_9BwdParamsE)
        /*0224*/ 	.word	0x00000008


	//----- nvinfo : EIATTR_REGCOUNT
	.align		4
.L_91:
        /*0228*/ 	.byte	0x04, 0x2f
        /*022a*/ 	.short	(.L_93 - .L_92)
	.align		4
.L_92:
        /*022c*/ 	.word	index@(_ZN10layer_norm31ln_parallel_residual_bwd_kernelINS_13Kernel_traitsI6__halfffffjLj6144ELj1ELj1ELj8ELj16ENS_18Kernel_traits_baseILj6144ES2_ffffjLj256EEEEELb0ELb0ELb0EEEvNS_9BwdParamsE)
        /*0230*/ 	.word	0x000000e0


	//----- nvinfo : EIATTR_FRAME_SIZE
	.align		4
.L_93:
        /*0234*/ 	.byte	0x04, 0x11
        /*0236*/ 	.short	(.L_95 - .L_94)
	.align		4
.L_94:
        /*0238*/ 	.word	index@(_ZN10layer_norm31ln_parallel_residual_bwd_kernelINS_13Kernel_traitsI6__halfffffjLj6144ELj1ELj1ELj8ELj16ENS_18Kernel_traits_baseILj6144ES2_ffffjLj256EEEEELb0ELb0ELb0EEEvNS_9BwdParamsE)
        /*023c*/ 	.word	0x00000000


	//----- nvinfo : EIATTR_REGCOUNT
	.align		4
.L_95:
        /*0240*/ 	.byte	0x04, 0x2f
        /*0242*/ 	.short	(.L_97 - .L_96)
	.align		4
.L_96:
        /*0244*/ 	.word	index@(_ZN10layer_norm31ln_parallel_residual_bwd_kernelINS_13Kernel_traitsIf6__halffS2_fjLj6144ELj1ELj1ELj8ELj16ENS_18Kernel_traits_baseILj6144EfS2_fS2_fjLj256EEEEELb1ELb1ELb1EEEvNS_9BwdParamsE)
        /*0248*/ 	.word	0x000000da


	//----- nvinfo : EIATTR_FRAME_SIZE
	.align		4
.L_97:
        /*024c*/ 	.byte	0x04, 0x11
        /*024e*/ 	.short	(.L_99 - .L_98)
	.align		4
.L_98:
        /*0250*/ 	.word	index@(_ZN10layer_norm31ln_parallel_residual_bwd_kernelINS_13Kernel_traitsIf6__halffS2_fjLj6144ELj1ELj1ELj8ELj16ENS_18Kernel_traits_baseILj6144EfS2_fS2_fjLj256EEEEELb1ELb1ELb1EEEvNS_9BwdParamsE)
        /*0254*/ 	.word	0x00000000


	//----- nvinfo : EIATTR_REGCOUNT
	.align		4
.L_99:
        /*0258*/ 	.byte	0x04, 0x2f
        /*025a*/ 	.short	(.L_101 - .L_100)
	.align		4
.L_100:
        /*025c*/ 	.word	index@(_ZN10layer_norm40ln_parallel_residual_bwd_finalize_kernelINS_22Kernel_traits_finalizeILj6144Ef6__halffS2_fjLb0ELj1024ELj4ENS_18Kernel_traits_baseILj6144EfS2_fS2_fjLj1024EEEEELb1EEEvNS_9BwdParamsE)
        /*0260*/ 	.word	0x00000020


	//----- nvinfo : EIATTR_FRAME_SIZE
	.align		4
.L_101:
        /*0264*/ 	.byte	0x04, 0x11
        /*0266*/ 	.short	(.L_103 - .L_102)
	.align		4
.L_102:
        /*0268*/ 	.word	index@(_ZN10layer_norm40ln_parallel_residual_bwd_finalize_kernelINS_22Kernel_traits_finalizeILj6144Ef6__halffS2_fjLb0ELj1024ELj4ENS_18Kernel_traits_baseILj6144EfS2_fS2_fjLj1024EEEEELb1EEEvNS_9BwdParamsE)
        /*026c*/ 	.word	0x00000000


	//----- nvinfo : EIATTR_REGCOUNT
	.align		4
.L_103:
        /*0270*/ 	.byte	0x04, 0x2f
        /*0272*/ 	.short	(.L_105 - .L_104)
	.align		4
.L_104:
        /*0274*/ 	.word	index@(_ZN10layer_norm22ln_bwd_finalize_kernelINS_22Kernel_traits_finalizeILj6144Ef6__halffS2_fjLb0ELj1024ELj4ENS_18Kernel_traits_baseILj6144EfS2_fS2_fjLj1024EEEEELb0ELb1EEEvNS_9BwdParamsE)
        /*0278*/ 	.word	0x00000020


	//----- nvinfo : EIATTR_FRAME_SIZE
	.align		4
.L_105:
        /*027c*/ 	.byte	0x04, 0x11
        /*027e*/ 	.short	(.L_107 - .L_106)
	.align		4
.L_106:
        /*0280*/ 	.word	index@(_ZN10layer_norm22ln_bwd_finalize_kernelINS_22Kernel_traits_finalizeILj6144Ef6__halffS2_fjLb0ELj1024ELj4ENS_18Kernel_traits_baseILj6144EfS2_fS2_fjLj1024EEEEELb0ELb1EEEvNS_9BwdParamsE)
        /*0284*/ 	.word	0x00000000


	//----- nvinfo : EIATTR_REGCOUNT
	.align		4
.L_107:
        /*0288*/ 	.byte	0x04, 0x2f
        /*028a*/ 	.short	(.L_109 - .L_108)
	.align		4
.L_108:
        /*028c*/ 	.word	index@(_ZN10layer_norm31ln_parallel_residual_bwd_kernelINS_13Kernel_traitsIf6__halffS2_fjLj6144ELj1ELj1ELj8ELj16ENS_18Kernel_traits_baseILj6144EfS2_fS2_fjLj256EEEEELb1ELb1ELb0EEEvNS_9BwdParamsE)
        /*0290*/ 	.word	0x000000c4


	//----- nvinfo : EIATTR_FRAME_SIZE
	.align		4
.L_109:
        /*0294*/ 	.byte	0x04, 0x11
        /*0296*/ 	.short	(.L_111 - .L_110)
	.align		4
.L_110:
        /*0298*/ 	.word	index@(_ZN10layer_norm31ln_parallel_residual_bwd_kernelINS_13Kernel_traitsIf6__halffS2_fjLj6144ELj1ELj1ELj8ELj16ENS_18Kernel_traits_baseILj6144EfS2_fS2_fjLj256EEEEELb1ELb1ELb0EEEvNS_9BwdParamsE)
        /*029c*/ 	.word	0x00000000


	//----- nvinfo : EIATTR_REGCOUNT
	.align		4
.L_111:
        /*02a0*/ 	.byte	0x04, 0x2f
        /*02a2*/ 	.short	(.L_113 - .L_112)
	.align		4
.L_112:
        /*02a4*/ 	.word	index@(_ZN10layer_norm40ln_parallel_residual_bwd_finalize_kernelINS_22Kernel_traits_finalizeILj6144Ef6__halffS2_fjLb0ELj1024ELj4ENS_18Kernel_traits_baseILj6144EfS2_fS2_fjLj1024EEEEELb0EEEvNS_9BwdParamsE)
        /*02a8*/ 	.word	0x00000020


	//----- nvinfo : EIATTR_FRAME_SIZE
	.align		4
.L_113:
        /*02ac*/ 	.byte	0x04, 0x11
        /*02ae*/ 	.short	(.L_115 - .L_114)
	.align		4
.L_114:
        /*02b0*/ 	.word	index@(_ZN10layer_norm40ln_parallel_residual_bwd_finalize_kernelINS_22Kernel_traits_finalizeILj6144Ef6__halffS2_fjLb0ELj1024ELj4ENS_18Kernel_traits_baseILj6144EfS2_fS2_fjLj1024EEEEELb0EEEvNS_9BwdParamsE)
        /*02b4*/ 	.word	0x00000000


	//----- nvinfo : EIATTR_REGCOUNT
	.align		4
.L_115:
        /*02b8*/ 	.byte	0x04, 0x2f
        /*02ba*/ 	.short	(.L_117 - .L_116)
	.align		4
.L_116:
        /*02bc*/ 	.word	index@(_ZN10layer_norm22ln_bwd_finalize_kernelINS_22Kernel_traits_finalizeILj6144Ef6__halffS2_fjLb0ELj1024ELj4ENS_18Kernel_traits_baseILj6144EfS2_fS2_fjLj1024EEEEELb0ELb0EEEvNS_9BwdParamsE)
        /*02c0*/ 	.word	0x0000003f


	//----- nvinfo : EIATTR_FRAME_SIZE
	.align		4
.L_117:
        /*02c4*/ 	.byte	0x04, 0x11
        /*02c6*/ 	.short	(.L_119 - .L_118)
	.align		4
.L_118:
        /*02c8*/ 	.word	index@(_ZN10layer_norm22ln_bwd_finalize_kernelINS_22Kernel_traits_finalizeILj6144Ef6__halffS2_fjLb0ELj1024ELj4ENS_18Kernel_traits_baseILj6144EfS2_fS2_fjLj1024EEEEELb0ELb0EEEvNS_9BwdParamsE)
        /*02cc*/ 	.word	0x00000000


	//----- nvinfo : EIATTR_REGCOUNT
	.align		4
.L_119:
        /*02d0*/ 	.byte	0x04, 0x2f
        /*02d2*/ 	.short	(.L_121 - .L_120)
	.align		4
.L_120:
        /*02d4*/ 	.word	index@(_ZN10layer_norm31ln_parallel_residual_bwd_kernelINS_13Kernel_traitsIf6__halffS2_fjLj6144ELj1ELj1ELj8ELj16ENS_18Kernel_traits_baseILj6144EfS2_fS2_fjLj256EEEEELb1ELb0ELb1EEEvNS_9BwdParamsE)
        /*02d8*/ 	.word	0x000000ff


	//----- nvinfo : EIATTR_FRAME_SIZE
	.align		4
.L_121:
        /*02dc*/ 	.byte	0x04, 0x11
        /*02de*/ 	.short	(.L_123 - .L_122)
	.align		4
.L_122:
        /*02e0*/ 	.word	index@(_ZN10layer_norm31ln_parallel_residual_bwd_kernelINS_13Kernel_traitsIf6__halffS2_fjLj6144ELj1ELj1ELj8ELj16ENS_18Kernel_traits_baseILj6144EfS2_fS2_fjLj256EEEEELb1ELb0ELb1EEEvNS_9BwdParamsE)
        /*02e4*/ 	.word	0x00000040


	//----- nvinfo : EIATTR_REGCOUNT
	.align		4
.L_123:
        /*02e8*/ 	.byte	0x04, 0x2f
        /*02ea*/ 	.short	(.L_125 - .L_124)
	.align		4
.L_124:
        /*02ec*/ 	.word	index@(_ZN10layer_norm31ln_parallel_residual_bwd_kernelINS_13Kernel_traitsIf6__halffS2_fjLj6144ELj1ELj1ELj8ELj16ENS_18Kernel_traits_baseILj6144EfS2_fS2_fjLj256EEEEELb1ELb0ELb0EEEvNS_9BwdParamsE)
        /*02f0*/ 	.word	0x000000ff


	//----- nvinfo : EIATTR_FRAME_SIZE
	.align		4
.L_125:
        /*02f4*/ 	.byte	0x04, 0x11
        /*02f6*/ 	.short	(.L_127 - .L_126)
	.align		4
.L_126:
        /*02f8*/ 	.word	index@(_ZN10layer_norm31ln_parallel_residual_bwd_kernelINS_13Kernel_traitsIf6__halffS2_fjLj6144ELj1ELj1ELj8ELj16ENS_18Kernel_traits_baseILj6144EfS2_fS2_fjLj256EEEEELb1ELb0ELb0EEEvNS_9BwdParamsE)
        /*02fc*/ 	.word	0x00000030


	//----- nvinfo : EIATTR_REGCOUNT
	.align		4
.L_127:
        /*0300*/ 	.byte	0x04, 0x2f
        /*0302*/ 	.short	(.L_129 - .L_128)
	.align		4
.L_128:
        /*0304*/ 	.word	index@(_ZN10layer_norm31ln_parallel_residual_bwd_kernelINS_13Kernel_traitsIf6__halffS2_fjLj6144ELj1ELj1ELj8ELj16ENS_18Kernel_traits_baseILj6144EfS2_fS2_fjLj256EEEEELb0ELb1ELb1EEEvNS_9BwdParamsE)
        /*0308*/ 	.word	0x000000cf


	//----- nvinfo : EIATTR_FRAME_SIZE
	.align		4
.L_129:
        /*030c*/ 	.byte	0x04, 0x11
        /*030e*/ 	.short	(.L_131 - .L_130)
	.align		4
.L_130:
        /*0310*/ 	.word	index@(_ZN10layer_norm31ln_parallel_residual_bwd_kernelINS_13Kernel_traitsIf6__halffS2_fjLj6144ELj1ELj1ELj8ELj16ENS_18Kernel_traits_baseILj6144EfS2_fS2_fjLj256EEEEELb0ELb1ELb1EEEvNS_9BwdParamsE)
        /*0314*/ 	.word	0x00000000


	//----- nvinfo : EIATTR_REGCOUNT
	.align		4
.L_131:
        /*0318*/ 	.byte	0x04, 0x2f
        /*031a*/ 	.short	(.L_133 - .L_132)
	.align		4
.L_132:
        /*031c*/ 	.word	index@(_ZN10layer_norm31ln_parallel_residual_bwd_kernelINS_13Kernel_traitsIf6__halffS2_fjLj6144ELj1ELj1ELj8ELj16ENS_18Kernel_traits_baseILj6144EfS2_fS2_fjLj256EEEEELb0ELb1ELb0EEEvNS_9BwdParamsE)
        /*0320*/ 	.word	0x000000b8


	//----- nvinfo : EIATTR_FRAME_SIZE
	.align		4
.L_133:
        /*0324*/ 	.byte	0x04, 0x11
        /*0326*/ 	.short	(.L_135 - .L_134)
	.align		4
.L_134:
        /*0328*/ 	.word	index@(_ZN10layer_norm31ln_parallel_residual_bwd_kernelINS_13Kernel_traitsIf6__halffS2_fjLj6144ELj1ELj1ELj8ELj16ENS_18Kernel_traits_baseILj6144EfS2_fS2_fjLj256EEEEELb0ELb1ELb0EEEvNS_9BwdParamsE)
        /*032c*/ 	.word	0x00000000


	//----- nvinfo : EIATTR_REGCOUNT
	.align		4
.L_135:
        /*0330*/ 	.byte	0x04, 0x2f
        /*0332*/ 	.short	(.L_137 - .L_136)
	.align		4
.L_136:
        /*0334*/ 	.word	index@(_ZN10layer_norm31ln_parallel_residual_bwd_kernelINS_13Kernel_traitsIf6__halffS2_fjLj6144ELj1ELj1ELj8ELj16ENS_18Kernel_traits_baseILj6144EfS2_fS2_fjLj256EEEEELb0ELb0ELb1EEEvNS_9BwdParamsE)
        /*0338*/ 	.word	0x000000ff


	//----- nvinfo : EIATTR_FRAME_SIZE
	.align		4
.L_137:
        /*033c*/ 	.byte	0x04, 0x11
        /*033e*/ 	.short	(.L_139 - .L_138)
	.align		4
.L_138:
        /*0340*/ 	.word	index@(_ZN10layer_norm31ln_parallel_residual_bwd_kernelINS_13Kernel_traitsIf6__halffS2_fjLj6144ELj1ELj1ELj8ELj16ENS_18Kernel_traits_baseILj6144EfS2_fS2_fjLj256EEEEELb0ELb0ELb1EEEvNS_9BwdParamsE)
        /*0344*/ 	.word	0x00000010


	//----- nvinfo : EIATTR_REGCOUNT
	.align		4
.L_139:
        /*0348*/ 	.byte	0x04, 0x2f
        /*034a*/ 	.short	(.L_141 - .L_140)
	.align		4
.L_140:
        /*034c*/ 	.word	index@(_ZN10layer_norm31ln_parallel_residual_bwd_kernelINS_13Kernel_traitsIf6__halffS2_fjLj6144ELj1ELj1ELj8ELj16ENS_18Kernel_traits_baseILj6144EfS2_fS2_fjLj256EEEEELb0ELb0ELb0EEEvNS_9BwdParamsE)
        /*0350*/ 	.word	0x000000ff


	//----- nvinfo : EIATTR_FRAME_SIZE
	.align		4
.L_141:
        /*0354*/ 	.byte	0x04, 0x11
        /*0356*/ 	.short	(.L_143 - .L_142)
	.align		4
.L_142:
        /*0358*/ 	.word	index@(_ZN10layer_norm31ln_parallel_residual_bwd_kernelINS_13Kernel_traitsIf6__halffS2_fjLj6144ELj1ELj1ELj8ELj16ENS_18Kernel_traits_baseILj6144EfS2_fS2_fjLj256EEEEELb0ELb0ELb0EEEvNS_9BwdParamsE)
        /*035c*/ 	.word	0x00000008


	//----- nvinfo : EIATTR_REGCOUNT
	.align		4
.L_143:
        /*0360*/ 	.byte	0x04, 0x2f
        /*0362*/ 	.short	(.L_145 - .L_144)
	.align		4
.L_144:
        /*0364*/ 	.word	index@(_ZN10layer_norm31ln_parallel_residual_bwd_kernelINS_13Kernel_traitsI6__halfS2_fS2_fjLj6144ELj1ELj1ELj8ELj16ENS_18Kernel_traits_baseILj6144ES2_S2_fS2_fjLj256EEEEELb1ELb1ELb1EEEvNS_9BwdParamsE)
        /*0368*/ 	.word	0x000000da


	//----- nvinfo : EIATTR_FRAME_SIZE
	.align		4
.L_145:
        /*036c*/ 	.byte	0x04, 0x11
        /*036e*/ 	.short	(.L_147 - .L_146)
	.align		4
.L_146:
        /*0370*/ 	.word	index@(_ZN10layer_norm31ln_parallel_residual_bwd_kernelINS_13Kernel_traitsI6__halfS2_fS2_fjLj6144ELj1ELj1ELj8ELj16ENS_18Kernel_traits_baseILj6144ES2_S2_fS2_fjLj256EEEEELb1ELb1ELb1EEEvNS_9BwdParamsE)
        /*0374*/ 	.word	0x00000000


	//----- nvinfo : EIATTR_REGCOUNT
	.align		4
.L_147:
        /*0378*/ 	.byte	0x04, 0x2f
        /*037a*/ 	.short	(.L_149 - .L_148)
	.align		4
.L_148:
        /*037c*/ 	.word	index@(_ZN10layer_norm40ln_parallel_residual_bwd_finalize_kernelINS_22Kernel_traits_finalizeILj6144E6__halfS2_fS2_fjLb0ELj1024ELj4ENS_18Kernel_traits_baseILj6144ES2_S2_fS2_fjLj1024EEEEELb1EEEvNS_9BwdParamsE)
        /*0380*/ 	.word	0x00000020


	//----- nvinfo : EIATTR_FRAME_SIZE
	.align		4
.L_149:
        /*0384*/ 	.byte	0x04, 0x11
        /*0386*/ 	.short	(.L_151 - .L_150)
	.align		4
.L_150:
        /*0388*/ 	.word	index@(_ZN10layer_norm40ln_parallel_residual_bwd_finalize_kernelINS_22Kernel_traits_finalizeILj6144E6__halfS2_fS2_fjLb0ELj1024ELj4ENS_18Kernel_traits_baseILj6144ES2_S2_fS2_fjLj1024EEEEELb1EEEvNS_9BwdParamsE)
        /*038c*/ 	.word	0x00000000


	//----- nvinfo : EIATTR_REGCOUNT
	.align		4
.L_151:
        /*0390*/ 	.byte	0x04, 0x2f
        /*0392*/ 	.short	(.L_153 - .L_152)
	.align		4
.L_152:
        /*0394*/ 	.word	index@(_ZN10layer_norm22ln_bwd_finalize_kernelINS_22Kernel_traits_finalizeILj6144E6__halfS2_fS2_fjLb0ELj1024ELj4ENS_18Kernel_traits_baseILj6144ES2_S2_fS2_fjLj1024EEEEELb0ELb1EEEvNS_9BwdParamsE)
        /*0398*/ 	.word	0x00000020


	//----- nvinfo : EIATTR_FRAME_SIZE
	.align		4
.L_153:
        /*039c*/ 	.byte	0x04, 0x11
        /*039e*/ 	.short	(.L_155 - .L_154)
	.align		4
.L_154:
        /*03a0*/ 	.word	index@(_ZN10layer_norm22ln_bwd_finalize_kernelINS_22Kernel_traits_finalizeILj6144E6__halfS2_fS2_fjLb0ELj1024ELj4ENS_18Kernel_traits_baseILj6144ES2_S2_fS2_fjLj1024EEEEELb0ELb1EEEvNS_9BwdParamsE)
        /*03a4*/ 	.word	0x00000000


	//----- nvinfo : EIATTR_REGCOUNT
	.align		4
.L_155:
        /*03a8*/ 	.byte	0x04, 0x2f
        /*03aa*/ 	.short	(.L_157 - .L_156)
	.align		4
.L_156:
        /*03ac*/ 	.word	index@(_ZN10layer_norm31ln_parallel_residual_bwd_kernelINS_13Kernel_traitsI6__halfS2_fS2_fjLj6144ELj1ELj1ELj8ELj16ENS_18Kernel_traits_baseILj6144ES2_S2_fS2_fjLj256EEEEELb1ELb1ELb0EEEvNS_9BwdParamsE)
        /*03b0*/ 	.word	0x000000b8


	//----- nvinfo : EIATTR_FRAME_SIZE
	.align		4
.L_157:
        /*03b4*/ 	.byte	0x04, 0x11
        /*03b6*/ 	.short	(.L_159 - .L_158)
	.align		4
.L_158:
        /*03b8*/ 	.word	index@(_ZN10layer_norm31ln_parallel_residual_bwd_kernelINS_13Kernel_traitsI6__halfS2_fS2_fjLj6144ELj1ELj1ELj8ELj16ENS_18Kernel_traits_baseILj6144ES2_S2_fS2_fjLj256EEEEELb1ELb1ELb0EEEvNS_9BwdParamsE)
        /*03bc*/ 	.word	0x00000000


	//----- nvinfo : EIATTR_REGCOUNT
	.align		4
.L_159:
        /*03c0*/ 	.byte	0x04, 0x2f
        /*03c2*/ 	.short	(.L_161 - .L_160)
	.align		4
.L_160:
        /*03c4*/ 	.word	index@(_ZN10layer_norm40ln_parallel_residual_bwd_finalize_kernelINS_22Kernel_traits_finalizeILj6144E6__halfS2_fS2_fjLb0ELj1024ELj4ENS_18Kernel_traits_baseILj6144ES2_S2_fS2_fjLj1024EEEEELb0EEEvNS_9BwdParamsE)
        /*03c8*/ 	.word	0x00000020


	//----- nvinfo : EIATTR_FRAME_SIZE
	.align		4
.L_161:
        /*03cc*/ 	.byte	0x04, 0x11
        /*03ce*/ 	.short	(.L_163 - .L_162)
	.align		4
.L_162:
        /*03d0*/ 	.word	index@(_ZN10layer_norm40ln_parallel_residual_bwd_finalize_kernelINS_22Kernel_traits_finalizeILj6144E6__halfS2_fS2_fjLb0ELj1024ELj4ENS_18Kernel_traits_baseILj6144ES2_S2_fS2_fjLj1024EEEEELb0EEEvNS_9BwdParamsE)
        /*03d4*/ 	.word	0x00000000


	//----- nvinfo : EIATTR_REGCOUNT
	.align		4
.L_163:
        /*03d8*/ 	.byte	0x04, 0x2f
        /*03da*/ 	.short	(.L_165 - .L_164)
	.align		4
.L_164:
        /*03dc*/ 	.word	index@(_ZN10layer_norm22ln_bwd_finalize_kernelINS_22Kernel_traits_finalizeILj6144E6__halfS2_fS2_fjLb0ELj1024ELj4ENS_18Kernel_traits_baseILj6144ES2_S2_fS2_fjLj1024EEEEELb0ELb0EEEvNS_9BwdParamsE)
        /*03e0*/ 	.word	0x0000003f


	//----- nvinfo : EIATTR_FRAME_SIZE
	.align		4
.L_165:
        /*03e4*/ 	.byte	0x04, 0x11
        /*03e6*/ 	.short	(.L_167 - .L_166)
	.align		4
.L_166:
        /*03e8*/ 	.word	index@(_ZN10layer_norm22ln_bwd_finalize_kernelINS_22Kernel_traits_finalizeILj6144E6__halfS2_fS2_fjLb0ELj1024ELj4ENS_18Kernel_traits_baseILj6144ES2_S2_fS2_fjLj1024EEEEELb0ELb0EEEvNS_9BwdParamsE)
        /*03ec*/ 	.word	0x00000000


	//----- nvinfo : EIATTR_REGCOUNT
	.align		4
.L_167:
        /*03f0*/ 	.byte	0x04, 0x2f
        /*03f2*/ 	.short	(.L_169 - .L_168)
	.align		4
.L_168:
        /*03f4*/ 	.word	index@(_ZN10layer_norm31ln_parallel_residual_bwd_kernelINS_13Kernel_traitsI6__halfS2_fS2_fjLj6144ELj1ELj1ELj8ELj16ENS_18Kernel_traits_baseILj6144ES2_S2_fS2_fjLj256EEEEELb1ELb0ELb1EEEvNS_9BwdParamsE)
        /*03f8*/ 	.word	0x000000ff


	//----- nvinfo : EIATTR_FRAME_SIZE
	.align		4
.L_169:
        /*03fc*/ 	.byte	0x04, 0x11
        /*03fe*/ 	.short	(.L_171 - .L_170)
	.align		4
.L_170:
        /*0400*/ 	.word	index@(_ZN10layer_norm31ln_parallel_residual_bwd_kernelINS_13Kernel_traitsI6__halfS2_fS2_fjLj6144ELj1ELj1ELj8ELj16ENS_18Kernel_traits_baseILj6144ES2_S2_fS2_fjLj256EEEEELb1ELb0ELb1EEEvNS_9BwdParamsE)
        /*0404*/ 	.word	0x00000040


	//----- nvinfo : EIATTR_REGCOUNT
	.align		4
.L_171:
        /*0408*/ 	.byte	0x04, 0x2f
        /*040a*/ 	.short	(.L_173 - .L_172)
	.align		4
.L_172:
        /*040c*/ 	.word	index@(_ZN10layer_norm31ln_parallel_residual_bwd_kernelINS_13Kernel_traitsI6__halfS2_fS2_fjLj6144ELj1ELj1ELj8ELj16ENS_18Kernel_traits_baseILj6144ES2_S2_fS2_fjLj256EEEEELb1ELb0ELb0EEEvNS_9BwdParamsE)
        /*0410*/ 	.word	0x000000f4


	//----- nvinfo : EIATTR_FRAME_SIZE
	.align		4
.L_173:
        /*0414*/ 	.byte	0x04, 0x11
        /*0416*/ 	.short	(.L_175 - .L_174)
	.align		4
.L_174:
        /*0418*/ 	.word	index@(_ZN10layer_norm31ln_parallel_residual_bwd_kernelINS_13Kernel_traitsI6__halfS2_fS2_fjLj6144ELj1ELj1ELj8ELj16ENS_18Kernel_traits_baseILj6144ES2_S2_fS2_fjLj256EEEEELb1ELb0ELb0EEEvNS_9BwdParamsE)
        /*041c*/ 	.word	0x00000000


	//----- nvinfo : EIATTR_REGCOUNT
	.align		4
.L_175:
        /*0420*/ 	.byte	0x04, 0x2f
        /*0422*/ 	.short	(.L_177 - .L_176)
	.align		4
.L_176:
        /*0424*/ 	.word	index@(_ZN10layer_norm31ln_parallel_residual_bwd_kernelINS_13Kernel_traitsI6__halfS2_fS2_fjLj6144ELj1ELj1ELj8ELj16ENS_18Kernel_traits_baseILj6144ES2_S2_fS2_fjLj256EEEEELb0ELb1ELb1EEEvNS_9BwdParamsE)
        /*0428*/ 	.word	0x000000cf


	//----- nvinfo : EIATTR_FRAME_SIZE
	.align		4
.L_177:
        /*042c*/ 	.byte	0x04, 0x11
        /*042e*/ 	.short	(.L_179 - .L_178)
	.align		4
.L_178:
        /*0430*/ 	.word	index@(_ZN10layer_norm31ln_parallel_residual_bwd_kernelINS_13Kernel_traitsI6__halfS2_fS2_fjLj6144ELj1ELj1ELj8ELj16ENS_18Kernel_traits_baseILj6144ES2_S2_fS2_fjLj256EEEEELb0ELb1ELb1EEEvNS_9BwdParamsE)
        /*0434*/ 	.word	0x00000000


	//----- nvinfo : EIATTR_REGCOUNT
	.align		4
.L_179:
        /*0438*/ 	.byte	0x04, 0x2f
        /*043a*/ 	.short	(.L_181 - .L_180)
	.align		4
.L_180:
        /*043c*/ 	.word	index@(_ZN10layer_norm31ln_parallel_residual_bwd_kernelINS_13Kernel_traitsI6__halfS2_fS2_fjLj6144ELj1ELj1ELj8ELj16ENS_18Kernel_traits_baseILj6144ES2_S2_fS2_fjLj256EEEEELb0ELb1ELb0EEEvNS_9BwdParamsE)
        /*0440*/ 	.word	0x000000a9


	//----- nvinfo : EIATTR_FRAME_SIZE
	.align		4
.L_181:
        /*0444*/ 	.byte	0x04, 0x11
        /*0446*/ 	.short	(.L_183 - .L_182)
	.align		4
.L_182:
        /*0448*/ 	.word	index@(_ZN10layer_norm31ln_parallel_residual_bwd_kernelINS_13Kernel_traitsI6__halfS2_fS2_fjLj6144ELj1ELj1ELj8ELj16ENS_18Kernel_traits_baseILj6144ES2_S2_fS2_fjLj256EEEEELb0ELb1ELb0EEEvNS_9BwdParamsE)
        /*044c*/ 	.word	0x00000000


	//----- nvinfo : EIATTR_REGCOUNT
	.align		4
.L_183:
        /*0450*/ 	.byte	0x04, 0x2f
        /*0452*/ 	.short	(.L_185 - .L_184)
	.align		4
.L_184:
        /*0454*/ 	.word	index@(_ZN10layer_norm31ln_parallel_residual_bwd_kernelINS_13Kernel_traitsI6__halfS2_fS2_fjLj6144ELj1ELj1ELj8ELj16ENS_18Kernel_traits_baseILj6144ES2_S2_fS2_fjLj256EEEEELb0ELb0ELb1EEEvNS_9BwdParamsE)
        /*0458*/ 	.word	0x000000ff


	//----- nvinfo : EIATTR_FRAME_SIZE
	.align		4
.L_185:
        /*045c*/ 	.byte	0x04, 0x11
        /*045e*/ 	.short	(.L_187 - .L_186)
	.align		4
.L_186:
        /*0460*/ 	.word	index@(_ZN10layer_norm31ln_parallel_residual_bwd_kernelINS_13Kernel_traitsI6__halfS2_fS2_fjLj6144ELj1ELj1ELj8ELj16ENS_18Kernel_traits_baseILj6144ES2_S2_fS2_fjLj256EEEEELb0ELb0ELb1EEEvNS_9BwdParamsE)
        /*0464*/ 	.word	0x00000010


	//----- nvinfo : EIATTR_REGCOUNT
	.align		4
.L_187:
        /*0468*/ 	.byte	0x04, 0x2f
        /*046a*/ 	.short	(.L_189 - .L_188)
	.align		4
.L_188:
        /*046c*/ 	.word	index@(_ZN10layer_norm31ln_parallel_residual_bwd_kernelINS_13Kernel_traitsI6__halfS2_fS2_fjLj6144ELj1ELj1ELj8ELj16ENS_18Kernel_traits_baseILj6144ES2_S2_fS2_fjLj256EEEEELb0ELb0ELb0EEEvNS_9BwdParamsE)
        /*0470*/ 	.word	0x000000f1


	//----- nvinfo : EIATTR_FRAME_SIZE
	.align		4
.L_189:
        /*0474*/ 	.byte	0x04, 0x11
        /*0476*/ 	.short	(.L_191 - .L_190)
	.align		4
.L_190:
        /*0478*/ 	.word	index@(_ZN10layer_norm31ln_parallel_residual_bwd_kernelINS_13Kernel_traitsI6__halfS2_fS2_fjLj6144ELj1ELj1ELj8ELj16ENS_18Kernel_traits_baseILj6144ES2_S2_fS2_fjLj256EEEEELb0ELb0ELb0EEEvNS_9BwdParamsE)
        /*047c*/ 	.word	0x00000000


	//----- nvinfo : EIATTR_REGCOUNT
	.align		4
.L_191:
        /*0480*/ 	.byte	0x04, 0x2f
        /*0482*/ 	.short	(.L_193 - .L_192)
	.align		4
.L_192:
        /*0484*/ 	.word	index@(_ZN10layer_norm31ln_parallel_residual_bwd_kernelINS_13Kernel_traitsIf6__halfS2_S2_fjLj6144ELj1ELj1ELj8ELj16ENS_18Kernel_traits_baseILj6144EfS2_S2_S2_fjLj256EEEEELb1ELb1ELb1EEEvNS_9BwdParamsE)
        /*0488*/ 	.word	0x000000cb


	//----- nvinfo : EIATTR_FRAME_SIZE
	.align		4
.L_193:
        /*048c*/ 	.byte	0x04, 0x11
        /*048e*/ 	.short	(.L_195 - .L_194)
	.align		4
.L_194:
        /*0490*/ 	.word	index@(_ZN10layer_norm31ln_parallel_residual_bwd_kernelINS_13Kernel_traitsIf6__halfS2_S2_fjLj6144ELj1ELj1ELj8ELj16ENS_18Kernel_traits_baseILj6144EfS2_S2_S2_fjLj256EEEEELb1ELb1ELb1EEEvNS_9BwdParamsE)
        /*0494*/ 	.word	0x00000000


	//----- nvinfo : EIATTR_REGCOUNT
	.align		4
.L_195:
        /*0498*/ 	.byte	0x04, 0x2f
        /*049a*/ 	.short	(.L_197 - .L_196)
	.align		4
.L_196:
        /*049c*/ 	.word	index@(_ZN10layer_norm40ln_parallel_residual_bwd_finalize_kernelINS_22Kernel_traits_finalizeILj6144Ef6__halfS2_S2_fjLb0ELj1024ELj4ENS_18Kernel_traits_baseILj6144EfS2_S2_S2_fjLj1024EEEEELb1EEEvNS_9BwdParamsE)
        /*04a0*/ 	.word	0x00000020


	//----- nvinfo : EIATTR_FRAME_SIZE
	.align		4
.L_197:
        /*04a4*/ 	.byte	0x04, 0x11
        /*04a6*/ 	.short	(.L_199 - .L_198)
	.align		4
.L_198:
        /*04a8*/ 	.word	index@(_ZN10layer_norm40ln_parallel_residual_bwd_finalize_kernelINS_22Kernel_traits_finalizeILj6144Ef6__halfS2_S2_fjLb0ELj1024ELj4ENS_18Kernel_traits_baseILj6144EfS2_S2_S2_fjLj1024EEEEELb1EEEvNS_9BwdParamsE)
        /*04ac*/ 	.word	0x00000000


	//----- nvinfo : EIATTR_REGCOUNT
	.align		4
.L_199:
        /*04b0*/ 	.byte	0x04, 0x2f
        /*04b2*/ 	.short	(.L_201 - .L_200)
	.align		4
.L_200:
        /*04b4*/ 	.word	index@(_ZN10layer_norm22ln_bwd_finalize_kernelINS_22Kernel_traits_finalizeILj6144Ef6__halfS2_S2_fjLb0ELj1024ELj4ENS_18Kernel_traits_baseILj6144EfS2_S2_S2_fjLj1024EEEEELb0ELb1EEEvNS_9BwdParamsE)
        /*04b8*/ 	.word	0x00000020


	//----- nvinfo : EIATTR_FRAME_SIZE
	.align		4
.L_201:
        /*04bc*/ 	.byte	0x04, 0x11
        /*04be*/ 	.short	(.L_203 - .L_202)
	.align		4
.L_202:
        /*04c0*/ 	.word	index@(_ZN10layer_norm22ln_bwd_finalize_kernelINS_22Kernel_traits_finalizeILj6144Ef6__halfS2_S2_fjLb0ELj1024ELj4ENS_18Kernel_traits_baseILj6144EfS2_S2_S2_fjLj1024EEEEELb0ELb1EEEvNS_9BwdParamsE)
        /*04c4*/ 	.word	0x00000000


	//----- nvinfo : EIATTR_REGCOUNT
	.align		4
.L_203:
        /*04c8*/ 	.byte	0x04, 0x2f
        /*04ca*/ 	.short	(.L_205 - .L_204)
	.align		4
.L_204:
        /*04cc*/ 	.word	index@(_ZN10layer_norm31ln_parallel_residual_bwd_kernelINS_13Kernel_traitsIf6__halfS2_S2_fjLj6144ELj1ELj1ELj8ELj16ENS_18Kernel_traits_baseILj6144EfS2_S2_S2_fjLj256EEEEELb1ELb1ELb0EEEvNS_9BwdParamsE)
        /*04d0*/ 	.word	0x000000b9


	//----- nvinfo : EIATTR_FRAME_SIZE
	.align		4
.L_205:
        /*04d4*/ 	.byte	0x04, 0x11
        /*04d6*/ 	.short	(.L_207 - .L_206)
	.align		4
.L_206:
        /*04d8*/ 	.word	index@(_ZN10layer_norm31ln_parallel_residual_bwd_kernelINS_13Kernel_traitsIf6__halfS2_S2_fjLj6144ELj1ELj1ELj8ELj16ENS_18Kernel_traits_baseILj6144EfS2_S2_S2_fjLj256EEEEELb1ELb1ELb0EEEvNS_9BwdParamsE)
        /*04dc*/ 	.word	0x00000000


	//----- nvinfo : EIATTR_REGCOUNT
	.align		4
.L_207:
        /*04e0*/ 	.byte	0x04, 0x2f
        /*04e2*/ 	.short	(.L_209 - .L_208)
	.align		4
.L_208:
        /*04e4*/ 	.word	index@(_ZN10layer_norm40ln_parallel_residual_bwd_finalize_kernelINS_22Kernel_traits_finalizeILj6144Ef6__halfS2_S2_fjLb0ELj1024ELj4ENS_18Kernel_traits_baseILj6144EfS2_S2_S2_fjLj1024EEEEELb0EEEvNS_9BwdParamsE)
        /*04e8*/ 	.word	0x00000020


	//----- nvinfo : EIATTR_FRAME_SIZE
	.align		4
.L_209:
        /*04ec*/ 	.byte	0x04, 0x11
        /*04ee*/ 	.short	(.L_211 - .L_210)
	.align		4
.L_210:
        /*04f0*/ 	.word	index@(_ZN10layer_norm40ln_parallel_residual_bwd_finalize_kernelINS_22Kernel_traits_finalizeILj6144Ef6__halfS2_S2_fjLb0ELj1024ELj4ENS_18Kernel_traits_baseILj6144EfS2_S2_S2_fjLj1024EEEEELb0EEEvNS_9BwdParamsE)
        /*04f4*/ 	.word	0x00000000


	//----- nvinfo : EIATTR_REGCOUNT
	.align		4
.L_211:
        /*04f8*/ 	.byte	0x04, 0x2f
        /*04fa*/ 	.short	(.L_213 - .L_212)
	.align		4
.L_212:
        /*04fc*/ 	.word	index@(_ZN10layer_norm22ln_bwd_finalize_kernelINS_22Kernel_traits_finalizeILj6144Ef6__halfS2_S2_fjLb0ELj1024ELj4ENS_18Kernel_traits_baseILj6144EfS2_S2_S2_fjLj1024EEEEELb0ELb0EEEvNS_9BwdParamsE)
        /*0500*/ 	.word	0x0000003f


	//----- nvinfo : EIATTR_FRAME_SIZE
	.align		4
.L_213:
        /*0504*/ 	.byte	0x04, 0x11
        /*0506*/ 	.short	(.L_215 - .L_214)
	.align		4
.L_214:
        /*0508*/ 	.word	index@(_ZN10layer_norm22ln_bwd_finalize_kernelINS_22Kernel_traits_finalizeILj6144Ef6__halfS2_S2_fjLb0ELj1024ELj4ENS_18Kernel_traits_baseILj6144EfS2_S2_S2_fjLj1024EEEEELb0ELb0EEEvNS_9BwdParamsE)
        /*050c*/ 	.word	0x00000000


	//----- nvinfo : EIATTR_REGCOUNT
	.align		4
.L_215:
        /*0510*/ 	.byte	0x04, 0x2f
        /*0512*/ 	.short	(.L_217 - .L_216)
	.align		4
.L_216:
        /*0514*/ 	.word	index@(_ZN10layer_norm31ln_parallel_residual_bwd_kernelINS_13Kernel_traitsIf6__halfS2_S2_fjLj6144ELj1ELj1ELj8ELj16ENS_18Kernel_traits_baseILj6144EfS2_S2_S2_fjLj256EEEEELb1ELb0ELb1EEEvNS_9BwdParamsE)
        /*0518*/ 	.word	0x000000ff


	//----- nvinfo : EIATTR_FRAME_SIZE
	.align		4
.L_217:
        /*051c*/ 	.byte	0x04, 0x11
        /*051e*/ 	.short	(.L_219 - .L_218)
	.align		4
.L_218:
        /*0520*/ 	.word	index@(_ZN10layer_norm31ln_parallel_residual_bwd_kernelINS_13Kernel_traitsIf6__halfS2_S2_fjLj6144ELj1ELj1ELj8ELj16ENS_18Kernel_traits_baseILj6144EfS2_S2_S2_fjLj256EEEEELb1ELb0ELb1EEEvNS_9BwdParamsE)
        /*0524*/ 	.word	0x00000000


	//----- nvinfo : EIATTR_REGCOUNT
	.align		4
.L_219:
        /*0528*/ 	.byte	0x04, 0x2f
        /*052a*/ 	.short	(.L_221 - .L_220)
	.align		4
.L_220:
        /*052c*/ 	.word	index@(_ZN10layer_norm31ln_parallel_residual_bwd_kernelINS_13Kernel_traitsIf6__halfS2_S2_fjLj6144ELj1ELj1ELj8ELj16ENS_18Kernel_traits_baseILj6144EfS2_S2_S2_fjLj256EEEEELb1ELb0ELb0EEEvNS_9BwdParamsE)
        /*0530*/ 	.word	0x000000f7


	//----- nvinfo : EIATTR_FRAME_SIZE
	.align		4
.L_221:
        /*0534*/ 	.byte	0x04, 0x11
        /*0536*/ 	.short	(.L_223 - .L_222)
	.align		4
.L_222:
        /*0538*/ 	.word	index@(_ZN10layer_norm31ln_parallel_residual_bwd_kernelINS_13Kernel_traitsIf6__halfS2_S2_fjLj6144ELj1ELj1ELj8ELj16ENS_18Kernel_traits_baseILj6144EfS2_S2_S2_fjLj256EEEEELb1ELb0ELb0EEEvNS_9BwdParamsE)
        /*053c*/ 	.word	0x00000000


	//----- nvinfo : EIATTR_REGCOUNT
	.align		4
.L_223:
        /*0540*/ 	.byte	0x04, 0x2f
        /*0542*/ 	.short	(.L_225 - .L_224)
	.align		4
.L_224:
        /*0544*/ 	.word	index@(_ZN10layer_norm31ln_parallel_residual_bwd_kernelINS_13Kernel_traitsIf6__halfS2_S2_fjLj6144ELj1ELj1ELj8ELj16ENS_18Kernel_traits_baseILj6144EfS2_S2_S2_fjLj256EEEEELb0ELb1ELb1EEEvNS_9BwdParamsE)
        /*0548*/ 	.word	0x000000ae


	//----- nvinfo : EIATTR_FRAME_SIZE
	.align		4
.L_225:
        /*054c*/ 	.byte	0x04, 0x11
        /*054e*/ 	.short	(.L_227 - .L_226)
	.align		4
.L_226:
        /*0550*/ 	.word	index@(_ZN10layer_norm31ln_parallel_residual_bwd_kernelINS_13Kernel_traitsIf6__halfS2_S2_fjLj6144ELj1ELj1ELj8ELj16ENS_18Kernel_traits_baseILj6144EfS2_S2_S2_fjLj256EEEEELb0ELb1ELb1EEEvNS_9BwdParamsE)
        /*0554*/ 	.word	0x00000000


	//----- nvinfo : EIATTR_REGCOUNT
	.align		4
.L_227:
        /*0558*/ 	.byte	0x04, 0x2f
        /*055a*/ 	.short	(.L_229 - .L_228)
	.align		4
.L_228:
        /*055c*/ 	.word	index@(_ZN10layer_norm31ln_parallel_residual_bwd_kernelINS_13Kernel_traitsIf6__halfS2_S2_fjLj6144ELj1ELj1ELj8ELj16ENS_18Kernel_traits_baseILj6144EfS2_S2_S2_fjLj256EEEEELb0ELb1ELb0EEEvNS_9BwdParamsE)
        /*0560*/ 	.word	0x000000a6


	//----- nvinfo : EIATTR_FRAME_SIZE
	.align		4
.L_229:
        /*0564*/ 	.byte	0x04, 0x11
        /*0566*/ 	.short	(.L_231 - .L_230)
	.align		4
.L_230:
        /*0568*/ 	.word	index@(_ZN10layer_norm31ln_parallel_residual_bwd_kernelINS_13Kernel_traitsIf6__halfS2_S2_fjLj6144ELj1ELj1ELj8ELj16ENS_18Kernel_traits_baseILj6144EfS2_S2_S2_fjLj256EEEEELb0ELb1ELb0EEEvNS_9BwdParamsE)
        /*056c*/ 	.word	0x00000000


	//----- nvinfo : EIATTR_REGCOUNT
	.align		4
.L_231:
        /*0570*/ 	.byte	0x04, 0x2f
        /*0572*/ 	.short	(.L_233 - .L_232)
	.align		4
.L_232:
        /*0574*/ 	.word	index@(_ZN10layer_norm31ln_parallel_residual_bwd_kernelINS_13Kernel_traitsIf6__halfS2_S2_fjLj6144ELj1ELj1ELj8ELj16ENS_18Kernel_traits_baseILj6144EfS2_S2_S2_fjLj256EEEEELb0ELb0ELb1EEEvNS_9BwdParamsE)
        /*0578*/ 	.word	0x000000ff


	//----- nvinfo : EIATTR_FRAME_SIZE
	.align		4
.L_233:
        /*057c*/ 	.byte	0x04, 0x11
        /*057e*/ 	.short	(.L_235 - .L_234)
	.align		4
.L_234:
        /*0580*/ 	.word	index@(_ZN10layer_norm31ln_parallel_residual_bwd_kernelINS_13Kernel_traitsIf6__halfS2_S2_fjLj6144ELj1ELj1ELj8ELj16ENS_18Kernel_traits_baseILj6144EfS2_S2_S2_fjLj256EEEEELb0ELb0ELb1EEEvNS_9BwdParamsE)
        /*0584*/ 	.word	0x00000000


	//----- nvinfo : EIATTR_REGCOUNT
	.align		4
.L_235:
        /*0588*/ 	.byte	0x04, 0x2f
        /*058a*/ 	.short	(.L_237 - .L_236)
	.align		4
.L_236:
        /*058c*/ 	.word	index@(_ZN10layer_norm31ln_parallel_residual_bwd_kernelINS_13Kernel_traitsIf6__halfS2_S2_fjLj6144ELj1ELj1ELj8ELj16ENS_18Kernel_traits_baseILj6144EfS2_S2_S2_fjLj256EEEEELb0ELb0ELb0EEEvNS_9BwdParamsE)
        /*0590*/ 	.word	0x000000f4


	//----- nvinfo : EIATTR_FRAME_SIZE
	.align		4
.L_237:
        /*0594*/ 	.byte	0x04, 0x11
        /*0596*/ 	.short	(.L_239 - .L_238)
	.align		4
.L_238:
        /*0598*/ 	.word	index@(_ZN10layer_norm31ln_parallel_residual_bwd_kernelINS_13Kernel_traitsIf6__halfS2_S2_fjLj6144ELj1ELj1ELj8ELj16ENS_18Kernel_traits_baseILj6144EfS2_S2_S2_fjLj256EEEEELb0ELb0ELb0EEEvNS_9BwdParamsE)
        /*059c*/ 	.word	0x00000000


	//----- nvinfo : EIATTR_REGCOUNT
	.align		4
.L_239:
        /*05a0*/ 	.byte	0x04, 0x2f
        /*05a2*/ 	.short	(.L_241 - .L_240)
	.align		4
.L_240:
        /*05a4*/ 	.word	index@(_ZN10layer_norm31ln_parallel_residual_bwd_kernelINS_13Kernel_traitsIf13__nv_bfloat16fS2_fjLj6144ELj1ELj1ELj8ELj16ENS_18Kernel_traits_baseILj6144EfS2_fS2_fjLj256EEEEELb1ELb1ELb1EEEvNS_9BwdParamsE)
        /*05a8*/ 	.word	0x000000d8


	//----- nvinfo : EIATTR_FRAME_SIZE
	.align		4
.L_241:
        /*05ac*/ 	.byte	0x04, 0x11
        /*05ae*/ 	.short	(.L_243 - .L_242)
	.align		4
.L_242:
        /*05b0*/ 	.word	index@(_ZN10layer_norm31ln_parallel_residual_bwd_kernelINS_13Kernel_traitsIf13__nv_bfloat16fS2_fjLj6144ELj1ELj1ELj8ELj16ENS_18Kernel_traits_baseILj6144EfS2_fS2_fjLj256EEEEELb1ELb1ELb1EEEvNS_9BwdParamsE)
        /*05b4*/ 	.word	0x00000000


	//----- nvinfo : EIATTR_REGCOUNT
	.align		4
.L_243:
        /*05b8*/ 	.byte	0x04, 0x2f
        /*05ba*/ 	.short	(.L_245 - .L_244)
	.align		4
.L_244:
        /*05bc*/ 	.word	index@(_ZN10layer_norm40ln_parallel_residual_bwd_finalize_kernelINS_22Kernel_traits_finalizeILj6144Ef13__nv_bfloat16fS2_fjLb0ELj1024ELj4ENS_18Kernel_traits_baseILj6144EfS2_fS2_fjLj1024EEEEELb1EEEvNS_9BwdParamsE)
        /*05c0*/ 	.word	0x00000020


	//----- nvinfo : EIATTR_FRAME_SIZE
	.align		4
.L_245:
        /*05c4*/ 	.byte	0x04, 0x11
        /*05c6*/ 	.short	(.L_247 - .L_246)
	.align		4
.L_246:
        /*05c8*/ 	.word	index@(_ZN10layer_norm40ln_parallel_residual_bwd_finalize_kernelINS_22Kernel_traits_finalizeILj6144Ef13__nv_bfloat16fS2_fjLb0ELj1024ELj4ENS_18Kernel_traits_baseILj6144EfS2_fS2_fjLj1024EEEEELb1EEEvNS_9BwdParamsE)
        /*05cc*/ 	.word	0x00000000


	//----- nvinfo : EIATTR_REGCOUNT
	.align		4
.L_247:
        /*05d0*/ 	.byte	0x04, 0x2f
        /*05d2*/ 	.short	(.L_249 - .L_248)
	.align		4
.L_248:
        /*05d4*/ 	.word	index@(_ZN10layer_norm22ln_bwd_finalize_kernelINS_22Kernel_traits_finalizeILj6144Ef13__nv_bfloat16fS2_fjLb0ELj1024ELj4ENS_18Kernel_traits_baseILj6144EfS2_fS2_fjLj1024EEEEELb0ELb1EEEvNS_9BwdParamsE)
        /*05d8*/ 	.word	0x00000020


	//----- nvinfo : EIATTR_FRAME_SIZE
	.align		4
.L_249:
        /*05dc*/ 	.byte	0x04, 0x11
        /*05de*/ 	.short	(.L_251 - .L_250)
	.align		4
.L_250:
        /*05e0*/ 	.word	index@(_ZN10layer_norm22ln_bwd_finalize_kernelINS_22Kernel_traits_finalizeILj6144Ef13__nv_bfloat16fS2_fjLb0ELj1024ELj4ENS_18Kernel_traits_baseILj6144EfS2_fS2_fjLj1024EEEEELb0ELb1EEEvNS_9BwdParamsE)
        /*05e4*/ 	.word	0x00000000


	//----- nvinfo : EIATTR_REGCOUNT
	.align		4
.L_251:
        /*05e8*/ 	.byte	0x04, 0x2f
        /*05ea*/ 	.short	(.L_253 - .L_252)
	.align		4
.L_252:
        /*05ec*/ 	.word	index@(_ZN10layer_norm31ln_parallel_residual_bwd_kernelINS_13Kernel_traitsIf13__nv_bfloat16fS2_fjLj6144ELj1ELj1ELj8ELj16ENS_18Kernel_traits_baseILj6144EfS2_fS2_fjLj256EEEEELb1ELb1ELb0EEEvNS_9BwdParamsE)
        /*05f0*/ 	.word	0x000000c4


	//----- nvinfo : EIATTR_FRAME_SIZE
	.align		4
.L_253:
        /*05f4*/ 	.byte	0x04, 0x11
        /*05f6*/ 	.short	(.L_255 - .L_254)
	.align		4
.L_254:
        /*05f8*/ 	.word	index@(_ZN10layer_norm31ln_parallel_residual_bwd_kernelINS_13Kernel_traitsIf13__nv_bfloat16fS2_fjLj6144ELj1ELj1ELj8ELj16ENS_18Kernel_traits_baseILj6144EfS2_fS2_fjLj256EEEEELb1ELb1ELb0EEEvNS_9BwdParamsE)
        /*05fc*/ 	.word	0x00000000


	//----- nvinfo : EIATTR_REGCOUNT
	.align		4
.L_255:
        /*0600*/ 	.byte	0x04, 0x2f
        /*0602*/ 	.short	(.L_257 - .L_256)
	.align		4
.L_256:
        /*0604*/ 	.word	index@(_ZN10layer_norm40ln_parallel_residual_bwd_finalize_kernelINS_22Kernel_traits_finalizeILj6144Ef13__nv_bfloat16fS2_fjLb0ELj1024ELj4ENS_18Kernel_traits_baseILj6144EfS2_fS2_fjLj1024EEEEELb0EEEvNS_9BwdParamsE)
        /*0608*/ 	.word	0x00000020


	//----- nvinfo : EIATTR_FRAME_SIZE
	.align		4
.L_257:
        /*060c*/ 	.byte	0x04, 0x11
        /*060e*/ 	.short	(.L_259 - .L_258)
	.align		4
.L_258:
        /*0610*/ 	.word	index@(_ZN10layer_norm40ln_parallel_residual_bwd_finalize_kernelINS_22Kernel_traits_finalizeILj6144Ef13__nv_bfloat16fS2_fjLb0ELj1024ELj4ENS_18Kernel_traits_baseILj6144EfS2_fS2_fjLj1024EEEEELb0EEEvNS_9BwdParamsE)
        /*0614*/ 	.word	0x00000000


	//----- nvinfo : EIATTR_REGCOUNT
	.align		4
.L_259:
        /*0618*/ 	.byte	0x04, 0x2f
        /*061a*/ 	.short	(.L_261 - .L_260)
	.align		4
.L_260:
        /*061c*/ 	.word	index@(_ZN10layer_norm22ln_bwd_finalize_kernelINS_22Kernel_traits_finalizeILj6144Ef13__nv_bfloat16fS2_fjLb0ELj1024ELj4ENS_18Kernel_traits_baseILj6144EfS2_fS2_fjLj1024EEEEELb0ELb0EEEvNS_9BwdParamsE)
        /*0620*/ 	.word	0x0000003f


	//----- nvinfo : EIATTR_FRAME_SIZE
	.align		4
.L_261:
        /*0624*/ 	.byte	0x04, 0x11
        /*0626*/ 	.short	(.L_263 - .L_262)
	.align		4
.L_262:
        /*0628*/ 	.word	index@(_ZN10layer_norm22ln_bwd_finalize_kernelINS_22Kernel_traits_finalizeILj6144Ef13__nv_bfloat16fS2_fjLb0ELj1024ELj4ENS_18Kernel_traits_baseILj6144EfS2_fS2_fjLj1024EEEEELb0ELb0EEEvNS_9BwdParamsE)
        /*062c*/ 	.word	0x00000000


	//----- nvinfo : EIATTR_REGCOUNT
	.align		4
.L_263:
        /*0630*/ 	.byte	0x04, 0x2f
        /*0632*/ 	.short	(.L_265 - .L_264)
	.align		4
.L_264:
        /*0634*/ 	.word	index@(_ZN10layer_norm31ln_parallel_residual_bwd_kernelINS_13Kernel_traitsIf13__nv_bfloat16fS2_fjLj6144ELj1ELj1ELj8ELj16ENS_18Kernel_traits_baseILj6144EfS2_fS2_fjLj256EEEEELb1ELb0ELb1EEEvNS_9BwdParamsE)
        /*0638*/ 	.word	0x000000ff


	//----- nvinfo : EIATTR_FRAME_SIZE
	.align		4
.L_265:
        /*063c*/ 	.byte	0x04, 0x11
        /*063e*/ 	.short	(.L_267 - .L_266)
	.align		4
.L_266:
        /*0640*/ 	.word	index@(_ZN10layer_norm31ln_parallel_residual_bwd_kernelINS_13Kernel_traitsIf13__nv_bfloat16fS2_fjLj6144ELj1ELj1ELj8ELj16ENS_18Kernel_traits_baseILj6144EfS2_fS2_fjLj256EEEEELb1ELb0ELb1EEEvNS_9BwdParamsE)
        /*0644*/ 	.word	0x00000038


	//----- nvinfo : EIATTR_REGCOUNT
	.align		4
.L_267:
        /*0648*/ 	.byte	0x04, 0x2f
        /*064a*/ 	.short	(.L_269 - .L_268)
	.align		4
.L_268:
        /*064c*/ 	.word	index@(_ZN10layer_norm31ln_parallel_residual_bwd_kernelINS_13Kernel_traitsIf13__nv_bfloat16fS2_fjLj6144ELj1ELj1ELj8ELj16ENS_18Kernel_traits_baseILj6144EfS2_fS2_fjLj256EEEEELb1ELb0ELb0EEEvNS_9BwdParamsE)
        /*0650*/ 	.word	0x000000ff


	//----- nvinfo : EIATTR_FRAME_SIZE
	.align		4
.L_269:
        /*0654*/ 	.byte	0x04, 0x11
        /*0656*/ 	.short	(.L_271 - .L_270)
	.align		4
.L_270:
        /*0658*/ 	.word	index@(_ZN10layer_norm31ln_parallel_residual_bwd_kernelINS_13Kernel_traitsIf13__nv_bfloat16fS2_fjLj6144ELj1ELj1ELj8ELj16ENS_18Kernel_traits_baseILj6144EfS2_fS2_fjLj256EEEEELb1ELb0ELb0EEEvNS_9BwdParamsE)
        /*065c*/ 	.word	0x00000030


	//----- nvinfo : EIATTR_REGCOUNT
	.align		4
.L_271:
        /*0660*/ 	.byte	0x04, 0x2f
        /*0662*/ 	.short	(.L_273 - .L_272)
	.align		4
.L_272:
        /*0664*/ 	.word	index@(_ZN10layer_norm31ln_parallel_residual_bwd_kernelINS_13Kernel_traitsIf13__nv_bfloat16fS2_fjLj6144ELj1ELj1ELj8ELj16ENS_18Kernel_traits_baseILj6144EfS2_fS2_fjLj256EEEEELb0ELb1ELb1EEEvNS_9BwdParamsE)
        /*0668*/ 	.word	0x000000ce


	//----- nvinfo : EIATTR_FRAME_SIZE
	.align		4
.L_273:
        /*066c*/ 	.byte	0x04, 0x11
        /*066e*/ 	.short	(.L_275 - .L_274)
	.align		4
.L_274:
        /*0670*/ 	.word	index@(_ZN10layer_norm31ln_parallel_residual_bwd_kernelINS_13Kernel_traitsIf13__nv_bfloat16fS2_fjLj6144ELj1ELj1ELj8ELj16ENS_18Kernel_traits_baseILj6144EfS2_fS2_fjLj256EEEEELb0ELb1ELb1EEEvNS_9BwdParamsE)
        /*0674*/ 	.word	0x00000000


	//----- nvinfo : EIATTR_REGCOUNT
	.align		4
.L_275:
        /*0678*/ 	.byte	0x04, 0x2f
        /*067a*/ 	.short	(.L_277 - .L_276)
	.align		4
.L_276:
        /*067c*/ 	.word	index@(_ZN10layer_norm31ln_parallel_residual_bwd_kernelINS_13Kernel_traitsIf13__nv_bfloat16fS2_fjLj6144ELj1ELj1ELj8ELj16ENS_18Kernel_traits_baseILj6144EfS2_fS2_fjLj256EEEEELb0ELb1ELb0EEEvNS_9BwdParamsE)
        /*0680*/ 	.word	0x000000b8


	//----- nvinfo : EIATTR_FRAME_SIZE
	.align		4
.L_277:
        /*0684*/ 	.byte	0x04, 0x11
        /*0686*/ 	.short	(.L_279 - .L_278)
	.align		4
.L_278:
        /*0688*/ 	.word	index@(_ZN10layer_norm31ln_parallel_residual_bwd_kernelINS_13Kernel_traitsIf13__nv_bfloat16fS2_fjLj6144ELj1ELj1ELj8ELj16ENS_18Kernel_traits_baseILj6144EfS2_fS2_fjLj256EEEEELb0ELb1ELb0EEEvNS_9BwdParamsE)
        /*068c*/ 	.word	0x00000000


	//----- nvinfo : EIATTR_REGCOUNT
	.align		4
.L_279:
        /*0690*/ 	.byte	0x04, 0x2f
        /*0692*/ 	.short	(.L_281 - .L_280)
	.align		4
.L_280:
        /*0694*/ 	.word	index@(_ZN10layer_norm31ln_parallel_residual_bwd_kernelINS_13Kernel_traitsIf13__nv_bfloat16fS2_fjLj6144ELj1ELj1ELj8ELj16ENS_18Kernel_traits_baseILj6144EfS2_fS2_fjLj256EEEEELb0ELb0ELb1EEEvNS_9BwdParamsE)
        /*0698*/ 	.word	0x000000ff


	//----- nvinfo : EIATTR_FRAME_SIZE
	.align		4
.L_281:
        /*069c*/ 	.byte	0x04, 0x11
        /*069e*/ 	.short	(.L_283 - .L_282)
	.align		4
.L_282:
        /*06a0*/ 	.word	index@(_ZN10layer_norm31ln_parallel_residual_bwd_kernelINS_13Kernel_traitsIf13__nv_bfloat16fS2_fjLj6144ELj1ELj1ELj8ELj16ENS_18Kernel_traits_baseILj6144EfS2_fS2_fjLj256EEEEELb0ELb0ELb1EEEvNS_9BwdParamsE)
        /*06a4*/ 	.word	0x00000000


	//----- nvinfo : EIATTR_REGCOUNT
	.align		4
.L_283:
        /*06a8*/ 	.byte	0x04, 0x2f
        /*06aa*/ 	.short	(.L_285 - .L_284)
	.align		4
.L_284:
        /*06ac*/ 	.word	index@(_ZN10layer_norm31ln_parallel_residual_bwd_kernelINS_13Kernel_traitsIf13__nv_bfloat16fS2_fjLj6144ELj1ELj1ELj8ELj16ENS_18Kernel_traits_baseILj6144EfS2_fS2_fjLj256EEEEELb0ELb0ELb0EEEvNS_9BwdParamsE)
        /*06b0*/ 	.word	0x000000ff


	//----- nvinfo : EIATTR_FRAME_SIZE
	.align		4
.L_285:
        /*06b4*/ 	.byte	0x04, 0x11
        /*06b6*/ 	.short	(.L_287 - .L_286)
	.align		4
.L_286:
        /*06b8*/ 	.word	index@(_ZN10layer_norm31ln_parallel_residual_bwd_kernelINS_13Kernel_traitsIf13__nv_bfloat16fS2_fjLj6144ELj1ELj1ELj8ELj16ENS_18Kernel_traits_baseILj6144EfS2_fS2_fjLj256EEEEELb0ELb0ELb0EEEvNS_9BwdParamsE)
        /*06bc*/ 	.word	0x00000008


	//----- nvinfo : EIATTR_REGCOUNT
	.align		4
.L_287:
        /*06c0*/ 	.byte	0x04, 0x2f
        /*06c2*/ 	.short	(.L_289 - .L_288)
	.align		4
.L_288:
        /*06c4*/ 	.word	index@(_ZN10layer_norm31ln_parallel_residual_bwd_kernelINS_13Kernel_traitsI13__nv_bfloat16S2_fS2_fjLj6144ELj1ELj1ELj8ELj16ENS_18Kernel_traits_baseILj6144ES2_S2_fS2_fjLj256EEEEELb1ELb1ELb1EEEvNS_9BwdParamsE)
        /*06c8*/ 	.word	0x000000d6


	//----- nvinfo : EIATTR_FRAME_SIZE
	.align		4
.L_289:
        /*06cc*/ 	.byte	0x04, 0x11
        /*06ce*/ 	.short	(.L_291 - .L_290)
	.align		4
.L_290:
        /*06d0*/ 	.word	index@(_ZN10layer_norm31ln_parallel_residual_bwd_kernelINS_13Kernel_traitsI13__nv_bfloat16S2_fS2_fjLj6144ELj1ELj1ELj8ELj16ENS_18Kernel_traits_baseILj6144ES2_S2_fS2_fjLj256EEEEELb1ELb1ELb1EEEvNS_9BwdParamsE)
        /*06d4*/ 	.word	0x00000000


	//----- nvinfo : EIATTR_REGCOUNT
	.align		4
.L_291:
        /*06d8*/ 	.byte	0x04, 0x2f
        /*06da*/ 	.short	(.L_293 - .L_292)
	.align		4
.L_292:
        /*06dc*/ 	.word	index@(_ZN10layer_norm40ln_parallel_residual_bwd_finalize_kernelINS_22Kernel_traits_finalizeILj6144E13__nv_bfloat16S2_fS2_fjLb0ELj1024ELj4ENS_18Kernel_traits_baseILj6144ES2_S2_fS2_fjLj1024EEEEELb1EEEvNS_9BwdParamsE)
        /*06e0*/ 	.word	0x00000020


	//----- nvinfo : EIATTR_FRAME_SIZE
	.align		4
.L_293:
        /*06e4*/ 	.byte	0x04, 0x11
        /*06e6*/ 	.short	(.L_295 - .L_294)
	.align		4
.L_294:
        /*06e8*/ 	.word	index@(_ZN10layer_norm40ln_parallel_residual_bwd_finalize_kernelINS_22Kernel_traits_finalizeILj6144E13__nv_bfloat16S2_fS2_fjLb0ELj1024ELj4ENS_18Kernel_traits_baseILj6144ES2_S2_fS2_fjLj1024EEEEELb1EEEvNS_9BwdParamsE)
        /*06ec*/ 	.word	0x00000000


	//----- nvinfo : EIATTR_REGCOUNT
	.align		4
.L_295:
        /*06f0*/ 	.byte	0x04, 0x2f
        /*06f2*/ 	.short	(.L_297 - .L_296)
	.align		4
.L_296:
        /*06f4*/ 	.word	index@(_ZN10layer_norm22ln_bwd_finalize_kernelINS_22Kernel_traits_finalizeILj6144E13__nv_bfloat16S2_fS2_fjLb0ELj1024ELj4ENS_18Kernel_traits_baseILj6144ES2_S2_fS2_fjLj1024EEEEELb0ELb1EEEvNS_9BwdParamsE)
        /*06f8*/ 	.word	0x00000020


	//----- nvinfo : EIATTR_FRAME_SIZE
	.align		4
.L_297:
        /*06fc*/ 	.byte	0x04, 0x11
        /*06fe*/ 	.short	(.L_299 - .L_298)
	.align		4
.L_298:
        /*0700*/ 	.word	index@(_ZN10layer_norm22ln_bwd_finalize_kernelINS_22Kernel_traits_finalizeILj6144E13__nv_bfloat16S2_fS2_fjLb0ELj1024ELj4ENS_18Kernel_traits_baseILj6144ES2_S2_fS2_fjLj1024EEEEELb0ELb1EEEvNS_9BwdParamsE)
        /*0704*/ 	.word	0x00000000


	//----- nvinfo : EIATTR_REGCOUNT
	.align		4
.L_299:
        /*0708*/ 	.byte	0x04, 0x2f
        /*070a*/ 	.short	(.L_301 - .L_300)
	.align		4
.L_300:
        /*070c*/ 	.word	index@(_ZN10layer_norm31ln_parallel_residual_bwd_kernelINS_13Kernel_traitsI13__nv_bfloat16S2_fS2_fjLj6144ELj1ELj1ELj8ELj16ENS_18Kernel_traits_baseILj6144ES2_S2_fS2_fjLj256EEEEELb1ELb1ELb0EEEvNS_9BwdParamsE)
        /*0710*/ 	.word	0x000000c4


	//----- nvinfo : EIATTR_FRAME_SIZE
	.align		4
.L_301:
        /*0714*/ 	.byte	0x04, 0x11
        /*0716*/ 	.short	(.L_303 - .L_302)
	.align		4
.L_302:
        /*0718*/ 	.word	index@(_ZN10layer_norm31ln_parallel_residual_bwd_kernelINS_13Kernel_traitsI13__nv_bfloat16S2_fS2_fjLj6144ELj1ELj1ELj8ELj16ENS_18Kernel_traits_baseILj6144ES2_S2_fS2_fjLj256EEEEELb1ELb1ELb0EEEvNS_9BwdParamsE)
        /*071c*/ 	.word	0x00000000


	//----- nvinfo : EIATTR_REGCOUNT
	.align		4
.L_303:
        /*0720*/ 	.byte	0x04, 0x2f
        /*0722*/ 	.short	(.L_305 - .L_304)
	.align		4
.L_304:
        /*0724*/ 	.word	index@(_ZN10layer_norm40ln_parallel_residual_bwd_finalize_kernelINS_22Kernel_traits_finalizeILj6144E13__nv_bfloat16S2_fS2_fjLb0ELj1024ELj4ENS_18Kernel_traits_baseILj6144ES2_S2_fS2_fjLj1024EEEEELb0EEEvNS_9BwdParamsE)
        /*0728*/ 	.word	0x00000020


	//----- nvinfo : EIATTR_FRAME_SIZE
	.align		4
.L_305:
        /*072c*/ 	.byte	0x04, 0x11
        /*072e*/ 	.short	(.L_307 - .L_306)
	.align		4
.L_306:
        /*0730*/ 	.word	index@(_ZN10layer_norm40ln_parallel_residual_bwd_finalize_kernelINS_22Kernel_traits_finalizeILj6144E13__nv_bfloat16S2_fS2_fjLb0ELj1024ELj4ENS_18Kernel_traits_baseILj6144ES2_S2_fS2_fjLj1024EEEEELb0EEEvNS_9BwdParamsE)
        /*0734*/ 	.word	0x00000000


	//----- nvinfo : EIATTR_REGCOUNT
	.align		4
.L_307:
        /*0738*/ 	.byte	0x04, 0x2f
        /*073a*/ 	.short	(.L_309 - .L_308)
	.align		4
.L_308:
        /*073c*/ 	.word	index@(_ZN10layer_norm22ln_bwd_finalize_kernelINS_22Kernel_traits_finalizeILj6144E13__nv_bfloat16S2_fS2_fjLb0ELj1024ELj4ENS_18Kernel_traits_baseILj6144ES2_S2_fS2_fjLj1024EEEEELb0ELb0EEEvNS_9BwdParamsE)
        /*0740*/ 	.word	0x0000003f


	//----- nvinfo : EIATTR_FRAME_SIZE
	.align		4
.L_309:
        /*0744*/ 	.byte	0x04, 0x11
        /*0746*/ 	.short	(.L_311 - .L_310)
	.align		4
.L_310:
        /*0748*/ 	.word	index@(_ZN10layer_norm22ln_bwd_finalize_kernelINS_22Kernel_traits_finalizeILj6144E13__nv_bfloat16S2_fS2_fjLb0ELj1024ELj4ENS_18Kernel_traits_baseILj6144ES2_S2_fS2_fjLj1024EEEEELb0ELb0EEEvNS_9BwdParamsE)
        /*074c*/ 	.word	0x00000000


	//----- nvinfo : EIATTR_REGCOUNT
	.align		4
.L_311:
        /*0750*/ 	.byte	0x04, 0x2f
        /*0752*/ 	.short	(.L_313 - .L_312)
	.align		4
.L_312:
        /*0754*/ 	.word	index@(_ZN10layer_norm31ln_parallel_residual_bwd_kernelINS_13Kernel_traitsI13__nv_bfloat16S2_fS2_fjLj6144ELj1ELj1ELj8ELj16ENS_18Kernel_traits_baseILj6144ES2_S2_fS2_fjLj256EEEEELb1ELb0ELb1EEEvNS_9BwdParamsE)
        /*0758*/ 	.word	0x000000ff


	//----- nvinfo : EIATTR_FRAME_SIZE
	.align		4
.L_313:
        /*075c*/ 	.byte	0x04, 0x11
        /*075e*/ 	.short	(.L_315 - .L_314)
	.align		4
.L_314:
        /*0760*/ 	.word	index@(_ZN10layer_norm31ln_parallel_residual_bwd_kernelINS_13Kernel_traitsI13__nv_bfloat16S2_fS2_fjLj6144ELj1ELj1ELj8ELj16ENS_18Kernel_traits_baseILj6144ES2_S2_fS2_fjLj256EEEEELb1ELb0ELb1EEEvNS_9BwdParamsE)
        /*0764*/ 	.word	0x00000038


	//----- nvinfo : EIATTR_REGCOUNT
	.align		4
.L_315:
        /*0768*/ 	.byte	0x04, 0x2f
        /*076a*/ 	.short	(.L_317 - .L_316)
	.align		4
.L_316:
        /*076c*/ 	.word	index@(_ZN10layer_norm31ln_parallel_residual_bwd_kernelINS_13Kernel_traitsI13__nv_bfloat16S2_fS2_fjLj6144ELj1ELj1ELj8ELj16ENS_18Kernel_traits_baseILj6144ES2_S2_fS2_fjLj256EEEEELb1ELb0ELb0EEEvNS_9BwdParamsE)
        /*0770*/ 	.word	0x000000ff


	//----- nvinfo : EIATTR_FRAME_SIZE
	.align		4
.L_317:
        /*0774*/ 	.byte	0x04, 0x11
        /*0776*/ 	.short	(.L_319 - .L_318)
	.align		4
.L_318:
        /*0778*/ 	.word	index@(_ZN10layer_norm31ln_parallel_residual_bwd_kernelINS_13Kernel_traitsI13__nv_bfloat16S2_fS2_fjLj6144ELj1ELj1ELj8ELj16ENS_18Kernel_traits_baseILj6144ES2_S2_fS2_fjLj256EEEEELb1ELb0ELb0EEEvNS_9BwdParamsE)
        /*077c*/ 	.word	0x00000000


	//----- nvinfo : EIATTR_REGCOUNT
	.align		4
.L_319:
        /*0780*/ 	.byte	0x04, 0x2f
        /*0782*/ 	.short	(.L_321 - .L_320)
	.align		4
.L_320:
        /*0784*/ 	.word	index@(_ZN10layer_norm31ln_parallel_residual_bwd_kernelINS_13Kernel_traitsI13__nv_bfloat16S2_fS2_fjLj6144ELj1ELj1ELj8ELj16ENS_18Kernel_traits_baseILj6144ES2_S2_fS2_fjLj256EEEEELb0ELb1ELb1EEEvNS_9BwdParamsE)
        /*0788*/ 	.word	0x000000cc


	//----- nvinfo : EIATTR_FRAME_SIZE
	.align		4
.L_321:
        /*078c*/ 	.byte	0x04, 0x11
        /*078e*/ 	.short	(.L_323 - .L_322)
	.align		4
.L_322:
        /*0790*/ 	.word	index@(_ZN10layer_norm31ln_parallel_residual_bwd_kernelINS_13Kernel_traitsI13__nv_bfloat16S2_fS2_fjLj6144ELj1ELj1ELj8ELj16ENS_18Kernel_traits_baseILj6144ES2_S2_fS2_fjLj256EEEEELb0ELb1ELb1EEEvNS_9BwdParamsE)
        /*0794*/ 	.word	0x00000000


	//----- nvinfo : EIATTR_REGCOUNT
	.align		4
.L_323:
        /*0798*/ 	.byte	0x04, 0x2f
        /*079a*/ 	.short	(.L_325 - .L_324)
	.align		4
.L_324:
        /*079c*/ 	.word	index@(_ZN10layer_norm31ln_parallel_residual_bwd_kernelINS_13Kernel_traitsI13__nv_bfloat16S2_fS2_fjLj6144ELj1ELj1ELj8ELj16ENS_18Kernel_traits_baseILj6144ES2_S2_fS2_fjLj256EEEEELb0ELb1ELb0EEEvNS_9BwdParamsE)
        /*07a0*/ 	.word	0x000000b8


	//----- nvinfo : EIATTR_FRAME_SIZE
	.align		4
.L_325:
        /*07a4*/ 	.byte	0x04, 0x11
        /*07a6*/ 	.short	(.L_327 - .L_326)
	.align		4
.L_326:
        /*07a8*/ 	.word	index@(_ZN10layer_norm31ln_parallel_residual_bwd_kernelINS_13Kernel_traitsI13__nv_bfloat16S2_fS2_fjLj6144ELj1ELj1ELj8ELj16ENS_18Kernel_traits_baseILj6144ES2_S2_fS2_fjLj256EEEEELb0ELb1ELb0EEEvNS_9BwdParamsE)
        /*07ac*/ 	.word	0x00000000


	//----- nvinfo : EIATTR_REGCOUNT
	.align		4
.L_327:
        /*07b0*/ 	.byte	0x04, 0x2f
        /*07b2*/ 	.short	(.L_329 - .L_328)
	.align		4
.L_328:
        /*07b4*/ 	.word	index@(_ZN10layer_norm31ln_parallel_residual_bwd_kernelINS_13Kernel_traitsI13__nv_bfloat16S2_fS2_fjLj6144ELj1ELj1ELj8ELj16ENS_18Kernel_traits_baseILj6144ES2_S2_fS2_fjLj256EEEEELb0ELb0ELb1EEEvNS_9BwdParamsE)
        /*07b8*/ 	.word	0x000000ff


	//----- nvinfo : EIATTR_FRAME_SIZE
	.align		4
.L_329:
        /*07bc*/ 	.byte	0x04, 0x11
        /*07be*/ 	.short	(.L_331 - .L_330)
	.align		4
.L_330:
        /*07c0*/ 	.word	index@(_ZN10layer_norm31ln_parallel_residual_bwd_kernelINS_13Kernel_traitsI13__nv_bfloat16S2_fS2_fjLj6144ELj1ELj1ELj8ELj16ENS_18Kernel_traits_baseILj6144ES2_S2_fS2_fjLj256EEEEELb0ELb0ELb1EEEvNS_9BwdParamsE)
        /*07c4*/ 	.word	0x00000010


	//----- nvinfo : EIATTR_REGCOUNT
	.align		4
.L_331:
        /*07c8*/ 	.byte	0x04, 0x2f
        /*07ca*/ 	.short	(.L_333 - .L_332)
	.align		4
.L_332:
        /*07cc*/ 	.word	index@(_ZN10layer_norm31ln_parallel_residual_bwd_kernelINS_13Kernel_traitsI13__nv_bfloat16S2_fS2_fjLj6144ELj1ELj1ELj8ELj16ENS_18Kernel_traits_baseILj6144ES2_S2_fS2_fjLj256EEEEELb0ELb0ELb0EEEvNS_9BwdParamsE)
        /*07d0*/ 	.word	0x000000ff


	//----- nvinfo : EIATTR_FRAME_SIZE
	.align		4
.L_333:
        /*07d4*/ 	.byte	0x04, 0x11
        /*07d6*/ 	.short	(.L_335 - .L_334)
	.align		4
.L_334:
        /*07d8*/ 	.word	index@(_ZN10layer_norm31ln_parallel_residual_bwd_kernelINS_13Kernel_traitsI13__nv_bfloat16S2_fS2_fjLj6144ELj1ELj1ELj8ELj16ENS_18Kernel_traits_baseILj6144ES2_S2_fS2_fjLj256EEEEELb0ELb0ELb0EEEvNS_9BwdParamsE)
        /*07dc*/ 	.word	0x00000000


	//----- nvinfo : EIATTR_REGCOUNT
	.align		4
.L_335:
        /*07e0*/ 	.byte	0x04, 0x2f
        /*07e2*/ 	.short	(.L_337 - .L_336)
	.align		4
.L_336:
        /*07e4*/ 	.word	index@(_ZN10layer_norm31ln_parallel_residual_bwd_kernelINS_13Kernel_traitsIf13__nv_bfloat16S2_S2_fjLj6144ELj1ELj1ELj8ELj16ENS_18Kernel_traits_baseILj6144EfS2_S2_S2_fjLj256EEEEELb1ELb1ELb1EEEvNS_9BwdParamsE)
        /*07e8*/ 	.word	0x000000cd


	//----- nvinfo : EIATTR_FRAME_SIZE
	.align		4
.L_337:
        /*07ec*/ 	.byte	0x04, 0x11
        /*07ee*/ 	.short	(.L_339 - .L_338)
	.align		4
.L_338:
        /*07f0*/ 	.word	index@(_ZN10layer_norm31ln_parallel_residual_bwd_kernelINS_13Kernel_traitsIf13__nv_bfloat16S2_S2_fjLj6144ELj1ELj1ELj8ELj16ENS_18Kernel_traits_baseILj6144EfS2_S2_S2_fjLj256EEEEELb1ELb1ELb1EEEvNS_9BwdParamsE)
        /*07f4*/ 	.word	0x00000000


	//----- nvinfo : EIATTR_REGCOUNT
	.align		4
.L_339:
        /*07f8*/ 	.byte	0x04, 0x2f
        /*07fa*/ 	.short	(.L_341 - .L_340)
	.align		4
.L_340:
        /*07fc*/ 	.word	index@(_ZN10layer_norm40ln_parallel_residual_bwd_finalize_kernelINS_22Kernel_traits_finalizeILj6144Ef13__nv_bfloat16S2_S2_fjLb0ELj1024ELj4ENS_18Kernel_traits_baseILj6144EfS2_S2_S2_fjLj1024EEEEELb1EEEvNS_9BwdParamsE)
        /*0800*/ 	.word	0x00000020


	//----- nvinfo : EIATTR_FRAME_SIZE
	.align		4
.L_341:
        /*0804*/ 	.byte	0x04, 0x11
        /*0806*/ 	.short	(.L_343 - .L_342)
	.align		4
.L_342:
        /*0808*/ 	.word	index@(_ZN10layer_norm40ln_parallel_residual_bwd_finalize_kernelINS_22Kernel_traits_finalizeILj6144Ef13__nv_bfloat16S2_S2_fjLb0ELj1024ELj4ENS_18Kernel_traits_baseILj6144EfS2_S2_S2_fjLj1024EEEEELb1EEEvNS_9BwdParamsE)
        /*080c*/ 	.word	0x00000000


	//----- nvinfo : EIATTR_REGCOUNT
	.align		4
.L_343:
        /*0810*/ 	.byte	0x04, 0x2f
        /*0812*/ 	.short	(.L_345 - .L_344)
	.align		4
.L_344:
        /*0814*/ 	.word	index@(_ZN10layer_norm22ln_bwd_finalize_kernelINS_22Kernel_traits_finalizeILj6144Ef13__nv_bfloat16S2_S2_fjLb0ELj1024ELj4ENS_18Kernel_traits_baseILj6144EfS2_S2_S2_fjLj1024EEEEELb0ELb1EEEvNS_9BwdParamsE)
        /*0818*/ 	.word	0x00000020


	//----- nvinfo : EIATTR_FRAME_SIZE
	.align		4
.L_345:
        /*081c*/ 	.byte	0x04, 0x11
        /*081e*/ 	.short	(.L_347 - .L_346)
	.align		4
.L_346:
        /*0820*/ 	.word	index@(_ZN10layer_norm22ln_bwd_finalize_kernelINS_22Kernel_traits_finalizeILj6144Ef13__nv_bfloat16S2_S2_fjLb0ELj1024ELj4ENS_18Kernel_traits_baseILj6144EfS2_S2_S2_fjLj1024EEEEELb0ELb1EEEvNS_9BwdParamsE)
        /*0824*/ 	.word	0x00000000


	//----- nvinfo : EIATTR_REGCOUNT
	.align		4
.L_347:
        /*0828*/ 	.byte	0x04, 0x2f
        /*082a*/ 	.short	(.L_349 - .L_348)
	.align		4
.L_348:
        /*082c*/ 	.word	index@(_ZN10layer_norm31ln_parallel_residual_bwd_kernelINS_13Kernel_traitsIf13__nv_bfloat16S2_S2_fjLj6144ELj1ELj1ELj8ELj16ENS_18Kernel_traits_baseILj6144EfS2_S2_S2_fjLj256EEEEELb1ELb1ELb0EEEvNS_9BwdParamsE)
        /*0830*/ 	.word	0x000000b9


	//----- nvinfo : EIATTR_FRAME_SIZE
	.align		4
.L_349:
        /*0834*/ 	.byte	0x04, 0x11
        /*0836*/ 	.short	(.L_351 - .L_350)
	.align		4
.L_350:
        /*0838*/ 	.word	index@(_ZN10layer_norm31ln_parallel_residual_bwd_kernelINS_13Kernel_traitsIf13__nv_bfloat16S2_S2_fjLj6144ELj1ELj1ELj8ELj16ENS_18Kernel_traits_baseILj6144EfS2_S2_S2_fjLj256EEEEELb1ELb1ELb0EEEvNS_9BwdParamsE)
        /*083c*/ 	.word	0x00000000


	//----- nvinfo : EIATTR_REGCOUNT
	.align		4
.L_351:
        /*0840*/ 	.byte	0x04, 0x2f
        /*0842*/ 	.short	(.L_353 - .L_352)
	.align		4
.L_352:
        /*0844*/ 	.word	index@(_ZN10layer_norm40ln_parallel_residual_bwd_finalize_kernelINS_22Kernel_traits_finalizeILj6144Ef13__nv_bfloat16S2_S2_fjLb0ELj1024ELj4ENS_18Kernel_traits_baseILj6144EfS2_S2_S2_fjLj1024EEEEELb0EEEvNS_9BwdParamsE)
        /*0848*/ 	.word	0x00000020


	//----- nvinfo : EIATTR_FRAME_SIZE
	.align		4
.L_353:
        /*084c*/ 	.byte	0x04, 0x11
        /*084e*/ 	.short	(.L_355 - .L_354)
	.align		4
.L_354:
        /*0850*/ 	.word	index@(_ZN10layer_norm40ln_parallel_residual_bwd_finalize_kernelINS_22Kernel_traits_finalizeILj6144Ef13__nv_bfloat16S2_S2_fjLb0ELj1024ELj4ENS_18Kernel_traits_baseILj6144EfS2_S2_S2_fjLj1024EEEEELb0EEEvNS_9BwdParamsE)
        /*0854*/ 	.word	0x00000000


	//----- nvinfo : EIATTR_REGCOUNT
	.align		4
.L_355:
        /*0858*/ 	.byte	0x04, 0x2f
        /*085a*/ 	.short	(.L_357 - .L_356)
	.align		4
.L_356:
        /*085c*/ 	.word	index@(_ZN10layer_norm22ln_bwd_finalize_kernelINS_22Kernel_traits_finalizeILj6144Ef13__nv_bfloat16S2_S2_fjLb0ELj1024ELj4ENS_18Kernel_traits_baseILj6144EfS2_S2_S2_fjLj1024EEEEELb0ELb0EEEvNS_9BwdParamsE)
        /*0860*/ 	.word	0x0000003f


	//----- nvinfo : EIATTR_FRAME_SIZE
	.align		4
.L_357:
        /*0864*/ 	.byte	0x04, 0x11
        /*0866*/ 	.short	(.L_359 - .L_358)
	.align		4
.L_358:
        /*0868*/ 	.word	index@(_ZN10layer_norm22ln_bwd_finalize_kernelINS_22Kernel_traits_finalizeILj6144Ef13__nv_bfloat16S2_S2_fjLb0ELj1024ELj4ENS_18Kernel_traits_baseILj6144EfS2_S2_S2_fjLj1024EEEEELb0ELb0EEEvNS_9BwdParamsE)
        /*086c*/ 	.word	0x00000000


	//----- nvinfo : EIATTR_REGCOUNT
	.align		4
.L_359:
        /*0870*/ 	.byte	0x04, 0x2f
        /*0872*/ 	.short	(.L_361 - .L_360)
	.align		4
.L_360:
        /*0874*/ 	.word	index@(_ZN10layer_norm31ln_parallel_residual_bwd_kernelINS_13Kernel_traitsIf13__nv_bfloat16S2_S2_fjLj6144ELj1ELj1ELj8ELj16ENS_18Kernel_traits_baseILj6144EfS2_S2_S2_fjLj256EEEEELb1ELb0ELb1EEEvNS_9BwdParamsE)
        /*0878*/ 	.word	0x000000ff


	//----- nvinfo : EIATTR_FRAME_SIZE
	.align		4
.L_361:
        /*087c*/ 	.byte	0x04, 0x11
        /*087e*/ 	.short	(.L_363 - .L_362)
	.align		4
.L_362:
        /*0880*/ 	.word	index@(_ZN10layer_norm31ln_parallel_residual_bwd_kernelINS_13Kernel_traitsIf13__nv_bfloat16S2_S2_fjLj6144ELj1ELj1ELj8ELj16ENS_18Kernel_traits_baseILj6144EfS2_S2_S2_fjLj256EEEEELb1ELb0ELb1EEEvNS_9BwdParamsE)
        /*0884*/ 	.word	0x00000000


	//----- nvinfo : EIATTR_REGCOUNT
	.align		4
.L_363:
        /*0888*/ 	.byte	0x04, 0x2f
        /*088a*/ 	.short	(.L_365 - .L_364)
	.align		4
.L_364:
        /*088c*/ 	.word	index@(_ZN10layer_norm31ln_parallel_residual_bwd_kernelINS_13Kernel_traitsIf13__nv_bfloat16S2_S2_fjLj6144ELj1ELj1ELj8ELj16ENS_18Kernel_traits_baseILj6144EfS2_S2_S2_fjLj256EEEEELb1ELb0ELb0EEEvNS_9BwdParamsE)
        /*0890*/ 	.word	0x000000f8


	//----- nvinfo : EIATTR_FRAME_SIZE
	.align		4
.L_365:
        /*0894*/ 	.byte	0x04, 0x11
        /*0896*/ 	.short	(.L_367 - .L_366)
	.align		4
.L_366:
        /*0898*/ 	.word	index@(_ZN10layer_norm31ln_parallel_residual_bwd_kernelINS_13Kernel_traitsIf13__nv_bfloat16S2_S2_fjLj6144ELj1ELj1ELj8ELj16ENS_18Kernel_traits_baseILj6144EfS2_S2_S2_fjLj256EEEEELb1ELb0ELb0EEEvNS_9BwdParamsE)
        /*089c*/ 	.word	0x00000000


	//----- nvinfo : EIATTR_REGCOUNT
	.align		4
.L_367:
        /*08a0*/ 	.byte	0x04, 0x2f
        /*08a2*/ 	.short	(.L_369 - .L_368)
	.align		4
.L_368:
        /*08a4*/ 	.word	index@(_ZN10layer_norm31ln_parallel_residual_bwd_kernelINS_13Kernel_traitsIf13__nv_bfloat16S2_S2_fjLj6144ELj1ELj1ELj8ELj16ENS_18Kernel_traits_baseILj6144EfS2_S2_S2_fjLj256EEEEELb0ELb1ELb1EEEvNS_9BwdParamsE)
        /*08a8*/ 	.word	0x000000c1


	//----- nvinfo : EIATTR_FRAME_SIZE
	.align		4
.L_369:
        /*08ac*/ 	.byte	0x04, 0x11
        /*08ae*/ 	.short	(.L_371 - .L_370)
	.align		4
.L_370:
        /*08b0*/ 	.word	index@(_ZN10layer_norm31ln_parallel_residual_bwd_kernelINS_13Kernel_traitsIf13__nv_bfloat16S2_S2_fjLj6144ELj1ELj1ELj8ELj16ENS_18Kernel_traits_baseILj6144EfS2_S2_S2_fjLj256EEEEELb0ELb1ELb1EEEvNS_9BwdParamsE)
        /*08b4*/ 	.word	0x00000000


	//----- nvinfo : EIATTR_REGCOUNT
	.align		4
.L_371:
        /*08b8*/ 	.byte	0x04, 0x2f
        /*08ba*/ 	.short	(.L_373 - .L_372)
	.align		4
.L_372:
        /*08bc*/ 	.word	index@(_ZN10layer_norm31ln_parallel_residual_bwd_kernelINS_13Kernel_traitsIf13__nv_bfloat16S2_S2_fjLj6144ELj1ELj1ELj8ELj16ENS_18Kernel_traits_baseILj6144EfS2_S2_S2_fjLj256EEEEELb0ELb1ELb0EEEvNS_9BwdParamsE)
        /*08c0*/ 	.word	0x000000b4


	//----- nvinfo : EIATTR_FRAME_SIZE
	.align		4
.L_373:
        /*08c4*/ 	.byte	0x04, 0x11
        /*08c6*/ 	.short	(.L_375 - .L_374)
	.align		4
.L_374:
        /*08c8*/ 	.word	index@(_ZN10layer_norm31ln_parallel_residual_bwd_kernelINS_13Kernel_traitsIf13__nv_bfloat16S2_S2_fjLj6144ELj1ELj1ELj8ELj16ENS_18Kernel_traits_baseILj6144EfS2_S2_S2_fjLj256EEEEELb0ELb1ELb0EEEvNS_9BwdParamsE)
        /*08cc*/ 	.word	0x00000000


	//----- nvinfo : EIATTR_REGCOUNT
	.align		4
.L_375:
        /*08d0*/ 	.byte	0x04, 0x2f
        /*08d2*/ 	.short	(.L_377 - .L_376)
	.align		4
.L_376:
        /*08d4*/ 	.word	index@(_ZN10layer_norm31ln_parallel_residual_bwd_kernelINS_13Kernel_traitsIf13__nv_bfloat16S2_S2_fjLj6144ELj1ELj1ELj8ELj16ENS_18Kernel_traits_baseILj6144EfS2_S2_S2_fjLj256EEEEELb0ELb0ELb1EEEvNS_9BwdParamsE)
        /*08d8*/ 	.word	0x000000ff


	//----- nvinfo : EIATTR_FRAME_SIZE
	.align		4
.L_377:
        /*08dc*/ 	.byte	0x04, 0x11
        /*08de*/ 	.short	(.L_379 - .L_378)
	.align		4
.L_378:
        /*08e0*/ 	.word	index@(_ZN10layer_norm31ln_parallel_residual_bwd_kernelINS_13Kernel_traitsIf13__nv_bfloat16S2_S2_fjLj6144ELj1ELj1ELj8ELj16ENS_18Kernel_traits_baseILj6144EfS2_S2_S2_fjLj256EEEEELb0ELb0ELb1EEEvNS_9BwdParamsE)
        /*08e4*/ 	.word	0x00000000


	//----- nvinfo : EIATTR_REGCOUNT
	.align		4
.L_379:
        /*08e8*/ 	.byte	0x04, 0x2f
        /*08ea*/ 	.short	(.L_381 - .L_380)
	.align		4
.L_380:
        /*08ec*/ 	.word	index@(_ZN10layer_norm31ln_parallel_residual_bwd_kernelINS_13Kernel_traitsIf13__nv_bfloat16S2_S2_fjLj6144ELj1ELj1ELj8ELj16ENS_18Kernel_traits_baseILj6144EfS2_S2_S2_fjLj256EEEEELb0ELb0ELb0EEEvNS_9BwdParamsE)
        /*08f0*/ 	.word	0x000000fa


	//----- nvinfo : EIATTR_FRAME_SIZE
	.align		4
.L_381:
        /*08f4*/ 	.byte	0x04, 0x11
        /*08f6*/ 	.short	(.L_383 - .L_382)
	.align		4
.L_382:
        /*08f8*/ 	.word	index@(_ZN10layer_norm31ln_parallel_residual_bwd_kernelINS_13Kernel_traitsIf13__nv_bfloat16S2_S2_fjLj6144ELj1ELj1ELj8ELj16ENS_18Kernel_traits_baseILj6144EfS2_S2_S2_fjLj256EEEEELb0ELb0ELb0EEEvNS_9BwdParamsE)
        /*08fc*/ 	.word	0x00000000


	//----- nvinfo : EIATTR_REGCOUNT
	.align		4
.L_383:
        /*0900*/ 	.byte	0x04, 0x2f
        /*0902*/ 	.short	(.L_385 - .L_384)
	.align		4
.L_384:
        /*0904*/ 	.word	index@(_ZN10layer_norm31ln_parallel_residual_bwd_kernelINS_13Kernel_traitsI6__halfS2_S2_S2_fjLj6144ELj1ELj1ELj8ELj16ENS_18Kernel_traits_baseILj6144ES2_S2_S2_S2_fjLj256EEEEELb1ELb1ELb1EEEvNS_9BwdParamsE)
        /*0908*/ 	.word	0x000000ce


	//----- nvinfo : EIATTR_FRAME_SIZE
	.align		4
.L_385:
        /*090c*/ 	.byte	0x04, 0x11
        /*090e*/ 	.short	(.L_387 - .L_386)
	.align		4
.L_386:
        /*0910*/ 	.word	index@(_ZN10layer_norm31ln_parallel_residual_bwd_kernelINS_13Kernel_traitsI6__halfS2_S2_S2_fjLj6144ELj1ELj1ELj8ELj16ENS_18Kernel_traits_baseILj6144ES2_S2_S2_S2_fjLj256EEEEELb1ELb1ELb1EEEvNS_9BwdParamsE)
        /*0914*/ 	.word	0x00000000


	//----- nvinfo : EIATTR_REGCOUNT
	.align		4
.L_387:
        /*0918*/ 	.byte	0x04, 0x2f
        /*091a*/ 	.short	(.L_389 - .L_388)
	.align		4
.L_388:
        /*091c*/ 	.word	index@(_ZN10layer_norm40ln_parallel_residual_bwd_finalize_kernelINS_22Kernel_traits_finalizeILj6144E6__halfS2_S2_S2_fjLb0ELj1024ELj4ENS_18Kernel_traits_baseILj6144ES2_S2_S2_S2_fjLj1024EEEEELb1EEEvNS_9BwdParamsE)
        /*0920*/ 	.word	0x00000020


	//----- nvinfo : EIATTR_FRAME_SIZE
	.align		4
.L_389:
        /*0924*/ 	.byte	0x04, 0x11
        /*0926*/ 	.short	(.L_391 - .L_390)
	.align		4
.L_390:
        /*0928*/ 	.word	index@(_ZN10layer_norm40ln_parallel_residual_bwd_finalize_kernelINS_22Kernel_traits_finalizeILj6144E6__halfS2_S2_S2_fjLb0ELj1024ELj4ENS_18Kernel_traits_baseILj6144ES2_S2_S2_S2_fjLj1024EEEEELb1EEEvNS_9BwdParamsE)
        /*092c*/ 	.word	0x00000000


	//----- nvinfo : EIATTR_REGCOUNT
	.align		4
.L_391:
        /*0930*/ 	.byte	0x04, 0x2f
        /*0932*/ 	.short	(.L_393 - .L_392)
	.align		4
.L_392:
        /*0934*/ 	.word	index@(_ZN10layer_norm22ln_bwd_finalize_kernelINS_22Kernel_traits_finalizeILj6144E6__halfS2_S2_S2_fjLb0ELj1024ELj4ENS_18Kernel_traits_baseILj6144ES2_S2_S2_S2_fjLj1024EEEEELb0ELb1EEEvNS_9BwdParamsE)
        /*0938*/ 	.word	0x00000020


	//----- nvinfo : EIATTR_FRAME_SIZE
	.align		4
.L_393:
        /*093c*/ 	.byte	0x04, 0x11
        /*093e*/ 	.short	(.L_395 - .L_394)
	.align		4
.L_394:
        /*0940*/ 	.word	index@(_ZN10layer_norm22ln_bwd_finalize_kernelINS_22Kernel_traits_finalizeILj6144E6__halfS2_S2_S2_fjLb0ELj1024ELj4ENS_18Kernel_traits_baseILj6144ES2_S2_S2_S2_fjLj1024EEEEELb0ELb1EEEvNS_9BwdParamsE)
        /*0944*/ 	.word	0x00000000


	//----- nvinfo : EIATTR_REGCOUNT
	.align		4
.L_395:
        /*0948*/ 	.byte	0x04, 0x2f
        /*094a*/ 	.short	(.L_397 - .L_396)
	.align		4
.L_396:
        /*094c*/ 	.word	index@(_ZN10layer_norm31ln_parallel_residual_bwd_kernelINS_13Kernel_traitsI6__halfS2_S2_S2_fjLj6144ELj1ELj1ELj8ELj16ENS_18Kernel_traits_baseILj6144ES2_S2_S2_S2_fjLj256EEEEELb1ELb1ELb0EEEvNS_9BwdParamsE)
        /*0950*/ 	.word	0x000000ac


	//----- nvinfo : EIATTR_FRAME_SIZE
	.align		4
.L_397:
        /*0954*/ 	.byte	0x04, 0x11
        /*0956*/ 	.short	(.L_399 - .L_398)
	.align		4
.L_398:
        /*0958*/ 	.word	index@(_ZN10layer_norm31ln_parallel_residual_bwd_kernelINS_13Kernel_traitsI6__halfS2_S2_S2_fjLj6144ELj1ELj1ELj8ELj16ENS_18Kernel_traits_baseILj6144ES2_S2_S2_S2_fjLj256EEEEELb1ELb1ELb0EEEvNS_9BwdParamsE)
        /*095c*/ 	.word	0x00000000


	//----- nvinfo : EIATTR_REGCOUNT
	.align		4
.L_399:
        /*0960*/ 	.byte	0x04, 0x2f
        /*0962*/ 	.short	(.L_401 - .L_400)
	.align		4
.L_400:
        /*0964*/ 	.word	index@(_ZN10layer_norm40ln_parallel_residual_bwd_finalize_kernelINS_22Kernel_traits_finalizeILj6144E6__halfS2_S2_S2_fjLb0ELj1024ELj4ENS_18Kernel_traits_baseILj6144ES2_S2_S2_S2_fjLj1024EEEEELb0EEEvNS_9BwdParamsE)
        /*0968*/ 	.word	0x00000020


	//----- nvinfo : EIATTR_FRAME_SIZE
	.align		4
.L_401:
        /*096c*/ 	.byte	0x04, 0x11
        /*096e*/ 	.short	(.L_403 - .L_402)
	.align		4
.L_402:
        /*0970*/ 	.word	index@(_ZN10layer_norm40ln_parallel_residual_bwd_finalize_kernelINS_22Kernel_traits_finalizeILj6144E6__halfS2_S2_S2_fjLb0ELj1024ELj4ENS_18Kernel_traits_baseILj6144ES2_S2_S2_S2_fjLj1024EEEEELb0EEEvNS_9BwdParamsE)
        /*0974*/ 	.word	0x00000000


	//----- nvinfo : EIATTR_REGCOUNT
	.align		4
.L_403:
        /*0978*/ 	.byte	0x04, 0x2f
        /*097a*/ 	.short	(.L_405 - .L_404)
	.align		4
.L_404:
        /*097c*/ 	.word	index@(_ZN10layer_norm22ln_bwd_finalize_kernelINS_22Kernel_traits_finalizeILj6144E6__halfS2_S2_S2_fjLb0ELj1024ELj4ENS_18Kernel_traits_baseILj6144ES2_S2_S2_S2_fjLj1024EEEEELb0ELb0EEEvNS_9BwdParamsE)
        /*0980*/ 	.word	0x0000003f


	//----- nvinfo : EIATTR_FRAME_SIZE
	.align		4
.L_405:
        /*0984*/ 	.byte	0x04, 0x11
        /*0986*/ 	.short	(.L_407 - .L_406)
	.align		4
.L_406:
        /*0988*/ 	.word	index@(_ZN10layer_norm22ln_bwd_finalize_kernelINS_22Kernel_traits_finalizeILj6144E6__halfS2_S2_S2_fjLb0ELj1024ELj4ENS_18Kernel_traits_baseILj6144ES2_S2_S2_S2_fjLj1024EEEEELb0ELb0EEEvNS_9BwdParamsE)
        /*098c*/ 	.word	0x00000000


	//----- nvinfo : EIATTR_REGCOUNT
	.align		4
.L_407:
        /*0990*/ 	.byte	0x04, 0x2f
        /*0992*/ 	.short	(.L_409 - .L_408)
	.align		4
.L_408:
        /*0994*/ 	.word	index@(_ZN10layer_norm31ln_parallel_residual_bwd_kernelINS_13Kernel_traitsI6__halfS2_S2_S2_fjLj6144ELj1ELj1ELj8ELj16ENS_18Kernel_traits_baseILj6144ES2_S2_S2_S2_fjLj256EEEEELb1ELb0ELb1EEEvNS_9BwdParamsE)
        /*0998*/ 	.word	0x000000ff


	//----- nvinfo : EIATTR_FRAME_SIZE
	.align		4
.L_409:
        /*099c*/ 	.byte	0x04, 0x11
        /*099e*/ 	.short	(.L_411 - .L_410)
	.align		4
.L_410:
        /*09a0*/ 	.word	index@(_ZN10layer_norm31ln_parallel_residual_bwd_kernelINS_13Kernel_traitsI6__halfS2_S2_S2_fjLj6144ELj1ELj1ELj8ELj16ENS_18Kernel_traits_baseILj6144ES2_S2_S2_S2_fjLj256EEEEELb1ELb0ELb1EEEvNS_9BwdParamsE)
        /*09a4*/ 	.word	0x00000000


	//----- nvinfo : EIATTR_REGCOUNT
	.align		4
.L_411:
        /*09a8*/ 	.byte	0x04, 0x2f
        /*09aa*/ 	.short	(.L_413 - .L_412)
	.align		4
.L_412:
        /*09ac*/ 	.word	index@(_ZN10layer_norm31ln_parallel_residual_bwd_kernelINS_13Kernel_traitsI6__halfS2_S2_S2_fjLj6144ELj1ELj1ELj8ELj16ENS_18Kernel_traits_baseILj6144ES2_S2_S2_S2_fjLj256EEEEELb1ELb0ELb0EEEvNS_9BwdParamsE)
        /*09b0*/ 	.word	0x000000eb


	//----- nvinfo : EIATTR_FRAME_SIZE
	.align		4
.L_413:
        /*09b4*/ 	.byte	0x04, 0x11
        /*09b6*/ 	.short	(.L_415 - .L_414)
	.align		4
.L_414:
        /*09b8*/ 	.word	index@(_ZN10layer_norm31ln_parallel_residual_bwd_kernelINS_13Kernel_traitsI6__halfS2_S2_S2_fjLj6144ELj1ELj1ELj8ELj16ENS_18Kernel_traits_baseILj6144ES2_S2_S2_S2_fjLj256EEEEELb1ELb0ELb0EEEvNS_9BwdParamsE)
        /*09bc*/ 	.word	0x00000000


	//----- nvinfo : EIATTR_REGCOUNT
	.align		4
.L_415:
        /*09c0*/ 	.byte	0x04, 0x2f
        /*09c2*/ 	.short	(.L_417 - .L_416)
	.align		4
.L_416:
        /*09c4*/ 	.word	index@(_ZN10layer_norm31ln_parallel_residual_bwd_kernelINS_13Kernel_traitsI6__halfS2_S2_S2_fjLj6144ELj1ELj1ELj8ELj16ENS_18Kernel_traits_baseILj6144ES2_S2_S2_S2_fjLj256EEEEELb0ELb1ELb1EEEvNS_9BwdParamsE)
        /*09c8*/ 	.word	0x000000ae


	//----- nvinfo : EIATTR_FRAME_SIZE
	.align		4
.L_417:
        /*09cc*/ 	.byte	0x04, 0x11
        /*09ce*/ 	.short	(.L_419 - .L_418)
	.align		4
.L_418:
        /*09d0*/ 	.word	index@(_ZN10layer_norm31ln_parallel_residual_bwd_kernelINS_13Kernel_traitsI6__halfS2_S2_S2_fjLj6144ELj1ELj1ELj8ELj16ENS_18Kernel_traits_baseILj6144ES2_S2_S2_S2_fjLj256EEEEELb0ELb1ELb1EEEvNS_9BwdParamsE)
        /*09d4*/ 	.word	0x00000000


	//----- nvinfo : EIATTR_REGCOUNT
	.align		4
.L_419:
        /*09d8*/ 	.byte	0x04, 0x2f
        /*09da*/ 	.short	(.L_421 - .L_420)
	.align		4
.L_420:
        /*09dc*/ 	.word	index@(_ZN10layer_norm31ln_parallel_residual_bwd_kernelINS_13Kernel_traitsI6__halfS2_S2_S2_fjLj6144ELj1ELj1ELj8ELj16ENS_18Kernel_traits_baseILj6144ES2_S2_S2_S2_fjLj256EEEEELb0ELb1ELb0EEEvNS_9BwdParamsE)
        /*09e0*/ 	.word	0x0000009e


	//----- nvinfo : EIATTR_FRAME_SIZE
	.align		4
.L_421:
        /*09e4*/ 	.byte	0x04, 0x11
        /*09e6*/ 	.short	(.L_423 - .L_422)
	.align		4
.L_422:
        /*09e8*/ 	.word	index@(_ZN10layer_norm31ln_parallel_residual_bwd_kernelINS_13Kernel_traitsI6__halfS2_S2_S2_fjLj6144ELj1ELj1ELj8ELj16ENS_18Kernel_traits_baseILj6144ES2_S2_S2_S2_fjLj256EEEEELb0ELb1ELb0EEEvNS_9BwdParamsE)
        /*09ec*/ 	.word	0x00000000


	//----- nvinfo : EIATTR_REGCOUNT
	.align		4
.L_423:
        /*09f0*/ 	.byte	0x04, 0x2f
        /*09f2*/ 	.short	(.L_425 - .L_424)
	.align		4
.L_424:
        /*09f4*/ 	.word	index@(_ZN10layer_norm31ln_parallel_residual_bwd_kernelINS_13Kernel_traitsI6__halfS2_S2_S2_fjLj6144ELj1ELj1ELj8ELj16ENS_18Kernel_traits_baseILj6144ES2_S2_S2_S2_fjLj256EEEEELb0ELb0ELb1EEEvNS_9BwdParamsE)
        /*09f8*/ 	.word	0x000000ff


	//----- nvinfo : EIATTR_FRAME_SIZE
	.align		4
.L_425:
        /*09fc*/ 	.byte	0x04, 0x11
        /*09fe*/ 	.short	(.L_427 - .L_426)
	.align		4
.L_426:
        /*0a00*/ 	.word	index@(_ZN10layer_norm31ln_parallel_residual_bwd_kernelINS_13Kernel_traitsI6__halfS2_S2_S2_fjLj6144ELj1ELj1ELj8ELj16ENS_18Kernel_traits_baseILj6144ES2_S2_S2_S2_fjLj256EEEEELb0ELb0ELb1EEEvNS_9BwdParamsE)
        /*0a04*/ 	.word	0x00000000


	//----- nvinfo : EIATTR_REGCOUNT
	.align		4
.L_427:
        /*0a08*/ 	.byte	0x04, 0x2f
        /*0a0a*/ 	.short	(.L_429 - .L_428)
	.align		4
.L_428:
        /*0a0c*/ 	.word	index@(_ZN10layer_norm31ln_parallel_residual_bwd_kernelINS_13Kernel_traitsI6__halfS2_S2_S2_fjLj6144ELj1ELj1ELj8ELj16ENS_18Kernel_traits_baseILj6144ES2_S2_S2_S2_fjLj256EEEEELb0ELb0ELb0EEEvNS_9BwdParamsE)
        /*0a10*/ 	.word	0x000000e2


	//----- nvinfo : EIATTR_FRAME_SIZE
	.align		4
.L_429:
        /*0a14*/ 	.byte	0x04, 0x11
        /*0a16*/ 	.short	(.L_431 - .L_430)
	.align		4
.L_430:
        /*0a18*/ 	.word	index@(_ZN10layer_norm31ln_parallel_residual_bwd_kernelINS_13Kernel_traitsI6__halfS2_S2_S2_fjLj6144ELj1ELj1ELj8ELj16ENS_18Kernel_traits_baseILj6144ES2_S2_S2_S2_fjLj256EEEEELb0ELb0ELb0EEEvNS_9BwdParamsE)
        /*0a1c*/ 	.word	0x00000000


	//----- nvinfo : EIATTR_REGCOUNT
	.align		4
.L_431:
        /*0a20*/ 	.byte	0x04, 0x2f
        /*0a22*/ 	.short	(.L_433 - .L_432)
	.align		4
.L_432:
        /*0a24*/ 	.word	index@(_ZN10layer_norm31ln_parallel_residual_bwd_kernelINS_13Kernel_traitsI13__nv_bfloat16S2_S2_S2_fjLj6144ELj1ELj1ELj8ELj16ENS_18Kernel_traits_baseILj6144ES2_S2_S2_S2_fjLj256EEEEELb1ELb1ELb1EEEvNS_9BwdParamsE)
        /*0a28*/ 	.word	0x000000cb


	//----- nvinfo : EIATTR_FRAME_SIZE
	.align		4
.L_433:
        /*0a2c*/ 	.byte	0x04, 0x11
        /*0a2e*/ 	.short	(.L_435 - .L_434)
	.align		4
.L_434:
        /*0a30*/ 	.word	index@(_ZN10layer_norm31ln_parallel_residual_bwd_kernelINS_13Kernel_traitsI13__nv_bfloat16S2_S2_S2_fjLj6144ELj1ELj1ELj8ELj16ENS_18Kernel_traits_baseILj6144ES2_S2_S2_S2_fjLj256EEEEELb1ELb1ELb1EEEvNS_9BwdParamsE)
        /*0a34*/ 	.word	0x00000000


	//----- nvinfo : EIATTR_REGCOUNT
	.align		4
.L_435:
        /*0a38*/ 	.byte	0x04, 0x2f
        /*0a3a*/ 	.short	(.L_437 - .L_436)
	.align		4
.L_436:
        /*0a3c*/ 	.word	index@(_ZN10layer_norm40ln_parallel_residual_bwd_finalize_kernelINS_22Kernel_traits_finalizeILj6144E13__nv_bfloat16S2_S2_S2_fjLb0ELj1024ELj4ENS_18Kernel_traits_baseILj6144ES2_S2_S2_S2_fjLj1024EEEEELb1EEEvNS_9BwdParamsE)
        /*0a40*/ 	.word	0x00000020


	//----- nvinfo : EIATTR_FRAME_SIZE
	.align		4
.L_437:
        /*0a44*/ 	.byte	0x04, 0x11
        /*0a46*/ 	.short	(.L_439 - .L_438)
	.align		4
.L_438:
        /*0a48*/ 	.word	index@(_ZN10layer_norm40ln_parallel_residual_bwd_finalize_kernelINS_22Kernel_traits_finalizeILj6144E13__nv_bfloat16S2_S2_S2_fjLb0ELj1024ELj4ENS_18Kernel_traits_baseILj6144ES2_S2_S2_S2_fjLj1024EEEEELb1EEEvNS_9BwdParamsE)
        /*0a4c*/ 	.word	0x00000000


	//----- nvinfo : EIATTR_REGCOUNT
	.align		4
.L_439:
        /*0a50*/ 	.byte	0x04, 0x2f
        /*0a52*/ 	.short	(.L_441 - .L_440)
	.align		4
.L_440:
        /*0a54*/ 	.word	index@(_ZN10layer_norm22ln_bwd_finalize_kernelINS_22Kernel_traits_finalizeILj6144E13__nv_bfloat16S2_S2_S2_fjLb0ELj1024ELj4ENS_18Kernel_traits_baseILj6144ES2_S2_S2_S2_fjLj1024EEEEELb0ELb1EEEvNS_9BwdParamsE)
        /*0a58*/ 	.word	0x00000020


	//----- nvinfo : EIATTR_FRAME_SIZE
	.align		4
.L_441:
        /*0a5c*/ 	.byte	0x04, 0x11
        /*0a5e*/ 	.short	(.L_443 - .L_442)
	.align		4
.L_442:
        /*0a60*/ 	.word	index@(_ZN10layer_norm22ln_bwd_finalize_kernelINS_22Kernel_traits_finalizeILj6144E13__nv_bfloat16S2_S2_S2_fjLb0ELj1024ELj4ENS_18Kernel_traits_baseILj6144ES2_S2_S2_S2_fjLj1024EEEEELb0ELb1EEEvNS_9BwdParamsE)
        /*0a64*/ 	.word	0x00000000


	//----- nvinfo : EIATTR_REGCOUNT
	.align		4
.L_443:
        /*0a68*/ 	.byte	0x04, 0x2f
        /*0a6a*/ 	.short	(.L_445 - .L_444)
	.align		4
.L_444:
        /*0a6c*/ 	.word	index@(_ZN10layer_norm31ln_parallel_residual_bwd_kernelINS_13Kernel_traitsI13__nv_bfloat16S2_S2_S2_fjLj6144ELj1ELj1ELj8ELj16ENS_18Kernel_traits_baseILj6144ES2_S2_S2_S2_fjLj256EEEEELb1ELb1ELb0EEEvNS_9BwdParamsE)
        /*0a70*/ 	.word	0x000000ba


	//----- nvinfo : EIATTR_FRAME_SIZE
	.align		4
.L_445:
        /*0a74*/ 	.byte	0x04, 0x11
        /*0a76*/ 	.short	(.L_447 - .L_446)
	.align		4
.L_446:
        /*0a78*/ 	.word	index@(_ZN10layer_norm31ln_parallel_residual_bwd_kernelINS_13Kernel_traitsI13__nv_bfloat16S2_S2_S2_fjLj6144ELj1ELj1ELj8ELj16ENS_18Kernel_traits_baseILj6144ES2_S2_S2_S2_fjLj256EEEEELb1ELb1ELb0EEEvNS_9BwdParamsE)
        /*0a7c*/ 	.word	0x00000000


	//----- nvinfo : EIATTR_REGCOUNT
	.align		4
.L_447:
        /*0a80*/ 	.byte	0x04, 0x2f
        /*0a82*/ 	.short	(.L_449 - .L_448)
	.align		4
.L_448:
        /*0a84*/ 	.word	index@(_ZN10layer_norm40ln_parallel_residual_bwd_finalize_kernelINS_22Kernel_traits_finalizeILj6144E13__nv_bfloat16S2_S2_S2_fjLb0ELj1024ELj4ENS_18Kernel_traits_baseILj6144ES2_S2_S2_S2_fjLj1024EEEEELb0EEEvNS_9BwdParamsE)
        /*0a88*/ 	.word	0x00000020


	//----- nvinfo : EIATTR_FRAME_SIZE
	.align		4
.L_449:
        /*0a8c*/ 	.byte	0x04, 0x11
        /*0a8e*/ 	.short	(.L_451 - .L_450)
	.align		4
.L_450:
        /*0a90*/ 	.word	index@(_ZN10layer_norm40ln_parallel_residual_bwd_finalize_kernelINS_22Kernel_traits_finalizeILj6144E13__nv_bfloat16S2_S2_S2_fjLb0ELj1024ELj4ENS_18Kernel_traits_baseILj6144ES2_S2_S2_S2_fjLj1024EEEEELb0EEEvNS_9BwdParamsE)
        /*0a94*/ 	.word	0x00000000


	//----- nvinfo : EIATTR_REGCOUNT
	.align		4
.L_451:
        /*0a98*/ 	.byte	0x04, 0x2f
        /*0a9a*/ 	.short	(.L_453 - .L_452)
	.align		4
.L_452:
        /*0a9c*/ 	.word	index@(_ZN10layer_norm22ln_bwd_finalize_kernelINS_22Kernel_traits_finalizeILj6144E13__nv_bfloat16S2_S2_S2_fjLb0ELj1024ELj4ENS_18Kernel_traits_baseILj6144ES2_S2_S2_S2_fjLj1024EEEEELb0ELb0EEEvNS_9BwdParamsE)
        /*0aa0*/ 	.word	0x0000003f


	//----- nvinfo : EIATTR_FRAME_SIZE
	.align		4
.L_453:
        /*0aa4*/ 	.byte	0x04, 0x11
        /*0aa6*/ 	.short	(.L_455 - .L_454)
	.align		4
.L_454:
        /*0aa8*/ 	.word	index@(_ZN10layer_norm22ln_bwd_finalize_kernelINS_22Kernel_traits_finalizeILj6144E13__nv_bfloat16S2_S2_S2_fjLb0ELj1024ELj4ENS_18Kernel_traits_baseILj6144ES2_S2_S2_S2_fjLj1024EEEEELb0ELb0EEEvNS_9BwdParamsE)
        /*0aac*/ 	.word	0x00000000


	//----- nvinfo : EIATTR_REGCOUNT
	.align		4
.L_455:
        /*0ab0*/ 	.byte	0x04, 0x2f
        /*0ab2*/ 	.short	(.L_457 - .L_456)
	.align		4
.L_456:
        /*0ab4*/ 	.word	index@(_ZN10layer_norm31ln_parallel_residual_bwd_kernelINS_13Kernel_traitsI13__nv_bfloat16S2_S2_S2_fjLj6144ELj1ELj1ELj8ELj16ENS_18Kernel_traits_baseILj6144ES2_S2_S2_S2_fjLj256EEEEELb1ELb0ELb1EEEvNS_9BwdParamsE)
        /*0ab8*/ 	.word	0x000000ff


	//----- nvinfo : EIATTR_FRAME_SIZE
	.align		4
.L_457:
        /*0abc*/ 	.byte	0x04, 0x11
        /*0abe*/ 	.short	(.L_459 - .L_458)
	.align		4
.L_458:
        /*0ac0*/ 	.word	index@(_ZN10layer_norm31ln_parallel_residual_bwd_kernelINS_13Kernel_traitsI13__nv_bfloat16S2_S2_S2_fjLj6144ELj1ELj1ELj8ELj16ENS_18Kernel_traits_baseILj6144ES2_S2_S2_S2_fjLj256EEEEELb1ELb0ELb1EEEvNS_9BwdParamsE)
        /*0ac4*/ 	.word	0x00000000


	//----- nvinfo : EIATTR_REGCOUNT
	.align		4
.L_459:
        /*0ac8*/ 	.byte	0x04, 0x2f
        /*0aca*/ 	.short	(.L_461 - .L_460)
	.align		4
.L_460:
        /*0acc*/ 	.word	index@(_ZN10layer_norm31ln_parallel_residual_bwd_kernelINS_13Kernel_traitsI13__nv_bfloat16S2_S2_S2_fjLj6144ELj1ELj1ELj8ELj16ENS_18Kernel_traits_baseILj6144ES2_S2_S2_S2_fjLj256EEEEELb1ELb0ELb0EEEvNS_9BwdParamsE)
        /*0ad0*/ 	.word	0x000000fd


	//----- nvinfo : EIATTR_FRAME_SIZE
	.align		4
.L_461:
        /*0ad4*/ 	.byte	0x04, 0x11
        /*0ad6*/ 	.short	(.L_463 - .L_462)
	.align		4
.L_462:
        /*0ad8*/ 	.word	index@(_ZN10layer_norm31ln_parallel_residual_bwd_kernelINS_13Kernel_traitsI13__nv_bfloat16S2_S2_S2_fjLj6144ELj1ELj1ELj8ELj16ENS_18Kernel_traits_baseILj6144ES2_S2_S2_S2_fjLj256EEEEELb1ELb0ELb0EEEvNS_9BwdParamsE)
        /*0adc*/ 	.word	0x00000000


	//----- nvinfo : EIATTR_REGCOUNT
	.align		4
.L_463:
        /*0ae0*/ 	.byte	0x04, 0x2f
        /*0ae2*/ 	.short	(.L_465 - .L_464)
	.align		4
.L_464:
        /*0ae4*/ 	.word	index@(_ZN10layer_norm31ln_parallel_residual_bwd_kernelINS_13Kernel_traitsI13__nv_bfloat16S2_S2_S2_fjLj6144ELj1ELj1ELj8ELj16ENS_18Kernel_traits_baseILj6144ES2_S2_S2_S2_fjLj256EEEEELb0ELb1ELb1EEEvNS_9BwdParamsE)
        /*0ae8*/ 	.word	0x000000c0


	//----- nvinfo : EIATTR_FRAME_SIZE
	.align		4
.L_465:
        /*0aec*/ 	.byte	0x04, 0x11
        /*0aee*/ 	.short	(.L_467 - .L_466)
	.align		4
.L_466:
        /*0af0*/ 	.word	index@(_ZN10layer_norm31ln_parallel_residual_bwd_kernelINS_13Kernel_traitsI13__nv_bfloat16S2_S2_S2_fjLj6144ELj1ELj1ELj8ELj16ENS_18Kernel_traits_baseILj6144ES2_S2_S2_S2_fjLj256EEEEELb0ELb1ELb1EEEvNS_9BwdParamsE)
        /*0af4*/ 	.word	0x00000000


	//----- nvinfo : EIATTR_REGCOUNT
	.align		4
.L_467:
        /*0af8*/ 	.byte	0x04, 0x2f
        /*0afa*/ 	.short	(.L_469 - .L_468)
	.align		4
.L_468:
        /*0afc*/ 	.word	index@(_ZN10layer_norm31ln_parallel_residual_bwd_kernelINS_13Kernel_traitsI13__nv_bfloat16S2_S2_S2_fjLj6144ELj1ELj1ELj8ELj16ENS_18Kernel_traits_baseILj6144ES2_S2_S2_S2_fjLj256EEEEELb0ELb1ELb0EEEvNS_9BwdParamsE)
        /*0b00*/ 	.word	0x000000b4


	//----- nvinfo : EIATTR_FRAME_SIZE
	.align		4
.L_469:
        /*0b04*/ 	.byte	0x04, 0x11
        /*0b06*/ 	.short	(.L_471 - .L_470)
	.align		4
.L_470:
        /*0b08*/ 	.word	index@(_ZN10layer_norm31ln_parallel_residual_bwd_kernelINS_13Kernel_traitsI13__nv_bfloat16S2_S2_S2_fjLj6144ELj1ELj1ELj8ELj16ENS_18Kernel_traits_baseILj6144ES2_S2_S2_S2_fjLj256EEEEELb0ELb1ELb0EEEvNS_9BwdParamsE)
        /*0b0c*/ 	.word	0x00000000


	//----- nvinfo : EIATTR_REGCOUNT
	.align		4
.L_471:
        /*0b10*/ 	.byte	0x04, 0x2f
        /*0b12*/ 	.short	(.L_473 - .L_472)
	.align		4
.L_472:
        /*0b14*/ 	.word	index@(_ZN10layer_norm31ln_parallel_residual_bwd_kernelINS_13Kernel_traitsI13__nv_bfloat16S2_S2_S2_fjLj6144ELj1ELj1ELj8ELj16ENS_18Kernel_traits_baseILj6144ES2_S2_S2_S2_fjLj256EEEEELb0ELb0ELb1EEEvNS_9BwdParamsE)
        /*0b18*/ 	.word	0x000000ff


	//----- nvinfo : EIATTR_FRAME_SIZE
	.align		4
.L_473:
        /*0b1c*/ 	.byte	0x04, 0x11
        /*0b1e*/ 	.short	(.L_475 - .L_474)
	.align		4
.L_474:
        /*0b20*/ 	.word	index@(_ZN10layer_norm31ln_parallel_residual_bwd_kernelINS_13Kernel_traitsI13__nv_bfloat16S2_S2_S2_fjLj6144ELj1ELj1ELj8ELj16ENS_18Kernel_traits_baseILj6144ES2_S2_S2_S2_fjLj256EEEEELb0ELb0ELb1EEEvNS_9BwdParamsE)
        /*0b24*/ 	.word	0x00000000


	//----- nvinfo : EIATTR_REGCOUNT
	.align		4
.L_475:
        /*0b28*/ 	.byte	0x04, 0x2f
        /*0b2a*/ 	.short	(.L_477 - .L_476)
	.align		4
.L_476:
        /*0b2c*/ 	.word	index@(_ZN10layer_norm31ln_parallel_residual_bwd_kernelINS_13Kernel_traitsI13__nv_bfloat16S2_S2_S2_fjLj6144ELj1ELj1ELj8ELj16ENS_18Kernel_traits_baseILj6144ES2_S2_S2_S2_fjLj256EEEEELb0ELb0ELb0EEEvNS_9BwdParamsE)
        /*0b30*/ 	.word	0x000000f9


	//----- nvinfo : EIATTR_FRAME_SIZE
	.align		4
.L_477:
        /*0b34*/ 	.byte	0x04, 0x11
        /*0b36*/ 	.short	(.L_479 - .L_478)
	.align		4
.L_478:
        /*0b38*/ 	.word	index@(_ZN10layer_norm31ln_parallel_residual_bwd_kernelINS_13Kernel_traitsI13__nv_bfloat16S2_S2_S2_fjLj6144ELj1ELj1ELj8ELj16ENS_18Kernel_traits_baseILj6144ES2_S2_S2_S2_fjLj256EEEEELb0ELb0ELb0EEEvNS_9BwdParamsE)
        /*0b3c*/ 	.word	0x00000000


	//----- nvinfo : EIATTR_MIN_STACK_SIZE
	.align		4
.L_479:
        /*0b40*/ 	.byte	0x04, 0x12
        /*0b42*/ 	.short	(.L_481 - .L_480)
	.align		4
.L_480:
        /*0b44*/ 	.word	index@(_ZN10layer_norm31ln_parallel_residual_bwd_kernelINS_13Kernel_traitsI13__nv_bfloat16S2_S2_S2_fjLj6144ELj1ELj1ELj8ELj16ENS_18Kernel_traits_baseILj6144ES2_S2_S2_S2_fjLj256EEEEELb0ELb0ELb0EEEvNS_9BwdParamsE)
        /*0b48*/ 	.word	0x00000000


	//----- nvinfo : EIATTR_MIN_STACK_SIZE
	.align		4
.L_481:
        /*0b4c*/ 	.byte	0x04, 0x12
        /*0b4e*/ 	.short	(.L_483 - .L_482)
	.align		4
.L_482:
        /*0b50*/ 	.word	index@(_ZN10layer_norm31ln_parallel_residual_bwd_kernelINS_13Kernel_traitsI13__nv_bfloat16S2_S2_S2_fjLj6144ELj1ELj1ELj8ELj16ENS_18Kernel_traits_baseILj6144ES2_S2_S2_S2_fjLj256EEEEELb0ELb0ELb1EEEvNS_9BwdParamsE)
        /*0b54*/ 	.word	0x00000000


	//----- nvinfo : EIATTR_MIN_STACK_SIZE
	.align		4
.L_483:
        /*0b58*/ 	.byte	0x04, 0x12
        /*0b5a*/ 	.short	(.L_485 - .L_484)
	.align		4
.L_484:
        /*0b5c*/ 	.word	index@(_ZN10layer_norm31ln_parallel_residual_bwd_kernelINS_13Kernel_traitsI13__nv_bfloat16S2_S2_S2_fjLj6144ELj1ELj1ELj8ELj16ENS_18Kernel_traits_baseILj6144ES2_S2_S2_S2_fjLj256EEEEELb0ELb1ELb0EEEvNS_9BwdParamsE)
        /*0b60*/ 	.word	0x00000000


	//----- nvinfo : EIATTR_MIN_STACK_SIZE
	.align		4
.L_485:
        /*0b64*/ 	.byte	0x04, 0x12
        /*0b66*/ 	.short	(.L_487 - .L_486)
	.align		4
.L_486:
        /*0b68*/ 	.word	index@(_ZN10layer_norm31ln_parallel_residual_bwd_kernelINS_13Kernel_traitsI13__nv_bfloat16S2_S2_S2_fjLj6144ELj1ELj1ELj8ELj16ENS_18Kernel_traits_baseILj6144ES2_S2_S2_S2_fjLj256EEEEELb0ELb1ELb1EEEvNS_9BwdParamsE)
        /*0b6c*/ 	.word	0x00000000


	//----- nvinfo : EIATTR_MIN_STACK_SIZE
	.align		4
.L_487:
        /*0b70*/ 	.byte	0x04, 0x12
        /*0b72*/ 	.short	(.L_489 - .L_488)
	.align		4
.L_488:
        /*0b74*/ 	.word	index@(_ZN10layer_norm31ln_parallel_residual_bwd_kernelINS_13Kernel_traitsI13__nv_bfloat16S2_S2_S2_fjLj6144ELj1ELj1ELj8ELj16ENS_18Kernel_traits_baseILj6144ES2_S2_S2_S2_fjLj256EEEEELb1ELb0ELb0EEEvNS_9BwdParamsE)
        /*0b78*/ 	.word	0x00000000


	//----- nvinfo : EIATTR_MIN_STACK_SIZE
	.align		4
.L_489:
        /*0b7c*/ 	.byte	0x04, 0x12
        /*0b7e*/ 	.short	(.L_491 - .L_490)
	.align		4
.L_490:
        /*0b80*/ 	.word	index@(_ZN10layer_norm31ln_parallel_residual_bwd_kernelINS_13Kernel_traitsI13__nv_bfloat16S2_S2_S2_fjLj6144ELj1ELj1ELj8ELj16ENS_18Kernel_traits_baseILj6144ES2_S2_S2_S2_fjLj256EEEEELb1ELb0ELb1EEEvNS_9BwdParamsE)
        /*0b84*/ 	.word	0x00000000


	//----- nvinfo : EIATTR_MIN_STACK_SIZE
	.align		4
.L_491:
        /*0b88*/ 	.byte	0x04, 0x12
        /*0b8a*/ 	.short	(.L_493 - .L_492)
	.align		4
.L_492:
        /*0b8c*/ 	.word	index@(_ZN10layer_norm22ln_bwd_finalize_kernelINS_22Kernel_traits_finalizeILj6144E13__nv_bfloat16S2_S2_S2_fjLb0ELj1024ELj4ENS_18Kernel_traits_baseILj6144ES2_S2_S2_S2_fjLj1024EEEEELb0ELb0EEEvNS_9BwdParamsE)
        /*0b90*/ 	.word	0x00000000


	//----- nvinfo : EIATTR_MIN_STACK_SIZE
	.align		4
.L_493:
        /*0b94*/ 	.byte	0x04, 0x12
        /*0b96*/ 	.short	(.L_495 - .L_494)
	.align		4
.L_494:
        /*0b98*/ 	.word	index@(_ZN10layer_norm40ln_parallel_residual_bwd_finalize_kernelINS_22Kernel_traits_finalizeILj6144E13__nv_bfloat16S2_S2_S2_fjLb0ELj1024ELj4ENS_18Kernel_traits_baseILj6144ES2_S2_S2_S2_fjLj1024EEEEELb0EEEvNS_9BwdParamsE)
        /*0b9c*/ 	.word	0x00000000


	//----- nvinfo : EIATTR_MIN_STACK_SIZE
	.align		4
.L_495:
        /*0ba0*/ 	.byte	0x04, 0x12
        /*0ba2*/ 	.short	(.L_497 - .L_496)
	.align		4
.L_496:
        /*0ba4*/ 	.word	index@(_ZN10layer_norm31ln_parallel_residual_bwd_kernelINS_13Kernel_traitsI13__nv_bfloat16S2_S2_S2_fjLj6144ELj1ELj1ELj8ELj16ENS_18Kernel_traits_baseILj6144ES2_S2_S2_S2_fjLj256EEEEELb1ELb1ELb0EEEvNS_9BwdParamsE)
        /*0ba8*/ 	.word	0x00000000


	//----- nvinfo : EIATTR_MIN_STACK_SIZE
	.align		4
.L_497:
        /*0bac*/ 	.byte	0x04, 0x12
        /*0bae*/ 	.short	(.L_499 - .L_498)
	.align		4
.L_498:
        /*0bb0*/ 	.word	index@(_ZN10layer_norm22ln_bwd_finalize_kernelINS_22Kernel_traits_finalizeILj6144E13__nv_bfloat16S2_S2_S2_fjLb0ELj1024ELj4ENS_18Kernel_traits_baseILj6144ES2_S2_S2_S2_fjLj1024EEEEELb0ELb1EEEvNS_9BwdParamsE)
        /*0bb4*/ 	.word	0x00000000


	//----- nvinfo : EIATTR_MIN_STACK_SIZE
	.align		4
.L_499:
        /*0bb8*/ 	.byte	0x04, 0x12
        /*0bba*/ 	.short	(.L_501 - .L_500)
	.align		4
.L_500:
        /*0bbc*/ 	.word	index@(_ZN10layer_norm40ln_parallel_residual_bwd_finalize_kernelINS_22Kernel_traits_finalizeILj6144E13__nv_bfloat16S2_S2_S2_fjLb0ELj1024ELj4ENS_18Kernel_traits_baseILj6144ES2_S2_S2_S2_fjLj1024EEEEELb1EEEvNS_9BwdParamsE)
        /*0bc0*/ 	.word	0x00000000


	//----- nvinfo : EIATTR_MIN_STACK_SIZE
	.align		4
.L_501:
        /*0bc4*/ 	.byte	0x04, 0x12
        /*0bc6*/ 	.short	(.L_503 - .L_502)
	.align		4
.L_502:
        /*0bc8*/ 	.word	index@(_ZN10layer_norm31ln_parallel_residual_bwd_kernelINS_13Kernel_traitsI13__nv_bfloat16S2_S2_S2_fjLj6144ELj1ELj1ELj8ELj16ENS_18Kernel_traits_baseILj6144ES2_S2_S2_S2_fjLj256EEEEELb1ELb1ELb1EEEvNS_9BwdParamsE)
        /*0bcc*/ 	.word	0x00000000


	//----- nvinfo : EIATTR_MIN_STACK_SIZE
	.align		4
.L_503:
        /*0bd0*/ 	.byte	0x04, 0x12
        /*0bd2*/ 	.short	(.L_505 - .L_504)
	.align		4
.L_504:
        /*0bd4*/ 	.word	index@(_ZN10layer_norm31ln_parallel_residual_bwd_kernelINS_13Kernel_traitsI6__halfS2_S2_S2_fjLj6144ELj1ELj1ELj8ELj16ENS_18Kernel_traits_baseILj6144ES2_S2_S2_S2_fjLj256EEEEELb0ELb0ELb0EEEvNS_9BwdParamsE)
        /*0bd8*/ 	.word	0x00000000


	//----- nvinfo : EIATTR_MIN_STACK_SIZE
	.align		4
.L_505:
        /*0bdc*/ 	.byte	0x04, 0x12
        /*0bde*/ 	.short	(.L_507 - .L_506)
	.align		4
.L_506:
        /*0be0*/ 	.word	index@(_ZN10layer_norm31ln_parallel_residual_bwd_kernelINS_13Kernel_traitsI6__halfS2_S2_S2_fjLj6144ELj1ELj1ELj8ELj16ENS_18Kernel_traits_baseILj6144ES2_S2_S2_S2_fjLj256EEEEELb0ELb0ELb1EEEvNS_9BwdParamsE)
        /*0be4*/ 	.word	0x00000000


	//----- nvinfo : EIATTR_MIN_STACK_SIZE
	.align		4
.L_507:
        /*0be8*/ 	.byte	0x04, 0x12
        /*0bea*/ 	.short	(.L_509 - .L_508)
	.align		4
.L_508:
        /*0bec*/ 	.word	index@(_ZN10layer_norm31ln_parallel_residual_bwd_kernelINS_13Kernel_traitsI6__halfS2_S2_S2_fjLj6144ELj1ELj1ELj8ELj16ENS_18Kernel_traits_baseILj6144ES2_S2_S2_S2_fjLj256EEEEELb0ELb1ELb0EEEvNS_9BwdParamsE)
        /*0bf0*/ 	.word	0x00000000


	//----- nvinfo : EIATTR_MIN_STACK_SIZE
	.align		4
.L_509:
        /*0bf4*/ 	.byte	0x04, 0x12
        /*0bf6*/ 	.short	(.L_511 - .L_510)
	.align		4
.L_510:
        /*0bf8*/ 	.word	index@(_ZN10layer_norm31ln_parallel_residual_bwd_kernelINS_13Kernel_traitsI6__halfS2_S2_S2_fjLj6144ELj1ELj1ELj8ELj16ENS_18Kernel_traits_baseILj6144ES2_S2_S2_S2_fjLj256EEEEELb0ELb1ELb1EEEvNS_9BwdParamsE)
        /*0bfc*/ 	.word	0x00000000


	//----- nvinfo : EIATTR_MIN_STACK_SIZE
	.align		4
.L_511:
        /*0c00*/ 	.byte	0x04, 0x12
        /*0c02*/ 	.short	(.L_513 - .L_512)
	.align		4
.L_512:
        /*0c04*/ 	.word	index@(_ZN10layer_norm31ln_parallel_residual_bwd_kernelINS_13Kernel_traitsI6__halfS2_S2_S2_fjLj6144ELj1ELj1ELj8ELj16ENS_18Kernel_traits_baseILj6144ES2_S2_S2_S2_fjLj256EEEEELb1ELb0ELb0EEEvNS_9BwdParamsE)
        /*0c08*/ 	.word	0x00000000


	//----- nvinfo : EIATTR_MIN_STACK_SIZE
	.align		4
.L_513:
        /*0c0c*/ 	.byte	0x04, 0x12
        /*0c0e*/ 	.short	(.L_515 - .L_514)
	.align		4
.L_514:
        /*0c10*/ 	.word	index@(_ZN10layer_norm31ln_parallel_residual_bwd_kernelINS_13Kernel_traitsI6__halfS2_S2_S2_fjLj6144ELj1ELj1ELj8ELj16ENS_18Kernel_traits_baseILj6144ES2_S2_S2_S2_fjLj256EEEEELb1ELb0ELb1EEEvNS_9BwdParamsE)
        /*0c14*/ 	.word	0x00000000


	//----- nvinfo : EIATTR_MIN_STACK_SIZE
	.align		4
.L_515:
        /*0c18*/ 	.byte	0x04, 0x12
        /*0c1a*/ 	.short	(.L_517 - .L_516)
	.align		4
.L_516:
        /*0c1c*/ 	.word	index@(_ZN10layer_norm22ln_bwd_finalize_kernelINS_22Kernel_traits_finalizeILj6144E6__halfS2_S2_S2_fjLb0ELj1024ELj4ENS_18Kernel_traits_baseILj6144ES2_S2_S2_S2_fjLj1024EEEEELb0ELb0EEEvNS_9BwdParamsE)
        /*0c20*/ 	.word	0x00000000


	//----- nvinfo : EIATTR_MIN_STACK_SIZE
	.align		4
.L_517:
        /*0c24*/ 	.byte	0x04, 0x12
        /*0c26*/ 	.short	(.L_519 - .L_518)
	.align		4
.L_518:
        /*0c28*/ 	.word	index@(_ZN10layer_norm40ln_parallel_residual_bwd_finalize_kernelINS_22Kernel_traits_finalizeILj6144E6__halfS2_S2_S2_fjLb0ELj1024ELj4ENS_18Kernel_traits_baseILj6144ES2_S2_S2_S2_fjLj1024EEEEELb0EEEvNS_9BwdParamsE)
        /*0c2c*/ 	.word	0x00000000


	//----- nvinfo : EIATTR_MIN_STACK_SIZE
	.align		4
.L_519:
        /*0c30*/ 	.byte	0x04, 0x12
        /*0c32*/ 	.short	(.L_521 - .L_520)
	.align		4
.L_520:
        /*0c34*/ 	.word	index@(_ZN10layer_norm31ln_parallel_residual_bwd_kernelINS_13Kernel_traitsI6__halfS2_S2_S2_fjLj6144ELj1ELj1ELj8ELj16ENS_18Kernel_traits_baseILj6144ES2_S2_S2_S2_fjLj256EEEEELb1ELb1ELb0EEEvNS_9BwdParamsE)
        /*0c38*/ 	.word	0x00000000


	//----- nvinfo : EIATTR_MIN_STACK_SIZE
	.align		4
.L_521:
        /*0c3c*/ 	.byte	0x04, 0x12
        /*0c3e*/ 	.short	(.L_523 - .L_522)
	.align		4
.L_522:
        /*0c40*/ 	.word	index@(_ZN10layer_norm22ln_bwd_finalize_kernelINS_22Kernel_traits_finalizeILj6144E6__halfS2_S2_S2_fjLb0ELj1024ELj4ENS_18Kernel_traits_baseILj6144ES2_S2_S2_S2_fjLj1024EEEEELb0ELb1EEEvNS_9BwdParamsE)
        /*0c44*/ 	.word	0x00000000


	//----- nvinfo : EIATTR_MIN_STACK_SIZE
	.align		4
.L_523:
        /*0c48*/ 	.byte	0x04, 0x12
        /*0c4a*/ 	.short	(.L_525 - .L_524)
	.align		4
.L_524:
        /*0c4c*/ 	.word	index@(_ZN10layer_norm40ln_parallel_residual_bwd_finalize_kernelINS_22Kernel_traits_finalizeILj6144E6__halfS2_S2_S2_fjLb0ELj1024ELj4ENS_18Kernel_traits_baseILj6144ES2_S2_S2_S2_fjLj1024EEEEELb1EEEvNS_9BwdParamsE)
        /*0c50*/ 	.word	0x00000000


	//----- nvinfo : EIATTR_MIN_STACK_SIZE
	.align		4
.L_525:
        /*0c54*/ 	.byte	0x04, 0x12
        /*0c56*/ 	.short	(.L_527 - .L_526)
	.align		4
.L_526:
        /*0c58*/ 	.word	index@(_ZN10layer_norm31ln_parallel_residual_bwd_kernelINS_13Kernel_traitsI6__halfS2_S2_S2_fjLj6144ELj1ELj1ELj8ELj16ENS_18Kernel_traits_baseILj6144ES2_S2_S2_S2_fjLj256EEEEELb1ELb1ELb1EEEvNS_9BwdParamsE)
        /*0c5c*/ 	.word	0x00000000


	//----- nvinfo : EIATTR_MIN_STACK_SIZE
	.align		4
.L_527:
        /*0c60*/ 	.byte	0x04, 0x12
        /*0c62*/ 	.short	(.L_529 - .L_528)
	.align		4
.L_528:
        /*0c64*/ 	.word	index@(_ZN10layer_norm31ln_parallel_residual_bwd_kernelINS_13Kernel_traitsIf13__nv_bfloat16S2_S2_fjLj6144ELj1ELj1ELj8ELj16ENS_18Kernel_traits_baseILj6144EfS2_S2_S2_fjLj256EEEEELb0ELb0ELb0EEEvNS_9BwdParamsE)
        /*0c68*/ 	.word	0x00000000


	//----- nvinfo : EIATTR_MIN_STACK_SIZE
	.align		4
.L_529:
        /*0c6c*/ 	.byte	0x04, 0x12
        /*0c6e*/ 	.short	(.L_531 - .L_530)
	.align		4
.L_530:
        /*0c70*/ 	.word	index@(_ZN10layer_norm31ln_parallel_residual_bwd_kernelINS_13Kernel_traitsIf13__nv_bfloat16S2_S2_fjLj6144ELj1ELj1ELj8ELj16ENS_18Kernel_traits_baseILj6144EfS2_S2_S2_fjLj256EEEEELb0ELb0ELb1EEEvNS_9BwdParamsE)
        /*0c74*/ 	.word	0x00000000


	//----- nvinfo : EIATTR_MIN_STACK_SIZE
	.align		4
.L_531:
        /*0c78*/ 	.byte	0x04, 0x12
        /*0c7a*/ 	.short	(.L_533 - .L_532)
	.align		4
.L_532:
        /*0c7c*/ 	.word	index@(_ZN10layer_norm31ln_parallel_residual_bwd_kernelINS_13Kernel_traitsIf13__nv_bfloat16S2_S2_fjLj6144ELj1ELj1ELj8ELj16ENS_18Kernel_traits_baseILj6144EfS2_S2_S2_fjLj256EEEEELb0ELb1ELb0EEEvNS_9BwdParamsE)
        /*0c80*/ 	.word	0x00000000


	//----- nvinfo : EIATTR_MIN_STACK_SIZE
	.align		4
.L_533:
        /*0c84*/ 	.byte	0x04, 0x12
        /*0c86*/ 	.short	(.L_535 - .L_534)
	.align		4
.L_534:
        /*0c88*/ 	.word	index@(_ZN10layer_norm31ln_parallel_residual_bwd_kernelINS_13Kernel_traitsIf13__nv_bfloat16S2_S2_fjLj6144ELj1ELj1ELj8ELj16ENS_18Kernel_traits_baseILj6144EfS2_S2_S2_fjLj256EEEEELb0ELb1ELb1EEEvNS_9BwdParamsE)
        /*0c8c*/ 	.word	0x00000000


	//----- nvinfo : EIATTR_MIN_STACK_SIZE
	.align		4
.L_535:
        /*0c90*/ 	.byte	0x04, 0x12
        /*0c92*/ 	.short	(.L_537 - .L_536)
	.align		4
.L_536:
        /*0c94*/ 	.word	index@(_ZN10layer_norm31ln_parallel_residual_bwd_kernelINS_13Kernel_traitsIf13__nv_bfloat16S2_S2_fjLj6144ELj1ELj1ELj8ELj16ENS_18Kernel_traits_baseILj6144EfS2_S2_S2_fjLj256EEEEELb1ELb0ELb0EEEvNS_9BwdParamsE)
        /*0c98*/ 	.word	0x00000000


	//----- nvinfo : EIATTR_MIN_STACK_SIZE
	.align		4
.L_537:
        /*0c9c*/ 	.byte	0x04, 0x12
        /*0c9e*/ 	.short	(.L_539 - .L_538)
	.align		4
.L_538:
        /*0ca0*/ 	.word	index@(_ZN10layer_norm31ln_parallel_residual_bwd_kernelINS_13Kernel_traitsIf13__nv_bfloat16S2_S2_fjLj6144ELj1ELj1ELj8ELj16ENS_18Kernel_traits_baseILj6144EfS2_S2_S2_fjLj256EEEEELb1ELb0ELb1EEEvNS_9BwdParamsE)
        /*0ca4*/ 	.word	0x00000000


	//----- nvinfo : EIATTR_MIN_STACK_SIZE
	.align		4
.L_539:
        /*0ca8*/ 	.byte	0x04, 0x12
        /*0caa*/ 	.short	(.L_541 - .L_540)
	.align		4
.L_540:
        /*0cac*/ 	.word	index@(_ZN10layer_norm22ln_bwd_finalize_kernelINS_22Kernel_traits_finalizeILj6144Ef13__nv_bfloat16S2_S2_fjLb0ELj1024ELj4ENS_18Kernel_traits_baseILj6144EfS2_S2_S2_fjLj1024EEEEELb0ELb0EEEvNS_9BwdParamsE)
        /*0cb0*/ 	.word	0x00000000


	//----- nvinfo : EIATTR_MIN_STACK_SIZE
	.align		4
.L_541:
        /*0cb4*/ 	.byte	0x04, 0x12
        /*0cb6*/ 	.short	(.L_543 - .L_542)
	.align		4
.L_542:
        /*0cb8*/ 	.word	index@(_ZN10layer_norm40ln_parallel_residual_bwd_finalize_kernelINS_22Kernel_traits_finalizeILj6144Ef13__nv_bfloat16S2_S2_fjLb0ELj1024ELj4ENS_18Kernel_traits_baseILj6144EfS2_S2_S2_fjLj1024EEEEELb0EEEvNS_9BwdParamsE)
        /*0cbc*/ 	.word	0x00000000


	//----- nvinfo : EIATTR_MIN_STACK_SIZE
	.align		4
.L_543:
        /*0cc0*/ 	.byte	0x04, 0x12
        /*0cc2*/ 	.short	(.L_545 - .L_544)
	.align		4
.L_544:
        /*0cc4*/ 	.word	index@(_ZN10layer_norm31ln_parallel_residual_bwd_kernelINS_13Kernel_traitsIf13__nv_bfloat16S2_S2_fjLj6144ELj1ELj1ELj8ELj16ENS_18Kernel_traits_baseILj6144EfS2_S2_S2_fjLj256EEEEELb1ELb1ELb0EEEvNS_9BwdParamsE)
        /*0cc8*/ 	.word	0x00000000


	//----- nvinfo : EIATTR_MIN_STACK_SIZE
	.align		4
.L_545:
        /*0ccc*/ 	.byte	0x04, 0x12
        /*0cce*/ 	.short	(.L_547 - .L_546)
	.align		4
.L_546:
        /*0cd0*/ 	.word	index@(_ZN10layer_norm22ln_bwd_finalize_kernelINS_22Kernel_traits_finalizeILj6144Ef13__nv_bfloat16S2_S2_fjLb0ELj1024ELj4ENS_18Kernel_traits_baseILj6144EfS2_S2_S2_fjLj1024EEEEELb0ELb1EEEvNS_9BwdParamsE)
        /*0cd4*/ 	.word	0x00000000


	//----- nvinfo : EIATTR_MIN_STACK_SIZE
	.align		4
.L_547:
        /*0cd8*/ 	.byte	0x04, 0x12
        /*0cda*/ 	.short	(.L_549 - .L_548)
	.align		4
.L_548:
        /*0cdc*/ 	.word	index@(_ZN10layer_norm40ln_parallel_residual_bwd_finalize_kernelINS_22Kernel_traits_finalizeILj6144Ef13__nv_bfloat16S2_S2_fjLb0ELj1024ELj4ENS_18Kernel_traits_baseILj6144EfS2_S2_S2_fjLj1024EEEEELb1EEEvNS_9BwdParamsE)
        /*0ce0*/ 	.word	0x00000000


	//----- nvinfo : EIATTR_MIN_STACK_SIZE
	.align		4
.L_549:
        /*0ce4*/ 	.byte	0x04, 0x12
        /*0ce6*/ 	.short	(.L_551 - .L_550)
	.align		4
.L_550:
        /*0ce8*/ 	.word	index@(_ZN10layer_norm31ln_parallel_residual_bwd_kernelINS_13Kernel_traitsIf13__nv_bfloat16S2_S2_fjLj6144ELj1ELj1ELj8ELj16ENS_18Kernel_traits_baseILj6144EfS2_S2_S2_fjLj256EEEEELb1ELb1ELb1EEEvNS_9BwdParamsE)
        /*0cec*/ 	.word	0x00000000


	//----- nvinfo : EIATTR_MIN_STACK_SIZE
	.align		4
.L_551:
        /*0cf0*/ 	.byte	0x04, 0x12
        /*0cf2*/ 	.short	(.L_553 - .L_552)
	.align		4
.L_552:
        /*0cf4*/ 	.word	index@(_ZN10layer_norm31ln_parallel_residual_bwd_kernelINS_13Kernel_traitsI13__nv_bfloat16S2_fS2_fjLj6144ELj1ELj1ELj8ELj16ENS_18Kernel_traits_baseILj6144ES2_S2_fS2_fjLj256EEEEELb0ELb0ELb0EEEvNS_9BwdParamsE)
        /*0cf8*/ 	.word	0x00000000


	//----- nvinfo : EIATTR_MIN_STACK_SIZE
	.align		4
.L_553:
        /*0cfc*/ 	.byte	0x04, 0x12
        /*0cfe*/ 	.short	(.L_555 - .L_554)
	.align		4
.L_554:
        /*0d00*/ 	.word	index@(_ZN10layer_norm31ln_parallel_residual_bwd_kernelINS_13Kernel_traitsI13__nv_bfloat16S2_fS2_fjLj6144ELj1ELj1ELj8ELj16ENS_18Kernel_traits_baseILj6144ES2_S2_fS2_fjLj256EEEEELb0ELb0ELb1EEEvNS_9BwdParamsE)
        /*0d04*/ 	.word	0x00000010


	//----- nvinfo : EIATTR_MIN_STACK_SIZE
	.align		4
.L_555:
        /*0d08*/ 	.byte	0x04, 0x12
        /*0d0a*/ 	.short	(.L_557 - .L_556)
	.align		4
.L_556:
        /*0d0c*/ 	.word	index@(_ZN10layer_norm31ln_parallel_residual_bwd_kernelINS_13Kernel_traitsI13__nv_bfloat16S2_fS2_fjLj6144ELj1ELj1ELj8ELj16ENS_18Kernel_traits_baseILj6144ES2_S2_fS2_fjLj256EEEEELb0ELb1ELb0EEEvNS_9BwdParamsE)
        /*0d10*/ 	.word	0x00000000


	//----- nvinfo : EIATTR_MIN_STACK_SIZE
	.align		4
.L_557:
        /*0d14*/ 	.byte	0x04, 0x12
        /*0d16*/ 	.short	(.L_559 - .L_558)
	.align		4
.L_558:
        /*0d18*/ 	.word	index@(_ZN10layer_norm31ln_parallel_residual_bwd_kernelINS_13Kernel_traitsI13__nv_bfloat16S2_fS2_fjLj6144ELj1ELj1ELj8ELj16ENS_18Kernel_traits_baseILj6144ES2_S2_fS2_fjLj256EEEEELb0ELb1ELb1EEEvNS_9BwdParamsE)
        /*0d1c*/ 	.word	0x00000000


	//----- nvinfo : EIATTR_MIN_STACK_SIZE
	.align		4
.L_559:
        /*0d20*/ 	.byte	0x04, 0x12
        /*0d22*/ 	.short	(.L_561 - .L_560)
	.align		4
.L_560:
        /*0d24*/ 	.word	index@(_ZN10layer_norm31ln_parallel_residual_bwd_kernelINS_13Kernel_traitsI13__nv_bfloat16S2_fS2_fjLj6144ELj1ELj1ELj8ELj16ENS_18Kernel_traits_baseILj6144ES2_S2_fS2_fjLj256EEEEELb1ELb0ELb0EEEvNS_9BwdParamsE)
        /*0d28*/ 	.word	0x00000000


	//----- nvinfo : EIATTR_MIN_STACK_SIZE
	.align		4
.L_561:
        /*0d2c*/ 	.byte	0x04, 0x12
        /*0d2e*/ 	.short	(.L_563 - .L_562)
	.align		4
.L_562:
        /*0d30*/ 	.word	index@(_ZN10layer_norm31ln_parallel_residual_bwd_kernelINS_13Kernel_traitsI13__nv_bfloat16S2_fS2_fjLj6144ELj1ELj1ELj8ELj16ENS_18Kernel_traits_baseILj6144ES2_S2_fS2_fjLj256EEEEELb1ELb0ELb1EEEvNS_9BwdParamsE)
        /*0d34*/ 	.word	0x00000038


	//----- nvinfo : EIATTR_MIN_STACK_SIZE
	.align		4
.L_563:
        /*0d38*/ 	.byte	0x04, 0x12
        /*0d3a*/ 	.short	(.L_565 - .L_564)
	.align		4
.L_564:
        /*0d3c*/ 	.word	index@(_ZN10layer_norm22ln_bwd_finalize_kernelINS_22Kernel_traits_finalizeILj6144E13__nv_bfloat16S2_fS2_fjLb0ELj1024ELj4ENS_18Kernel_traits_baseILj6144ES2_S2_fS2_fjLj1024EEEEELb0ELb0EEEvNS_9BwdParamsE)
        /*0d40*/ 	.word	0x00000000


	//----- nvinfo : EIATTR_MIN_STACK_SIZE
	.align		4
.L_565:
        /*0d44*/ 	.byte	0x04, 0x12
        /*0d46*/ 	.short	(.L_567 - .L_566)
	.align		4
.L_566:
        /*0d48*/ 	.word	index@(_ZN10layer_norm40ln_parallel_residual_bwd_finalize_kernelINS_22Kernel_traits_finalizeILj6144E13__nv_bfloat16S2_fS2_fjLb0ELj1024ELj4ENS_18Kernel_traits_baseILj6144ES2_S2_fS2_fjLj1024EEEEELb0EEEvNS_9BwdParamsE)
        /*0d4c*/ 	.word	0x00000000


	//----- nvinfo : EIATTR_MIN_STACK_SIZE
	.align		4
.L_567:
        /*0d50*/ 	.byte	0x04, 0x12
        /*0d52*/ 	.short	(.L_569 - .L_568)
	.align		4
.L_568:
        /*0d54*/ 	.word	index@(_ZN10layer_norm31ln_parallel_residual_bwd_kernelINS_13Kernel_traitsI13__nv_bfloat16S2_fS2_fjLj6144ELj1ELj1ELj8ELj16ENS_18Kernel_traits_baseILj6144ES2_S2_fS2_fjLj256EEEEELb1ELb1ELb0EEEvNS_9BwdParamsE)
        /*0d58*/ 	.word	0x00000000


	//----- nvinfo : EIATTR_MIN_STACK_SIZE
	.align		4
.L_569:
        /*0d5c*/ 	.byte	0x04, 0x12
        /*0d5e*/ 	.short	(.L_571 - .L_570)
	.align		4
.L_570:
        /*0d60*/ 	.word	index@(_ZN10layer_norm22ln_bwd_finalize_kernelINS_22Kernel_traits_finalizeILj6144E13__nv_bfloat16S2_fS2_fjLb0ELj1024ELj4ENS_18Kernel_traits_baseILj6144ES2_S2_fS2_fjLj1024EEEEELb0ELb1EEEvNS_9BwdParamsE)
        /*0d64*/ 	.word	0x00000000


	//----- nvinfo : EIATTR_MIN_STACK_SIZE
	.align		4
.L_571:
        /*0d68*/ 	.byte	0x04, 0x12
        /*0d6a*/ 	.short	(.L_573 - .L_572)
	.align		4
.L_572:
        /*0d6c*/ 	.word	index@(_ZN10layer_norm40ln_parallel_residual_bwd_finalize_kernelINS_22Kernel_traits_finalizeILj6144E13__nv_bfloat16S2_fS2_fjLb0ELj1024ELj4ENS_18Kernel_traits_baseILj6144ES2_S2_fS2_fjLj1024EEEEELb1EEEvNS_9BwdParamsE)
        /*0d70*/ 	.word	0x00000000


	//----- nvinfo : EIATTR_MIN_STACK_SIZE
	.align		4
.L_573:
        /*0d74*/ 	.byte	0x04, 0x12
        /*0d76*/ 	.short	(.L_575 - .L_574)
	.align		4
.L_574:
        /*0d78*/ 	.word	index@(_ZN10layer_norm31ln_parallel_residual_bwd_kernelINS_13Kernel_traitsI13__nv_bfloat16S2_fS2_fjLj6144ELj1ELj1ELj8ELj16ENS_18Kernel_traits_baseILj6144ES2_S2_fS2_fjLj256EEEEELb1ELb1ELb1EEEvNS_9BwdParamsE)
        /*0d7c*/ 	.word	0x00000000


	//----- nvinfo : EIATTR_MIN_STACK_SIZE
	.align		4
.L_575:
        /*0d80*/ 	.byte	0x04, 0x12
        /*0d82*/ 	.short	(.L_577 - .L_576)
	.align		4
.L_576:
        /*0d84*/ 	.word	index@(_ZN10layer_norm31ln_parallel_residual_bwd_kernelINS_13Kernel_traitsIf13__nv_bfloat16fS2_fjLj6144ELj1ELj1ELj8ELj16ENS_18Kernel_traits_baseILj6144EfS2_fS2_fjLj256EEEEELb0ELb0ELb0EEEvNS_9BwdParamsE)
        /*0d88*/ 	.word	0x00000008


	//----- nvinfo : EIATTR_MIN_STACK_SIZE
	.align		4
.L_577:
        /*0d8c*/ 	.byte	0x04, 0x12
        /*0d8e*/ 	.short	(.L_579 - .L_578)
	.align		4
.L_578:
        /*0d90*/ 	.word	index@(_ZN10layer_norm31ln_parallel_residual_bwd_kernelINS_13Kernel_traitsIf13__nv_bfloat16fS2_fjLj6144ELj1ELj1ELj8ELj16ENS_18Kernel_traits_baseILj6144EfS2_fS2_fjLj256EEEEELb0ELb0ELb1EEEvNS_9BwdParamsE)
        /*0d94*/ 	.word	0x00000000


	//----- nvinfo : EIATTR_MIN_STACK_SIZE
	.align		4
.L_579:
        /*0d98*/ 	.byte	0x04, 0x12
        /*0d9a*/ 	.short	(.L_581 - .L_580)
	.align		4
.L_580:
        /*0d9c*/ 	.word	index@(_ZN10layer_norm31ln_parallel_residual_bwd_kernelINS_13Kernel_traitsIf13__nv_bfloat16fS2_fjLj6144ELj1ELj1ELj8ELj16ENS_18Kernel_traits_baseILj6144EfS2_fS2_fjLj256EEEEELb0ELb1ELb0EEEvNS_9BwdParamsE)
        /*0da0*/ 	.word	0x00000000


	//----- nvinfo : EIATTR_MIN_STACK_SIZE
	.align		4
.L_581:
        /*0da4*/ 	.byte	0x04, 0x12
        /*0da6*/ 	.short	(.L_583 - .L_582)
	.align		4
.L_582:
        /*0da8*/ 	.word	index@(_ZN10layer_norm31ln_parallel_residual_bwd_kernelINS_13Kernel_traitsIf13__nv_bfloat16fS2_fjLj6144ELj1ELj1ELj8ELj16ENS_18Kernel_traits_baseILj6144EfS2_fS2_fjLj256EEEEELb0ELb1ELb1EEEvNS_9BwdParamsE)
        /*0dac*/ 	.word	0x00000000


	//----- nvinfo : EIATTR_MIN_STACK_SIZE
	.align		4
.L_583:
        /*0db0*/ 	.byte	0x04, 0x12
        /*0db2*/ 	.short	(.L_585 - .L_584)
	.align		4
.L_584:
        /*0db4*/ 	.word	index@(_ZN10layer_norm31ln_parallel_residual_bwd_kernelINS_13Kernel_traitsIf13__nv_bfloat16fS2_fjLj6144ELj1ELj1ELj8ELj16ENS_18Kernel_traits_baseILj6144EfS2_fS2_fjLj256EEEEELb1ELb0ELb0EEEvNS_9BwdParamsE)
        /*0db8*/ 	.word	0x00000030


	//----- nvinfo : EIATTR_MIN_STACK_SIZE
	.align		4
.L_585:
        /*0dbc*/ 	.byte	0x04, 0x12
        /*0dbe*/ 	.short	(.L_587 - .L_586)
	.align		4
.L_586:
        /*0dc0*/ 	.word	index@(_ZN10layer_norm31ln_parallel_residual_bwd_kernelINS_13Kernel_traitsIf13__nv_bfloat16fS2_fjLj6144ELj1ELj1ELj8ELj16ENS_18Kernel_traits_baseILj6144EfS2_fS2_fjLj256EEEEELb1ELb0ELb1EEEvNS_9BwdParamsE)
        /*0dc4*/ 	.word	0x00000038


	//----- nvinfo : EIATTR_MIN_STACK_SIZE
	.align		4
.L_587:
        /*0dc8*/ 	.byte	0x04, 0x12
        /*0dca*/ 	.short	(.L_589 - .L_588)
	.align		4
.L_588:
        /*0dcc*/ 	.word	index@(_ZN10layer_norm22ln_bwd_finalize_kernelINS_22Kernel_traits_finalizeILj6144Ef13__nv_bfloat16fS2_fjLb0ELj1024ELj4ENS_18Kernel_traits_baseILj6144EfS2_fS2_fjLj1024EEEEELb0ELb0EEEvNS_9BwdParamsE)
        /*0dd0*/ 	.word	0x00000000


	//----- nvinfo : EIATTR_MIN_STACK_SIZE
	.align		4
.L_589:
        /*0dd4*/ 	.byte	0x04, 0x12
        /*0dd6*/ 	.short	(.L_591 - .L_590)
	.align		4
.L_590:
        /*0dd8*/ 	.word	index@(_ZN10layer_norm40ln_parallel_residual_bwd_finalize_kernelINS_22Kernel_traits_finalizeILj6144Ef13__nv_bfloat16fS2_fjLb0ELj1024ELj4ENS_18Kernel_traits_baseILj6144EfS2_fS2_fjLj1024EEEEELb0EEEvNS_9BwdParamsE)
        /*0ddc*/ 	.word	0x00000000


	//----- nvinfo : EIATTR_MIN_STACK_SIZE
	.align		4
.L_591:
        /*0de0*/ 	.byte	0x04, 0x12
        /*0de2*/ 	.short	(.L_593 - .L_592)
	.align		4
.L_592:
        /*0de4*/ 	.word	index@(_ZN10layer_norm31ln_parallel_residual_bwd_kernelINS_13Kernel_traitsIf13__nv_bfloat16fS2_fjLj6144ELj1ELj1ELj8ELj16ENS_18Kernel_traits_baseILj6144EfS2_fS2_fjLj256EEEEELb1ELb1ELb0EEEvNS_9BwdParamsE)
        /*0de8*/ 	.word	0x00000000


	//----- nvinfo : EIATTR_MIN_STACK_SIZE
	.align		4
.L_593:
        /*0dec*/ 	.byte	0x04, 0x12
        /*0dee*/ 	.short	(.L_595 - .L_594)
	.align		4
.L_594:
        /*0df0*/ 	.word	index@(_ZN10layer_norm22ln_bwd_finalize_kernelINS_22Kernel_traits_finalizeILj6144Ef13__nv_bfloat16fS2_fjLb0ELj1024ELj4ENS_18Kernel_traits_baseILj6144EfS2_fS2_fjLj1024EEEEELb0ELb1EEEvNS_9BwdParamsE)
        /*0df4*/ 	.word	0x00000000


	//----- nvinfo : EIATTR_MIN_STACK_SIZE
	.align		4
.L_595:
        /*0df8*/ 	.byte	0x04, 0x12
        /*0dfa*/ 	.short	(.L_597 - .L_596)
	.align		4
.L_596:
        /*0dfc*/ 	.word	index@(_ZN10layer_norm40ln_parallel_residual_bwd_finalize_kernelINS_22Kernel_traits_finalizeILj6144Ef13__nv_bfloat16fS2_fjLb0ELj1024ELj4ENS_18Kernel_traits_baseILj6144EfS2_fS2_fjLj1024EEEEELb1EEEvNS_9BwdParamsE)
        /*0e00*/ 	.word	0x00000000


	//----- nvinfo : EIATTR_MIN_STACK_SIZE
	.align		4
.L_597:
        /*0e04*/ 	.byte	0x04, 0x12
        /*0e06*/ 	.short	(.L_599 - .L_598)
	.align		4
.L_598:
        /*0e08*/ 	.word	index@(_ZN10layer_norm31ln_parallel_residual_bwd_kernelINS_13Kernel_traitsIf13__nv_bfloat16fS2_fjLj6144ELj1ELj1ELj8ELj16ENS_18Kernel_traits_baseILj6144EfS2_fS2_fjLj256EEEEELb1ELb1ELb1EEEvNS_9BwdParamsE)
        /*0e0c*/ 	.word	0x00000000


	//----- nvinfo : EIATTR_MIN_STACK_SIZE
	.align		4
.L_599:
        /*0e10*/ 	.byte	0x04, 0x12
        /*0e12*/ 	.short	(.L_601 - .L_600)
	.align		4
.L_600:
        /*0e14*/ 	.word	index@(_ZN10layer_norm31ln_parallel_residual_bwd_kernelINS_13Kernel_traitsIf6__halfS2_S2_fjLj6144ELj1ELj1ELj8ELj16ENS_18Kernel_traits_baseILj6144EfS2_S2_S2_fjLj256EEEEELb0ELb0ELb0EEEvNS_9BwdParamsE)
        /*0e18*/ 	.word	0x00000000


	//----- nvinfo : EIATTR_MIN_STACK_SIZE
	.align		4
.L_601:
        /*0e1c*/ 	.byte	0x04, 0x12
        /*0e1e*/ 	.short	(.L_603 - .L_602)
	.align		4
.L_602:
        /*0e20*/ 	.word	index@(_ZN10layer_norm31ln_parallel_residual_bwd_kernelINS_13Kernel_traitsIf6__halfS2_S2_fjLj6144ELj1ELj1ELj8ELj16ENS_18Kernel_traits_baseILj6144EfS2_S2_S2_fjLj256EEEEELb0ELb0ELb1EEEvNS_9BwdParamsE)
        /*0e24*/ 	.word	0x00000000


	//----- nvinfo : EIATTR_MIN_STACK_SIZE
	.align		4
.L_603:
        /*0e28*/ 	.byte	0x04, 0x12
        /*0e2a*/ 	.short	(.L_605 - .L_604)
	.align		4
.L_604:
        /*0e2c*/ 	.word	index@(_ZN10layer_norm31ln_parallel_residual_bwd_kernelINS_13Kernel_traitsIf6__halfS2_S2_fjLj6144ELj1ELj1ELj8ELj16ENS_18Kernel_traits_baseILj6144EfS2_S2_S2_fjLj256EEEEELb0ELb1ELb0EEEvNS_9BwdParamsE)
        /*0e30*/ 	.word	0x00000000


	//----- nvinfo : EIATTR_MIN_STACK_SIZE
	.align		4
.L_605:
        /*0e34*/ 	.byte	0x04, 0x12
        /*0e36*/ 	.short	(.L_607 - .L_606)
	.align		4
.L_606:
        /*0e38*/ 	.word	index@(_ZN10layer_norm31ln_parallel_residual_bwd_kernelINS_13Kernel_traitsIf6__halfS2_S2_fjLj6144ELj1ELj1ELj8ELj16ENS_18Kernel_traits_baseILj6144EfS2_S2_S2_fjLj256EEEEELb0ELb1ELb1EEEvNS_9BwdParamsE)
        /*0e3c*/ 	.word	0x00000000


	//----- nvinfo : EIATTR_MIN_STACK_SIZE
	.align		4
.L_607:
        /*0e40*/ 	.byte	0x04, 0x12
        /*0e42*/ 	.short	(.L_609 - .L_608)
	.align		4
.L_608:
        /*0e44*/ 	.word	index@(_ZN10layer_norm31ln_parallel_residual_bwd_kernelINS_13Kernel_traitsIf6__halfS2_S2_fjLj6144ELj1ELj1ELj8ELj16ENS_18Kernel_traits_baseILj6144EfS2_S2_S2_fjLj256EEEEELb1ELb0ELb0EEEvNS_9BwdParamsE)
        /*0e48*/ 	.word	0x00000000


	//----- nvinfo : EIATTR_MIN_STACK_SIZE
	.align		4
.L_609:
        /*0e4c*/ 	.byte	0x04, 0x12
        /*0e4e*/ 	.short	(.L_611 - .L_610)
	.align		4
.L_610:
        /*0e50*/ 	.word	index@(_ZN10layer_norm31ln_parallel_residual_bwd_kernelINS_13Kernel_traitsIf6__halfS2_S2_fjLj6144ELj1ELj1ELj8ELj16ENS_18Kernel_traits_baseILj6144EfS2_S2_S2_fjLj256EEEEELb1ELb0ELb1EEEvNS_9BwdParamsE)
        /*0e54*/ 	.word	0x00000000


	//----- nvinfo : EIATTR_MIN_STACK_SIZE
	.align		4
.L_611:
        /*0e58*/ 	.byte	0x04, 0x12
        /*0e5a*/ 	.short	(.L_613 - .L_612)
	.align		4
.L_612:
        /*0e5c*/ 	.word	index@(_ZN10layer_norm22ln_bwd_finalize_kernelINS_22Kernel_traits_finalizeILj6144Ef6__halfS2_S2_fjLb0ELj1024ELj4ENS_18Kernel_traits_baseILj6144EfS2_S2_S2_fjLj1024EEEEELb0ELb0EEEvNS_9BwdParamsE)
        /*0e60*/ 	.word	0x00000000


	//----- nvinfo : EIATTR_MIN_STACK_SIZE
	.align		4
.L_613:
        /*0e64*/ 	.byte	0x04, 0x12
        /*0e66*/ 	.short	(.L_615 - .L_614)
	.align		4
.L_614:
        /*0e68*/ 	.word	index@(_ZN10layer_norm40ln_parallel_residual_bwd_finalize_kernelINS_22Kernel_traits_finalizeILj6144Ef6__halfS2_S2_fjLb0ELj1024ELj4ENS_18Kernel_traits_baseILj6144EfS2_S2_S2_fjLj1024EEEEELb0EEEvNS_9BwdParamsE)
        /*0e6c*/ 	.word	0x00000000


	//----- nvinfo : EIATTR_MIN_STACK_SIZE
	.align		4
.L_615:
        /*0e70*/ 	.byte	0x04, 0x12
        /*0e72*/ 	.short	(.L_617 - .L_616)
	.align		4
.L_616:
        /*0e74*/ 	.word	index@(_ZN10layer_norm31ln_parallel_residual_bwd_kernelINS_13Kernel_traitsIf6__halfS2_S2_fjLj6144ELj1ELj1ELj8ELj16ENS_18Kernel_traits_baseILj6144EfS2_S2_S2_fjLj256EEEEELb1ELb1ELb0EEEvNS_9BwdParamsE)
        /*0e78*/ 	.word	0x00000000


	//----- nvinfo : EIATTR_MIN_STACK_SIZE
	.align		4
.L_617:
        /*0e7c*/ 	.byte	0x04, 0x12
        /*0e7e*/ 	.short	(.L_619 - .L_618)
	.align		4
.L_618:
        /*0e80*/ 	.word	index@(_ZN10layer_norm22ln_bwd_finalize_kernelINS_22Kernel_traits_finalizeILj6144Ef6__halfS2_S2_fjLb0ELj1024ELj4ENS_18Kernel_traits_baseILj6144EfS2_S2_S2_fjLj1024EEEEELb0ELb1EEEvNS_9BwdParamsE)
        /*0e84*/ 	.word	0x00000000


	//----- nvinfo : EIATTR_MIN_STACK_SIZE
	.align		4
.L_619:
        /*0e88*/ 	.byte	0x04, 0x12
        /*0e8a*/ 	.short	(.L_621 - .L_620)
	.align		4
.L_620:
        /*0e8c*/ 	.word	index@(_ZN10layer_norm40ln_parallel_residual_bwd_finalize_kernelINS_22Kernel_traits_finalizeILj6144Ef6__halfS2_S2_fjLb0ELj1024ELj4ENS_18Kernel_traits_baseILj6144EfS2_S2_S2_fjLj1024EEEEELb1EEEvNS_9BwdParamsE)
        /*0e90*/ 	.word	0x00000000


	//----- nvinfo : EIATTR_MIN_STACK_SIZE
	.align		4
.L_621:
        /*0e94*/ 	.byte	0x04, 0x12
        /*0e96*/ 	.short	(.L_623 - .L_622)
	.align		4
.L_622:
        /*0e98*/ 	.word	index@(_ZN10layer_norm31ln_parallel_residual_bwd_kernelINS_13Kernel_traitsIf6__halfS2_S2_fjLj6144ELj1ELj1ELj8ELj16ENS_18Kernel_traits_baseILj6144EfS2_S2_S2_fjLj256EEEEELb1ELb1ELb1EEEvNS_9BwdParamsE)
        /*0e9c*/ 	.word	0x00000000


	//----- nvinfo : EIATTR_MIN_STACK_SIZE
	.align		4
.L_623:
        /*0ea0*/ 	.byte	0x04, 0x12
        /*0ea2*/ 	.short	(.L_625 - .L_624)
	.align		4
.L_624:
        /*0ea4*/ 	.word	index@(_ZN10layer_norm31ln_parallel_residual_bwd_kernelINS_13Kernel_traitsI6__halfS2_fS2_fjLj6144ELj1ELj1ELj8ELj16ENS_18Kernel_traits_baseILj6144ES2_S2_fS2_fjLj256EEEEELb0ELb0ELb0EEEvNS_9BwdParamsE)
        /*0ea8*/ 	.word	0x00000000


	//----- nvinfo : EIATTR_MIN_STACK_SIZE
	.align		4
.L_625:
        /*0eac*/ 	.byte	0x04, 0x12
        /*0eae*/ 	.short	(.L_627 - .L_626)
	.align		4
.L_626:
        /*0eb0*/ 	.word	index@(_ZN10layer_norm31ln_parallel_residual_bwd_kernelINS_13Kernel_traitsI6__halfS2_fS2_fjLj6144ELj1ELj1ELj8ELj16ENS_18Kernel_traits_baseILj6144ES2_S2_fS2_fjLj256EEEEELb0ELb0ELb1EEEvNS_9BwdParamsE)
        /*0eb4*/ 	.word	0x00000010


	//----- nvinfo : EIATTR_MIN_STACK_SIZE
	.align		4
.L_627:
        /*0eb8*/ 	.byte	0x04, 0x12
        /*0eba*/ 	.short	(.L_629 - .L_628)
	.align		4
.L_628:
        /*0ebc*/ 	.word	index@(_ZN10layer_norm31ln_parallel_residual_bwd_kernelINS_13Kernel_traitsI6__halfS2_fS2_fjLj6144ELj1ELj1ELj8ELj16ENS_18Kernel_traits_baseILj6144ES2_S2_fS2_fjLj256EEEEELb0ELb1ELb0EEEvNS_9BwdParamsE)
        /*0ec0*/ 	.word	0x00000000


	//----- nvinfo : EIATTR_MIN_STACK_SIZE
	.align		4
.L_629:
        /*0ec4*/ 	.byte	0x04, 0x12
        /*0ec6*/ 	.short	(.L_631 - .L_630)
	.align		4
.L_630:
        /*0ec8*/ 	.word	index@(_ZN10layer_norm31ln_parallel_residual_bwd_kernelINS_13Kernel_traitsI6__halfS2_fS2_fjLj6144ELj1ELj1ELj8ELj16ENS_18Kernel_traits_baseILj6144ES2_S2_fS2_fjLj256EEEEELb0ELb1ELb1EEEvNS_9BwdParamsE)
        /*0ecc*/ 	.word	0x00000000


	//----- nvinfo : EIATTR_MIN_STACK_SIZE
	.align		4
.L_631:
        /*0ed0*/ 	.byte	0x04, 0x12
        /*0ed2*/ 	.short	(.L_633 - .L_632)
	.align		4
.L_632:
        /*0ed4*/ 	.word	index@(_ZN10layer_norm31ln_parallel_residual_bwd_kernelINS_13Kernel_traitsI6__halfS2_fS2_fjLj6144ELj1ELj1ELj8ELj16ENS_18Kernel_traits_baseILj6144ES2_S2_fS2_fjLj256EEEEELb1ELb0ELb0EEEvNS_9BwdParamsE)
        /*0ed8*/ 	.word	0x00000000


	//----- nvinfo : EIATTR_MIN_STACK_SIZE
	.align		4
.L_633:
        /*0edc*/ 	.byte	0x04, 0x12
        /*0ede*/ 	.short	(.L_635 - .L_634)
	.align		4
.L_634:
        /*0ee0*/ 	.word	index@(_ZN10layer_norm31ln_parallel_residual_bwd_kernelINS_13Kernel_traitsI6__halfS2_fS2_fjLj6144ELj1ELj1ELj8ELj16ENS_18Kernel_traits_baseILj6144ES2_S2_fS2_fjLj256EEEEELb1ELb0ELb1EEEvNS_9BwdParamsE)
        /*0ee4*/ 	.word	0x00000040


	//----- nvinfo : EIATTR_MIN_STACK_SIZE
	.align		4
.L_635:
        /*0ee8*/ 	.byte	0x04, 0x12
        /*0eea*/ 	.short	(.L_637 - .L_636)
	.align		4
.L_636:
        /*0eec*/ 	.word	index@(_ZN10layer_norm22ln_bwd_finalize_kernelINS_22Kernel_traits_finalizeILj6144E6__halfS2_fS2_fjLb0ELj1024ELj4ENS_18Kernel_traits_baseILj6144ES2_S2_fS2_fjLj1024EEEEELb0ELb0EEEvNS_9BwdParamsE)
        /*0ef0*/ 	.word	0x00000000


	//----- nvinfo : EIATTR_MIN_STACK_SIZE
	.align		4
.L_637:
        /*0ef4*/ 	.byte	0x04, 0x12
        /*0ef6*/ 	.short	(.L_639 - .L_638)
	.align		4
.L_638:
        /*0ef8*/ 	.word	index@(_ZN10layer_norm40ln_parallel_residual_bwd_finalize_kernelINS_22Kernel_traits_finalizeILj6144E6__halfS2_fS2_fjLb0ELj1024ELj4ENS_18Kernel_traits_baseILj6144ES2_S2_fS2_fjLj1024EEEEELb0EEEvNS_9BwdParamsE)
        /*0efc*/ 	.word	0x00000000


	//----- nvinfo : EIATTR_MIN_STACK_SIZE
	.align		4
.L_639:
        /*0f00*/ 	.byte	0x04, 0x12
        /*0f02*/ 	.short	(.L_641 - .L_640)
	.align		4
.L_640:
        /*0f04*/ 	.word	index@(_ZN10layer_norm31ln_parallel_residual_bwd_kernelINS_13Kernel_traitsI6__halfS2_fS2_fjLj6144ELj1ELj1ELj8ELj16ENS_18Kernel_traits_baseILj6144ES2_S2_fS2_fjLj256EEEEELb1ELb1ELb0EEEvNS_9BwdParamsE)
        /*0f08*/ 	.word	0x00000000


	//----- nvinfo : EIATTR_MIN_STACK_SIZE
	.align		4
.L_641:
        /*0f0c*/ 	.byte	0x04, 0x12
        /*0f0e*/ 	.short	(.L_643 - .L_642)
	.align		4
.L_642:
        /*0f10*/ 	.word	index@(_ZN10layer_norm22ln_bwd_finalize_kernelINS_22Kernel_traits_finalizeILj6144E6__halfS2_fS2_fjLb0ELj1024ELj4ENS_18Kernel_traits_baseILj6144ES2_S2_fS2_fjLj1024EEEEELb0ELb1EEEvNS_9BwdParamsE)
        /*0f14*/ 	.word	0x00000000


	//----- nvinfo : EIATTR_MIN_STACK_SIZE
	.align		4
.L_643:
        /*0f18*/ 	.byte	0x04, 0x12
        /*0f1a*/ 	.short	(.L_645 - .L_644)
	.align		4
.L_644:
        /*0f1c*/ 	.word	index@(_ZN10layer_norm40ln_parallel_residual_bwd_finalize_kernelINS_22Kernel_traits_finalizeILj6144E6__halfS2_fS2_fjLb0ELj1024ELj4ENS_18Kernel_traits_baseILj6144ES2_S2_fS2_fjLj1024EEEEELb1EEEvNS_9BwdParamsE)
        /*0f20*/ 	.word	0x00000000


	//----- nvinfo : EIATTR_MIN_STACK_SIZE
	.align		4
.L_645:
        /*0f24*/ 	.byte	0x04, 0x12
        /*0f26*/ 	.short	(.L_647 - .L_646)
	.align		4
.L_646:
        /*0f28*/ 	.word	index@(_ZN10layer_norm31ln_parallel_residual_bwd_kernelINS_13Kernel_traitsI6__halfS2_fS2_fjLj6144ELj1ELj1ELj8ELj16ENS_18Kernel_traits_baseILj6144ES2_S2_fS2_fjLj256EEEEELb1ELb1ELb1EEEvNS_9BwdParamsE)
        /*0f2c*/ 	.word	0x00000000


	//----- nvinfo : EIATTR_MIN_STACK_SIZE
	.align		4
.L_647:
        /*0f30*/ 	.byte	0x04, 0x12
        /*0f32*/ 	.short	(.L_649 - .L_648)
	.align		4
.L_648:
        /*0f34*/ 	.word	index@(_ZN10layer_norm31ln_parallel_residual_bwd_kernelINS_13Kernel_traitsIf6__halffS2_fjLj6144ELj1ELj1ELj8ELj16ENS_18Kernel_traits_baseILj6144EfS2_fS2_fjLj256EEEEELb0ELb0ELb0EEEvNS_9BwdParamsE)
        /*0f38*/ 	.word	0x00000008


	//----- nvinfo : EIATTR_MIN_STACK_SIZE
	.align		4
.L_649:
        /*0f3c*/ 	.byte	0x04, 0x12
        /*0f3e*/ 	.short	(.L_651 - .L_650)
	.align		4
.L_650:
        /*0f40*/ 	.word	index@(_ZN10layer_norm31ln_parallel_residual_bwd_kernelINS_13Kernel_traitsIf6__halffS2_fjLj6144ELj1ELj1ELj8ELj16ENS_18Kernel_traits_baseILj6144EfS2_fS2_fjLj256EEEEELb0ELb0ELb1EEEvNS_9BwdParamsE)
        /*0f44*/ 	.word	0x00000010


	//----- nvinfo : EIATTR_MIN_STACK_SIZE
	.align		4
.L_651:
        /*0f48*/ 	.byte	0x04, 0x12
        /*0f4a*/ 	.short	(.L_653 - .L_652)
	.align		4
.L_652:
        /*0f4c*/ 	.word	index@(_ZN10layer_norm31ln_parallel_residual_bwd_kernelINS_13Kernel_traitsIf6__halffS2_fjLj6144ELj1ELj1ELj8ELj16ENS_18Kernel_traits_baseILj6144EfS2_fS2_fjLj256EEEEELb0ELb1ELb0EEEvNS_9BwdParamsE)
        /*0f50*/ 	.word	0x00000000


	//----- nvinfo : EIATTR_MIN_STACK_SIZE
	.align		4
.L_653:
        /*0f54*/ 	.byte	0x04, 0x12
        /*0f56*/ 	.short	(.L_655 - .L_654)
	.align		4
.L_654:
        /*0f58*/ 	.word	index@(_ZN10layer_norm31ln_parallel_residual_bwd_kernelINS_13Kernel_traitsIf6__halffS2_fjLj6144ELj1ELj1ELj8ELj16ENS_18Kernel_traits_baseILj6144EfS2_fS2_fjLj256EEEEELb0ELb1ELb1EEEvNS_9BwdParamsE)
        /*0f5c*/ 	.word	0x00000000


	//----- nvinfo : EIATTR_MIN_STACK_SIZE
	.align		4
.L_655:
        /*0f60*/ 	.byte	0x04, 0x12
        /*0f62*/ 	.short	(.L_657 - .L_656)
	.align		4
.L_656:
        /*0f64*/ 	.word	index@(_ZN10layer_norm31ln_parallel_residual_bwd_kernelINS_13Kernel_traitsIf6__halffS2_fjLj6144ELj1ELj1ELj8ELj16ENS_18Kernel_traits_baseILj6144EfS2_fS2_fjLj256EEEEELb1ELb0ELb0EEEvNS_9BwdParamsE)
        /*0f68*/ 	.word	0x00000030


	//----- nvinfo : EIATTR_MIN_STACK_SIZE
	.align		4
.L_657:
        /*0f6c*/ 	.byte	0x04, 0x12
        /*0f6e*/ 	.short	(.L_659 - .L_658)
	.align		4
.L_658:
        /*0f70*/ 	.word	index@(_ZN10layer_norm31ln_parallel_residual_bwd_kernelINS_13Kernel_traitsIf6__halffS2_fjLj6144ELj1ELj1ELj8ELj16ENS_18Kernel_traits_baseILj6144EfS2_fS2_fjLj256EEEEELb1ELb0ELb1EEEvNS_9BwdParamsE)
        /*0f74*/ 	.word	0x00000040


	//----- nvinfo : EIATTR_MIN_STACK_SIZE
	.align		4
.L_659:
        /*0f78*/ 	.byte	0x04, 0x12
        /*0f7a*/ 	.short	(.L_661 - .L_660)
	.align		4
.L_660:
        /*0f7c*/ 	.word	index@(_ZN10layer_norm22ln_bwd_finalize_kernelINS_22Kernel_traits_finalizeILj6144Ef6__halffS2_fjLb0ELj1024ELj4ENS_18Kernel_traits_baseILj6144EfS2_fS2_fjLj1024EEEEELb0ELb0EEEvNS_9BwdParamsE)
        /*0f80*/ 	.word	0x00000000


	//----- nvinfo : EIATTR_MIN_STACK_SIZE
	.align		4
.L_661:
        /*0f84*/ 	.byte	0x04, 0x12
        /*0f86*/ 	.short	(.L_663 - .L_662)
	.align		4
.L_662:
        /*0f88*/ 	.word	index@(_ZN10layer_norm40ln_parallel_residual_bwd_finalize_kernelINS_22Kernel_traits_finalizeILj6144Ef6__halffS2_fjLb0ELj1024ELj4ENS_18Kernel_traits_baseILj6144EfS2_fS2_fjLj1024EEEEELb0EEEvNS_9BwdParamsE)
        /*0f8c*/ 	.word	0x00000000


	//----- nvinfo : EIATTR_MIN_STACK_SIZE
	.align		4
.L_663:
        /*0f90*/ 	.byte	0x04, 0x12
        /*0f92*/ 	.short	(.L_665 - .L_664)
	.align		4
.L_664:
        /*0f94*/ 	.word	index@(_ZN10layer_norm31ln_parallel_residual_bwd_kernelINS_13Kernel_traitsIf6__halffS2_fjLj6144ELj1ELj1ELj8ELj16ENS_18Kernel_traits_baseILj6144EfS2_fS2_fjLj256EEEEELb1ELb1ELb0EEEvNS_9BwdParamsE)
        /*0f98*/ 	.word	0x00000000


	//----- nvinfo : EIATTR_MIN_STACK_SIZE
	.align		4
.L_665:
        /*0f9c*/ 	.byte	0x04, 0x12
        /*0f9e*/ 	.short	(.L_667 - .L_666)
	.align		4
.L_666:
        /*0fa0*/ 	.word	index@(_ZN10layer_norm22ln_bwd_finalize_kernelINS_22Kernel_traits_finalizeILj6144Ef6__halffS2_fjLb0ELj1024ELj4ENS_18Kernel_traits_baseILj6144EfS2_fS2_fjLj1024EEEEELb0ELb1EEEvNS_9BwdParamsE)
        /*0fa4*/ 	.word	0x00000000


	//----- nvinfo : EIATTR_MIN_STACK_SIZE
	.align		4
.L_667:
        /*0fa8*/ 	.byte	0x04, 0x12
        /*0faa*/ 	.short	(.L_669 - .L_668)
	.align		4
.L_668:
        /*0fac*/ 	.word	index@(_ZN10layer_norm40ln_parallel_residual_bwd_finalize_kernelINS_22Kernel_traits_finalizeILj6144Ef6__halffS2_fjLb0ELj1024ELj4ENS_18Kernel_traits_baseILj6144EfS2_fS2_fjLj1024EEEEELb1EEEvNS_9BwdParamsE)
        /*0fb0*/ 	.word	0x00000000


	//----- nvinfo : EIATTR_MIN_STACK_SIZE
	.align		4
.L_669:
        /*0fb4*/ 	.byte	0x04, 0x12
        /*0fb6*/ 	.short	(.L_671 - .L_670)
	.align		4
.L_670:
        /*0fb8*/ 	.word	index@(_ZN10layer_norm31ln_parallel_residual_bwd_kernelINS_13Kernel_traitsIf6__halffS2_fjLj6144ELj1ELj1ELj8ELj16ENS_18Kernel_traits_baseILj6144EfS2_fS2_fjLj256EEEEELb1ELb1ELb1EEEvNS_9BwdParamsE)
        /*0fbc*/ 	.word	0x00000000


	//----- nvinfo : EIATTR_MIN_STACK_SIZE
	.align		4
.L_671:
        /*0fc0*/ 	.byte	0x04, 0x12
        /*0fc2*/ 	.short	(.L_673 - .L_672)
	.align		4
.L_672:
        /*0fc4*/ 	.word	index@(_ZN10layer_norm31ln_parallel_residual_bwd_kernelINS_13Kernel_traitsI6__halfffffjLj6144ELj1ELj1ELj8ELj16ENS_18Kernel_traits_baseILj6144ES2_ffffjLj256EEEEELb0ELb0ELb0EEEvNS_9BwdParamsE)
        /*0fc8*/ 	.word	0x00000000


	//----- nvinfo : EIATTR_MIN_STACK_SIZE
	.align		4
.L_673:
        /*0fcc*/ 	.byte	0x04, 0x12
        /*0fce*/ 	.short	(.L_675 - .L_674)
	.align		4
.L_674:
        /*0fd0*/ 	.word	index@(_ZN10layer_norm31ln_parallel_residual_bwd_kernelINS_13Kernel_traitsI6__halfffffjLj6144ELj1ELj1ELj8ELj16ENS_18Kernel_traits_baseILj6144ES2_ffffjLj256EEEEELb0ELb0ELb1EEEvNS_9BwdParamsE)
        /*0fd4*/ 	.word	0x00000008


	//----- nvinfo : EIATTR_MIN_STACK_SIZE
	.align		4
.L_675:
        /*0fd8*/ 	.byte	0x04, 0x12
        /*0fda*/ 	.short	(.L_677 - .L_676)
	.align		4
.L_676:
        /*0fdc*/ 	.word	index@(_ZN10layer_norm31ln_parallel_residual_bwd_kernelINS_13Kernel_traitsI6__halfffffjLj6144ELj1ELj1ELj8ELj16ENS_18Kernel_traits_baseILj6144ES2_ffffjLj256EEEEELb0ELb1ELb0EEEvNS_9BwdParamsE)
        /*0fe0*/ 	.word	0x00000000


	//----- nvinfo : EIATTR_MIN_STACK_SIZE
	.align		4
.L_677:
        /*0fe4*/ 	.byte	0x04, 0x12
        /*0fe6*/ 	.short	(.L_679 - .L_678)
	.align		4
.L_678:
        /*0fe8*/ 	.word	index@(_ZN10layer_norm31ln_parallel_residual_bwd_kernelINS_13Kernel_traitsI6__halfffffjLj6144ELj1ELj1ELj8ELj16ENS_18Kernel_traits_baseILj6144ES2_ffffjLj256EEEEELb0ELb1ELb1EEEvNS_9BwdParamsE)
        /*0fec*/ 	.word	0x00000000


	//----- nvinfo : EIATTR_MIN_STACK_SIZE
	.align		4
.L_679:
        /*0ff0*/ 	.byte	0x04, 0x12
        /*0ff2*/ 	.short	(.L_681 - .L_680)
	.align		4
.L_680:
        /*0ff4*/ 	.word	index@(_ZN10layer_norm31ln_parallel_residual_bwd_kernelINS_13Kernel_traitsI6__halfffffjLj6144ELj1ELj1ELj8ELj16ENS_18Kernel_traits_baseILj6144ES2_ffffjLj256EEEEELb1ELb0ELb0EEEvNS_9BwdParamsE)
        /*0ff8*/ 	.word	0x00000000


	//----- nvinfo : EIATTR_MIN_STACK_SIZE
	.align		4
.L_681:
        /*0ffc*/ 	.byte	0x04, 0x12
        /*0ffe*/ 	.short	(.L_683 - .L_682)
	.align		4
.L_682:
        /*1000*/ 	.word	index@(_ZN10layer_norm31ln_parallel_residual_bwd_kernelINS_13Kernel_traitsI6__halfffffjLj6144ELj1ELj1ELj8ELj16ENS_18Kernel_traits_baseILj6144ES2_ffffjLj256EEEEELb1ELb0ELb1EEEvNS_9BwdParamsE)
        /*1004*/ 	.word	0x00000018


	//----- nvinfo : EIATTR_MIN_STACK_SIZE
	.align		4
.L_683:
        /*1008*/ 	.byte	0x04, 0x12
        /*100a*/ 	.short	(.L_685 - .L_684)
	.align		4
.L_684:
        /*100c*/ 	.word	index@(_ZN10layer_norm22ln_bwd_finalize_kernelINS_22Kernel_traits_finalizeILj6144E6__halfffffjLb0ELj1024ELj4ENS_18Kernel_traits_baseILj6144ES2_ffffjLj1024EEEEELb0ELb0EEEvNS_9BwdParamsE)
        /*1010*/ 	.word	0x00000000


	//----- nvinfo : EIATTR_MIN_STACK_SIZE
	.align		4
.L_685:
        /*1014*/ 	.byte	0x04, 0x12
        /*1016*/ 	.short	(.L_687 - .L_686)
	.align		4
.L_686:
        /*1018*/ 	.word	index@(_ZN10layer_norm40ln_parallel_residual_bwd_finalize_kernelINS_22Kernel_traits_finalizeILj6144E6__halfffffjLb0ELj1024ELj4ENS_18Kernel_traits_baseILj6144ES2_ffffjLj1024EEEEELb0EEEvNS_9BwdParamsE)
        /*101c*/ 	.word	0x00000000


	//----- nvinfo : EIATTR_MIN_STACK_SIZE
	.align		4
.L_687:
        /*1020*/ 	.byte	0x04, 0x12
        /*1022*/ 	.short	(.L_689 - .L_688)
	.align		4
.L_688:
        /*1024*/ 	.word	index@(_ZN10layer_norm31ln_parallel_residual_bwd_kernelINS_13Kernel_traitsI6__halfffffjLj6144ELj1ELj1ELj8ELj16ENS_18Kernel_traits_baseILj6144ES2_ffffjLj256EEEEELb1ELb1ELb0EEEvNS_9BwdParamsE)
        /*1028*/ 	.word	0x00000000


	//----- nvinfo : EIATTR_MIN_STACK_SIZE
	.align		4
.L_689:
        /*102c*/ 	.byte	0x04, 0x12
        /*102e*/ 	.short	(.L_691 - .L_690)
	.align		4
.L_690:
        /*1030*/ 	.word	index@(_ZN10layer_norm22ln_bwd_finalize_kernelINS_22Kernel_traits_finalizeILj6144E6__halfffffjLb0ELj1024ELj4ENS_18Kernel_traits_baseILj6144ES2_ffffjLj1024EEEEELb0ELb1EEEvNS_9BwdParamsE)
        /*1034*/ 	.word	0x00000000


	//----- nvinfo : EIATTR_MIN_STACK_SIZE
	.align		4
.L_691:
        /*1038*/ 	.byte	0x04, 0x12
        /*103a*/ 	.short	(.L_693 - .L_692)
	.align		4
.L_692:
        /*103c*/ 	.word	index@(_ZN10layer_norm40ln_parallel_residual_bwd_finalize_kernelINS_22Kernel_traits_finalizeILj6144E6__halfffffjLb0ELj1024ELj4ENS_18Kernel_traits_baseILj6144ES2_ffffjLj1024EEEEELb1EEEvNS_9BwdParamsE)
        /*1040*/ 	.word	0x00000000


	//----- nvinfo : EIATTR_MIN_STACK_SIZE
	.align		4
.L_693:
        /*1044*/ 	.byte	0x04, 0x12
        /*1046*/ 	.short	(.L_695 - .L_694)
	.align		4
.L_694:
        /*1048*/ 	.word	index@(_ZN10layer_norm31ln_parallel_residual_bwd_kernelINS_13Kernel_traitsI6__halfffffjLj6144ELj1ELj1ELj8ELj16ENS_18Kernel_traits_baseILj6144ES2_ffffjLj256EEEEELb1ELb1ELb1EEEvNS_9BwdParamsE)
        /*104c*/ 	.word	0x00000000


	//----- nvinfo : EIATTR_MIN_STACK_SIZE
	.align		4
.L_695:
        /*1050*/ 	.byte	0x04, 0x12
        /*1052*/ 	.short	(.L_697 - .L_696)
	.align		4
.L_696:
        /*1054*/ 	.word	index@(_ZN10layer_norm31ln_parallel_residual_bwd_kernelINS_13Kernel_traitsIfffffjLj6144ELj1ELj1ELj8ELj16ENS_18Kernel_traits_baseILj6144EfffffjLj256EEEEELb0ELb0ELb0EEEvNS_9BwdParamsE)
        /*1058*/ 	.word	0x00000000


	//----- nvinfo : EIATTR_MIN_STACK_SIZE
	.align		4
.L_697:
        /*105c*/ 	.byte	0x04, 0x12
        /*105e*/ 	.short	(.L_699 - .L_698)
	.align		4
.L_698:
        /*1060*/ 	.word	index@(_ZN10layer_norm31ln_parallel_residual_bwd_kernelINS_13Kernel_traitsIfffffjLj6144ELj1ELj1ELj8ELj16ENS_18Kernel_traits_baseILj6144EfffffjLj256EEEEELb0ELb0ELb1EEEvNS_9BwdParamsE)
        /*1064*/ 	.word	0x00000008


	//----- nvinfo : EIATTR_MIN_STACK_SIZE
	.align		4
.L_699:
        /*1068*/ 	.byte	0x04, 0x12
        /*106a*/ 	.short	(.L_701 - .L_700)
	.align		4
.L_700:
        /*106c*/ 	.word	index@(_ZN10layer_norm31ln_parallel_residual_bwd_kernelINS_13Kernel_traitsIfffffjLj6144ELj1ELj1ELj8ELj16ENS_18Kernel_traits_baseILj6144EfffffjLj256EEEEELb0ELb1ELb0EEEvNS_9BwdParamsE)
        /*1070*/ 	.word	0x00000000


	//----- nvinfo : EIATTR_MIN_STACK_SIZE
	.align		4
.L_701:
        /*1074*/ 	.byte	0x04, 0x12
        /*1076*/ 	.short	(.L_703 - .L_702)
	.align		4
.L_702:
        /*1078*/ 	.word	index@(_ZN10layer_norm31ln_parallel_residual_bwd_kernelINS_13Kernel_traitsIfffffjLj6144ELj1ELj1ELj8ELj16ENS_18Kernel_traits_baseILj6144EfffffjLj256EEEEELb0ELb1ELb1EEEvNS_9BwdParamsE)
        /*107c*/ 	.word	0x00000000


	//----- nvinfo : EIATTR_MIN_STACK_SIZE
	.align		4
.L_703:
        /*1080*/ 	.byte	0x04, 0x12
        /*1082*/ 	.short	(.L_705 - .L_704)
	.align		4
.L_704:
        /*1084*/ 	.word	index@(_ZN10layer_norm31ln_parallel_residual_bwd_kernelINS_13Kernel_traitsIfffffjLj6144ELj1ELj1ELj8ELj16ENS_18Kernel_traits_baseILj6144EfffffjLj256EEEEELb1ELb0ELb0EEEvNS_9BwdParamsE)
        /*1088*/ 	.word	0x00000020


	//----- nvinfo : EIATTR_MIN_STACK_SIZE
	.align		4
.L_705:
        /*108c*/ 	.byte	0x04, 0x12
        /*108e*/ 	.short	(.L_707 - .L_706)
	.align		4
.L_706:
        /*1090*/ 	.word	index@(_ZN10layer_norm31ln_parallel_residual_bwd_kernelINS_13Kernel_traitsIfffffjLj6144ELj1ELj1ELj8ELj16ENS_18Kernel_traits_baseILj6144EfffffjLj256EEEEELb1ELb0ELb1EEEvNS_9BwdParamsE)
        /*1094*/ 	.word	0x00000010


	//----- nvinfo : EIATTR_MIN_STACK_SIZE
	.align		4
.L_707:
        /*1098*/ 	.byte	0x04, 0x12
        /*109a*/ 	.short	(.L_709 - .L_708)
	.align		4
.L_708:
        /*109c*/ 	.word	index@(_ZN10layer_norm22ln_bwd_finalize_kernelINS_22Kernel_traits_finalizeILj6144EfffffjLb0ELj1024ELj4ENS_18Kernel_traits_baseILj6144EfffffjLj1024EEEEELb0ELb0EEEvNS_9BwdParamsE)
        /*10a0*/ 	.word	0x00000000


	//----- nvinfo : EIATTR_MIN_STACK_SIZE
	.align		4
.L_709:
        /*10a4*/ 	.byte	0x04, 0x12
        /*10a6*/ 	.short	(.L_711 - .L_710)
	.align		4
.L_710:
        /*10a8*/ 	.word	index@(_ZN10layer_norm40ln_parallel_residual_bwd_finalize_kernelINS_22Kernel_traits_finalizeILj6144EfffffjLb0ELj1024ELj4ENS_18Kernel_traits_baseILj6144EfffffjLj1024EEEEELb0EEEvNS_9BwdParamsE)
        /*10ac*/ 	.word	0x00000000


	//----- nvinfo : EIATTR_MIN_STACK_SIZE
	.align		4
.L_711:
        /*10b0*/ 	.byte	0x04, 0x12
        /*10b2*/ 	.short	(.L_713 - .L_712)
	.align		4
.L_712:
        /*10b4*/ 	.word	index@(_ZN10layer_norm31ln_parallel_residual_bwd_kernelINS_13Kernel_traitsIfffffjLj6144ELj1ELj1ELj8ELj16ENS_18Kernel_traits_baseILj6144EfffffjLj256EEEEELb1ELb1ELb0EEEvNS_9BwdParamsE)
        /*10b8*/ 	.word	0x00000000


	//----- nvinfo : EIATTR_MIN_STACK_SIZE
	.align		4
.L_713:
        /*10bc*/ 	.byte	0x04, 0x12
        /*10be*/ 	.short	(.L_715 - .L_714)
	.align		4
.L_714:
        /*10c0*/ 	.word	index@(_ZN10layer_norm22ln_bwd_finalize_kernelINS_22Kernel_traits_finalizeILj6144EfffffjLb0ELj1024ELj4ENS_18Kernel_traits_baseILj6144EfffffjLj1024EEEEELb0ELb1EEEvNS_9BwdParamsE)
        /*10c4*/ 	.word	0x00000000


	//----- nvinfo : EIATTR_MIN_STACK_SIZE
	.align		4
.L_715:
        /*10c8*/ 	.byte	0x04, 0x12
        /*10ca*/ 	.short	(.L_717 - .L_716)
	.align		4
.L_716:
        /*10cc*/ 	.word	index@(_ZN10layer_norm40ln_parallel_residual_bwd_finalize_kernelINS_22Kernel_traits_finalizeILj6144EfffffjLb0ELj1024ELj4ENS_18Kernel_traits_baseILj6144EfffffjLj1024EEEEELb1EEEvNS_9BwdParamsE)
        /*10d0*/ 	.word	0x00000000


	//----- nvinfo : EIATTR_MIN_STACK_SIZE
	.align		4
.L_717:
        /*10d4*/ 	.byte	0x04, 0x12
        /*10d6*/ 	.short	(.L_719 - .L_718)
	.align		4
.L_718:
        /*10d8*/ 	.word	index@(_ZN10layer_norm31ln_parallel_residual_bwd_kernelINS_13Kernel_traitsIfffffjLj6144ELj1ELj1ELj8ELj16ENS_18Kernel_traits_baseILj6144EfffffjLj256EEEEELb1ELb1ELb1EEEvNS_9BwdParamsE)
        /*10dc*/ 	.word	0x00000000
.L_719:


//--------------------- .nv.compat                --------------------------
	.section	.nv.compat,"",@"SHT_CUDA_COMPAT_INFO"
	.align	4
        /*0000*/ 	.byte	0x02, 0x09, 0x01, 0x00, 0x02, 0x02, 0x01, 0x00, 0x02, 0x05, 0x05, 0x00, 0x03, 0x07, 0x01, 0x01
        /*0010*/ 	.byte	0x02, 0x03, 0x00, 0x00, 0x02, 0x06, 0x01, 0x00, 0x04, 0x0b, 0x08, 0x00, 0x00, 0x00, 0x00, 0x00
        /*0020*/ 	.byte	0x00, 0x00, 0x00, 0x00


//--------------------- .nv.info._ZN10layer_norm31ln_parallel_residual_bwd_kernelINS_13Kernel_traitsI13__nv_bfloat16S2_S2_S2_fjLj6144ELj1ELj1ELj8ELj16ENS_18Kernel_traits_baseILj6144ES2_S2_S2_S2_fjLj256EEEEELb0ELb0ELb0EEEvNS_9BwdParamsE --------------------------
	.section	.nv.info._ZN10layer_norm31ln_parallel_residual_bwd_kernelINS_13Kernel_traitsI13__nv_bfloat16S2_S2_S2_fjLj6144ELj1ELj1ELj8ELj16ENS_18Kernel_traits_baseILj6144ES2_S2_S2_S2_fjLj256EEEEELb0ELb0ELb0EEEvNS_9BwdParamsE,"",@"SHT_CUDA_INFO"
	.sectionflags	@""
	.align	4


	//----- nvinfo : EIATTR_CUDA_API_VERSION
	.align		4
        /*0000*/ 	.byte	0x04, 0x37
        /*0002*/ 	.short	(.L_721 - .L_720)
.L_720:
        /*0004*/ 	.word	0x00000082


	//----- nvinfo : EIATTR_KPARAM_INFO
	.align		4
.L_721:
        /*0008*/ 	.byte	0x04, 0x17
        /*000a*/ 	.short	(.L_723 - .L_722)
.L_722:
        /*000c*/ 	.word	0x00000000
        /*0010*/ 	.short	0x0000
        /*0012*/ 	.short	0x0000
        /*0014*/ 	.byte	0x00, 0xf0, 0xa1, 0x04


	//----- nvinfo : EIATTR_SPARSE_MMA_MASK
	.align		4
.L_723:
        /*0018*/ 	.byte	0x03, 0x50
        /*001a*/ 	.short	0x0000


	//----- nvinfo : EIATTR_MAXREG_COUNT
	.align		4
        /*001c*/ 	.byte	0x03, 0x1b
        /*001e*/ 	.short	0x00ff


	//----- nvinfo : EIATTR_NUM_BARRIERS
	.align		4
        /*0020*/ 	.byte	0x02, 0x4c
        /*0022*/ 	.byte	0x01
	.zero		1


	//----- nvinfo : EIATTR_MERCURY_ISA_VERSION
	.align		4
        /*0024*/ 	.byte	0x03, 0x5f
        /*0026*/ 	.short	0x0101


	//----- nvinfo : EIATTR_COOP_GROUP_MASK_REGIDS
	.align		4
        /*0028*/ 	.byte	0x04, 0x29
        /*002a*/ 	.short	(.L_725 - .L_724)


	//   ....[0]....
.L_724:
        /*002c*/ 	.word	0xffffffff


	//   ....[1]....
        /*0030*/ 	.word	0xffffffff


	//   ....[2]....
        /*0034*/ 	.word	0xffffffff


	//   ....[3]....
        /*0038*/ 	.word	0xffffffff


	//   ....[4]....
        /*003c*/ 	.word	0xffffffff


	//   ....[5]....
        /*0040*/ 	.word	0xffffffff


	//   ....[6]....
        /*0044*/ 	.word	0xffffffff


	//   ....[7]....
        /*0048*/ 	.word	0xffffffff


	//   ....[8]....
        /*004c*/ 	.word	0xffffffff


	//   ....[9]....
        /*0050*/ 	.word	0xffffffff


	//----- nvinfo : EIATTR_COOP_GROUP_INSTR_OFFSETS
	.align		4
.L_725:
        /*0054*/ 	.byte	0x04, 0x28
        /*0056*/ 	.short	(.L_727 - .L_726)


	//   ....[0]....
.L_726:
        /*0058*/ 	.word	0x00002780


	//   ....[1]....
        /*005c*/ 	.word	0x000027a0


	//   ....[2]....
        /*0060*/ 	.word	0x000027e0


	//   ....[3]....
        /*0064*/ 	.word	0x000027f0


	//   ....[4]....
        /*0068*/ 	.word	0x00002830


	//   ....[5]....
        /*006c*/ 	.word	0x00002840


	//   ....[6]....
        /*0070*/ 	.word	0x00002870


	//   ....[7]....
        /*0074*/ 	.word	0x00002880


	//   ....[8]....
        /*0078*/ 	.word	0x000028b0


	//   ....[9]....
        /*007c*/ 	.word	0x000028c0


	//----- nvinfo : EIATTR_VRC_CTA_INIT_COUNT
	.align		4
.L_727:
        /*0080*/ 	.byte	0x02, 0x4a
	.zero		1
	.zero		1


	//----- nvinfo : EIATTR_EXIT_INSTR_OFFSETS
	.align		4
        /*0084*/ 	.byte	0x04, 0x1c
        /*0086*/ 	.short	(.L_729 - .L_728)


	//   ....[0]....
.L_728:
        /*0088*/ 	.word	0x000070d0


	//   ....[1]....
        /*008c*/ 	.word	0x000071e0


	//----- nvinfo : EIATTR_MAX_THREADS
	.align		4
.L_729:
        /*0090*/ 	.byte	0x04, 0x05
        /*0092*/ 	.short	(.L_731 - .L_730)
.L_730:
        /*0094*/ 	.word	0x00000100
        /*0098*/ 	.word	0x00000001
        /*009c*/ 	.word	0x00000001


	//----- nvinfo : EIATTR_CRS_STACK_SIZE
	.align		4
.L_731:
        /*00a0*/ 	.byte	0x04, 0x1e
        /*00a2*/ 	.short	(.L_733 - .L_732)
.L_732:
        /*00a4*/ 	.word	0x00000000


	//----- nvinfo : EIATTR_CBANK_PARAM_SIZE
	.align		4
.L_733:
        /*00a8*/ 	.byte	0x03, 0x19
        /*00aa*/ 	.short	0x0128


	//----- nvinfo : EIATTR_PARAM_CBANK
	.align		4
        /*00ac*/ 	.byte	0x04, 0x0a
        /*00ae*/ 	.short	(.L_735 - .L_734)
	.align		4
.L_734:
        /*00b0*/ 	.word	index@(.nv.constant0._ZN10layer_norm31ln_parallel_residual_bwd_kernelINS_13Kernel_traitsI13__nv_bfloat16S2_S2_S2_fjLj6144ELj1ELj1ELj8ELj16ENS_18Kernel_traits_baseILj6144ES2_S2_S2_S2_fjLj256EEEEELb0ELb0ELb0EEEvNS_9BwdParamsE)
        /*00b4*/ 	.short	0x0380
        /*00b6*/ 	.short	0x0128


	//----- nvinfo : EIATTR_SW_WAR
	.align		4
.L_735:
        /*00b8*/ 	.byte	0x04, 0x36
        /*00ba*/ 	.short	(.L_737 - .L_736)
.L_736:
        /*00bc*/ 	.word	0x00000008
.L_737:


//--------------------- .nv.info._ZN10layer_norm31ln_parallel_residual_bwd_kernelINS_13Kernel_traitsI13__nv_bfloat16S2_S2_S2_fjLj6144ELj1ELj1ELj8ELj16ENS_18Kernel_traits_baseILj6144ES2_S2_S2_S2_fjLj256EEEEELb0ELb0ELb1EEEvNS_9BwdParamsE --------------------------
	.section	.nv.info._ZN10layer_norm31ln_parallel_residual_bwd_kernelINS_13Kernel_traitsI13__nv_bfloat16S2_S2_S2_fjLj6144ELj1ELj1ELj8ELj16ENS_18Kernel_traits_baseILj6144ES2_S2_S2_S2_fjLj256EEEEELb0ELb0ELb1EEEvNS_9BwdParamsE,"",@"SHT_CUDA_INFO"
	.sectionflags	@""
	.align	4


	//----- nvinfo : EIATTR_CUDA_API_VERSION
	.align		4
        /*0000*/ 	.byte	0x04, 0x37
        /*0002*/ 	.short	(.L_739 - .L_738)
.L_738:
        /*0004*/ 	.word	0x00000082


	//----- nvinfo : EIATTR_KPARAM_INFO
	.align		4
.L_739:
        /*0008*/ 	.byte	0x04, 0x17
        /*000a*/ 	.short	(.L_741 - .L_740)
.L_740:
        /*000c*/ 	.word	0x00000000
        /*0010*/ 	.short	0x0000
        /*0012*/ 	.short	0x0000
        /*0014*/ 	.byte	0x00, 0xf0, 0xa1, 0x04


	//----- nvinfo : EIATTR_SPARSE_MMA_MASK
	.align		4
.L_741:
        /*0018*/ 	.byte	0x03, 0x50
        /*001a*/ 	.short	0x0000


	//----- nvinfo : EIATTR_MAXREG_COUNT
	.align		4
        /*001c*/ 	.byte	0x03, 0x1b
        /*001e*/ 	.short	0x00ff


	//----- nvinfo : EIATTR_NUM_BARRIERS
	.align		4
        /*0020*/ 	.byte	0x02, 0x4c
        /*0022*/ 	.byte	0x01
	.zero		1


	//----- nvinfo : EIATTR_MERCURY_ISA_VERSION
	.align		4
        /*0024*/ 	.byte	0x03, 0x5f
        /*0026*/ 	.short	0x0101


	//----- nvinfo : EIATTR_COOP_GROUP_MASK_REGIDS
	.align		4
        /*0028*/ 	.byte	0x04, 0x29
        /*002a*/ 	.short	(.L_743 - .L_742)


	//   ....[0]....
.L_742:
        /*002c*/ 	.word	0xffffffff


	//   ....[1]....
        /*0030*/ 	.word	0xffffffff


	//   ....[2]....
        /*0034*/ 	.word	0xffffffff


	//   ....[3]....
        /*0038*/ 	.word	0xffffffff


	//   ....[4]....
        /*003c*/ 	.word	0xffffffff


	//   ....[5]....
        /*0040*/ 	.word	0xffffffff


	//   ....[6]....
        /*0044*/ 	.word	0xffffffff


	//   ....[7]....
        /*0048*/ 	.word	0xffffffff


	//   ....[8]....
        /*004c*/ 	.word	0xffffffff


	//   ....[9]....
        /*0050*/ 	.word	0xffffffff


	//----- nvinfo : EIATTR_COOP_GROUP_INSTR_OFFSETS
	.align		4
.L_743:
        /*0054*/ 	.byte	0x04, 0x28
        /*0056*/ 	.short	(.L_745 - .L_744)


	//   ....[0]....
.L_744:
        /*0058*/ 	.word	0x00002090


	//   ....[1]....
        /*005c*/ 	.word	0x00002130


	//   ....[2]....
        /*0060*/ 	.word	0x00002150


	//   ....[3]....
        /*0064*/ 	.word	0x00002180


	//   ....[4]....
        /*0068*/ 	.word	0x00002190


	//   ....[5]....
        /*006c*/ 	.word	0x000021c0


	//   ....[6]....
        /*0070*/ 	.word	0x000021f0


	//   ....[7]....
        /*0074*/ 	.word	0x00002200


	//   ....[8]....
        /*0078*/ 	.word	0x00002250


	//   ....[9]....
        /*007c*/ 	.word	0x00002260


	//----- nvinfo : EIATTR_VRC_CTA_INIT_COUNT
	.align		4
.L_745:
        /*0080*/ 	.byte	0x02, 0x4a
	.zero		1
	.zero		1


	//----- nvinfo : EIATTR_EXIT_INSTR_OFFSETS
	.align		4
        /*0084*/ 	.byte	0x04, 0x1c
        /*0086*/ 	.short	(.L_747 - .L_746)


	//   ....[0]....
.L_746:
        /*0088*/ 	.word	0x00007020


	//----- nvinfo : EIATTR_MAX_THREADS
	.align		4
.L_747:
        /*008c*/ 	.byte	0x04, 0x05
        /*008e*/ 	.short	(.L_749 - .L_748)
.L_748:
        /*0090*/ 	.word	0x00000100
        /*0094*/ 	.word	0x00000001
        /*0098*/ 	.word	0x00000001


	//----- nvinfo : EIATTR_CRS_STACK_SIZE
	.align		4
.L_749:
        /*009c*/ 	.byte	0x04, 0x1e
        /*009e*/ 	.short	(.L_751 - .L_750)
.L_750:
        /*00a0*/ 	.word	0x00000000


	//----- nvinfo : EIATTR_CBANK_PARAM_SIZE
	.align		4
.L_751:
        /*00a4*/ 	.byte	0x03, 0x19
        /*00a6*/ 	.short	0x0128


	//----- nvinfo : EIATTR_PARAM_CBANK
	.align		4
        /*00a8*/ 	.byte	0x04, 0x0a
        /*00aa*/ 	.short	(.L_753 - .L_752)
	.align		4
.L_752:
        /*00ac*/ 	.word	index@(.nv.constant0._ZN10layer_norm31ln_parallel_residual_bwd_kernelINS_13Kernel_traitsI13__nv_bfloat16S2_S2_S2_fjLj6144ELj1ELj1ELj8ELj16ENS_18Kernel_traits_baseILj6144ES2_S2_S2_S2_fjLj256EEEEELb0ELb0ELb1EEEvNS_9BwdParamsE)
        /*00b0*/ 	.short	0x0380
        /*00b2*/ 	.short	0x0128


	//----- nvinfo : EIATTR_SW_WAR
	.align		4
.L_753:
        /*00b4*/ 	.byte	0x04, 0x36
        /*00b6*/ 	.short	(.L_755 - .L_754)
.L_754:
        /*00b8*/ 	.word	0x00000008
.L_755:


//--------------------- .nv.info._ZN10layer_norm31ln_parallel_residual_bwd_kernelINS_13Kernel_traitsI13__nv_bfloat16S2_S2_S2_fjLj6144ELj1ELj1ELj8ELj16ENS_18Kernel_traits_baseILj6144ES2_S2_S2_S2_fjLj256EEEEELb0ELb1ELb0EEEvNS_9BwdParamsE --------------------------
	.section	.nv.info._ZN10layer_norm31ln_parallel_residual_bwd_kernelINS_13Kernel_traitsI13__nv_bfloat16S2_S2_S2_fjLj6144ELj1ELj1ELj8ELj16ENS_18Kernel_traits_baseILj6144ES2_S2_S2_S2_fjLj256EEEEELb0ELb1ELb0EEEvNS_9BwdParamsE,"",@"SHT_CUDA_INFO"
	.sectionflags	@""
	.align	4


	//----- nvinfo : EIATTR_CUDA_API_VERSION
	.align		4
        /*0000*/ 	.byte	0x04, 0x37
        /*0002*/ 	.short	(.L_757 - .L_756)
.L_756:
        /*0004*/ 	.word	0x00000082


	//----- nvinfo : EIATTR_KPARAM_INFO
	.align		4
.L_757:
        /*0008*/ 	.byte	0x04, 0x17
        /*000a*/ 	.short	(.L_759 - .L_758)
.L_758:
        /*000c*/ 	.word	0x00000000
        /*0010*/ 	.short	0x0000
        /*0012*/ 	.short	0x0000
        /*0014*/ 	.byte	0x00, 0xf0, 0xa1, 0x04


	//----- nvinfo : EIATTR_SPARSE_MMA_MASK
	.align		4
.L_759:
        /*0018*/ 	.byte	0x03, 0x50
        /*001a*/ 	.short	0x0000


	//----- nvinfo : EIATTR_MAXREG_COUNT
	.align		4
        /*001c*/ 	.byte	0x03, 0x1b
        /*001e*/ 	.short	0x00ff


	//----- nvinfo : EIATTR_NUM_BARRIERS
	.align		4
        /*0020*/ 	.byte	0x02, 0x4c
        /*0022*/ 	.byte	0x01
	.zero		1


	//----- nvinfo : EIATTR_MERCURY_ISA_VERSION
	.align		4
        /*0024*/ 	.byte	0x03, 0x5f
        /*0026*/ 	.short	0x0101


	//----- nvinfo : EIATTR_COOP_GROUP_MASK_REGIDS
	.align		4
        /*0028*/ 	.byte	0x04, 0x29
        /*002a*/ 	.short	(.L_761 - .L_760)


	//   ....[0]....
.L_760:
        /*002c*/ 	.word	0xffffffff


	//   ....[1]....
        /*0030*/ 	.word	0xffffffff


	//   ....[2]....
        /*0034*/ 	.word	0xffffffff


	//   ....[3]....
        /*0038*/ 	.word	0xffffffff


	//   ....[4]....
        /*003c*/ 	.word	0xffffffff


	//   ....[5]....
        /*0040*/ 	.word	0xffffffff


	//   ....[6]....
        /*0044*/ 	.word	0xffffffff


	//   ....[7]....
        /*0048*/ 	.word	0xffffffff


	//   ....[8]....
        /*004c*/ 	.word	0xffffffff


	//   ....[9]....
        /*0050*/ 	.word	0xffffffff


	//----- nvinfo : EIATTR_COOP_GROUP_INSTR_OFFSETS
	.align		4
.L_761:
        /*0054*/ 	.byte	0x04, 0x28
        /*0056*/ 	.short	(.L_763 - .L_762)


	//   ....[0]....
.L_762:
        /*0058*/ 	.word	0x00001a90


	//   ....[1]....
        /*005c*/ 	.word	0x00001ad0


	//   ....[2]....
        /*0060*/ 	.word	0x00001b80


	//   ....[3]....
        /*0064*/ 	.word	0x00001b90


	//   ....[4]....
        /*0068*/ 	.word	0x00001bc0


	//   ....[5]....
        /*006c*/ 	.word	0x00001bd0


	//   ....[6]....
        /*0070*/ 	.word	0x00001c10


	//   ....[7]....
        /*0074*/ 	.word	0x00001c30


	//   ....[8]....
        /*0078*/ 	.word	0x00001d20


	//   ....[9]....
        /*007c*/ 	.word	0x00001d30


	//----- nvinfo : EIATTR_VRC_CTA_INIT_COUNT
	.align		4
.L_763:
        /*0080*/ 	.byte	0x02, 0x4a
	.zero		1
	.zero		1


	//----- nvinfo : EIATTR_EXIT_INSTR_OFFSETS
	.align		4
        /*0084*/ 	.byte	0x04, 0x1c
        /*0086*/ 	.short	(.L_765 - .L_764)


	//   ....[0]....
.L_764:
        /*0088*/ 	.word	0x00006010


	//   ....[1]....
        /*008c*/ 	.word	0x000060b0


	//----- nvinfo : EIATTR_MAX_THREADS
	.align		4
.L_765:
        /*0090*/ 	.byte	0x04, 0x05
        /*0092*/ 	.short	(.L_767 - .L_766)
.L_766:
        /*0094*/ 	.word	0x00000100
        /*0098*/ 	.word	0x00000001
        /*009c*/ 	.word	0x00000001


	//----- nvinfo : EIATTR_CRS_STACK_SIZE
	.align		4
.L_767:
        /*00a0*/ 	.byte	0x04, 0x1e
        /*00a2*/ 	.short	(.L_769 - .L_768)
.L_768:
        /*00a4*/ 	.word	0x00000000


	//----- nvinfo : EIATTR_CBANK_PARAM_SIZE
	.align		4
.L_769:
        /*00a8*/ 	.byte	0x03, 0x19
        /*00aa*/ 	.short	0x0128


	//----- nvinfo : EIATTR_PARAM_CBANK
	.align		4
        /*00ac*/ 	.byte	0x04, 0x0a
        /*00ae*/ 	.short	(.L_771 - .L_770)
	.align		4
.L_770:
        /*00b0*/ 	.word	index@(.nv.constant0._ZN10layer_norm31ln_parallel_residual_bwd_kernelINS_13Kernel_traitsI13__nv_bfloat16S2_S2_S2_fjLj6144ELj1ELj1ELj8ELj16ENS_18Kernel_traits_baseILj6144ES2_S2_S2_S2_fjLj256EEEEELb0ELb1ELb0EEEvNS_9BwdParamsE)
        /*00b4*/ 	.short	0x0380
        /*00b6*/ 	.short	0x0128


	//----- nvinfo : EIATTR_SW_WAR
	.align		4
.L_771:
        /*00b8*/ 	.byte	0x04, 0x36
        /*00ba*/ 	.short	(.L_773 - .L_772)
.L_772:
        /*00bc*/ 	.word	0x00000008
.L_773:


//--------------------- .nv.info._ZN10layer_norm31ln_parallel_residual_bwd_kernelINS_13Kernel_traitsI13__nv_bfloat16S2_S2_S2_fjLj6144ELj1ELj1ELj8ELj16ENS_18Kernel_traits_baseILj6144ES2_S2_S2_S2_fjLj256EEEEELb0ELb1ELb1EEEvNS_9BwdParamsE --------------------------
	.section	.nv.info._ZN10layer_norm31ln_parallel_residual_bwd_kernelINS_13Kernel_traitsI13__nv_bfloat16S2_S2_S2_fjLj6144ELj1ELj1ELj8ELj16ENS_18Kernel_traits_baseILj6144ES2_S2_S2_S2_fjLj256EEEEELb0ELb1ELb1EEEvNS_9BwdParamsE,"",@"SHT_CUDA_INFO"
	.sectionflags	@""
	.align	4


	//----- nvinfo : EIATTR_CUDA_API_VERSION
	.align		4
        /*0000*/ 	.byte	0x04, 0x37
        /*0002*/ 	.short	(.L_775 - .L_774)
.L_774:
        /*0004*/ 	.word	0x00000082


	//----- nvinfo : EIATTR_KPARAM_INFO
	.align		4
.L_775:
        /*0008*/ 	.byte	0x04, 0x17
        /*000a*/ 	.short	(.L_777 - .L_776)
.L_776:
        /*000c*/ 	.word	0x00000000
        /*0010*/ 	.short	0x0000
        /*0012*/ 	.short	0x0000
        /*0014*/ 	.byte	0x00, 0xf0, 0xa1, 0x04


	//----- nvinfo : EIATTR_SPARSE_MMA_MASK
	.align		4
.L_777:
        /*0018*/ 	.byte	0x03, 0x50
        /*001a*/ 	.short	0x0000


	//----- nvinfo : EIATTR_MAXREG_COUNT
	.align		4
        /*001c*/ 	.byte	0x03, 0x1b
        /*001e*/ 	.short	0x00ff


	//----- nvinfo : EIATTR_NUM_BARRIERS
	.align		4
        /*0020*/ 	.byte	0x02, 0x4c
        /*0022*/ 	.byte	0x01
	.zero		1


	//----- nvinfo : EIATTR_MERCURY_ISA_VERSION
	.align		4
        /*0024*/ 	.byte	0x03, 0x5f
        /*0026*/ 	.short	0x0101


	//----- nvinfo : EIATTR_COOP_GROUP_MASK_REGIDS
	.align		4
        /*0028*/ 	.byte	0x04, 0x29
        /*002a*/ 	.short	(.L_779 - .L_778)


	//   ....[0]....
.L_778:
        /*002c*/ 	.word	0xffffffff


	//   ....[1]....
        /*0030*/ 	.word	0xffffffff


	//   ....[2]....
        /*0034*/ 	.word	0xffffffff


	//   ....[3]....
        /*0038*/ 	.word	0xffffffff


	//   ....[4]....
        /*003c*/ 	.word	0xffffffff


	//   ....[5]....
        /*0040*/ 	.word	0xffffffff


	//   ....[6]....
        /*0044*/ 	.word	0xffffffff


	//   ....[7]....
        /*0048*/ 	.word	0xffffffff


	//   ....[8]....
        /*004c*/ 	.word	0xffffffff


	//   ....[9]....
        /*0050*/ 	.word	0xffffffff


	//----- nvinfo : EIATTR_COOP_GROUP_INSTR_OFFSETS
	.align		4
.L_779:
        /*0054*/ 	.byte	0x04, 0x28
        /*0056*/ 	.short	(.L_781 - .L_780)


	//   ....[0]....
.L_780:
        /*0058*/ 	.word	0x00001570


	//   ....[1]....
        /*005c*/ 	.word	0x00001580


	//   ....[2]....
        /*0060*/ 	.word	0x000015b0


	//   ....[3]....
        /*0064*/ 	.word	0x000015c0


	//   ....[4]....
        /*0068*/ 	.word	0x000015f0


	//   ....[5]....
        /*006c*/ 	.word	0x00001600


	//   ....[6]....
        /*0070*/ 	.word	0x00001630


	//   ....[7]....
        /*0074*/ 	.word	0x00001640


	//   ....[8]....
        /*0078*/ 	.word	0x00001670


	//   ....[9]....
        /*007c*/ 	.word	0x00001680


	//----- nvinfo : EIATTR_VRC_CTA_INIT_COUNT
	.align		4
.L_781:
        /*0080*/ 	.byte	0x02, 0x4a
	.zero		1
	.zero		1


	//----- nvinfo : EIATTR_EXIT_INSTR_OFFSETS
	.align		4
        /*0084*/ 	.byte	0x04, 0x1c
        /*0086*/ 	.short	(.L_783 - .L_782)


	//   ....[0]....
.L_782:
        /*0088*/ 	.word	0x00005ae0


	//----- nvinfo : EIATTR_MAX_THREADS
	.align		4
.L_783:
        /*008c*/ 	.byte	0x04, 0x05
        /*008e*/ 	.short	(.L_785 - .L_784)
.L_784:
        /*0090*/ 	.word	0x00000100
        /*0094*/ 	.word	0x00000001
        /*0098*/ 	.word	0x00000001


	//----- nvinfo : EIATTR_CBANK_PARAM_SIZE
	.align		4
.L_785:
        /*009c*/ 	.byte	0x03, 0x19
        /*009e*/ 	.short	0x0128


	//----- nvinfo : EIATTR_PARAM_CBANK
	.align		4
        /*00a0*/ 	.byte	0x04, 0x0a
        /*00a2*/ 	.short	(.L_787 - .L_786)
	.align		4
.L_786:
        /*00a4*/ 	.word	index@(.nv.constant0._ZN10layer_norm31ln_parallel_residual_bwd_kernelINS_13Kernel_traitsI13__nv_bfloat16S2_S2_S2_fjLj6144ELj1ELj1ELj8ELj16ENS_18Kernel_traits_baseILj6144ES2_S2_S2_S2_fjLj256EEEEELb0ELb1ELb1EEEvNS_9BwdParamsE)
        /*00a8*/ 	.short	0x0380
        /*00aa*/ 	.short	0x0128


	//----- nvinfo : EIATTR_SW_WAR
	.align		4
.L_787:
        /*00ac*/ 	.byte	0x04, 0x36
        /*00ae*/ 	.short	(.L_789 - .L_788)
.L_788:
        /*00b0*/ 	.word	0x00000008
.L_789:


//--------------------- .nv.info._ZN10layer_norm31ln_parallel_residual_bwd_kernelINS_13Kernel_traitsI13__nv_bfloat16S2_S2_S2_fjLj6144ELj1ELj1ELj8ELj16ENS_18Kernel_traits_baseILj6144ES2_S2_S2_S2_fjLj256EEEEELb1ELb0ELb0EEEvNS_9BwdParamsE --------------------------
	.section	.nv.info._ZN10layer_norm31ln_parallel_residual_bwd_kernelINS_13Kernel_traitsI13__nv_bfloat16S2_S2_S2_fjLj6144ELj1ELj1ELj8ELj16ENS_18Kernel_traits_baseILj6144ES2_S2_S2_S2_fjLj256EEEEELb1ELb0ELb0EEEvNS_9BwdParamsE,"",@"SHT_CUDA_INFO"
	.sectionflags	@""
	.align	4


	//----- nvinfo : EIATTR_CUDA_API_VERSION
	.align		4
        /*0000*/ 	.byte	0x04, 0x37
        /*0002*/ 	.short	(.L_791 - .L_790)
.L_790:
        /*0004*/ 	.word	0x00000082


	//----- nvinfo : EIATTR_KPARAM_INFO
	.align		4
.L_791:
        /*0008*/ 	.byte	0x04, 0x17
        /*000a*/ 	.short	(.L_793 - .L_792)
.L_792:
        /*000c*/ 	.word	0x00000000
        /*0010*/ 	.short	0x0000
        /*0012*/ 	.short	0x0000
        /*0014*/ 	.byte	0x00, 0xf0, 0xa1, 0x04


	//----- nvinfo : EIATTR_SPARSE_MMA_MASK
	.align		4
.L_793:
        /*0018*/ 	.byte	0x03, 0x50
        /*001a*/ 	.short	0x0000


	//----- nvinfo : EIATTR_MAXREG_COUNT
	.align		4
        /*001c*/ 	.byte	0x03, 0x1b
        /*001e*/ 	.short	0x00ff


	//----- nvinfo : EIATTR_NUM_BARRIERS
	.align		4
        /*0020*/ 	.byte	0x02, 0x4c
        /*0022*/ 	.byte	0x01
	.zero		1


	//----- nvinfo : EIATTR_MERCURY_ISA_VERSION
	.align		4
        /*0024*/ 	.byte	0x03, 0x5f
        /*0026*/ 	.short	0x0101


	//----- nvinfo : EIATTR_COOP_GROUP_MASK_REGIDS
	.align		4
        /*0028*/ 	.byte	0x04, 0x29
        /*002a*/ 	.short	(.L_795 - .L_794)


	//   ....[0]....
.L_794:
        /*002c*/ 	.word	0xffffffff


	//   ....[1]....
        /*0030*/ 	.word	0xffffffff


	//   ....[2]....
        /*0034*/ 	.word	0xffffffff


	//   ....[3]....
        /*0038*/ 	.word	0xffffffff


	//   ....[4]....
        /*003c*/ 	.word	0xffffffff


	//   ....[5]....
        /*0040*/ 	.word	0xffffffff


	//   ....[6]....
        /*0044*/ 	.word	0xffffffff


	//   ....[7]....
        /*0048*/ 	.word	0xffffffff


	//   ....[8]....
        /*004c*/ 	.word	0xffffffff


	//   ....[9]....
        /*0050*/ 	.word	0xffffffff


	//----- nvinfo : EIATTR_COOP_GROUP_INSTR_OFFSETS
	.align		4
.L_795:
        /*0054*/ 	.byte	0x04, 0x28
        /*0056*/ 	.short	(.L_797 - .L_796)


	//   ....[0]....
.L_796:
        /*0058*/ 	.word	0x00002970


	//   ....[1]....
        /*005c*/ 	.word	0x00002990


	//   ....[2]....
        /*0060*/ 	.word	0x000029d0


	//   ....[3]....
        /*0064*/ 	.word	0x000029e0


	//   ....[4]....
        /*0068*/ 	.word	0x00002a20


	//   ....[5]....
        /*006c*/ 	.word	0x00002a30


	//   ....[6]....
        /*0070*/ 	.word	0x00002a60


	//   ....[7]....
        /*0074*/ 	.word	0x00002a70


	//   ....[8]....
        /*0078*/ 	.word	0x00002aa0


	//   ....[9]....
        /*007c*/ 	.word	0x00002ab0


	//----- nvinfo : EIATTR_VRC_CTA_INIT_COUNT
	.align		4
.L_797:
        /*0080*/ 	.byte	0x02, 0x4a
	.zero		1
	.zero		1


	//----- nvinfo : EIATTR_EXIT_INSTR_OFFSETS
	.align		4
        /*0084*/ 	.byte	0x04, 0x1c
        /*0086*/ 	.short	(.L_799 - .L_798)


	//   ....[0]....
.L_798:
        /*0088*/ 	.word	0x0000a4f0


	//   ....[1]....
        /*008c*/ 	.word	0x0000a600


	//----- nvinfo : EIATTR_MAX_THREADS
	.align		4
.L_799:
        /*0090*/ 	.byte	0x04, 0x05
        /*0092*/ 	.short	(.L_801 - .L_800)
.L_800:
        /*0094*/ 	.word	0x00000100
        /*0098*/ 	.word	0x00000001
        /*009c*/ 	.word	0x00000001


	//----- nvinfo : EIATTR_CRS_STACK_SIZE
	.align		4
.L_801:
        /*00a0*/ 	.byte	0x04, 0x1e
        /*00a2*/ 	.short	(.L_803 - .L_802)
.L_802:
        /*00a4*/ 	.word	0x00000000


	//----- nvinfo : EIATTR_CBANK_PARAM_SIZE
	.align		4
.L_803:
        /*00a8*/ 	.byte	0x03, 0x19
        /*00aa*/ 	.short	0x0128


	//----- nvinfo : EIATTR_PARAM_CBANK
	.align		4
        /*00ac*/ 	.byte	0x04, 0x0a
        /*00ae*/ 	.short	(.L_805 - .L_804)
	.align		4
.L_804:
        /*00b0*/ 	.word	index@(.nv.constant0._ZN10layer_norm31ln_parallel_residual_bwd_kernelINS_13Kernel_traitsI13__nv_bfloat16S2_S2_S2_fjLj6144ELj1ELj1ELj8ELj16ENS_18Kernel_traits_baseILj6144ES2_S2_S2_S2_fjLj256EEEEELb1ELb0ELb0EEEvNS_9BwdParamsE)
        /*00b4*/ 	.short	0x0380
        /*00b6*/ 	.short	0x0128


	//----- nvinfo : EIATTR_SW_WAR
	.align		4
.L_805:
        /*00b8*/ 	.byte	0x04, 0x36
        /*00ba*/ 	.short	(.L_807 - .L_806)
.L_806:
        /*00bc*/ 	.word	0x00000008
.L_807:


//--------------------- .nv.info._ZN10layer_norm31ln_parallel_residual_bwd_kernelINS_13Kernel_traitsI13__nv_bfloat16S2_S2_S2_fjLj6144ELj1ELj1ELj8ELj16ENS_18Kernel_traits_baseILj6144ES2_S2_S2_S2_fjLj256EEEEELb1ELb0ELb1EEEvNS_9BwdParamsE --------------------------
	.section	.nv.info._ZN10layer_norm31ln_parallel_residual_bwd_kernelINS_13Kernel_traitsI13__nv_bfloat16S2_S2_S2_fjLj6144ELj1ELj1ELj8ELj16ENS_18Kernel_traits_baseILj6144ES2_S2_S2_S2_fjLj256EEEEELb1ELb0ELb1EEEvNS_9BwdParamsE,"",@"SHT_CUDA_INFO"
	.sectionflags	@""
	.align	4


	//----- nvinfo : EIATTR_CUDA_API_VERSION
	.align		4
        /*0000*/ 	.byte	0x04, 0x37
        /*0002*/ 	.short	(.L_809 - .L_808)
.L_808:
        /*0004*/ 	.word	0x00000082


	//----- nvinfo : EIATTR_KPARAM_INFO
	.align		4
.L_809:
        /*0008*/ 	.byte	0x04, 0x17
        /*000a*/ 	.short	(.L_811 - .L_810)
.L_810:
        /*000c*/ 	.word	0x00000000
        /*0010*/ 	.short	0x0000
        /*0012*/ 	.short	0x0000
        /*0014*/ 	.byte	0x00, 0xf0, 0xa1, 0x04


	//----- nvinfo : EIATTR_SPARSE_MMA_MASK
	.align		4
.L_811:
        /*0018*/ 	.byte	0x03, 0x50
        /*001a*/ 	.short	0x0000


	//----- nvinfo : EIATTR_MAXREG_COUNT
	.align		4
        /*001c*/ 	.byte	0x03, 0x1b
        /*001e*/ 	.short	0x00ff


	//----- nvinfo : EIATTR_NUM_BARRIERS
	.align		4
        /*0020*/ 	.byte	0x02, 0x4c
        /*0022*/ 	.byte	0x01
	.zero		1


	//----- nvinfo : EIATTR_MERCURY_ISA_VERSION
	.align		4
        /*0024*/ 	.byte	0x03, 0x5f
        /*0026*/ 	.short	0x0101


	//----- nvinfo : EIATTR_COOP_GROUP_MASK_REGIDS
	.align		4
        /*0028*/ 	.byte	0x04, 0x29
        /*002a*/ 	.short	(.L_813 - .L_812)


	//   ....[0]....
.L_812:
        /*002c*/ 	.word	0xffffffff


	//   ....[1]....
        /*0030*/ 	.word	0xffffffff


	//   ....[2]....
        /*0034*/ 	.word	0xffffffff


	//   ....[3]....
        /*0038*/ 	.word	0xffffffff


	//   ....[4]....
        /*003c*/ 	.word	0xffffffff


	//   ....[5]....
        /*0040*/ 	.word	0xffffffff


	//   ....[6]....
        /*0044*/ 	.word	0xffffffff


	//   ....[7]....
        /*0048*/ 	.word	0xffffffff


	//   ....[8]....
        /*004c*/ 	.word	0xffffffff


	//   ....[9]....
        /*0050*/ 	.word	0xffffffff


	//----- nvinfo : EIATTR_COOP_GROUP_INSTR_OFFSETS
	.align		4
.L_813:
        /*0054*/ 	.byte	0x04, 0x28
        /*0056*/ 	.short	(.L_815 - .L_814)


	//   ....[0]....
.L_814:
        /*0058*/ 	.word	0x00002340


	//   ....[1]....
        /*005c*/ 	.word	0x000023f0


	//   ....[2]....
        /*0060*/ 	.word	0x00002400


	//   ....[3]....
        /*0064*/ 	.word	0x00002430


	//   ....[4]....
        /*0068*/ 	.word	0x00002440


	//   ....[5]....
        /*006c*/ 	.word	0x00002470


	//   ....[6]....
        /*0070*/ 	.word	0x00002480


	//   ....[7]....
        /*0074*/ 	.word	0x000024c0


	//   ....[8]....
        /*0078*/ 	.word	0x000024f0


	//   ....[9]....
        /*007c*/ 	.word	0x00002520


	//----- nvinfo : EIATTR_VRC_CTA_INIT_COUNT
	.align		4
.L_815:
        /*0080*/ 	.byte	0x02, 0x4a
	.zero		1
	.zero		1


	//----- nvinfo : EIATTR_EXIT_INSTR_OFFSETS
	.align		4
        /*0084*/ 	.byte	0x04, 0x1c
        /*0086*/ 	.short	(.L_817 - .L_816)


	//   ....[0]....
.L_816:
        /*0088*/ 	.word	0x0000a3b0


	//----- nvinfo : EIATTR_MAX_THREADS
	.align		4
.L_817:
        /*008c*/ 	.byte	0x04, 0x05
        /*008e*/ 	.short	(.L_819 - .L_818)
.L_818:
        /*0090*/ 	.word	0x00000100
        /*0094*/ 	.word	0x00000001
        /*0098*/ 	.word	0x00000001


	//----- nvinfo : EIATTR_CRS_STACK_SIZE
	.align		4
.L_819:
        /*009c*/ 	.byte	0x04, 0x1e
        /*009e*/ 	.short	(.L_821 - .L_820)
.L_820:
        /*00a0*/ 	.word	0x00000000


	//----- nvinfo : EIATTR_CBANK_PARAM_SIZE
	.align		4
.L_821:
        /*00a4*/ 	.byte	0x03, 0x19
        /*00a6*/ 	.short	0x0128


	//----- nvinfo : EIATTR_PARAM_CBANK
	.align		4
        /*00a8*/ 	.byte	0x04, 0x0a
        /*00aa*/ 	.short	(.L_823 - .L_822)
	.align		4
.L_822:
        /*00ac*/ 	.word	index@(.nv.constant0._ZN10layer_norm31ln_parallel_residual_bwd_kernelINS_13Kernel_traitsI13__nv_bfloat16S2_S2_S2_fjLj6144ELj1ELj1ELj8ELj16ENS_18Kernel_traits_baseILj6144ES2_S2_S2_S2_fjLj256EEEEELb1ELb0ELb1EEEvNS_9BwdParamsE)
        /*00b0*/ 	.short	0x0380
        /*00b2*/ 	.short	0x0128


	//----- nvinfo : EIATTR_SW_WAR
	.align		4
.L_823:
        /*00b4*/ 	.byte	0x04, 0x36
        /*00b6*/ 	.short	(.L_825 - .L_824)
.L_824:
        /*00b8*/ 	.word	0x00000008
.L_825:


//--------------------- .nv.info._ZN10layer_norm22ln_bwd_finalize_kernelINS_22Kernel_traits_finalizeILj6144E13__nv_bfloat16S2_S2_S2_fjLb0ELj1024ELj4ENS_18Kernel_traits_baseILj6144ES2_S2_S2_S2_fjLj1024EEEEELb0ELb0EEEvNS_9BwdParamsE --------------------------
	.section	.nv.info._ZN10layer_norm22ln_bwd_finalize_kernelINS_22Kernel_traits_finalizeILj6144E13__nv_bfloat16S2_S2_S2_fjLb0ELj1024ELj4ENS_18Kernel_traits_baseILj6144ES2_S2_S2_S2_fjLj1024EEEEELb0ELb0EEEvNS_9BwdParamsE,"",@"SHT_CUDA_INFO"
	.sectionflags	@""
	.align	4


	//----- nvinfo : EIATTR_CUDA_API_VERSION
	.align		4
        /*0000*/ 	.byte	0x04, 0x37
        /*0002*/ 	.short	(.L_827 - .L_826)
.L_826:
        /*0004*/ 	.word	0x00000082


	//----- nvinfo : EIATTR_KPARAM_INFO
	.align		4
.L_827:
        /*0008*/ 	.byte	0x04, 0x17
        /*000a*/ 	.short	(.L_829 - .L_828)
.L_828:
        /*000c*/ 	.word	0x00000000
        /*0010*/ 	.short	0x0000
        /*0012*/ 	.short	0x0000
        /*0014*/ 	.byte	0x00, 0xf0, 0xa1, 0x04


	//----- nvinfo : EIATTR_SPARSE_MMA_MASK
	.align		4
.L_829:
        /*0018*/ 	.byte	0x03, 0x50
        /*001a*/ 	.short	0x0000


	//----- nvinfo : EIATTR_MAXREG_COUNT
	.align		4
        /*001c*/ 	.byte	0x03, 0x1b
        /*001e*/ 	.short	0x0040


	//----- nvinfo : EIATTR_NUM_BARRIERS
	.align		4
        /*0020*/ 	.byte	0x02, 0x4c
        /*0022*/ 	.byte	0x01
	.zero		1


	//----- nvinfo : EIATTR_MERCURY_ISA_VERSION
	.align		4
        /*0024*/ 	.byte	0x03, 0x5f
        /*0026*/ 	.short	0x0101


	//----- nvinfo : EIATTR_COOP_GROUP_MASK_REGIDS
	.align		4
        /*0028*/ 	.byte	0x04, 0x29
        /*002a*/ 	.short	(.L_831 - .L_830)


	//   ....[0]....
.L_830:
        /*002c*/ 	.word	0xffffffff


	//   ....[1]....
        /*0030*/ 	.word	0xffffffff


	//   ....[2]....
        /*0034*/ 	.word	0xffffffff


	//   ....[3]....
        /*0038*/ 	.word	0xffffffff


	//   ....[4]....
        /*003c*/ 	.word	0xffffffff


	//   ....[5]....
        /*0040*/ 	.word	0xffffffff


	//   ....[6]....
        /*0044*/ 	.word	0xffffffff


	//   ....[7]....
        /*0048*/ 	.word	0xffffffff


	//   ....[8]....
        /*004c*/ 	.word	0xffffffff


	//   ....[9]....
        /*0050*/ 	.word	0xffffffff


	//----- nvinfo : EIATTR_COOP_GROUP_INSTR_OFFSETS
	.align		4
.L_831:
        /*0054*/ 	.byte	0x04, 0x28
        /*0056*/ 	.short	(.L_833 - .L_832)


	//   ....[0]....
.L_832:
        /*0058*/ 	.word	0x000015e0


	//   ....[1]....
        /*005c*/ 	.word	0x000015f0


	//   ....[2]....
        /*0060*/ 	.word	0x00001620


	//   ....[3]....
        /*0064*/ 	.word	0x00001630


	//   ....[4]....
        /*0068*/ 	.word	0x00001660


	//   ....[5]....
        /*006c*/ 	.word	0x00001670


	//   ....[6]....
        /*0070*/ 	.word	0x000016b0


	//   ....[7]....
        /*0074*/ 	.word	0x000016e0


	//   ....[8]....
        /*0078*/ 	.word	0x00001710


	//   ....[9]....
        /*007c*/ 	.word	0x00001720


	//----- nvinfo : EIATTR_VRC_CTA_INIT_COUNT
	.align		4
.L_833:
        /*0080*/ 	.byte	0x02, 0x4a
	.zero		1
	.zero		1


	//----- nvinfo : EIATTR_EXIT_INSTR_OFFSETS
	.align		4
        /*0084*/ 	.byte	0x04, 0x1c
        /*0086*/ 	.short	(.L_835 - .L_834)


	//   ....[0]....
.L_834:
        /*0088*/ 	.word	0x00000060


	//   ....[1]....
        /*008c*/ 	.word	0x00001780


	//   ....[2]....
        /*0090*/ 	.word	0x000017b0


	//   ....[3]....
        /*0094*/ 	.word	0x00001870


	//----- nvinfo : EIATTR_MAX_THREADS
	.align		4
.L_835:
        /*0098*/ 	.byte	0x04, 0x05
        /*009a*/ 	.short	(.L_837 - .L_836)
.L_836:
        /*009c*/ 	.word	0x00000400
        /*00a0*/ 	.word	0x00000001
        /*00a4*/ 	.word	0x00000001


	//----- nvinfo : EIATTR_CRS_STACK_SIZE
	.align		4
.L_837:
        /*00a8*/ 	.byte	0x04, 0x1e
        /*00aa*/ 	.short	(.L_839 - .L_838)
.L_838:
        /*00ac*/ 	.word	0x00000000


	//----- nvinfo : EIATTR_CBANK_PARAM_SIZE
	.align		4
.L_839:
        /*00b0*/ 	.byte	0x03, 0x19
        /*00b2*/ 	.short	0x0128


	//----- nvinfo : EIATTR_PARAM_CBANK
	.align		4
        /*00b4*/ 	.byte	0x04, 0x0a
        /*00b6*/ 	.short	(.L_841 - .L_840)
	.align		4
.L_840:
        /*00b8*/ 	.word	index@(.nv.constant0._ZN10layer_norm22ln_bwd_finalize_kernelINS_22Kernel_traits_finalizeILj6144E13__nv_bfloat16S2_S2_S2_fjLb0ELj1024ELj4ENS_18Kernel_traits_baseILj6144ES2_S2_S2_S2_fjLj1024EEEEELb0ELb0EEEvNS_9BwdParamsE)
        /*00bc*/ 	.short	0x0380
        /*00be*/ 	.short	0x0128


	//----- nvinfo : EIATTR_SW_WAR
	.align		4
.L_841:
        /*00c0*/ 	.byte	0x04, 0x36
        /*00c2*/ 	.short	(.L_843 - .L_842)
.L_842:
        /*00c4*/ 	.word	0x00000008
.L_843:


//--------------------- .nv.info._ZN10layer_norm40ln_parallel_residual_bwd_finalize_kernelINS_22Kernel_traits_finalizeILj6144E13__nv_bfloat16S2_S2_S2_fjLb0ELj1024ELj4ENS_18Kernel_traits_baseILj6144ES2_S2_S2_S2_fjLj1024EEEEELb0EEEvNS_9BwdParamsE --------------------------
	.section	.nv.info._ZN10layer_norm40ln_parallel_residual_bwd_finalize_kernelINS_22Kernel_traits_finalizeILj6144E13__nv_bfloat16S2_S2_S2_fjLb0ELj1024ELj4ENS_18Kernel_traits_baseILj6144ES2_S2_S2_S2_fjLj1024EEEEELb0EEEvNS_9BwdParamsE,"",@"SHT_CUDA_INFO"
	.sectionflags	@""
	.align	4


	//----- nvinfo : EIATTR_CUDA_API_VERSION
	.align		4
        /*0000*/ 	.byte	0x04, 0x37
        /*0002*/ 	.short	(.L_845 - .L_844)
.L_844:
        /*0004*/ 	.word	0x00000082


	//----- nvinfo : EIATTR_KPARAM_INFO
	.align		4
.L_845:
        /*0008*/ 	.byte	0x04, 0x17
        /*000a*/ 	.short	(.L_847 - .L_846)
.L_846:
        /*000c*/ 	.word	0x00000000
        /*0010*/ 	.short	0x0000
        /*0012*/ 	.short	0x0000
        /*0014*/ 	.byte	0x00, 0xf0, 0xa1, 0x04


	//----- nvinfo : EIATTR_SPARSE_MMA_MASK
	.align		4
.L_847:
        /*0018*/ 	.byte	0x03, 0x50
        /*001a*/ 	.short	0x0000


	//----- nvinfo : EIATTR_MAXREG_COUNT
	.align		4
        /*001c*/ 	.byte	0x03, 0x1b
        /*001e*/ 	.short	0x0040


	//----- nvinfo : EIATTR_NUM_BARRIERS
	.align		4
        /*0020*/ 	.byte	0x02, 0x4c
        /*0022*/ 	.byte	0x01
	.zero		1


	//----- nvinfo : EIATTR_MERCURY_ISA_VERSION
	.align		4
        /*0024*/ 	.byte	0x03, 0x5f
        /*0026*/ 	.short	0x0101


	//----- nvinfo : EIATTR_COOP_GROUP_MASK_REGIDS
	.align		4
        /*0028*/ 	.byte	0x04, 0x29
        /*002a*/ 	.short	(.L_849 - .L_848)


	//   ....[0]....
.L_848:
        /*002c*/ 	.word	0xffffffff


	//   ....[1]....
        /*0030*/ 	.word	0xffffffff


	//   ....[2]....
        /*0034*/ 	.word	0xffffffff


	//   ....[3]....
        /*0038*/ 	.word	0xffffffff


	//   ....[4]....
        /*003c*/ 	.word	0xffffffff


	//   ....[5]....
        /*0040*/ 	.word	0xffffffff


	//   ....[6]....
        /*0044*/ 	.word	0xffffffff


	//   ....[7]....
        /*0048*/ 	.word	0xffffffff


	//   ....[8]....
        /*004c*/ 	.word	0xffffffff


	//   ....[9]....
        /*0050*/ 	.word	0xffffffff


	//   ....[10]....
        /*0054*/ 	.word	0xffffffff


	//   ....[11]....
        /*0058*/ 	.word	0xffffffff


	//   ....[12]....
        /*005c*/ 	.word	0xffffffff


	//   ....[13]....
        /*0060*/ 	.word	0xffffffff


	//   ....[14]....
        /*0064*/ 	.word	0xffffffff


	//   ....[15]....
        /*0068*/ 	.word	0xffffffff


	//   ....[16]....
        /*006c*/ 	.word	0xffffffff


	//   ....[17]....
        /*0070*/ 	.word	0xffffffff


	//   ....[18]....
        /*0074*/ 	.word	0xffffffff


	//   ....[19]....
        /*0078*/ 	.word	0xffffffff


	//----- nvinfo : EIATTR_COOP_GROUP_INSTR_OFFSETS
	.align		4
.L_849:
        /*007c*/ 	.byte	0x04, 0x28
        /*007e*/ 	.short	(.L_851 - .L_850)


	//   ....[0]....
.L_850:
        /*0080*/ 	.word	0x000013b0


	//   ....[1]....
        /*0084*/ 	.word	0x000013c0


	//   ....[2]....
        /*0088*/ 	.word	0x000013d0


	//   ....[3]....
        /*008c*/ 	.word	0x000013e0


	//   ....[4]....
        /*0090*/ 	.word	0x00001410


	//   ....[5]....
        /*0094*/ 	.word	0x00001430


	//   ....[6]....
        /*0098*/ 	.word	0x00001450


	//   ....[7]....
        /*009c*/ 	.word	0x00001460


	//   ....[8]....
        /*00a0*/ 	.word	0x000014a0


	//   ....[9]....
        /*00a4*/ 	.word	0x000014c0


	//   ....[10]....
        /*00a8*/ 	.word	0x000014d0


	//   ....[11]....
        /*00ac*/ 	.word	0x000014e0


	//   ....[12]....
        /*00b0*/ 	.word	0x00001510


	//   ....[13]....
        /*00b4*/ 	.word	0x00001530


	//   ....[14]....
        /*00b8*/ 	.word	0x00001550


	//   ....[15]....
        /*00bc*/ 	.word	0x00001560


	//   ....[16]....
        /*00c0*/ 	.word	0x000015a0


	//   ....[17]....
        /*00c4*/ 	.word	0x000015d0


	//   ....[18]....
        /*00c8*/ 	.word	0x00001600


	//   ....[19]....
        /*00cc*/ 	.word	0x00001610


	//----- nvinfo : EIATTR_VRC_CTA_INIT_COUNT
	.align		4
.L_851:
        /*00d0*/ 	.byte	0x02, 0x4a
	.zero		1
	.zero		1


	//----- nvinfo : EIATTR_EXIT_INSTR_OFFSETS
	.align		4
        /*00d4*/ 	.byte	0x04, 0x1c
        /*00d6*/ 	.short	(.L_853 - .L_852)


	//   ....[0]....
.L_852:
        /*00d8*/ 	.word	0x00000060


	//   ....[1]....
        /*00dc*/ 	.word	0x000016b0


	//   ....[2]....
        /*00e0*/ 	.word	0x000016e0


	//   ....[3]....
        /*00e4*/ 	.word	0x00001840


	//----- nvinfo : EIATTR_MAX_THREADS
	.align		4
.L_853:
        /*00e8*/ 	.byte	0x04, 0x05
        /*00ea*/ 	.short	(.L_855 - .L_854)
.L_854:
        /*00ec*/ 	.word	0x00000400
        /*00f0*/ 	.word	0x00000001
        /*00f4*/ 	.word	0x00000001


	//----- nvinfo : EIATTR_CRS_STACK_SIZE
	.align		4
.L_855:
        /*00f8*/ 	.byte	0x04, 0x1e
        /*00fa*/ 	.short	(.L_857 - .L_856)
.L_856:
        /*00fc*/ 	.word	0x00000000


	//----- nvinfo : EIATTR_CBANK_PARAM_SIZE
	.align		4
.L_857:
        /*0100*/ 	.byte	0x03, 0x19
        /*0102*/ 	.short	0x0128


	//----- nvinfo : EIATTR_PARAM_CBANK
	.align		4
        /*0104*/ 	.byte	0x04, 0x0a
        /*0106*/ 	.short	(.L_859 - .L_858)
	.align		4
.L_858:
        /*0108*/ 	.word	index@(.nv.constant0._ZN10layer_norm40ln_parallel_residual_bwd_finalize_kernelINS_22Kernel_traits_finalizeILj6144E13__nv_bfloat16S2_S2_S2_fjLb0ELj1024ELj4ENS_18Kernel_traits_baseILj6144ES2_S2_S2_S2_fjLj1024EEEEELb0EEEvNS_9BwdParamsE)
        /*010c*/ 	.short	0x0380
        /*010e*/ 	.short	0x0128


	//----- nvinfo : EIATTR_SW_WAR
	.align		4
.L_859:
        /*0110*/ 	.byte	0x04, 0x36
        /*0112*/ 	.short	(.L_861 - .L_860)
.L_860:
        /*0114*/ 	.word	0x00000008
.L_861:


//--------------------- .nv.info._ZN10layer_norm31ln_parallel_residual_bwd_kernelINS_13Kernel_traitsI13__nv_bfloat16S2_S2_S2_fjLj6144ELj1ELj1ELj8ELj16ENS_18Kernel_traits_baseILj6144ES2_S2_S2_S2_fjLj256EEEEELb1ELb1ELb0EEEvNS_9BwdParamsE --------------------------
	.section	.nv.info._ZN10layer_norm31ln_parallel_residual_bwd_kernelINS_13Kernel_traitsI13__nv_bfloat16S2_S2_S2_fjLj6144ELj1ELj1ELj8ELj16ENS_18Kernel_traits_baseILj6144ES2_S2_S2_S2_fjLj256EEEEELb1ELb1ELb0EEEvNS_9BwdParamsE,"",@"SHT_CUDA_INFO"
	.sectionflags	@""
	.align	4


	//----- nvinfo : EIATTR_CUDA_API_VERSION
	.align		4
        /*0000*/ 	.byte	0x04, 0x37
        /*0002*/ 	.short	(.L_863 - .L_862)
.L_862:
        /*0004*/ 	.word	0x00000082


	//----- nvinfo : EIATTR_KPARAM_INFO
	.align		4
.L_863:
        /*0008*/ 	.byte	0x04, 0x17
        /*000a*/ 	.short	(.L_865 - .L_864)
.L_864:
        /*000c*/ 	.word	0x00000000
        /*0010*/ 	.short	0x0000
        /*0012*/ 	.short	0x0000
        /*0014*/ 	.byte	0x00, 0xf0, 0xa1, 0x04


	//----- nvinfo : EIATTR_SPARSE_MMA_MASK
	.align		4
.L_865:
        /*0018*/ 	.byte	0x03, 0x50
        /*001a*/ 	.short	0x0000


	//----- nvinfo : EIATTR_MAXREG_COUNT
	.align		4
        /*001c*/ 	.byte	0x03, 0x1b
        /*001e*/ 	.short	0x00ff


	//----- nvinfo : EIATTR_NUM_BARRIERS
	.align		4
        /*0020*/ 	.byte	0x02, 0x4c
        /*0022*/ 	.byte	0x01
	.zero		1


	//----- nvinfo : EIATTR_MERCURY_ISA_VERSION
	.align		4
        /*0024*/ 	.byte	0x03, 0x5f
        /*0026*/ 	.short	0x0101


	//----- nvinfo : EIATTR_COOP_GROUP_MASK_REGIDS
	.align		4
        /*0028*/ 	.byte	0x04, 0x29
        /*002a*/ 	.short	(.L_867 - .L_866)


	//   ....[0]....
.L_866:
        /*002c*/ 	.word	0xffffffff


	//   ....[1]....
        /*0030*/ 	.word	0xffffffff


	//   ....[2]....
        /*0034*/ 	.word	0xffffffff


	//   ....[3]....
        /*0038*/ 	.word	0xffffffff


	//   ....[4]....
        /*003c*/ 	.word	0xffffffff


	//   ....[5]....
        /*0040*/ 	.word	0xffffffff


	//   ....[6]....
        /*0044*/ 	.word	0xffffffff


	//   ....[7]....
        /*0048*/ 	.word	0xffffffff


	//   ....[8]....
        /*004c*/ 	.word	0xffffffff


	//   ....[9]....
        /*0050*/ 	.word	0xffffffff


	//----- nvinfo : EIATTR_COOP_GROUP_INSTR_OFFSETS
	.align		4
.L_867:
        /*0054*/ 	.byte	0x04, 0x28
        /*0056*/ 	.short	(.L_869 - .L_868)


	//   ....[0]....
.L_868:
        /*0058*/ 	.word	0x00001c10


	//   ....[1]....
        /*005c*/ 	.word	0x00001c50


	//   ....[2]....
        /*0060*/ 	.word	0x00001ca0


	//   ....[3]....
        /*0064*/ 	.word	0x00001cb0


	//   ....[4]....
        /*0068*/ 	.word	0x00001ce0


	//   ....[5]....
        /*006c*/ 	.word	0x00001cf0


	//   ....[6]....
        /*0070*/ 	.word	0x00001d30


	//   ....[7]....
        /*0074*/ 	.word	0x00001d50


	//   ....[8]....
        /*0078*/ 	.word	0x00001e30


	//   ....[9]....
        /*007c*/ 	.word	0x00001e40


	//----- nvinfo : EIATTR_VRC_CTA_INIT_COUNT
	.align		4
.L_869:
        /*0080*/ 	.byte	0x02, 0x4a
	.zero		1
	.zero		1


	//----- nvinfo : EIATTR_EXIT_INSTR_OFFSETS
	.align		4
        /*0084*/ 	.byte	0x04, 0x1c
        /*0086*/ 	.short	(.L_871 - .L_870)


	//   ....[0]....
.L_870:
        /*0088*/ 	.word	0x000094d0


	//   ....[1]....
        /*008c*/ 	.word	0x00009570


	//----- nvinfo : EIATTR_MAX_THREADS
	.align		4
.L_871:
        /*0090*/ 	.byte	0x04, 0x05
        /*0092*/ 	.short	(.L_873 - .L_872)
.L_872:
        /*0094*/ 	.word	0x00000100
        /*0098*/ 	.word	0x00000001
        /*009c*/ 	.word	0x00000001


	//----- nvinfo : EIATTR_CRS_STACK_SIZE
	.align		4
.L_873:
        /*00a0*/ 	.byte	0x04, 0x1e
        /*00a2*/ 	.short	(.L_875 - .L_874)
.L_874:
        /*00a4*/ 	.word	0x00000000


	//----- nvinfo : EIATTR_CBANK_PARAM_SIZE
	.align		4
.L_875:
        /*00a8*/ 	.byte	0x03, 0x19
        /*00aa*/ 	.short	0x0128


	//----- nvinfo : EIATTR_PARAM_CBANK
	.align		4
        /*00ac*/ 	.byte	0x04, 0x0a
        /*00ae*/ 	.short	(.L_877 - .L_876)
	.align		4
.L_876:
        /*00b0*/ 	.word	index@(.nv.constant0._ZN10layer_norm31ln_parallel_residual_bwd_kernelINS_13Kernel_traitsI13__nv_bfloat16S2_S2_S2_fjLj6144ELj1ELj1ELj8ELj16ENS_18Kernel_traits_baseILj6144ES2_S2_S2_S2_fjLj256EEEEELb1ELb1ELb0EEEvNS_9BwdParamsE)
        /*00b4*/ 	.short	0x0380
        /*00b6*/ 	.short	0x0128


	//----- nvinfo : EIATTR_SW_WAR
	.align		4
.L_877:
        /*00b8*/ 	.byte	0x04, 0x36
        /*00ba*/ 	.short	(.L_879 - .L_878)
.L_878:
        /*00bc*/ 	.word	0x00000008
.L_879:


//--------------------- .nv.info._ZN10layer_norm22ln_bwd_finalize_kernelINS_22Kernel_traits_finalizeILj6144E13__nv_bfloat16S2_S2_S2_fjLb0ELj1024ELj4ENS_18Kernel_traits_baseILj6144ES2_S2_S2_S2_fjLj1024EEEEELb0ELb1EEEvNS_9BwdParamsE --------------------------
	.section	.nv.info._ZN10layer_norm22ln_bwd_finalize_kernelINS_22Kernel_traits_finalizeILj6144E13__nv_bfloat16S2_S2_S2_fjLb0ELj1024ELj4ENS_18Kernel_traits_baseILj6144ES2_S2_S2_S2_fjLj1024EEEEELb0ELb1EEEvNS_9BwdParamsE,"",@"SHT_CUDA_INFO"
	.sectionflags	@""
	.align	4


	//----- nvinfo : EIATTR_CUDA_API_VERSION
	.align		4
        /*0000*/ 	.byte	0x04, 0x37
        /*0002*/ 	.short	(.L_881 - .L_880)
.L_880:
        /*0004*/ 	.word	0x00000082


	//----- nvinfo : EIATTR_KPARAM_INFO
	.align		4
.L_881:
        /*0008*/ 	.byte	0x04, 0x17
        /*000a*/ 	.short	(.L_883 - .L_882)
.L_882:
        /*000c*/ 	.word	0x00000000
        /*0010*/ 	.short	0x0000
        /*0012*/ 	.short	0x0000
        /*0014*/ 	.byte	0x00, 0xf0, 0xa1, 0x04


	//----- nvinfo : EIATTR_SPARSE_MMA_MASK
	.align		4
.L_883:
        /*0018*/ 	.byte	0x03, 0x50
        /*001a*/ 	.short	0x0000


	//----- nvinfo : EIATTR_MAXREG_COUNT
	.align		4
        /*001c*/ 	.byte	0x03, 0x1b
        /*001e*/ 	.short	0x0040


	//----- nvinfo : EIATTR_NUM_BARRIERS
	.align		4
        /*0020*/ 	.byte	0x02, 0x4c
        /*0022*/ 	.byte	0x01
	.zero		1


	//----- nvinfo : EIATTR_MERCURY_ISA_VERSION
	.align		4
        /*0024*/ 	.byte	0x03, 0x5f
        /*0026*/ 	.short	0x0101


	//----- nvinfo : EIATTR_COOP_GROUP_MASK_REGIDS
	.align		4
        /*0028*/ 	.byte	0x04, 0x29
        /*002a*/ 	.short	(.L_885 - .L_884)


	//   ....[0]....
.L_884:
        /*002c*/ 	.word	0xffffffff


	//   ....[1]....
        /*0030*/ 	.word	0xffffffff


	//   ....[2]....
        /*0034*/ 	.word	0xffffffff


	//   ....[3]....
        /*0038*/ 	.word	0xffffffff


	//   ....[4]....
        /*003c*/ 	.word	0xffffffff


	//   ....[5]....
        /*0040*/ 	.word	0xffffffff


	//   ....[6]....
        /*0044*/ 	.word	0xffffffff


	//   ....[7]....
        /*0048*/ 	.word	0xffffffff


	//   ....[8]....
        /*004c*/ 	.word	0xffffffff


	//   ....[9]....
        /*0050*/ 	.word	0xffffffff


	//----- nvinfo : EIATTR_COOP_GROUP_INSTR_OFFSETS
	.align		4
.L_885:
        /*0054*/ 	.byte	0x04, 0x28
        /*0056*/ 	.short	(.L_887 - .L_886)


	//   ....[0]....
.L_886:
        /*0058*/ 	.word	0x00001630


	//   ....[1]....
        /*005c*/ 	.word	0x00001640


	//   ....[2]....
        /*0060*/ 	.word	0x00001670


	//   ....[3]....
        /*0064*/ 	.word	0x00001680


	//   ....[4]....
        /*0068*/ 	.word	0x000016b0


	//   ....[5]....
        /*006c*/ 	.word	0x000016d0


	//   ....[6]....
        /*0070*/ 	.word	0x00001700


	//   ....[7]....
        /*0074*/ 	.word	0x00001710


	//   ....[8]....
        /*0078*/ 	.word	0x00001740


	//   ....[9]....
        /*007c*/ 	.word	0x00001750


	//----- nvinfo : EIATTR_VRC_CTA_INIT_COUNT
	.align		4
.L_887:
        /*0080*/ 	.byte	0x02, 0x4a
	.zero		1
	.zero		1


	//----- nvinfo : EIATTR_EXIT_INSTR_OFFSETS
	.align		4
        /*0084*/ 	.byte	0x04, 0x1c
        /*0086*/ 	.short	(.L_889 - .L_888)


	//   ....[0]....
.L_888:
        /*0088*/ 	.word	0x00000070


	//   ....[1]....
        /*008c*/ 	.word	0x000017b0


	//   ....[2]....
        /*0090*/ 	.word	0x00001880


	//----- nvinfo : EIATTR_MAX_THREADS
	.align		4
.L_889:
        /*0094*/ 	.byte	0x04, 0x05
        /*0096*/ 	.short	(.L_891 - .L_890)
.L_890:
        /*0098*/ 	.word	0x00000400
        /*009c*/ 	.word	0x00000001
        /*00a0*/ 	.word	0x00000001


	//----- nvinfo : EIATTR_CRS_STACK_SIZE
	.align		4
.L_891:
        /*00a4*/ 	.byte	0x04, 0x1e
        /*00a6*/ 	.short	(.L_893 - .L_892)
.L_892:
        /*00a8*/ 	.word	0x00000000


	//----- nvinfo : EIATTR_CBANK_PARAM_SIZE
	.align		4
.L_893:
        /*00ac*/ 	.byte	0x03, 0x19
        /*00ae*/ 	.short	0x0128


	//----- nvinfo : EIATTR_PARAM_CBANK
	.align		4
        /*00b0*/ 	.byte	0x04, 0x0a
        /*00b2*/ 	.short	(.L_895 - .L_894)
	.align		4
.L_894:
        /*00b4*/ 	.word	index@(.nv.constant0._ZN10layer_norm22ln_bwd_finalize_kernelINS_22Kernel_traits_finalizeILj6144E13__nv_bfloat16S2_S2_S2_fjLb0ELj1024ELj4ENS_18Kernel_traits_baseILj6144ES2_S2_S2_S2_fjLj1024EEEEELb0ELb1EEEvNS_9BwdParamsE)
        /*00b8*/ 	.short	0x0380
        /*00ba*/ 	.short	0x0128


	//----- nvinfo : EIATTR_SW_WAR
	.align		4
.L_895:
        /*00bc*/ 	.byte	0x04, 0x36
        /*00be*/ 	.short	(.L_897 - .L_896)
.L_896:
        /*00c0*/ 	.word	0x00000008
.L_897:


//--------------------- .nv.info._ZN10layer_norm40ln_parallel_residual_bwd_finalize_kernelINS_22Kernel_traits_finalizeILj6144E13__nv_bfloat16S2_S2_S2_fjLb0ELj1024ELj4ENS_18Kernel_traits_baseILj6144ES2_S2_S2_S2_fjLj1024EEEEELb1EEEvNS_9BwdParamsE --------------------------
	.section	.nv.info._ZN10layer_norm40ln_parallel_residual_bwd_finalize_kernelINS_22Kernel_traits_finalizeILj6144E13__nv_bfloat16S2_S2_S2_fjLb0ELj1024ELj4ENS_18Kernel_traits_baseILj6144ES2_S2_S2_S2_fjLj1024EEEEELb1EEEvNS_9BwdParamsE,"",@"SHT_CUDA_INFO"
	.sectionflags	@""
	.align	4


	//----- nvinfo : EIATTR_CUDA_API_VERSION
	.align		4
        /*0000*/ 	.byte	0x04, 0x37
        /*0002*/ 	.short	(.L_899 - .L_898)
.L_898:
        /*0004*/ 	.word	0x00000082


	//----- nvinfo : EIATTR_KPARAM_INFO
	.align		4
.L_899:
        /*0008*/ 	.byte	0x04, 0x17
        /*000a*/ 	.short	(.L_901 - .L_900)
.L_900:
        /*000c*/ 	.word	0x00000000
        /*0010*/ 	.short	0x0000
        /*0012*/ 	.short	0x0000
        /*0014*/ 	.byte	0x00, 0xf0, 0xa1, 0x04


	//----- nvinfo : EIATTR_SPARSE_MMA_MASK
	.align		4
.L_901:
        /*0018*/ 	.byte	0x03, 0x50
        /*001a*/ 	.short	0x0000


	//----- nvinfo : EIATTR_MAXREG_COUNT
	.align		4
        /*001c*/ 	.byte	0x03, 0x1b
        /*001e*/ 	.short	0x0040


	//----- nvinfo : EIATTR_NUM_BARRIERS
	.align		4
        /*0020*/ 	.byte	0x02, 0x4c
        /*0022*/ 	.byte	0x01
	.zero		1


	//----- nvinfo : EIATTR_MERCURY_ISA_VERSION
	.align		4
        /*0024*/ 	.byte	0x03, 0x5f
        /*0026*/ 	.short	0x0101


	//----- nvinfo : EIATTR_COOP_GROUP_MASK_REGIDS
	.align		4
        /*0028*/ 	.byte	0x04, 0x29
        /*002a*/ 	.short	(.L_903 - .L_902)


	//   ....[0]....
.L_902:
        /*002c*/ 	.word	0xffffffff


	//   ....[1]....
        /*0030*/ 	.word	0xffffffff


	//   ....[2]....
        /*0034*/ 	.word	0xffffffff


	//   ....[3]....
        /*0038*/ 	.word	0xffffffff


	//   ....[4]....
        /*003c*/ 	.word	0xffffffff


	//   ....[5]....
        /*0040*/ 	.word	0xffffffff


	//   ....[6]....
        /*0044*/ 	.word	0xffffffff


	//   ....[7]....
        /*0048*/ 	.word	0xffffffff


	//   ....[8]....
        /*004c*/ 	.word	0xffffffff


	//   ....[9]....
        /*0050*/ 	.word	0xffffffff


	//   ....[10]....
        /*0054*/ 	.word	0xffffffff


	//   ....[11]....
        /*0058*/ 	.word	0xffffffff


	//   ....[12]....
        /*005c*/ 	.word	0xffffffff


	//   ....[13]....
        /*0060*/ 	.word	0xffffffff


	//   ....[14]....
        /*0064*/ 	.word	0xffffffff


	//   ....[15]....
        /*0068*/ 	.word	0xffffffff


	//   ....[16]....
        /*006c*/ 	.word	0xffffffff


	//   ....[17]....
        /*0070*/ 	.word	0xffffffff


	//   ....[18]....
        /*0074*/ 	.word	0xffffffff


	//   ....[19]....
        /*0078*/ 	.word	0xffffffff


	//----- nvinfo : EIATTR_COOP_GROUP_INSTR_OFFSETS
	.align		4
.L_903:
        /*007c*/ 	.byte	0x04, 0x28
        /*007e*/ 	.short	(.L_905 - .L_904)


	//   ....[0]....
.L_904:
        /*0080*/ 	.word	0x00001410


	//   ....[1]....
        /*0084*/ 	.word	0x00001420


	//   ....[2]....
        /*0088*/ 	.word	0x00001430


	//   ....[3]....
        /*008c*/ 	.word	0x00001440


	//   ....[4]....
        /*0090*/ 	.word	0x00001480


	//   ....[5]....
        /*0094*/ 	.word	0x000014a0


	//   ....[6]....
        /*0098*/ 	.word	0x000014b0


	//   ....[7]....
        /*009c*/ 	.word	0x000014c0


	//   ....[8]....
        /*00a0*/ 	.word	0x000014f0


	//   ....[9]....
        /*00a4*/ 	.word	0x00001520


	//   ....[10]....
        /*00a8*/ 	.word	0x00001530


	//   ....[11]....
        /*00ac*/ 	.word	0x00001540


	//   ....[12]....
        /*00b0*/ 	.word	0x00001560


	//   ....[13]....
        /*00b4*/ 	.word	0x00001590


	//   ....[14]....
        /*00b8*/ 	.word	0x000015b0


	//   ....[15]....
        /*00bc*/ 	.word	0x000015c0


	//   ....[16]....
        /*00c0*/ 	.word	0x000015e0


	//   ....[17]....
        /*00c4*/ 	.word	0x00001610


	//   ....[18]....
        /*00c8*/ 	.word	0x00001630


	//   ....[19]....
        /*00cc*/ 	.word	0x00001640


	//----- nvinfo : EIATTR_VRC_CTA_INIT_COUNT
	.align		4
.L_905:
        /*00d0*/ 	.byte	0x02, 0x4a
	.zero		1
	.zero		1


	//----- nvinfo : EIATTR_EXIT_INSTR_OFFSETS
	.align		4
        /*00d4*/ 	.byte	0x04, 0x1c
        /*00d6*/ 	.short	(.L_907 - .L_906)


	//   ....[0]....
.L_906:
        /*00d8*/ 	.word	0x00000060


	//   ....[1]....
        /*00dc*/ 	.word	0x000016e0


	//   ....[2]....
        /*00e0*/ 	.word	0x00001850


	//----- nvinfo : EIATTR_MAX_THREADS
	.align		4
.L_907:
        /*00e4*/ 	.byte	0x04, 0x05
        /*00e6*/ 	.short	(.L_909 - .L_908)
.L_908:
        /*00e8*/ 	.word	0x00000400
        /*00ec*/ 	.word	0x00000001
        /*00f0*/ 	.word	0x00000001


	//----- nvinfo : EIATTR_CRS_STACK_SIZE
	.align		4
.L_909:
        /*00f4*/ 	.byte	0x04, 0x1e
        /*00f6*/ 	.short	(.L_911 - .L_910)
.L_910:
        /*00f8*/ 	.word	0x00000000


	//----- nvinfo : EIATTR_CBANK_PARAM_SIZE
	.align		4
.L_911:
        /*00fc*/ 	.byte	0x03, 0x19
        /*00fe*/ 	.short	0x0128


	//----- nvinfo : EIATTR_PARAM_CBANK
	.align		4
        /*0100*/ 	.byte	0x04, 0x0a
        /*0102*/ 	.short	(.L_913 - .L_912)
	.align		4
.L_912:
        /*0104*/ 	.word	index@(.nv.constant0._ZN10layer_norm40ln_parallel_residual_bwd_finalize_kernelINS_22Kernel_traits_finalizeILj6144E13__nv_bfloat16S2_S2_S2_fjLb0ELj1024ELj4ENS_18Kernel_traits_baseILj6144ES2_S2_S2_S2_fjLj1024EEEEELb1EEEvNS_9BwdParamsE)
        /*0108*/ 	.short	0x0380
        /*010a*/ 	.short	0x0128


	//----- nvinfo : EIATTR_SW_WAR
	.align		4
.L_913:
        /*010c*/ 	.byte	0x04, 0x36
        /*010e*/ 	.short	(.L_915 - .L_914)
.L_914:
        /*0110*/ 	.word	0x00000008
.L_915:


//--------------------- .nv.info._ZN10layer_norm31ln_parallel_residual_bwd_kernelINS_13Kernel_traitsI13__nv_bfloat16S2_S2_S2_fjLj6144ELj1ELj1ELj8ELj16ENS_18Kernel_traits_baseILj6144ES2_S2_S2_S2_fjLj256EEEEELb1ELb1ELb1EEEvNS_9BwdParamsE --------------------------
	.section	.nv.info._ZN10layer_norm31ln_parallel_residual_bwd_kernelINS_13Kernel_traitsI13__nv_bfloat16S2_S2_S2_fjLj6144ELj1ELj1ELj8ELj16ENS_18Kernel_traits_baseILj6144ES2_S2_S2_S2_fjLj256EEEEELb1ELb1ELb1EEEvNS_9BwdParamsE,"",@"SHT_CUDA_INFO"
	.sectionflags	@""
	.align	4


	//----- nvinfo : EIATTR_CUDA_API_VERSION
	.align		4
        /*0000*/ 	.byte	0x04, 0x37
        /*0002*/ 	.short	(.L_917 - .L_916)
.L_916:
        /*0004*/ 	.word	0x00000082


	//----- nvinfo : EIATTR_KPARAM_INFO
	.align		4
.L_917:
        /*0008*/ 	.byte	0x04, 0x17
        /*000a*/ 	.short	(.L_919 - .L_918)
.L_918:
        /*000c*/ 	.word	0x00000000
        /*0010*/ 	.short	0x0000
        /*0012*/ 	.short	0x0000
        /*0014*/ 	.byte	0x00, 0xf0, 0xa1, 0x04


	//----- nvinfo : EIATTR_SPARSE_MMA_MASK
	.align		4
.L_919:
        /*0018*/ 	.byte	0x03, 0x50
        /*001a*/ 	.short	0x0000


	//----- nvinfo : EIATTR_MAXREG_COUNT
	.align		4
        /*001c*/ 	.byte	0x03, 0x1b
        /*001e*/ 	.short	0x00ff


	//----- nvinfo : EIATTR_NUM_BARRIERS
	.align		4
        /*0020*/ 	.byte	0x02, 0x4c
        /*0022*/ 	.byte	0x01
	.zero		1


	//----- nvinfo : EIATTR_MERCURY_ISA_VERSION
	.align		4
        /*0024*/ 	.byte	0x03, 0x5f
        /*0026*/ 	.short	0x0101


	//----- nvinfo : EIATTR_COOP_GROUP_MASK_REGIDS
	.align		4
        /*0028*/ 	.byte	0x04, 0x29
        /*002a*/ 	.short	(.L_921 - .L_920)


	//   ....[0]....
.L_920:
        /*002c*/ 	.word	0xffffffff


	//   ....[1]....
        /*0030*/ 	.word	0xffffffff


	//   ....[2]....
        /*0034*/ 	.word	0xffffffff


	//   ....[3]....
        /*0038*/ 	.word	0xffffffff


	//   ....[4]....
        /*003c*/ 	.word	0xffffffff


	//   ....[5]....
        /*0040*/ 	.word	0xffffffff


	//   ....[6]....
        /*0044*/ 	.word	0xffffffff


	//   ....[7]....
        /*0048*/ 	.word	0xffffffff


	//   ....[8]....
        /*004c*/ 	.word	0xffffffff


	//   ....[9]....
        /*0050*/ 	.word	0xffffffff


	//----- nvinfo : EIATTR_COOP_GROUP_INSTR_OFFSETS
	.align		4
.L_921:
        /*0054*/ 	.byte	0x04, 0x28
        /*0056*/ 	.short	(.L_923 - .L_922)


	//   ....[0]....
.L_922:
        /*0058*/ 	.word	0x00001640


	//   ....[1]....
        /*005c*/ 	.word	0x00001650


	//   ....[2]....
        /*0060*/ 	.word	0x000016c0


	//   ....[3]....
        /*0064*/ 	.word	0x000016d0


	//   ....[4]....
        /*0068*/ 	.word	0x00001700


	//   ....[5]....
        /*006c*/ 	.word	0x00001710


	//   ....[6]....
        /*0070*/ 	.word	0x00001740


	//   ....[7]....
        /*0074*/ 	.word	0x00001750


	//   ....[8]....
        /*0078*/ 	.word	0x000017b0


	//   ....[9]....
        /*007c*/ 	.word	0x000017c0


	//----- nvinfo : EIATTR_VRC_CTA_INIT_COUNT
	.align		4
.L_923:
        /*0080*/ 	.byte	0x02, 0x4a
	.zero		1
	.zero		1


	//----- nvinfo : EIATTR_EXIT_INSTR_OFFSETS
	.align		4
        /*0084*/ 	.byte	0x04, 0x1c
        /*0086*/ 	.short	(.L_925 - .L_924)


	//   ....[0]....
.L_924:
        /*0088*/ 	.word	0x00009160


	//----- nvinfo : EIATTR_MAX_THREADS
	.align		4
.L_925:
        /*008c*/ 	.byte	0x04, 0x05
        /*008e*/ 	.short	(.L_927 - .L_926)
.L_926:
        /*0090*/ 	.word	0x00000100
        /*0094*/ 	.word	0x00000001
        /*0098*/ 	.word	0x00000001


	//----- nvinfo : EIATTR_CBANK_PARAM_SIZE
	.align		4
.L_927:
        /*009c*/ 	.byte	0x03, 0x19
        /*009e*/ 	.short	0x0128


	//----- nvinfo : EIATTR_PARAM_CBANK
	.align		4
        /*00a0*/ 	.byte	0x04, 0x0a
        /*00a2*/ 	.short	(.L_929 - .L_928)
	.align		4
.L_928:
        /*00a4*/ 	.word	index@(.nv.constant0._ZN10layer_norm31ln_parallel_residual_bwd_kernelINS_13Kernel_traitsI13__nv_bfloat16S2_S2_S2_fjLj6144ELj1ELj1ELj8ELj16ENS_18Kernel_traits_baseILj6144ES2_S2_S2_S2_fjLj256EEEEELb1ELb1ELb1EEEvNS_9BwdParamsE)
        /*00a8*/ 	.short	0x0380
        /*00aa*/ 	.short	0x0128


	//----- nvinfo : EIATTR_SW_WAR
	.align		4
.L_929:
        /*00ac*/ 	.byte	0x04, 0x36
        /*00ae*/ 	.short	(.L_931 - .L_930)
.L_930:
        /*00b0*/ 	.word	0x00000008
.L_931:


//--------------------- .nv.info._ZN10layer_norm31ln_parallel_residual_bwd_kernelINS_13Kernel_traitsI6__halfS2_S2_S2_fjLj6144ELj1ELj1ELj8ELj16ENS_18Kernel_traits_baseILj6144ES2_S2_S2_S2_fjLj256EEEEELb0ELb0ELb0EEEvNS_9BwdParamsE --------------------------
	.section	.nv.info._ZN10layer_norm31ln_parallel_residual_bwd_kernelINS_13Kernel_traitsI6__halfS2_S2_S2_fjLj6144ELj1ELj1ELj8ELj16ENS_18Kernel_traits_baseILj6144ES2_S2_S2_S2_fjLj256EEEEELb0ELb0ELb0EEEvNS_9BwdParamsE,"",@"SHT_CUDA_INFO"
	.sectionflags	@""
	.align	4


	//----- nvinfo : EIATTR_CUDA_API_VERSION
	.align		4
        /*0000*/ 	.byte	0x04, 0x37
        /*0002*/ 	.short	(.L_933 - .L_932)
.L_932:
        /*0004*/ 	.word	0x00000082


	//----- nvinfo : EIATTR_KPARAM_INFO
	.align		4
.L_933:
        /*0008*/ 	.byte	0x04, 0x17
        /*000a*/ 	.short	(.L_935 - .L_934)
.L_934:
        /*000c*/ 	.word	0x00000000
        /*0010*/ 	.short	0x0000
        /*0012*/ 	.short	0x0000
        /*0014*/ 	.byte	0x00, 0xf0, 0xa1, 0x04


	//----- nvinfo : EIATTR_SPARSE_MMA_MASK
	.align		4
.L_935:
        /*0018*/ 	.byte	0x03, 0x50
        /*001a*/ 	.short	0x0000


	//----- nvinfo : EIATTR_MAXREG_COUNT
	.align		4
        /*001c*/ 	.byte	0x03, 0x1b
        /*001e*/ 	.short	0x00ff


	//----- nvinfo : EIATTR_NUM_BARRIERS
	.align		4
        /*0020*/ 	.byte	0x02, 0x4c
        /*0022*/ 	.byte	0x01
	.zero		1


	//----- nvinfo : EIATTR_MERCURY_ISA_VERSION
	.align		4
        /*0024*/ 	.byte	0x03, 0x5f
        /*0026*/ 	.short	0x0101


	//----- nvinfo : EIATTR_COOP_GROUP_MASK_REGIDS
	.align		4
        /*0028*/ 	.byte	0x04, 0x29
        /*002a*/ 	.short	(.L_937 - .L_936)


	//   ....[0]....
.L_936:
        /*002c*/ 	.word	0xffffffff


	//   ....[1]....
        /*0030*/ 	.word	0xffffffff


	//   ....[2]....
        /*0034*/ 	.word	0xffffffff


	//   ....[3]....
        /*0038*/ 	.word	0xffffffff


	//   ....[4]....
        /*003c*/ 	.word	0xffffffff


	//   ....[5]....
        /*0040*/ 	.word	0xffffffff


	//   ....[6]....
        /*0044*/ 	.word	0xffffffff


	//   ....[7]....
        /*0048*/ 	.word	0xffffffff


	//   ....[8]....
        /*004c*/ 	.word	0xffffffff


	//   ....[9]....
        /*0050*/ 	.word	0xffffffff


	//----- nvinfo : EIATTR_COOP_GROUP_INSTR_OFFSETS
	.align		4
.L_937:
        /*0054*/ 	.byte	0x04, 0x28
        /*0056*/ 	.short	(.L_939 - .L_938)


	//   ....[0]....
.L_938:
        /*0058*/ 	.word	0x000023c0


	//   ....[1]....
        /*005c*/ 	.word	0x000023e0


	//   ....[2]....
        /*0060*/ 	.word	0x00002420


	//   ....[3]....
        /*0064*/ 	.word	0x00002430


	//   ....[4]....
        /*0068*/ 	.word	0x00002470


	//   ....[5]....
        /*006c*/ 	.word	0x00002480


	//   ....[6]....
        /*0070*/ 	.word	0x000024b0


	//   ....[7]....
        /*0074*/ 	.word	0x000024c0


	//   ....[8]....
        /*0078*/ 	.word	0x000024f0


	//   ....[9]....
        /*007c*/ 	.word	0x00002500


	//----- nvinfo : EIATTR_VRC_CTA_INIT_COUNT
	.align		4
.L_939:
        /*0080*/ 	.byte	0x02, 0x4a
	.zero		1
	.zero		1


	//----- nvinfo : EIATTR_EXIT_INSTR_OFFSETS
	.align		4
        /*0084*/ 	.byte	0x04, 0x1c
        /*0086*/ 	.short	(.L_941 - .L_940)


	//   ....[0]....
.L_940:
        /*0088*/ 	.word	0x00006a10


	//   ....[1]....
        /*008c*/ 	.word	0x00006b20


	//----- nvinfo : EIATTR_MAX_THREADS
	.align		4
.L_941:
        /*0090*/ 	.byte	0x04, 0x05
        /*0092*/ 	.short	(.L_943 - .L_942)
.L_942:
        /*0094*/ 	.word	0x00000100
        /*0098*/ 	.word	0x00000001
        /*009c*/ 	.word	0x00000001


	//----- nvinfo : EIATTR_CRS_STACK_SIZE
	.align		4
.L_943:
        /*00a0*/ 	.byte	0x04, 0x1e
        /*00a2*/ 	.short	(.L_945 - .L_944)
.L_944:
        /*00a4*/ 	.word	0x00000000


	//----- nvinfo : EIATTR_CBANK_PARAM_SIZE
	.align		4
.L_945:
        /*00a8*/ 	.byte	0x03, 0x19
        /*00aa*/ 	.short	0x0128


	//----- nvinfo : EIATTR_PARAM_CBANK
	.align		4
        /*00ac*/ 	.byte	0x04, 0x0a
        /*00ae*/ 	.short	(.L_947 - .L_946)
	.align		4
.L_946:
        /*00b0*/ 	.word	index@(.nv.constant0._ZN10layer_norm31ln_parallel_residual_bwd_kernelINS_13Kernel_traitsI6__halfS2_S2_S2_fjLj6144ELj1ELj1ELj8ELj16ENS_18Kernel_traits_baseILj6144ES2_S2_S2_S2_fjLj256EEEEELb0ELb0ELb0EEEvNS_9BwdParamsE)
        /*00b4*/ 	.short	0x0380
        /*00b6*/ 	.short	0x0128


	//----- nvinfo : EIATTR_SW_WAR
	.align		4
.L_947:
        /*00b8*/ 	.byte	0x04, 0x36
        /*00ba*/ 	.short	(.L_949 - .L_948)
.L_948:
        /*00bc*/ 	.word	0x00000008
.L_949:


//--------------------- .nv.info._ZN10layer_norm31ln_parallel_residual_bwd_kernelINS_13Kernel_traitsI6__halfS2_S2_S2_fjLj6144ELj1ELj1ELj8ELj16ENS_18Kernel_traits_baseILj6144ES2_S2_S2_S2_fjLj256EEEEELb0ELb0ELb1EEEvNS_9BwdParamsE --------------------------
	.section	.nv.info._ZN10layer_norm31ln_parallel_residual_bwd_kernelINS_13Kernel_traitsI6__halfS2_S2_S2_fjLj6144ELj1ELj1ELj8ELj16ENS_18Kernel_traits_baseILj6144ES2_S2_S2_S2_fjLj256EEEEELb0ELb0ELb1EEEvNS_9BwdParamsE,"",@"SHT_CUDA_INFO"
	.sectionflags	@""
	.align	4


	//----- nvinfo : EIATTR_CUDA_API_VERSION
	.align		4
        /*0000*/ 	.byte	0x04, 0x37
        /*0002*/ 	.short	(.L_951 - .L_950)
.L_950:
        /*0004*/ 	.word	0x00000082


	//----- nvinfo : EIATTR_KPARAM_INFO
	.align		4
.L_951:
        /*0008*/ 	.byte	0x04, 0x17
        /*000a*/ 	.short	(.L_953 - .L_952)
.L_952:
        /*000c*/ 	.word	0x00000000
        /*0010*/ 	.short	0x0000
        /*0012*/ 	.short	0x0000
        /*0014*/ 	.byte	0x00, 0xf0, 0xa1, 0x04


	//----- nvinfo : EIATTR_SPARSE_MMA_MASK
	.align		4
.L_953:
        /*0018*/ 	.byte	0x03, 0x50
        /*001a*/ 	.short	0x0000


	//----- nvinfo : EIATTR_MAXREG_COUNT
	.align		4
        /*001c*/ 	.byte	0x03, 0x1b
        /*001e*/ 	.short	0x00ff


	//----- nvinfo : EIATTR_NUM_BARRIERS
	.align		4
        /*0020*/ 	.byte	0x02, 0x4c
        /*0022*/ 	.byte	0x01
	.zero		1


	//----- nvinfo : EIATTR_MERCURY_ISA_VERSION
	.align		4
        /*0024*/ 	.byte	0x03, 0x5f
        /*0026*/ 	.short	0x0101


	//----- nvinfo : EIATTR_COOP_GROUP_MASK_REGIDS
	.align		4
        /*0028*/ 	.byte	0x04, 0x29
        /*002a*/ 	.short	(.L_955 - .L_954)


	//   ....[0]....
.L_954:
        /*002c*/ 	.word	0xffffffff


	//   ....[1]....
        /*0030*/ 	.word	0xffffffff


	//   ....[2]....
        /*0034*/ 	.word	0xffffffff


	//   ....[3]....
        /*0038*/ 	.word	0xffffffff


	//   ....[4]....
        /*003c*/ 	.word	0xffffffff


	//   ....[5]....
        /*0040*/ 	.word	0xffffffff


	//   ....[6]....
        /*0044*/ 	.word	0xffffffff


	//   ....[7]....
        /*0048*/ 	.word	0xffffffff


	//   ....[8]....
        /*004c*/ 	.word	0xffffffff


	//   ....[9]....
        /*0050*/ 	.word	0xffffffff


	//----- nvinfo : EIATTR_COOP_GROUP_INSTR_OFFSETS
	.align		4
.L_955:
        /*0054*/ 	.byte	0x04, 0x28
        /*0056*/ 	.short	(.L_957 - .L_956)


	//   ....[0]....
.L_956:
        /*0058*/ 	.word	0x00001cd0


	//   ....[1]....
        /*005c*/ 	.word	0x00001d80


	//   ....[2]....
        /*0060*/ 	.word	0x00001d90


	//   ....[3]....
        /*0064*/ 	.word	0x00001db0


	//   ....[4]....
        /*0068*/ 	.word	0x00001de0


	//   ....[5]....
        /*006c*/ 	.word	0x00001e00


	//   ....[6]....
        /*0070*/ 	.word	0x00001e10


	//   ....[7]....
        /*0074*/ 	.word	0x00001e40


	//   ....[8]....
        /*0078*/ 	.word	0x00001e70


	//   ....[9]....
        /*007c*/ 	.word	0x00001eb0


	//----- nvinfo : EIATTR_VRC_CTA_INIT_COUNT
	.align		4
.L_957:
        /*0080*/ 	.byte	0x02, 0x4a
	.zero		1
	.zero		1


	//----- nvinfo : EIATTR_EXIT_INSTR_OFFSETS
	.align		4
        /*0084*/ 	.byte	0x04, 0x1c
        /*0086*/ 	.short	(.L_959 - .L_958)


	//   ....[0]....
.L_958:
        /*0088*/ 	.word	0x00006960


	//----- nvinfo : EIATTR_MAX_THREADS
	.align		4
.L_959:
        /*008c*/ 	.byte	0x04, 0x05
        /*008e*/ 	.short	(.L_961 - .L_960)
.L_960:
        /*0090*/ 	.word	0x00000100
        /*0094*/ 	.word	0x00000001
        /*0098*/ 	.word	0x00000001


	//----- nvinfo : EIATTR_CRS_STACK_SIZE
	.align		4
.L_961:
        /*009c*/ 	.byte	0x04, 0x1e
        /*009e*/ 	.short	(.L_963 - .L_962)
.L_962:
        /*00a0*/ 	.word	0x00000000


	//----- nvinfo : EIATTR_CBANK_PARAM_SIZE
	.align		4
.L_963:
        /*00a4*/ 	.byte	0x03, 0x19
        /*00a6*/ 	.short	0x0128


	//----- nvinfo : EIATTR_PARAM_CBANK
	.align		4
        /*00a8*/ 	.byte	0x04, 0x0a
        /*00aa*/ 	.short	(.L_965 - .L_964)
	.align		4
.L_964:
        /*00ac*/ 	.word	index@(.nv.constant0._ZN10layer_norm31ln_parallel_residual_bwd_kernelINS_13Kernel_traitsI6__halfS2_S2_S2_fjLj6144ELj1ELj1ELj8ELj16ENS_18Kernel_traits_baseILj6144ES2_S2_S2_S2_fjLj256EEEEELb0ELb0ELb1EEEvNS_9BwdParamsE)
        /*00b0*/ 	.short	0x0380
        /*00b2*/ 	.short	0x0128


	//----- nvinfo : EIATTR_SW_WAR
	.align		4
.L_965:
        /*00b4*/ 	.byte	0x04, 0x36
        /*00b6*/ 	.short	(.L_967 - .L_966)
.L_966:
        /*00b8*/ 	.word	0x00000008
.L_967:


//--------------------- .nv.info._ZN10layer_norm31ln_parallel_residual_bwd_kernelINS_13Kernel_traitsI6__halfS2_S2_S2_fjLj6144ELj1ELj1ELj8ELj16ENS_18Kernel_traits_baseILj6144ES2_S2_S2_S2_fjLj256EEEEELb0ELb1ELb0EEEvNS_9BwdParamsE --------------------------
	.section	.nv.info._ZN10layer_norm31ln_parallel_residual_bwd_kernelINS_13Kernel_traitsI6__halfS2_S2_S2_fjLj6144ELj1ELj1ELj8ELj16ENS_18Kernel_traits_baseILj6144ES2_S2_S2_S2_fjLj256EEEEELb0ELb1ELb0EEEvNS_9BwdParamsE,"",@"SHT_CUDA_INFO"
	.sectionflags	@""
	.align	4


	//----- nvinfo : EIATTR_CUDA_API_VERSION
	.align		4
        /*0000*/ 	.byte	0x04, 0x37
        /*0002*/ 	.short	(.L_969 - .L_968)
.L_968:
        /*0004*/ 	.word	0x00000082


	//----- nvinfo : EIATTR_KPARAM_INFO
	.align		4
.L_969:
        /*0008*/ 	.byte	0x04, 0x17
        /*000a*/ 	.short	(.L_971 - .L_970)
.L_970:
        /*000c*/ 	.word	0x00000000
        /*0010*/ 	.short	0x0000
        /*0012*/ 	.short	0x0000
        /*0014*/ 	.byte	0x00, 0xf0, 0xa1, 0x04


	//----- nvinfo : EIATTR_SPARSE_MMA_MASK
	.align		4
.L_971:
        /*0018*/ 	.byte	0x03, 0x50
        /*001a*/ 	.short	0x0000


	//----- nvinfo : EIATTR_MAXREG_COUNT
	.align		4
        /*001c*/ 	.byte	0x03, 0x1b
        /*001e*/ 	.short	0x00ff


	//----- nvinfo : EIATTR_NUM_BARRIERS
	.align		4
        /*0020*/ 	.byte	0x02, 0x4c
        /*0022*/ 	.byte	0x01
	.zero		1


	//----- nvinfo : EIATTR_MERCURY_ISA_VERSION
	.align		4
        /*0024*/ 	.byte	0x03, 0x5f
        /*0026*/ 	.short	0x0101


	//----- nvinfo : EIATTR_COOP_GROUP_MASK_REGIDS
	.align		4
        /*0028*/ 	.byte	0x04, 0x29
        /*002a*/ 	.short	(.L_973 - .L_972)


	//   ....[0]....
.L_972:
        /*002c*/ 	.word	0xffffffff


	//   ....[1]....
        /*0030*/ 	.word	0xffffffff


	//   ....[2]....
        /*0034*/ 	.word	0xffffffff


	//   ....[3]....
        /*0038*/ 	.word	0xffffffff


	//   ....[4]....
        /*003c*/ 	.word	0xffffffff


	//   ....[5]....
        /*0040*/ 	.word	0xffffffff


	//   ....[6]....
        /*0044*/ 	.word	0xffffffff


	//   ....[7]....
        /*0048*/ 	.word	0xffffffff


	//   ....[8]....
        /*004c*/ 	.word	0xffffffff


	//   ....[9]....
        /*0050*/ 	.word	0xffffffff


	//----- nvinfo : EIATTR_COOP_GROUP_INSTR_OFFSETS
	.align		4
.L_973:
        /*0054*/ 	.byte	0x04, 0x28
        /*0056*/ 	.short	(.L_975 - .L_974)


	//   ....[0]....
.L_974:
        /*0058*/ 	.word	0x00001850


	//   ....[1]....
        /*005c*/ 	.word	0x00001890


	//   ....[2]....
        /*0060*/ 	.word	0x00001900


	//   ....[3]....
        /*0064*/ 	.word	0x00001920


	//   ....[4]....
        /*0068*/ 	.word	0x00001960


	//   ....[5]....
        /*006c*/ 	.word	0x00001970


	//   ....[6]....
        /*0070*/ 	.word	0x000019b0


	//   ....[7]....
        /*0074*/ 	.word	0x000019d0


	//   ....[8]....
        /*0078*/ 	.word	0x00001ac0


	//   ....[9]....
        /*007c*/ 	.word	0x00001ad0


	//----- nvinfo : EIATTR_VRC_CTA_INIT_COUNT
	.align		4
.L_975:
        /*0080*/ 	.byte	0x02, 0x4a
	.zero		1
	.zero		1


	//----- nvinfo : EIATTR_EXIT_INSTR_OFFSETS
	.align		4
        /*0084*/ 	.byte	0x04, 0x1c
        /*0086*/ 	.short	(.L_977 - .L_976)


	//   ....[0]....
.L_976:
        /*0088*/ 	.word	0x00005c90


	//   ....[1]....
        /*008c*/ 	.word	0x00005d30


	//----- nvinfo : EIATTR_MAX_THREADS
	.align		4
.L_977:
        /*0090*/ 	.byte	0x04, 0x05
        /*0092*/ 	.short	(.L_979 - .L_978)
.L_978:
        /*0094*/ 	.word	0x00000100
        /*0098*/ 	.word	0x00000001
        /*009c*/ 	.word	0x00000001


	//----- nvinfo : EIATTR_CRS_STACK_SIZE
	.align		4
.L_979:
        /*00a0*/ 	.byte	0x04, 0x1e
        /*00a2*/ 	.short	(.L_981 - .L_980)
.L_980:
        /*00a4*/ 	.word	0x00000000


	//----- nvinfo : EIATTR_CBANK_PARAM_SIZE
	.align		4
.L_981:
        /*00a8*/ 	.byte	0x03, 0x19
        /*00aa*/ 	.short	0x0128


	//----- nvinfo : EIATTR_PARAM_CBANK
	.align		4
        /*00ac*/ 	.byte	0x04, 0x0a
        /*00ae*/ 	.short	(.L_983 - .L_982)
	.align		4
.L_982:
        /*00b0*/ 	.word	index@(.nv.constant0._ZN10layer_norm31ln_parallel_residual_bwd_kernelINS_13Kernel_traitsI6__halfS2_S2_S2_fjLj6144ELj1ELj1ELj8ELj16ENS_18Kernel_traits_baseILj6144ES2_S2_S2_S2_fjLj256EEEEELb0ELb1ELb0EEEvNS_9BwdParamsE)
        /*00b4*/ 	.short	0x0380
        /*00b6*/ 	.short	0x0128


	//----- nvinfo : EIATTR_SW_WAR
	.align		4
.L_983:
        /*00b8*/ 	.byte	0x04, 0x36
        /*00ba*/ 	.short	(.L_985 - .L_984)
.L_984:
        /*00bc*/ 	.word	0x00000008
.L_985:


//--------------------- .nv.info._ZN10layer_norm31ln_parallel_residual_bwd_kernelINS_13Kernel_traitsI6__halfS2_S2_S2_fjLj6144ELj1ELj1ELj8ELj16ENS_18Kernel_traits_baseILj6144ES2_S2_S2_S2_fjLj256EEEEELb0ELb1ELb1EEEvNS_9BwdParamsE --------------------------
	.section	.nv.info._ZN10layer_norm31ln_parallel_residual_bwd_kernelINS_13Kernel_traitsI6__halfS2_S2_S2_fjLj6144ELj1ELj1ELj8ELj16ENS_18Kernel_traits_baseILj6144ES2_S2_S2_S2_fjLj256EEEEELb0ELb1ELb1EEEvNS_9BwdParamsE,"",@"SHT_CUDA_INFO"
	.sectionflags	@""
	.align	4


	//----- nvinfo : EIATTR_CUDA_API_VERSION
	.align		4
        /*0000*/ 	.byte	0x04, 0x37
        /*0002*/ 	.short	(.L_987 - .L_986)
.L_986:
        /*0004*/ 	.word	0x00000082


	//----- nvinfo : EIATTR_KPARAM_INFO
	.align		4
.L_987:
        /*0008*/ 	.byte	0x04, 0x17
        /*000a*/ 	.short	(.L_989 - .L_988)
.L_988:
        /*000c*/ 	.word	0x00000000
        /*0010*/ 	.short	0x0000
        /*0012*/ 	.short	0x0000
        /*0014*/ 	.byte	0x00, 0xf0, 0xa1, 0x04


	//----- nvinfo : EIATTR_SPARSE_MMA_MASK
	.align		4
.L_989:
        /*0018*/ 	.byte	0x03, 0x50
        /*001a*/ 	.short	0x0000


	//----- nvinfo : EIATTR_MAXREG_COUNT
	.align		4
        /*001c*/ 	.byte	0x03, 0x1b
        /*001e*/ 	.short	0x00ff


	//----- nvinfo : EIATTR_NUM_BARRIERS
	.align		4
        /*0020*/ 	.byte	0x02, 0x4c
        /*0022*/ 	.byte	0x01
	.zero		1


	//----- nvinfo : EIATTR_MERCURY_ISA_VERSION
	.align		4
        /*0024*/ 	.byte	0x03, 0x5f
        /*0026*/ 	.short	0x0101


	//----- nvinfo : EIATTR_COOP_GROUP_MASK_REGIDS
	.align		4
        /*0028*/ 	.byte	0x04, 0x29
        /*002a*/ 	.short	(.L_991 - .L_990)


	//   ....[0]....
.L_990:
        /*002c*/ 	.word	0xffffffff


	//   ....[1]....
        /*0030*/ 	.word	0xffffffff


	//   ....[2]....
        /*0034*/ 	.word	0xffffffff


	//   ....[3]....
        /*0038*/ 	.word	0xffffffff


	//   ....[4]....
        /*003c*/ 	.word	0xffffffff


	//   ....[5]....
        /*0040*/ 	.word	0xffffffff


	//   ....[6]....
        /*0044*/ 	.word	0xffffffff


	//   ....[7]....
        /*0048*/ 	.word	0xffffffff


	//   ....[8]....
        /*004c*/ 	.word	0xffffffff


	//   ....[9]....
        /*0050*/ 	.word	0xffffffff


	//----- nvinfo : EIATTR_COOP_GROUP_INSTR_OFFSETS
	.align		4
.L_991:
        /*0054*/ 	.byte	0x04, 0x28
        /*0056*/ 	.short	(.L_993 - .L_992)


	//   ....[0]....
.L_992:
        /*0058*/ 	.word	0x00001440


	//   ....[1]....
        /*005c*/ 	.word	0x00001460


	//   ....[2]....
        /*0060*/ 	.word	0x00001480


	//   ....[3]....
        /*0064*/ 	.word	0x000014a0


	//   ....[4]....
        /*0068*/ 	.word	0x000014c0


	//   ....[5]....
        /*006c*/ 	.word	0x000014e0


	//   ....[6]....
        /*0070*/ 	.word	0x00001520


	//   ....[7]....
        /*0074*/ 	.word	0x00001540


	//   ....[8]....
        /*0078*/ 	.word	0x00001570


	//   ....[9]....
        /*007c*/ 	.word	0x00001590


	//----- nvinfo : EIATTR_VRC_CTA_INIT_COUNT
	.align		4
.L_993:
        /*0080*/ 	.byte	0x02, 0x4a
	.zero		1
	.zero		1


	//----- nvinfo : EIATTR_EXIT_INSTR_OFFSETS
	.align		4
        /*0084*/ 	.byte	0x04, 0x1c
        /*0086*/ 	.short	(.L_995 - .L_994)


	//   ....[0]....
.L_994:
        /*0088*/ 	.word	0x000059a0


	//----- nvinfo : EIATTR_MAX_THREADS
	.align		4
.L_995:
        /*008c*/ 	.byte	0x04, 0x05
        /*008e*/ 	.short	(.L_997 - .L_996)
.L_996:
        /*0090*/ 	.word	0x00000100
        /*0094*/ 	.word	0x00000001
        /*0098*/ 	.word	0x00000001


	//----- nvinfo : EIATTR_CBANK_PARAM_SIZE
	.align		4
.L_997:
        /*009c*/ 	.byte	0x03, 0x19
        /*009e*/ 	.short	0x0128


	//----- nvinfo : EIATTR_PARAM_CBANK
	.align		4
        /*00a0*/ 	.byte	0x04, 0x0a
        /*00a2*/ 	.short	(.L_999 - .L_998)
	.align		4
.L_998:
        /*00a4*/ 	.word	index@(.nv.constant0._ZN10layer_norm31ln_parallel_residual_bwd_kernelINS_13Kernel_traitsI6__halfS2_S2_S2_fjLj6144ELj1ELj1ELj8ELj16ENS_18Kernel_traits_baseILj6144ES2_S2_S2_S2_fjLj256EEEEELb0ELb1ELb1EEEvNS_9BwdParamsE)
        /*00a8*/ 	.short	0x0380
        /*00aa*/ 	.short	0x0128


	//----- nvinfo : EIATTR_SW_WAR
	.align		4
.L_999:
        /*00ac*/ 	.byte	0x04, 0x36
        /*00ae*/ 	.short	(.L_1001 - .L_1000)
.L_1000:
        /*00b0*/ 	.word	0x00000008
.L_1001:


//--------------------- .nv.info._ZN10layer_norm31ln_parallel_residual_bwd_kernelINS_13Kernel_traitsI6__halfS2_S2_S2_fjLj6144ELj1ELj1ELj8ELj16ENS_18Kernel_traits_baseILj6144ES2_S2_S2_S2_fjLj256EEEEELb1ELb0ELb0EEEvNS_9BwdParamsE --------------------------
	.section	.nv.info._ZN10layer_norm31ln_parallel_residual_bwd_kernelINS_13Kernel_traitsI6__halfS2_S2_S2_fjLj6144ELj1ELj1ELj8ELj16ENS_18Kernel_traits_baseILj6144ES2_S2_S2_S2_fjLj256EEEEELb1ELb0ELb0EEEvNS_9BwdParamsE,"",@"SHT_CUDA_INFO"
	.sectionflags	@""
	.align	4


	//----- nvinfo : EIATTR_CUDA_API_VERSION
	.align		4
        /*0000*/ 	.byte	0x04, 0x37
        /*0002*/ 	.short	(.L_1003 - .L_1002)
.L_1002:
        /*0004*/ 	.word	0x00000082


	//----- nvinfo : EIATTR_KPARAM_INFO
	.align		4
.L_1003:
        /*0008*/ 	.byte	0x04, 0x17
        /*000a*/ 	.short	(.L_1005 - .L_1004)
.L_1004:
        /*000c*/ 	.word	0x00000000
        /*0010*/ 	.short	0x0000
        /*0012*/ 	.short	0x0000
        /*0014*/ 	.byte	0x00, 0xf0, 0xa1, 0x04


	//----- nvinfo : EIATTR_SPARSE_MMA_MASK
	.align		4
.L_1005:
        /*0018*/ 	.byte	0x03, 0x50
        /*001a*/ 	.short	0x0000


	//----- nvinfo : EIATTR_MAXREG_COUNT
	.align		4
        /*001c*/ 	.byte	0x03, 0x1b
        /*001e*/ 	.short	0x00ff


	//----- nvinfo : EIATTR_NUM_BARRIERS
	.align		4
        /*0020*/ 	.byte	0x02, 0x4c
        /*0022*/ 	.byte	0x01
	.zero		1


	//----- nvinfo : EIATTR_MERCURY_ISA_VERSION
	.align		4
        /*0024*/ 	.byte	0x03, 0x5f
        /*0026*/ 	.short	0x0101


	//----- nvinfo : EIATTR_COOP_GROUP_MASK_REGIDS
	.align		4
        /*0028*/ 	.byte	0x04, 0x29
        /*002a*/ 	.short	(.L_1007 - .L_1006)


	//   ....[0]....
.L_1006:
        /*002c*/ 	.word	0xffffffff


	//   ....[1]....
        /*0030*/ 	.word	0xffffffff


	//   ....[2]....
        /*0034*/ 	.word	0xffffffff


	//   ....[3]....
        /*0038*/ 	.word	0xffffffff


	//   ....[4]....
        /*003c*/ 	.word	0xffffffff


	//   ....[5]....
        /*0040*/ 	.word	0xffffffff


	//   ....[6]....
        /*0044*/ 	.word	0xffffffff


	//   ....[7]....
        /*0048*/ 	.word	0xffffffff


	//   ....[8]....
        /*004c*/ 	.word	0xffffffff


	//   ....[9]....
        /*0050*/ 	.word	0xffffffff


	//----- nvinfo : EIATTR_COOP_GROUP_INSTR_OFFSETS
	.align		4
.L_1007:
        /*0054*/ 	.byte	0x04, 0x28
        /*0056*/ 	.short	(.L_1009 - .L_1008)


	//   ....[0]....
.L_1008:
        /*0058*/ 	.word	0x00002550


	//   ....[1]....
        /*005c*/ 	.word	0x00002570


	//   ....[2]....
        /*0060*/ 	.word	0x000025a0


	//   ....[3]....
        /*0064*/ 	.word	0x000025b0


	//   ....[4]....
        /*0068*/ 	.word	0x000025f0


	//   ....[5]....
        /*006c*/ 	.word	0x00002600


	//   ....[6]....
        /*0070*/ 	.word	0x00002640


	//   ....[7]....
        /*0074*/ 	.word	0x00002650


	//   ....[8]....
        /*0078*/ 	.word	0x00002680


	//   ....[9]....
        /*007c*/ 	.word	0x00002690


	//----- nvinfo : EIATTR_VRC_CTA_INIT_COUNT
	.align		4
.L_1009:
        /*0080*/ 	.byte	0x02, 0x4a
	.zero		1
	.zero		1


	//----- nvinfo : EIATTR_EXIT_INSTR_OFFSETS
	.align		4
        /*0084*/ 	.byte	0x04, 0x1c
        /*0086*/ 	.short	(.L_1011 - .L_1010)


	//   ....[0]....
.L_1010:
        /*0088*/ 	.word	0x00009e00


	//   ....[1]....
        /*008c*/ 	.word	0x00009f10


	//----- nvinfo : EIATTR_MAX_THREADS
	.align		4
.L_1011:
        /*0090*/ 	.byte	0x04, 0x05
        /*0092*/ 	.short	(.L_1013 - .L_1012)
.L_1012:
        /*0094*/ 	.word	0x00000100
        /*0098*/ 	.word	0x00000001
        /*009c*/ 	.word	0x00000001


	//----- nvinfo : EIATTR_CRS_STACK_SIZE
	.align		4
.L_1013:
        /*00a0*/ 	.byte	0x04, 0x1e
        /*00a2*/ 	.short	(.L_1015 - .L_1014)
.L_1014:
        /*00a4*/ 	.word	0x00000000


	//----- nvinfo : EIATTR_CBANK_PARAM_SIZE
	.align		4
.L_1015:
        /*00a8*/ 	.byte	0x03, 0x19
        /*00aa*/ 	.short	0x0128


	//----- nvinfo : EIATTR_PARAM_CBANK
	.align		4
        /*00ac*/ 	.byte	0x04, 0x0a
        /*00ae*/ 	.short	(.L_1017 - .L_1016)
	.align		4
.L_1016:
        /*00b0*/ 	.word	index@(.nv.constant0._ZN10layer_norm31ln_parallel_residual_bwd_kernelINS_13Kernel_traitsI6__halfS2_S2_S2_fjLj6144ELj1ELj1ELj8ELj16ENS_18Kernel_traits_baseILj6144ES2_S2_S2_S2_fjLj256EEEEELb1ELb0ELb0EEEvNS_9BwdParamsE)
        /*00b4*/ 	.short	0x0380
        /*00b6*/ 	.short	0x0128


	//----- nvinfo : EIATTR_SW_WAR
	.align		4
.L_1017:
        /*00b8*/ 	.byte	0x04, 0x36
        /*00ba*/ 	.short	(.L_1019 - .L_1018)
.L_1018:
        /*00bc*/ 	.word	0x00000008
.L_1019:


//--------------------- .nv.info._ZN10layer_norm31ln_parallel_residual_bwd_kernelINS_13Kernel_traitsI6__halfS2_S2_S2_fjLj6144ELj1ELj1ELj8ELj16ENS_18Kernel_traits_baseILj6144ES2_S2_S2_S2_fjLj256EEEEELb1ELb0ELb1EEEvNS_9BwdParamsE --------------------------
	.section	.nv.info._ZN10layer_norm31ln_parallel_residual_bwd_kernelINS_13Kernel_traitsI6__halfS2_S2_S2_fjLj6144ELj1ELj1ELj8ELj16ENS_18Kernel_traits_baseILj6144ES2_S2_S2_S2_fjLj256EEEEELb1ELb0ELb1EEEvNS_9BwdParamsE,"",@"SHT_CUDA_INFO"
	.sectionflags	@""
	.align	4


	//----- nvinfo : EIATTR_CUDA_API_VERSION
	.align		4
        /*0000*/ 	.byte	0x04, 0x37
        /*0002*/ 	.short	(.L_1021 - .L_1020)
.L_1020:
        /*0004*/ 	.word	0x00000082


	//----- nvinfo : EIATTR_KPARAM_INFO
	.align		4
.L_1021:
        /*0008*/ 	.byte	0x04, 0x17
        /*000a*/ 	.short	(.L_1023 - .L_1022)
.L_1022:
        /*000c*/ 	.word	0x00000000
        /*0010*/ 	.short	0x0000
        /*0012*/ 	.short	0x0000
        /*0014*/ 	.byte	0x00, 0xf0, 0xa1, 0x04


	//----- nvinfo : EIATTR_SPARSE_MMA_MASK
	.align		4
.L_1023:
        /*0018*/ 	.byte	0x03, 0x50
        /*001a*/ 	.short	0x0000


	//----- nvinfo : EIATTR_MAXREG_COUNT
	.align		4
        /*001c*/ 	.byte	0x03, 0x1b
        /*001e*/ 	.short	0x00ff


	//----- nvinfo : EIATTR_NUM_BARRIERS
	.align		4
        /*0020*/ 	.byte	0x02, 0x4c
        /*0022*/ 	.byte	0x01
	.zero		1


	//----- nvinfo : EIATTR_MERCURY_ISA_VERSION
	.align		4
        /*0024*/ 	.byte	0x03, 0x5f
        /*0026*/ 	.short	0x0101


	//----- nvinfo : EIATTR_COOP_GROUP_MASK_REGIDS
	.align		4
        /*0028*/ 	.byte	0x04, 0x29
        /*002a*/ 	.short	(.L_1025 - .L_1024)


	//   ....[0]....
.L_1024:
        /*002c*/ 	.word	0xffffffff


	//   ....[1]....
        /*0030*/ 	.word	0xffffffff


	//   ....[2]....
        /*0034*/ 	.word	0xffffffff


	//   ....[3]....
        /*0038*/ 	.word	0xffffffff


	//   ....[4]....
        /*003c*/ 	.word	0xffffffff


	//   ....[5]....
        /*0040*/ 	.word	0xffffffff


	//   ....[6]....
        /*0044*/ 	.word	0xffffffff


	//   ....[7]....
        /*0048*/ 	.word	0xffffffff


	//   ....[8]....
        /*004c*/ 	.word	0xffffffff


	//   ....[9]....
        /*0050*/ 	.word	0xffffffff


	//----- nvinfo : EIATTR_COOP_GROUP_INSTR_OFFSETS
	.align		4
.L_1025:
        /*0054*/ 	.byte	0x04, 0x28
        /*0056*/ 	.short	(.L_1027 - .L_1026)


	//   ....[0]....
.L_1026:
        /*0058*/ 	.word	0x00001f80


	//   ....[1]....
        /*005c*/ 	.word	0x00002030


	//   ....[2]....
        /*0060*/ 	.word	0x00002040


	//   ....[3]....
        /*0064*/ 	.word	0x00002070


	//   ....[4]....
        /*0068*/ 	.word	0x00002080


	//   ....[5]....
        /*006c*/ 	.word	0x000020b0


	//   ....[6]....
        /*0070*/ 	.word	0x000020c0


	//   ....[7]....
        /*0074*/ 	.word	0x00002120


	//   ....[8]....
        /*0078*/ 	.word	0x00002130


	//   ....[9]....
        /*007c*/ 	.word	0x00002160


	//----- nvinfo : EIATTR_VRC_CTA_INIT_COUNT
	.align		4
.L_1027:
        /*0080*/ 	.byte	0x02, 0x4a
	.zero		1
	.zero		1


	//----- nvinfo : EIATTR_EXIT_INSTR_OFFSETS
	.align		4
        /*0084*/ 	.byte	0x04, 0x1c
        /*0086*/ 	.short	(.L_1029 - .L_1028)


	//   ....[0]....
.L_1028:
        /*0088*/ 	.word	0x00009cf0


	//----- nvinfo : EIATTR_MAX_THREADS
	.align		4
.L_1029:
        /*008c*/ 	.byte	0x04, 0x05
        /*008e*/ 	.short	(.L_1031 - .L_1030)
.L_1030:
        /*0090*/ 	.word	0x00000100
        /*0094*/ 	.word	0x00000001
        /*0098*/ 	.word	0x00000001


	//----- nvinfo : EIATTR_CRS_STACK_SIZE
	.align		4
.L_1031:
        /*009c*/ 	.byte	0x04, 0x1e
        /*009e*/ 	.short	(.L_1033 - .L_1032)
.L_1032:
        /*00a0*/ 	.word	0x00000000


	//----- nvinfo : EIATTR_CBANK_PARAM_SIZE
	.align		4
.L_1033:
        /*00a4*/ 	.byte	0x03, 0x19
        /*00a6*/ 	.short	0x0128


	//----- nvinfo : EIATTR_PARAM_CBANK
	.align		4
        /*00a8*/ 	.byte	0x04, 0x0a
        /*00aa*/ 	.short	(.L_1035 - .L_1034)
	.align		4
.L_1034:
        /*00ac*/ 	.word	index@(.nv.constant0._ZN10layer_norm31ln_parallel_residual_bwd_kernelINS_13Kernel_traitsI6__halfS2_S2_S2_fjLj6144ELj1ELj1ELj8ELj16ENS_18Kernel_traits_baseILj6144ES2_S2_S2_S2_fjLj256EEEEELb1ELb0ELb1EEEvNS_9BwdParamsE)
        /*00b0*/ 	.short	0x0380
        /*00b2*/ 	.short	0x0128


	//----- nvinfo : EIATTR_SW_WAR
	.align		4
.L_1035:
        /*00b4*/ 	.byte	0x04, 0x36
        /*00b6*/ 	.short	(.L_1037 - .L_1036)
.L_1036:
        /*00b8*/ 	.word	0x00000008
.L_1037:


//--------------------- .nv.info._ZN10layer_norm22ln_bwd_finalize_kernelINS_22Kernel_traits_finalizeILj6144E6__halfS2_S2_S2_fjLb0ELj1024ELj4ENS_18Kernel_traits_baseILj6144ES2_S2_S2_S2_fjLj1024EEEEELb0ELb0EEEvNS_9BwdParamsE --------------------------
	.section	.nv.info._ZN10layer_norm22ln_bwd_finalize_kernelINS_22Kernel_traits_finalizeILj6144E6__halfS2_S2_S2_fjLb0ELj1024ELj4ENS_18Kernel_traits_baseILj6144ES2_S2_S2_S2_fjLj1024EEEEELb0ELb0EEEvNS_9BwdParamsE,"",@"SHT_CUDA_INFO"
	.sectionflags	@""
	.align	4


	//----- nvinfo : EIATTR_CUDA_API_VERSION
	.align		4
        /*0000*/ 	.byte	0x04, 0x37
        /*0002*/ 	.short	(.L_1039 - .L_1038)
.L_1038:
        /*0004*/ 	.word	0x00000082


	//----- nvinfo : EIATTR_KPARAM_INFO
	.align		4
.L_1039:
        /*0008*/ 	.byte	0x04, 0x17
        /*000a*/ 	.short	(.L_1041 - .L_1040)
.L_1040:
        /*000c*/ 	.word	0x00000000
        /*0010*/ 	.short	0x0000
        /*0012*/ 	.short	0x0000
        /*0014*/ 	.byte	0x00, 0xf0, 0xa1, 0x04


	//----- nvinfo : EIATTR_SPARSE_MMA_MASK
	.align		4
.L_1041:
        /*0018*/ 	.byte	0x03, 0x50
        /*001a*/ 	.short	0x0000


	//----- nvinfo : EIATTR_MAXREG_COUNT
	.align		4
        /*001c*/ 	.byte	0x03, 0x1b
        /*001e*/ 	.short	0x0040


	//----- nvinfo : EIATTR_NUM_BARRIERS
	.align		4
        /*0020*/ 	.byte	0x02, 0x4c
        /*0022*/ 	.byte	0x01
	.zero		1


	//----- nvinfo : EIATTR_MERCURY_ISA_VERSION
	.align		4
        /*0024*/ 	.byte	0x03, 0x5f
        /*0026*/ 	.short	0x0101


	//----- nvinfo : EIATTR_COOP_GROUP_MASK_REGIDS
	.align		4
        /*0028*/ 	.byte	0x04, 0x29
        /*002a*/ 	.short	(.L_1043 - .L_1042)


	//   ....[0]....
.L_1042:
        /*002c*/ 	.word	0xffffffff


	//   ....[1]....
        /*0030*/ 	.word	0xffffffff


	//   ....[2]....
        /*0034*/ 	.word	0xffffffff


	//   ....[3]....
        /*0038*/ 	.word	0xffffffff


	//   ....[4]....
        /*003c*/ 	.word	0xffffffff


	//   ....[5]....
        /*0040*/ 	.word	0xffffffff


	//   ....[6]....
        /*0044*/ 	.word	0xffffffff


	//   ....[7]....
        /*0048*/ 	.word	0xffffffff


	//   ....[8]....
        /*004c*/ 	.word	0xffffffff


	//   ....[9]....
        /*0050*/ 	.word	0xffffffff


	//----- nvinfo : EIATTR_COOP_GROUP_INSTR_OFFSETS
	.align		4
.L_1043:
        /*0054*/ 	.byte	0x04, 0x28
        /*0056*/ 	.short	(.L_1045 - .L_1044)


	//   ....[0]....
.L_1044:
        /*0058*/ 	.word	0x000015e0


	//   ....[1]....
        /*005c*/ 	.word	0x000015f0


	//   ....[2]....
        /*0060*/ 	.word	0x00001620


	//   ....[3]....
        /*0064*/ 	.word	0x00001630


	//   ....[4]....
        /*0068*/ 	.word	0x00001660


	//   ....[5]....
        /*006c*/ 	.word	0x00001670


	//   ....[6]....
        /*0070*/ 	.word	0x000016b0


	//   ....[7]....
        /*0074*/ 	.word	0x000016e0


	//   ....[8]....
        /*0078*/ 	.word	0x00001710


	//   ....[9]....
        /*007c*/ 	.word	0x00001720


	//----- nvinfo : EIATTR_VRC_CTA_INIT_COUNT
	.align		4
.L_1045:
        /*0080*/ 	.byte	0x02, 0x4a
	.zero		1
	.zero		1


	//----- nvinfo : EIATTR_EXIT_INSTR_OFFSETS
	.align		4
        /*0084*/ 	.byte	0x04, 0x1c
        /*0086*/ 	.short	(.L_1047 - .L_1046)


	//   ....[0]....
.L_1046:
        /*0088*/ 	.word	0x00000060


	//   ....[1]....
        /*008c*/ 	.word	0x00001780


	//   ....[2]....
        /*0090*/ 	.word	0x000017b0


	//   ....[3]....
        /*0094*/ 	.word	0x00001870


	//----- nvinfo : EIATTR_MAX_THREADS
	.align		4
.L_1047:
        /*0098*/ 	.byte	0x04, 0x05
        /*009a*/ 	.short	(.L_1049 - .L_1048)
.L_1048:
        /*009c*/ 	.word	0x00000400
        /*00a0*/ 	.word	0x00000001
        /*00a4*/ 	.word	0x00000001


	//----- nvinfo : EIATTR_CRS_STACK_SIZE
	.align		4
.L_1049:
        /*00a8*/ 	.byte	0x04, 0x1e
        /*00aa*/ 	.short	(.L_1051 - .L_1050)
.L_1050:
        /*00ac*/ 	.word	0x00000000


	//----- nvinfo : EIATTR_CBANK_PARAM_SIZE
	.align		4
.L_1051:
        /*00b0*/ 	.byte	0x03, 0x19
        /*00b2*/ 	.short	0x0128


	//----- nvinfo : EIATTR_PARAM_CBANK
	.align		4
        /*00b4*/ 	.byte	0x04, 0x0a
        /*00b6*/ 	.short	(.L_1053 - .L_1052)
	.align		4
.L_1052:
        /*00b8*/ 	.word	index@(.nv.constant0._ZN10layer_norm22ln_bwd_finalize_kernelINS_22Kernel_traits_finalizeILj6144E6__halfS2_S2_S2_fjLb0ELj1024ELj4ENS_18Kernel_traits_baseILj6144ES2_S2_S2_S2_fjLj1024EEEEELb0ELb0EEEvNS_9BwdParamsE)
        /*00bc*/ 	.short	0x0380
        /*00be*/ 	.short	0x0128


	//----- nvinfo : EIATTR_SW_WAR
	.align		4
.L_1053:
        /*00c0*/ 	.byte	0x04, 0x36
        /*00c2*/ 	.short	(.L_1055 - .L_1054)
.L_1054:
        /*00c4*/ 	.word	0x00000008
.L_1055:


//--------------------- .nv.info._ZN10layer_norm40ln_parallel_residual_bwd_finalize_kernelINS_22Kernel_traits_finalizeILj6144E6__halfS2_S2_S2_fjLb0ELj1024ELj4ENS_18Kernel_traits_baseILj6144ES2_S2_S2_S2_fjLj1024EEEEELb0EEEvNS_9BwdParamsE --------------------------
	.section	.nv.info._ZN10layer_norm40ln_parallel_residual_bwd_finalize_kernelINS_22Kernel_traits_finalizeILj6144E6__halfS2_S2_S2_fjLb0ELj1024ELj4ENS_18Kernel_traits_baseILj6144ES2_S2_S2_S2_fjLj1024EEEEELb0EEEvNS_9BwdParamsE,"",@"SHT_CUDA_INFO"
	.sectionflags	@""
	.align	4


	//----- nvinfo : EIATTR_CUDA_API_VERSION
	.align		4
        /*0000*/ 	.byte	0x04, 0x37
        /*0002*/ 	.short	(.L_1057 - .L_1056)
.L_1056:
        /*0004*/ 	.word	0x00000082


	//----- nvinfo : EIATTR_KPARAM_INFO
	.align		4
.L_1057:
        /*0008*/ 	.byte	0x04, 0x17
        /*000a*/ 	.short	(.L_1059 - .L_1058)
.L_1058:
        /*000c*/ 	.word	0x00000000
        /*0010*/ 	.short	0x0000
        /*0012*/ 	.short	0x0000
        /*0014*/ 	.byte	0x00, 0xf0, 0xa1, 0x04


	//----- nvinfo : EIATTR_SPARSE_MMA_MASK
	.align		4
.L_1059:
        /*0018*/ 	.byte	0x03, 0x50
        /*001a*/ 	.short	0x0000


	//----- nvinfo : EIATTR_MAXREG_COUNT
	.align		4
        /*001c*/ 	.byte	0x03, 0x1b
        /*001e*/ 	.short	0x0040


	//----- nvinfo : EIATTR_NUM_BARRIERS
	.align		4
        /*0020*/ 	.byte	0x02, 0x4c
        /*0022*/ 	.byte	0x01
	.zero		1


	//----- nvinfo : EIATTR_MERCURY_ISA_VERSION
	.align		4
        /*0024*/ 	.byte	0x03, 0x5f
        /*0026*/ 	.short	0x0101


	//----- nvinfo : EIATTR_COOP_GROUP_MASK_REGIDS
	.align		4
        /*0028*/ 	.byte	0x04, 0x29
        /*002a*/ 	.short	(.L_1061 - .L_1060)


	//   ....[0]....
.L_1060:
        /*002c*/ 	.word	0xffffffff


	//   ....[1]....
        /*0030*/ 	.word	0xffffffff


	//   ....[2]....
        /*0034*/ 	.word	0xffffffff


	//   ....[3]....
        /*0038*/ 	.word	0xffffffff


	//   ....[4]....
        /*003c*/ 	.word	0xffffffff


	//   ....[5]....
        /*0040*/ 	.word	0xffffffff


	//   ....[6]....
        /*0044*/ 	.word	0xffffffff


	//   ....[7]....
        /*0048*/ 	.word	0xffffffff


	//   ....[8]....
        /*004c*/ 	.word	0xffffffff


	//   ....[9]....
        /*0050*/ 	.word	0xffffffff


	//   ....[10]....
        /*0054*/ 	.word	0xffffffff


	//   ....[11]....
        /*0058*/ 	.word	0xffffffff


	//   ....[12]....
        /*005c*/ 	.word	0xffffffff


	//   ....[13]....
        /*0060*/ 	.word	0xffffffff


	//   ....[14]....
        /*0064*/ 	.word	0xffffffff


	//   ....[15]....
        /*0068*/ 	.word	0xffffffff


	//   ....[16]....
        /*006c*/ 	.word	0xffffffff


	//   ....[17]....
        /*0070*/ 	.word	0xffffffff


	//   ....[18]....
        /*0074*/ 	.word	0xffffffff


	//   ....[19]....
        /*0078*/ 	.word	0xffffffff


	//----- nvinfo : EIATTR_COOP_GROUP_INSTR_OFFSETS
	.align		4
.L_1061:
        /*007c*/ 	.byte	0x04, 0x28
        /*007e*/ 	.short	(.L_1063 - .L_1062)


	//   ....[0]....
.L_1062:
        /*0080*/ 	.word	0x000013b0


	//   ....[1]....
        /*0084*/ 	.word	0x000013c0


	//   ....[2]....
        /*0088*/ 	.word	0x000013d0


	//   ....[3]....
        /*008c*/ 	.word	0x000013e0


	//   ....[4]....
        /*0090*/ 	.word	0x00001410


	//   ....[5]....
        /*0094*/ 	.word	0x00001430


	//   ....[6]....
        /*0098*/ 	.word	0x00001450


	//   ....[7]....
        /*009c*/ 	.word	0x00001460


	//   ....[8]....
        /*00a0*/ 	.word	0x000014a0


	//   ....[9]....
        /*00a4*/ 	.word	0x000014c0


	//   ....[10]....
        /*00a8*/ 	.word	0x000014d0


	//   ....[11]....
        /*00ac*/ 	.word	0x000014e0


	//   ....[12]....
        /*00b0*/ 	.word	0x00001510


	//   ....[13]....
        /*00b4*/ 	.word	0x00001530


	//   ....[14]....
        /*00b8*/ 	.word	0x00001550


	//   ....[15]....
        /*00bc*/ 	.word	0x00001560


	//   ....[16]....
        /*00c0*/ 	.word	0x000015a0


	//   ....[17]....
        /*00c4*/ 	.word	0x000015d0


	//   ....[18]....
        /*00c8*/ 	.word	0x00001600


	//   ....[19]....
        /*00cc*/ 	.word	0x00001610


	//----- nvinfo : EIATTR_VRC_CTA_INIT_COUNT
	.align		4
.L_1063:
        /*00d0*/ 	.byte	0x02, 0x4a
	.zero		1
	.zero		1


	//----- nvinfo : EIATTR_EXIT_INSTR_OFFSETS
	.align		4
        /*00d4*/ 	.byte	0x04, 0x1c
        /*00d6*/ 	.short	(.L_1065 - .L_1064)


	//   ....[0]....
.L_1064:
        /*00d8*/ 	.word	0x00000060


	//   ....[1]....
        /*00dc*/ 	.word	0x000016b0


	//   ....[2]....
        /*00e0*/ 	.word	0x000016e0


	//   ....[3]....
        /*00e4*/ 	.word	0x00001840


	//----- nvinfo : EIATTR_MAX_THREADS
	.align		4
.L_1065:
        /*00e8*/ 	.byte	0x04, 0x05
        /*00ea*/ 	.short	(.L_1067 - .L_1066)
.L_1066:
        /*00ec*/ 	.word	0x00000400
        /*00f0*/ 	.word	0x00000001
        /*00f4*/ 	.word	0x00000001


	//----- nvinfo : EIATTR_CRS_STACK_SIZE
	.align		4
.L_1067:
        /*00f8*/ 	.byte	0x04, 0x1e
        /*00fa*/ 	.short	(.L_1069 - .L_1068)
.L_1068:
        /*00fc*/ 	.word	0x00000000


	//----- nvinfo : EIATTR_CBANK_PARAM_SIZE
	.align		4
.L_1069:
        /*0100*/ 	.byte	0x03, 0x19
        /*0102*/ 	.short	0x0128


	//----- nvinfo : EIATTR_PARAM_CBANK
	.align		4
        /*0104*/ 	.byte	0x04, 0x0a
        /*0106*/ 	.short	(.L_1071 - .L_1070)
	.align		4
.L_1070:
        /*0108*/ 	.word	index@(.nv.constant0._ZN10layer_norm40ln_parallel_residual_bwd_finalize_kernelINS_22Kernel_traits_finalizeILj6144E6__halfS2_S2_S2_fjLb0ELj1024ELj4ENS_18Kernel_traits_baseILj6144ES2_S2_S2_S2_fjLj1024EEEEELb0EEEvNS_9BwdParamsE)
        /*010c*/ 	.short	0x0380
        /*010e*/ 	.short	0x0128


	//----- nvinfo : EIATTR_SW_WAR
	.align		4
.L_1071:
        /*0110*/ 	.byte	0x04, 0x36
        /*0112*/ 	.short	(.L_1073 - .L_1072)
.L_1072:
        /*0114*/ 	.word	0x00000008
.L_1073:


//--------------------- .nv.info._ZN10layer_norm31ln_parallel_residual_bwd_kernelINS_13Kernel_traitsI6__halfS2_S2_S2_fjLj6144ELj1ELj1ELj8ELj16ENS_18Kernel_traits_baseILj6144ES2_S2_S2_S2_fjLj256EEEEELb1ELb1ELb0EEEvNS_9BwdParamsE --------------------------
	.section	.nv.info._ZN10layer_norm31ln_parallel_residual_bwd_kernelINS_13Kernel_traitsI6__halfS2_S2_S2_fjLj6144ELj1ELj1ELj8ELj16ENS_18Kernel_traits_baseILj6144ES2_S2_S2_S2_fjLj256EEEEELb1ELb1ELb0EEEvNS_9BwdParamsE,"",@"SHT_CUDA_INFO"
	.sectionflags	@""
	.align	4


	//----- nvinfo : EIATTR_CUDA_API_VERSION
	.align		4
        /*0000*/ 	.byte	0x04, 0x37
        /*0002*/ 	.short	(.L_1075 - .L_1074)
.L_1074:
        /*0004*/ 	.word	0x00000082


	//----- nvinfo : EIATTR_KPARAM_INFO
	.align		4
.L_1075:
        /*0008*/ 	.byte	0x04, 0x17
        /*000a*/ 	.short	(.L_1077 - .L_1076)
.L_1076:
        /*000c*/ 	.word	0x00000000
        /*0010*/ 	.short	0x0000
        /*0012*/ 	.short	0x0000
        /*0014*/ 	.byte	0x00, 0xf0, 0xa1, 0x04


	//----- nvinfo : EIATTR_SPARSE_MMA_MASK
	.align		4
.L_1077:
        /*0018*/ 	.byte	0x03, 0x50
        /*001a*/ 	.short	0x0000


	//----- nvinfo : EIATTR_MAXREG_COUNT
	.align		4
        /*001c*/ 	.byte	0x03, 0x1b
        /*001e*/ 	.short	0x00ff


	//----- nvinfo : EIATTR_NUM_BARRIERS
	.align		4
        /*0020*/ 	.byte	0x02, 0x4c
        /*0022*/ 	.byte	0x01
	.zero		1


	//----- nvinfo : EIATTR_MERCURY_ISA_VERSION
	.align		4
        /*0024*/ 	.byte	0x03, 0x5f
        /*0026*/ 	.short	0x0101


	//----- nvinfo : EIATTR_COOP_GROUP_MASK_REGIDS
	.align		4
        /*0028*/ 	.byte	0x04, 0x29
        /*002a*/ 	.short	(.L_1079 - .L_1078)


	//   ....[0]....
.L_1078:
        /*002c*/ 	.word	0xffffffff


	//   ....[1]....
        /*0030*/ 	.word	0xffffffff


	//   ....[2]....
        /*0034*/ 	.word	0xffffffff


	//   ....[3]....
        /*0038*/ 	.word	0xffffffff


	//   ....[4]....
        /*003c*/ 	.word	0xffffffff


	//   ....[5]....
        /*0040*/ 	.word	0xffffffff


	//   ....[6]....
        /*0044*/ 	.word	0xffffffff


	//   ....[7]....
        /*0048*/ 	.word	0xffffffff


	//   ....[8]....
        /*004c*/ 	.word	0xffffffff


	//   ....[9]....
        /*0050*/ 	.word	0xffffffff


	//----- nvinfo : EIATTR_COOP_GROUP_INSTR_OFFSETS
	.align		4
.L_1079:
        /*0054*/ 	.byte	0x04, 0x28
        /*0056*/ 	.short	(.L_1081 - .L_1080)


	//   ....[0]....
.L_1080:
        /*0058*/ 	.word	0x00001a20


	//   ....[1]....
        /*005c*/ 	.word	0x00001a60


	//   ....[2]....
        /*0060*/ 	.word	0x00001ac0


	//   ....[3]....
        /*0064*/ 	.word	0x00001ad0


	//   ....[4]....
        /*0068*/ 	.word	0x00001b10


	//   ....[5]....
        /*006c*/ 	.word	0x00001b30


	//   ....[6]....
        /*0070*/ 	.word	0x00001b60


	//   ....[7]....
        /*0074*/ 	.word	0x00001b70


	//   ....[8]....
        /*0078*/ 	.word	0x00001bb0


	//   ....[9]....
        /*007c*/ 	.word	0x00001be0


	//----- nvinfo : EIATTR_VRC_CTA_INIT_COUNT
	.align		4
.L_1081:
        /*0080*/ 	.byte	0x02, 0x4a
	.zero		1
	.zero		1


	//----- nvinfo : EIATTR_EXIT_INSTR_OFFSETS
	.align		4
        /*0084*/ 	.byte	0x04, 0x1c
        /*0086*/ 	.short	(.L_1083 - .L_1082)


	//   ....[0]....
.L_1082:
        /*0088*/ 	.word	0x00009030


	//   ....[1]....
        /*008c*/ 	.word	0x000090d0


	//----- nvinfo : EIATTR_MAX_THREADS
	.align		4
.L_1083:
        /*0090*/ 	.byte	0x04, 0x05
        /*0092*/ 	.short	(.L_1085 - .L_1084)
.L_1084:
        /*0094*/ 	.word	0x00000100
        /*0098*/ 	.word	0x00000001
        /*009c*/ 	.word	0x00000001


	//----- nvinfo : EIATTR_CRS_STACK_SIZE
	.align		4
.L_1085:
        /*00a0*/ 	.byte	0x04, 0x1e
        /*00a2*/ 	.short	(.L_1087 - .L_1086)
.L_1086:
        /*00a4*/ 	.word	0x00000000


	//----- nvinfo : EIATTR_CBANK_PARAM_SIZE
	.align		4
.L_1087:
        /*00a8*/ 	.byte	0x03, 0x19
        /*00aa*/ 	.short	0x0128


	//----- nvinfo : EIATTR_PARAM_CBANK
	.align		4
        /*00ac*/ 	.byte	0x04, 0x0a
        /*00ae*/ 	.short	(.L_1089 - .L_1088)
	.align		4
.L_1088:
        /*00b0*/ 	.word	index@(.nv.constant0._ZN10layer_norm31ln_parallel_residual_bwd_kernelINS_13Kernel_traitsI6__halfS2_S2_S2_fjLj6144ELj1ELj1ELj8ELj16ENS_18Kernel_traits_baseILj6144ES2_S2_S2_S2_fjLj256EEEEELb1ELb1ELb0EEEvNS_9BwdParamsE)
        /*00b4*/ 	.short	0x0380
        /*00b6*/ 	.short	0x0128


	//----- nvinfo : EIATTR_SW_WAR
	.align		4
.L_1089:
        /*00b8*/ 	.byte	0x04, 0x36
        /*00ba*/ 	.short	(.L_1091 - .L_1090)
.L_1090:
        /*00bc*/ 	.word	0x00000008
.L_1091:


//--------------------- .nv.info._ZN10layer_norm22ln_bwd_finalize_kernelINS_22Kernel_traits_finalizeILj6144E6__halfS2_S2_S2_fjLb0ELj1024ELj4ENS_18Kernel_traits_baseILj6144ES2_S2_S2_S2_fjLj1024EEEEELb0ELb1EEEvNS_9BwdParamsE --------------------------
	.section	.nv.info._ZN10layer_norm22ln_bwd_finalize_kernelINS_22Kernel_traits_finalizeILj6144E6__halfS2_S2_S2_fjLb0ELj1024ELj4ENS_18Kernel_traits_baseILj6144ES2_S2_S2_S2_fjLj1024EEEEELb0ELb1EEEvNS_9BwdParamsE,"",@"SHT_CUDA_INFO"
	.sectionflags	@""
	.align	4


	//----- nvinfo : EIATTR_CUDA_API_VERSION
	.align		4
        /*0000*/ 	.byte	0x04, 0x37
        /*0002*/ 	.short	(.L_1093 - .L_1092)
.L_1092:
        /*0004*/ 	.word	0x00000082


	//----- nvinfo : EIATTR_KPARAM_INFO
	.align		4
.L_1093:
        /*0008*/ 	.byte	0x04, 0x17
        /*000a*/ 	.short	(.L_1095 - .L_1094)
.L_1094:
        /*000c*/ 	.word	0x00000000
        /*0010*/ 	.short	0x0000
        /*0012*/ 	.short	0x0000
        /*0014*/ 	.byte	0x00, 0xf0, 0xa1, 0x04


	//----- nvinfo : EIATTR_SPARSE_MMA_MASK
	.align		4
.L_1095:
        /*0018*/ 	.byte	0x03, 0x50
        /*001a*/ 	.short	0x0000


	//----- nvinfo : EIATTR_MAXREG_COUNT
	.align		4
        /*001c*/ 	.byte	0x03, 0x1b
        /*001e*/ 	.short	0x0040


	//----- nvinfo : EIATTR_NUM_BARRIERS
	.align		4
        /*0020*/ 	.byte	0x02, 0x4c
        /*0022*/ 	.byte	0x01
	.zero		1


	//----- nvinfo : EIATTR_MERCURY_ISA_VERSION
	.align		4
        /*0024*/ 	.byte	0x03, 0x5f
        /*0026*/ 	.short	0x0101


	//----- nvinfo : EIATTR_COOP_GROUP_MASK_REGIDS
	.align		4
        /*0028*/ 	.byte	0x04, 0x29
        /*002a*/ 	.short	(.L_1097 - .L_1096)


	//   ....[0]....
.L_1096:
        /*002c*/ 	.word	0xffffffff


	//   ....[1]....
        /*0030*/ 	.word	0xffffffff


	//   ....[2]....
        /*0034*/ 	.word	0xffffffff


	//   ....[3]....
        /*0038*/ 	.word	0xffffffff


	//   ....[4]....
        /*003c*/ 	.word	0xffffffff


	//   ....[5]....
        /*0040*/ 	.word	0xffffffff


	//   ....[6]....
        /*0044*/ 	.word	0xffffffff


	//   ....[7]....
        /*0048*/ 	.word	0xffffffff


	//   ....[8]....
        /*004c*/ 	.word	0xffffffff


	//   ....[9]....
        /*0050*/ 	.word	0xffffffff


	//----- nvinfo : EIATTR_COOP_GROUP_INSTR_OFFSETS
	.align		4
.L_1097:
        /*0054*/ 	.byte	0x04, 0x28
        /*0056*/ 	.short	(.L_1099 - .L_1098)


	//   ....[0]....
.L_1098:
        /*0058*/ 	.word	0x00001630


	//   ....[1]....
        /*005c*/ 	.word	0x00001640


	//   ....[2]....
        /*0060*/ 	.word	0x00001670


	//   ....[3]....
        /*0064*/ 	.word	0x00001680


	//   ....[4]....
        /*0068*/ 	.word	0x000016b0


	//   ....[5]....
        /*006c*/ 	.word	0x000016d0


	//   ....[6]....
        /*0070*/ 	.word	0x00001700


	//   ....[7]....
        /*0074*/ 	.word	0x00001710


	//   ....[8]....
        /*0078*/ 	.word	0x00001740


	//   ....[9]....
        /*007c*/ 	.word	0x00001750


	//----- nvinfo : EIATTR_VRC_CTA_INIT_COUNT
	.align		4
.L_1099:
        /*0080*/ 	.byte	0x02, 0x4a
	.zero		1
	.zero		1


	//----- nvinfo : EIATTR_EXIT_INSTR_OFFSETS
	.align		4
        /*0084*/ 	.byte	0x04, 0x1c
        /*0086*/ 	.short	(.L_1101 - .L_1100)


	//   ....[0]....
.L_1100:
        /*0088*/ 	.word	0x00000070


	//   ....[1]....
        /*008c*/ 	.word	0x000017b0


	//   ....[2]....
        /*0090*/ 	.word	0x00001880


	//----- nvinfo : EIATTR_MAX_THREADS
	.align		4
.L_1101:
        /*0094*/ 	.byte	0x04, 0x05
        /*0096*/ 	.short	(.L_1103 - .L_1102)
.L_1102:
        /*0098*/ 	.word	0x00000400
        /*009c*/ 	.word	0x00000001
        /*00a0*/ 	.word	0x00000001


	//----- nvinfo : EIATTR_CRS_STACK_SIZE
	.align		4
.L_1103:
        /*00a4*/ 	.byte	0x04, 0x1e
        /*00a6*/ 	.short	(.L_1105 - .L_1104)
.L_1104:
        /*00a8*/ 	.word	0x00000000


	//----- nvinfo : EIATTR_CBANK_PARAM_SIZE
	.align		4
.L_1105:
        /*00ac*/ 	.byte	0x03, 0x19
        /*00ae*/ 	.short	0x0128


	//----- nvinfo : EIATTR_PARAM_CBANK
	.align		4
        /*00b0*/ 	.byte	0x04, 0x0a
        /*00b2*/ 	.short	(.L_1107 - .L_1106)
	.align		4
.L_1106:
        /*00b4*/ 	.word	index@(.nv.constant0._ZN10layer_norm22ln_bwd_finalize_kernelINS_22Kernel_traits_finalizeILj6144E6__halfS2_S2_S2_fjLb0ELj1024ELj4ENS_18Kernel_traits_baseILj6144ES2_S2_S2_S2_fjLj1024EEEEELb0ELb1EEEvNS_9BwdParamsE)
        /*00b8*/ 	.short	0x0380
        /*00ba*/ 	.short	0x0128


	//----- nvinfo : EIATTR_SW_WAR
	.align		4
.L_1107:
        /*00bc*/ 	.byte	0x04, 0x36
        /*00be*/ 	.short	(.L_1109 - .L_1108)
.L_1108:
        /*00c0*/ 	.word	0x00000008
.L_1109:


//--------------------- .nv.info._ZN10layer_norm40ln_parallel_residual_bwd_finalize_kernelINS_22Kernel_traits_finalizeILj6144E6__halfS2_S2_S2_fjLb0ELj1024ELj4ENS_18Kernel_traits_baseILj6144ES2_S2_S2_S2_fjLj1024EEEEELb1EEEvNS_9BwdParamsE --------------------------
	.section	.nv.info._ZN10layer_norm40ln_parallel_residual_bwd_finalize_kernelINS_22Kernel_traits_finalizeILj6144E6__halfS2_S2_S2_fjLb0ELj1024ELj4ENS_18Kernel_traits_baseILj6144ES2_S2_S2_S2_fjLj1024EEEEELb1EEEvNS_9BwdParamsE,"",@"SHT_CUDA_INFO"
	.sectionflags	@""
	.align	4


	//----- nvinfo : EIATTR_CUDA_API_VERSION
	.align		4
        /*0000*/ 	.byte	0x04, 0x37
        /*0002*/ 	.short	(.L_1111 - .L_1110)
.L_1110:
        /*0004*/ 	.word	0x00000082


	//----- nvinfo : EIATTR_KPARAM_INFO
	.align		4
.L_1111:
        /*0008*/ 	.byte	0x04, 0x17
        /*000a*/ 	.short	(.L_1113 - .L_1112)
.L_1112:
        /*000c*/ 	.word	0x00000000
        /*0010*/ 	.short	0x0000
        /*0012*/ 	.short	0x0000
        /*0014*/ 	.byte	0x00, 0xf0, 0xa1, 0x04


	//----- nvinfo : EIATTR_SPARSE_MMA_MASK
	.align		4
.L_1113:
        /*0018*/ 	.byte	0x03, 0x50
        /*001a*/ 	.short	0x0000


	//----- nvinfo : EIATTR_MAXREG_COUNT
	.align		4
        /*001c*/ 	.byte	0x03, 0x1b
        /*001e*/ 	.short	0x0040


	//----- nvinfo : EIATTR_NUM_BARRIERS
	.align		4
        /*0020*/ 	.byte	0x02, 0x4c
        /*0022*/ 	.byte	0x01
	.zero		1


	//----- nvinfo : EIATTR_MERCURY_ISA_VERSION
	.align		4
        /*0024*/ 	.byte	0x03, 0x5f
        /*0026*/ 	.short	0x0101


	//----- nvinfo : EIATTR_COOP_GROUP_MASK_REGIDS
	.align		4
        /*0028*/ 	.byte	0x04, 0x29
        /*002a*/ 	.short	(.L_1115 - .L_1114)


	//   ....[0]....
.L_1114:
        /*002c*/ 	.word	0xffffffff


	//   ....[1]....
        /*0030*/ 	.word	0xffffffff


	//   ....[2]....
        /*0034*/ 	.word	0xffffffff


	//   ....[3]....
        /*0038*/ 	.word	0xffffffff


	//   ....[4]....
        /*003c*/ 	.word	0xffffffff


	//   ....[5]....
        /*0040*/ 	.word	0xffffffff


	//   ....[6]....
        /*0044*/ 	.word	0xffffffff


	//   ....[7]....
        /*0048*/ 	.word	0xffffffff


	//   ....[8]....
        /*004c*/ 	.word	0xffffffff


	//   ....[9]....
        /*0050*/ 	.word	0xffffffff


	//   ....[10]....
        /*0054*/ 	.word	0xffffffff


	//   ....[11]....
        /*0058*/ 	.word	0xffffffff


	//   ....[12]....
        /*005c*/ 	.word	0xffffffff


	//   ....[13]....
        /*0060*/ 	.word	0xffffffff


	//   ....[14]....
        /*0064*/ 	.word	0xffffffff


	//   ....[15]....
        /*0068*/ 	.word	0xffffffff


	//   ....[16]....
        /*006c*/ 	.word	0xffffffff


	//   ....[17]....
        /*0070*/ 	.word	0xffffffff


	//   ....[18]....
        /*0074*/ 	.word	0xffffffff


	//   ....[19]....
        /*0078*/ 	.word	0xffffffff


	//----- nvinfo : EIATTR_COOP_GROUP_INSTR_OFFSETS
	.align		4
.L_1115:
        /*007c*/ 	.byte	0x04, 0x28
        /*007e*/ 	.short	(.L_1117 - .L_1116)


	//   ....[0]....
.L_1116:
        /*0080*/ 	.word	0x00001410


	//   ....[1]....
        /*0084*/ 	.word	0x00001420


	//   ....[2]....
        /*0088*/ 	.word	0x00001430


	//   ....[3]....
        /*008c*/ 	.word	0x00001440


	//   ....[4]....
        /*0090*/ 	.word	0x00001480


	//   ....[5]....
        /*0094*/ 	.word	0x000014a0


	//   ....[6]....
        /*0098*/ 	.word	0x000014b0


	//   ....[7]....
        /*009c*/ 	.word	0x000014c0


	//   ....[8]....
        /*00a0*/ 	.word	0x000014f0


	//   ....[9]....
        /*00a4*/ 	.word	0x00001520


	//   ....[10]....
        /*00a8*/ 	.word	0x00001530


	//   ....[11]....
        /*00ac*/ 	.word	0x00001540


	//   ....[12]....
        /*00b0*/ 	.word	0x00001560


	//   ....[13]....
        /*00b4*/ 	.word	0x00001590


	//   ....[14]....
        /*00b8*/ 	.word	0x000015b0


	//   ....[15]....
        /*00bc*/ 	.word	0x000015c0


	//   ....[16]....
        /*00c0*/ 	.word	0x000015e0


	//   ....[17]....
        /*00c4*/ 	.word	0x00001610


	//   ....[18]....
        /*00c8*/ 	.word	0x00001630


	//   ....[19]....
        /*00cc*/ 	.word	0x00001640


	//----- nvinfo : EIATTR_VRC_CTA_INIT_COUNT
	.align		4
.L_1117:
        /*00d0*/ 	.byte	0x02, 0x4a
	.zero		1
	.zero		1


	//----- nvinfo : EIATTR_EXIT_INSTR_OFFSETS
	.align		4
        /*00d4*/ 	.byte	0x04, 0x1c
        /*00d6*/ 	.short	(.L_1119 - .L_1118)


	//   ....[0]....
.L_1118:
        /*00d8*/ 	.word	0x00000060


	//   ....[1]....
        /*00dc*/ 	.word	0x000016e0


	//   ....[2]....
        /*00e0*/ 	.word	0x00001850


	//----- nvinfo : EIATTR_MAX_THREADS
	.align		4
.L_1119:
        /*00e4*/ 	.byte	0x04, 0x05
        /*00e6*/ 	.short	(.L_1121 - .L_1120)
.L_1120:
        /*00e8*/ 	.word	0x00000400
        /*00ec*/ 	.word	0x00000001
        /*00f0*/ 	.word	0x00000001


	//----- nvinfo : EIATTR_CRS_STACK_SIZE
	.align		4
.L_1121:
        /*00f4*/ 	.byte	0x04, 0x1e
        /*00f6*/ 	.short	(.L_1123 - .L_1122)
.L_1122:
        /*00f8*/ 	.word	0x00000000


	//----- nvinfo : EIATTR_CBANK_PARAM_SIZE
	.align		4
.L_1123:
        /*00fc*/ 	.byte	0x03, 0x19
        /*00fe*/ 	.short	0x0128


	//----- nvinfo : EIATTR_PARAM_CBANK
	.align		4
        /*0100*/ 	.byte	0x04, 0x0a
        /*0102*/ 	.short	(.L_1125 - .L_1124)
	.align		4
.L_1124:
        /*0104*/ 	.word	index@(.nv.constant0._ZN10layer_norm40ln_parallel_residual_bwd_finalize_kernelINS_22Kernel_traits_finalizeILj6144E6__halfS2_S2_S2_fjLb0ELj1024ELj4ENS_18Kernel_traits_baseILj6144ES2_S2_S2_S2_fjLj1024EEEEELb1EEEvNS_9BwdParamsE)
        /*0108*/ 	.short	0x0380
        /*010a*/ 	.short	0x0128


	//----- nvinfo : EIATTR_SW_WAR
	.align		4
.L_1125:
        /*010c*/ 	.byte	0x04, 0x36
        /*010e*/ 	.short	(.L_1127 - .L_1126)
.L_1126:
        /*0110*/ 	.word	0x00000008
.L_1127:


//--------------------- .nv.info._ZN10layer_norm31ln_parallel_residual_bwd_kernelINS_13Kernel_traitsI6__halfS2_S2_S2_fjLj6144ELj1ELj1ELj8ELj16ENS_18Kernel_traits_baseILj6144ES2_S2_S2_S2_fjLj256EEEEELb1ELb1ELb1EEEvNS_9BwdParamsE --------------------------
	.section	.nv.info._ZN10layer_norm31ln_parallel_residual_bwd_kernelINS_13Kernel_traitsI6__halfS2_S2_S2_fjLj6144ELj1ELj1ELj8ELj16ENS_18Kernel_traits_baseILj6144ES2_S2_S2_S2_fjLj256EEEEELb1ELb1ELb1EEEvNS_9BwdParamsE,"",@"SHT_CUDA_INFO"
	.sectionflags	@""
	.align	4


	//----- nvinfo : EIATTR_CUDA_API_VERSION
	.align		4
        /*0000*/ 	.byte	0x04, 0x37
        /*0002*/ 	.short	(.L_1129 - .L_1128)
.L_1128:
        /*0004*/ 	.word	0x00000082


	//----- nvinfo : EIATTR_KPARAM_INFO
	.align		4
.L_1129:
        /*0008*/ 	.byte	0x04, 0x17
        /*000a*/ 	.short	(.L_1131 - .L_1130)
.L_1130:
        /*000c*/ 	.word	0x00000000
        /*0010*/ 	.short	0x0000
        /*0012*/ 	.short	0x0000
        /*0014*/ 	.byte	0x00, 0xf0, 0xa1, 0x04


	//----- nvinfo : EIATTR_SPARSE_MMA_MASK
	.align		4
.L_1131:
        /*0018*/ 	.byte	0x03, 0x50
        /*001a*/ 	.short	0x0000


	//----- nvinfo : EIATTR_MAXREG_COUNT
	.align		4
        /*001c*/ 	.byte	0x03, 0x1b
        /*001e*/ 	.short	0x00ff


	//----- nvinfo : EIATTR_NUM_BARRIERS
	.align		4
        /*0020*/ 	.byte	0x02, 0x4c
        /*0022*/ 	.byte	0x01
	.zero		1


	//----- nvinfo : EIATTR_MERCURY_ISA_VERSION
	.align		4
        /*0024*/ 	.byte	0x03, 0x5f
        /*0026*/ 	.short	0x0101


	//----- nvinfo : EIATTR_COOP_GROUP_MASK_REGIDS
	.align		4
        /*0028*/ 	.byte	0x04, 0x29
        /*002a*/ 	.short	(.L_1133 - .L_1132)


	//   ....[0]....
.L_1132:
        /*002c*/ 	.word	0xffffffff


	//   ....[1]....
        /*0030*/ 	.word	0xffffffff


	//   ....[2]....
        /*0034*/ 	.word	0xffffffff


	//   ....[3]....
        /*0038*/ 	.word	0xffffffff


	//   ....[4]....
        /*003c*/ 	.word	0xffffffff


	//   ....[5]....
        /*0040*/ 	.word	0xffffffff


	//   ....[6]....
        /*0044*/ 	.word	0xffffffff


	//   ....[7]....
        /*0048*/ 	.word	0xffffffff


	//   ....[8]....
        /*004c*/ 	.word	0xffffffff


	//   ....[9]....
        /*0050*/ 	.word	0xffffffff


	//----- nvinfo : EIATTR_COOP_GROUP_INSTR_OFFSETS
	.align		4
.L_1133:
        /*0054*/ 	.byte	0x04, 0x28
        /*0056*/ 	.short	(.L_1135 - .L_1134)


	//   ....[0]....
.L_1134:
        /*0058*/ 	.word	0x000012b0


	//   ....[1]....
        /*005c*/ 	.word	0x000012c0


	//   ....[2]....
        /*0060*/ 	.word	0x000013d0


	//   ....[3]....
        /*0064*/ 	.word	0x000013e0


	//   ....[4]....
        /*0068*/ 	.word	0x00001430


	//   ....[5]....
        /*006c*/ 	.word	0x00001440


	//   ....[6]....
        /*0070*/ 	.word	0x00001490


	//   ....[7]....
        /*0074*/ 	.word	0x000014a0


	//   ....[8]....
        /*0078*/ 	.word	0x00001520


	//   ....[9]....
        /*007c*/ 	.word	0x00001540


	//----- nvinfo : EIATTR_VRC_CTA_INIT_COUNT
	.align		4
.L_1135:
        /*0080*/ 	.byte	0x02, 0x4a
	.zero		1
	.zero		1


	//----- nvinfo : EIATTR_EXIT_INSTR_OFFSETS
	.align		4
        /*0084*/ 	.byte	0x04, 0x1c
        /*0086*/ 	.short	(.L_1137 - .L_1136)


	//   ....[0]....
.L_1136:
        /*0088*/ 	.word	0x00008d50


	//----- nvinfo : EIATTR_MAX_THREADS
	.align		4
.L_1137:
        /*008c*/ 	.byte	0x04, 0x05
        /*008e*/ 	.short	(.L_1139 - .L_1138)
.L_1138:
        /*0090*/ 	.word	0x00000100
        /*0094*/ 	.word	0x00000001
        /*0098*/ 	.word	0x00000001


	//----- nvinfo : EIATTR_CBANK_PARAM_SIZE
	.align		4
.L_1139:
        /*009c*/ 	.byte	0x03, 0x19
        /*009e*/ 	.short	0x0128


	//----- nvinfo : EIATTR_PARAM_CBANK
	.align		4
        /*00a0*/ 	.byte	0x04, 0x0a
        /*00a2*/ 	.short	(.L_1141 - .L_1140)
	.align		4
.L_1140:
        /*00a4*/ 	.word	index@(.nv.constant0._ZN10layer_norm31ln_parallel_residual_bwd_kernelINS_13Kernel_traitsI6__halfS2_S2_S2_fjLj6144ELj1ELj1ELj8ELj16ENS_18Kernel_traits_baseILj6144ES2_S2_S2_S2_fjLj256EEEEELb1ELb1ELb1EEEvNS_9BwdParamsE)
        /*00a8*/ 	.short	0x0380
        /*00aa*/ 	.short	0x0128


	//----- nvinfo : EIATTR_SW_WAR
	.align		4
.L_1141:
        /*00ac*/ 	.byte	0x04, 0x36
        /*00ae*/ 	.short	(.L_1143 - .L_1142)
.L_1142:
        /*00b0*/ 	.word	0x00000008
.L_1143:


//--------------------- .nv.info._ZN10layer_norm31ln_parallel_residual_bwd_kernelINS_13Kernel_traitsIf13__nv_bfloat16S2_S2_fjLj6144ELj1ELj1ELj8ELj16ENS_18Kernel_traits_baseILj6144EfS2_S2_S2_fjLj256EEEEELb0ELb0ELb0EEEvNS_9BwdParamsE --------------------------
	.section	.nv.info._ZN10layer_norm31ln_parallel_residual_bwd_kernelINS_13Kernel_traitsIf13__nv_bfloat16S2_S2_fjLj6144ELj1ELj1ELj8ELj16ENS_18Kernel_traits_baseILj6144EfS2_S2_S2_fjLj256EEEEELb0ELb0ELb0EEEvNS_9BwdParamsE,"",@"SHT_CUDA_INFO"
	.sectionflags	@""
	.align	4


	//----- nvinfo : EIATTR_CUDA_API_VERSION
	.align		4
        /*0000*/ 	.byte	0x04, 0x37
        /*0002*/ 	.short	(.L_1145 - .L_1144)
.L_1144:
        /*0004*/ 	.word	0x00000082


	//----- nvinfo : EIATTR_KPARAM_INFO
	.align		4
.L_1145:
        /*0008*/ 	.byte	0x04, 0x17
        /*000a*/ 	.short	(.L_1147 - .L_1146)
.L_1146:
        /*000c*/ 	.word	0x00000000
        /*0010*/ 	.short	0x0000
        /*0012*/ 	.short	0x0000
        /*0014*/ 	.byte	0x00, 0xf0, 0xa1, 0x04


	//----- nvinfo : EIATTR_SPARSE_MMA_MASK
	.align		4
.L_1147:
        /*0018*/ 	.byte	0x03, 0x50
        /*001a*/ 	.short	0x0000


	//----- nvinfo : EIATTR_MAXREG_COUNT
	.align		4
        /*001c*/ 	.byte	0x03, 0x1b
        /*001e*/ 	.short	0x00ff


	//----- nvinfo : EIATTR_NUM_BARRIERS
	.align		4
        /*0020*/ 	.byte	0x02, 0x4c
        /*0022*/ 	.byte	0x01
	.zero		1


	//----- nvinfo : EIATTR_MERCURY_ISA_VERSION
	.align		4
        /*0024*/ 	.byte	0x03, 0x5f
        /*0026*/ 	.short	0x0101


	//----- nvinfo : EIATTR_COOP_GROUP_MASK_REGIDS
	.align		4
        /*0028*/ 	.byte	0x04, 0x29
        /*002a*/ 	.short	(.L_1149 - .L_1148)


	//   ....[0]....
.L_1148:
        /*002c*/ 	.word	0xffffffff


	//   ....[1]....
        /*0030*/ 	.word	0xffffffff


	//   ....[2]....
        /*0034*/ 	.word	0xffffffff


	//   ....[3]....
        /*0038*/ 	.word	0xffffffff


	//   ....[4]....
        /*003c*/ 	.word	0xffffffff


	//   ....[5]....
        /*0040*/ 	.word	0xffffffff


	//   ....[6]....
        /*0044*/ 	.word	0xffffffff


	//   ....[7]....
        /*0048*/ 	.word	0xffffffff


	//   ....[8]....
        /*004c*/ 	.word	0xffffffff


	//   ....[9]....
        /*0050*/ 	.word	0xffffffff


	//----- nvinfo : EIATTR_COOP_GROUP_INSTR_OFFSETS
	.align		4
.L_1149:
        /*0054*/ 	.byte	0x04, 0x28
        /*0056*/ 	.short	(.L_1151 - .L_1150)


	//   ....[0]....
.L_1150:
        /*0058*/ 	.word	0x00002360


	//   ....[1]....
        /*005c*/ 	.word	0x00002380


	//   ....[2]....
        /*0060*/ 	.word	0x000023c0


	//   ....[3]....
        /*0064*/ 	.word	0x000023d0


	//   ....[4]....
        /*0068*/ 	.word	0x00002410


	//   ....[5]....
        /*006c*/ 	.word	0x00002420


	//   ....[6]....
        /*0070*/ 	.word	0x00002450


	//   ....[7]....
        /*0074*/ 	.word	0x00002460


	//   ....[8]....
        /*0078*/ 	.word	0x00002490


	//   ....[9]....
        /*007c*/ 	.word	0x000024a0


	//----- nvinfo : EIATTR_VRC_CTA_INIT_COUNT
	.align		4
.L_1151:
        /*0080*/ 	.byte	0x02, 0x4a
	.zero		1
	.zero		1


	//----- nvinfo : EIATTR_EXIT_INSTR_OFFSETS
	.align		4
        /*0084*/ 	.byte	0x04, 0x1c
        /*0086*/ 	.short	(.L_1153 - .L_1152)


	//   ....[0]....
.L_1152:
        /*0088*/ 	.word	0x00006cb0


	//   ....[1]....
        /*008c*/ 	.word	0x00006dc0


	//----- nvinfo : EIATTR_MAX_THREADS
	.align		4
.L_1153:
        /*0090*/ 	.byte	0x04, 0x05
        /*0092*/ 	.short	(.L_1155 - .L_1154)
.L_1154:
        /*0094*/ 	.word	0x00000100
        /*0098*/ 	.word	0x00000001
        /*009c*/ 	.word	0x00000001


	//----- nvinfo : EIATTR_CRS_STACK_SIZE
	.align		4
.L_1155:
        /*00a0*/ 	.byte	0x04, 0x1e
        /*00a2*/ 	.short	(.L_1157 - .L_1156)
.L_1156:
        /*00a4*/ 	.word	0x00000000


	//----- nvinfo : EIATTR_CBANK_PARAM_SIZE
	.align		4
.L_1157:
        /*00a8*/ 	.byte	0x03, 0x19
        /*00aa*/ 	.short	0x0128


	//----- nvinfo : EIATTR_PARAM_CBANK
	.align		4
        /*00ac*/ 	.byte	0x04, 0x0a
        /*00ae*/ 	.short	(.L_1159 - .L_1158)
	.align		4
.L_1158:
        /*00b0*/ 	.word	index@(.nv.constant0._ZN10layer_norm31ln_parallel_residual_bwd_kernelINS_13Kernel_traitsIf13__nv_bfloat16S2_S2_fjLj6144ELj1ELj1ELj8ELj16ENS_18Kernel_traits_baseILj6144EfS2_S2_S2_fjLj256EEEEELb0ELb0ELb0EEEvNS_9BwdParamsE)
        /*00b4*/ 	.short	0x0380
        /*00b6*/ 	.short	0x0128


	//----- nvinfo : EIATTR_SW_WAR
	.align		4
.L_1159:
        /*00b8*/ 	.byte	0x04, 0x36
        /*00ba*/ 	.short	(.L_1161 - .L_1160)
.L_1160:
        /*00bc*/ 	.word	0x00000008
.L_1161:


//--------------------- .nv.info._ZN10layer_norm31ln_parallel_residual_bwd_kernelINS_13Kernel_traitsIf13__nv_bfloat16S2_S2_fjLj6144ELj1ELj1ELj8ELj16ENS_18Kernel_traits_baseILj6144EfS2_S2_S2_fjLj256EEEEELb0ELb0ELb1EEEvNS_9BwdParamsE --------------------------
	.section	.nv.info._ZN10layer_norm31ln_parallel_residual_bwd_kernelINS_13Kernel_traitsIf13__nv_bfloat16S2_S2_fjLj6144ELj1ELj1ELj8ELj16ENS_18Kernel_traits_baseILj6144EfS2_S2_S2_fjLj256EEEEELb0ELb0ELb1EEEvNS_9BwdParamsE,"",@"SHT_CUDA_INFO"
	.sectionflags	@""
	.align	4


	//----- nvinfo : EIATTR_CUDA_API_VERSION
	.align		4
        /*0000*/ 	.byte	0x04, 0x37
        /*0002*/ 	.short	(.L_1163 - .L_1162)
.L_1162:
        /*0004*/ 	.word	0x00000082


	//----- nvinfo : EIATTR_KPARAM_INFO
	.align		4
.L_1163:
        /*0008*/ 	.byte	0x04, 0x17
        /*000a*/ 	.short	(.L_1165 - .L_1164)
.L_1164:
        /*000c*/ 	.word	0x00000000
        /*0010*/ 	.short	0x0000
        /*0012*/ 	.short	0x0000
        /*0014*/ 	.byte	0x00, 0xf0, 0xa1, 0x04


	//----- nvinfo : EIATTR_SPARSE_MMA_MASK
	.align		4
.L_1165:
        /*0018*/ 	.byte	0x03, 0x50
        /*001a*/ 	.short	0x0000


	//----- nvinfo : EIATTR_MAXREG_COUNT
	.align		4
        /*001c*/ 	.byte	0x03, 0x1b
        /*001e*/ 	.short	0x00ff


	//----- nvinfo : EIATTR_NUM_BARRIERS
	.align		4
        /*0020*/ 	.byte	0x02, 0x4c
        /*0022*/ 	.byte	0x01
	.zero		1


	//----- nvinfo : EIATTR_MERCURY_ISA_VERSION
	.align		4
        /*0024*/ 	.byte	0x03, 0x5f
        /*0026*/ 	.short	0x0101


	//----- nvinfo : EIATTR_COOP_GROUP_MASK_REGIDS
	.align		4
        /*0028*/ 	.byte	0x04, 0x29
        /*002a*/ 	.short	(.L_1167 - .L_1166)


	//   ....[0]....
.L_1166:
        /*002c*/ 	.word	0xffffffff


	//   ....[1]....
        /*0030*/ 	.word	0xffffffff


	//   ....[2]....
        /*0034*/ 	.word	0xffffffff


	//   ....[3]....
        /*0038*/ 	.word	0xffffffff


	//   ....[4]....
        /*003c*/ 	.word	0xffffffff


	//   ....[5]....
        /*0040*/ 	.word	0xffffffff


	//   ....[6]....
        /*0044*/ 	.word	0xffffffff


	//   ....[7]....
        /*0048*/ 	.word	0xffffffff


	//   ....[8]....
        /*004c*/ 	.word	0xffffffff


	//   ....[9]....
        /*0050*/ 	.word	0xffffffff


	//----- nvinfo : EIATTR_COOP_GROUP_INSTR_OFFSETS
	.align		4
.L_1167:
        /*0054*/ 	.byte	0x04, 0x28
        /*0056*/ 	.short	(.L_1169 - .L_1168)


	//   ....[0]....
.L_1168:
        /*0058*/ 	.word	0x00001c70


	//   ....[1]....
        /*005c*/ 	.word	0x00001d10


	//   ....[2]....
        /*0060*/ 	.word	0x00001d30


	//   ....[3]....
        /*0064*/ 	.word	0x00001d60


	//   ....[4]....
        /*0068*/ 	.word	0x00001d70


	//   ....[5]....
        /*006c*/ 	.word	0x00001da0


	//   ....[6]....
        /*0070*/ 	.word	0x00001dd0


	//   ....[7]....
        /*0074*/ 	.word	0x00001de0


	//   ....[8]....
        /*0078*/ 	.word	0x00001e30


	//   ....[9]....
        /*007c*/ 	.word	0x00001e40


	//----- nvinfo : EIATTR_VRC_CTA_INIT_COUNT
	.align		4
.L_1169:
        /*0080*/ 	.byte	0x02, 0x4a
	.zero		1
	.zero		1


	//----- nvinfo : EIATTR_EXIT_INSTR_OFFSETS
	.align		4
        /*0084*/ 	.byte	0x04, 0x1c
        /*0086*/ 	.short	(.L_1171 - .L_1170)


	//   ....[0]....
.L_1170:
        /*0088*/ 	.word	0x00006c00


	//----- nvinfo : EIATTR_MAX_THREADS
	.align		4
.L_1171:
        /*008c*/ 	.byte	0x04, 0x05
        /*008e*/ 	.short	(.L_1173 - .L_1172)
.L_1172:
        /*0090*/ 	.word	0x00000100
        /*0094*/ 	.word	0x00000001
        /*0098*/ 	.word	0x00000001


	//----- nvinfo : EIATTR_CRS_STACK_SIZE
	.align		4
.L_1173:
        /*009c*/ 	.byte	0x04, 0x1e
        /*009e*/ 	.short	(.L_1175 - .L_1174)
.L_1174:
        /*00a0*/ 	.word	0x00000000


	//----- nvinfo : EIATTR_CBANK_PARAM_SIZE
	.align		4
.L_1175:
        /*00a4*/ 	.byte	0x03, 0x19
        /*00a6*/ 	.short	0x0128


	//----- nvinfo : EIATTR_PARAM_CBANK
	.align		4
        /*00a8*/ 	.byte	0x04, 0x0a
        /*00aa*/ 	.short	(.L_1177 - .L_1176)
	.align		4
.L_1176:
        /*00ac*/ 	.word	index@(.nv.constant0._ZN10layer_norm31ln_parallel_residual_bwd_kernelINS_13Kernel_traitsIf13__nv_bfloat16S2_S2_fjLj6144ELj1ELj1ELj8ELj16ENS_18Kernel_traits_baseILj6144EfS2_S2_S2_fjLj256EEEEELb0ELb0ELb1EEEvNS_9BwdParamsE)
        /*00b0*/ 	.short	0x0380
        /*00b2*/ 	.short	0x0128


	//----- nvinfo : EIATTR_SW_WAR
	.align		4
.L_1177:
        /*00b4*/ 	.byte	0x04, 0x36
        /*00b6*/ 	.short	(.L_1179 - .L_1178)
.L_1178:
        /*00b8*/ 	.word	0x00000008
.L_1179:


//--------------------- .nv.info._ZN10layer_norm31ln_parallel_residual_bwd_kernelINS_13Kernel_traitsIf13__nv_bfloat16S2_S2_fjLj6144ELj1ELj1ELj8ELj16ENS_18Kernel_traits_baseILj6144EfS2_S2_S2_fjLj256EEEEELb0ELb1ELb0EEEvNS_9BwdParamsE --------------------------
	.section	.nv.info._ZN10layer_norm31ln_parallel_residual_bwd_kernelINS_13Kernel_traitsIf13__nv_bfloat16S2_S2_fjLj6144ELj1ELj1ELj8ELj16ENS_18Kernel_traits_baseILj6144EfS2_S2_S2_fjLj256EEEEELb0ELb1ELb0EEEvNS_9BwdParamsE,"",@"SHT_CUDA_INFO"
	.sectionflags	@""
	.align	4


	//----- nvinfo : EIATTR_CUDA_API_VERSION
	.align		4
        /*0000*/ 	.byte	0x04, 0x37
        /*0002*/ 	.short	(.L_1181 - .L_1180)
.L_1180:
        /*0004*/ 	.word	0x00000082


	//----- nvinfo : EIATTR_KPARAM_INFO
	.align		4
.L_1181:
        /*0008*/ 	.byte	0x04, 0x17
        /*000a*/ 	.short	(.L_1183 - .L_1182)
.L_1182:
        /*000c*/ 	.word	0x00000000
        /*0010*/ 	.short	0x0000
        /*0012*/ 	.short	0x0000
        /*0014*/ 	.byte	0x00, 0xf0, 0xa1, 0x04


	//----- nvinfo : EIATTR_SPARSE_MMA_MASK
	.align		4
.L_1183:
        /*0018*/ 	.byte	0x03, 0x50
        /*001a*/ 	.short	0x0000


	//----- nvinfo : EIATTR_MAXREG_COUNT
	.align		4
        /*001c*/ 	.byte	0x03, 0x1b
        /*001e*/ 	.short	0x00ff


	//----- nvinfo : EIATTR_NUM_BARRIERS
	.align		4
        /*0020*/ 	.byte	0x02, 0x4c
        /*0022*/ 	.byte	0x01
	.zero		1


	//----- nvinfo : EIATTR_MERCURY_ISA_VERSION
	.align		4
        /*0024*/ 	.byte	0x03, 0x5f
        /*0026*/ 	.short	0x0101


	//----- nvinfo : EIATTR_COOP_GROUP_MASK_REGIDS
	.align		4
        /*0028*/ 	.byte	0x04, 0x29
        /*002a*/ 	.short	(.L_1185 - .L_1184)


	//   ....[0]....
.L_1184:
        /*002c*/ 	.word	0xffffffff


	//   ....[1]....
        /*0030*/ 	.word	0xffffffff


	//   ....[2]....
        /*0034*/ 	.word	0xffffffff


	//   ....[3]....
        /*0038*/ 	.word	0xffffffff


	//   ....[4]....
        /*003c*/ 	.word	0xffffffff


	//   ....[5]....
        /*0040*/ 	.word	0xffffffff


	//   ....[6]....
        /*0044*/ 	.word	0xffffffff


	//   ....[7]....
        /*0048*/ 	.word	0xffffffff


	//   ....[8]....
        /*004c*/ 	.word	0xffffffff


	//   ....[9]....
        /*0050*/ 	.word	0xffffffff


	//----- nvinfo : EIATTR_COOP_GROUP_INSTR_OFFSETS
	.align		4
.L_1185:
        /*0054*/ 	.byte	0x04, 0x28
        /*0056*/ 	.short	(.L_1187 - .L_1186)


	//   ....[0]....
.L_1186:
        /*0058*/ 	.word	0x00001880


	//   ....[1]....
        /*005c*/ 	.word	0x000018c0


	//   ....[2]....
        /*0060*/ 	.word	0x00001970


	//   ....[3]....
        /*0064*/ 	.word	0x00001980


	//   ....[4]....
        /*0068*/ 	.word	0x000019b0


	//   ....[5]....
        /*006c*/ 	.word	0x000019c0


	//   ....[6]....
        /*0070*/ 	.word	0x00001a00


	//   ....[7]....
        /*0074*/ 	.word	0x00001a20


	//   ....[8]....
        /*0078*/ 	.word	0x00001b10


	//   ....[9]....
        /*007c*/ 	.word	0x00001b20


	//----- nvinfo : EIATTR_VRC_CTA_INIT_COUNT
	.align		4
.L_1187:
        /*0080*/ 	.byte	0x02, 0x4a
	.zero		1
	.zero		1


	//----- nvinfo : EIATTR_EXIT_INSTR_OFFSETS
	.align		4
        /*0084*/ 	.byte	0x04, 0x1c
        /*0086*/ 	.short	(.L_1189 - .L_1188)


	//   ....[0]....
.L_1188:
        /*0088*/ 	.word	0x00005e00


	//   ....[1]....
        /*008c*/ 	.word	0x00005ea0


	//----- nvinfo : EIATTR_MAX_THREADS
	.align		4
.L_1189:
        /*0090*/ 	.byte	0x04, 0x05
        /*0092*/ 	.short	(.L_1191 - .L_1190)
.L_1190:
        /*0094*/ 	.word	0x00000100
        /*0098*/ 	.word	0x00000001
        /*009c*/ 	.word	0x00000001


	//----- nvinfo : EIATTR_CRS_STACK_SIZE
	.align		4
.L_1191:
        /*00a0*/ 	.byte	0x04, 0x1e
        /*00a2*/ 	.short	(.L_1193 - .L_1192)
.L_1192:
        /*00a4*/ 	.word	0x00000000


	//----- nvinfo : EIATTR_CBANK_PARAM_SIZE
	.align		4
.L_1193:
        /*00a8*/ 	.byte	0x03, 0x19
        /*00aa*/ 	.short	0x0128


	//----- nvinfo : EIATTR_PARAM_CBANK
	.align		4
        /*00ac*/ 	.byte	0x04, 0x0a
        /*00ae*/ 	.short	(.L_1195 - .L_1194)
	.align		4
.L_1194:
        /*00b0*/ 	.word	index@(.nv.constant0._ZN10layer_norm31ln_parallel_residual_bwd_kernelINS_13Kernel_traitsIf13__nv_bfloat16S2_S2_fjLj6144ELj1ELj1ELj8ELj16ENS_18Kernel_traits_baseILj6144EfS2_S2_S2_fjLj256EEEEELb0ELb1ELb0EEEvNS_9BwdParamsE)
        /*00b4*/ 	.short	0x0380
        /*00b6*/ 	.short	0x0128


	//----- nvinfo : EIATTR_SW_WAR
	.align		4
.L_1195:
        /*00b8*/ 	.byte	0x04, 0x36
        /*00ba*/ 	.short	(.L_1197 - .L_1196)
.L_1196:
        /*00bc*/ 	.word	0x00000008
.L_1197:


//--------------------- .nv.info._ZN10layer_norm31ln_parallel_residual_bwd_kernelINS_13Kernel_traitsIf13__nv_bfloat16S2_S2_fjLj6144ELj1ELj1ELj8ELj16ENS_18Kernel_traits_baseILj6144EfS2_S2_S2_fjLj256EEEEELb0ELb1ELb1EEEvNS_9BwdParamsE --------------------------
	.section	.nv.info._ZN10layer_norm31ln_parallel_residual_bwd_kernelINS_13Kernel_traitsIf13__nv_bfloat16S2_S2_fjLj6144ELj1ELj1ELj8ELj16ENS_18Kernel_traits_baseILj6144EfS2_S2_S2_fjLj256EEEEELb0ELb1ELb1EEEvNS_9BwdParamsE,"",@"SHT_CUDA_INFO"
	.sectionflags	@""
	.align	4


	//----- nvinfo : EIATTR_CUDA_API_VERSION
	.align		4
        /*0000*/ 	.byte	0x04, 0x37
        /*0002*/ 	.short	(.L_1199 - .L_1198)
.L_1198:
        /*0004*/ 	.word	0x00000082


	//----- nvinfo : EIATTR_KPARAM_INFO
	.align		4
.L_1199:
        /*0008*/ 	.byte	0x04, 0x17
        /*000a*/ 	.short	(.L_1201 - .L_1200)
.L_1200:
        /*000c*/ 	.word	0x00000000
        /*0010*/ 	.short	0x0000
        /*0012*/ 	.short	0x0000
        /*0014*/ 	.byte	0x00, 0xf0, 0xa1, 0x04


	//----- nvinfo : EIATTR_SPARSE_MMA_MASK
	.align		4
.L_1201:
        /*0018*/ 	.byte	0x03, 0x50
        /*001a*/ 	.short	0x0000


	//----- nvinfo : EIATTR_MAXREG_COUNT
	.align		4
        /*001c*/ 	.byte	0x03, 0x1b
        /*001e*/ 	.short	0x00ff


	//----- nvinfo : EIATTR_NUM_BARRIERS
	.align		4
        /*0020*/ 	.byte	0x02, 0x4c
        /*0022*/ 	.byte	0x01
	.zero		1


	//----- nvinfo : EIATTR_MERCURY_ISA_VERSION
	.align		4
        /*0024*/ 	.byte	0x03, 0x5f
        /*0026*/ 	.short	0x0101


	//----- nvinfo : EIATTR_COOP_GROUP_MASK_REGIDS
	.align		4
        /*0028*/ 	.byte	0x04, 0x29
        /*002a*/ 	.short	(.L_1203 - .L_1202)


	//   ....[0]....
.L_1202:
        /*002c*/ 	.word	0xffffffff


	//   ....[1]....
        /*0030*/ 	.word	0xffffffff


	//   ....[2]....
        /*0034*/ 	.word	0xffffffff


	//   ....[3]....
        /*0038*/ 	.word	0xffffffff


	//   ....[4]....
        /*003c*/ 	.word	0xffffffff


	//   ....[5]....
        /*0040*/ 	.word	0xffffffff


	//   ....[6]....
        /*0044*/ 	.word	0xffffffff


	//   ....[7]....
        /*0048*/ 	.word	0xffffffff


	//   ....[8]....
        /*004c*/ 	.word	0xffffffff


	//   ....[9]....
        /*0050*/ 	.word	0xffffffff


	//----- nvinfo : EIATTR_COOP_GROUP_INSTR_OFFSETS
	.align		4
.L_1203:
        /*0054*/ 	.byte	0x04, 0x28
        /*0056*/ 	.short	(.L_1205 - .L_1204)


	//   ....[0]....
.L_1204:
        /*0058*/ 	.word	0x00001350


	//   ....[1]....
        /*005c*/ 	.word	0x00001360


	//   ....[2]....
        /*0060*/ 	.word	0x00001390


	//   ....[3]....
        /*0064*/ 	.word	0x000013a0


	//   ....[4]....
        /*0068*/ 	.word	0x000013d0


	//   ....[5]....
        /*006c*/ 	.word	0x000013e0


	//   ....[6]....
        /*0070*/ 	.word	0x00001420


	//   ....[7]....
        /*0074*/ 	.word	0x00001430


	//   ....[8]....
        /*0078*/ 	.word	0x00001470


	//   ....[9]....
        /*007c*/ 	.word	0x00001480


	//----- nvinfo : EIATTR_VRC_CTA_INIT_COUNT
	.align		4
.L_1205:
        /*0080*/ 	.byte	0x02, 0x4a
	.zero		1
	.zero		1


	//----- nvinfo : EIATTR_EXIT_INSTR_OFFSETS
	.align		4
        /*0084*/ 	.byte	0x04, 0x1c
        /*0086*/ 	.short	(.L_1207 - .L_1206)


	//   ....[0]....
.L_1206:
        /*0088*/ 	.word	0x000058c0


	//----- nvinfo : EIATTR_MAX_THREADS
	.align		4
.L_1207:
        /*008c*/ 	.byte	0x04, 0x05
        /*008e*/ 	.short	(.L_1209 - .L_1208)
.L_1208:
        /*0090*/ 	.word	0x00000100
        /*0094*/ 	.word	0x00000001
        /*0098*/ 	.word	0x00000001


	//----- nvinfo : EIATTR_CBANK_PARAM_SIZE
	.align		4
.L_1209:
        /*009c*/ 	.byte	0x03, 0x19
        /*009e*/ 	.short	0x0128


	//----- nvinfo : EIATTR_PARAM_CBANK
	.align		4
        /*00a0*/ 	.byte	0x04, 0x0a
        /*00a2*/ 	.short	(.L_1211 - .L_1210)
	.align		4
.L_1210:
        /*00a4*/ 	.word	index@(.nv.constant0._ZN10layer_norm31ln_parallel_residual_bwd_kernelINS_13Kernel_traitsIf13__nv_bfloat16S2_S2_fjLj6144ELj1ELj1ELj8ELj16ENS_18Kernel_traits_baseILj6144EfS2_S2_S2_fjLj256EEEEELb0ELb1ELb1EEEvNS_9BwdParamsE)
        /*00a8*/ 	.short	0x0380
        /*00aa*/ 	.short	0x0128


	//----- nvinfo : EIATTR_SW_WAR
	.align		4
.L_1211:
        /*00ac*/ 	.byte	0x04, 0x36
        /*00ae*/ 	.short	(.L_1213 - .L_1212)
.L_1212:
        /*00b0*/ 	.word	0x00000008
.L_1213:


//--------------------- .nv.info._ZN10layer_norm31ln_parallel_residual_bwd_kernelINS_13Kernel_traitsIf13__nv_bfloat16S2_S2_fjLj6144ELj1ELj1ELj8ELj16ENS_18Kernel_traits_baseILj6144EfS2_S2_S2_fjLj256EEEEELb1ELb0ELb0EEEvNS_9BwdParamsE --------------------------
	.section	.nv.info._ZN10layer_norm31ln_parallel_residual_bwd_kernelINS_13Kernel_traitsIf13__nv_bfloat16S2_S2_fjLj6144ELj1ELj1ELj8ELj16ENS_18Kernel_traits_baseILj6144EfS2_S2_S2_fjLj256EEEEELb1ELb0ELb0EEEvNS_9BwdParamsE,"",@"SHT_CUDA_INFO"
	.sectionflags	@""
	.align	4


	//----- nvinfo : EIATTR_CUDA_API_VERSION
	.align		4
        /*0000*/ 	.byte	0x04, 0x37
        /*0002*/ 	.short	(.L_1215 - .L_1214)
.L_1214:
        /*0004*/ 	.word	0x00000082


	//----- nvinfo : EIATTR_KPARAM_INFO
	.align		4
.L_1215:
        /*0008*/ 	.byte	0x04, 0x17
        /*000a*/ 	.short	(.L_1217 - .L_1216)
.L_1216:
        /*000c*/ 	.word	0x00000000
        /*0010*/ 	.short	0x0000
        /*0012*/ 	.short	0x0000
        /*0014*/ 	.byte	0x00, 0xf0, 0xa1, 0x04


	//----- nvinfo : EIATTR_SPARSE_MMA_MASK
	.align		4
.L_1217:
        /*0018*/ 	.byte	0x03, 0x50
        /*001a*/ 	.short	0x0000


	//----- nvinfo : EIATTR_MAXREG_COUNT
	.align		4
        /*001c*/ 	.byte	0x03, 0x1b
        /*001e*/ 	.short	0x00ff


	//----- nvinfo : EIATTR_NUM_BARRIERS
	.align		4
        /*0020*/ 	.byte	0x02, 0x4c
        /*0022*/ 	.byte	0x01
	.zero		1


	//----- nvinfo : EIATTR_MERCURY_ISA_VERSION
	.align		4
        /*0024*/ 	.byte	0x03, 0x5f
        /*0026*/ 	.short	0x0101


	//----- nvinfo : EIATTR_COOP_GROUP_MASK_REGIDS
	.align		4
        /*0028*/ 	.byte	0x04, 0x29
        /*002a*/ 	.short	(.L_1219 - .L_1218)


	//   ....[0]....
.L_1218:
        /*002c*/ 	.word	0xffffffff


	//   ....[1]....
        /*0030*/ 	.word	0xffffffff


	//   ....[2]....
        /*0034*/ 	.word	0xffffffff


	//   ....[3]....
        /*0038*/ 	.word	0xffffffff


	//   ....[4]....
        /*003c*/ 	.word	0xffffffff


	//   ....[5]....
        /*0040*/ 	.word	0xffffffff


	//   ....[6]....
        /*0044*/ 	.word	0xffffffff


	//   ....[7]....
        /*0048*/ 	.word	0xffffffff


	//   ....[8]....
        /*004c*/ 	.word	0xffffffff


	//   ....[9]....
        /*0050*/ 	.word	0xffffffff


	//----- nvinfo : EIATTR_COOP_GROUP_INSTR_OFFSETS
	.align		4
.L_1219:
        /*0054*/ 	.byte	0x04, 0x28
        /*0056*/ 	.short	(.L_1221 - .L_1220)


	//   ....[0]....
.L_1220:
        /*0058*/ 	.word	0x00002540


	//   ....[1]....
        /*005c*/ 	.word	0x00002560


	//   ....[2]....
        /*0060*/ 	.word	0x000025a0


	//   ....[3]....
        /*0064*/ 	.word	0x000025b0


	//   ....[4]....
        /*0068*/ 	.word	0x000025f0


	//   ....[5]....
        /*006c*/ 	.word	0x00002600


	//   ....[6]....
        /*0070*/ 	.word	0x00002630


	//   ....[7]....
        /*0074*/ 	.word	0x00002640


	//   ....[8]....
        /*0078*/ 	.word	0x00002670


	//   ....[9]....
        /*007c*/ 	.word	0x00002680


	//----- nvinfo : EIATTR_VRC_CTA_INIT_COUNT
	.align		4
.L_1221:
        /*0080*/ 	.byte	0x02, 0x4a
	.zero		1
	.zero		1


	//----- nvinfo : EIATTR_EXIT_INSTR_OFFSETS
	.align		4
        /*0084*/ 	.byte	0x04, 0x1c
        /*0086*/ 	.short	(.L_1223 - .L_1222)


	//   ....[0]....
.L_1222:
        /*0088*/ 	.word	0x0000a0c0


	//   ....[1]....
        /*008c*/ 	.word	0x0000a1d0


	//----- nvinfo : EIATTR_MAX_THREADS
	.align		4
.L_1223:
        /*0090*/ 	.byte	0x04, 0x05
        /*0092*/ 	.short	(.L_1225 - .L_1224)
.L_1224:
        /*0094*/ 	.word	0x00000100
        /*0098*/ 	.word	0x00000001
        /*009c*/ 	.word	0x00000001


	//----- nvinfo : EIATTR_CRS_STACK_SIZE
	.align		4
.L_1225:
        /*00a0*/ 	.byte	0x04, 0x1e
        /*00a2*/ 	.short	(.L_1227 - .L_1226)
.L_1226:
        /*00a4*/ 	.word	0x00000000


	//----- nvinfo : EIATTR_CBANK_PARAM_SIZE
	.align		4
.L_1227:
        /*00a8*/ 	.byte	0x03, 0x19
        /*00aa*/ 	.short	0x0128


	//----- nvinfo : EIATTR_PARAM_CBANK
	.align		4
        /*00ac*/ 	.byte	0x04, 0x0a
        /*00ae*/ 	.short	(.L_1229 - .L_1228)
	.align		4
.L_1228:
        /*00b0*/ 	.word	index@(.nv.constant0._ZN10layer_norm31ln_parallel_residual_bwd_kernelINS_13Kernel_traitsIf13__nv_bfloat16S2_S2_fjLj6144ELj1ELj1ELj8ELj16ENS_18Kernel_traits_baseILj6144EfS2_S2_S2_fjLj256EEEEELb1ELb0ELb0EEEvNS_9BwdParamsE)
        /*00b4*/ 	.short	0x0380
        /*00b6*/ 	.short	0x0128


	//----- nvinfo : EIATTR_SW_WAR
	.align		4
.L_1229:
        /*00b8*/ 	.byte	0x04, 0x36
        /*00ba*/ 	.short	(.L_1231 - .L_1230)
.L_1230:
        /*00bc*/ 	.word	0x00000008
.L_1231:


//--------------------- .nv.info._ZN10layer_norm31ln_parallel_residual_bwd_kernelINS_13Kernel_traitsIf13__nv_bfloat16S2_S2_fjLj6144ELj1ELj1ELj8ELj16ENS_18Kernel_traits_baseILj6144EfS2_S2_S2_fjLj256EEEEELb1ELb0ELb1EEEvNS_9BwdParamsE --------------------------
	.section	.nv.info._ZN10layer_norm31ln_parallel_residual_bwd_kernelINS_13Kernel_traitsIf13__nv_bfloat16S2_S2_fjLj6144ELj1ELj1ELj8ELj16ENS_18Kernel_traits_baseILj6144EfS2_S2_S2_fjLj256EEEEELb1ELb0ELb1EEEvNS_9BwdParamsE,"",@"SHT_CUDA_INFO"
	.sectionflags	@""
	.align	4


	//----- nvinfo : EIATTR_CUDA_API_VERSION
	.align		4
        /*0000*/ 	.byte	0x04, 0x37
        /*0002*/ 	.short	(.L_1233 - .L_1232)
.L_1232:
        /*0004*/ 	.word	0x00000082


	//----- nvinfo : EIATTR_KPARAM_INFO
	.align		4
.L_1233:
        /*0008*/ 	.byte	0x04, 0x17
        /*000a*/ 	.short	(.L_1235 - .L_1234)
.L_1234:
        /*000c*/ 	.word	0x00000000
        /*0010*/ 	.short	0x0000
        /*0012*/ 	.short	0x0000
        /*0014*/ 	.byte	0x00, 0xf0, 0xa1, 0x04


	//----- nvinfo : EIATTR_SPARSE_MMA_MASK
	.align		4
.L_1235:
        /*0018*/ 	.byte	0x03, 0x50
        /*001a*/ 	.short	0x0000


	//----- nvinfo : EIATTR_MAXREG_COUNT
	.align		4
        /*001c*/ 	.byte	0x03, 0x1b
        /*001e*/ 	.short	0x00ff


	//----- nvinfo : EIATTR_NUM_BARRIERS
	.align		4
        /*0020*/ 	.byte	0x02, 0x4c
        /*0022*/ 	.byte	0x01
	.zero		1


	//----- nvinfo : EIATTR_MERCURY_ISA_VERSION
	.align		4
        /*0024*/ 	.byte	0x03, 0x5f
        /*0026*/ 	.short	0x0101


	//----- nvinfo : EIATTR_COOP_GROUP_MASK_REGIDS
	.align		4
        /*0028*/ 	.byte	0x04, 0x29
        /*002a*/ 	.short	(.L_1237 - .L_1236)


	//   ....[0]....
.L_1236:
        /*002c*/ 	.word	0xffffffff


	//   ....[1]....
        /*0030*/ 	.word	0xffffffff


	//   ....[2]....
        /*0034*/ 	.word	0xffffffff


	//   ....[3]....
        /*0038*/ 	.word	0xffffffff


	//   ....[4]....
        /*003c*/ 	.word	0xffffffff


	//   ....[5]....
        /*0040*/ 	.word	0xffffffff


	//   ....[6]....
        /*0044*/ 	.word	0xffffffff


	//   ....[7]....
        /*0048*/ 	.word	0xffffffff


	//   ....[8]....
        /*004c*/ 	.word	0xffffffff


	//   ....[9]....
        /*0050*/ 	.word	0xffffffff


	//----- nvinfo : EIATTR_COOP_GROUP_INSTR_OFFSETS
	.align		4
.L_1237:
        /*0054*/ 	.byte	0x04, 0x28
        /*0056*/ 	.short	(.L_1239 - .L_1238)


	//   ....[0]....
.L_1238:
        /*0058*/ 	.word	0x00001f20


	//   ....[1]....
        /*005c*/ 	.word	0x00001fd0


	//   ....[2]....
        /*0060*/ 	.word	0x00001fe0


	//   ....[3]....
        /*0064*/ 	.word	0x00002010


	//   ....[4]....
        /*0068*/ 	.word	0x00002020


	//   ....[5]....
        /*006c*/ 	.word	0x00002050


	//   ....[6]....
        /*0070*/ 	.word	0x00002060


	//   ....[7]....
        /*0074*/ 	.word	0x00002090


	//   ....[8]....
        /*0078*/ 	.word	0x000020d0


	//   ....[9]....
        /*007c*/ 	.word	0x000020f0


	//----- nvinfo : EIATTR_VRC_CTA_INIT_COUNT
	.align		4
.L_1239:
        /*0080*/ 	.byte	0x02, 0x4a
	.zero		1
	.zero		1


	//----- nvinfo : EIATTR_EXIT_INSTR_OFFSETS
	.align		4
        /*0084*/ 	.byte	0x04, 0x1c
        /*0086*/ 	.short	(.L_1241 - .L_1240)


	//   ....[0]....
.L_1240:
        /*0088*/ 	.word	0x00009f90


	//----- nvinfo : EIATTR_MAX_THREADS
	.align		4
.L_1241:
        /*008c*/ 	.byte	0x04, 0x05
        /*008e*/ 	.short	(.L_1243 - .L_1242)
.L_1242:
        /*0090*/ 	.word	0x00000100
        /*0094*/ 	.word	0x00000001
        /*0098*/ 	.word	0x00000001


	//----- nvinfo : EIATTR_CRS_STACK_SIZE
	.align		4
.L_1243:
        /*009c*/ 	.byte	0x04, 0x1e
        /*009e*/ 	.short	(.L_1245 - .L_1244)
.L_1244:
        /*00a0*/ 	.word	0x00000000


	//----- nvinfo : EIATTR_CBANK_PARAM_SIZE
	.align		4
.L_1245:
        /*00a4*/ 	.byte	0x03, 0x19
        /*00a6*/ 	.short	0x0128


	//----- nvinfo : EIATTR_PARAM_CBANK
	.align		4
        /*00a8*/ 	.byte	0x04, 0x0a
        /*00aa*/ 	.short	(.L_1247 - .L_1246)
	.align		4
.L_1246:
        /*00ac*/ 	.word	index@(.nv.constant0._ZN10layer_norm31ln_parallel_residual_bwd_kernelINS_13Kernel_traitsIf13__nv_bfloat16S2_S2_fjLj6144ELj1ELj1ELj8ELj16ENS_18Kernel_traits_baseILj6144EfS2_S2_S2_fjLj256EEEEELb1ELb0ELb1EEEvNS_9BwdParamsE)
        /*00b0*/ 	.short	0x0380
        /*00b2*/ 	.short	0x0128


	//----- nvinfo : EIATTR_SW_WAR
	.align		4
.L_1247:
        /*00b4*/ 	.byte	0x04, 0x36
        /*00b6*/ 	.short	(.L_1249 - .L_1248)
.L_1248:
        /*00b8*/ 	.word	0x00000008
.L_1249:


//--------------------- .nv.info._ZN10layer_norm22ln_bwd_finalize_kernelINS_22Kernel_traits_finalizeILj6144Ef13__nv_bfloat16S2_S2_fjLb0ELj1024ELj4ENS_18Kernel_traits_baseILj6144EfS2_S2_S2_fjLj1024EEEEELb0ELb0EEEvNS_9BwdParamsE --------------------------
	.section	.nv.info._ZN10layer_norm22ln_bwd_finalize_kernelINS_22Kernel_traits_finalizeILj6144Ef13__nv_bfloat16S2_S2_fjLb0ELj1024ELj4ENS_18Kernel_traits_baseILj6144EfS2_S2_S2_fjLj1024EEEEELb0ELb0EEEvNS_9BwdParamsE,"",@"SHT_CUDA_INFO"
	.sectionflags	@""
	.align	4


	//----- nvinfo : EIATTR_CUDA_API_VERSION
	.align		4
        /*0000*/ 	.byte	0x04, 0x37
        /*0002*/ 	.short	(.L_1251 - .L_1250)
.L_1250:
        /*0004*/ 	.word	0x00000082


	//----- nvinfo : EIATTR_KPARAM_INFO
	.align		4
.L_1251:
        /*0008*/ 	.byte	0x04, 0x17
        /*000a*/ 	.short	(.L_1253 - .L_1252)
.L_1252:
        /*000c*/ 	.word	0x00000000
        /*0010*/ 	.short	0x0000
        /*0012*/ 	.short	0x0000
        /*0014*/ 	.byte	0x00, 0xf0, 0xa1, 0x04


	//----- nvinfo : EIATTR_SPARSE_MMA_MASK
	.align		4
.L_1253:
        /*0018*/ 	.byte	0x03, 0x50
        /*001a*/ 	.short	0x0000


	//----- nvinfo : EIATTR_MAXREG_COUNT
	.align		4
        /*001c*/ 	.byte	0x03, 0x1b
        /*001e*/ 	.short	0x0040


	//----- nvinfo : EIATTR_NUM_BARRIERS
	.align		4
        /*0020*/ 	.byte	0x02, 0x4c
        /*0022*/ 	.byte	0x01
	.zero		1


	//----- nvinfo : EIATTR_MERCURY_ISA_VERSION
	.align		4
        /*0024*/ 	.byte	0x03, 0x5f
        /*0026*/ 	.short	0x0101


	//----- nvinfo : EIATTR_COOP_GROUP_MASK_REGIDS
	.align		4
        /*0028*/ 	.byte	0x04, 0x29
        /*002a*/ 	.short	(.L_1255 - .L_1254)


	//   ....[0]....
.L_1254:
        /*002c*/ 	.word	0xffffffff


	//   ....[1]....
        /*0030*/ 	.word	0xffffffff


	//   ....[2]....
        /*0034*/ 	.word	0xffffffff


	//   ....[3]....
        /*0038*/ 	.word	0xffffffff


	//   ....[4]....
        /*003c*/ 	.word	0xffffffff


	//   ....[5]....
        /*0040*/ 	.word	0xffffffff


	//   ....[6]....
        /*0044*/ 	.word	0xffffffff


	//   ....[7]....
        /*0048*/ 	.word	0xffffffff


	//   ....[8]....
        /*004c*/ 	.word	0xffffffff


	//   ....[9]....
        /*0050*/ 	.word	0xffffffff


	//----- nvinfo : EIATTR_COOP_GROUP_INSTR_OFFSETS
	.align		4
.L_1255:
        /*0054*/ 	.byte	0x04, 0x28
        /*0056*/ 	.short	(.L_1257 - .L_1256)


	//   ....[0]....
.L_1256:
        /*0058*/ 	.word	0x000015e0


	//   ....[1]....
        /*005c*/ 	.word	0x000015f0


	//   ....[2]....
        /*0060*/ 	.word	0x00001620


	//   ....[3]....
        /*0064*/ 	.word	0x00001630


	//   ....[4]....
        /*0068*/ 	.word	0x00001660


	//   ....[5]....
        /*006c*/ 	.word	0x00001670


	//   ....[6]....
        /*0070*/ 	.word	0x000016b0


	//   ....[7]....
        /*0074*/ 	.word	0x000016e0


	//   ....[8]....
        /*0078*/ 	.word	0x00001710


	//   ....[9]....
        /*007c*/ 	.word	0x00001720


	//----- nvinfo : EIATTR_VRC_CTA_INIT_COUNT
	.align		4
.L_1257:
        /*0080*/ 	.byte	0x02, 0x4a
	.zero		1
	.zero		1


	//----- nvinfo : EIATTR_EXIT_INSTR_OFFSETS
	.align		4
        /*0084*/ 	.byte	0x04, 0x1c
        /*0086*/ 	.short	(.L_1259 - .L_1258)


	//   ....[0]....
.L_1258:
        /*0088*/ 	.word	0x00000060


	//   ....[1]....
        /*008c*/ 	.word	0x00001780


	//   ....[2]....
        /*0090*/ 	.word	0x000017b0


	//   ....[3]....
        /*0094*/ 	.word	0x00001850


	//----- nvinfo : EIATTR_MAX_THREADS
	.align		4
.L_1259:
        /*0098*/ 	.byte	0x04, 0x05
        /*009a*/ 	.short	(.L_1261 - .L_1260)
.L_1260:
        /*009c*/ 	.word	0x00000400
        /*00a0*/ 	.word	0x00000001
        /*00a4*/ 	.word	0x00000001


	//----- nvinfo : EIATTR_CRS_STACK_SIZE
	.align		4
.L_1261:
        /*00a8*/ 	.byte	0x04, 0x1e
        /*00aa*/ 	.short	(.L_1263 - .L_1262)
.L_1262:
        /*00ac*/ 	.word	0x00000000


	//----- nvinfo : EIATTR_CBANK_PARAM_SIZE
	.align		4
.L_1263:
        /*00b0*/ 	.byte	0x03, 0x19
        /*00b2*/ 	.short	0x0128


	//----- nvinfo : EIATTR_PARAM_CBANK
	.align		4
        /*00b4*/ 	.byte	0x04, 0x0a
        /*00b6*/ 	.short	(.L_1265 - .L_1264)
	.align		4
.L_1264:
        /*00b8*/ 	.word	index@(.nv.constant0._ZN10layer_norm22ln_bwd_finalize_kernelINS_22Kernel_traits_finalizeILj6144Ef13__nv_bfloat16S2_S2_fjLb0ELj1024ELj4ENS_18Kernel_traits_baseILj6144EfS2_S2_S2_fjLj1024EEEEELb0ELb0EEEvNS_9BwdParamsE)
        /*00bc*/ 	.short	0x0380
        /*00be*/ 	.short	0x0128


	//----- nvinfo : EIATTR_SW_WAR
	.align		4
.L_1265:
        /*00c0*/ 	.byte	0x04, 0x36
        /*00c2*/ 	.short	(.L_1267 - .L_1266)
.L_1266:
        /*00c4*/ 	.word	0x00000008
.L_1267:


//--------------------- .nv.info._ZN10layer_norm40ln_parallel_residual_bwd_finalize_kernelINS_22Kernel_traits_finalizeILj6144Ef13__nv_bfloat16S2_S2_fjLb0ELj1024ELj4ENS_18Kernel_traits_baseILj6144EfS2_S2_S2_fjLj1024EEEEELb0EEEvNS_9BwdParamsE --------------------------
	.section	.nv.info._ZN10layer_norm40ln_parallel_residual_bwd_finalize_kernelINS_22Kernel_traits_finalizeILj6144Ef13__nv_bfloat16S2_S2_fjLb0ELj1024ELj4ENS_18Kernel_traits_baseILj6144EfS2_S2_S2_fjLj1024EEEEELb0EEEvNS_9BwdParamsE,"",@"SHT_CUDA_INFO"
	.sectionflags	@""
	.align	4


	//----- nvinfo : EIATTR_CUDA_API_VERSION
	.align		4
        /*0000*/ 	.byte	0x04, 0x37
        /*0002*/ 	.short	(.L_1269 - .L_1268)
.L_1268:
        /*0004*/ 	.word	0x00000082


	//----- nvinfo : EIATTR_KPARAM_INFO
	.align		4
.L_1269:
        /*0008*/ 	.byte	0x04, 0x17
        /*000a*/ 	.short	(.L_1271 - .L_1270)
.L_1270:
        /*000c*/ 	.word	0x00000000
        /*0010*/ 	.short	0x0000
        /*0012*/ 	.short	0x0000
        /*0014*/ 	.byte	0x00, 0xf0, 0xa1, 0x04


	//----- nvinfo : EIATTR_SPARSE_MMA_MASK
	.align		4
.L_1271:
        /*0018*/ 	.byte	0x03, 0x50
        /*001a*/ 	.short	0x0000


	//----- nvinfo : EIATTR_MAXREG_COUNT
	.align		4
        /*001c*/ 	.byte	0x03, 0x1b
        /*001e*/ 	.short	0x0040


	//----- nvinfo : EIATTR_NUM_BARRIERS
	.align		4
        /*0020*/ 	.byte	0x02, 0x4c
        /*0022*/ 	.byte	0x01
	.zero		1


	//----- nvinfo : EIATTR_MERCURY_ISA_VERSION
	.align		4
        /*0024*/ 	.byte	0x03, 0x5f
        /*0026*/ 	.short	0x0101


	//----- nvinfo : EIATTR_COOP_GROUP_MASK_REGIDS
	.align		4
        /*0028*/ 	.byte	0x04, 0x29
        /*002a*/ 	.short	(.L_1273 - .L_1272)


	//   ....[0]....
.L_1272:
        /*002c*/ 	.word	0xffffffff


	//   ....[1]....
        /*0030*/ 	.word	0xffffffff


	//   ....[2]....
        /*0034*/ 	.word	0xffffffff


	//   ....[3]....
        /*0038*/ 	.word	0xffffffff


	//   ....[4]....
        /*003c*/ 	.word	0xffffffff


	//   ....[5]....
        /*0040*/ 	.word	0xffffffff


	//   ....[6]....
        /*0044*/ 	.word	0xffffffff


	//   ....[7]....
        /*0048*/ 	.word	0xffffffff


	//   ....[8]....
        /*004c*/ 	.word	0xffffffff


	//   ....[9]....
        /*0050*/ 	.word	0xffffffff


	//   ....[10]....
        /*0054*/ 	.word	0xffffffff


	//   ....[11]....
        /*0058*/ 	.word	0xffffffff


	//   ....[12]....
        /*005c*/ 	.word	0xffffffff


	//   ....[13]....
        /*0060*/ 	.word	0xffffffff


	//   ....[14]....
        /*0064*/ 	.word	0xffffffff


	//   ....[15]....
        /*0068*/ 	.word	0xffffffff


	//   ....[16]....
        /*006c*/ 	.word	0xffffffff


	//   ....[17]....
        /*0070*/ 	.word	0xffffffff


	//   ....[18]....
        /*0074*/ 	.word	0xffffffff


	//   ....[19]....
        /*0078*/ 	.word	0xffffffff


	//----- nvinfo : EIATTR_COOP_GROUP_INSTR_OFFSETS
	.align		4
.L_1273:
        /*007c*/ 	.byte	0x04, 0x28
        /*007e*/ 	.short	(.L_1275 - .L_1274)


	//   ....[0]....
.L_1274:
        /*0080*/ 	.word	0x000013b0


	//   ....[1]....
        /*0084*/ 	.word	0x000013c0


	//   ....[2]....
        /*0088*/ 	.word	0x000013d0


	//   ....[3]....
        /*008c*/ 	.word	0x000013e0


	//   ....[4]....
        /*0090*/ 	.word	0x00001410


	//   ....[5]....
        /*0094*/ 	.word	0x00001430


	//   ....[6]....
        /*0098*/ 	.word	0x00001450


	//   ....[7]....
        /*009c*/ 	.word	0x00001460


	//   ....[8]....
        /*00a0*/ 	.word	0x000014a0


	//   ....[9]....
        /*00a4*/ 	.word	0x000014c0


	//   ....[10]....
        /*00a8*/ 	.word	0x000014d0


	//   ....[11]....
        /*00ac*/ 	.word	0x000014e0


	//   ....[12]....
        /*00b0*/ 	.word	0x00001510


	//   ....[13]....
        /*00b4*/ 	.word	0x00001530


	//   ....[14]....
        /*00b8*/ 	.word	0x00001550


	//   ....[15]....
        /*00bc*/ 	.word	0x00001560


	//   ....[16]....
        /*00c0*/ 	.word	0x000015a0


	//   ....[17]....
        /*00c4*/ 	.word	0x000015d0


	//   ....[18]....
        /*00c8*/ 	.word	0x00001600


	//   ....[19]....
        /*00cc*/ 	.word	0x00001610


	//----- nvinfo : EIATTR_VRC_CTA_INIT_COUNT
	.align		4
.L_1275:
        /*00d0*/ 	.byte	0x02, 0x4a
	.zero		1
	.zero		1


	//----- nvinfo : EIATTR_EXIT_INSTR_OFFSETS
	.align		4
        /*00d4*/ 	.byte	0x04, 0x1c
        /*00d6*/ 	.short	(.L_1277 - .L_1276)


	//   ....[0]....
.L_1276:
        /*00d8*/ 	.word	0x00000060


	//   ....[1]....
        /*00dc*/ 	.word	0x000016b0


	//   ....[2]....
        /*00e0*/ 	.word	0x000016e0


	//   ....[3]....
        /*00e4*/ 	.word	0x00001800


	//----- nvinfo : EIATTR_MAX_THREADS
	.align		4
.L_1277:
        /*00e8*/ 	.byte	0x04, 0x05
        /*00ea*/ 	.short	(.L_1279 - .L_1278)
.L_1278:
        /*00ec*/ 	.word	0x00000400
        /*00f0*/ 	.word	0x00000001
        /*00f4*/ 	.word	0x00000001


	//----- nvinfo : EIATTR_CRS_STACK_SIZE
	.align		4
.L_1279:
        /*00f8*/ 	.byte	0x04, 0x1e
        /*00fa*/ 	.short	(.L_1281 - .L_1280)
.L_1280:
        /*00fc*/ 	.word	0x00000000


	//----- nvinfo : EIATTR_CBANK_PARAM_SIZE
	.align		4
.L_1281:
        /*0100*/ 	.byte	0x03, 0x19
        /*0102*/ 	.short	0x0128


	//----- nvinfo : EIATTR_PARAM_CBANK
	.align		4
        /*0104*/ 	.byte	0x04, 0x0a
        /*0106*/ 	.short	(.L_1283 - .L_1282)
	.align		4
.L_1282:
        /*0108*/ 	.word	index@(.nv.constant0._ZN10layer_norm40ln_parallel_residual_bwd_finalize_kernelINS_22Kernel_traits_finalizeILj6144Ef13__nv_bfloat16S2_S2_fjLb0ELj1024ELj4ENS_18Kernel_traits_baseILj6144EfS2_S2_S2_fjLj1024EEEEELb0EEEvNS_9BwdParamsE)
        /*010c*/ 	.short	0x0380
        /*010e*/ 	.short	0x0128


	//----- nvinfo : EIATTR_SW_WAR
	.align		4
.L_1283:
        /*0110*/ 	.byte	0x04, 0x36
        /*0112*/ 	.short	(.L_1285 - .L_1284)
.L_1284:
        /*0114*/ 	.word	0x00000008
.L_1285:


//--------------------- .nv.info._ZN10layer_norm31ln_parallel_residual_bwd_kernelINS_13Kernel_traitsIf13__nv_bfloat16S2_S2_fjLj6144ELj1ELj1ELj8ELj16ENS_18Kernel_traits_baseILj6144EfS2_S2_S2_fjLj256EEEEELb1ELb1ELb0EEEvNS_9BwdParamsE --------------------------
	.section	.nv.info._ZN10layer_norm31ln_parallel_residual_bwd_kernelINS_13Kernel_traitsIf13__nv_bfloat16S2_S2_fjLj6144ELj1ELj1ELj8ELj16ENS_18Kernel_traits_baseILj6144EfS2_S2_S2_fjLj256EEEEELb1ELb1ELb0EEEvNS_9BwdParamsE,"",@"SHT_CUDA_INFO"
	.sectionflags	@""
	.align	4


	//----- nvinfo : EIATTR_CUDA_API_VERSION
	.align		4
        /*0000*/ 	.byte	0x04, 0x37
        /*0002*/ 	.short	(.L_1287 - .L_1286)
.L_1286:
        /*0004*/ 	.word	0x00000082


	//----- nvinfo : EIATTR_KPARAM_INFO
	.align		4
.L_1287:
        /*0008*/ 	.byte	0x04, 0x17
        /*000a*/ 	.short	(.L_1289 - .L_1288)
.L_1288:
        /*000c*/ 	.word	0x00000000
        /*0010*/ 	.short	0x0000
        /*0012*/ 	.short	0x0000
        /*0014*/ 	.byte	0x00, 0xf0, 0xa1, 0x04


	//----- nvinfo : EIATTR_SPARSE_MMA_MASK
	.align		4
.L_1289:
        /*0018*/ 	.byte	0x03, 0x50
        /*001a*/ 	.short	0x0000


	//----- nvinfo : EIATTR_MAXREG_COUNT
	.align		4
        /*001c*/ 	.byte	0x03, 0x1b
        /*001e*/ 	.short	0x00ff


	//----- nvinfo : EIATTR_NUM_BARRIERS
	.align		4
        /*0020*/ 	.byte	0x02, 0x4c
        /*0022*/ 	.byte	0x01
	.zero		1


	//----- nvinfo : EIATTR_MERCURY_ISA_VERSION
	.align		4
        /*0024*/ 	.byte	0x03, 0x5f
        /*0026*/ 	.short	0x0101


	//----- nvinfo : EIATTR_COOP_GROUP_MASK_REGIDS
	.align		4
        /*0028*/ 	.byte	0x04, 0x29
        /*002a*/ 	.short	(.L_1291 - .L_1290)


	//   ....[0]....
.L_1290:
        /*002c*/ 	.word	0xffffffff


	//   ....[1]....
        /*0030*/ 	.word	0xffffffff


	//   ....[2]....
        /*0034*/ 	.word	0xffffffff


	//   ....[3]....
        /*0038*/ 	.word	0xffffffff


	//   ....[4]....
        /*003c*/ 	.word	0xffffffff


	//   ....[5]....
        /*0040*/ 	.word	0xffffffff


	//   ....[6]....
        /*0044*/ 	.word	0xffffffff


	//   ....[7]....
        /*0048*/ 	.word	0xffffffff


	//   ....[8]....
        /*004c*/ 	.word	0xffffffff


	//   ....[9]....
        /*0050*/ 	.word	0xffffffff


	//----- nvinfo : EIATTR_COOP_GROUP_INSTR_OFFSETS
	.align		4
.L_1291:
        /*0054*/ 	.byte	0x04, 0x28
        /*0056*/ 	.short	(.L_1293 - .L_1292)


	//   ....[0]....
.L_1292:
        /*0058*/ 	.word	0x00001a00


	//   ....[1]....
        /*005c*/ 	.word	0x00001a40


	//   ....[2]....
        /*0060*/ 	.word	0x00001a90


	//   ....[3]....
        /*0064*/ 	.word	0x00001aa0


	//   ....[4]....
        /*0068*/ 	.word	0x00001ad0


	//   ....[5]....
        /*006c*/ 	.word	0x00001ae0


	//   ....[6]....
        /*0070*/ 	.word	0x00001b20


	//   ....[7]....
        /*0074*/ 	.word	0x00001b40


	//   ....[8]....
        /*0078*/ 	.word	0x00001c20


	//   ....[9]....
        /*007c*/ 	.word	0x00001c30


	//----- nvinfo : EIATTR_VRC_CTA_INIT_COUNT
	.align		4
.L_1293:
        /*0080*/ 	.byte	0x02, 0x4a
	.zero		1
	.zero		1


	//----- nvinfo : EIATTR_EXIT_INSTR_OFFSETS
	.align		4
        /*0084*/ 	.byte	0x04, 0x1c
        /*0086*/ 	.short	(.L_1295 - .L_1294)


	//   ....[0]....
.L_1294:
        /*0088*/ 	.word	0x000092b0


	//   ....[1]....
        /*008c*/ 	.word	0x00009350


	//----- nvinfo : EIATTR_MAX_THREADS
	.align		4
.L_1295:
        /*0090*/ 	.byte	0x04, 0x05
        /*0092*/ 	.short	(.L_1297 - .L_1296)
.L_1296:
        /*0094*/ 	.word	0x00000100
        /*0098*/ 	.word	0x00000001
        /*009c*/ 	.word	0x00000001


	//----- nvinfo : EIATTR_CRS_STACK_SIZE
	.align		4
.L_1297:
        /*00a0*/ 	.byte	0x04, 0x1e
        /*00a2*/ 	.short	(.L_1299 - .L_1298)
.L_1298:
        /*00a4*/ 	.word	0x00000000


	//----- nvinfo : EIATTR_CBANK_PARAM_SIZE
	.align		4
.L_1299:
        /*00a8*/ 	.byte	0x03, 0x19
        /*00aa*/ 	.short	0x0128


	//----- nvinfo : EIATTR_PARAM_CBANK
	.align		4
        /*00ac*/ 	.byte	0x04, 0x0a
        /*00ae*/ 	.short	(.L_1301 - .L_1300)
	.align		4
.L_1300:
        /*00b0*/ 	.word	index@(.nv.constant0._ZN10layer_norm31ln_parallel_residual_bwd_kernelINS_13Kernel_traitsIf13__nv_bfloat16S2_S2_fjLj6144ELj1ELj1ELj8ELj16ENS_18Kernel_traits_baseILj6144EfS2_S2_S2_fjLj256EEEEELb1ELb1ELb0EEEvNS_9BwdParamsE)
        /*00b4*/ 	.short	0x0380
        /*00b6*/ 	.short	0x0128


	//----- nvinfo : EIATTR_SW_WAR
	.align		4
.L_1301:
        /*00b8*/ 	.byte	0x04, 0x36
        /*00ba*/ 	.short	(.L_1303 - .L_1302)
.L_1302:
        /*00bc*/ 	.word	0x00000008
.L_1303:


//--------------------- .nv.info._ZN10layer_norm22ln_bwd_finalize_kernelINS_22Kernel_traits_finalizeILj6144Ef13__nv_bfloat16S2_S2_fjLb0ELj1024ELj4ENS_18Kernel_traits_baseILj6144EfS2_S2_S2_fjLj1024EEEEELb0ELb1EEEvNS_9BwdParamsE --------------------------
	.section	.nv.info._ZN10layer_norm22ln_bwd_finalize_kernelINS_22Kernel_traits_finalizeILj6144Ef13__nv_bfloat16S2_S2_fjLb0ELj1024ELj4ENS_18Kernel_traits_baseILj6144EfS2_S2_S2_fjLj1024EEEEELb0ELb1EEEvNS_9BwdParamsE,"",@"SHT_CUDA_INFO"
	.sectionflags	@""
	.align	4


	//----- nvinfo : EIATTR_CUDA_API_VERSION
	.align		4
        /*0000*/ 	.byte	0x04, 0x37
        /*0002*/ 	.short	(.L_1305 - .L_1304)
.L_1304:
        /*0004*/ 	.word	0x00000082


	//----- nvinfo : EIATTR_KPARAM_INFO
	.align		4
.L_1305:
        /*0008*/ 	.byte	0x04, 0x17
        /*000a*/ 	.short	(.L_1307 - .L_1306)
.L_1306:
        /*000c*/ 	.word	0x00000000
        /*0010*/ 	.short	0x0000
        /*0012*/ 	.short	0x0000
        /*0014*/ 	.byte	0x00, 0xf0, 0xa1, 0x04


	//----- nvinfo : EIATTR_SPARSE_MMA_MASK
	.align		4
.L_1307:
        /*0018*/ 	.byte	0x03, 0x50
        /*001a*/ 	.short	0x0000


	//----- nvinfo : EIATTR_MAXREG_COUNT
	.align		4
        /*001c*/ 	.byte	0x03, 0x1b
        /*001e*/ 	.short	0x0040


	//----- nvinfo : EIATTR_NUM_BARRIERS
	.align		4
        /*0020*/ 	.byte	0x02, 0x4c
        /*0022*/ 	.byte	0x01
	.zero		1


	//----- nvinfo : EIATTR_MERCURY_ISA_VERSION
	.align		4
        /*0024*/ 	.byte	0x03, 0x5f
        /*0026*/ 	.short	0x0101


	//----- nvinfo : EIATTR_COOP_GROUP_MASK_REGIDS
	.align		4
        /*0028*/ 	.byte	0x04, 0x29
        /*002a*/ 	.short	(.L_1309 - .L_1308)


	//   ....[0]....
.L_1308:
        /*002c*/ 	.word	0xffffffff


	//   ....[1]....
        /*0030*/ 	.word	0xffffffff


	//   ....[2]....
        /*0034*/ 	.word	0xffffffff


	//   ....[3]....
        /*0038*/ 	.word	0xffffffff


	//   ....[4]....
        /*003c*/ 	.word	0xffffffff


	//   ....[5]....
        /*0040*/ 	.word	0xffffffff


	//   ....[6]....
        /*0044*/ 	.word	0xffffffff


	//   ....[7]....
        /*0048*/ 	.word	0xffffffff


	//   ....[8]....
        /*004c*/ 	.word	0xffffffff


	//   ....[9]....
        /*0050*/ 	.word	0xffffffff


	//----- nvinfo : EIATTR_COOP_GROUP_INSTR_OFFSETS
	.align		4
.L_1309:
        /*0054*/ 	.byte	0x04, 0x28
        /*0056*/ 	.short	(.L_1311 - .L_1310)


	//   ....[0]....
.L_1310:
        /*0058*/ 	.word	0x00001630


	//   ....[1]....
        /*005c*/ 	.word	0x00001640


	//   ....[2]....
        /*0060*/ 	.word	0x00001670


	//   ....[3]....
        /*0064*/ 	.word	0x00001680


	//   ....[4]....
        /*0068*/ 	.word	0x000016b0


	//   ....[5]....
        /*006c*/ 	.word	0x000016c0


	//   ....[6]....
        /*0070*/ 	.word	0x000016f0


	//   ....[7]....
        /*0074*/ 	.word	0x00001710


	//   ....[8]....
        /*0078*/ 	.word	0x00001740


	//   ....[9]....
        /*007c*/ 	.word	0x00001750


	//----- nvinfo : EIATTR_VRC_CTA_INIT_COUNT
	.align		4
.L_1311:
        /*0080*/ 	.byte	0x02, 0x4a
	.zero		1
	.zero		1


	//----- nvinfo : EIATTR_EXIT_INSTR_OFFSETS
	.align		4
        /*0084*/ 	.byte	0x04, 0x1c
        /*0086*/ 	.short	(.L_1313 - .L_1312)


	//   ....[0]....
.L_1312:
        /*0088*/ 	.word	0x00000070


	//   ....[1]....
        /*008c*/ 	.word	0x000017b0


	//   ....[2]....
        /*0090*/ 	.word	0x00001860


	//----- nvinfo : EIATTR_MAX_THREADS
	.align		4
.L_1313:
        /*0094*/ 	.byte	0x04, 0x05
        /*0096*/ 	.short	(.L_1315 - .L_1314)
.L_1314:
        /*0098*/ 	.word	0x00000400
        /*009c*/ 	.word	0x00000001
        /*00a0*/ 	.word	0x00000001


	//----- nvinfo : EIATTR_CRS_STACK_SIZE
	.align		4
.L_1315:
        /*00a4*/ 	.byte	0x04, 0x1e
        /*00a6*/ 	.short	(.L_1317 - .L_1316)
.L_1316:
        /*00a8*/ 	.word	0x00000000


	//----- nvinfo : EIATTR_CBANK_PARAM_SIZE
	.align		4
.L_1317:
        /*00ac*/ 	.byte	0x03, 0x19
        /*00ae*/ 	.short	0x0128


	//----- nvinfo : EIATTR_PARAM_CBANK
	.align		4
        /*00b0*/ 	.byte	0x04, 0x0a
        /*00b2*/ 	.short	(.L_1319 - .L_1318)
	.align		4
.L_1318:
        /*00b4*/ 	.word	index@(.nv.constant0._ZN10layer_norm22ln_bwd_finalize_kernelINS_22Kernel_traits_finalizeILj6144Ef13__nv_bfloat16S2_S2_fjLb0ELj1024ELj4ENS_18Kernel_traits_baseILj6144EfS2_S2_S2_fjLj1024EEEEELb0ELb1EEEvNS_9BwdParamsE)
        /*00b8*/ 	.short	0x0380
        /*00ba*/ 	.short	0x0128


	//----- nvinfo : EIATTR_SW_WAR
	.align		4
.L_1319:
        /*00bc*/ 	.byte	0x04, 0x36
        /*00be*/ 	.short	(.L_1321 - .L_1320)
.L_1320:
        /*00c0*/ 	.word	0x00000008
.L_1321:


//--------------------- .nv.info._ZN10layer_norm40ln_parallel_residual_bwd_finalize_kernelINS_22Kernel_traits_finalizeILj6144Ef13__nv_bfloat16S2_S2_fjLb0ELj1024ELj4ENS_18Kernel_traits_baseILj6144EfS2_S2_S2_fjLj1024EEEEELb1EEEvNS_9BwdParamsE --------------------------
	.section	.nv.info._ZN10layer_norm40ln_parallel_residual_bwd_finalize_kernelINS_22Kernel_traits_finalizeILj6144Ef13__nv_bfloat16S2_S2_fjLb0ELj1024ELj4ENS_18Kernel_traits_baseILj6144EfS2_S2_S2_fjLj1024EEEEELb1EEEvNS_9BwdParamsE,"",@"SHT_CUDA_INFO"
	.sectionflags	@""
	.align	4


	//----- nvinfo : EIATTR_CUDA_API_VERSION
	.align		4
        /*0000*/ 	.byte	0x04, 0x37
        /*0002*/ 	.short	(.L_1323 - .L_1322)
.L_1322:
        /*0004*/ 	.word	0x00000082


	//----- nvinfo : EIATTR_KPARAM_INFO
	.align		4
.L_1323:
        /*0008*/ 	.byte	0x04, 0x17
        /*000a*/ 	.short	(.L_1325 - .L_1324)
.L_1324:
        /*000c*/ 	.word	0x00000000
        /*0010*/ 	.short	0x0000
        /*0012*/ 	.short	0x0000
        /*0014*/ 	.byte	0x00, 0xf0, 0xa1, 0x04


	//----- nvinfo : EIATTR_SPARSE_MMA_MASK
	.align		4
.L_1325:
        /*0018*/ 	.byte	0x03, 0x50
        /*001a*/ 	.short	0x0000


	//----- nvinfo : EIATTR_MAXREG_COUNT
	.align		4
        /*001c*/ 	.byte	0x03, 0x1b
        /*001e*/ 	.short	0x0040


	//----- nvinfo : EIATTR_NUM_BARRIERS
	.align		4
        /*0020*/ 	.byte	0x02, 0x4c
        /*0022*/ 	.byte	0x01
	.zero		1


	//----- nvinfo : EIATTR_MERCURY_ISA_VERSION
	.align		4
        /*0024*/ 	.byte	0x03, 0x5f
        /*0026*/ 	.short	0x0101


	//----- nvinfo : EIATTR_COOP_GROUP_MASK_REGIDS
	.align		4
        /*0028*/ 	.byte	0x04, 0x29
        /*002a*/ 	.short	(.L_1327 - .L_1326)


	//   ....[0]....
.L_1326:
        /*002c*/ 	.word	0xffffffff


	//   ....[1]....
        /*0030*/ 	.word	0xffffffff


	//   ....[2]....
        /*0034*/ 	.word	0xffffffff


	//   ....[3]....
        /*0038*/ 	.word	0xffffffff


	//   ....[4]....
        /*003c*/ 	.word	0xffffffff


	//   ....[5]....
        /*0040*/ 	.word	0xffffffff


	//   ....[6]....
        /*0044*/ 	.word	0xffffffff


	//   ....[7]....
        /*0048*/ 	.word	0xffffffff


	//   ....[8]....
        /*004c*/ 	.word	0xffffffff


	//   ....[9]....
        /*0050*/ 	.word	0xffffffff


	//   ....[10]....
        /*0054*/ 	.word	0xffffffff


	//   ....[11]....
        /*0058*/ 	.word	0xffffffff


	//   ....[12]....
        /*005c*/ 	.word	0xffffffff


	//   ....[13]....
        /*0060*/ 	.word	0xffffffff


	//   ....[14]....
        /*0064*/ 	.word	0xffffffff


	//   ....[15]....
        /*0068*/ 	.word	0xffffffff


	//   ....[16]....
        /*006c*/ 	.word	0xffffffff


	//   ....[17]....
        /*0070*/ 	.word	0xffffffff


	//   ....[18]....
        /*0074*/ 	.word	0xffffffff


	//   ....[19]....
        /*0078*/ 	.word	0xffffffff


	//----- nvinfo : EIATTR_COOP_GROUP_INSTR_OFFSETS
	.align		4
.L_1327:
        /*007c*/ 	.byte	0x04, 0x28
        /*007e*/ 	.short	(.L_1329 - .L_1328)


	//   ....[0]....
.L_1328:
        /*0080*/ 	.word	0x00001410


	//   ....[1]....
        /*0084*/ 	.word	0x00001420


	//   ....[2]....
        /*0088*/ 	.word	0x00001430


	//   ....[3]....
        /*008c*/ 	.word	0x00001440


	//   ....[4]....
        /*0090*/ 	.word	0x00001470


	//   ....[5]....
        /*0094*/ 	.word	0x00001490


	//   ....[6]....
        /*0098*/ 	.word	0x000014b0


	//   ....[7]....
        /*009c*/ 	.word	0x000014c0


	//   ....[8]....
        /*00a0*/ 	.word	0x000014f0


	//   ....[9]....
        /*00a4*/ 	.word	0x00001510


	//   ....[10]....
        /*00a8*/ 	.word	0x00001530


	//   ....[11]....
        /*00ac*/ 	.word	0x00001540


	//   ....[12]....
        /*00b0*/ 	.word	0x00001570


	//   ....[13]....
        /*00b4*/ 	.word	0x00001590


	//   ....[14]....
        /*00b8*/ 	.word	0x000015b0


	//   ....[15]....
        /*00bc*/ 	.word	0x000015c0


	//   ....[16]....
        /*00c0*/ 	.word	0x000015f0


	//   ....[17]....
        /*00c4*/ 	.word	0x00001620


	//   ....[18]....
        /*00c8*/ 	.word	0x00001630


	//   ....[19]....
        /*00cc*/ 	.word	0x00001640


	//----- nvinfo : EIATTR_VRC_CTA_INIT_COUNT
	.align		4
.L_1329:
        /*00d0*/ 	.byte	0x02, 0x4a
	.zero		1
	.zero		1


	//----- nvinfo : EIATTR_EXIT_INSTR_OFFSETS
	.align		4
        /*00d4*/ 	.byte	0x04, 0x1c
        /*00d6*/ 	.short	(.L_1331 - .L_1330)


	//   ....[0]....
.L_1330:
        /*00d8*/ 	.word	0x00000060


	//   ....[1]....
        /*00dc*/ 	.word	0x000016e0


	//   ....[2]....
        /*00e0*/ 	.word	0x00001810


	//----- nvinfo : EIATTR_MAX_THREADS
	.align		4
.L_1331:
        /*00e4*/ 	.byte	0x04, 0x05
        /*00e6*/ 	.short	(.L_1333 - .L_1332)
.L_1332:
        /*00e8*/ 	.word	0x00000400
        /*00ec*/ 	.word	0x00000001
        /*00f0*/ 	.word	0x00000001


	//----- nvinfo : EIATTR_CRS_STACK_SIZE
	.align		4
.L_1333:
        /*00f4*/ 	.byte	0x04, 0x1e
        /*00f6*/ 	.short	(.L_1335 - .L_1334)
.L_1334:
        /*00f8*/ 	.word	0x00000000


	//----- nvinfo : EIATTR_CBANK_PARAM_SIZE
	.align		4
.L_1335:
        /*00fc*/ 	.byte	0x03, 0x19
        /*00fe*/ 	.short	0x0128


	//----- nvinfo : EIATTR_PARAM_CBANK
	.align		4
        /*0100*/ 	.byte	0x04, 0x0a
        /*0102*/ 	.short	(.L_1337 - .L_1336)
	.align		4
.L_1336:
        /*0104*/ 	.word	index@(.nv.constant0._ZN10layer_norm40ln_parallel_residual_bwd_finalize_kernelINS_22Kernel_traits_finalizeILj6144Ef13__nv_bfloat16S2_S2_fjLb0ELj1024ELj4ENS_18Kernel_traits_baseILj6144EfS2_S2_S2_fjLj1024EEEEELb1EEEvNS_9BwdParamsE)
        /*0108*/ 	.short	0x0380
        /*010a*/ 	.short	0x0128


	//----- nvinfo : EIATTR_SW_WAR
	.align		4
.L_1337:
        /*010c*/ 	.byte	0x04, 0x36
        /*010e*/ 	.short	(.L_1339 - .L_1338)
.L_1338:
        /*0110*/ 	.word	0x00000008
.L_1339:


//--------------------- .nv.info._ZN10layer_norm31ln_parallel_residual_bwd_kernelINS_13Kernel_traitsIf13__nv_bfloat16S2_S2_fjLj6144ELj1ELj1ELj8ELj16ENS_18Kernel_traits_baseILj6144EfS2_S2_S2_fjLj256EEEEELb1ELb1ELb1EEEvNS_9BwdParamsE --------------------------
	.section	.nv.info._ZN10layer_norm31ln_parallel_residual_bwd_kernelINS_13Kernel_traitsIf13__nv_bfloat16S2_S2_fjLj6144ELj1ELj1ELj8ELj16ENS_18Kernel_traits_baseILj6144EfS2_S2_S2_fjLj256EEEEELb1ELb1ELb1EEEvNS_9BwdParamsE,"",@"SHT_CUDA_INFO"
	.sectionflags	@""
	.align	4


	//----- nvinfo : EIATTR_CUDA_API_VERSION
	.align		4
        /*0000*/ 	.byte	0x04, 0x37
        /*0002*/ 	.short	(.L_1341 - .L_1340)
.L_1340:
        /*0004*/ 	.word	0x00000082


	//----- nvinfo : EIATTR_KPARAM_INFO
	.align		4
.L_1341:
        /*0008*/ 	.byte	0x04, 0x17
        /*000a*/ 	.short	(.L_1343 - .L_1342)
.L_1342:
        /*000c*/ 	.word	0x00000000
        /*0010*/ 	.short	0x0000
        /*0012*/ 	.short	0x0000
        /*0014*/ 	.byte	0x00, 0xf0, 0xa1, 0x04


	//----- nvinfo : EIATTR_SPARSE_MMA_MASK
	.align		4
.L_1343:
        /*0018*/ 	.byte	0x03, 0x50
        /*001a*/ 	.short	0x0000


	//----- nvinfo : EIATTR_MAXREG_COUNT
	.align		4
        /*001c*/ 	.byte	0x03, 0x1b
        /*001e*/ 	.short	0x00ff


	//----- nvinfo : EIATTR_NUM_BARRIERS
	.align		4
        /*0020*/ 	.byte	0x02, 0x4c
        /*0022*/ 	.byte	0x01
	.zero		1


	//----- nvinfo : EIATTR_MERCURY_ISA_VERSION
	.align		4
        /*0024*/ 	.byte	0x03, 0x5f
        /*0026*/ 	.short	0x0101


	//----- nvinfo : EIATTR_COOP_GROUP_MASK_REGIDS
	.align		4
        /*0028*/ 	.byte	0x04, 0x29
        /*002a*/ 	.short	(.L_1345 - .L_1344)


	//   ....[0]....
.L_1344:
        /*002c*/ 	.word	0xffffffff


	//   ....[1]....
        /*0030*/ 	.word	0xffffffff


	//   ....[2]....
        /*0034*/ 	.word	0xffffffff


	//   ....[3]....
        /*0038*/ 	.word	0xffffffff


	//   ....[4]....
        /*003c*/ 	.word	0xffffffff


	//   ....[5]....
        /*0040*/ 	.word	0xffffffff


	//   ....[6]....
        /*0044*/ 	.word	0xffffffff


	//   ....[7]....
        /*0048*/ 	.word	0xffffffff


	//   ....[8]....
        /*004c*/ 	.word	0xffffffff


	//   ....[9]....
        /*0050*/ 	.word	0xffffffff


	//----- nvinfo : EIATTR_COOP_GROUP_INSTR_OFFSETS
	.align		4
.L_1345:
        /*0054*/ 	.byte	0x04, 0x28
        /*0056*/ 	.short	(.L_1347 - .L_1346)


	//   ....[0]....
.L_1346:
        /*0058*/ 	.word	0x00001440


	//   ....[1]....
        /*005c*/ 	.word	0x00001450


	//   ....[2]....
        /*0060*/ 	.word	0x000014a0


	//   ....[3]....
        /*0064*/ 	.word	0x000014b0


	//   ....[4]....
        /*0068*/ 	.word	0x000014e0


	//   ....[5]....
        /*006c*/ 	.word	0x000014f0


	//   ....[6]....
        /*0070*/ 	.word	0x00001530


	//   ....[7]....
        /*0074*/ 	.word	0x00001540


	//   ....[8]....
        /*0078*/ 	.word	0x000015a0


	//   ....[9]....
        /*007c*/ 	.word	0x000015b0


	//----- nvinfo : EIATTR_VRC_CTA_INIT_COUNT
	.align		4
.L_1347:
        /*0080*/ 	.byte	0x02, 0x4a
	.zero		1
	.zero		1


	//----- nvinfo : EIATTR_EXIT_INSTR_OFFSETS
	.align		4
        /*0084*/ 	.byte	0x04, 0x1c
        /*0086*/ 	.short	(.L_1349 - .L_1348)


	//   ....[0]....
.L_1348:
        /*0088*/ 	.word	0x00008f50


	//----- nvinfo : EIATTR_MAX_THREADS
	.align		4
.L_1349:
        /*008c*/ 	.byte	0x04, 0x05
        /*008e*/ 	.short	(.L_1351 - .L_1350)
.L_1350:
        /*0090*/ 	.word	0x00000100
        /*0094*/ 	.word	0x00000001
        /*0098*/ 	.word	0x00000001


	//----- nvinfo : EIATTR_CBANK_PARAM_SIZE
	.align		4
.L_1351:
        /*009c*/ 	.byte	0x03, 0x19
        /*009e*/ 	.short	0x0128


	//----- nvinfo : EIATTR_PARAM_CBANK
	.align		4
        /*00a0*/ 	.byte	0x04, 0x0a
        /*00a2*/ 	.short	(.L_1353 - .L_1352)
	.align		4
.L_1352:
        /*00a4*/ 	.word	index@(.nv.constant0._ZN10layer_norm31ln_parallel_residual_bwd_kernelINS_13Kernel_traitsIf13__nv_bfloat16S2_S2_fjLj6144ELj1ELj1ELj8ELj16ENS_18Kernel_traits_baseILj6144EfS2_S2_S2_fjLj256EEEEELb1ELb1ELb1EEEvNS_9BwdParamsE)
        /*00a8*/ 	.short	0x0380
        /*00aa*/ 	.short	0x0128


	//----- nvinfo : EIATTR_SW_WAR
	.align		4
.L_1353:
        /*00ac*/ 	.byte	0x04, 0x36
        /*00ae*/ 	.short	(.L_1355 - .L_1354)
.L_1354:
        /*00b0*/ 	.word	0x00000008
.L_1355:


//--------------------- .nv.info._ZN10layer_norm31ln_parallel_residual_bwd_kernelINS_13Kernel_traitsI13__nv_bfloat16S2_fS2_fjLj6144ELj1ELj1ELj8ELj16ENS_18Kernel_traits_baseILj6144ES2_S2_fS2_fjLj256EEEEELb0ELb0ELb0EEEvNS_9BwdParamsE --------------------------
	.section	.nv.info._ZN10layer_norm31ln_parallel_residual_bwd_kernelINS_13Kernel_traitsI13__nv_bfloat16S2_fS2_fjLj6144ELj1ELj1ELj8ELj16ENS_18Kernel_traits_baseILj6144ES2_S2_fS2_fjLj256EEEEELb0ELb0ELb0EEEvNS_9BwdParamsE,"",@"SHT_CUDA_INFO"
	.sectionflags	@""
	.align	4


	//----- nvinfo : EIATTR_CUDA_API_VERSION
	.align		4
        /*0000*/ 	.byte	0x04, 0x37
        /*0002*/ 	.short	(.L_1357 - .L_1356)
.L_1356:
        /*0004*/ 	.word	0x00000082


	//----- nvinfo : EIATTR_KPARAM_INFO
	.align		4
.L_1357:
        /*0008*/ 	.byte	0x04, 0x17
        /*000a*/ 	.short	(.L_1359 - .L_1358)
.L_1358:
        /*000c*/ 	.word	0x00000000
        /*0010*/ 	.short	0x0000
        /*0012*/ 	.short	0x0000
        /*0014*/ 	.byte	0x00, 0xf0, 0xa1, 0x04


	//----- nvinfo : EIATTR_SPARSE_MMA_MASK
	.align		4
.L_1359:
        /*0018*/ 	.byte	0x03, 0x50
        /*001a*/ 	.short	0x0000


	//----- nvinfo : EIATTR_MAXREG_COUNT
	.align		4
        /*001c*/ 	.byte	0x03, 0x1b
        /*001e*/ 	.short	0x00ff


	//----- nvinfo : EIATTR_NUM_BARRIERS
	.align		4
        /*0020*/ 	.byte	0x02, 0x4c
        /*0022*/ 	.byte	0x01
	.zero		1


	//----- nvinfo : EIATTR_MERCURY_ISA_VERSION
	.align		4
        /*0024*/ 	.byte	0x03, 0x5f
        /*0026*/ 	.short	0x0101


	//----- nvinfo : EIATTR_COOP_GROUP_MASK_REGIDS
	.align		4
        /*0028*/ 	.byte	0x04, 0x29
        /*002a*/ 	.short	(.L_1361 - .L_1360)


	//   ....[0]....
.L_1360:
        /*002c*/ 	.word	0xffffffff


	//   ....[1]....
        /*0030*/ 	.word	0xffffffff


	//   ....[2]....
        /*0034*/ 	.word	0xffffffff


	//   ....[3]....
        /*0038*/ 	.word	0xffffffff


	//   ....[4]....
        /*003c*/ 	.word	0xffffffff


	//   ....[5]....
        /*0040*/ 	.word	0xffffffff


	//   ....[6]....
        /*0044*/ 	.word	0xffffffff


	//   ....[7]....
        /*0048*/ 	.word	0xffffffff


	//   ....[8]....
        /*004c*/ 	.word	0xffffffff


	//   ....[9]....
        /*0050*/ 	.word	0xffffffff


	//----- nvinfo : EIATTR_COOP_GROUP_INSTR_OFFSETS
	.align		4
.L_1361:
        /*0054*/ 	.byte	0x04, 0x28
        /*0056*/ 	.short	(.L_1363 - .L_1362)


	//   ....[0]....
.L_1362:
        /*0058*/ 	.word	0x00002590


	//   ....[1]....
        /*005c*/ 	.word	0x000025b0


	//   ....[2]....
        /*0060*/ 	.word	0x000025f0


	//   ....[3]....
        /*0064*/ 	.word	0x00002600


	//   ....[4]....
        /*0068*/ 	.word	0x00002640


	//   ....[5]....
        /*006c*/ 	.word	0x00002650


	//   ....[6]....
        /*0070*/ 	.word	0x00002680


	//   ....[7]....
        /*0074*/ 	.word	0x00002690


	//   ....[8]....
        /*0078*/ 	.word	0x000026c0


	//   ....[9]....
        /*007c*/ 	.word	0x000026d0


	//----- nvinfo : EIATTR_VRC_CTA_INIT_COUNT
	.align		4
.L_1363:
        /*0080*/ 	.byte	0x02, 0x4a
	.zero		1
	.zero		1


	//----- nvinfo : EIATTR_EXIT_INSTR_OFFSETS
	.align		4
        /*0084*/ 	.byte	0x04, 0x1c
        /*0086*/ 	.short	(.L_1365 - .L_1364)


	//   ....[0]....
.L_1364:
        /*0088*/ 	.word	0x00006310


	//   ....[1]....
        /*008c*/ 	.word	0x00006420


	//----- nvinfo : EIATTR_MAX_THREADS
	.align		4
.L_1365:
        /*0090*/ 	.byte	0x04, 0x05
        /*0092*/ 	.short	(.L_1367 - .L_1366)
.L_1366:
        /*0094*/ 	.word	0x00000100
        /*0098*/ 	.word	0x00000001
        /*009c*/ 	.word	0x00000001


	//----- nvinfo : EIATTR_CRS_STACK_SIZE
	.align		4
.L_1367:
        /*00a0*/ 	.byte	0x04, 0x1e
        /*00a2*/ 	.short	(.L_1369 - .L_1368)
.L_1368:
        /*00a4*/ 	.word	0x00000000


	//----- nvinfo : EIATTR_CBANK_PARAM_SIZE
	.align		4
.L_1369:
        /*00a8*/ 	.byte	0x03, 0x19
        /*00aa*/ 	.short	0x0128


	//----- nvinfo : EIATTR_PARAM_CBANK
	.align		4
        /*00ac*/ 	.byte	0x04, 0x0a
        /*00ae*/ 	.short	(.L_1371 - .L_1370)
	.align		4
.L_1370:
        /*00b0*/ 	.word	index@(.nv.constant0._ZN10layer_norm31ln_parallel_residual_bwd_kernelINS_13Kernel_traitsI13__nv_bfloat16S2_fS2_fjLj6144ELj1ELj1ELj8ELj16ENS_18Kernel_traits_baseILj6144ES2_S2_fS2_fjLj256EEEEELb0ELb0ELb0EEEvNS_9BwdParamsE)
        /*00b4*/ 	.short	0x0380
        /*00b6*/ 	.short	0x0128


	//----- nvinfo : EIATTR_SW_WAR
	.align		4
.L_1371:
        /*00b8*/ 	.byte	0x04, 0x36
        /*00ba*/ 	.short	(.L_1373 - .L_1372)
.L_1372:
        /*00bc*/ 	.word	0x00000008
.L_1373:


//--------------------- .nv.info._ZN10layer_norm31ln_parallel_residual_bwd_kernelINS_13Kernel_traitsI13__nv_bfloat16S2_fS2_fjLj6144ELj1ELj1ELj8ELj16ENS_18Kernel_traits_baseILj6144ES2_S2_fS2_fjLj256EEEEELb0ELb0ELb1EEEvNS_9BwdParamsE --------------------------
	.section	.nv.info._ZN10layer_norm31ln_parallel_residual_bwd_kernelINS_13Kernel_traitsI13__nv_bfloat16S2_fS2_fjLj6144ELj1ELj1ELj8ELj16ENS_18Kernel_traits_baseILj6144ES2_S2_fS2_fjLj256EEEEELb0ELb0ELb1EEEvNS_9BwdParamsE,"",@"SHT_CUDA_INFO"
	.sectionflags	@""
	.align	4


	//----- nvinfo : EIATTR_CUDA_API_VERSION
	.align		4
        /*0000*/ 	.byte	0x04, 0x37
        /*0002*/ 	.short	(.L_1375 - .L_1374)
.L_1374:
        /*0004*/ 	.word	0x00000082


	//----- nvinfo : EIATTR_KPARAM_INFO
	.align		4
.L_1375:
        /*0008*/ 	.byte	0x04, 0x17
        /*000a*/ 	.short	(.L_1377 - .L_1376)
.L_1376:
        /*000c*/ 	.word	0x00000000
        /*0010*/ 	.short	0x0000
        /*0012*/ 	.short	0x0000
        /*0014*/ 	.byte	0x00, 0xf0, 0xa1, 0x04


	//----- nvinfo : EIATTR_SPARSE_MMA_MASK
	.align		4
.L_1377:
        /*0018*/ 	.byte	0x03, 0x50
        /*001a*/ 	.short	0x0000


	//----- nvinfo : EIATTR_MAXREG_COUNT
	.align		4
        /*001c*/ 	.byte	0x03, 0x1b
        /*001e*/ 	.short	0x00ff


	//----- nvinfo : EIATTR_NUM_BARRIERS
	.align		4
        /*0020*/ 	.byte	0x02, 0x4c
        /*0022*/ 	.byte	0x01
	.zero		1


	//----- nvinfo : EIATTR_ANNOTATIONS
	.align		4
        /*0024*/ 	.byte	0x04, 0x55
        /*0026*/ 	.short	(.L_1379 - .L_1378)


	//   ....[0]....
.L_1378:
        /*0028*/ 	.word	0x00000001
        /*002c*/ 	.byte	0x80, 0x07, 0x00, 0x00, 0x01, 0x00, 0x00, 0x00, 0xb0, 0x07, 0x00, 0x00, 0x01, 0x00, 0x00, 0x00
        /*003c*/ 	.byte	0xc0, 0x07, 0x00, 0x00, 0x01, 0x00, 0x00, 0x00, 0xa0, 0x0c, 0x00, 0x00, 0x01, 0x00, 0x00, 0x00
        /*004c*/ 	.byte	0xb0, 0x0c, 0x00, 0x00, 0x01, 0x00, 0x00, 0x00, 0xd0, 0x0c, 0x00, 0x00


	//----- nvinfo : EIATTR_MERCURY_ISA_VERSION
	.align		4
.L_1379:
        /*0058*/ 	.byte	0x03, 0x5f
        /*005a*/ 	.short	0x0101


	//----- nvinfo : EIATTR_COOP_GROUP_MASK_REGIDS
	.align		4
        /*005c*/ 	.byte	0x04, 0x29
        /*005e*/ 	.short	(.L_1381 - .L_1380)


	//   ....[0]....
.L_1380:
        /*0060*/ 	.word	0xffffffff


	//   ....[1]....
        /*0064*/ 	.word	0xffffffff


	//   ....[2]....
        /*0068*/ 	.word	0xffffffff


	//   ....[3]....
        /*006c*/ 	.word	0xffffffff


	//   ....[4]....
        /*0070*/ 	.word	0xffffffff


	//   ....[5]....
        /*0074*/ 	.word	0xffffffff


	//   ....[6]....
        /*0078*/ 	.word	0xffffffff


	//   ....[7]....
        /*007c*/ 	.word	0xffffffff


	//   ....[8]....
        /*0080*/ 	.word	0xffffffff


	//   ....[9]....
        /*0084*/ 	.word	0xffffffff


	//----- nvinfo : EIATTR_COOP_GROUP_INSTR_OFFSETS
	.align		4
.L_1381:
        /*0088*/ 	.byte	0x04, 0x28
        /*008a*/ 	.short	(.L_1383 - .L_1382)


	//   ....[0]....
.L_1382:
        /*008c*/ 	.word	0x00002120


	//   ....[1]....
        /*0090*/ 	.word	0x00002210


	//   ....[2]....
        /*0094*/ 	.word	0x00002220


	//   ....[3]....
        /*0098*/ 	.word	0x00002270


	//   ....[4]....
        /*009c*/ 	.word	0x00002290


	//   ....[5]....
        /*00a0*/ 	.word	0x000022a0


	//   ....[6]....
        /*00a4*/ 	.word	0x000022e0


	//   ....[7]....
        /*00a8*/ 	.word	0x000022f0


	//   ....[8]....
        /*00ac*/ 	.word	0x00002330


	//   ....[9]....
        /*00b0*/ 	.word	0x00002340


	//----- nvinfo : EIATTR_VRC_CTA_INIT_COUNT
	.align		4
.L_1383:
        /*00b4*/ 	.byte	0x02, 0x4a
	.zero		1
	.zero		1


	//----- nvinfo : EIATTR_EXIT_INSTR_OFFSETS
	.align		4
        /*00b8*/ 	.byte	0x04, 0x1c
        /*00ba*/ 	.short	(.L_1385 - .L_1384)


	//   ....[0]....
.L_1384:
        /*00bc*/ 	.word	0x00006320


	//----- nvinfo : EIATTR_MAX_THREADS
	.align		4
.L_1385:
        /*00c0*/ 	.byte	0x04, 0x05
        /*00c2*/ 	.short	(.L_1387 - .L_1386)
.L_1386:
        /*00c4*/ 	.word	0x00000100
        /*00c8*/ 	.word	0x00000001
        /*00cc*/ 	.word	0x00000001


	//----- nvinfo : EIATTR_CRS_STACK_SIZE
	.align		4
.L_1387:
        /*00d0*/ 	.byte	0x04, 0x1e
        /*00d2*/ 	.short	(.L_1389 - .L_1388)
.L_1388:
        /*00d4*/ 	.word	0x00000000


	//----- nvinfo : EIATTR_CBANK_PARAM_SIZE
	.align		4
.L_1389:
        /*00d8*/ 	.byte	0x03, 0x19
        /*00da*/ 	.short	0x0128


	//----- nvinfo : EIATTR_PARAM_CBANK
	.align		4
        /*00dc*/ 	.byte	0x04, 0x0a
        /*00de*/ 	.short	(.L_1391 - .L_1390)
	.align		4
.L_1390:
        /*00e0*/ 	.word	index@(.nv.constant0._ZN10layer_norm31ln_parallel_residual_bwd_kernelINS_13Kernel_traitsI13__nv_bfloat16S2_fS2_fjLj6144ELj1ELj1ELj8ELj16ENS_18Kernel_traits_baseILj6144ES2_S2_fS2_fjLj256EEEEELb0ELb0ELb1EEEvNS_9BwdParamsE)
        /*00e4*/ 	.short	0x0380
        /*00e6*/ 	.short	0x0128


	//----- nvinfo : EIATTR_SW_WAR
	.align		4
.L_1391:
        /*00e8*/ 	.byte	0x04, 0x36
        /*00ea*/ 	.short	(.L_1393 - .L_1392)
.L_1392:
        /*00ec*/ 	.word	0x00000008
.L_1393:


//--------------------- .nv.info._ZN10layer_norm31ln_parallel_residual_bwd_kernelINS_13Kernel_traitsI13__nv_bfloat16S2_fS2_fjLj6144ELj1ELj1ELj8ELj16ENS_18Kernel_traits_baseILj6144ES2_S2_fS2_fjLj256EEEEELb0ELb1ELb0EEEvNS_9BwdParamsE --------------------------
	.section	.nv.info._ZN10layer_norm31ln_parallel_residual_bwd_kernelINS_13Kernel_traitsI13__nv_bfloat16S2_fS2_fjLj6144ELj1ELj1ELj8ELj16ENS_18Kernel_traits_baseILj6144ES2_S2_fS2_fjLj256EEEEELb0ELb1ELb0EEEvNS_9BwdParamsE,"",@"SHT_CUDA_INFO"
	.sectionflags	@""
	.align	4


	//----- nvinfo : EIATTR_CUDA_API_VERSION
	.align		4
        /*0000*/ 	.byte	0x04, 0x37
        /*0002*/ 	.short	(.L_1395 - .L_1394)
.L_1394:
        /*0004*/ 	.word	0x00000082


	//----- nvinfo : EIATTR_KPARAM_INFO
	.align		4
.L_1395:
        /*0008*/ 	.byte	0x04, 0x17
        /*000a*/ 	.short	(.L_1397 - .L_1396)
.L_1396:
        /*000c*/ 	.word	0x00000000
        /*0010*/ 	.short	0x0000
        /*0012*/ 	.short	0x0000
        /*0014*/ 	.byte	0x00, 0xf0, 0xa1, 0x04


	//----- nvinfo : EIATTR_SPARSE_MMA_MASK
	.align		4
.L_1397:
        /*0018*/ 	.byte	0x03, 0x50
        /*001a*/ 	.short	0x0000


	//----- nvinfo : EIATTR_MAXREG_COUNT
	.align		4
        /*001c*/ 	.byte	0x03, 0x1b
        /*001e*/ 	.short	0x00ff


	//----- nvinfo : EIATTR_NUM_BARRIERS
	.align		4
        /*0020*/ 	.byte	0x02, 0x4c
        /*0022*/ 	.byte	0x01
	.zero		1


	//----- nvinfo : EIATTR_MERCURY_ISA_VERSION
	.align		4
        /*0024*/ 	.byte	0x03, 0x5f
        /*0026*/ 	.short	0x0101


	//----- nvinfo : EIATTR_COOP_GROUP_MASK_REGIDS
	.align		4
        /*0028*/ 	.byte	0x04, 0x29
        /*002a*/ 	.short	(.L_1399 - .L_1398)


	//   ....[0]....
.L_1398:
        /*002c*/ 	.word	0xffffffff


	//   ....[1]....
        /*0030*/ 	.word	0xffffffff


	//   ....[2]....
        /*0034*/ 	.word	0xffffffff


	//   ....[3]....
        /*0038*/ 	.word	0xffffffff


	//   ....[4]....
        /*003c*/ 	.word	0xffffffff


	//   ....[5]....
        /*0040*/ 	.word	0xffffffff


	//   ....[6]....
        /*0044*/ 	.word	0xffffffff


	//   ....[7]....
        /*0048*/ 	.word	0xffffffff


	//   ....[8]....
        /*004c*/ 	.word	0xffffffff


	//   ....[9]....
        /*0050*/ 	.word	0xffffffff


	//----- nvinfo : EIATTR_COOP_GROUP_INSTR_OFFSETS
	.align		4
.L_1399:
        /*0054*/ 	.byte	0x04, 0x28
        /*0056*/ 	.short	(.L_1401 - .L_1400)


	//   ....[0]....
.L_1400:
        /*0058*/ 	.word	0x00001870


	//   ....[1]....
        /*005c*/ 	.word	0x00001890


	//   ....[2]....
        /*0060*/ 	.word	0x000018d0


	//   ....[3]....
        /*0064*/ 	.word	0x000018e0


	//   ....[4]....
        /*0068*/ 	.word	0x00001920


	//   ....[5]....
        /*006c*/ 	.word	0x00001930


	//   ....[6]....
        /*0070*/ 	.word	0x00001960


	//   ....[7]....
        /*0074*/ 	.word	0x00001970


	//   ....[8]....
        /*0078*/ 	.word	0x000019a0


	//   ....[9]....
        /*007c*/ 	.word	0x000019b0


	//----- nvinfo : EIATTR_VRC_CTA_INIT_COUNT
	.align		4
.L_1401:
        /*0080*/ 	.byte	0x02, 0x4a
	.zero		1
	.zero		1


	//----- nvinfo : EIATTR_EXIT_INSTR_OFFSETS
	.align		4
        /*0084*/ 	.byte	0x04, 0x1c
        /*0086*/ 	.short	(.L_1403 - .L_1402)


	//   ....[0]....
.L_1402:
        /*0088*/ 	.word	0x00005480


	//   ....[1]....
        /*008c*/ 	.word	0x00005520


	//----- nvinfo : EIATTR_MAX_THREADS
	.align		4
.L_1403:
        /*0090*/ 	.byte	0x04, 0x05
        /*0092*/ 	.short	(.L_1405 - .L_1404)
.L_1404:
        /*0094*/ 	.word	0x00000100
        /*0098*/ 	.word	0x00000001
        /*009c*/ 	.word	0x00000001


	//----- nvinfo : EIATTR_CRS_STACK_SIZE
	.align		4
.L_1405:
        /*00a0*/ 	.byte	0x04, 0x1e
        /*00a2*/ 	.short	(.L_1407 - .L_1406)
.L_1406:
        /*00a4*/ 	.word	0x00000000


	//----- nvinfo : EIATTR_CBANK_PARAM_SIZE
	.align		4
.L_1407:
        /*00a8*/ 	.byte	0x03, 0x19
        /*00aa*/ 	.short	0x0128


	//----- nvinfo : EIATTR_PARAM_CBANK
	.align		4
        /*00ac*/ 	.byte	0x04, 0x0a
        /*00ae*/ 	.short	(.L_1409 - .L_1408)
	.align		4
.L_1408:
        /*00b0*/ 	.word	index@(.nv.constant0._ZN10layer_norm31ln_parallel_residual_bwd_kernelINS_13Kernel_traitsI13__nv_bfloat16S2_fS2_fjLj6144ELj1ELj1ELj8ELj16ENS_18Kernel_traits_baseILj6144ES2_S2_fS2_fjLj256EEEEELb0ELb1ELb0EEEvNS_9BwdParamsE)
        /*00b4*/ 	.short	0x0380
        /*00b6*/ 	.short	0x0128


	//----- nvinfo : EIATTR_SW_WAR
	.align		4
.L_1409:
        /*00b8*/ 	.byte	0x04, 0x36
        /*00ba*/ 	.short	(.L_1411 - .L_1410)
.L_1410:
        /*00bc*/ 	.word	0x00000008
.L_1411:


//--------------------- .nv.info._ZN10layer_norm31ln_parallel_residual_bwd_kernelINS_13Kernel_traitsI13__nv_bfloat16S2_fS2_fjLj6144ELj1ELj1ELj8ELj16ENS_18Kernel_traits_baseILj6144ES2_S2_fS2_fjLj256EEEEELb0ELb1ELb1EEEvNS_9BwdParamsE --------------------------
	.section	.nv.info._ZN10layer_norm31ln_parallel_residual_bwd_kernelINS_13Kernel_traitsI13__nv_bfloat16S2_fS2_fjLj6144ELj1ELj1ELj8ELj16ENS_18Kernel_traits_baseILj6144ES2_S2_fS2_fjLj256EEEEELb0ELb1ELb1EEEvNS_9BwdParamsE,"",@"SHT_CUDA_INFO"
	.sectionflags	@""
	.align	4


	//----- nvinfo : EIATTR_CUDA_API_VERSION
	.align		4
        /*0000*/ 	.byte	0x04, 0x37
        /*0002*/ 	.short	(.L_1413 - .L_1412)
.L_1412:
        /*0004*/ 	.word	0x00000082


	//----- nvinfo : EIATTR_KPARAM_INFO
	.align		4
.L_1413:
        /*0008*/ 	.byte	0x04, 0x17
        /*000a*/ 	.short	(.L_1415 - .L_1414)
.L_1414:
        /*000c*/ 	.word	0x00000000
        /*0010*/ 	.short	0x0000
        /*0012*/ 	.short	0x0000
        /*0014*/ 	.byte	0x00, 0xf0, 0xa1, 0x04


	//----- nvinfo : EIATTR_SPARSE_MMA_MASK
	.align		4
.L_1415:
        /*0018*/ 	.byte	0x03, 0x50
        /*001a*/ 	.short	0x0000


	//----- nvinfo : EIATTR_MAXREG_COUNT
	.align		4
        /*001c*/ 	.byte	0x03, 0x1b
        /*001e*/ 	.short	0x00ff


	//----- nvinfo : EIATTR_NUM_BARRIERS
	.align		4
        /*0020*/ 	.byte	0x02, 0x4c
        /*0022*/ 	.byte	0x01
	.zero		1


	//----- nvinfo : EIATTR_MERCURY_ISA_VERSION
	.align		4
        /*0024*/ 	.byte	0x03, 0x5f
        /*0026*/ 	.short	0x0101


	//----- nvinfo : EIATTR_COOP_GROUP_MASK_REGIDS
	.align		4
        /*0028*/ 	.byte	0x04, 0x29
        /*002a*/ 	.short	(.L_1417 - .L_1416)


	//   ....[0]....
.L_1416:
        /*002c*/ 	.word	0xffffffff


	//   ....[1]....
        /*0030*/ 	.word	0xffffffff


	//   ....[2]....
        /*0034*/ 	.word	0xffffffff


	//   ....[3]....
        /*0038*/ 	.word	0xffffffff


	//   ....[4]....
        /*003c*/ 	.word	0xffffffff


	//   ....[5]....
        /*0040*/ 	.word	0xffffffff


	//   ....[6]....
        /*0044*/ 	.word	0xffffffff


	//   ....[7]....
        /*0048*/ 	.word	0xffffffff


	//   ....[8]....
        /*004c*/ 	.word	0xffffffff


	//   ....[9]....
        /*0050*/ 	.word	0xffffffff


	//----- nvinfo : EIATTR_COOP_GROUP_INSTR_OFFSETS
	.align		4
.L_1417:
        /*0054*/ 	.byte	0x04, 0x28
        /*0056*/ 	.short	(.L_1419 - .L_1418)


	//   ....[0]....
.L_1418:
        /*0058*/ 	.word	0x00001320


	//   ....[1]....
        /*005c*/ 	.word	0x00001330


	//   ....[2]....
        /*0060*/ 	.word	0x00001360


	//   ....[3]....
        /*0064*/ 	.word	0x00001370


	//   ....[4]....
        /*0068*/ 	.word	0x000013a0


	//   ....[5]....
        /*006c*/ 	.word	0x000013b0


	//   ....[6]....
        /*0070*/ 	.word	0x000013f0


	//   ....[7]....
        /*0074*/ 	.word	0x00001400


	//   ....[8]....
        /*0078*/ 	.word	0x00001430


	//   ....[9]....
        /*007c*/ 	.word	0x00001440


	//----- nvinfo : EIATTR_VRC_CTA_INIT_COUNT
	.align		4
.L_1419:
        /*0080*/ 	.byte	0x02, 0x4a
	.zero		1
	.zero		1


	//----- nvinfo : EIATTR_EXIT_INSTR_OFFSETS
	.align		4
        /*0084*/ 	.byte	0x04, 0x1c
        /*0086*/ 	.short	(.L_1421 - .L_1420)


	//   ....[0]....
.L_1420:
        /*0088*/ 	.word	0x000051b0


	//----- nvinfo : EIATTR_MAX_THREADS
	.align		4
.L_1421:
        /*008c*/ 	.byte	0x04, 0x05
        /*008e*/ 	.short	(.L_1423 - .L_1422)
.L_1422:
        /*0090*/ 	.word	0x00000100
        /*0094*/ 	.word	0x00000001
        /*0098*/ 	.word	0x00000001


	//----- nvinfo : EIATTR_CRS_STACK_SIZE
	.align		4
.L_1423:
        /*009c*/ 	.byte	0x04, 0x1e
        /*009e*/ 	.short	(.L_1425 - .L_1424)
.L_1424:
        /*00a0*/ 	.word	0x00000000


	//----- nvinfo : EIATTR_CBANK_PARAM_SIZE
	.align		4
.L_1425:
        /*00a4*/ 	.byte	0x03, 0x19
        /*00a6*/ 	.short	0x0128


	//----- nvinfo : EIATTR_PARAM_CBANK
	.align		4
        /*00a8*/ 	.byte	0x04, 0x0a
        /*00aa*/ 	.short	(.L_1427 - .L_1426)
	.align		4
.L_1426:
        /*00ac*/ 	.word	index@(.nv.constant0._ZN10layer_norm31ln_parallel_residual_bwd_kernelINS_13Kernel_traitsI13__nv_bfloat16S2_fS2_fjLj6144ELj1ELj1ELj8ELj16ENS_18Kernel_traits_baseILj6144ES2_S2_fS2_fjLj256EEEEELb0ELb1ELb1EEEvNS_9BwdParamsE)
        /*00b0*/ 	.short	0x0380
        /*00b2*/ 	.short	0x0128


	//----- nvinfo : EIATTR_SW_WAR
	.align		4
.L_1427:
        /*00b4*/ 	.byte	0x04, 0x36
        /*00b6*/ 	.short	(.L_1429 - .L_1428)
.L_1428:
        /*00b8*/ 	.word	0x00000008
.L_1429:


//--------------------- .nv.info._ZN10layer_norm31ln_parallel_residual_bwd_kernelINS_13Kernel_traitsI13__nv_bfloat16S2_fS2_fjLj6144ELj1ELj1ELj8ELj16ENS_18Kernel_traits_baseILj6144ES2_S2_fS2_fjLj256EEEEELb1ELb0ELb0EEEvNS_9BwdParamsE --------------------------
	.section	.nv.info._ZN10layer_norm31ln_parallel_residual_bwd_kernelINS_13Kernel_traitsI13__nv_bfloat16S2_fS2_fjLj6144ELj1ELj1ELj8ELj16ENS_18Kernel_traits_baseILj6144ES2_S2_fS2_fjLj256EEEEELb1ELb0ELb0EEEvNS_9BwdParamsE,"",@"SHT_CUDA_INFO"
	.sectionflags	@""
	.align	4


	//----- nvinfo : EIATTR_CUDA_API_VERSION
	.align		4
        /*0000*/ 	.byte	0x04, 0x37
        /*0002*/ 	.short	(.L_1431 - .L_1430)
.L_1430:
        /*0004*/ 	.word	0x00000082


	//----- nvinfo : EIATTR_KPARAM_INFO
	.align		4
.L_1431:
        /*0008*/ 	.byte	0x04, 0x17
        /*000a*/ 	.short	(.L_1433 - .L_1432)
.L_1432:
        /*000c*/ 	.word	0x00000000
        /*0010*/ 	.short	0x0000
        /*0012*/ 	.short	0x0000
        /*0014*/ 	.byte	0x00, 0xf0, 0xa1, 0x04


	//----- nvinfo : EIATTR_SPARSE_MMA_MASK
	.align		4
.L_1433:
        /*0018*/ 	.byte	0x03, 0x50
        /*001a*/ 	.short	0x0000


	//----- nvinfo : EIATTR_MAXREG_COUNT
	.align		4
        /*001c*/ 	.byte	0x03, 0x1b
        /*001e*/ 	.short	0x00ff


	//----- nvinfo : EIATTR_NUM_BARRIERS
	.align		4
        /*0020*/ 	.byte	0x02, 0x4c
        /*0022*/ 	.byte	0x01
	.zero		1


	//----- nvinfo : EIATTR_MERCURY_ISA_VERSION
	.align		4
        /*0024*/ 	.byte	0x03, 0x5f
        /*0026*/ 	.short	0x0101


	//----- nvinfo : EIATTR_COOP_GROUP_MASK_REGIDS
	.align		4
        /*0028*/ 	.byte	0x04, 0x29
        /*002a*/ 	.short	(.L_1435 - .L_1434)


	//   ....[0]....
.L_1434:
        /*002c*/ 	.word	0xffffffff


	//   ....[1]....
        /*0030*/ 	.word	0xffffffff


	//   ....[2]....
        /*0034*/ 	.word	0xffffffff


	//   ....[3]....
        /*0038*/ 	.word	0xffffffff


	//   ....[4]....
        /*003c*/ 	.word	0xffffffff


	//   ....[5]....
        /*0040*/ 	.word	0xffffffff


	//   ....[6]....
        /*0044*/ 	.word	0xffffffff


	//   ....[7]....
        /*0048*/ 	.word	0xffffffff


	//   ....[8]....
        /*004c*/ 	.word	0xffffffff


	//   ....[9]....
        /*0050*/ 	.word	0xffffffff


	//----- nvinfo : EIATTR_COOP_GROUP_INSTR_OFFSETS
	.align		4
.L_1435:
        /*0054*/ 	.byte	0x04, 0x28
        /*0056*/ 	.short	(.L_1437 - .L_1436)


	//   ....[0]....
.L_1436:
        /*0058*/ 	.word	0x00002790


	//   ....[1]....
        /*005c*/ 	.word	0x000027b0


	//   ....[2]....
        /*0060*/ 	.word	0x000027f0


	//   ....[3]....
        /*0064*/ 	.word	0x00002800


	//   ....[4]....
        /*0068*/ 	.word	0x00002840


	//   ....[5]....
        /*006c*/ 	.word	0x00002850


	//   ....[6]....
        /*0070*/ 	.word	0x00002880


	//   ....[7]....
        /*0074*/ 	.word	0x00002890


	//   ....[8]....
        /*0078*/ 	.word	0x000028c0


	//   ....[9]....
        /*007c*/ 	.word	0x000028d0


	//----- nvinfo : EIATTR_VRC_CTA_INIT_COUNT
	.align		4
.L_1437:
        /*0080*/ 	.byte	0x02, 0x4a
	.zero		1
	.zero		1


	//----- nvinfo : EIATTR_EXIT_INSTR_OFFSETS
	.align		4
        /*0084*/ 	.byte	0x04, 0x1c
        /*0086*/ 	.short	(.L_1439 - .L_1438)


	//   ....[0]....
.L_1438:
        /*0088*/ 	.word	0x00009760


	//   ....[1]....
        /*008c*/ 	.word	0x00009870


	//----- nvinfo : EIATTR_MAX_THREADS
	.align		4
.L_1439:
        /*0090*/ 	.byte	0x04, 0x05
        /*0092*/ 	.short	(.L_1441 - .L_1440)
.L_1440:
        /*0094*/ 	.word	0x00000100
        /*0098*/ 	.word	0x00000001
        /*009c*/ 	.word	0x00000001


	//----- nvinfo : EIATTR_CRS_STACK_SIZE
	.align		4
.L_1441:
        /*00a0*/ 	.byte	0x04, 0x1e
        /*00a2*/ 	.short	(.L_1443 - .L_1442)
.L_1442:
        /*00a4*/ 	.word	0x00000000


	//----- nvinfo : EIATTR_CBANK_PARAM_SIZE
	.align		4
.L_1443:
        /*00a8*/ 	.byte	0x03, 0x19
        /*00aa*/ 	.short	0x0128


	//----- nvinfo : EIATTR_PARAM_CBANK
	.align		4
        /*00ac*/ 	.byte	0x04, 0x0a
        /*00ae*/ 	.short	(.L_1445 - .L_1444)
	.align		4
.L_1444:
        /*00b0*/ 	.word	index@(.nv.constant0._ZN10layer_norm31ln_parallel_residual_bwd_kernelINS_13Kernel_traitsI13__nv_bfloat16S2_fS2_fjLj6144ELj1ELj1ELj8ELj16ENS_18Kernel_traits_baseILj6144ES2_S2_fS2_fjLj256EEEEELb1ELb0ELb0EEEvNS_9BwdParamsE)
        /*00b4*/ 	.short	0x0380
        /*00b6*/ 	.short	0x0128


	//----- nvinfo : EIATTR_SW_WAR
	.align		4
.L_1445:
        /*00b8*/ 	.byte	0x04, 0x36
        /*00ba*/ 	.short	(.L_1447 - .L_1446)
.L_1446:
        /*00bc*/ 	.word	0x00000008
.L_1447:


//--------------------- .nv.info._ZN10layer_norm31ln_parallel_residual_bwd_kernelINS_13Kernel_traitsI13__nv_bfloat16S2_fS2_fjLj6144ELj1ELj1ELj8ELj16ENS_18Kernel_traits_baseILj6144ES2_S2_fS2_fjLj256EEEEELb1ELb0ELb1EEEvNS_9BwdParamsE --------------------------
	.section	.nv.info._ZN10layer_norm31ln_parallel_residual_bwd_kernelINS_13Kernel_traitsI13__nv_bfloat16S2_fS2_fjLj6144ELj1ELj1ELj8ELj16ENS_18Kernel_traits_baseILj6144ES2_S2_fS2_fjLj256EEEEELb1ELb0ELb1EEEvNS_9BwdParamsE,"",@"SHT_CUDA_INFO"
	.sectionflags	@""
	.align	4


	//----- nvinfo : EIATTR_CUDA_API_VERSION
	.align		4
        /*0000*/ 	.byte	0x04, 0x37
        /*0002*/ 	.short	(.L_1449 - .L_1448)
.L_1448:
        /*0004*/ 	.word	0x00000082


	//----- nvinfo : EIATTR_KPARAM_INFO
	.align		4
.L_1449:
        /*0008*/ 	.byte	0x04, 0x17
        /*000a*/ 	.short	(.L_1451 - .L_1450)
.L_1450:
        /*000c*/ 	.word	0x00000000
        /*0010*/ 	.short	0x0000
        /*0012*/ 	.short	0x0000
        /*0014*/ 	.byte	0x00, 0xf0, 0xa1, 0x04


	//----- nvinfo : EIATTR_SPARSE_MMA_MASK
	.align		4
.L_1451:
        /*0018*/ 	.byte	0x03, 0x50
        /*001a*/ 	.short	0x0000


	//----- nvinfo : EIATTR_MAXREG_COUNT
	.align		4
        /*001c*/ 	.byte	0x03, 0x1b
        /*001e*/ 	.short	0x00ff


	//----- nvinfo : EIATTR_NUM_BARRIERS
	.align		4
        /*0020*/ 	.byte	0x02, 0x4c
        /*0022*/ 	.byte	0x01
	.zero		1


	//----- nvinfo : EIATTR_ANNOTATIONS
	.align		4
        /*0024*/ 	.byte	0x04, 0x55
        /*0026*/ 	.short	(.L_1453 - .L_1452)


	//   ....[0]....
.L_1452:
        /*0028*/ 	.word	0x00000001
        /*002c*/ 	.byte	0x40, 0x07, 0x00, 0x00, 0x01, 0x00, 0x00, 0x00, 0x50, 0x07, 0x00, 0x00, 0x01, 0x00, 0x00, 0x00
        /* <DEDUP_REMOVED lines=12> */
        /*00fc*/ 	.byte	0x20, 0x18, 0x00, 0x00, 0x01, 0x00, 0x00, 0x00, 0xd0, 0x18, 0x00, 0x00


	//----- nvinfo : EIATTR_MERCURY_ISA_VERSION
	.align		4
.L_1453:
        /*0108*/ 	.byte	0x03, 0x5f
        /*010a*/ 	.short	0x0101


	//----- nvinfo : EIATTR_COOP_GROUP_MASK_REGIDS
	.align		4
        /*010c*/ 	.byte	0x04, 0x29
        /*010e*/ 	.short	(.L_1455 - .L_1454)


	//   ....[0]....
.L_1454:
        /*0110*/ 	.word	0xffffffff


	//   ....[1]....
        /*0114*/ 	.word	0xffffffff


	//   ....[2]....
        /*0118*/ 	.word	0xffffffff


	//   ....[3]....
        /*011c*/ 	.word	0xffffffff


	//   ....[4]....
        /*0120*/ 	.word	0xffffffff


	//   ....[5]....
        /*0124*/ 	.word	0xffffffff


	//   ....[6]....
        /*0128*/ 	.word	0xffffffff


	//   ....[7]....
        /*012c*/ 	.word	0xffffffff


	//   ....[8]....
        /*0130*/ 	.word	0xffffffff


	//   ....[9]....
        /*0134*/ 	.word	0xffffffff


	//----- nvinfo : EIATTR_COOP_GROUP_INSTR_OFFSETS
	.align		4
.L_1455:
        /*0138*/ 	.byte	0x04, 0x28
        /*013a*/ 	.short	(.L_1457 - .L_1456)


	//   ....[0]....
.L_1456:
        /*013c*/ 	.word	0x000024c0


	//   ....[1]....
        /*0140*/ 	.word	0x00002570


	//   ....[2]....
        /*0144*/ 	.word	0x00002580


	//   ....[3]....
        /*0148*/ 	.word	0x000025a0


	//   ....[4]....
        /*014c*/ 	.word	0x000025c0


	//   ....[5]....
        /*0150*/ 	.word	0x000025e0


	//   ....[6]....
        /*0154*/ 	.word	0x00002620


	//   ....[7]....
        /*0158*/ 	.word	0x00002630


	//   ....[8]....
        /*015c*/ 	.word	0x000026a0


	//   ....[9]....
        /*0160*/ 	.word	0x000026b0


	//----- nvinfo : EIATTR_VRC_CTA_INIT_COUNT
	.align		4
.L_1457:
        /*0164*/ 	.byte	0x02, 0x4a
	.zero		1
	.zero		1


	//----- nvinfo : EIATTR_EXIT_INSTR_OFFSETS
	.align		4
        /*0168*/ 	.byte	0x04, 0x1c
        /*016a*/ 	.short	(.L_1459 - .L_1458)


	//   ....[0]....
.L_1458:
        /*016c*/ 	.word	0x000097f0


	//----- nvinfo : EIATTR_MAX_THREADS
	.align		4
.L_1459:
        /*0170*/ 	.byte	0x04, 0x05
        /*0172*/ 	.short	(.L_1461 - .L_1460)
.L_1460:
        /*0174*/ 	.word	0x00000100
        /*0178*/ 	.word	0x00000001
        /*017c*/ 	.word	0x00000001


	//----- nvinfo : EIATTR_CRS_STACK_SIZE
	.align		4
.L_1461:
        /*0180*/ 	.byte	0x04, 0x1e
        /*0182*/ 	.short	(.L_1463 - .L_1462)
.L_1462:
        /*0184*/ 	.word	0x00000000


	//----- nvinfo : EIATTR_CBANK_PARAM_SIZE
	.align		4
.L_1463:
        /*0188*/ 	.byte	0x03, 0x19
        /*018a*/ 	.short	0x0128


	//----- nvinfo : EIATTR_PARAM_CBANK
	.align		4
        /*018c*/ 	.byte	0x04, 0x0a
        /*018e*/ 	.short	(.L_1465 - .L_1464)
	.align		4
.L_1464:
        /*0190*/ 	.word	index@(.nv.constant0._ZN10layer_norm31ln_parallel_residual_bwd_kernelINS_13Kernel_traitsI13__nv_bfloat16S2_fS2_fjLj6144ELj1ELj1ELj8ELj16ENS_18Kernel_traits_baseILj6144ES2_S2_fS2_fjLj256EEEEELb1ELb0ELb1EEEvNS_9BwdParamsE)
        /*0194*/ 	.short	0x0380
        /*0196*/ 	.short	0x0128


	//----- nvinfo : EIATTR_SW_WAR
	.align		4
.L_1465:
        /*0198*/ 	.byte	0x04, 0x36
        /*019a*/ 	.short	(.L_1467 - .L_1466)
.L_1466:
        /*019c*/ 	.word	0x00000008
.L_1467:


//--------------------- .nv.info._ZN10layer_norm22ln_bwd_finalize_kernelINS_22Kernel_traits_finalizeILj6144E13__nv_bfloat16S2_fS2_fjLb0ELj1024ELj4ENS_18Kernel_traits_baseILj6144ES2_S2_fS2_fjLj1024EEEEELb0ELb0EEEvNS_9BwdParamsE --------------------------
	.section	.nv.info._ZN10layer_norm22ln_bwd_finalize_kernelINS_22Kernel_traits_finalizeILj6144E13__nv_bfloat16S2_fS2_fjLb0ELj1024ELj4ENS_18Kernel_traits_baseILj6144ES2_S2_fS2_fjLj1024EEEEELb0ELb0EEEvNS_9BwdParamsE,"",@"SHT_CUDA_INFO"
	.sectionflags	@""
	.align	4


	//----- nvinfo : EIATTR_CUDA_API_VERSION
	.align		4
        /*0000*/ 	.byte	0x04, 0x37
        /*0002*/ 	.short	(.L_1469 - .L_1468)
.L_1468:
        /*0004*/ 	.word	0x00000082


	//----- nvinfo : EIATTR_KPARAM_INFO
	.align		4
.L_1469:
        /*0008*/ 	.byte	0x04, 0x17
        /*000a*/ 	.short	(.L_1471 - .L_1470)
.L_1470:
        /*000c*/ 	.word	0x00000000
        /*0010*/ 	.short	0x0000
        /*0012*/ 	.short	0x0000
        /*0014*/ 	.byte	0x00, 0xf0, 0xa1, 0x04


	//----- nvinfo : EIATTR_SPARSE_MMA_MASK
	.align		4
.L_1471:
        /*0018*/ 	.byte	0x03, 0x50
        /*001a*/ 	.short	0x0000


	//----- nvinfo : EIATTR_MAXREG_COUNT
	.align		4
        /*001c*/ 	.byte	0x03, 0x1b
        /*001e*/ 	.short	0x0040


	//----- nvinfo : EIATTR_NUM_BARRIERS
	.align		4
        /*0020*/ 	.byte	0x02, 0x4c
        /*0022*/ 	.byte	0x01
	.zero		1


	//----- nvinfo : EIATTR_MERCURY_ISA_VERSION
	.align		4
        /*0024*/ 	.byte	0x03, 0x5f
        /*0026*/ 	.short	0x0101


	//----- nvinfo : EIATTR_COOP_GROUP_MASK_REGIDS
	.align		4
        /*0028*/ 	.byte	0x04, 0x29
        /*002a*/ 	.short	(.L_1473 - .L_1472)


	//   ....[0]....
.L_1472:
        /*002c*/ 	.word	0xffffffff


	//   ....[1]....
        /*0030*/ 	.word	0xffffffff


	//   ....[2]....
        /*0034*/ 	.word	0xffffffff


	//   ....[3]....
        /*0038*/ 	.word	0xffffffff


	//   ....[4]....
        /*003c*/ 	.word	0xffffffff


	//   ....[5]....
        /*0040*/ 	.word	0xffffffff


	//   ....[6]....
        /*0044*/ 	.word	0xffffffff


	//   ....[7]....
        /*0048*/ 	.word	0xffffffff


	//   ....[8]....
        /*004c*/ 	.word	0xffffffff


	//   ....[9]....
        /*0050*/ 	.word	0xffffffff


	//----- nvinfo : EIATTR_COOP_GROUP_INSTR_OFFSETS
	.align		4
.L_1473:
        /*0054*/ 	.byte	0x04, 0x28
        /*0056*/ 	.short	(.L_1475 - .L_1474)


	//   ....[0]....
.L_1474:
        /*0058*/ 	.word	0x000015e0


	//   ....[1]....
        /*005c*/ 	.word	0x000015f0


	//   ....[2]....
        /*0060*/ 	.word	0x00001620


	//   ....[3]....
        /*0064*/ 	.word	0x00001630


	//   ....[4]....
        /*0068*/ 	.word	0x00001660


	//   ....[5]....
        /*006c*/ 	.word	0x00001670


	//   ....[6]....
        /*0070*/ 	.word	0x000016b0


	//   ....[7]....
        /*0074*/ 	.word	0x000016e0


	//   ....[8]....
        /*0078*/ 	.word	0x00001710


	//   ....[9]....
        /*007c*/ 	.word	0x00001720


	//----- nvinfo : EIATTR_VRC_CTA_INIT_COUNT
	.align		4
.L_1475:
        /*0080*/ 	.byte	0x02, 0x4a
	.zero		1
	.zero		1


	//----- nvinfo : EIATTR_EXIT_INSTR_OFFSETS
	.align		4
        /*0084*/ 	.byte	0x04, 0x1c
        /*0086*/ 	.short	(.L_1477 - .L_1476)


	//   ....[0]....
.L_1476:
        /*0088*/ 	.word	0x00000060


	//   ....[1]....
        /*008c*/ 	.word	0x00001780


	//   ....[2]....
        /*0090*/ 	.word	0x000017b0


	//   ....[3]....
        /*0094*/ 	.word	0x00001870


	//----- nvinfo : EIATTR_MAX_THREADS
	.align		4
.L_1477:
        /*0098*/ 	.byte	0x04, 0x05
        /*009a*/ 	.short	(.L_1479 - .L_1478)
.L_1478:
        /*009c*/ 	.word	0x00000400
        /*00a0*/ 	.word	0x00000001
        /*00a4*/ 	.word	0x00000001


	//----- nvinfo : EIATTR_CRS_STACK_SIZE
	.align		4
.L_1479:
        /*00a8*/ 	.byte	0x04, 0x1e
        /*00aa*/ 	.short	(.L_1481 - .L_1480)
.L_1480:
        /*00ac*/ 	.word	0x00000000


	//----- nvinfo : EIATTR_CBANK_PARAM_SIZE
	.align		4
.L_1481:
        /*00b0*/ 	.byte	0x03, 0x19
        /*00b2*/ 	.short	0x0128


	//----- nvinfo : EIATTR_PARAM_CBANK
	.align		4
        /*00b4*/ 	.byte	0x04, 0x0a
        /*00b6*/ 	.short	(.L_1483 - .L_1482)
	.align		4
.L_1482:
        /*00b8*/ 	.word	index@(.nv.constant0._ZN10layer_norm22ln_bwd_finalize_kernelINS_22Kernel_traits_finalizeILj6144E13__nv_bfloat16S2_fS2_fjLb0ELj1024ELj4ENS_18Kernel_traits_baseILj6144ES2_S2_fS2_fjLj1024EEEEELb0ELb0EEEvNS_9BwdParamsE)
        /*00bc*/ 	.short	0x0380
        /*00be*/ 	.short	0x0128


	//----- nvinfo : EIATTR_SW_WAR
	.align		4
.L_1483:
        /*00c0*/ 	.byte	0x04, 0x36
        /*00c2*/ 	.short	(.L_1485 - .L_1484)
.L_1484:
        /*00c4*/ 	.word	0x00000008
.L_1485:


//--------------------- .nv.info._ZN10layer_norm40ln_parallel_residual_bwd_finalize_kernelINS_22Kernel_traits_finalizeILj6144E13__nv_bfloat16S2_fS2_fjLb0ELj1024ELj4ENS_18Kernel_traits_baseILj6144ES2_S2_fS2_fjLj1024EEEEELb0EEEvNS_9BwdParamsE --------------------------
	.section	.nv.info._ZN10layer_norm40ln_parallel_residual_bwd_finalize_kernelINS_22Kernel_traits_finalizeILj6144E13__nv_bfloat16S2_fS2_fjLb0ELj1024ELj4ENS_18Kernel_traits_baseILj6144ES2_S2_fS2_fjLj1024EEEEELb0EEEvNS_9BwdParamsE,"",@"SHT_CUDA_INFO"
	.sectionflags	@""
	.align	4


	//----- nvinfo : EIATTR_CUDA_API_VERSION
	.align		4
        /*0000*/ 	.byte	0x04, 0x37
        /*0002*/ 	.short	(.L_1487 - .L_1486)
.L_1486:
        /*0004*/ 	.word	0x00000082


	//----- nvinfo : EIATTR_KPARAM_INFO
	.align		4
.L_1487:
        /*0008*/ 	.byte	0x04, 0x17
        /*000a*/ 	.short	(.L_1489 - .L_1488)
.L_1488:
        /*000c*/ 	.word	0x00000000
        /*0010*/ 	.short	0x0000
        /*0012*/ 	.short	0x0000
        /*0014*/ 	.byte	0x00, 0xf0, 0xa1, 0x04


	//----- nvinfo : EIATTR_SPARSE_MMA_MASK
	.align		4
.L_1489:
        /*0018*/ 	.byte	0x03, 0x50
        /*001a*/ 	.short	0x0000


	//----- nvinfo : EIATTR_MAXREG_COUNT
	.align		4
        /*001c*/ 	.byte	0x03, 0x1b
        /*001e*/ 	.short	0x0040


	//----- nvinfo : EIATTR_NUM_BARRIERS
	.align		4
        /*0020*/ 	.byte	0x02, 0x4c
        /*0022*/ 	.byte	0x01
	.zero		1


	//----- nvinfo : EIATTR_MERCURY_ISA_VERSION
	.align		4
        /*0024*/ 	.byte	0x03, 0x5f
        /*0026*/ 	.short	0x0101


	//----- nvinfo : EIATTR_COOP_GROUP_MASK_REGIDS
	.align		4
        /*0028*/ 	.byte	0x04, 0x29
        /*002a*/ 	.short	(.L_1491 - .L_1490)


	//   ....[0]....
.L_1490:
        /*002c*/ 	.word	0xffffffff


	//   ....[1]....
        /*0030*/ 	.word	0xffffffff


	//   ....[2]....
        /*0034*/ 	.word	0xffffffff


	//   ....[3]....
        /*0038*/ 	.word	0xffffffff


	//   ....[4]....
        /*003c*/ 	.word	0xffffffff


	//   ....[5]....
        /*0040*/ 	.word	0xffffffff


	//   ....[6]....
        /*0044*/ 	.word	0xffffffff


	//   ....[7]....
        /*0048*/ 	.word	0xffffffff


	//   ....[8]....
        /*004c*/ 	.word	0xffffffff


	//   ....[9]....
        /*0050*/ 	.word	0xffffffff


	//   ....[10]....
        /*0054*/ 	.word	0xffffffff


	//   ....[11]....
        /*0058*/ 	.word	0xffffffff


	//   ....[12]....
        /*005c*/ 	.word	0xffffffff


	//   ....[13]....
        /*0060*/ 	.word	0xffffffff


	//   ....[14]....
        /*0064*/ 	.word	0xffffffff


	//   ....[15]....
        /*0068*/ 	.word	0xffffffff


	//   ....[16]....
        /*006c*/ 	.word	0xffffffff


	//   ....[17]....
        /*0070*/ 	.word	0xffffffff


	//   ....[18]....
        /*0074*/ 	.word	0xffffffff


	//   ....[19]....
        /*0078*/ 	.word	0xffffffff


	//----- nvinfo : EIATTR_COOP_GROUP_INSTR_OFFSETS
	.align		4
.L_1491:
        /*007c*/ 	.byte	0x04, 0x28
        /*007e*/ 	.short	(.L_1493 - .L_1492)


	//   ....[0]....
.L_1492:
        /*0080*/ 	.word	0x000013b0


	//   ....[1]....
        /*0084*/ 	.word	0x000013c0


	//   ....[2]....
        /*0088*/ 	.word	0x000013d0


	//   ....[3]....
        /*008c*/ 	.word	0x000013e0


	//   ....[4]....
        /*0090*/ 	.word	0x00001410


	//   ....[5]....
        /*0094*/ 	.word	0x00001430


	//   ....[6]....
        /*0098*/ 	.word	0x00001450


	//   ....[7]....
        /*009c*/ 	.word	0x00001460


	//   ....[8]....
        /*00a0*/ 	.word	0x000014a0


	//   ....[9]....
        /*00a4*/ 	.word	0x000014c0


	//   ....[10]....
        /*00a8*/ 	.word	0x000014d0


	//   ....[11]....
        /*00ac*/ 	.word	0x000014e0


	//   ....[12]....
        /*00b0*/ 	.word	0x00001510


	//   ....[13]....
        /*00b4*/ 	.word	0x00001530


	//   ....[14]....
        /*00b8*/ 	.word	0x00001550


	//   ....[15]....
        /*00bc*/ 	.word	0x00001560


	//   ....[16]....
        /*00c0*/ 	.word	0x000015a0


	//   ....[17]....
        /*00c4*/ 	.word	0x000015d0


	//   ....[18]....
        /*00c8*/ 	.word	0x00001600


	//   ....[19]....
        /*00cc*/ 	.word	0x00001610


	//----- nvinfo : EIATTR_VRC_CTA_INIT_COUNT
	.align		4
.L_1493:
        /*00d0*/ 	.byte	0x02, 0x4a
	.zero		1
	.zero		1


	//----- nvinfo : EIATTR_EXIT_INSTR_OFFSETS
	.align		4
        /*00d4*/ 	.byte	0x04, 0x1c
        /*00d6*/ 	.short	(.L_1495 - .L_1494)


	//   ....[0]....
.L_1494:
        /*00d8*/ 	.word	0x00000060


	//   ....[1]....
        /*00dc*/ 	.word	0x000016b0


	//   ....[2]....
        /*00e0*/ 	.word	0x000016e0


	//   ....[3]....
        /*00e4*/ 	.word	0x00001840


	//----- nvinfo : EIATTR_MAX_THREADS
	.align		4
.L_1495:
        /*00e8*/ 	.byte	0x04, 0x05
        /*00ea*/ 	.short	(.L_1497 - .L_1496)
.L_1496:
        /*00ec*/ 	.word	0x00000400
        /*00f0*/ 	.word	0x00000001
        /*00f4*/ 	.word	0x00000001


	//----- nvinfo : EIATTR_CRS_STACK_SIZE
	.align		4
.L_1497:
        /*00f8*/ 	.byte	0x04, 0x1e
        /*00fa*/ 	.short	(.L_1499 - .L_1498)
.L_1498:
        /*00fc*/ 	.word	0x00000000


	//----- nvinfo : EIATTR_CBANK_PARAM_SIZE
	.align		4
.L_1499:
        /*0100*/ 	.byte	0x03, 0x19
        /*0102*/ 	.short	0x0128


	//----- nvinfo : EIATTR_PARAM_CBANK
	.align		4
        /*0104*/ 	.byte	0x04, 0x0a
        /*0106*/ 	.short	(.L_1501 - .L_1500)
	.align		4
.L_1500:
        /*0108*/ 	.word	index@(.nv.constant0._ZN10layer_norm40ln_parallel_residual_bwd_finalize_kernelINS_22Kernel_traits_finalizeILj6144E13__nv_bfloat16S2_fS2_fjLb0ELj1024ELj4ENS_18Kernel_traits_baseILj6144ES2_S2_fS2_fjLj1024EEEEELb0EEEvNS_9BwdParamsE)
        /*010c*/ 	.short	0x0380
        /*010e*/ 	.short	0x0128


	//----- nvinfo : EIATTR_SW_WAR
	.align		4
.L_1501:
        /*0110*/ 	.byte	0x04, 0x36
        /*0112*/ 	.short	(.L_1503 - .L_1502)
.L_1502:
        /*0114*/ 	.word	0x00000008
.L_1503:


//--------------------- .nv.info._ZN10layer_norm31ln_parallel_residual_bwd_kernelINS_13Kernel_traitsI13__nv_bfloat16S2_fS2_fjLj6144ELj1ELj1ELj8ELj16ENS_18Kernel_traits_baseILj6144ES2_S2_fS2_fjLj256EEEEELb1ELb1ELb0EEEvNS_9BwdParamsE --------------------------
	.section	.nv.info._ZN10layer_norm31ln_parallel_residual_bwd_kernelINS_13Kernel_traitsI13__nv_bfloat16S2_fS2_fjLj6144ELj1ELj1ELj8ELj16ENS_18Kernel_traits_baseILj6144ES2_S2_fS2_fjLj256EEEEELb1ELb1ELb0EEEvNS_9BwdParamsE,"",@"SHT_CUDA_INFO"
	.sectionflags	@""
	.align	4


	//----- nvinfo : EIATTR_CUDA_API_VERSION
	.align		4
        /*0000*/ 	.byte	0x04, 0x37
        /*0002*/ 	.short	(.L_1505 - .L_1504)
.L_1504:
        /*0004*/ 	.word	0x00000082


	//----- nvinfo : EIATTR_KPARAM_INFO
	.align		4
.L_1505:
        /*0008*/ 	.byte	0x04, 0x17
        /*000a*/ 	.short	(.L_1507 - .L_1506)
.L_1506:
        /*000c*/ 	.word	0x00000000
        /*0010*/ 	.short	0x0000
        /*0012*/ 	.short	0x0000
        /*0014*/ 	.byte	0x00, 0xf0, 0xa1, 0x04


	//----- nvinfo : EIATTR_SPARSE_MMA_MASK
	.align		4
.L_1507:
        /*0018*/ 	.byte	0x03, 0x50
        /*001a*/ 	.short	0x0000


	//----- nvinfo : EIATTR_MAXREG_COUNT
	.align		4
        /*001c*/ 	.byte	0x03, 0x1b
        /*001e*/ 	.short	0x00ff


	//----- nvinfo : EIATTR_NUM_BARRIERS
	.align		4
        /*0020*/ 	.byte	0x02, 0x4c
        /*0022*/ 	.byte	0x01
	.zero		1


	//----- nvinfo : EIATTR_MERCURY_ISA_VERSION
	.align		4
        /*0024*/ 	.byte	0x03, 0x5f
        /*0026*/ 	.short	0x0101


	//----- nvinfo : EIATTR_COOP_GROUP_MASK_REGIDS
	.align		4
        /*0028*/ 	.byte	0x04, 0x29
        /*002a*/ 	.short	(.L_1509 - .L_1508)


	//   ....[0]....
.L_1508:
        /*002c*/ 	.word	0xffffffff


	//   ....[1]....
        /*0030*/ 	.word	0xffffffff


	//   ....[2]....
        /*0034*/ 	.word	0xffffffff


	//   ....[3]....
        /*0038*/ 	.word	0xffffffff


	//   ....[4]....
        /*003c*/ 	.word	0xffffffff


	//   ....[5]....
        /*0040*/ 	.word	0xffffffff


	//   ....[6]....
        /*0044*/ 	.word	0xffffffff


	//   ....[7]....
        /*0048*/ 	.word	0xffffffff


	//   ....[8]....
        /*004c*/ 	.word	0xffffffff


	//   ....[9]....
        /*0050*/ 	.word	0xffffffff


	//----- nvinfo : EIATTR_COOP_GROUP_INSTR_OFFSETS
	.align		4
.L_1509:
        /*0054*/ 	.byte	0x04, 0x28
        /*0056*/ 	.short	(.L_1511 - .L_1510)


	//   ....[0]....
.L_1510:
        /*0058*/ 	.word	0x00001a00


	//   ....[1]....
        /*005c*/ 	.word	0x00001a20


	//   ....[2]....
        /*0060*/ 	.word	0x00001a60


	//   ....[3]....
        /*0064*/ 	.word	0x00001a70


	//   ....[4]....
        /*0068*/ 	.word	0x00001ab0


	//   ....[5]....
        /*006c*/ 	.word	0x00001ac0


	//   ....[6]....
        /*0070*/ 	.word	0x00001af0


	//   ....[7]....
        /*0074*/ 	.word	0x00001b00


	//   ....[8]....
        /*0078*/ 	.word	0x00001b30


	//   ....[9]....
        /*007c*/ 	.word	0x00001b40


	//----- nvinfo : EIATTR_VRC_CTA_INIT_COUNT
	.align		4
.L_1511:
        /*0080*/ 	.byte	0x02, 0x4a
	.zero		1
	.zero		1


	//----- nvinfo : EIATTR_EXIT_INSTR_OFFSETS
	.align		4
        /*0084*/ 	.byte	0x04, 0x1c
        /*0086*/ 	.short	(.L_1513 - .L_1512)


	//   ....[0]....
.L_1512:
        /*0088*/ 	.word	0x00008870


	//   ....[1]....
        /*008c*/ 	.word	0x00008910


	//----- nvinfo : EIATTR_MAX_THREADS
	.align		4
.L_1513:
        /*0090*/ 	.byte	0x04, 0x05
        /*0092*/ 	.short	(.L_1515 - .L_1514)
.L_1514:
        /*0094*/ 	.word	0x00000100
        /*0098*/ 	.word	0x00000001
        /*009c*/ 	.word	0x00000001


	//----- nvinfo : EIATTR_CRS_STACK_SIZE
	.align		4
.L_1515:
        /*00a0*/ 	.byte	0x04, 0x1e
        /*00a2*/ 	.short	(.L_1517 - .L_1516)
.L_1516:
        /*00a4*/ 	.word	0x00000000


	//----- nvinfo : EIATTR_CBANK_PARAM_SIZE
	.align		4
.L_1517:
        /*00a8*/ 	.byte	0x03, 0x19
        /*00aa*/ 	.short	0x0128


	//----- nvinfo : EIATTR_PARAM_CBANK
	.align		4
        /*00ac*/ 	.byte	0x04, 0x0a
        /*00ae*/ 	.short	(.L_1519 - .L_1518)
	.align		4
.L_1518:
        /*00b0*/ 	.word	index@(.nv.constant0._ZN10layer_norm31ln_parallel_residual_bwd_kernelINS_13Kernel_traitsI13__nv_bfloat16S2_fS2_fjLj6144ELj1ELj1ELj8ELj16ENS_18Kernel_traits_baseILj6144ES2_S2_fS2_fjLj256EEEEELb1ELb1ELb0EEEvNS_9BwdParamsE)
        /*00b4*/ 	.short	0x0380
        /*00b6*/ 	.short	0x0128


	//----- nvinfo : EIATTR_SW_WAR
	.align		4
.L_1519:
        /*00b8*/ 	.byte	0x04, 0x36
        /*00ba*/ 	.short	(.L_1521 - .L_1520)
.L_1520:
        /*00bc*/ 	.word	0x00000008
.L_1521:


//--------------------- .nv.info._ZN10layer_norm22ln_bwd_finalize_kernelINS_22Kernel_traits_finalizeILj6144E13__nv_bfloat16S2_fS2_fjLb0ELj1024ELj4ENS_18Kernel_traits_baseILj6144ES2_S2_fS2_fjLj1024EEEEELb0ELb1EEEvNS_9BwdParamsE --------------------------
	.section	.nv.info._ZN10layer_norm22ln_bwd_finalize_kernelINS_22Kernel_traits_finalizeILj6144E13__nv_bfloat16S2_fS2_fjLb0ELj1024ELj4ENS_18Kernel_traits_baseILj6144ES2_S2_fS2_fjLj1024EEEEELb0ELb1EEEvNS_9BwdParamsE,"",@"SHT_CUDA_INFO"
	.sectionflags	@""
	.align	4


	//----- nvinfo : EIATTR_CUDA_API_VERSION
	.align		4
        /*0000*/ 	.byte	0x04, 0x37
        /*0002*/ 	.short	(.L_1523 - .L_1522)
.L_1522:
        /*0004*/ 	.word	0x00000082


	//----- nvinfo : EIATTR_KPARAM_INFO
	.align		4
.L_1523:
        /*0008*/ 	.byte	0x04, 0x17
        /*000a*/ 	.short	(.L_1525 - .L_1524)
.L_1524:
        /*000c*/ 	.word	0x00000000
        /*0010*/ 	.short	0x0000
        /*0012*/ 	.short	0x0000
        /*0014*/ 	.byte	0x00, 0xf0, 0xa1, 0x04


	//----- nvinfo : EIATTR_SPARSE_MMA_MASK
	.align		4
.L_1525:
        /*0018*/ 	.byte	0x03, 0x50
        /*001a*/ 	.short	0x0000


	//----- nvinfo : EIATTR_MAXREG_COUNT
	.align		4
        /*001c*/ 	.byte	0x03, 0x1b
        /*001e*/ 	.short	0x0040


	//----- nvinfo : EIATTR_NUM_BARRIERS
	.align		4
        /*0020*/ 	.byte	0x02, 0x4c
        /*0022*/ 	.byte	0x01
	.zero		1


	//----- nvinfo : EIATTR_MERCURY_ISA_VERSION
	.align		4
        /*0024*/ 	.byte	0x03, 0x5f
        /*0026*/ 	.short	0x0101


	//----- nvinfo : EIATTR_COOP_GROUP_MASK_REGIDS
	.align		4
        /*0028*/ 	.byte	0x04, 0x29
        /*002a*/ 	.short	(.L_1527 - .L_1526)


	//   ....[0]....
.L_1526:
        /*002c*/ 	.word	0xffffffff


	//   ....[1]....
        /*0030*/ 	.word	0xffffffff


	//   ....[2]....
        /*0034*/ 	.word	0xffffffff


	//   ....[3]....
        /*0038*/ 	.word	0xffffffff


	//   ....[4]....
        /*003c*/ 	.word	0xffffffff


	//   ....[5]....
        /*0040*/ 	.word	0xffffffff


	//   ....[6]....
        /*0044*/ 	.word	0xffffffff


	//   ....[7]....
        /*0048*/ 	.word	0xffffffff


	//   ....[8]....
        /*004c*/ 	.word	0xffffffff


	//   ....[9]....
        /*0050*/ 	.word	0xffffffff


	//----- nvinfo : EIATTR_COOP_GROUP_INSTR_OFFSETS
	.align		4
.L_1527:
        /*0054*/ 	.byte	0x04, 0x28
        /*0056*/ 	.short	(.L_1529 - .L_1528)


	//   ....[0]....
.L_1528:
        /*0058*/ 	.word	0x00001630


	//   ....[1]....
        /*005c*/ 	.word	0x00001640


	//   ....[2]....
        /*0060*/ 	.word	0x00001670


	//   ....[3]....
        /*0064*/ 	.word	0x00001680


	//   ....[4]....
        /*0068*/ 	.word	0x000016b0


	//   ....[5]....
        /*006c*/ 	.word	0x000016d0


	//   ....[6]....
        /*0070*/ 	.word	0x00001700


	//   ....[7]....
        /*0074*/ 	.word	0x00001710


	//   ....[8]....
        /*0078*/ 	.word	0x00001740


	//   ....[9]....
        /*007c*/ 	.word	0x00001750


	//----- nvinfo : EIATTR_VRC_CTA_INIT_COUNT
	.align		4
.L_1529:
        /*0080*/ 	.byte	0x02, 0x4a
	.zero		1
	.zero		1


	//----- nvinfo : EIATTR_EXIT_INSTR_OFFSETS
	.align		4
        /*0084*/ 	.byte	0x04, 0x1c
        /*0086*/ 	.short	(.L_1531 - .L_1530)


	//   ....[0]....
.L_1530:
        /*0088*/ 	.word	0x00000070


	//   ....[1]....
        /*008c*/ 	.word	0x000017b0


	//   ....[2]....
        /*0090*/ 	.word	0x00001880


	//----- nvinfo : EIATTR_MAX_THREADS
	.align		4
.L_1531:
        /*0094*/ 	.byte	0x04, 0x05
        /*0096*/ 	.short	(.L_1533 - .L_1532)
.L_1532:
        /*0098*/ 	.word	0x00000400
        /*009c*/ 	.word	0x00000001
        /*00a0*/ 	.word	0x00000001


	//----- nvinfo : EIATTR_CRS_STACK_SIZE
	.align		4
.L_1533:
        /*00a4*/ 	.byte	0x04, 0x1e
        /*00a6*/ 	.short	(.L_1535 - .L_1534)
.L_1534:
        /*00a8*/ 	.word	0x00000000


	//----- nvinfo : EIATTR_CBANK_PARAM_SIZE
	.align		4
.L_1535:
        /*00ac*/ 	.byte	0x03, 0x19
        /*00ae*/ 	.short	0x0128


	//----- nvinfo : EIATTR_PARAM_CBANK
	.align		4
        /*00b0*/ 	.byte	0x04, 0x0a
        /*00b2*/ 	.short	(.L_1537 - .L_1536)
	.align		4
.L_1536:
        /*00b4*/ 	.word	index@(.nv.constant0._ZN10layer_norm22ln_bwd_finalize_kernelINS_22Kernel_traits_finalizeILj6144E13__nv_bfloat16S2_fS2_fjLb0ELj1024ELj4ENS_18Kernel_traits_baseILj6144ES2_S2_fS2_fjLj1024EEEEELb0ELb1EEEvNS_9BwdParamsE)
        /*00b8*/ 	.short	0x0380
        /*00ba*/ 	.short	0x0128


	//----- nvinfo : EIATTR_SW_WAR
	.align		4
.L_1537:
        /*00bc*/ 	.byte	0x04, 0x36
        /*00be*/ 	.short	(.L_1539 - .L_1538)
.L_1538:
        /*00c0*/ 	.word	0x00000008
.L_1539:


//--------------------- .nv.info._ZN10layer_norm40ln_parallel_residual_bwd_finalize_kernelINS_22Kernel_traits_finalizeILj6144E13__nv_bfloat16S2_fS2_fjLb0ELj1024ELj4ENS_18Kernel_traits_baseILj6144ES2_S2_fS2_fjLj1024EEEEELb1EEEvNS_9BwdParamsE --------------------------
	.section	.nv.info._ZN10layer_norm40ln_parallel_residual_bwd_finalize_kernelINS_22Kernel_traits_finalizeILj6144E13__nv_bfloat16S2_fS2_fjLb0ELj1024ELj4ENS_18Kernel_traits_baseILj6144ES2_S2_fS2_fjLj1024EEEEELb1EEEvNS_9BwdParamsE,"",@"SHT_CUDA_INFO"
	.sectionflags	@""
	.align	4


	//----- nvinfo : EIATTR_CUDA_API_VERSION
	.align		4
        /*0000*/ 	.byte	0x04, 0x37
        /*0002*/ 	.short	(.L_1541 - .L_1540)
.L_1540:
        /*0004*/ 	.word	0x00000082


	//----- nvinfo : EIATTR_KPARAM_INFO
	.align		4
.L_1541:
        /*0008*/ 	.byte	0x04, 0x17
        /*000a*/ 	.short	(.L_1543 - .L_1542)
.L_1542:
        /*000c*/ 	.word	0x00000000
        /*0010*/ 	.short	0x0000
        /*0012*/ 	.short	0x0000
        /*0014*/ 	.byte	0x00, 0xf0, 0xa1, 0x04


	//----- nvinfo : EIATTR_SPARSE_MMA_MASK
	.align		4
.L_1543:
        /*0018*/ 	.byte	0x03, 0x50
        /*001a*/ 	.short	0x0000


	//----- nvinfo : EIATTR_MAXREG_COUNT
	.align		4
        /*001c*/ 	.byte	0x03, 0x1b
        /*001e*/ 	.short	0x0040


	//----- nvinfo : EIATTR_NUM_BARRIERS
	.align		4
        /*0020*/ 	.byte	0x02, 0x4c
        /*0022*/ 	.byte	0x01
	.zero		1


	//----- nvinfo : EIATTR_MERCURY_ISA_VERSION
	.align		4
        /*0024*/ 	.byte	0x03, 0x5f
        /*0026*/ 	.short	0x0101


	//----- nvinfo : EIATTR_COOP_GROUP_MASK_REGIDS
	.align		4
        /*0028*/ 	.byte	0x04, 0x29
        /*002a*/ 	.short	(.L_1545 - .L_1544)


	//   ....[0]....
.L_1544:
        /*002c*/ 	.word	0xffffffff


	//   ....[1]....
        /*0030*/ 	.word	0xffffffff


	//   ....[2]....
        /*0034*/ 	.word	0xffffffff


	//   ....[3]....
        /*0038*/ 	.word	0xffffffff


	//   ....[4]....
        /*003c*/ 	.word	0xffffffff


	//   ....[5]....
        /*0040*/ 	.word	0xffffffff


	//   ....[6]....
        /*0044*/ 	.word	0xffffffff


	//   ....[7]....
        /*0048*/ 	.word	0xffffffff


	//   ....[8]....
        /*004c*/ 	.word	0xffffffff


	//   ....[9]....
        /*0050*/ 	.word	0xffffffff


	//   ....[10]....
        /*0054*/ 	.word	0xffffffff


	//   ....[11]....
        /*0058*/ 	.word	0xffffffff


	//   ....[12]....
        /*005c*/ 	.word	0xffffffff


	//   ....[13]....
        /*0060*/ 	.word	0xffffffff


	//   ....[14]....
        /*0064*/ 	.word	0xffffffff


	//   ....[15]....
        /*0068*/ 	.word	0xffffffff


	//   ....[16]....
        /*006c*/ 	.word	0xffffffff


	//   ....[17]....
        /*0070*/ 	.word	0xffffffff


	//   ....[18]....
        /*0074*/ 	.word	0xffffffff


	//   ....[19]....
        /*0078*/ 	.word	0xffffffff


	//----- nvinfo : EIATTR_COOP_GROUP_INSTR_OFFSETS
	.align		4
.L_1545:
        /*007c*/ 	.byte	0x04, 0x28
        /*007e*/ 	.short	(.L_1547 - .L_1546)


	//   ....[0]....
.L_1546:
        /*0080*/ 	.word	0x00001410


	//   ....[1]....
        /*0084*/ 	.word	0x00001420


	//   ....[2]....
        /*0088*/ 	.word	0x00001430


	//   ....[3]....
        /*008c*/ 	.word	0x00001440


	//   ....[4]....
        /*0090*/ 	.word	0x00001480


	//   ....[5]....
        /*0094*/ 	.word	0x000014a0


	//   ....[6]....
        /*0098*/ 	.word	0x000014b0


	//   ....[7]....
        /*009c*/ 	.word	0x000014c0


	//   ....[8]....
        /*00a0*/ 	.word	0x000014f0


	//   ....[9]....
        /*00a4*/ 	.word	0x00001520


	//   ....[10]....
        /*00a8*/ 	.word	0x00001530


	//   ....[11]....
        /*00ac*/ 	.word	0x00001540


	//   ....[12]....
        /*00b0*/ 	.word	0x00001560


	//   ....[13]....
        /*00b4*/ 	.word	0x00001590


	//   ....[14]....
        /*00b8*/ 	.word	0x000015b0


	//   ....[15]....
        /*00bc*/ 	.word	0x000015c0


	//   ....[16]....
        /*00c0*/ 	.word	0x000015e0


	//   ....[17]....
        /*00c4*/ 	.word	0x00001610


	//   ....[18]....
        /*00c8*/ 	.word	0x00001630


	//   ....[19]....
        /*00cc*/ 	.word	0x00001640


	//----- nvinfo : EIATTR_VRC_CTA_INIT_COUNT
	.align		4
.L_1547:
        /*00d0*/ 	.byte	0x02, 0x4a
	.zero		1
	.zero		1


	//----- nvinfo : EIATTR_EXIT_INSTR_OFFSETS
	.align		4
        /*00d4*/ 	.byte	0x04, 0x1c
        /*00d6*/ 	.short	(.L_1549 - .L_1548)


	//   ....[0]....
.L_1548:
        /*00d8*/ 	.word	0x00000060


	//   ....[1]....
        /*00dc*/ 	.word	0x000016e0


	//   ....[2]....
        /*00e0*/ 	.word	0x00001850


	//----- nvinfo : EIATTR_MAX_THREADS
	.align		4
.L_1549:
        /*00e4*/ 	.byte	0x04, 0x05
        /*00e6*/ 	.short	(.L_1551 - .L_1550)
.L_1550:
        /*00e8*/ 	.word	0x00000400
        /*00ec*/ 	.word	0x00000001
        /*00f0*/ 	.word	0x00000001


	//----- nvinfo : EIATTR_CRS_STACK_SIZE
	.align		4
.L_1551:
        /*00f4*/ 	.byte	0x04, 0x1e
        /*00f6*/ 	.short	(.L_1553 - .L_1552)
.L_1552:
        /*00f8*/ 	.word	0x00000000


	//----- nvinfo : EIATTR_CBANK_PARAM_SIZE
	.align		4
.L_1553:
        /*00fc*/ 	.byte	0x03, 0x19
        /*00fe*/ 	.short	0x0128


	//----- nvinfo : EIATTR_PARAM_CBANK
	.align		4
        /*0100*/ 	.byte	0x04, 0x0a
        /*0102*/ 	.short	(.L_1555 - .L_1554)
	.align		4
.L_1554:
        /*0104*/ 	.word	index@(.nv.constant0._ZN10layer_norm40ln_parallel_residual_bwd_finalize_kernelINS_22Kernel_traits_finalizeILj6144E13__nv_bfloat16S2_fS2_fjLb0ELj1024ELj4ENS_18Kernel_traits_baseILj6144ES2_S2_fS2_fjLj1024EEEEELb1EEEvNS_9BwdParamsE)
        /*0108*/ 	.short	0x0380
        /*010a*/ 	.short	0x0128


	//----- nvinfo : EIATTR_SW_WAR
	.align		4
.L_1555:
        /*010c*/ 	.byte	0x04, 0x36
        /*010e*/ 	.short	(.L_1557 - .L_1556)
.L_1556:
        /*0110*/ 	.word	0x00000008
.L_1557:


//--------------------- .nv.info._ZN10layer_norm31ln_parallel_residual_bwd_kernelINS_13Kernel_traitsI13__nv_bfloat16S2_fS2_fjLj6144ELj1ELj1ELj8ELj16ENS_18Kernel_traits_baseILj6144ES2_S2_fS2_fjLj256EEEEELb1ELb1ELb1EEEvNS_9BwdParamsE --------------------------
	.section	.nv.info._ZN10layer_norm31ln_parallel_residual_bwd_kernelINS_13Kernel_traitsI13__nv_bfloat16S2_fS2_fjLj6144ELj1ELj1ELj8ELj16ENS_18Kernel_traits_baseILj6144ES2_S2_fS2_fjLj256EEEEELb1ELb1ELb1EEEvNS_9BwdParamsE,"",@"SHT_CUDA_INFO"
	.sectionflags	@""
	.align	4


	//----- nvinfo : EIATTR_CUDA_API_VERSION
	.align		4
        /*0000*/ 	.byte	0x04, 0x37
        /*0002*/ 	.short	(.L_1559 - .L_1558)
.L_1558:
        /*0004*/ 	.word	0x00000082


	//----- nvinfo : EIATTR_KPARAM_INFO
	.align		4
.L_1559:
        /*0008*/ 	.byte	0x04, 0x17
        /*000a*/ 	.short	(.L_1561 - .L_1560)
.L_1560:
        /*000c*/ 	.word	0x00000000
        /*0010*/ 	.short	0x0000
        /*0012*/ 	.short	0x0000
        /*0014*/ 	.byte	0x00, 0xf0, 0xa1, 0x04


	//----- nvinfo : EIATTR_SPARSE_MMA_MASK
	.align		4
.L_1561:
        /*0018*/ 	.byte	0x03, 0x50
        /*001a*/ 	.short	0x0000


	//----- nvinfo : EIATTR_MAXREG_COUNT
	.align		4
        /*001c*/ 	.byte	0x03, 0x1b
        /*001e*/ 	.short	0x00ff


	//----- nvinfo : EIATTR_NUM_BARRIERS
	.align		4
        /*0020*/ 	.byte	0x02, 0x4c
        /*0022*/ 	.byte	0x01
	.zero		1


	//----- nvinfo : EIATTR_MERCURY_ISA_VERSION
	.align		4
        /*0024*/ 	.byte	0x03, 0x5f
        /*0026*/ 	.short	0x0101


	//----- nvinfo : EIATTR_COOP_GROUP_MASK_REGIDS
	.align		4
        /*0028*/ 	.byte	0x04, 0x29
        /*002a*/ 	.short	(.L_1563 - .L_1562)


	//   ....[0]....
.L_1562:
        /*002c*/ 	.word	0xffffffff


	//   ....[1]....
        /*0030*/ 	.word	0xffffffff


	//   ....[2]....
        /*0034*/ 	.word	0xffffffff


	//   ....[3]....
        /*0038*/ 	.word	0xffffffff


	//   ....[4]....
        /*003c*/ 	.word	0xffffffff


	//   ....[5]....
        /*0040*/ 	.word	0xffffffff


	//   ....[6]....
        /*0044*/ 	.word	0xffffffff


	//   ....[7]....
        /*0048*/ 	.word	0xffffffff


	//   ....[8]....
        /*004c*/ 	.word	0xffffffff


	//   ....[9]....
        /*0050*/ 	.word	0xffffffff


	//----- nvinfo : EIATTR_COOP_GROUP_INSTR_OFFSETS
	.align		4
.L_1563:
        /*0054*/ 	.byte	0x04, 0x28
        /*0056*/ 	.short	(.L_1565 - .L_1564)


	//   ....[0]....
.L_1564:
        /*0058*/ 	.word	0x00001450


	//   ....[1]....
        /*005c*/ 	.word	0x00001460


	//   ....[2]....
        /*0060*/ 	.word	0x00001490


	//   ....[3]....
        /*0064*/ 	.word	0x000014a0


	//   ....[4]....
        /*0068*/ 	.word	0x000014d0


	//   ....[5]....
        /*006c*/ 	.word	0x000014e0


	//   ....[6]....
        /*0070*/ 	.word	0x00001520


	//   ....[7]....
        /*0074*/ 	.word	0x00001530


	//   ....[8]....
        /*0078*/ 	.word	0x00001560


	//   ....[9]....
        /*007c*/ 	.word	0x00001570


	//----- nvinfo : EIATTR_VRC_CTA_INIT_COUNT
	.align		4
.L_1565:
        /*0080*/ 	.byte	0x02, 0x4a
	.zero		1
	.zero		1


	//----- nvinfo : EIATTR_EXIT_INSTR_OFFSETS
	.align		4
        /*0084*/ 	.byte	0x04, 0x1c
        /*0086*/ 	.short	(.L_1567 - .L_1566)


	//   ....[0]....
.L_1566:
        /*0088*/ 	.word	0x000082c0


	//----- nvinfo : EIATTR_MAX_THREADS
	.align		4
.L_1567:
        /*008c*/ 	.byte	0x04, 0x05
        /*008e*/ 	.short	(.L_1569 - .L_1568)
.L_1568:
        /*0090*/ 	.word	0x00000100
        /*0094*/ 	.word	0x00000001
        /*0098*/ 	.word	0x00000001


	//----- nvinfo : EIATTR_CRS_STACK_SIZE
	.align		4
.L_1569:
        /*009c*/ 	.byte	0x04, 0x1e
        /*009e*/ 	.short	(.L_1571 - .L_1570)
.L_1570:
        /*00a0*/ 	.word	0x00000000


	//----- nvinfo : EIATTR_CBANK_PARAM_SIZE
	.align		4
.L_1571:
        /*00a4*/ 	.byte	0x03, 0x19
        /*00a6*/ 	.short	0x0128


	//----- nvinfo : EIATTR_PARAM_CBANK
	.align		4
        /*00a8*/ 	.byte	0x04, 0x0a
        /*00aa*/ 	.short	(.L_1573 - .L_1572)
	.align		4
.L_1572:
        /*00ac*/ 	.word	index@(.nv.constant0._ZN10layer_norm31ln_parallel_residual_bwd_kernelINS_13Kernel_traitsI13__nv_bfloat16S2_fS2_fjLj6144ELj1ELj1ELj8ELj16ENS_18Kernel_traits_baseILj6144ES2_S2_fS2_fjLj256EEEEELb1ELb1ELb1EEEvNS_9BwdParamsE)
        /*00b0*/ 	.short	0x0380
        /*00b2*/ 	.short	0x0128


	//----- nvinfo : EIATTR_SW_WAR
	.align		4
.L_1573:
        /*00b4*/ 	.byte	0x04, 0x36
        /*00b6*/ 	.short	(.L_1575 - .L_1574)
.L_1574:
        /*00b8*/ 	.word	0x00000008
.L_1575:


//--------------------- .nv.info._ZN10layer_norm31ln_parallel_residual_bwd_kernelINS_13Kernel_traitsIf13__nv_bfloat16fS2_fjLj6144ELj1ELj1ELj8ELj16ENS_18Kernel_traits_baseILj6144EfS2_fS2_fjLj256EEEEELb0ELb0ELb0EEEvNS_9BwdParamsE --------------------------
	.section	.nv.info._ZN10layer_norm31ln_parallel_residual_bwd_kernelINS_13Kernel_traitsIf13__nv_bfloat16fS2_fjLj6144ELj1ELj1ELj8ELj16ENS_18Kernel_traits_baseILj6144EfS2_fS2_fjLj256EEEEELb0ELb0ELb0EEEvNS_9BwdParamsE,"",@"SHT_CUDA_INFO"
	.sectionflags	@""
	.align	4


	//----- nvinfo : EIATTR_CUDA_API_VERSION
	.align		4
        /*0000*/ 	.byte	0x04, 0x37
        /*0002*/ 	.short	(.L_1577 - .L_1576)
.L_1576:
        /*0004*/ 	.word	0x00000082


	//----- nvinfo : EIATTR_KPARAM_INFO
	.align		4
.L_1577:
        /*0008*/ 	.byte	0x04, 0x17
        /*000a*/ 	.short	(.L_1579 - .L_1578)
.L_1578:
        /*000c*/ 	.word	0x00000000
        /*0010*/ 	.short	0x0000
        /*0012*/ 	.short	0x0000
        /*0014*/ 	.byte	0x00, 0xf0, 0xa1, 0x04


	//----- nvinfo : EIATTR_SPARSE_MMA_MASK
	.align		4
.L_1579:
        /*0018*/ 	.byte	0x03, 0x50
        /*001a*/ 	.short	0x0000


	//----- nvinfo : EIATTR_MAXREG_COUNT
	.align		4
        /*001c*/ 	.byte	0x03, 0x1b
        /*001e*/ 	.short	0x00ff


	//----- nvinfo : EIATTR_NUM_BARRIERS
	.align		4
        /*0020*/ 	.byte	0x02, 0x4c
        /*0022*/ 	.byte	0x01
	.zero		1


	//----- nvinfo : EIATTR_ANNOTATIONS
	.align		4
        /*0024*/ 	.byte	0x04, 0x55
        /*0026*/ 	.short	(.L_1581 - .L_1580)


	//   ....[0]....
.L_1580:
        /*0028*/ 	.word	0x00000001
        /*002c*/ 	.byte	0xb0, 0x00, 0x00, 0x00, 0x01, 0x00, 0x00, 0x00, 0xc0, 0x09, 0x00, 0x00, 0x01, 0x00, 0x00, 0x00
        /*003c*/ 	.byte	0x80, 0x5c, 0x00, 0x00


	//----- nvinfo : EIATTR_MERCURY_ISA_VERSION
	.align		4
.L_1581:
        /*0040*/ 	.byte	0x03, 0x5f
        /*0042*/ 	.short	0x0101


	//----- nvinfo : EIATTR_COOP_GROUP_MASK_REGIDS
	.align		4
        /*0044*/ 	.byte	0x04, 0x29
        /*0046*/ 	.short	(.L_1583 - .L_1582)


	//   ....[0]....
.L_1582:
        /*0048*/ 	.word	0xffffffff


	//   ....[1]....
        /*004c*/ 	.word	0xffffffff


	//   ....[2]....
        /*0050*/ 	.word	0xffffffff


	//   ....[3]....
        /*0054*/ 	.word	0xffffffff


	//   ....[4]....
        /*0058*/ 	.word	0xffffffff


	//   ....[5]....
        /*005c*/ 	.word	0xffffffff


	//   ....[6]....
        /*0060*/ 	.word	0xffffffff


	//   ....[7]....
        /*0064*/ 	.word	0xffffffff


	//   ....[8]....
        /*0068*/ 	.word	0xffffffff


	//   ....[9]....
        /*006c*/ 	.word	0xffffffff


	//----- nvinfo : EIATTR_COOP_GROUP_INSTR_OFFSETS
	.align		4
.L_1583:
        /*0070*/ 	.byte	0x04, 0x28
        /*0072*/ 	.short	(.L_1585 - .L_1584)


	//   ....[0]....
.L_1584:
        /*0074*/ 	.word	0x000021b0


	//   ....[1]....
        /*0078*/ 	.word	0x000021d0


	//   ....[2]....
        /*007c*/ 	.word	0x00002210


	//   ....[3]....
        /*0080*/ 	.word	0x00002220


	//   ....[4]....
        /*0084*/ 	.word	0x00002260


	//   ....[5]....
        /*0088*/ 	.word	0x00002270


	//   ....[6]....
        /*008c*/ 	.word	0x000022a0


	//   ....[7]....
        /*0090*/ 	.word	0x000022b0


	//   ....[8]....
        /*0094*/ 	.word	0x000022e0


	//   ....[9]....
        /*0098*/ 	.word	0x000022f0


	//----- nvinfo : EIATTR_VRC_CTA_INIT_COUNT
	.align		4
.L_1585:
        /*009c*/ 	.byte	0x02, 0x4a
	.zero		1
	.zero		1


	//----- nvinfo : EIATTR_EXIT_INSTR_OFFSETS
	.align		4
        /*00a0*/ 	.byte	0x04, 0x1c
        /*00a2*/ 	.short	(.L_1587 - .L_1586)


	//   ....[0]....
.L_1586:
        /*00a4*/ 	.word	0x00005f40


	//   ....[1]....
        /*00a8*/ 	.word	0x00006050


	//----- nvinfo : EIATTR_MAX_THREADS
	.align		4
.L_1587:
        /*00ac*/ 	.byte	0x04, 0x05
        /*00ae*/ 	.short	(.L_1589 - .L_1588)
.L_1588:
        /*00b0*/ 	.word	0x00000100
        /*00b4*/ 	.word	0x00000001
        /*00b8*/ 	.word	0x00000001


	//----- nvinfo : EIATTR_CRS_STACK_SIZE
	.align		4
.L_1589:
        /*00bc*/ 	.byte	0x04, 0x1e
        /*00be*/ 	.short	(.L_1591 - .L_1590)
.L_1590:
        /*00c0*/ 	.word	0x00000000


	//----- nvinfo : EIATTR_CBANK_PARAM_SIZE
	.align		4
.L_1591:
        /*00c4*/ 	.byte	0x03, 0x19
        /*00c6*/ 	.short	0x0128


	//----- nvinfo : EIATTR_PARAM_CBANK
	.align		4
        /*00c8*/ 	.byte	0x04, 0x0a
        /*00ca*/ 	.short	(.L_1593 - .L_1592)
	.align		4
.L_1592:
        /*00cc*/ 	.word	index@(.nv.constant0._ZN10layer_norm31ln_parallel_residual_bwd_kernelINS_13Kernel_traitsIf13__nv_bfloat16fS2_fjLj6144ELj1ELj1ELj8ELj16ENS_18Kernel_traits_baseILj6144EfS2_fS2_fjLj256EEEEELb0ELb0ELb0EEEvNS_9BwdParamsE)
        /*00d0*/ 	.short	0x0380
        /*00d2*/ 	.short	0x0128


	//----- nvinfo : EIATTR_SW_WAR
	.align		4
.L_1593:
        /*00d4*/ 	.byte	0x04, 0x36
        /*00d6*/ 	.short	(.L_1595 - .L_1594)
.L_1594:
        /*00d8*/ 	.word	0x00000008
.L_1595:


//--------------------- .nv.info._ZN10layer_norm31ln_parallel_residual_bwd_kernelINS_13Kernel_traitsIf13__nv_bfloat16fS2_fjLj6144ELj1ELj1ELj8ELj16ENS_18Kernel_traits_baseILj6144EfS2_fS2_fjLj256EEEEELb0ELb0ELb1EEEvNS_9BwdParamsE --------------------------
	.section	.nv.info._ZN10layer_norm31ln_parallel_residual_bwd_kernelINS_13Kernel_traitsIf13__nv_bfloat16fS2_fjLj6144ELj1ELj1ELj8ELj16ENS_18Kernel_traits_baseILj6144EfS2_fS2_fjLj256EEEEELb0ELb0ELb1EEEvNS_9BwdParamsE,"",@"SHT_CUDA_INFO"
	.sectionflags	@""
	.align	4


	//----- nvinfo : EIATTR_CUDA_API_VERSION
	.align		4
        /*0000*/ 	.byte	0x04, 0x37
        /*0002*/ 	.short	(.L_1597 - .L_1596)
.L_1596:
        /*0004*/ 	.word	0x00000082


	//----- nvinfo : EIATTR_KPARAM_INFO
	.align		4
.L_1597:
        /*0008*/ 	.byte	0x04, 0x17
        /*000a*/ 	.short	(.L_1599 - .L_1598)
.L_1598:
        /*000c*/ 	.word	0x00000000
        /*0010*/ 	.short	0x0000
        /*0012*/ 	.short	0x0000
        /*0014*/ 	.byte	0x00, 0xf0, 0xa1, 0x04


	//----- nvinfo : EIATTR_SPARSE_MMA_MASK
	.align		4
.L_1599:
        /*0018*/ 	.byte	0x03, 0x50
        /*001a*/ 	.short	0x0000


	//----- nvinfo : EIATTR_MAXREG_COUNT
	.align		4
        /*001c*/ 	.byte	0x03, 0x1b
        /*001e*/ 	.short	0x00ff


	//----- nvinfo : EIATTR_NUM_BARRIERS
	.align		4
        /*0020*/ 	.byte	0x02, 0x4c
        /*0022*/ 	.byte	0x01
	.zero		1


	//----- nvinfo : EIATTR_MERCURY_ISA_VERSION
	.align		4
        /*0024*/ 	.byte	0x03, 0x5f
        /*0026*/ 	.short	0x0101


	//----- nvinfo : EIATTR_COOP_GROUP_MASK_REGIDS
	.align		4
        /*0028*/ 	.byte	0x04, 0x29
        /*002a*/ 	.short	(.L_1601 - .L_1600)


	//   ....[0]....
.L_1600:
        /*002c*/ 	.word	0xffffffff


	//   ....[1]....
        /*0030*/ 	.word	0xffffffff


	//   ....[2]....
        /*0034*/ 	.word	0xffffffff


	//   ....[3]....
        /*0038*/ 	.word	0xffffffff


	//   ....[4]....
        /*003c*/ 	.word	0xffffffff


	//   ....[5]....
        /*0040*/ 	.word	0xffffffff


	//   ....[6]....
        /*0044*/ 	.word	0xffffffff


	//   ....[7]....
        /*0048*/ 	.word	0xffffffff


	//   ....[8]....
        /*004c*/ 	.word	0xffffffff


	//   ....[9]....
        /*0050*/ 	.word	0xffffffff


	//----- nvinfo : EIATTR_COOP_GROUP_INSTR_OFFSETS
	.align		4
.L_1601:
        /*0054*/ 	.byte	0x04, 0x28
        /*0056*/ 	.short	(.L_1603 - .L_1602)


	//   ....[0]....
.L_1602:
        /*0058*/ 	.word	0x00001d30


	//   ....[1]....
        /*005c*/ 	.word	0x00001e00


	//   ....[2]....
        /*0060*/ 	.word	0x00001e10


	//   ....[3]....
        /*0064*/ 	.word	0x00001e40


	//   ....[4]....
        /*0068*/ 	.word	0x00001e60


	//   ....[5]....
        /*006c*/ 	.word	0x00001e70


	//   ....[6]....
        /*0070*/ 	.word	0x00001e90


	//   ....[7]....
        /*0074*/ 	.word	0x00001ed0


	//   ....[8]....
        /*0078*/ 	.word	0x00001f00


	//   ....[9]....
        /*007c*/ 	.word	0x00001f10


	//----- nvinfo : EIATTR_VRC_CTA_INIT_COUNT
	.align		4
.L_1603:
        /*0080*/ 	.byte	0x02, 0x4a
	.zero		1
	.zero		1


	//----- nvinfo : EIATTR_EXIT_INSTR_OFFSETS
	.align		4
        /*0084*/ 	.byte	0x04, 0x1c
        /*0086*/ 	.short	(.L_1605 - .L_1604)


	//   ....[0]....
.L_1604:
        /*0088*/ 	.word	0x00005df0


	//----- nvinfo : EIATTR_MAX_THREADS
	.align		4
.L_1605:
        /*008c*/ 	.byte	0x04, 0x05
        /*008e*/ 	.short	(.L_1607 - .L_1606)
.L_1606:
        /*0090*/ 	.word	0x00000100
        /*0094*/ 	.word	0x00000001
        /*0098*/ 	.word	0x00000001


	//----- nvinfo : EIATTR_CRS_STACK_SIZE
	.align		4
.L_1607:
        /*009c*/ 	.byte	0x04, 0x1e
        /*009e*/ 	.short	(.L_1609 - .L_1608)
.L_1608:
        /*00a0*/ 	.word	0x00000000


	//----- nvinfo : EIATTR_CBANK_PARAM_SIZE
	.align		4
.L_1609:
        /*00a4*/ 	.byte	0x03, 0x19
        /*00a6*/ 	.short	0x0128


	//----- nvinfo : EIATTR_PARAM_CBANK
	.align		4
        /*00a8*/ 	.byte	0x04, 0x0a
        /*00aa*/ 	.short	(.L_1611 - .L_1610)
	.align		4
.L_1610:
        /*00ac*/ 	.word	index@(.nv.constant0._ZN10layer_norm31ln_parallel_residual_bwd_kernelINS_13Kernel_traitsIf13__nv_bfloat16fS2_fjLj6144ELj1ELj1ELj8ELj16ENS_18Kernel_traits_baseILj6144EfS2_fS2_fjLj256EEEEELb0ELb0ELb1EEEvNS_9BwdParamsE)
        /*00b0*/ 	.short	0x0380
        /*00b2*/ 	.short	0x0128


	//----- nvinfo : EIATTR_SW_WAR
	.align		4
.L_1611:
        /*00b4*/ 	.byte	0x04, 0x36
        /*00b6*/ 	.short	(.L_1613 - .L_1612)
.L_1612:
        /*00b8*/ 	.word	0x00000008
.L_1613:


//--------------------- .nv.info._ZN10layer_norm31ln_parallel_residual_bwd_kernelINS_13Kernel_traitsIf13__nv_bfloat16fS2_fjLj6144ELj1ELj1ELj8ELj16ENS_18Kernel_traits_baseILj6144EfS2_fS2_fjLj256EEEEELb0ELb1ELb0EEEvNS_9BwdParamsE --------------------------
	.section	.nv.info._ZN10layer_norm31ln_parallel_residual_bwd_kernelINS_13Kernel_traitsIf13__nv_bfloat16fS2_fjLj6144ELj1ELj1ELj8ELj16ENS_18Kernel_traits_baseILj6144EfS2_fS2_fjLj256EEEEELb0ELb1ELb0EEEvNS_9BwdParamsE,"",@"SHT_CUDA_INFO"
	.sectionflags	@""
	.align	4


	//----- nvinfo : EIATTR_CUDA_API_VERSION
	.align		4
        /*0000*/ 	.byte	0x04, 0x37
        /*0002*/ 	.short	(.L_1615 - .L_1614)
.L_1614:
        /*0004*/ 	.word	0x00000082


	//----- nvinfo : EIATTR_KPARAM_INFO
	.align		4
.L_1615:
        /*0008*/ 	.byte	0x04, 0x17
        /*000a*/ 	.short	(.L_1617 - .L_1616)
.L_1616:
        /*000c*/ 	.word	0x00000000
        /*0010*/ 	.short	0x0000
        /*0012*/ 	.short	0x0000
        /*0014*/ 	.byte	0x00, 0xf0, 0xa1, 0x04


	//----- nvinfo : EIATTR_SPARSE_MMA_MASK
	.align		4
.L_1617:
        /*0018*/ 	.byte	0x03, 0x50
        /*001a*/ 	.short	0x0000


	//----- nvinfo : EIATTR_MAXREG_COUNT
	.align		4
        /*001c*/ 	.byte	0x03, 0x1b
        /*001e*/ 	.short	0x00ff


	//----- nvinfo : EIATTR_NUM_BARRIERS
	.align		4
        /*0020*/ 	.byte	0x02, 0x4c
        /*0022*/ 	.byte	0x01
	.zero		1


	//----- nvinfo : EIATTR_MERCURY_ISA_VERSION
	.align		4
        /*0024*/ 	.byte	0x03, 0x5f
        /*0026*/ 	.short	0x0101


	//----- nvinfo : EIATTR_COOP_GROUP_MASK_REGIDS
	.align		4
        /*0028*/ 	.byte	0x04, 0x29
        /*002a*/ 	.short	(.L_1619 - .L_1618)


	//   ....[0]....
.L_1618:
        /*002c*/ 	.word	0xffffffff


	//   ....[1]....
        /*0030*/ 	.word	0xffffffff


	//   ....[2]....
        /*0034*/ 	.word	0xffffffff


	//   ....[3]....
        /*0038*/ 	.word	0xffffffff


	//   ....[4]....
        /*003c*/ 	.word	0xffffffff


	//   ....[5]....
        /*0040*/ 	.word	0xffffffff


	//   ....[6]....
        /*0044*/ 	.word	0xffffffff


	//   ....[7]....
        /*0048*/ 	.word	0xffffffff


	//   ....[8]....
        /*004c*/ 	.word	0xffffffff


	//   ....[9]....
        /*0050*/ 	.word	0xffffffff


	//----- nvinfo : EIATTR_COOP_GROUP_INSTR_OFFSETS
	.align		4
.L_1619:
        /*0054*/ 	.byte	0x04, 0x28
        /*0056*/ 	.short	(.L_1621 - .L_1620)


	//   ....[0]....
.L_1620:
        /*0058*/ 	.word	0x00001670


	//   ....[1]....
        /*005c*/ 	.word	0x00001690


	//   ....[2]....
        /*0060*/ 	.word	0x000016d0


	//   ....[3]....
        /*0064*/ 	.word	0x000016e0


	//   ....[4]....
        /*0068*/ 	.word	0x00001720


	//   ....[5]....
        /*006c*/ 	.word	0x00001730


	//   ....[6]....
        /*0070*/ 	.word	0x00001760


	//   ....[7]....
        /*0074*/ 	.word	0x00001770


	//   ....[8]....
        /*0078*/ 	.word	0x000017a0


	//   ....[9]....
        /*007c*/ 	.word	0x000017b0


	//----- nvinfo : EIATTR_VRC_CTA_INIT_COUNT
	.align		4
.L_1621:
        /*0080*/ 	.byte	0x02, 0x4a
	.zero		1
	.zero		1


	//----- nvinfo : EIATTR_EXIT_INSTR_OFFSETS
	.align		4
        /*0084*/ 	.byte	0x04, 0x1c
        /*0086*/ 	.short	(.L_1623 - .L_1622)


	//   ....[0]....
.L_1622:
        /*0088*/ 	.word	0x00005280


	//   ....[1]....
        /*008c*/ 	.word	0x00005320


	//----- nvinfo : EIATTR_MAX_THREADS
	.align		4
.L_1623:
        /*0090*/ 	.byte	0x04, 0x05
        /*0092*/ 	.short	(.L_1625 - .L_1624)
.L_1624:
        /*0094*/ 	.word	0x00000100
        /*0098*/ 	.word	0x00000001
        /*009c*/ 	.word	0x00000001


	//----- nvinfo : EIATTR_CRS_STACK_SIZE
	.align		4
.L_1625:
        /*00a0*/ 	.byte	0x04, 0x1e
        /*00a2*/ 	.short	(.L_1627 - .L_1626)
.L_1626:
        /*00a4*/ 	.word	0x00000000


	//----- nvinfo : EIATTR_CBANK_PARAM_SIZE
	.align		4
.L_1627:
        /*00a8*/ 	.byte	0x03, 0x19
        /*00aa*/ 	.short	0x0128


	//----- nvinfo : EIATTR_PARAM_CBANK
	.align		4
        /*00ac*/ 	.byte	0x04, 0x0a
        /*00ae*/ 	.short	(.L_1629 - .L_1628)
	.align		4
.L_1628:
        /*00b0*/ 	.word	index@(.nv.constant0._ZN10layer_norm31ln_parallel_residual_bwd_kernelINS_13Kernel_traitsIf13__nv_bfloat16fS2_fjLj6144ELj1ELj1ELj8ELj16ENS_18Kernel_traits_baseILj6144EfS2_fS2_fjLj256EEEEELb0ELb1ELb0EEEvNS_9BwdParamsE)
        /*00b4*/ 	.short	0x0380
        /*00b6*/ 	.short	0x0128


	//----- nvinfo : EIATTR_SW_WAR
	.align		4
.L_1629:
        /*00b8*/ 	.byte	0x04, 0x36
        /*00ba*/ 	.short	(.L_1631 - .L_1630)
.L_1630:
        /*00bc*/ 	.word	0x00000008
.L_1631:


//--------------------- .nv.info._ZN10layer_norm31ln_parallel_residual_bwd_kernelINS_13Kernel_traitsIf13__nv_bfloat16fS2_fjLj6144ELj1ELj1ELj8ELj16ENS_18Kernel_traits_baseILj6144EfS2_fS2_fjLj256EEEEELb0ELb1ELb1EEEvNS_9BwdParamsE --------------------------
	.section	.nv.info._ZN10layer_norm31ln_parallel_residual_bwd_kernelINS_13Kernel_traitsIf13__nv_bfloat16fS2_fjLj6144ELj1ELj1ELj8ELj16ENS_18Kernel_traits_baseILj6144EfS2_fS2_fjLj256EEEEELb0ELb1ELb1EEEvNS_9BwdParamsE,"",@"SHT_CUDA_INFO"
	.sectionflags	@""
	.align	4


	//----- nvinfo : EIATTR_CUDA_API_VERSION
	.align		4
        /*0000*/ 	.byte	0x04, 0x37
        /*0002*/ 	.short	(.L_1633 - .L_1632)
.L_1632:
        /*0004*/ 	.word	0x00000082


	//----- nvinfo : EIATTR_KPARAM_INFO
	.align		4
.L_1633:
        /*0008*/ 	.byte	0x04, 0x17
        /*000a*/ 	.short	(.L_1635 - .L_1634)
.L_1634:
        /*000c*/ 	.word	0x00000000
        /*0010*/ 	.short	0x0000
        /*0012*/ 	.short	0x0000
        /*0014*/ 	.byte	0x00, 0xf0, 0xa1, 0x04


	//----- nvinfo : EIATTR_SPARSE_MMA_MASK
	.align		4
.L_1635:
        /*0018*/ 	.byte	0x03, 0x50
        /*001a*/ 	.short	0x0000


	//----- nvinfo : EIATTR_MAXREG_COUNT
	.align		4
        /*001c*/ 	.byte	0x03, 0x1b
        /*001e*/ 	.short	0x00ff


	//----- nvinfo : EIATTR_NUM_BARRIERS
	.align		4
        /*0020*/ 	.byte	0x02, 0x4c
        /*0022*/ 	.byte	0x01
	.zero		1


	//----- nvinfo : EIATTR_MERCURY_ISA_VERSION
	.align		4
        /*0024*/ 	.byte	0x03, 0x5f
        /*0026*/ 	.short	0x0101


	//----- nvinfo : EIATTR_COOP_GROUP_MASK_REGIDS
	.align		4
        /*0028*/ 	.byte	0x04, 0x29
        /*002a*/ 	.short	(.L_1637 - .L_1636)


	//   ....[0]....
.L_1636:
        /*002c*/ 	.word	0xffffffff


	//   ....[1]....
        /*0030*/ 	.word	0xffffffff


	//   ....[2]....
        /*0034*/ 	.word	0xffffffff


	//   ....[3]....
        /*0038*/ 	.word	0xffffffff


	//   ....[4]....
        /*003c*/ 	.word	0xffffffff


	//   ....[5]....
        /*0040*/ 	.word	0xffffffff


	//   ....[6]....
        /*0044*/ 	.word	0xffffffff


	//   ....[7]....
        /*0048*/ 	.word	0xffffffff


	//   ....[8]....
        /*004c*/ 	.word	0xffffffff


	//   ....[9]....
        /*0050*/ 	.word	0xffffffff


	//----- nvinfo : EIATTR_COOP_GROUP_INSTR_OFFSETS
	.align		4
.L_1637:
        /*0054*/ 	.byte	0x04, 0x28
        /*0056*/ 	.short	(.L_1639 - .L_1638)


	//   ....[0]....
.L_1638:
        /*0058*/ 	.word	0x00001110


	//   ....[1]....
        /*005c*/ 	.word	0x00001120


	//   ....[2]....
        /*0060*/ 	.word	0x00001150


	//   ....[3]....
        /*0064*/ 	.word	0x00001160


	//   ....[4]....
        /*0068*/ 	.word	0x00001190


	//   ....[5]....
        /*006c*/ 	.word	0x000011a0


	//   ....[6]....
        /*0070*/ 	.word	0x000011e0


	//   ....[7]....
        /*0074*/ 	.word	0x000011f0


	//   ....[8]....
        /*0078*/ 	.word	0x00001220


	//   ....[9]....
        /*007c*/ 	.word	0x00001230


	//----- nvinfo : EIATTR_VRC_CTA_INIT_COUNT
	.align		4
.L_1639:
        /*0080*/ 	.byte	0x02, 0x4a
	.zero		1
	.zero		1


	//----- nvinfo : EIATTR_EXIT_INSTR_OFFSETS
	.align		4
        /*0084*/ 	.byte	0x04, 0x1c
        /*0086*/ 	.short	(.L_1641 - .L_1640)


	//   ....[0]....
.L_1640:
        /*0088*/ 	.word	0x00004d20


	//----- nvinfo : EIATTR_MAX_THREADS
	.align		4
.L_1641:
        /*008c*/ 	.byte	0x04, 0x05
        /*008e*/ 	.short	(.L_1643 - .L_1642)
.L_1642:
        /*0090*/ 	.word	0x00000100
        /*0094*/ 	.word	0x00000001
        /*0098*/ 	.word	0x00000001


	//----- nvinfo : EIATTR_CRS_STACK_SIZE
	.align		4
.L_1643:
        /*009c*/ 	.byte	0x04, 0x1e
        /*009e*/ 	.short	(.L_1645 - .L_1644)
.L_1644:
        /*00a0*/ 	.word	0x00000000


	//----- nvinfo : EIATTR_CBANK_PARAM_SIZE
	.align		4
.L_1645:
        /*00a4*/ 	.byte	0x03, 0x19
        /*00a6*/ 	.short	0x0128


	//----- nvinfo : EIATTR_PARAM_CBANK
	.align		4
        /*00a8*/ 	.byte	0x04, 0x0a
        /*00aa*/ 	.short	(.L_1647 - .L_1646)
	.align		4
.L_1646:
        /*00ac*/ 	.word	index@(.nv.constant0._ZN10layer_norm31ln_parallel_residual_bwd_kernelINS_13Kernel_traitsIf13__nv_bfloat16fS2_fjLj6144ELj1ELj1ELj8ELj16ENS_18Kernel_traits_baseILj6144EfS2_fS2_fjLj256EEEEELb0ELb1ELb1EEEvNS_9BwdParamsE)
        /*00b0*/ 	.short	0x0380
        /*00b2*/ 	.short	0x0128


	//----- nvinfo : EIATTR_SW_WAR
	.align		4
.L_1647:
        /*00b4*/ 	.byte	0x04, 0x36
        /*00b6*/ 	.short	(.L_1649 - .L_1648)
.L_1648:
        /*00b8*/ 	.word	0x00000008
.L_1649:


//--------------------- .nv.info._ZN10layer_norm31ln_parallel_residual_bwd_kernelINS_13Kernel_traitsIf13__nv_bfloat16fS2_fjLj6144ELj1ELj1ELj8ELj16ENS_18Kernel_traits_baseILj6144EfS2_fS2_fjLj256EEEEELb1ELb0ELb0EEEvNS_9BwdParamsE --------------------------
	.section	.nv.info._ZN10layer_norm31ln_parallel_residual_bwd_kernelINS_13Kernel_traitsIf13__nv_bfloat16fS2_fjLj6144ELj1ELj1ELj8ELj16ENS_18Kernel_traits_baseILj6144EfS2_fS2_fjLj256EEEEELb1ELb0ELb0EEEvNS_9BwdParamsE,"",@"SHT_CUDA_INFO"
	.sectionflags	@""
	.align	4


	//----- nvinfo : EIATTR_CUDA_API_VERSION
	.align		4
        /*0000*/ 	.byte	0x04, 0x37
        /*0002*/ 	.short	(.L_1651 - .L_1650)
.L_1650:
        /*0004*/ 	.word	0x00000082


	//----- nvinfo : EIATTR_KPARAM_INFO
	.align		4
.L_1651:
        /*0008*/ 	.byte	0x04, 0x17
        /*000a*/ 	.short	(.L_1653 - .L_1652)
.L_1652:
        /*000c*/ 	.word	0x00000000
        /*0010*/ 	.short	0x0000
        /*0012*/ 	.short	0x0000
        /*0014*/ 	.byte	0x00, 0xf0, 0xa1, 0x04


	//----- nvinfo : EIATTR_SPARSE_MMA_MASK
	.align		4
.L_1653:
        /*0018*/ 	.byte	0x03, 0x50
        /*001a*/ 	.short	0x0000


	//----- nvinfo : EIATTR_MAXREG_COUNT
	.align		4
        /*001c*/ 	.byte	0x03, 0x1b
        /*001e*/ 	.short	0x00ff


	//----- nvinfo : EIATTR_NUM_BARRIERS
	.align		4
        /*0020*/ 	.byte	0x02, 0x4c
        /*0022*/ 	.byte	0x01
	.zero		1


	//----- nvinfo : EIATTR_ANNOTATIONS
	.align		4
        /*0024*/ 	.byte	0x04, 0x55
        /*0026*/ 	.short	(.L_1655 - .L_1654)


	//   ....[0]....
.L_1654:
        /* <DEDUP_REMOVED lines=13> */


	//----- nvinfo : EIATTR_MERCURY_ISA_VERSION
	.align		4
.L_1655:
        /*00e8*/ 	.byte	0x03, 0x5f
        /*00ea*/ 	.short	0x0101


	//----- nvinfo : EIATTR_COOP_GROUP_MASK_REGIDS
	.align		4
        /*00ec*/ 	.byte	0x04, 0x29
        /*00ee*/ 	.short	(.L_1657 - .L_1656)


	//   ....[0]....
.L_1656:
        /*00f0*/ 	.word	0xffffffff


	//   ....[1]....
        /*00f4*/ 	.word	0xffffffff


	//   ....[2]....
        /*00f8*/ 	.word	0xffffffff


	//   ....[3]....
        /*00fc*/ 	.word	0xffffffff


	//   ....[4]....
        /*0100*/ 	.word	0xffffffff


	//   ....[5]....
        /*0104*/ 	.word	0xffffffff


	//   ....[6]....
        /*0108*/ 	.word	0xffffffff


	//   ....[7]....
        /*010c*/ 	.word	0xffffffff


	//   ....[8]....
        /*0110*/ 	.word	0xffffffff


	//   ....[9]....
        /*0114*/ 	.word	0xffffffff


	//----- nvinfo : EIATTR_COOP_GROUP_INSTR_OFFSETS
	.align		4
.L_1657:
        /*0118*/ 	.byte	0x04, 0x28
        /*011a*/ 	.short	(.L_1659 - .L_1658)


	//   ....[0]....
.L_1658:
        /*011c*/ 	.word	0x00002500


	//   ....[1]....
        /*0120*/ 	.word	0x00002520


	//   ....[2]....
        /*0124*/ 	.word	0x00002560


	//   ....[3]....
        /*0128*/ 	.word	0x00002570


	//   ....[4]....
        /*012c*/ 	.word	0x000025b0


	//   ....[5]....
        /*0130*/ 	.word	0x000025c0


	//   ....[6]....
        /*0134*/ 	.word	0x000025f0


	//   ....[7]....
        /*0138*/ 	.word	0x00002600


	//   ....[8]....
        /*013c*/ 	.word	0x00002630


	//   ....[9]....
        /*0140*/ 	.word	0x00002640


	//----- nvinfo : EIATTR_VRC_CTA_INIT_COUNT
	.align		4
.L_1659:
        /*0144*/ 	.byte	0x02, 0x4a
	.zero		1
	.zero		1


	//----- nvinfo : EIATTR_EXIT_INSTR_OFFSETS
	.align		4
        /*0148*/ 	.byte	0x04, 0x1c
        /*014a*/ 	.short	(.L_1661 - .L_1660)


	//   ....[0]....
.L_1660:
        /*014c*/ 	.word	0x000094d0


	//   ....[1]....
        /*0150*/ 	.word	0x000095e0


	//----- nvinfo : EIATTR_MAX_THREADS
	.align		4
.L_1661:
        /*0154*/ 	.byte	0x04, 0x05
        /*0156*/ 	.short	(.L_1663 - .L_1662)
.L_1662:
        /*0158*/ 	.word	0x00000100
        /*015c*/ 	.word	0x00000001
        /*0160*/ 	.word	0x00000001


	//----- nvinfo : EIATTR_CRS_STACK_SIZE
	.align		4
.L_1663:
        /*0164*/ 	.byte	0x04, 0x1e
        /*0166*/ 	.short	(.L_1665 - .L_1664)
.L_1664:
        /*0168*/ 	.word	0x00000000


	//----- nvinfo : EIATTR_CBANK_PARAM_SIZE
	.align		4
.L_1665:
        /*016c*/ 	.byte	0x03, 0x19
        /*016e*/ 	.short	0x0128


	//----- nvinfo : EIATTR_PARAM_CBANK
	.align		4
        /*0170*/ 	.byte	0x04, 0x0a
        /*0172*/ 	.short	(.L_1667 - .L_1666)
	.align		4
.L_1666:
        /*0174*/ 	.word	index@(.nv.constant0._ZN10layer_norm31ln_parallel_residual_bwd_kernelINS_13Kernel_traitsIf13__nv_bfloat16fS2_fjLj6144ELj1ELj1ELj8ELj16ENS_18Kernel_traits_baseILj6144EfS2_fS2_fjLj256EEEEELb1ELb0ELb0EEEvNS_9BwdParamsE)
        /*0178*/ 	.short	0x0380
        /*017a*/ 	.short	0x0128


	//----- nvinfo : EIATTR_SW_WAR
	.align		4
.L_1667:
        /*017c*/ 	.byte	0x04, 0x36
        /*017e*/ 	.short	(.L_1669 - .L_1668)
.L_1668:
        /*0180*/ 	.word	0x00000008
.L_1669:


//--------------------- .nv.info._ZN10layer_norm31ln_parallel_residual_bwd_kernelINS_13Kernel_traitsIf13__nv_bfloat16fS2_fjLj6144ELj1ELj1ELj8ELj16ENS_18Kernel_traits_baseILj6144EfS2_fS2_fjLj256EEEEELb1ELb0ELb1EEEvNS_9BwdParamsE --------------------------
	.section	.nv.info._ZN10layer_norm31ln_parallel_residual_bwd_kernelINS_13Kernel_traitsIf13__nv_bfloat16fS2_fjLj6144ELj1ELj1ELj8ELj16ENS_18Kernel_traits_baseILj6144EfS2_fS2_fjLj256EEEEELb1ELb0ELb1EEEvNS_9BwdParamsE,"",@"SHT_CUDA_INFO"
	.sectionflags	@""
	.align	4


	//----- nvinfo : EIATTR_CUDA_API_VERSION
	.align		4
        /*0000*/ 	.byte	0x04, 0x37
        /*0002*/ 	.short	(.L_1671 - .L_1670)
.L_1670:
        /*0004*/ 	.word	0x00000082


	//----- nvinfo : EIATTR_KPARAM_INFO
	.align		4
.L_1671:
        /*0008*/ 	.byte	0x04, 0x17
        /*000a*/ 	.short	(.L_1673 - .L_1672)
.L_1672:
        /*000c*/ 	.word	0x00000000
        /*0010*/ 	.short	0x0000
        /*0012*/ 	.short	0x0000
        /*0014*/ 	.byte	0x00, 0xf0, 0xa1, 0x04


	//----- nvinfo : EIATTR_SPARSE_MMA_MASK
	.align		4
.L_1673:
        /*0018*/ 	.byte	0x03, 0x50
        /*001a*/ 	.short	0x0000


	//----- nvinfo : EIATTR_MAXREG_COUNT
	.align		4
        /*001c*/ 	.byte	0x03, 0x1b
        /*001e*/ 	.short	0x00ff


	//----- nvinfo : EIATTR_NUM_BARRIERS
	.align		4
        /*0020*/ 	.byte	0x02, 0x4c
        /*0022*/ 	.byte	0x01
	.zero		1


	//----- nvinfo : EIATTR_ANNOTATIONS
	.align		4
        /*0024*/ 	.byte	0x04, 0x55
        /*0026*/ 	.short	(.L_1675 - .L_1674)


	//   ....[0]....
.L_1674:
        /* <DEDUP_REMOVED lines=27> */


	//----- nvinfo : EIATTR_MERCURY_ISA_VERSION
	.align		4
.L_1675:
        /*01c8*/ 	.byte	0x03, 0x5f
        /*01ca*/ 	.short	0x0101


	//----- nvinfo : EIATTR_COOP_GROUP_MASK_REGIDS
	.align		4
        /*01cc*/ 	.byte	0x04, 0x29
        /*01ce*/ 	.short	(.L_1677 - .L_1676)


	//   ....[0]....
.L_1676:
        /*01d0*/ 	.word	0xffffffff


	//   ....[1]....
        /*01d4*/ 	.word	0xffffffff


	//   ....[2]....
        /*01d8*/ 	.word	0xffffffff


	//   ....[3]....
        /*01dc*/ 	.word	0xffffffff


	//   ....[4]....
        /*01e0*/ 	.word	0xffffffff


	//   ....[5]....
        /*01e4*/ 	.word	0xffffffff


	//   ....[6]....
        /*01e8*/ 	.word	0xffffffff


	//   ....[7]....
        /*01ec*/ 	.word	0xffffffff


	//   ....[8]....
        /*01f0*/ 	.word	0xffffffff


	//   ....[9]....
        /*01f4*/ 	.word	0xffffffff


	//----- nvinfo : EIATTR_COOP_GROUP_INSTR_OFFSETS
	.align		4
.L_1677:
        /*01f8*/ 	.byte	0x04, 0x28
        /*01fa*/ 	.short	(.L_1679 - .L_1678)


	//   ....[0]....
.L_1678:
        /*01fc*/ 	.word	0x00002180


	//   ....[1]....
        /*0200*/ 	.word	0x00002190


	//   ....[2]....
        /*0204*/ 	.word	0x000021b0


	//   ....[3]....
        /*0208*/ 	.word	0x000021d0


	//   ....[4]....
        /*020c*/ 	.word	0x000021f0


	//   ....[5]....
        /*0210*/ 	.word	0x00002210


	//   ....[6]....
        /*0214*/ 	.word	0x00002230


	//   ....[7]....
        /*0218*/ 	.word	0x00002250


	//   ....[8]....
        /*021c*/ 	.word	0x000022b0


	//   ....[9]....
        /*0220*/ 	.word	0x000022c0


	//----- nvinfo : EIATTR_VRC_CTA_INIT_COUNT
	.align		4
.L_1679:
        /*0224*/ 	.byte	0x02, 0x4a
	.zero		1
	.zero		1


	//----- nvinfo : EIATTR_EXIT_INSTR_OFFSETS
	.align		4
        /*0228*/ 	.byte	0x04, 0x1c
        /*022a*/ 	.short	(.L_1681 - .L_1680)


	//   ....[0]....
.L_1680:
        /*022c*/ 	.word	0x00009420


	//----- nvinfo : EIATTR_MAX_THREADS
	.align		4
.L_1681:
        /*0230*/ 	.byte	0x04, 0x05
        /*0232*/ 	.short	(.L_1683 - .L_1682)
.L_1682:
        /*0234*/ 	.word	0x00000100
        /*0238*/ 	.word	0x00000001
        /*023c*/ 	.word	0x00000001


	//----- nvinfo : EIATTR_CRS_STACK_SIZE
	.align		4
.L_1683:
        /*0240*/ 	.byte	0x04, 0x1e
        /*0242*/ 	.short	(.L_1685 - .L_1684)
.L_1684:
        /*0244*/ 	.word	0x00000000


	//----- nvinfo : EIATTR_CBANK_PARAM_SIZE
	.align		4
.L_1685:
        /*0248*/ 	.byte	0x03, 0x19
        /*024a*/ 	.short	0x0128


	//----- nvinfo : EIATTR_PARAM_CBANK
	.align		4
        /*024c*/ 	.byte	0x04, 0x0a
        /*024e*/ 	.short	(.L_1687 - .L_1686)
	.align		4
.L_1686:
        /*0250*/ 	.word	index@(.nv.constant0._ZN10layer_norm31ln_parallel_residual_bwd_kernelINS_13Kernel_traitsIf13__nv_bfloat16fS2_fjLj6144ELj1ELj1ELj8ELj16ENS_18Kernel_traits_baseILj6144EfS2_fS2_fjLj256EEEEELb1ELb0ELb1EEEvNS_9BwdParamsE)
        /*0254*/ 	.short	0x0380
        /*0256*/ 	.short	0x0128


	//----- nvinfo : EIATTR_SW_WAR
	.align		4
.L_1687:
        /*0258*/ 	.byte	0x04, 0x36
        /*025a*/ 	.short	(.L_1689 - .L_1688)
.L_1688:
        /*025c*/ 	.word	0x00000008
.L_1689:


//--------------------- .nv.info._ZN10layer_norm22ln_bwd_finalize_kernelINS_22Kernel_traits_finalizeILj6144Ef13__nv_bfloat16fS2_fjLb0ELj1024ELj4ENS_18Kernel_traits_baseILj6144EfS2_fS2_fjLj1024EEEEELb0ELb0EEEvNS_9BwdParamsE --------------------------
	.section	.nv.info._ZN10layer_norm22ln_bwd_finalize_kernelINS_22Kernel_traits_finalizeILj6144Ef13__nv_bfloat16fS2_fjLb0ELj1024ELj4ENS_18Kernel_traits_baseILj6144EfS2_fS2_fjLj1024EEEEELb0ELb0EEEvNS_9BwdParamsE,"",@"SHT_CUDA_INFO"
	.sectionflags	@""
	.align	4


	//----- nvinfo : EIATTR_CUDA_API_VERSION
	.align		4
        /*0000*/ 	.byte	0x04, 0x37
        /*0002*/ 	.short	(.L_1691 - .L_1690)
.L_1690:
        /*0004*/ 	.word	0x00000082


	//----- nvinfo : EIATTR_KPARAM_INFO
	.align		4
.L_1691:
        /*0008*/ 	.byte	0x04, 0x17
        /*000a*/ 	.short	(.L_1693 - .L_1692)
.L_1692:
        /*000c*/ 	.word	0x00000000
        /*0010*/ 	.short	0x0000
        /*0012*/ 	.short	0x0000
        /*0014*/ 	.byte	0x00, 0xf0, 0xa1, 0x04


	//----- nvinfo : EIATTR_SPARSE_MMA_MASK
	.align		4
.L_1693:
        /*0018*/ 	.byte	0x03, 0x50
        /*001a*/ 	.short	0x0000


	//----- nvinfo : EIATTR_MAXREG_COUNT
	.align		4
        /*001c*/ 	.byte	0x03, 0x1b
        /*001e*/ 	.short	0x0040


	//----- nvinfo : EIATTR_NUM_BARRIERS
	.align		4
        /*0020*/ 	.byte	0x02, 0x4c
        /*0022*/ 	.byte	0x01
	.zero		1


	//----- nvinfo : EIATTR_MERCURY_ISA_VERSION
	.align		4
        /*0024*/ 	.byte	0x03, 0x5f
        /*0026*/ 	.short	0x0101


	//----- nvinfo : EIATTR_COOP_GROUP_MASK_REGIDS
	.align		4
        /*0028*/ 	.byte	0x04, 0x29
        /*002a*/ 	.short	(.L_1695 - .L_1694)


	//   ....[0]....
.L_1694:
        /*002c*/ 	.word	0xffffffff


	//   ....[1]....
        /*0030*/ 	.word	0xffffffff


	//   ....[2]....
        /*0034*/ 	.word	0xffffffff


	//   ....[3]....
        /*0038*/ 	.word	0xffffffff


	//   ....[4]....
        /*003c*/ 	.word	0xffffffff


	//   ....[5]....
        /*0040*/ 	.word	0xffffffff


	//   ....[6]....
        /*0044*/ 	.word	0xffffffff


	//   ....[7]....
        /*0048*/ 	.word	0xffffffff


	//   ....[8]....
        /*004c*/ 	.word	0xffffffff


	//   ....[9]....
        /*0050*/ 	.word	0xffffffff


	//----- nvinfo : EIATTR_COOP_GROUP_INSTR_OFFSETS
	.align		4
.L_1695:
        /*0054*/ 	.byte	0x04, 0x28
        /*0056*/ 	.short	(.L_1697 - .L_1696)


	//   ....[0]....
.L_1696:
        /*0058*/ 	.word	0x000015e0


	//   ....[1]....
        /*005c*/ 	.word	0x000015f0


	//   ....[2]....
        /*0060*/ 	.word	0x00001620


	//   ....[3]....
        /*0064*/ 	.word	0x00001630


	//   ....[4]....
        /*0068*/ 	.word	0x00001660


	//   ....[5]....
        /*006c*/ 	.word	0x00001670


	//   ....[6]....
        /*0070*/ 	.word	0x000016b0


	//   ....[7]....
        /*0074*/ 	.word	0x000016e0


	//   ....[8]....
        /*0078*/ 	.word	0x00001710


	//   ....[9]....
        /*007c*/ 	.word	0x00001720


	//----- nvinfo : EIATTR_VRC_CTA_INIT_COUNT
	.align		4
.L_1697:
        /*0080*/ 	.byte	0x02, 0x4a
	.zero		1
	.zero		1


	//----- nvinfo : EIATTR_EXIT_INSTR_OFFSETS
	.align		4
        /*0084*/ 	.byte	0x04, 0x1c
        /*0086*/ 	.short	(.L_1699 - .L_1698)


	//   ....[0]....
.L_1698:
        /*0088*/ 	.word	0x00000060


	//   ....[1]....
        /*008c*/ 	.word	0x00001780


	//   ....[2]....
        /*0090*/ 	.word	0x000017b0


	//   ....[3]....
        /*0094*/ 	.word	0x00001850


	//----- nvinfo : EIATTR_MAX_THREADS
	.align		4
.L_1699:
        /*0098*/ 	.byte	0x04, 0x05
        /*009a*/ 	.short	(.L_1701 - .L_1700)
.L_1700:
        /*009c*/ 	.word	0x00000400
        /*00a0*/ 	.word	0x00000001
        /*00a4*/ 	.word	0x00000001


	//----- nvinfo : EIATTR_CRS_STACK_SIZE
	.align		4
.L_1701:
        /*00a8*/ 	.byte	0x04, 0x1e
        /*00aa*/ 	.short	(.L_1703 - .L_1702)
.L_1702:
        /*00ac*/ 	.word	0x00000000


	//----- nvinfo : EIATTR_CBANK_PARAM_SIZE
	.align		4
.L_1703:
        /*00b0*/ 	.byte	0x03, 0x19
        /*00b2*/ 	.short	0x0128


	//----- nvinfo : EIATTR_PARAM_CBANK
	.align		4
        /*00b4*/ 	.byte	0x04, 0x0a
        /*00b6*/ 	.short	(.L_1705 - .L_1704)
	.align		4
.L_1704:
        /*00b8*/ 	.word	index@(.nv.constant0._ZN10layer_norm22ln_bwd_finalize_kernelINS_22Kernel_traits_finalizeILj6144Ef13__nv_bfloat16fS2_fjLb0ELj1024ELj4ENS_18Kernel_traits_baseILj6144EfS2_fS2_fjLj1024EEEEELb0ELb0EEEvNS_9BwdParamsE)
        /*00bc*/ 	.short	0x0380
        /*00be*/ 	.short	0x0128


	//----- nvinfo : EIATTR_SW_WAR
	.align		4
.L_1705:
        /*00c0*/ 	.byte	0x04, 0x36
        /*00c2*/ 	.short	(.L_1707 - .L_1706)
.L_1706:
        /*00c4*/ 	.word	0x00000008
.L_1707:


//--------------------- .nv.info._ZN10layer_norm40ln_parallel_residual_bwd_finalize_kernelINS_22Kernel_traits_finalizeILj6144Ef13__nv_bfloat16fS2_fjLb0ELj1024ELj4ENS_18Kernel_traits_baseILj6144EfS2_fS2_fjLj1024EEEEELb0EEEvNS_9BwdParamsE --------------------------
	.section	.nv.info._ZN10layer_norm40ln_parallel_residual_bwd_finalize_kernelINS_22Kernel_traits_finalizeILj6144Ef13__nv_bfloat16fS2_fjLb0ELj1024ELj4ENS_18Kernel_traits_baseILj6144EfS2_fS2_fjLj1024EEEEELb0EEEvNS_9BwdParamsE,"",@"SHT_CUDA_INFO"
	.sectionflags	@""
	.align	4


	//----- nvinfo : EIATTR_CUDA_API_VERSION
	.align		4
        /*0000*/ 	.byte	0x04, 0x37
        /*0002*/ 	.short	(.L_1709 - .L_1708)
.L_1708:
        /*0004*/ 	.word	0x00000082


	//----- nvinfo : EIATTR_KPARAM_INFO
	.align		4
.L_1709:
        /*0008*/ 	.byte	0x04, 0x17
        /*000a*/ 	.short	(.L_1711 - .L_1710)
.L_1710:
        /*000c*/ 	.word	0x00000000
        /*0010*/ 	.short	0x0000
        /*0012*/ 	.short	0x0000
        /*0014*/ 	.byte	0x00, 0xf0, 0xa1, 0x04


	//----- nvinfo : EIATTR_SPARSE_MMA_MASK
	.align		4
.L_1711:
        /*0018*/ 	.byte	0x03, 0x50
        /*001a*/ 	.short	0x0000


	//----- nvinfo : EIATTR_MAXREG_COUNT
	.align		4
        /*001c*/ 	.byte	0x03, 0x1b
        /*001e*/ 	.short	0x0040


	//----- nvinfo : EIATTR_NUM_BARRIERS
	.align		4
        /*0020*/ 	.byte	0x02, 0x4c
        /*0022*/ 	.byte	0x01
	.zero		1


	//----- nvinfo : EIATTR_MERCURY_ISA_VERSION
	.align		4
        /*0024*/ 	.byte	0x03, 0x5f
        /*0026*/ 	.short	0x0101


	//----- nvinfo : EIATTR_COOP_GROUP_MASK_REGIDS
	.align		4
        /*0028*/ 	.byte	0x04, 0x29
        /*002a*/ 	.short	(.L_1713 - .L_1712)


	//   ....[0]....
.L_1712:
        /*002c*/ 	.word	0xffffffff


	//   ....[1]....
        /*0030*/ 	.word	0xffffffff


	//   ....[2]....
        /*0034*/ 	.word	0xffffffff


	//   ....[3]....
        /*0038*/ 	.word	0xffffffff


	//   ....[4]....
        /*003c*/ 	.word	0xffffffff


	//   ....[5]....
        /*0040*/ 	.word	0xffffffff


	//   ....[6]....
        /*0044*/ 	.word	0xffffffff


	//   ....[7]....
        /*0048*/ 	.word	0xffffffff


	//   ....[8]....
        /*004c*/ 	.word	0xffffffff


	//   ....[9]....
        /*0050*/ 	.word	0xffffffff


	//   ....[10]....
        /*0054*/ 	.word	0xffffffff


	//   ....[11]....
        /*0058*/ 	.word	0xffffffff


	//   ....[12]....
        /*005c*/ 	.word	0xffffffff


	//   ....[13]....
        /*0060*/ 	.word	0xffffffff


	//   ....[14]....
        /*0064*/ 	.word	0xffffffff


	//   ....[15]....
        /*0068*/ 	.word	0xffffffff


	//   ....[16]....
        /*006c*/ 	.word	0xffffffff


	//   ....[17]....
        /*0070*/ 	.word	0xffffffff


	//   ....[18]....
        /*0074*/ 	.word	0xffffffff


	//   ....[19]....
        /*0078*/ 	.word	0xffffffff


	//----- nvinfo : EIATTR_COOP_GROUP_INSTR_OFFSETS
	.align		4
.L_1713:
        /*007c*/ 	.byte	0x04, 0x28
        /*007e*/ 	.short	(.L_1715 - .L_1714)


	//   ....[0]....
.L_1714:
        /*0080*/ 	.word	0x000013b0


	//   ....[1]....
        /*0084*/ 	.word	0x000013c0


	//   ....[2]....
        /*0088*/ 	.word	0x000013d0


	//   ....[3]....
        /*008c*/ 	.word	0x000013e0


	//   ....[4]....
        /*0090*/ 	.word	0x00001410


	//   ....[5]....
        /*0094*/ 	.word	0x00001430


	//   ....[6]....
        /*0098*/ 	.word	0x00001450


	//   ....[7]....
        /*009c*/ 	.word	0x00001460


	//   ....[8]....
        /*00a0*/ 	.word	0x000014a0


	//   ....[9]....
        /*00a4*/ 	.word	0x000014c0


	//   ....[10]....
        /*00a8*/ 	.word	0x000014d0


	//   ....[11]....
        /*00ac*/ 	.word	0x000014e0


	//   ....[12]....
        /*00b0*/ 	.word	0x00001510


	//   ....[13]....
        /*00b4*/ 	.word	0x00001530


	//   ....[14]....
        /*00b8*/ 	.word	0x00001550


	//   ....[15]....
        /*00bc*/ 	.word	0x00001560


	//   ....[16]....
        /*00c0*/ 	.word	0x000015a0


	//   ....[17]....
        /*00c4*/ 	.word	0x000015d0


	//   ....[18]....
        /*00c8*/ 	.word	0x00001600


	//   ....[19]....
        /*00cc*/ 	.word	0x00001610


	//----- nvinfo : EIATTR_VRC_CTA_INIT_COUNT
	.align		4
.L_1715:
        /*00d0*/ 	.byte	0x02, 0x4a
	.zero		1
	.zero		1


	//----- nvinfo : EIATTR_EXIT_INSTR_OFFSETS
	.align		4
        /*00d4*/ 	.byte	0x04, 0x1c
        /*00d6*/ 	.short	(.L_1717 - .L_1716)


	//   ....[0]....
.L_1716:
        /*00d8*/ 	.word	0x00000060


	//   ....[1]....
        /*00dc*/ 	.word	0x000016b0


	//   ....[2]....
        /*00e0*/ 	.word	0x000016e0


	//   ....[3]....
        /*00e4*/ 	.word	0x00001800


	//----- nvinfo : EIATTR_MAX_THREADS
	.align		4
.L_1717:
        /*00e8*/ 	.byte	0x04, 0x05
        /*00ea*/ 	.short	(.L_1719 - .L_1718)
.L_1718:
        /*00ec*/ 	.word	0x00000400
        /*00f0*/ 	.word	0x00000001
        /*00f4*/ 	.word	0x00000001


	//----- nvinfo : EIATTR_CRS_STACK_SIZE
	.align		4
.L_1719:
        /*00f8*/ 	.byte	0x04, 0x1e
        /*00fa*/ 	.short	(.L_1721 - .L_1720)
.L_1720:
        /*00fc*/ 	.word	0x00000000


	//----- nvinfo : EIATTR_CBANK_PARAM_SIZE
	.align		4
.L_1721:
        /*0100*/ 	.byte	0x03, 0x19
        /*0102*/ 	.short	0x0128


	//----- nvinfo : EIATTR_PARAM_CBANK
	.align		4
        /*0104*/ 	.byte	0x04, 0x0a
        /*0106*/ 	.short	(.L_1723 - .L_1722)
	.align		4
.L_1722:
        /*0108*/ 	.word	index@(.nv.constant0._ZN10layer_norm40ln_parallel_residual_bwd_finalize_kernelINS_22Kernel_traits_finalizeILj6144Ef13__nv_bfloat16fS2_fjLb0ELj1024ELj4ENS_18Kernel_traits_baseILj6144EfS2_fS2_fjLj1024EEEEELb0EEEvNS_9BwdParamsE)
        /*010c*/ 	.short	0x0380
        /*010e*/ 	.short	0x0128


	//----- nvinfo : EIATTR_SW_WAR
	.align		4
.L_1723:
        /*0110*/ 	.byte	0x04, 0x36
        /*0112*/ 	.short	(.L_1725 - .L_1724)
.L_1724:
        /*0114*/ 	.word	0x00000008
.L_1725:


//--------------------- .nv.info._ZN10layer_norm31ln_parallel_residual_bwd_kernelINS_13Kernel_traitsIf13__nv_bfloat16fS2_fjLj6144ELj1ELj1ELj8ELj16ENS_18Kernel_traits_baseILj6144EfS2_fS2_fjLj256EEEEELb1ELb1ELb0EEEvNS_9BwdParamsE --------------------------
	.section	.nv.info._ZN10layer_norm31ln_parallel_residual_bwd_kernelINS_13Kernel_traitsIf13__nv_bfloat16fS2_fjLj6144ELj1ELj1ELj8ELj16ENS_18Kernel_traits_baseILj6144EfS2_fS2_fjLj256EEEEELb1ELb1ELb0EEEvNS_9BwdParamsE,"",@"SHT_CUDA_INFO"
	.sectionflags	@""
	.align	4


	//----- nvinfo : EIATTR_CUDA_API_VERSION
	.align		4
        /*0000*/ 	.byte	0x04, 0x37
        /*0002*/ 	.short	(.L_1727 - .L_1726)
.L_1726:
        /*0004*/ 	.word	0x00000082


	//----- nvinfo : EIATTR_KPARAM_INFO
	.align		4
.L_1727:
        /*0008*/ 	.byte	0x04, 0x17
        /*000a*/ 	.short	(.L_1729 - .L_1728)
.L_1728:
        /*000c*/ 	.word	0x00000000
        /*0010*/ 	.short	0x0000
        /*0012*/ 	.short	0x0000
        /*0014*/ 	.byte	0x00, 0xf0, 0xa1, 0x04


	//----- nvinfo : EIATTR_SPARSE_MMA_MASK
	.align		4
.L_1729:
        /*0018*/ 	.byte	0x03, 0x50
        /*001a*/ 	.short	0x0000


	//----- nvinfo : EIATTR_MAXREG_COUNT
	.align		4
        /*001c*/ 	.byte	0x03, 0x1b
        /*001e*/ 	.short	0x00ff


	//----- nvinfo : EIATTR_NUM_BARRIERS
	.align		4
        /*0020*/ 	.byte	0x02, 0x4c
        /*0022*/ 	.byte	0x01
	.zero		1


	//----- nvinfo : EIATTR_MERCURY_ISA_VERSION
	.align		4
        /*0024*/ 	.byte	0x03, 0x5f
        /*0026*/ 	.short	0x0101


	//----- nvinfo : EIATTR_COOP_GROUP_MASK_REGIDS
	.align		4
        /*0028*/ 	.byte	0x04, 0x29
        /*002a*/ 	.short	(.L_1731 - .L_1730)


	//   ....[0]....
.L_1730:
        /*002c*/ 	.word	0xffffffff


	//   ....[1]....
        /*0030*/ 	.word	0xffffffff


	//   ....[2]....
        /*0034*/ 	.word	0xffffffff


	//   ....[3]....
        /*0038*/ 	.word	0xffffffff


	//   ....[4]....
        /*003c*/ 	.word	0xffffffff


	//   ....[5]....
        /*0040*/ 	.word	0xffffffff


	//   ....[6]....
        /*0044*/ 	.word	0xffffffff


	//   ....[7]....
        /*0048*/ 	.word	0xffffffff


	//   ....[8]....
        /*004c*/ 	.word	0xffffffff


	//   ....[9]....
        /*0050*/ 	.word	0xffffffff


	//----- nvinfo : EIATTR_COOP_GROUP_INSTR_OFFSETS
	.align		4
.L_1731:
        /*0054*/ 	.byte	0x04, 0x28
        /*0056*/ 	.short	(.L_1733 - .L_1732)


	//   ....[0]....
.L_1732:
        /*0058*/ 	.word	0x000017f0


	//   ....[1]....
        /*005c*/ 	.word	0x00001810


	//   ....[2]....
        /*0060*/ 	.word	0x00001850


	//   ....[3]....
        /*0064*/ 	.word	0x00001860


	//   ....[4]....
        /*0068*/ 	.word	0x000018a0


	//   ....[5]....
        /*006c*/ 	.word	0x000018b0


	//   ....[6]....
        /*0070*/ 	.word	0x000018e0


	//   ....[7]....
        /*0074*/ 	.word	0x000018f0


	//   ....[8]....
        /*0078*/ 	.word	0x00001920


	//   ....[9]....
        /*007c*/ 	.word	0x00001930


	//----- nvinfo : EIATTR_VRC_CTA_INIT_COUNT
	.align		4
.L_1733:
        /*0080*/ 	.byte	0x02, 0x4a
	.zero		1
	.zero		1


	//----- nvinfo : EIATTR_EXIT_INSTR_OFFSETS
	.align		4
        /*0084*/ 	.byte	0x04, 0x1c
        /*0086*/ 	.short	(.L_1735 - .L_1734)


	//   ....[0]....
.L_1734:
        /*0088*/ 	.word	0x00008660


	//   ....[1]....
        /*008c*/ 	.word	0x00008700


	//----- nvinfo : EIATTR_MAX_THREADS
	.align		4
.L_1735:
        /*0090*/ 	.byte	0x04, 0x05
        /*0092*/ 	.short	(.L_1737 - .L_1736)
.L_1736:
        /*0094*/ 	.word	0x00000100
        /*0098*/ 	.word	0x00000001
        /*009c*/ 	.word	0x00000001


	//----- nvinfo : EIATTR_CRS_STACK_SIZE
	.align		4
.L_1737:
        /*00a0*/ 	.byte	0x04, 0x1e
        /*00a2*/ 	.short	(.L_1739 - .L_1738)
.L_1738:
        /*00a4*/ 	.word	0x00000000


	//----- nvinfo : EIATTR_CBANK_PARAM_SIZE
	.align		4
.L_1739:
        /*00a8*/ 	.byte	0x03, 0x19
        /*00aa*/ 	.short	0x0128


	//----- nvinfo : EIATTR_PARAM_CBANK
	.align		4
        /*00ac*/ 	.byte	0x04, 0x0a
        /*00ae*/ 	.short	(.L_1741 - .L_1740)
	.align		4
.L_1740:
        /*00b0*/ 	.word	index@(.nv.constant0._ZN10layer_norm31ln_parallel_residual_bwd_kernelINS_13Kernel_traitsIf13__nv_bfloat16fS2_fjLj6144ELj1ELj1ELj8ELj16ENS_18Kernel_traits_baseILj6144EfS2_fS2_fjLj256EEEEELb1ELb1ELb0EEEvNS_9BwdParamsE)
        /*00b4*/ 	.short	0x0380
        /*00b6*/ 	.short	0x0128


	//----- nvinfo : EIATTR_SW_WAR
	.align		4
.L_1741:
        /*00b8*/ 	.byte	0x04, 0x36
        /*00ba*/ 	.short	(.L_1743 - .L_1742)
.L_1742:
        /*00bc*/ 	.word	0x00000008
.L_1743:


//--------------------- .nv.info._ZN10layer_norm22ln_bwd_finalize_kernelINS_22Kernel_traits_finalizeILj6144Ef13__nv_bfloat16fS2_fjLb0ELj1024ELj4ENS_18Kernel_traits_baseILj6144EfS2_fS2_fjLj1024EEEEELb0ELb1EEEvNS_9BwdParamsE --------------------------
	.section	.nv.info._ZN10layer_norm22ln_bwd_finalize_kernelINS_22Kernel_traits_finalizeILj6144Ef13__nv_bfloat16fS2_fjLb0ELj1024ELj4ENS_18Kernel_traits_baseILj6144EfS2_fS2_fjLj1024EEEEELb0ELb1EEEvNS_9BwdParamsE,"",@"SHT_CUDA_INFO"
	.sectionflags	@""
	.align	4


	//----- nvinfo : EIATTR_CUDA_API_VERSION
	.align		4
        /*0000*/ 	.byte	0x04, 0x37
        /*0002*/ 	.short	(.L_1745 - .L_1744)
.L_1744:
        /*0004*/ 	.word	0x00000082


	//----- nvinfo : EIATTR_KPARAM_INFO
	.align		4
.L_1745:
        /*0008*/ 	.byte	0x04, 0x17
        /*000a*/ 	.short	(.L_1747 - .L_1746)
.L_1746:
        /*000c*/ 	.word	0x00000000
        /*0010*/ 	.short	0x0000
        /*0012*/ 	.short	0x0000
        /*0014*/ 	.byte	0x00, 0xf0, 0xa1, 0x04


	//----- nvinfo : EIATTR_SPARSE_MMA_MASK
	.align		4
.L_1747:
        /*0018*/ 	.byte	0x03, 0x50
        /*001a*/ 	.short	0x0000


	//----- nvinfo : EIATTR_MAXREG_COUNT
	.align		4
        /*001c*/ 	.byte	0x03, 0x1b
        /*001e*/ 	.short	0x0040


	//----- nvinfo : EIATTR_NUM_BARRIERS
	.align		4
        /*0020*/ 	.byte	0x02, 0x4c
        /*0022*/ 	.byte	0x01
	.zero		1


	//----- nvinfo : EIATTR_MERCURY_ISA_VERSION
	.align		4
        /*0024*/ 	.byte	0x03, 0x5f
        /*0026*/ 	.short	0x0101


	//----- nvinfo : EIATTR_COOP_GROUP_MASK_REGIDS
	.align		4
        /*0028*/ 	.byte	0x04, 0x29
        /*002a*/ 	.short	(.L_1749 - .L_1748)


	//   ....[0]....
.L_1748:
        /*002c*/ 	.word	0xffffffff


	//   ....[1]....
        /*0030*/ 	.word	0xffffffff


	//   ....[2]....
        /*0034*/ 	.word	0xffffffff


	//   ....[3]....
        /*0038*/ 	.word	0xffffffff


	//   ....[4]....
        /*003c*/ 	.word	0xffffffff


	//   ....[5]....
        /*0040*/ 	.word	0xffffffff


	//   ....[6]....
        /*0044*/ 	.word	0xffffffff


	//   ....[7]....
        /*0048*/ 	.word	0xffffffff


	//   ....[8]....
        /*004c*/ 	.word	0xffffffff


	//   ....[9]....
        /*0050*/ 	.word	0xffffffff


	//----- nvinfo : EIATTR_COOP_GROUP_INSTR_OFFSETS
	.align		4
.L_1749:
        /*0054*/ 	.byte	0x04, 0x28
        /*0056*/ 	.short	(.L_1751 - .L_1750)


	//   ....[0]....
.L_1750:
        /*0058*/ 	.word	0x00001630


	//   ....[1]....
        /*005c*/ 	.word	0x00001640


	//   ....[2]....
        /*0060*/ 	.word	0x00001670


	//   ....[3]....
        /*0064*/ 	.word	0x00001680


	//   ....[4]....
        /*0068*/ 	.word	0x000016b0


	//   ....[5]....
        /*006c*/ 	.word	0x000016c0


	//   ....[6]....
        /*0070*/ 	.word	0x000016f0


	//   ....[7]....
        /*0074*/ 	.word	0x00001710


	//   ....[8]....
        /*0078*/ 	.word	0x00001740


	//   ....[9]....
        /*007c*/ 	.word	0x00001750


	//----- nvinfo : EIATTR_VRC_CTA_INIT_COUNT
	.align		4
.L_1751:
        /*0080*/ 	.byte	0x02, 0x4a
	.zero		1
	.zero		1


	//----- nvinfo : EIATTR_EXIT_INSTR_OFFSETS
	.align		4
        /*0084*/ 	.byte	0x04, 0x1c
        /*0086*/ 	.short	(.L_1753 - .L_1752)


	//   ....[0]....
.L_1752:
        /*0088*/ 	.word	0x00000070


	//   ....[1]....
        /*008c*/ 	.word	0x000017b0


	//   ....[2]....
        /*0090*/ 	.word	0x00001860


	//----- nvinfo : EIATTR_MAX_THREADS
	.align		4
.L_1753:
        /*0094*/ 	.byte	0x04, 0x05
        /*0096*/ 	.short	(.L_1755 - .L_1754)
.L_1754:
        /*0098*/ 	.word	0x00000400
        /*009c*/ 	.word	0x00000001
        /*00a0*/ 	.word	0x00000001


	//----- nvinfo : EIATTR_CRS_STACK_SIZE
	.align		4
.L_1755:
        /*00a4*/ 	.byte	0x04, 0x1e
        /*00a6*/ 	.short	(.L_1757 - .L_1756)
.L_1756:
        /*00a8*/ 	.word	0x00000000


	//----- nvinfo : EIATTR_CBANK_PARAM_SIZE
	.align		4
.L_1757:
        /*00ac*/ 	.byte	0x03, 0x19
        /*00ae*/ 	.short	0x0128


	//----- nvinfo : EIATTR_PARAM_CBANK
	.align		4
        /*00b0*/ 	.byte	0x04, 0x0a
        /*00b2*/ 	.short	(.L_1759 - .L_1758)
	.align		4
.L_1758:
        /*00b4*/ 	.word	index@(.nv.constant0._ZN10layer_norm22ln_bwd_finalize_kernelINS_22Kernel_traits_finalizeILj6144Ef13__nv_bfloat16fS2_fjLb0ELj1024ELj4ENS_18Kernel_traits_baseILj6144EfS2_fS2_fjLj1024EEEEELb0ELb1EEEvNS_9BwdParamsE)
        /*00b8*/ 	.short	0x0380
        /*00ba*/ 	.short	0x0128


	//----- nvinfo : EIATTR_SW_WAR
	.align		4
.L_1759:
        /*00bc*/ 	.byte	0x04, 0x36
        /*00be*/ 	.short	(.L_1761 - .L_1760)
.L_1760:
        /*00c0*/ 	.word	0x00000008
.L_1761:


//--------------------- .nv.info._ZN10layer_norm40ln_parallel_residual_bwd_finalize_kernelINS_22Kernel_traits_finalizeILj6144Ef13__nv_bfloat16fS2_fjLb0ELj1024ELj4ENS_18Kernel_traits_baseILj6144EfS2_fS2_fjLj1024EEEEELb1EEEvNS_9BwdParamsE --------------------------
	.section	.nv.info._ZN10layer_norm40ln_parallel_residual_bwd_finalize_kernelINS_22Kernel_traits_finalizeILj6144Ef13__nv_bfloat16fS2_fjLb0ELj1024ELj4ENS_18Kernel_traits_baseILj6144EfS2_fS2_fjLj1024EEEEELb1EEEvNS_9BwdParamsE,"",@"SHT_CUDA_INFO"
	.sectionflags	@""
	.align	4


	//----- nvinfo : EIATTR_CUDA_API_VERSION
	.align		4
        /*0000*/ 	.byte	0x04, 0x37
        /*0002*/ 	.short	(.L_1763 - .L_1762)
.L_1762:
        /*0004*/ 	.word	0x00000082


	//----- nvinfo : EIATTR_KPARAM_INFO
	.align		4
.L_1763:
        /*0008*/ 	.byte	0x04, 0x17
        /*000a*/ 	.short	(.L_1765 - .L_1764)
.L_1764:
        /*000c*/ 	.word	0x00000000
        /*0010*/ 	.short	0x0000
        /*0012*/ 	.short	0x0000
        /*0014*/ 	.byte	0x00, 0xf0, 0xa1, 0x04


	//----- nvinfo : EIATTR_SPARSE_MMA_MASK
	.align		4
.L_1765:
        /*0018*/ 	.byte	0x03, 0x50
        /*001a*/ 	.short	0x0000


	//----- nvinfo : EIATTR_MAXREG_COUNT
	.align		4
        /*001c*/ 	.byte	0x03, 0x1b
        /*001e*/ 	.short	0x0040


	//----- nvinfo : EIATTR_NUM_BARRIERS
	.align		4
        /*0020*/ 	.byte	0x02, 0x4c
        /*0022*/ 	.byte	0x01
	.zero		1


	//----- nvinfo : EIATTR_MERCURY_ISA_VERSION
	.align		4
        /*0024*/ 	.byte	0x03, 0x5f
        /*0026*/ 	.short	0x0101


	//----- nvinfo : EIATTR_COOP_GROUP_MASK_REGIDS
	.align		4
        /*0028*/ 	.byte	0x04, 0x29
        /*002a*/ 	.short	(.L_1767 - .L_1766)


	//   ....[0]....
.L_1766:
        /*002c*/ 	.word	0xffffffff


	//   ....[1]....
        /*0030*/ 	.word	0xffffffff


	//   ....[2]....
        /*0034*/ 	.word	0xffffffff


	//   ....[3]....
        /*0038*/ 	.word	0xffffffff


	//   ....[4]....
        /*003c*/ 	.word	0xffffffff


	//   ....[5]....
        /*0040*/ 	.word	0xffffffff


	//   ....[6]....
        /*0044*/ 	.word	0xffffffff


	//   ....[7]....
        /*0048*/ 	.word	0xffffffff


	//   ....[8]....
        /*004c*/ 	.word	0xffffffff


	//   ....[9]....
        /*0050*/ 	.word	0xffffffff


	//   ....[10]....
        /*0054*/ 	.word	0xffffffff


	//   ....[11]....
        /*0058*/ 	.word	0xffffffff


	//   ....[12]....
        /*005c*/ 	.word	0xffffffff


	//   ....[13]....
        /*0060*/ 	.word	0xffffffff


	//   ....[14]....
        /*0064*/ 	.word	0xffffffff


	//   ....[15]....
        /*0068*/ 	.word	0xffffffff


	//   ....[16]....
        /*006c*/ 	.word	0xffffffff


	//   ....[17]....
        /*0070*/ 	.word	0xffffffff


	//   ....[18]....
        /*0074*/ 	.word	0xffffffff


	//   ....[19]....
        /*0078*/ 	.word	0xffffffff


	//----- nvinfo : EIATTR_COOP_GROUP_INSTR_OFFSETS
	.align		4
.L_1767:
        /*007c*/ 	.byte	0x04, 0x28
        /*007e*/ 	.short	(.L_1769 - .L_1768)


	//   ....[0]....
.L_1768:
        /*0080*/ 	.word	0x00001410


	//   ....[1]....
        /*0084*/ 	.word	0x00001420


	//   ....[2]....
        /*0088*/ 	.word	0x00001430


	//   ....[3]....
        /*008c*/ 	.word	0x00001440


	//   ....[4]....
        /*0090*/ 	.word	0x00001470


	//   ....[5]....
        /*0094*/ 	.word	0x00001490


	//   ....[6]....
        /*0098*/ 	.word	0x000014b0


	//   ....[7]....
        /*009c*/ 	.word	0x000014c0


	//   ....[8]....
        /*00a0*/ 	.word	0x000014f0


	//   ....[9]....
        /*00a4*/ 	.word	0x00001510


	//   ....[10]....
        /*00a8*/ 	.word	0x00001530


	//   ....[11]....
        /*00ac*/ 	.word	0x00001540


	//   ....[12]....
        /*00b0*/ 	.word	0x00001570


	//   ....[13]....
        /*00b4*/ 	.word	0x00001590


	//   ....[14]....
        /*00b8*/ 	.word	0x000015b0


	//   ....[15]....
        /*00bc*/ 	.word	0x000015c0


	//   ....[16]....
        /*00c0*/ 	.word	0x000015f0


	//   ....[17]....
        /*00c4*/ 	.word	0x00001620


	//   ....[18]....
        /*00c8*/ 	.word	0x00001630


	//   ....[19]....
        /*00cc*/ 	.word	0x00001640


	//----- nvinfo : EIATTR_VRC_CTA_INIT_COUNT
	.align		4
.L_1769:
        /*00d0*/ 	.byte	0x02, 0x4a
	.zero		1
	.zero		1


	//----- nvinfo : EIATTR_EXIT_INSTR_OFFSETS
	.align		4
        /*00d4*/ 	.byte	0x04, 0x1c
        /*00d6*/ 	.short	(.L_1771 - .L_1770)


	//   ....[0]....
.L_1770:
        /*00d8*/ 	.word	0x00000060


	//   ....[1]....
        /*00dc*/ 	.word	0x000016e0


	//   ....[2]....
        /*00e0*/ 	.word	0x00001810


	//----- nvinfo : EIATTR_MAX_THREADS
	.align		4
.L_1771:
        /*00e4*/ 	.byte	0x04, 0x05
        /*00e6*/ 	.short	(.L_1773 - .L_1772)
.L_1772:
        /*00e8*/ 	.word	0x00000400
        /*00ec*/ 	.word	0x00000001
        /*00f0*/ 	.word	0x00000001


	//----- nvinfo : EIATTR_CRS_STACK_SIZE
	.align		4
.L_1773:
        /*00f4*/ 	.byte	0x04, 0x1e
        /*00f6*/ 	.short	(.L_1775 - .L_1774)
.L_1774:
        /*00f8*/ 	.word	0x00000000


	//----- nvinfo : EIATTR_CBANK_PARAM_SIZE
	.align		4
.L_1775:
        /*00fc*/ 	.byte	0x03, 0x19
        /*00fe*/ 	.short	0x0128


	//----- nvinfo : EIATTR_PARAM_CBANK
	.align		4
        /*0100*/ 	.byte	0x04, 0x0a
        /*0102*/ 	.short	(.L_1777 - .L_1776)
	.align		4
.L_1776:
        /*0104*/ 	.word	index@(.nv.constant0._ZN10layer_norm40ln_parallel_residual_bwd_finalize_kernelINS_22Kernel_traits_finalizeILj6144Ef13__nv_bfloat16fS2_fjLb0ELj1024ELj4ENS_18Kernel_traits_baseILj6144EfS2_fS2_fjLj1024EEEEELb1EEEvNS_9BwdParamsE)
        /*0108*/ 	.short	0x0380
        /*010a*/ 	.short	0x0128


	//----- nvinfo : EIATTR_SW_WAR
	.align		4
.L_1777:
        /*010c*/ 	.byte	0x04, 0x36
        /*010e*/ 	.short	(.L_1779 - .L_1778)
.L_1778:
        /*0110*/ 	.word	0x00000008
.L_1779:


//--------------------- .nv.info._ZN10layer_norm31ln_parallel_residual_bwd_kernelINS_13Kernel_traitsIf13__nv_bfloat16fS2_fjLj6144ELj1ELj1ELj8ELj16ENS_18Kernel_traits_baseILj6144EfS2_fS2_fjLj256EEEEELb1ELb1ELb1EEEvNS_9BwdParamsE --------------------------
	.section	.nv.info._ZN10layer_norm31ln_parallel_residual_bwd_kernelINS_13Kernel_traitsIf13__nv_bfloat16fS2_fjLj6144ELj1ELj1ELj8ELj16ENS_18Kernel_traits_baseILj6144EfS2_fS2_fjLj256EEEEELb1ELb1ELb1EEEvNS_9BwdParamsE,"",@"SHT_CUDA_INFO"
	.sectionflags	@""
	.align	4


	//----- nvinfo : EIATTR_CUDA_API_VERSION
	.align		4
        /*0000*/ 	.byte	0x04, 0x37
        /*0002*/ 	.short	(.L_1781 - .L_1780)
.L_1780:
        /*0004*/ 	.word	0x00000082


	//----- nvinfo : EIATTR_KPARAM_INFO
	.align		4
.L_1781:
        /*0008*/ 	.byte	0x04, 0x17
        /*000a*/ 	.short	(.L_1783 - .L_1782)
.L_1782:
        /*000c*/ 	.word	0x00000000
        /*0010*/ 	.short	0x0000
        /*0012*/ 	.short	0x0000
        /*0014*/ 	.byte	0x00, 0xf0, 0xa1, 0x04


	//----- nvinfo : EIATTR_SPARSE_MMA_MASK
	.align		4
.L_1783:
        /*0018*/ 	.byte	0x03, 0x50
        /*001a*/ 	.short	0x0000


	//----- nvinfo : EIATTR_MAXREG_COUNT
	.align		4
        /*001c*/ 	.byte	0x03, 0x1b
        /*001e*/ 	.short	0x00ff


	//----- nvinfo : EIATTR_NUM_BARRIERS
	.align		4
        /*0020*/ 	.byte	0x02, 0x4c
        /*0022*/ 	.byte	0x01
	.zero		1


	//----- nvinfo : EIATTR_MERCURY_ISA_VERSION
	.align		4
        /*0024*/ 	.byte	0x03, 0x5f
        /*0026*/ 	.short	0x0101


	//----- nvinfo : EIATTR_COOP_GROUP_MASK_REGIDS
	.align		4
        /*0028*/ 	.byte	0x04, 0x29
        /*002a*/ 	.short	(.L_1785 - .L_1784)


	//   ....[0]....
.L_1784:
        /*002c*/ 	.word	0xffffffff


	//   ....[1]....
        /*0030*/ 	.word	0xffffffff


	//   ....[2]....
        /*0034*/ 	.word	0xffffffff


	//   ....[3]....
        /*0038*/ 	.word	0xffffffff


	//   ....[4]....
        /*003c*/ 	.word	0xffffffff


	//   ....[5]....
        /*0040*/ 	.word	0xffffffff


	//   ....[6]....
        /*0044*/ 	.word	0xffffffff


	//   ....[7]....
        /*0048*/ 	.word	0xffffffff


	//   ....[8]....
        /*004c*/ 	.word	0xffffffff


	//   ....[9]....
        /*0050*/ 	.word	0xffffffff


	//----- nvinfo : EIATTR_COOP_GROUP_INSTR_OFFSETS
	.align		4
.L_1785:
        /*0054*/ 	.byte	0x04, 0x28
        /*0056*/ 	.short	(.L_1787 - .L_1786)


	//   ....[0]....
.L_1786:
        /*0058*/ 	.word	0x00001240


	//   ....[1]....
        /*005c*/ 	.word	0x00001250


	//   ....[2]....
        /*0060*/ 	.word	0x00001280


	//   ....[3]....
        /*0064*/ 	.word	0x00001290


	//   ....[4]....
        /*0068*/ 	.word	0x000012c0


	//   ....[5]....
        /*006c*/ 	.word	0x000012d0


	//   ....[6]....
        /*0070*/ 	.word	0x00001310


	//   ....[7]....
        /*0074*/ 	.word	0x00001320


	//   ....[8]....
        /*0078*/ 	.word	0x00001350


	//   ....[9]....
        /*007c*/ 	.word	0x00001360


	//----- nvinfo : EIATTR_VRC_CTA_INIT_COUNT
	.align		4
.L_1787:
        /*0080*/ 	.byte	0x02, 0x4a
	.zero		1
	.zero		1


	//----- nvinfo : EIATTR_EXIT_INSTR_OFFSETS
	.align		4
        /*0084*/ 	.byte	0x04, 0x1c
        /*0086*/ 	.short	(.L_1789 - .L_1788)


	//   ....[0]....
.L_1788:
        /*0088*/ 	.word	0x000080b0


	//----- nvinfo : EIATTR_MAX_THREADS
	.align		4
.L_1789:
        /*008c*/ 	.byte	0x04, 0x05
        /*008e*/ 	.short	(.L_1791 - .L_1790)
.L_1790:
        /*0090*/ 	.word	0x00000100
        /*0094*/ 	.word	0x00000001
        /*0098*/ 	.word	0x00000001


	//----- nvinfo : EIATTR_CRS_STACK_SIZE
	.align		4
.L_1791:
        /*009c*/ 	.byte	0x04, 0x1e
        /*009e*/ 	.short	(.L_1793 - .L_1792)
.L_1792:
        /*00a0*/ 	.word	0x00000000


	//----- nvinfo : EIATTR_CBANK_PARAM_SIZE
	.align		4
.L_1793:
        /*00a4*/ 	.byte	0x03, 0x19
        /*00a6*/ 	.short	0x0128


	//----- nvinfo : EIATTR_PARAM_CBANK
	.align		4
        /*00a8*/ 	.byte	0x04, 0x0a
        /*00aa*/ 	.short	(.L_1795 - .L_1794)
	.align		4
.L_1794:
        /*00ac*/ 	.word	index@(.nv.constant0._ZN10layer_norm31ln_parallel_residual_bwd_kernelINS_13Kernel_traitsIf13__nv_bfloat16fS2_fjLj6144ELj1ELj1ELj8ELj16ENS_18Kernel_traits_baseILj6144EfS2_fS2_fjLj256EEEEELb1ELb1ELb1EEEvNS_9BwdParamsE)
        /*00b0*/ 	.short	0x0380
        /*00b2*/ 	.short	0x0128


	//----- nvinfo : EIATTR_SW_WAR
	.align		4
.L_1795:
        /*00b4*/ 	.byte	0x04, 0x36
        /*00b6*/ 	.short	(.L_1797 - .L_1796)
.L_1796:
        /*00b8*/ 	.word	0x00000008
.L_1797:


//--------------------- .nv.info._ZN10layer_norm31ln_parallel_residual_bwd_kernelINS_13Kernel_traitsIf6__halfS2_S2_fjLj6144ELj1ELj1ELj8ELj16ENS_18Kernel_traits_baseILj6144EfS2_S2_S2_fjLj256EEEEELb0ELb0ELb0EEEvNS_9BwdParamsE --------------------------
	.section	.nv.info._ZN10layer_norm31ln_parallel_residual_bwd_kernelINS_13Kernel_traitsIf6__halfS2_S2_fjLj6144ELj1ELj1ELj8ELj16ENS_18Kernel_traits_baseILj6144EfS2_S2_S2_fjLj256EEEEELb0ELb0ELb0EEEvNS_9BwdParamsE,"",@"SHT_CUDA_INFO"
	.sectionflags	@""
	.align	4


	//----- nvinfo : EIATTR_CUDA_API_VERSION
	.align		4
        /*0000*/ 	.byte	0x04, 0x37
        /*0002*/ 	.short	(.L_1799 - .L_1798)
.L_1798:
        /*0004*/ 	.word	0x00000082


	//----- nvinfo : EIATTR_KPARAM_INFO
	.align		4
.L_1799:
        /*0008*/ 	.byte	0x04, 0x17
        /*000a*/ 	.short	(.L_1801 - .L_1800)
.L_1800:
        /*000c*/ 	.word	0x00000000
        /*0010*/ 	.short	0x0000
        /*0012*/ 	.short	0x0000
        /*0014*/ 	.byte	0x00, 0xf0, 0xa1, 0x04


	//----- nvinfo : EIATTR_SPARSE_MMA_MASK
	.align		4
.L_1801:
        /*0018*/ 	.byte	0x03, 0x50
        /*001a*/ 	.short	0x0000


	//----- nvinfo : EIATTR_MAXREG_COUNT
	.align		4
        /*001c*/ 	.byte	0x03, 0x1b
        /*001e*/ 	.short	0x00ff


	//----- nvinfo : EIATTR_NUM_BARRIERS
	.align		4
        /*0020*/ 	.byte	0x02, 0x4c
        /*0022*/ 	.byte	0x01
	.zero		1


	//----- nvinfo : EIATTR_MERCURY_ISA_VERSION
	.align		4
        /*0024*/ 	.byte	0x03, 0x5f
        /*0026*/ 	.short	0x0101


	//----- nvinfo : EIATTR_COOP_GROUP_MASK_REGIDS
	.align		4
        /*0028*/ 	.byte	0x04, 0x29
        /*002a*/ 	.short	(.L_1803 - .L_1802)


	//   ....[0]....
.L_1802:
        /*002c*/ 	.word	0xffffffff


	//   ....[1]....
        /*0030*/ 	.word	0xffffffff


	//   ....[2]....
        /*0034*/ 	.word	0xffffffff


	//   ....[3]....
        /*0038*/ 	.word	0xffffffff


	//   ....[4]....
        /*003c*/ 	.word	0xffffffff


	//   ....[5]....
        /*0040*/ 	.word	0xffffffff


	//   ....[6]....
        /*0044*/ 	.word	0xffffffff


	//   ....[7]....
        /*0048*/ 	.word	0xffffffff


	//   ....[8]....
        /*004c*/ 	.word	0xffffffff


	//   ....[9]....
        /*0050*/ 	.word	0xffffffff


	//----- nvinfo : EIATTR_COOP_GROUP_INSTR_OFFSETS
	.align		4
.L_1803:
        /*0054*/ 	.byte	0x04, 0x28
        /*0056*/ 	.short	(.L_1805 - .L_1804)


	//   ....[0]....
.L_1804:
        /*0058*/ 	.word	0x00002120


	//   ....[1]....
        /*005c*/ 	.word	0x00002140


	//   ....[2]....
        /*0060*/ 	.word	0x00002180


	//   ....[3]....
        /*0064*/ 	.word	0x00002190


	//   ....[4]....
        /*0068*/ 	.word	0x000021d0


	//   ....[5]....
        /*006c*/ 	.word	0x000021e0


	//   ....[6]....
        /*0070*/ 	.word	0x00002210


	//   ....[7]....
        /*0074*/ 	.word	0x00002220


	//   ....[8]....
        /*0078*/ 	.word	0x00002250


	//   ....[9]....
        /*007c*/ 	.word	0x00002260


	//----- nvinfo : EIATTR_VRC_CTA_INIT_COUNT
	.align		4
.L_1805:
        /*0080*/ 	.byte	0x02, 0x4a
	.zero		1
	.zero		1


	//----- nvinfo : EIATTR_EXIT_INSTR_OFFSETS
	.align		4
        /*0084*/ 	.byte	0x04, 0x1c
        /*0086*/ 	.short	(.L_1807 - .L_1806)


	//   ....[0]....
.L_1806:
        /*0088*/ 	.word	0x00006770


	//   ....[1]....
        /*008c*/ 	.word	0x00006880


	//----- nvinfo : EIATTR_MAX_THREADS
	.align		4
.L_1807:
        /*0090*/ 	.byte	0x04, 0x05
        /*0092*/ 	.short	(.L_1809 - .L_1808)
.L_1808:
        /*0094*/ 	.word	0x00000100
        /*0098*/ 	.word	0x00000001
        /*009c*/ 	.word	0x00000001


	//----- nvinfo : EIATTR_CRS_STACK_SIZE
	.align		4
.L_1809:
        /*00a0*/ 	.byte	0x04, 0x1e
        /*00a2*/ 	.short	(.L_1811 - .L_1810)
.L_1810:
        /*00a4*/ 	.word	0x00000000


	//----- nvinfo : EIATTR_CBANK_PARAM_SIZE
	.align		4
.L_1811:
        /*00a8*/ 	.byte	0x03, 0x19
        /*00aa*/ 	.short	0x0128


	//----- nvinfo : EIATTR_PARAM_CBANK
	.align		4
        /*00ac*/ 	.byte	0x04, 0x0a
        /*00ae*/ 	.short	(.L_1813 - .L_1812)
	.align		4
.L_1812:
        /*00b0*/ 	.word	index@(.nv.constant0._ZN10layer_norm31ln_parallel_residual_bwd_kernelINS_13Kernel_traitsIf6__halfS2_S2_fjLj6144ELj1ELj1ELj8ELj16ENS_18Kernel_traits_baseILj6144EfS2_S2_S2_fjLj256EEEEELb0ELb0ELb0EEEvNS_9BwdParamsE)
        /*00b4*/ 	.short	0x0380
        /*00b6*/ 	.short	0x0128


	//----- nvinfo : EIATTR_SW_WAR
	.align		4
.L_1813:
        /*00b8*/ 	.byte	0x04, 0x36
        /*00ba*/ 	.short	(.L_1815 - .L_1814)
.L_1814:
        /*00bc*/ 	.word	0x00000008
.L_1815:


//--------------------- .nv.info._ZN10layer_norm31ln_parallel_residual_bwd_kernelINS_13Kernel_traitsIf6__halfS2_S2_fjLj6144ELj1ELj1ELj8ELj16ENS_18Kernel_traits_baseILj6144EfS2_S2_S2_fjLj256EEEEELb0ELb0ELb1EEEvNS_9BwdParamsE --------------------------
	.section	.nv.info._ZN10layer_norm31ln_parallel_residual_bwd_kernelINS_13Kernel_traitsIf6__halfS2_S2_fjLj6144ELj1ELj1ELj8ELj16ENS_18Kernel_traits_baseILj6144EfS2_S2_S2_fjLj256EEEEELb0ELb0ELb1EEEvNS_9BwdParamsE,"",@"SHT_CUDA_INFO"
	.sectionflags	@""
	.align	4


	//----- nvinfo : EIATTR_CUDA_API_VERSION
	.align		4
        /*0000*/ 	.byte	0x04, 0x37
        /*0002*/ 	.short	(.L_1817 - .L_1816)
.L_1816:
        /*0004*/ 	.word	0x00000082


	//----- nvinfo : EIATTR_KPARAM_INFO
	.align		4
.L_1817:
        /*0008*/ 	.byte	0x04, 0x17
        /*000a*/ 	.short	(.L_1819 - .L_1818)
.L_1818:
        /*000c*/ 	.word	0x00000000
        /*0010*/ 	.short	0x0000
        /*0012*/ 	.short	0x0000
        /*0014*/ 	.byte	0x00, 0xf0, 0xa1, 0x04


	//----- nvinfo : EIATTR_SPARSE_MMA_MASK
	.align		4
.L_1819:
        /*0018*/ 	.byte	0x03, 0x50
        /*001a*/ 	.short	0x0000


	//----- nvinfo : EIATTR_MAXREG_COUNT
	.align		4
        /*001c*/ 	.byte	0x03, 0x1b
        /*001e*/ 	.short	0x00ff


	//----- nvinfo : EIATTR_NUM_BARRIERS
	.align		4
        /*0020*/ 	.byte	0x02, 0x4c
        /*0022*/ 	.byte	0x01
	.zero		1


	//----- nvinfo : EIATTR_MERCURY_ISA_VERSION
	.align		4
        /*0024*/ 	.byte	0x03, 0x5f
        /*0026*/ 	.short	0x0101


	//----- nvinfo : EIATTR_COOP_GROUP_MASK_REGIDS
	.align		4
        /*0028*/ 	.byte	0x04, 0x29
        /*002a*/ 	.short	(.L_1821 - .L_1820)


	//   ....[0]....
.L_1820:
        /*002c*/ 	.word	0xffffffff


	//   ....[1]....
        /*0030*/ 	.word	0xffffffff


	//   ....[2]....
        /*0034*/ 	.word	0xffffffff


	//   ....[3]....
        /*0038*/ 	.word	0xffffffff


	//   ....[4]....
        /*003c*/ 	.word	0xffffffff


	//   ....[5]....
        /*0040*/ 	.word	0xffffffff


	//   ....[6]....
        /*0044*/ 	.word	0xffffffff


	//   ....[7]....
        /*0048*/ 	.word	0xffffffff


	//   ....[8]....
        /*004c*/ 	.word	0xffffffff


	//   ....[9]....
        /*0050*/ 	.word	0xffffffff


	//----- nvinfo : EIATTR_COOP_GROUP_INSTR_OFFSETS
	.align		4
.L_1821:
        /*0054*/ 	.byte	0x04, 0x28
        /*0056*/ 	.short	(.L_1823 - .L_1822)


	//   ....[0]....
.L_1822:
        /*0058*/ 	.word	0x00001a30


	//   ....[1]....
        /*005c*/ 	.word	0x00001ae0


	//   ....[2]....
        /*0060*/ 	.word	0x00001af0


	//   ....[3]....
        /*0064*/ 	.word	0x00001b20


	//   ....[4]....
        /*0068*/ 	.word	0x00001b30


	//   ....[5]....
        /*006c*/ 	.word	0x00001b60


	//   ....[6]....
        /*0070*/ 	.word	0x00001b70


	//   ....[7]....
        /*0074*/ 	.word	0x00001b90


	//   ....[8]....
        /*0078*/ 	.word	0x00001be0


	//   ....[9]....
        /*007c*/ 	.word	0x00001c00


	//----- nvinfo : EIATTR_VRC_CTA_INIT_COUNT
	.align		4
.L_1823:
        /*0080*/ 	.byte	0x02, 0x4a
	.zero		1
	.zero		1


	//----- nvinfo : EIATTR_EXIT_INSTR_OFFSETS
	.align		4
        /*0084*/ 	.byte	0x04, 0x1c
        /*0086*/ 	.short	(.L_1825 - .L_1824)


	//   ....[0]....
.L_1824:
        /*0088*/ 	.word	0x000066c0


	//----- nvinfo : EIATTR_MAX_THREADS
	.align		4
.L_1825:
        /*008c*/ 	.byte	0x04, 0x05
        /*008e*/ 	.short	(.L_1827 - .L_1826)
.L_1826:
        /*0090*/ 	.word	0x00000100
        /*0094*/ 	.word	0x00000001
        /*0098*/ 	.word	0x00000001


	//----- nvinfo : EIATTR_CRS_STACK_SIZE
	.align		4
.L_1827:
        /*009c*/ 	.byte	0x04, 0x1e
        /*009e*/ 	.short	(.L_1829 - .L_1828)
.L_1828:
        /*00a0*/ 	.word	0x00000000


	//----- nvinfo : EIATTR_CBANK_PARAM_SIZE
	.align		4
.L_1829:
        /*00a4*/ 	.byte	0x03, 0x19
        /*00a6*/ 	.short	0x0128


	//----- nvinfo : EIATTR_PARAM_CBANK
	.align		4
        /*00a8*/ 	.byte	0x04, 0x0a
        /*00aa*/ 	.short	(.L_1831 - .L_1830)
	.align		4
.L_1830:
        /*00ac*/ 	.word	index@(.nv.constant0._ZN10layer_norm31ln_parallel_residual_bwd_kernelINS_13Kernel_traitsIf6__halfS2_S2_fjLj6144ELj1ELj1ELj8ELj16ENS_18Kernel_traits_baseILj6144EfS2_S2_S2_fjLj256EEEEELb0ELb0ELb1EEEvNS_9BwdParamsE)
        /*00b0*/ 	.short	0x0380
        /*00b2*/ 	.short	0x0128


	//----- nvinfo : EIATTR_SW_WAR
	.align		4
.L_1831:
        /*00b4*/ 	.byte	0x04, 0x36
        /*00b6*/ 	.short	(.L_1833 - .L_1832)
.L_1832:
        /*00b8*/ 	.word	0x00000008
.L_1833:


//--------------------- .nv.info._ZN10layer_norm31ln_parallel_residual_bwd_kernelINS_13Kernel_traitsIf6__halfS2_S2_fjLj6144ELj1ELj1ELj8ELj16ENS_18Kernel_traits_baseILj6144EfS2_S2_S2_fjLj256EEEEELb0ELb1ELb0EEEvNS_9BwdParamsE --------------------------
	.section	.nv.info._ZN10layer_norm31ln_parallel_residual_bwd_kernelINS_13Kernel_traitsIf6__halfS2_S2_fjLj6144ELj1ELj1ELj8ELj16ENS_18Kernel_traits_baseILj6144EfS2_S2_S2_fjLj256EEEEELb0ELb1ELb0EEEvNS_9BwdParamsE,"",@"SHT_CUDA_INFO"
	.sectionflags	@""
	.align	4


	//----- nvinfo : EIATTR_CUDA_API_VERSION
	.align		4
        /*0000*/ 	.byte	0x04, 0x37
        /*0002*/ 	.short	(.L_1835 - .L_1834)
.L_1834:
        /*0004*/ 	.word	0x00000082


	//----- nvinfo : EIATTR_KPARAM_INFO
	.align		4
.L_1835:
        /*0008*/ 	.byte	0x04, 0x17
        /*000a*/ 	.short	(.L_1837 - .L_1836)
.L_1836:
        /*000c*/ 	.word	0x00000000
        /*0010*/ 	.short	0x0000
        /*0012*/ 	.short	0x0000
        /*0014*/ 	.byte	0x00, 0xf0, 0xa1, 0x04


	//----- nvinfo : EIATTR_SPARSE_MMA_MASK
	.align		4
.L_1837:
        /*0018*/ 	.byte	0x03, 0x50
        /*001a*/ 	.short	0x0000


	//----- nvinfo : EIATTR_MAXREG_COUNT
	.align		4
        /*001c*/ 	.byte	0x03, 0x1b
        /*001e*/ 	.short	0x00ff


	//----- nvinfo : EIATTR_NUM_BARRIERS
	.align		4
        /*0020*/ 	.byte	0x02, 0x4c
        /*0022*/ 	.byte	0x01
	.zero		1


	//----- nvinfo : EIATTR_MERCURY_ISA_VERSION
	.align		4
        /*0024*/ 	.byte	0x03, 0x5f
        /*0026*/ 	.short	0x0101


	//----- nvinfo : EIATTR_COOP_GROUP_MASK_REGIDS
	.align		4
        /*0028*/ 	.byte	0x04, 0x29
        /*002a*/ 	.short	(.L_1839 - .L_1838)


	//   ....[0]....
.L_1838:
        /*002c*/ 	.word	0xffffffff


	//   ....[1]....
        /*0030*/ 	.word	0xffffffff


	//   ....[2]....
        /*0034*/ 	.word	0xffffffff


	//   ....[3]....
        /*0038*/ 	.word	0xffffffff


	//   ....[4]....
        /*003c*/ 	.word	0xffffffff


	//   ....[5]....
        /*0040*/ 	.word	0xffffffff


	//   ....[6]....
        /*0044*/ 	.word	0xffffffff


	//   ....[7]....
        /*0048*/ 	.word	0xffffffff


	//   ....[8]....
        /*004c*/ 	.word	0xffffffff


	//   ....[9]....
        /*0050*/ 	.word	0xffffffff


	//----- nvinfo : EIATTR_COOP_GROUP_INSTR_OFFSETS
	.align		4
.L_1839:
        /*0054*/ 	.byte	0x04, 0x28
        /*0056*/ 	.short	(.L_1841 - .L_1840)


	//   ....[0]....
.L_1840:
        /*0058*/ 	.word	0x00001740


	//   ....[1]....
        /*005c*/ 	.word	0x00001780


	//   ....[2]....
        /*0060*/ 	.word	0x000017f0


	//   ....[3]....
        /*0064*/ 	.word	0x00001800


	//   ....[4]....
        /*0068*/ 	.word	0x00001840


	//   ....[5]....
        /*006c*/ 	.word	0x00001860


	//   ....[6]....
        /*0070*/ 	.word	0x00001890


	//   ....[7]....
        /*0074*/ 	.word	0x000018a0


	//   ....[8]....
        /*0078*/ 	.word	0x000018e0


	//   ....[9]....
        /*007c*/ 	.word	0x00001910


	//----- nvinfo : EIATTR_VRC_CTA_INIT_COUNT
	.align		4
.L_1841:
        /*0080*/ 	.byte	0x02, 0x4a
	.zero		1
	.zero		1


	//----- nvinfo : EIATTR_EXIT_INSTR_OFFSETS
	.align		4
        /*0084*/ 	.byte	0x04, 0x1c
        /*0086*/ 	.short	(.L_1843 - .L_1842)


	//   ....[0]....
.L_1842:
        /*0088*/ 	.word	0x00005b40


	//   ....[1]....
        /*008c*/ 	.word	0x00005be0


	//----- nvinfo : EIATTR_MAX_THREADS
	.align		4
.L_1843:
        /*0090*/ 	.byte	0x04, 0x05
        /*0092*/ 	.short	(.L_1845 - .L_1844)
.L_1844:
        /*0094*/ 	.word	0x00000100
        /*0098*/ 	.word	0x00000001
        /*009c*/ 	.word	0x00000001


	//----- nvinfo : EIATTR_CRS_STACK_SIZE
	.align		4
.L_1845:
        /*00a0*/ 	.byte	0x04, 0x1e
        /*00a2*/ 	.short	(.L_1847 - .L_1846)
.L_1846:
        /*00a4*/ 	.word	0x00000000


	//----- nvinfo : EIATTR_CBANK_PARAM_SIZE
	.align		4
.L_1847:
        /*00a8*/ 	.byte	0x03, 0x19
        /*00aa*/ 	.short	0x0128


	//----- nvinfo : EIATTR_PARAM_CBANK
	.align		4
        /*00ac*/ 	.byte	0x04, 0x0a
        /*00ae*/ 	.short	(.L_1849 - .L_1848)
	.align		4
.L_1848:
        /*00b0*/ 	.word	index@(.nv.constant0._ZN10layer_norm31ln_parallel_residual_bwd_kernelINS_13Kernel_traitsIf6__halfS2_S2_fjLj6144ELj1ELj1ELj8ELj16ENS_18Kernel_traits_baseILj6144EfS2_S2_S2_fjLj256EEEEELb0ELb1ELb0EEEvNS_9BwdParamsE)
        /*00b4*/ 	.short	0x0380
        /*00b6*/ 	.short	0x0128


	//----- nvinfo : EIATTR_SW_WAR
	.align		4
.L_1849:
        /*00b8*/ 	.byte	0x04, 0x36
        /*00ba*/ 	.short	(.L_1851 - .L_1850)
.L_1850:
        /*00bc*/ 	.word	0x00000008
.L_1851:


//--------------------- .nv.info._ZN10layer_norm31ln_parallel_residual_bwd_kernelINS_13Kernel_traitsIf6__halfS2_S2_fjLj6144ELj1ELj1ELj8ELj16ENS_18Kernel_traits_baseILj6144EfS2_S2_S2_fjLj256EEEEELb0ELb1ELb1EEEvNS_9BwdParamsE --------------------------
	.section	.nv.info._ZN10layer_norm31ln_parallel_residual_bwd_kernelINS_13Kernel_traitsIf6__halfS2_S2_fjLj6144ELj1ELj1ELj8ELj16ENS_18Kernel_traits_baseILj6144EfS2_S2_S2_fjLj256EEEEELb0ELb1ELb1EEEvNS_9BwdParamsE,"",@"SHT_CUDA_INFO"
	.sectionflags	@""
	.align	4


	//----- nvinfo : EIATTR_CUDA_API_VERSION
	.align		4
        /*0000*/ 	.byte	0x04, 0x37
        /*0002*/ 	.short	(.L_1853 - .L_1852)
.L_1852:
        /*0004*/ 	.word	0x00000082


	//----- nvinfo : EIATTR_KPARAM_INFO
	.align		4
.L_1853:
        /*0008*/ 	.byte	0x04, 0x17
        /*000a*/ 	.short	(.L_1855 - .L_1854)
.L_1854:
        /*000c*/ 	.word	0x00000000
        /*0010*/ 	.short	0x0000
        /*0012*/ 	.short	0x0000
        /*0014*/ 	.byte	0x00, 0xf0, 0xa1, 0x04


	//----- nvinfo : EIATTR_SPARSE_MMA_MASK
	.align		4
.L_1855:
        /*0018*/ 	.byte	0x03, 0x50
        /*001a*/ 	.short	0x0000


	//----- nvinfo : EIATTR_MAXREG_COUNT
	.align		4
        /*001c*/ 	.byte	0x03, 0x1b
        /*001e*/ 	.short	0x00ff


	//----- nvinfo : EIATTR_NUM_BARRIERS
	.align		4
        /*0020*/ 	.byte	0x02, 0x4c
        /*0022*/ 	.byte	0x01
	.zero		1


	//----- nvinfo : EIATTR_MERCURY_ISA_VERSION
	.align		4
        /*0024*/ 	.byte	0x03, 0x5f
        /*0026*/ 	.short	0x0101


	//----- nvinfo : EIATTR_COOP_GROUP_MASK_REGIDS
	.align		4
        /*0028*/ 	.byte	0x04, 0x29
        /*002a*/ 	.short	(.L_1857 - .L_1856)


	//   ....[0]....
.L_1856:
        /*002c*/ 	.word	0xffffffff


	//   ....[1]....
        /*0030*/ 	.word	0xffffffff


	//   ....[2]....
        /*0034*/ 	.word	0xffffffff


	//   ....[3]....
        /*0038*/ 	.word	0xffffffff


	//   ....[4]....
        /*003c*/ 	.word	0xffffffff


	//   ....[5]....
        /*0040*/ 	.word	0xffffffff


	//   ....[6]....
        /*0044*/ 	.word	0xffffffff


	//   ....[7]....
        /*0048*/ 	.word	0xffffffff


	//   ....[8]....
        /*004c*/ 	.word	0xffffffff


	//   ....[9]....
        /*0050*/ 	.word	0xffffffff


	//----- nvinfo : EIATTR_COOP_GROUP_INSTR_OFFSETS
	.align		4
.L_1857:
        /*0054*/ 	.byte	0x04, 0x28
        /*0056*/ 	.short	(.L_1859 - .L_1858)


	//   ....[0]....
.L_1858:
        /*0058*/ 	.word	0x000012c0


	//   ....[1]....
        /*005c*/ 	.word	0x000012e0


	//   ....[2]....
        /*0060*/ 	.word	0x00001300


	//   ....[3]....
        /*0064*/ 	.word	0x00001320


	//   ....[4]....
        /*0068*/ 	.word	0x00001340


	//   ....[5]....
        /*006c*/ 	.word	0x00001360


	//   ....[6]....
        /*0070*/ 	.word	0x00001400


	//   ....[7]....
        /*0074*/ 	.word	0x00001420


	//   ....[8]....
        /*0078*/ 	.word	0x00001450


	//   ....[9]....
        /*007c*/ 	.word	0x00001480


	//----- nvinfo : EIATTR_VRC_CTA_INIT_COUNT
	.align		4
.L_1859:
        /*0080*/ 	.byte	0x02, 0x4a
	.zero		1
	.zero		1


	//----- nvinfo : EIATTR_EXIT_INSTR_OFFSETS
	.align		4
        /*0084*/ 	.byte	0x04, 0x1c
        /*0086*/ 	.short	(.L_1861 - .L_1860)


	//   ....[0]....
.L_1860:
        /*0088*/ 	.word	0x000057f0


	//----- nvinfo : EIATTR_MAX_THREADS
	.align		4
.L_1861:
        /*008c*/ 	.byte	0x04, 0x05
        /*008e*/ 	.short	(.L_1863 - .L_1862)
.L_1862:
        /*0090*/ 	.word	0x00000100
        /*0094*/ 	.word	0x00000001
        /*0098*/ 	.word	0x00000001


	//----- nvinfo : EIATTR_CBANK_PARAM_SIZE
	.align		4
.L_1863:
        /*009c*/ 	.byte	0x03, 0x19
        /*009e*/ 	.short	0x0128


	//----- nvinfo : EIATTR_PARAM_CBANK
	.align		4
        /*00a0*/ 	.byte	0x04, 0x0a
        /*00a2*/ 	.short	(.L_1865 - .L_1864)
	.align		4
.L_1864:
        /*00a4*/ 	.word	index@(.nv.constant0._ZN10layer_norm31ln_parallel_residual_bwd_kernelINS_13Kernel_traitsIf6__halfS2_S2_fjLj6144ELj1ELj1ELj8ELj16ENS_18Kernel_traits_baseILj6144EfS2_S2_S2_fjLj256EEEEELb0ELb1ELb1EEEvNS_9BwdParamsE)
        /*00a8*/ 	.short	0x0380
        /*00aa*/ 	.short	0x0128


	//----- nvinfo : EIATTR_SW_WAR
	.align		4
.L_1865:
        /*00ac*/ 	.byte	0x04, 0x36
        /*00ae*/ 	.short	(.L_1867 - .L_1866)
.L_1866:
        /*00b0*/ 	.word	0x00000008
.L_1867:


//--------------------- .nv.info._ZN10layer_norm31ln_parallel_residual_bwd_kernelINS_13Kernel_traitsIf6__halfS2_S2_fjLj6144ELj1ELj1ELj8ELj16ENS_18Kernel_traits_baseILj6144EfS2_S2_S2_fjLj256EEEEELb1ELb0ELb0EEEvNS_9BwdParamsE --------------------------
	.section	.nv.info._ZN10layer_norm31ln_parallel_residual_bwd_kernelINS_13Kernel_traitsIf6__halfS2_S2_fjLj6144ELj1ELj1ELj8ELj16ENS_18Kernel_traits_baseILj6144EfS2_S2_S2_fjLj256EEEEELb1ELb0ELb0EEEvNS_9BwdParamsE,"",@"SHT_CUDA_INFO"
	.sectionflags	@""
	.align	4


	//----- nvinfo : EIATTR_CUDA_API_VERSION
	.align		4
        /*0000*/ 	.byte	0x04, 0x37
        /*0002*/ 	.short	(.L_1869 - .L_1868)
.L_1868:
        /*0004*/ 	.word	0x00000082


	//----- nvinfo : EIATTR_KPARAM_INFO
	.align		4
.L_1869:
        /*0008*/ 	.byte	0x04, 0x17
        /*000a*/ 	.short	(.L_1871 - .L_1870)
.L_1870:
        /*000c*/ 	.word	0x00000000
        /*0010*/ 	.short	0x0000
        /*0012*/ 	.short	0x0000
        /*0014*/ 	.byte	0x00, 0xf0, 0xa1, 0x04


	//----- nvinfo : EIATTR_SPARSE_MMA_MASK
	.align		4
.L_1871:
        /*0018*/ 	.byte	0x03, 0x50
        /*001a*/ 	.short	0x0000


	//----- nvinfo : EIATTR_MAXREG_COUNT
	.align		4
        /*001c*/ 	.byte	0x03, 0x1b
        /*001e*/ 	.short	0x00ff


	//----- nvinfo : EIATTR_NUM_BARRIERS
	.align		4
        /*0020*/ 	.byte	0x02, 0x4c
        /*0022*/ 	.byte	0x01
	.zero		1


	//----- nvinfo : EIATTR_MERCURY_ISA_VERSION
	.align		4
        /*0024*/ 	.byte	0x03, 0x5f
        /*0026*/ 	.short	0x0101


	//----- nvinfo : EIATTR_COOP_GROUP_MASK_REGIDS
	.align		4
        /*0028*/ 	.byte	0x04, 0x29
        /*002a*/ 	.short	(.L_1873 - .L_1872)


	//   ....[0]....
.L_1872:
        /*002c*/ 	.word	0xffffffff


	//   ....[1]....
        /*0030*/ 	.word	0xffffffff


	//   ....[2]....
        /*0034*/ 	.word	0xffffffff


	//   ....[3]....
        /*0038*/ 	.word	0xffffffff


	//   ....[4]....
        /*003c*/ 	.word	0xffffffff


	//   ....[5]....
        /*0040*/ 	.word	0xffffffff


	//   ....[6]....
        /*0044*/ 	.word	0xffffffff


	//   ....[7]....
        /*0048*/ 	.word	0xffffffff


	//   ....[8]....
        /*004c*/ 	.word	0xffffffff


	//   ....[9]....
        /*0050*/ 	.word	0xffffffff


	//----- nvinfo : EIATTR_COOP_GROUP_INSTR_OFFSETS
	.align		4
.L_1873:
        /*0054*/ 	.byte	0x04, 0x28
        /*0056*/ 	.short	(.L_1875 - .L_1874)


	//   ....[0]....
.L_1874:
        /*0058*/ 	.word	0x00002300


	//   ....[1]....
        /*005c*/ 	.word	0x00002320


	//   ....[2]....
        /*0060*/ 	.word	0x00002360


	//   ....[3]....
        /*0064*/ 	.word	0x00002370


	//   ....[4]....
        /*0068*/ 	.word	0x000023b0


	//   ....[5]....
        /*006c*/ 	.word	0x000023c0


	//   ....[6]....
        /*0070*/ 	.word	0x000023f0


	//   ....[7]....
        /*0074*/ 	.word	0x00002400


	//   ....[8]....
        /*0078*/ 	.word	0x00002430


	//   ....[9]....
        /*007c*/ 	.word	0x00002440


	//----- nvinfo : EIATTR_VRC_CTA_INIT_COUNT
	.align		4
.L_1875:
        /*0080*/ 	.byte	0x02, 0x4a
	.zero		1
	.zero		1


	//----- nvinfo : EIATTR_EXIT_INSTR_OFFSETS
	.align		4
        /*0084*/ 	.byte	0x04, 0x1c
        /*0086*/ 	.short	(.L_1877 - .L_1876)


	//   ....[0]....
.L_1876:
        /*0088*/ 	.word	0x00009b80


	//   ....[1]....
        /*008c*/ 	.word	0x00009c90


	//----- nvinfo : EIATTR_MAX_THREADS
	.align		4
.L_1877:
        /*0090*/ 	.byte	0x04, 0x05
        /*0092*/ 	.short	(.L_1879 - .L_1878)
.L_1878:
        /*0094*/ 	.word	0x00000100
        /*0098*/ 	.word	0x00000001
        /*009c*/ 	.word	0x00000001


	//----- nvinfo : EIATTR_CRS_STACK_SIZE
	.align		4
.L_1879:
        /*00a0*/ 	.byte	0x04, 0x1e
        /*00a2*/ 	.short	(.L_1881 - .L_1880)
.L_1880:
        /*00a4*/ 	.word	0x00000000


	//----- nvinfo : EIATTR_CBANK_PARAM_SIZE
	.align		4
.L_1881:
        /*00a8*/ 	.byte	0x03, 0x19
        /*00aa*/ 	.short	0x0128


	//----- nvinfo : EIATTR_PARAM_CBANK
	.align		4
        /*00ac*/ 	.byte	0x04, 0x0a
        /*00ae*/ 	.short	(.L_1883 - .L_1882)
	.align		4
.L_1882:
        /*00b0*/ 	.word	index@(.nv.constant0._ZN10layer_norm31ln_parallel_residual_bwd_kernelINS_13Kernel_traitsIf6__halfS2_S2_fjLj6144ELj1ELj1ELj8ELj16ENS_18Kernel_traits_baseILj6144EfS2_S2_S2_fjLj256EEEEELb1ELb0ELb0EEEvNS_9BwdParamsE)
        /*00b4*/ 	.short	0x0380
        /*00b6*/ 	.short	0x0128


	//----- nvinfo : EIATTR_SW_WAR
	.align		4
.L_1883:
        /*00b8*/ 	.byte	0x04, 0x36
        /*00ba*/ 	.short	(.L_1885 - .L_1884)
.L_1884:
        /*00bc*/ 	.word	0x00000008
.L_1885:


//--------------------- .nv.info._ZN10layer_norm31ln_parallel_residual_bwd_kernelINS_13Kernel_traitsIf6__halfS2_S2_fjLj6144ELj1ELj1ELj8ELj16ENS_18Kernel_traits_baseILj6144EfS2_S2_S2_fjLj256EEEEELb1ELb0ELb1EEEvNS_9BwdParamsE --------------------------
	.section	.nv.info._ZN10layer_norm31ln_parallel_residual_bwd_kernelINS_13Kernel_traitsIf6__halfS2_S2_fjLj6144ELj1ELj1ELj8ELj16ENS_18Kernel_traits_baseILj6144EfS2_S2_S2_fjLj256EEEEELb1ELb0ELb1EEEvNS_9BwdParamsE,"",@"SHT_CUDA_INFO"
	.sectionflags	@""
	.align	4


	//----- nvinfo : EIATTR_CUDA_API_VERSION
	.align		4
        /*0000*/ 	.byte	0x04, 0x37
        /*0002*/ 	.short	(.L_1887 - .L_1886)
.L_1886:
        /*0004*/ 	.word	0x00000082


	//----- nvinfo : EIATTR_KPARAM_INFO
	.align		4
.L_1887:
        /*0008*/ 	.byte	0x04, 0x17
        /*000a*/ 	.short	(.L_1889 - .L_1888)
.L_1888:
        /*000c*/ 	.word	0x00000000
        /*0010*/ 	.short	0x0000
        /*0012*/ 	.short	0x0000
        /*0014*/ 	.byte	0x00, 0xf0, 0xa1, 0x04


	//----- nvinfo : EIATTR_SPARSE_MMA_MASK
	.align		4
.L_1889:
        /*0018*/ 	.byte	0x03, 0x50
        /*001a*/ 	.short	0x0000


	//----- nvinfo : EIATTR_MAXREG_COUNT
	.align		4
        /*001c*/ 	.byte	0x03, 0x1b
        /*001e*/ 	.short	0x00ff


	//----- nvinfo : EIATTR_NUM_BARRIERS
	.align		4
        /*0020*/ 	.byte	0x02, 0x4c
        /*0022*/ 	.byte	0x01
	.zero		1


	//----- nvinfo : EIATTR_MERCURY_ISA_VERSION
	.align		4
        /*0024*/ 	.byte	0x03, 0x5f
        /*0026*/ 	.short	0x0101


	//----- nvinfo : EIATTR_COOP_GROUP_MASK_REGIDS
	.align		4
        /*0028*/ 	.byte	0x04, 0x29
        /*002a*/ 	.short	(.L_1891 - .L_1890)


	//   ....[0]....
.L_1890:
        /*002c*/ 	.word	0xffffffff


	//   ....[1]....
        /*0030*/ 	.word	0xffffffff


	//   ....[2]....
        /*0034*/ 	.word	0xffffffff


	//   ....[3]....
        /*0038*/ 	.word	0xffffffff


	//   ....[4]....
        /*003c*/ 	.word	0xffffffff


	//   ....[5]....
        /*0040*/ 	.word	0xffffffff


	//   ....[6]....
        /*0044*/ 	.word	0xffffffff


	//   ....[7]....
        /*0048*/ 	.word	0xffffffff


	//   ....[8]....
        /*004c*/ 	.word	0xffffffff


	//   ....[9]....
        /*0050*/ 	.word	0xffffffff


	//----- nvinfo : EIATTR_COOP_GROUP_INSTR_OFFSETS
	.align		4
.L_1891:
        /*0054*/ 	.byte	0x04, 0x28
        /*0056*/ 	.short	(.L_1893 - .L_1892)


	//   ....[0]....
.L_1892:
        /*0058*/ 	.word	0x00001ce0


	//   ....[1]....
        /*005c*/ 	.word	0x00001d90


	//   ....[2]....
        /*0060*/ 	.word	0x00001da0


	//   ....[3]....
        /*0064*/ 	.word	0x00001dd0


	//   ....[4]....
        /*0068*/ 	.word	0x00001de0


	//   ....[5]....
        /*006c*/ 	.word	0x00001e10


	//   ....[6]....
        /*0070*/ 	.word	0x00001e20


	//   ....[7]....
        /*0074*/ 	.word	0x00001e80


	//   ....[8]....
        /*0078*/ 	.word	0x00001e90


	//   ....[9]....
        /*007c*/ 	.word	0x00001ec0


	//----- nvinfo : EIATTR_VRC_CTA_INIT_COUNT
	.align		4
.L_1893:
        /*0080*/ 	.byte	0x02, 0x4a
	.zero		1
	.zero		1


	//----- nvinfo : EIATTR_EXIT_INSTR_OFFSETS
	.align		4
        /*0084*/ 	.byte	0x04, 0x1c
        /*0086*/ 	.short	(.L_1895 - .L_1894)


	//   ....[0]....
.L_1894:
        /*0088*/ 	.word	0x00009a50


	//----- nvinfo : EIATTR_MAX_THREADS
	.align		4
.L_1895:
        /*008c*/ 	.byte	0x04, 0x05
        /*008e*/ 	.short	(.L_1897 - .L_1896)
.L_1896:
        /*0090*/ 	.word	0x00000100
        /*0094*/ 	.word	0x00000001
        /*0098*/ 	.word	0x00000001


	//----- nvinfo : EIATTR_CRS_STACK_SIZE
	.align		4
.L_1897:
        /*009c*/ 	.byte	0x04, 0x1e
        /*009e*/ 	.short	(.L_1899 - .L_1898)
.L_1898:
        /*00a0*/ 	.word	0x00000000


	//----- nvinfo : EIATTR_CBANK_PARAM_SIZE
	.align		4
.L_1899:
        /*00a4*/ 	.byte	0x03, 0x19
        /*00a6*/ 	.short	0x0128


	//----- nvinfo : EIATTR_PARAM_CBANK
	.align		4
        /*00a8*/ 	.byte	0x04, 0x0a
        /*00aa*/ 	.short	(.L_1901 - .L_1900)
	.align		4
.L_1900:
        /*00ac*/ 	.word	index@(.nv.constant0._ZN10layer_norm31ln_parallel_residual_bwd_kernelINS_13Kernel_traitsIf6__halfS2_S2_fjLj6144ELj1ELj1ELj8ELj16ENS_18Kernel_traits_baseILj6144EfS2_S2_S2_fjLj256EEEEELb1ELb0ELb1EEEvNS_9BwdParamsE)
        /*00b0*/ 	.short	0x0380
        /*00b2*/ 	.short	0x0128


	//----- nvinfo : EIATTR_SW_WAR
	.align		4
.L_1901:
        /*00b4*/ 	.byte	0x04, 0x36
        /*00b6*/ 	.short	(.L_1903 - .L_1902)
.L_1902:
        /*00b8*/ 	.word	0x00000008
.L_1903:


//--------------------- .nv.info._ZN10layer_norm22ln_bwd_finalize_kernelINS_22Kernel_traits_finalizeILj6144Ef6__halfS2_S2_fjLb0ELj1024ELj4ENS_18Kernel_traits_baseILj6144EfS2_S2_S2_fjLj1024EEEEELb0ELb0EEEvNS_9BwdParamsE --------------------------
	.section	.nv.info._ZN10layer_norm22ln_bwd_finalize_kernelINS_22Kernel_traits_finalizeILj6144Ef6__halfS2_S2_fjLb0ELj1024ELj4ENS_18Kernel_traits_baseILj6144EfS2_S2_S2_fjLj1024EEEEELb0ELb0EEEvNS_9BwdParamsE,"",@"SHT_CUDA_INFO"
	.sectionflags	@""
	.align	4


	//----- nvinfo : EIATTR_CUDA_API_VERSION
	.align		4
        /*0000*/ 	.byte	0x04, 0x37
        /*0002*/ 	.short	(.L_1905 - .L_1904)
.L_1904:
        /*0004*/ 	.word	0x00000082


	//----- nvinfo : EIATTR_KPARAM_INFO
	.align		4
.L_1905:
        /*0008*/ 	.byte	0x04, 0x17
        /*000a*/ 	.short	(.L_1907 - .L_1906)
.L_1906:
        /*000c*/ 	.word	0x00000000
        /*0010*/ 	.short	0x0000
        /*0012*/ 	.short	0x0000
        /*0014*/ 	.byte	0x00, 0xf0, 0xa1, 0x04


	//----- nvinfo : EIATTR_SPARSE_MMA_MASK
	.align		4
.L_1907:
        /*0018*/ 	.byte	0x03, 0x50
        /*001a*/ 	.short	0x0000


	//----- nvinfo : EIATTR_MAXREG_COUNT
	.align		4
        /*001c*/ 	.byte	0x03, 0x1b
        /*001e*/ 	.short	0x0040


	//----- nvinfo : EIATTR_NUM_BARRIERS
	.align		4
        /*0020*/ 	.byte	0x02, 0x4c
        /*0022*/ 	.byte	0x01
	.zero		1


	//----- nvinfo : EIATTR_MERCURY_ISA_VERSION
	.align		4
        /*0024*/ 	.byte	0x03, 0x5f
        /*0026*/ 	.short	0x0101


	//----- nvinfo : EIATTR_COOP_GROUP_MASK_REGIDS
	.align		4
        /*0028*/ 	.byte	0x04, 0x29
        /*002a*/ 	.short	(.L_1909 - .L_1908)


	//   ....[0]....
.L_1908:
        /*002c*/ 	.word	0xffffffff


	//   ....[1]....
        /*0030*/ 	.word	0xffffffff


	//   ....[2]....
        /*0034*/ 	.word	0xffffffff


	//   ....[3]....
        /*0038*/ 	.word	0xffffffff


	//   ....[4]....
        /*003c*/ 	.word	0xffffffff


	//   ....[5]....
        /*0040*/ 	.word	0xffffffff


	//   ....[6]....
        /*0044*/ 	.word	0xffffffff


	//   ....[7]....
        /*0048*/ 	.word	0xffffffff


	//   ....[8]....
        /*004c*/ 	.word	0xffffffff


	//   ....[9]....
        /*0050*/ 	.word	0xffffffff


	//----- nvinfo : EIATTR_COOP_GROUP_INSTR_OFFSETS
	.align		4
.L_1909:
        /*0054*/ 	.byte	0x04, 0x28
        /*0056*/ 	.short	(.L_1911 - .L_1910)


	//   ....[0]....
.L_1910:
        /*0058*/ 	.word	0x000015e0


	//   ....[1]....
        /*005c*/ 	.word	0x000015f0


	//   ....[2]....
        /*0060*/ 	.word	0x00001620


	//   ....[3]....
        /*0064*/ 	.word	0x00001630


	//   ....[4]....
        /*0068*/ 	.word	0x00001660


	//   ....[5]....
        /*006c*/ 	.word	0x00001670


	//   ....[6]....
        /*0070*/ 	.word	0x000016b0


	//   ....[7]....
        /*0074*/ 	.word	0x000016e0


	//   ....[8]....
        /*0078*/ 	.word	0x00001710


	//   ....[9]....
        /*007c*/ 	.word	0x00001720


	//----- nvinfo : EIATTR_VRC_CTA_INIT_COUNT
	.align		4
.L_1911:
        /*0080*/ 	.byte	0x02, 0x4a
	.zero		1
	.zero		1


	//----- nvinfo : EIATTR_EXIT_INSTR_OFFSETS
	.align		4
        /*0084*/ 	.byte	0x04, 0x1c
        /*0086*/ 	.short	(.L_1913 - .L_1912)


	//   ....[0]....
.L_1912:
        /*0088*/ 	.word	0x00000060


	//   ....[1]....
        /*008c*/ 	.word	0x00001780


	//   ....[2]....
        /*0090*/ 	.word	0x000017b0


	//   ....[3]....
        /*0094*/ 	.word	0x00001850


	//----- nvinfo : EIATTR_MAX_THREADS
	.align		4
.L_1913:
        /*0098*/ 	.byte	0x04, 0x05
        /*009a*/ 	.short	(.L_1915 - .L_1914)
.L_1914:
        /*009c*/ 	.word	0x00000400
        /*00a0*/ 	.word	0x00000001
        /*00a4*/ 	.word	0x00000001


	//----- nvinfo : EIATTR_CRS_STACK_SIZE
	.align		4
.L_1915:
        /*00a8*/ 	.byte	0x04, 0x1e
        /*00aa*/ 	.short	(.L_1917 - .L_1916)
.L_1916:
        /*00ac*/ 	.word	0x00000000


	//----- nvinfo : EIATTR_CBANK_PARAM_SIZE
	.align		4
.L_1917:
        /*00b0*/ 	.byte	0x03, 0x19
        /*00b2*/ 	.short	0x0128


	//----- nvinfo : EIATTR_PARAM_CBANK
	.align		4
        /*00b4*/ 	.byte	0x04, 0x0a
        /*00b6*/ 	.short	(.L_1919 - .L_1918)
	.align		4
.L_1918:
        /*00b8*/ 	.word	index@(.nv.constant0._ZN10layer_norm22ln_bwd_finalize_kernelINS_22Kernel_traits_finalizeILj6144Ef6__halfS2_S2_fjLb0ELj1024ELj4ENS_18Kernel_traits_baseILj6144EfS2_S2_S2_fjLj1024EEEEELb0ELb0EEEvNS_9BwdParamsE)
        /*00bc*/ 	.short	0x0380
        /*00be*/ 	.short	0x0128


	//----- nvinfo : EIATTR_SW_WAR
	.align		4
.L_1919:
        /*00c0*/ 	.byte	0x04, 0x36
        /*00c2*/ 	.short	(.L_1921 - .L_1920)
.L_1920:
        /*00c4*/ 	.word	0x00000008
.L_1921:


//--------------------- .nv.info._ZN10layer_norm40ln_parallel_residual_bwd_finalize_kernelINS_22Kernel_traits_finalizeILj6144Ef6__halfS2_S2_fjLb0ELj1024ELj4ENS_18Kernel_traits_baseILj6144EfS2_S2_S2_fjLj1024EEEEELb0EEEvNS_9BwdParamsE --------------------------
	.section	.nv.info._ZN10layer_norm40ln_parallel_residual_bwd_finalize_kernelINS_22Kernel_traits_finalizeILj6144Ef6__halfS2_S2_fjLb0ELj1024ELj4ENS_18Kernel_traits_baseILj6144EfS2_S2_S2_fjLj1024EEEEELb0EEEvNS_9BwdParamsE,"",@"SHT_CUDA_INFO"
	.sectionflags	@""
	.align	4


	//----- nvinfo : EIATTR_CUDA_API_VERSION
	.align		4
        /*0000*/ 	.byte	0x04, 0x37
        /*0002*/ 	.short	(.L_1923 - .L_1922)
.L_1922:
        /*0004*/ 	.word	0x00000082


	//----- nvinfo : EIATTR_KPARAM_INFO
	.align		4
.L_1923:
        /*0008*/ 	.byte	0x04, 0x17
        /*000a*/ 	.short	(.L_1925 - .L_1924)
.L_1924:
        /*000c*/ 	.word	0x00000000
        /*0010*/ 	.short	0x0000
        /*0012*/ 	.short	0x0000
        /*0014*/ 	.byte	0x00, 0xf0, 0xa1, 0x04


	//----- nvinfo : EIATTR_SPARSE_MMA_MASK
	.align		4
.L_1925:
        /*0018*/ 	.byte	0x03, 0x50
        /*001a*/ 	.short	0x0000


	//----- nvinfo : EIATTR_MAXREG_COUNT
	.align		4
        /*001c*/ 	.byte	0x03, 0x1b
        /*001e*/ 	.short	0x0040


	//----- nvinfo : EIATTR_NUM_BARRIERS
	.align		4
        /*0020*/ 	.byte	0x02, 0x4c
        /*0022*/ 	.byte	0x01
	.zero		1


	//----- nvinfo : EIATTR_MERCURY_ISA_VERSION
	.align		4
        /*0024*/ 	.byte	0x03, 0x5f
        /*0026*/ 	.short	0x0101


	//----- nvinfo : EIATTR_COOP_GROUP_MASK_REGIDS
	.align		4
        /*0028*/ 	.byte	0x04, 0x29
        /*002a*/ 	.short	(.L_1927 - .L_1926)


	//   ....[0]....
.L_1926:
        /*002c*/ 	.word	0xffffffff


	//   ....[1]....
        /*0030*/ 	.word	0xffffffff


	//   ....[2]....
        /*0034*/ 	.word	0xffffffff


	//   ....[3]....
        /*0038*/ 	.word	0xffffffff


	//   ....[4]....
        /*003c*/ 	.word	0xffffffff


	//   ....[5]....
        /*0040*/ 	.word	0xffffffff


	//   ....[6]....
        /*0044*/ 	.word	0xffffffff


	//   ....[7]....
        /*0048*/ 	.word	0xffffffff


	//   ....[8]....
        /*004c*/ 	.word	0xffffffff


	//   ....[9]....
        /*0050*/ 	.word	0xffffffff


	//   ....[10]....
        /*0054*/ 	.word	0xffffffff


	//   ....[11]....
        /*0058*/ 	.word	0xffffffff


	//   ....[12]....
        /*005c*/ 	.word	0xffffffff


	//   ....[13]....
        /*0060*/ 	.word	0xffffffff


	//   ....[14]....
        /*0064*/ 	.word	0xffffffff


	//   ....[15]....
        /*0068*/ 	.word	0xffffffff


	//   ....[16]....
        /*006c*/ 	.word	0xffffffff


	//   ....[17]....
        /*0070*/ 	.word	0xffffffff


	//   ....[18]....
        /*0074*/ 	.word	0xffffffff


	//   ....[19]....
        /*0078*/ 	.word	0xffffffff


	//----- nvinfo : EIATTR_COOP_GROUP_INSTR_OFFSETS
	.align		4
.L_1927:
        /*007c*/ 	.byte	0x04, 0x28
        /*007e*/ 	.short	(.L_1929 - .L_1928)


	//   ....[0]....
.L_1928:
        /*0080*/ 	.word	0x000013b0


	//   ....[1]....
        /*0084*/ 	.word	0x000013c0


	//   ....[2]....
        /*0088*/ 	.word	0x000013d0


	//   ....[3]....
        /*008c*/ 	.word	0x000013e0


	//   ....[4]....
        /*0090*/ 	.word	0x00001410


	//   ....[5]....
        /*0094*/ 	.word	0x00001430


	//   ....[6]....
        /*0098*/ 	.word	0x00001450


	//   ....[7]....
        /*009c*/ 	.word	0x00001460


	//   ....[8]....
        /*00a0*/ 	.word	0x000014a0


	//   ....[9]....
        /*00a4*/ 	.word	0x000014c0


	//   ....[10]....
        /*00a8*/ 	.word	0x000014d0


	//   ....[11]....
        /*00ac*/ 	.word	0x000014e0


	//   ....[12]....
        /*00b0*/ 	.word	0x00001510


	//   ....[13]....
        /*00b4*/ 	.word	0x00001530


	//   ....[14]....
        /*00b8*/ 	.word	0x00001550


	//   ....[15]....
        /*00bc*/ 	.word	0x00001560


	//   ....[16]....
        /*00c0*/ 	.word	0x000015a0


	//   ....[17]....
        /*00c4*/ 	.word	0x000015d0


	//   ....[18]....
        /*00c8*/ 	.word	0x00001600


	//   ....[19]....
        /*00cc*/ 	.word	0x00001610


	//----- nvinfo : EIATTR_VRC_CTA_INIT_COUNT
	.align		4
.L_1929:
        /*00d0*/ 	.byte	0x02, 0x4a
	.zero		1
	.zero		1


	//----- nvinfo : EIATTR_EXIT_INSTR_OFFSETS
	.align		4
        /*00d4*/ 	.byte	0x04, 0x1c
        /*00d6*/ 	.short	(.L_1931 - .L_1930)


	//   ....[0]....
.L_1930:
        /*00d8*/ 	.word	0x00000060


	//   ....[1]....
        /*00dc*/ 	.word	0x000016b0


	//   ....[2]....
        /*00e0*/ 	.word	0x000016e0


	//   ....[3]....
        /*00e4*/ 	.word	0x00001800


	//----- nvinfo : EIATTR_MAX_THREADS
	.align		4
.L_1931:
        /*00e8*/ 	.byte	0x04, 0x05
        /*00ea*/ 	.short	(.L_1933 - .L_1932)
.L_1932:
        /*00ec*/ 	.word	0x00000400
        /*00f0*/ 	.word	0x00000001
        /*00f4*/ 	.word	0x00000001


	//----- nvinfo : EIATTR_CRS_STACK_SIZE
	.align		4
.L_1933:
        /*00f8*/ 	.byte	0x04, 0x1e
        /*00fa*/ 	.short	(.L_1935 - .L_1934)
.L_1934:
        /*00fc*/ 	.word	0x00000000


	//----- nvinfo : EIATTR_CBANK_PARAM_SIZE
	.align		4
.L_1935:
        /*0100*/ 	.byte	0x03, 0x19
        /*0102*/ 	.short	0x0128


	//----- nvinfo : EIATTR_PARAM_CBANK
	.align		4
        /*0104*/ 	.byte	0x04, 0x0a
        /*0106*/ 	.short	(.L_1937 - .L_1936)
	.align		4
.L_1936:
        /*0108*/ 	.word	index@(.nv.constant0._ZN10layer_norm40ln_parallel_residual_bwd_finalize_kernelINS_22Kernel_traits_finalizeILj6144Ef6__halfS2_S2_fjLb0ELj1024ELj4ENS_18Kernel_traits_baseILj6144EfS2_S2_S2_fjLj1024EEEEELb0EEEvNS_9BwdParamsE)
        /*010c*/ 	.short	0x0380
        /*010e*/ 	.short	0x0128


	//----- nvinfo : EIATTR_SW_WAR
	.align		4
.L_1937:
        /*0110*/ 	.byte	0x04, 0x36
        /*0112*/ 	.short	(.L_1939 - .L_1938)
.L_1938:
        /*0114*/ 	.word	0x00000008
.L_1939:


//--------------------- .nv.info._ZN10layer_norm31ln_parallel_residual_bwd_kernelINS_13Kernel_traitsIf6__halfS2_S2_fjLj6144ELj1ELj1ELj8ELj16ENS_18Kernel_traits_baseILj6144EfS2_S2_S2_fjLj256EEEEELb1ELb1ELb0EEEvNS_9BwdParamsE --------------------------
	.section	.nv.info._ZN10layer_norm31ln_parallel_residual_bwd_kernelINS_13Kernel_traitsIf6__halfS2_S2_fjLj6144ELj1ELj1ELj8ELj16ENS_18Kernel_traits_baseILj6144EfS2_S2_S2_fjLj256EEEEELb1ELb1ELb0EEEvNS_9BwdParamsE,"",@"SHT_CUDA_INFO"
	.sectionflags	@""
	.align	4


	//----- nvinfo : EIATTR_CUDA_API_VERSION
	.align		4
        /*0000*/ 	.byte	0x04, 0x37
        /*0002*/ 	.short	(.L_1941 - .L_1940)
.L_1940:
        /*0004*/ 	.word	0x00000082


	//----- nvinfo : EIATTR_KPARAM_INFO
	.align		4
.L_1941:
        /*0008*/ 	.byte	0x04, 0x17
        /*000a*/ 	.short	(.L_1943 - .L_1942)
.L_1942:
        /*000c*/ 	.word	0x00000000
        /*0010*/ 	.short	0x0000
        /*0012*/ 	.short	0x0000
        /*0014*/ 	.byte	0x00, 0xf0, 0xa1, 0x04


	//----- nvinfo : EIATTR_SPARSE_MMA_MASK
	.align		4
.L_1943:
        /*0018*/ 	.byte	0x03, 0x50
        /*001a*/ 	.short	0x0000


	//----- nvinfo : EIATTR_MAXREG_COUNT
	.align		4
        /*001c*/ 	.byte	0x03, 0x1b
        /*001e*/ 	.short	0x00ff


	//----- nvinfo : EIATTR_NUM_BARRIERS
	.align		4
        /*0020*/ 	.byte	0x02, 0x4c
        /*0022*/ 	.byte	0x01
	.zero		1


	//----- nvinfo : EIATTR_MERCURY_ISA_VERSION
	.align		4
        /*0024*/ 	.byte	0x03, 0x5f
        /*0026*/ 	.short	0x0101


	//----- nvinfo : EIATTR_COOP_GROUP_MASK_REGIDS
	.align		4
        /*0028*/ 	.byte	0x04, 0x29
        /*002a*/ 	.short	(.L_1945 - .L_1944)


	//   ....[0]....
.L_1944:
        /*002c*/ 	.word	0xffffffff


	//   ....[1]....
        /*0030*/ 	.word	0xffffffff


	//   ....[2]....
        /*0034*/ 	.word	0xffffffff


	//   ....[3]....
        /*0038*/ 	.word	0xffffffff


	//   ....[4]....
        /*003c*/ 	.word	0xffffffff


	//   ....[5]....
        /*0040*/ 	.word	0xffffffff


	//   ....[6]....
        /*0044*/ 	.word	0xffffffff


	//   ....[7]....
        /*0048*/ 	.word	0xffffffff


	//   ....[8]....
        /*004c*/ 	.word	0xffffffff


	//   ....[9]....
        /*0050*/ 	.word	0xffffffff


	//----- nvinfo : EIATTR_COOP_GROUP_INSTR_OFFSETS
	.align		4
.L_1945:
        /*0054*/ 	.byte	0x04, 0x28
        /*0056*/ 	.short	(.L_1947 - .L_1946)


	//   ....[0]....
.L_1946:
        /*0058*/ 	.word	0x00001880


	//   ....[1]....
        /*005c*/ 	.word	0x000018c0


	//   ....[2]....
        /*0060*/ 	.word	0x00001910


	//   ....[3]....
        /*0064*/ 	.word	0x00001920


	//   ....[4]....
        /*0068*/ 	.word	0x00001950


	//   ....[5]....
        /*006c*/ 	.word	0x00001960


	//   ....[6]....
        /*0070*/ 	.word	0x000019a0


	//   ....[7]....
        /*0074*/ 	.word	0x000019c0


	//   ....[8]....
        /*0078*/ 	.word	0x00001aa0


	//   ....[9]....
        /*007c*/ 	.word	0x00001ab0


	//----- nvinfo : EIATTR_VRC_CTA_INIT_COUNT
	.align		4
.L_1947:
        /*0080*/ 	.byte	0x02, 0x4a
	.zero		1
	.zero		1


	//----- nvinfo : EIATTR_EXIT_INSTR_OFFSETS
	.align		4
        /*0084*/ 	.byte	0x04, 0x1c
        /*0086*/ 	.short	(.L_1949 - .L_1948)


	//   ....[0]....
.L_1948:
        /*0088*/ 	.word	0x00008ed0


	//   ....[1]....
        /*008c*/ 	.word	0x00008f70


	//----- nvinfo : EIATTR_MAX_THREADS
	.align		4
.L_1949:
        /*0090*/ 	.byte	0x04, 0x05
        /*0092*/ 	.short	(.L_1951 - .L_1950)
.L_1950:
        /*0094*/ 	.word	0x00000100
        /*0098*/ 	.word	0x00000001
        /*009c*/ 	.word	0x00000001


	//----- nvinfo : EIATTR_CRS_STACK_SIZE
	.align		4
.L_1951:
        /*00a0*/ 	.byte	0x04, 0x1e
        /*00a2*/ 	.short	(.L_1953 - .L_1952)
.L_1952:
        /*00a4*/ 	.word	0x00000000


	//----- nvinfo : EIATTR_CBANK_PARAM_SIZE
	.align		4
.L_1953:
        /*00a8*/ 	.byte	0x03, 0x19
        /*00aa*/ 	.short	0x0128


	//----- nvinfo : EIATTR_PARAM_CBANK
	.align		4
        /*00ac*/ 	.byte	0x04, 0x0a
        /*00ae*/ 	.short	(.L_1955 - .L_1954)
	.align		4
.L_1954:
        /*00b0*/ 	.word	index@(.nv.constant0._ZN10layer_norm31ln_parallel_residual_bwd_kernelINS_13Kernel_traitsIf6__halfS2_S2_fjLj6144ELj1ELj1ELj8ELj16ENS_18Kernel_traits_baseILj6144EfS2_S2_S2_fjLj256EEEEELb1ELb1ELb0EEEvNS_9BwdParamsE)
        /*00b4*/ 	.short	0x0380
        /*00b6*/ 	.short	0x0128


	//----- nvinfo : EIATTR_SW_WAR
	.align		4
.L_1955:
        /*00b8*/ 	.byte	0x04, 0x36
        /*00ba*/ 	.short	(.L_1957 - .L_1956)
.L_1956:
        /*00bc*/ 	.word	0x00000008
.L_1957:


//--------------------- .nv.info._ZN10layer_norm22ln_bwd_finalize_kernelINS_22Kernel_traits_finalizeILj6144Ef6__halfS2_S2_fjLb0ELj1024ELj4ENS_18Kernel_traits_baseILj6144EfS2_S2_S2_fjLj1024EEEEELb0ELb1EEEvNS_9BwdParamsE --------------------------
	.section	.nv.info._ZN10layer_norm22ln_bwd_finalize_kernelINS_22Kernel_traits_finalizeILj6144Ef6__halfS2_S2_fjLb0ELj1024ELj4ENS_18Kernel_traits_baseILj6144EfS2_S2_S2_fjLj1024EEEEELb0ELb1EEEvNS_9BwdParamsE,"",@"SHT_CUDA_INFO"
	.sectionflags	@""
	.align	4


	//----- nvinfo : EIATTR_CUDA_API_VERSION
	.align		4
        /*0000*/ 	.byte	0x04, 0x37
        /*0002*/ 	.short	(.L_1959 - .L_1958)
.L_1958:
        /*0004*/ 	.word	0x00000082


	//----- nvinfo : EIATTR_KPARAM_INFO
	.align		4
.L_1959:
        /*0008*/ 	.byte	0x04, 0x17
        /*000a*/ 	.short	(.L_1961 - .L_1960)
.L_1960:
        /*000c*/ 	.word	0x00000000
        /*0010*/ 	.short	0x0000
        /*0012*/ 	.short	0x0000
        /*0014*/ 	.byte	0x00, 0xf0, 0xa1, 0x04


	//----- nvinfo : EIATTR_SPARSE_MMA_MASK
	.align		4
.L_1961:
        /*0018*/ 	.byte	0x03, 0x50
        /*001a*/ 	.short	0x0000


	//----- nvinfo : EIATTR_MAXREG_COUNT
	.align		4
        /*001c*/ 	.byte	0x03, 0x1b
        /*001e*/ 	.short	0x0040


	//----- nvinfo : EIATTR_NUM_BARRIERS
	.align		4
        /*0020*/ 	.byte	0x02, 0x4c
        /*0022*/ 	.byte	0x01
	.zero		1


	//----- nvinfo : EIATTR_MERCURY_ISA_VERSION
	.align		4
        /*0024*/ 	.byte	0x03, 0x5f
        /*0026*/ 	.short	0x0101


	//----- nvinfo : EIATTR_COOP_GROUP_MASK_REGIDS
	.align		4
        /*0028*/ 	.byte	0x04, 0x29
        /*002a*/ 	.short	(.L_1963 - .L_1962)


	//   ....[0]....
.L_1962:
        /*002c*/ 	.word	0xffffffff


	//   ....[1]....
        /*0030*/ 	.word	0xffffffff


	//   ....[2]....
        /*0034*/ 	.word	0xffffffff


	//   ....[3]....
        /*0038*/ 	.word	0xffffffff


	//   ....[4]....
        /*003c*/ 	.word	0xffffffff


	//   ....[5]....
        /*0040*/ 	.word	0xffffffff


	//   ....[6]....
        /*0044*/ 	.word	0xffffffff


	//   ....[7]....
        /*0048*/ 	.word	0xffffffff


	//   ....[8]....
        /*004c*/ 	.word	0xffffffff


	//   ....[9]....
        /*0050*/ 	.word	0xffffffff


	//----- nvinfo : EIATTR_COOP_GROUP_INSTR_OFFSETS
	.align		4
.L_1963:
        /*0054*/ 	.byte	0x04, 0x28
        /*0056*/ 	.short	(.L_1965 - .L_1964)


	//   ....[0]....
.L_1964:
        /*0058*/ 	.word	0x00001630


	//   ....[1]....
        /*005c*/ 	.word	0x00001640


	//   ....[2]....
        /*0060*/ 	.word	0x00001670


	//   ....[3]....
        /*0064*/ 	.word	0x00001680


	//   ....[4]....
        /*0068*/ 	.word	0x000016b0


	//   ....[5]....
        /*006c*/ 	.word	0x000016c0


	//   ....[6]....
        /*0070*/ 	.word	0x000016f0


	//   ....[7]....
        /*0074*/ 	.word	0x00001710


	//   ....[8]....
        /*0078*/ 	.word	0x00001740


	//   ....[9]....
        /*007c*/ 	.word	0x00001750


	//----- nvinfo : EIATTR_VRC_CTA_INIT_COUNT
	.align		4
.L_1965:
        /*0080*/ 	.byte	0x02, 0x4a
	.zero		1
	.zero		1


	//----- nvinfo : EIATTR_EXIT_INSTR_OFFSETS
	.align		4
        /*0084*/ 	.byte	0x04, 0x1c
        /*0086*/ 	.short	(.L_1967 - .L_1966)


	//   ....[0]....
.L_1966:
        /*0088*/ 	.word	0x00000070


	//   ....[1]....
        /*008c*/ 	.word	0x000017b0


	//   ....[2]....
        /*0090*/ 	.word	0x00001860


	//----- nvinfo : EIATTR_MAX_THREADS
	.align		4
.L_1967:
        /*0094*/ 	.byte	0x04, 0x05
        /*0096*/ 	.short	(.L_1969 - .L_1968)
.L_1968:
        /*0098*/ 	.word	0x00000400
        /*009c*/ 	.word	0x00000001
        /*00a0*/ 	.word	0x00000001


	//----- nvinfo : EIATTR_CRS_STACK_SIZE
	.align		4
.L_1969:
        /*00a4*/ 	.byte	0x04, 0x1e
        /*00a6*/ 	.short	(.L_1971 - .L_1970)
.L_1970:
        /*00a8*/ 	.word	0x00000000


	//----- nvinfo : EIATTR_CBANK_PARAM_SIZE
	.align		4
.L_1971:
        /*00ac*/ 	.byte	0x03, 0x19
        /*00ae*/ 	.short	0x0128


	//----- nvinfo : EIATTR_PARAM_CBANK
	.align		4
        /*00b0*/ 	.byte	0x04, 0x0a
        /*00b2*/ 	.short	(.L_1973 - .L_1972)
	.align		4
.L_1972:
        /*00b4*/ 	.word	index@(.nv.constant0._ZN10layer_norm22ln_bwd_finalize_kernelINS_22Kernel_traits_finalizeILj6144Ef6__halfS2_S2_fjLb0ELj1024ELj4ENS_18Kernel_traits_baseILj6144EfS2_S2_S2_fjLj1024EEEEELb0ELb1EEEvNS_9BwdParamsE)
        /*00b8*/ 	.short	0x0380
        /*00ba*/ 	.short	0x0128


	//----- nvinfo : EIATTR_SW_WAR
	.align		4
.L_1973:
        /*00bc*/ 	.byte	0x04, 0x36
        /*00be*/ 	.short	(.L_1975 - .L_1974)
.L_1974:
        /*00c0*/ 	.word	0x00000008
.L_1975:


//--------------------- .nv.info._ZN10layer_norm40ln_parallel_residual_bwd_finalize_kernelINS_22Kernel_traits_finalizeILj6144Ef6__halfS2_S2_fjLb0ELj1024ELj4ENS_18Kernel_traits_baseILj6144EfS2_S2_S2_fjLj1024EEEEELb1EEEvNS_9BwdParamsE --------------------------
	.section	.nv.info._ZN10layer_norm40ln_parallel_residual_bwd_finalize_kernelINS_22Kernel_traits_finalizeILj6144Ef6__halfS2_S2_fjLb0ELj1024ELj4ENS_18Kernel_traits_baseILj6144EfS2_S2_S2_fjLj1024EEEEELb1EEEvNS_9BwdParamsE,"",@"SHT_CUDA_INFO"
	.sectionflags	@""
	.align	4


	//----- nvinfo : EIATTR_CUDA_API_VERSION
	.align		4
        /*0000*/ 	.byte	0x04, 0x37
        /*0002*/ 	.short	(.L_1977 - .L_1976)
.L_1976:
        /*0004*/ 	.word	0x00000082


	//----- nvinfo : EIATTR_KPARAM_INFO
	.align		4
.L_1977:
        /*0008*/ 	.byte	0x04, 0x17
        /*000a*/ 	.short	(.L_1979 - .L_1978)
.L_1978:
        /*000c*/ 	.word	0x00000000
        /*0010*/ 	.short	0x0000
        /*0012*/ 	.short	0x0000
        /*0014*/ 	.byte	0x00, 0xf0, 0xa1, 0x04


	//----- nvinfo : EIATTR_SPARSE_MMA_MASK
	.align		4
.L_1979:
        /*0018*/ 	.byte	0x03, 0x50
        /*001a*/ 	.short	0x0000


	//----- nvinfo : EIATTR_MAXREG_COUNT
	.align		4
        /*001c*/ 	.byte	0x03, 0x1b
        /*001e*/ 	.short	0x0040


	//----- nvinfo : EIATTR_NUM_BARRIERS
	.align		4
        /*0020*/ 	.byte	0x02, 0x4c
        /*0022*/ 	.byte	0x01
	.zero		1


	//----- nvinfo : EIATTR_MERCURY_ISA_VERSION
	.align		4
        /*0024*/ 	.byte	0x03, 0x5f
        /*0026*/ 	.short	0x0101


	//----- nvinfo : EIATTR_COOP_GROUP_MASK_REGIDS
	.align		4
        /*0028*/ 	.byte	0x04, 0x29
        /*002a*/ 	.short	(.L_1981 - .L_1980)


	//   ....[0]....
.L_1980:
        /*002c*/ 	.word	0xffffffff


	//   ....[1]....
        /*0030*/ 	.word	0xffffffff


	//   ....[2]....
        /*0034*/ 	.word	0xffffffff


	//   ....[3]....
        /*0038*/ 	.word	0xffffffff


	//   ....[4]....
        /*003c*/ 	.word	0xffffffff


	//   ....[5]....
        /*0040*/ 	.word	0xffffffff


	//   ....[6]....
        /*0044*/ 	.word	0xffffffff


	//   ....[7]....
        /*0048*/ 	.word	0xffffffff


	//   ....[8]....
        /*004c*/ 	.word	0xffffffff


	//   ....[9]....
        /*0050*/ 	.word	0xffffffff


	//   ....[10]....
        /*0054*/ 	.word	0xffffffff


	//   ....[11]....
        /*0058*/ 	.word	0xffffffff


	//   ....[12]....
        /*005c*/ 	.word	0xffffffff


	//   ....[13]....
        /*0060*/ 	.word	0xffffffff


	//   ....[14]....
        /*0064*/ 	.word	0xffffffff


	//   ....[15]....
        /*0068*/ 	.word	0xffffffff


	//   ....[16]....
        /*006c*/ 	.word	0xffffffff


	//   ....[17]....
        /*0070*/ 	.word	0xffffffff


	//   ....[18]....
        /*0074*/ 	.word	0xffffffff


	//   ....[19]....
        /*0078*/ 	.word	0xffffffff


	//----- nvinfo : EIATTR_COOP_GROUP_INSTR_OFFSETS
	.align		4
.L_1981:
        /*007c*/ 	.byte	0x04, 0x28
        /*007e*/ 	.short	(.L_1983 - .L_1982)


	//   ....[0]....
.L_1982:
        /*0080*/ 	.word	0x00001410


	//   ....[1]....
        /*0084*/ 	.word	0x00001420


	//   ....[2]....
        /*0088*/ 	.word	0x00001430


	//   ....[3]....
        /*008c*/ 	.word	0x00001440


	//   ....[4]....
        /*0090*/ 	.word	0x00001470


	//   ....[5]....
        /*0094*/ 	.word	0x00001490


	//   ....[6]....
        /*0098*/ 	.word	0x000014b0


	//   ....[7]....
        /*009c*/ 	.word	0x000014c0


	//   ....[8]....
        /*00a0*/ 	.word	0x000014f0


	//   ....[9]....
        /*00a4*/ 	.word	0x00001510


	//   ....[10]....
        /*00a8*/ 	.word	0x00001530


	//   ....[11]....
        /*00ac*/ 	.word	0x00001540


	//   ....[12]....
        /*00b0*/ 	.word	0x00001570


	//   ....[13]....
        /*00b4*/ 	.word	0x00001590


	//   ....[14]....
        /*00b8*/ 	.word	0x000015b0


	//   ....[15]....
        /*00bc*/ 	.word	0x000015c0


	//   ....[16]....
        /*00c0*/ 	.word	0x000015f0


	//   ....[17]....
        /*00c4*/ 	.word	0x00001620


	//   ....[18]....
        /*00c8*/ 	.word	0x00001630


	//   ....[19]....
        /*00cc*/ 	.word	0x00001640


	//----- nvinfo : EIATTR_VRC_CTA_INIT_COUNT
	.align		4
.L_1983:
        /*00d0*/ 	.byte	0x02, 0x4a
	.zero		1
	.zero		1


	//----- nvinfo : EIATTR_EXIT_INSTR_OFFSETS
	.align		4
        /*00d4*/ 	.byte	0x04, 0x1c
        /*00d6*/ 	.short	(.L_1985 - .L_1984)


	//   ....[0]....
.L_1984:
        /*00d8*/ 	.word	0x00000060


	//   ....[1]....
        /*00dc*/ 	.word	0x000016e0


	//   ....[2]....
        /*00e0*/ 	.word	0x00001810


	//----- nvinfo : EIATTR_MAX_THREADS
	.align		4
.L_1985:
        /*00e4*/ 	.byte	0x04, 0x05
        /*00e6*/ 	.short	(.L_1987 - .L_1986)
.L_1986:
        /*00e8*/ 	.word	0x00000400
        /*00ec*/ 	.word	0x00000001
        /*00f0*/ 	.word	0x00000001


	//----- nvinfo : EIATTR_CRS_STACK_SIZE
	.align		4
.L_1987:
        /*00f4*/ 	.byte	0x04, 0x1e
        /*00f6*/ 	.short	(.L_1989 - .L_1988)
.L_1988:
        /*00f8*/ 	.word	0x00000000


	//----- nvinfo : EIATTR_CBANK_PARAM_SIZE
	.align		4
.L_1989:
        /*00fc*/ 	.byte	0x03, 0x19
        /*00fe*/ 	.short	0x0128


	//----- nvinfo : EIATTR_PARAM_CBANK
	.align		4
        /*0100*/ 	.byte	0x04, 0x0a
        /*0102*/ 	.short	(.L_1991 - .L_1990)
	.align		4
.L_1990:
        /*0104*/ 	.word	index@(.nv.constant0._ZN10layer_norm40ln_parallel_residual_bwd_finalize_kernelINS_22Kernel_traits_finalizeILj6144Ef6__halfS2_S2_fjLb0ELj1024ELj4ENS_18Kernel_traits_baseILj6144EfS2_S2_S2_fjLj1024EEEEELb1EEEvNS_9BwdParamsE)
        /*0108*/ 	.short	0x0380
        /*010a*/ 	.short	0x0128


	//----- nvinfo : EIATTR_SW_WAR
	.align		4
.L_1991:
        /*010c*/ 	.byte	0x04, 0x36
        /*010e*/ 	.short	(.L_1993 - .L_1992)
.L_1992:
        /*0110*/ 	.word	0x00000008
.L_1993:


//--------------------- .nv.info._ZN10layer_norm31ln_parallel_residual_bwd_kernelINS_13Kernel_traitsIf6__halfS2_S2_fjLj6144ELj1ELj1ELj8ELj16ENS_18Kernel_traits_baseILj6144EfS2_S2_S2_fjLj256EEEEELb1ELb1ELb1EEEvNS_9BwdParamsE --------------------------
	.section	.nv.info._ZN10layer_norm31ln_parallel_residual_bwd_kernelINS_13Kernel_traitsIf6__halfS2_S2_fjLj6144ELj1ELj1ELj8ELj16ENS_18Kernel_traits_baseILj6144EfS2_S2_S2_fjLj256EEEEELb1ELb1ELb1EEEvNS_9BwdParamsE,"",@"SHT_CUDA_INFO"
	.sectionflags	@""
	.align	4


	//----- nvinfo : EIATTR_CUDA_API_VERSION
	.align		4
        /*0000*/ 	.byte	0x04, 0x37
        /*0002*/ 	.short	(.L_1995 - .L_1994)
.L_1994:
        /*0004*/ 	.word	0x00000082


	//----- nvinfo : EIATTR_KPARAM_INFO
	.align		4
.L_1995:
        /*0008*/ 	.byte	0x04, 0x17
        /*000a*/ 	.short	(.L_1997 - .L_1996)
.L_1996:
        /*000c*/ 	.word	0x00000000
        /*0010*/ 	.short	0x0000
        /*0012*/ 	.short	0x0000
        /*0014*/ 	.byte	0x00, 0xf0, 0xa1, 0x04


	//----- nvinfo : EIATTR_SPARSE_MMA_MASK
	.align		4
.L_1997:
        /*0018*/ 	.byte	0x03, 0x50
        /*001a*/ 	.short	0x0000


	//----- nvinfo : EIATTR_MAXREG_COUNT
	.align		4
        /*001c*/ 	.byte	0x03, 0x1b
        /*001e*/ 	.short	0x00ff


	//----- nvinfo : EIATTR_NUM_BARRIERS
	.align		4
        /*0020*/ 	.byte	0x02, 0x4c
        /*0022*/ 	.byte	0x01
	.zero		1


	//----- nvinfo : EIATTR_MERCURY_ISA_VERSION
	.align		4
        /*0024*/ 	.byte	0x03, 0x5f
        /*0026*/ 	.short	0x0101


	//----- nvinfo : EIATTR_COOP_GROUP_MASK_REGIDS
	.align		4
        /*0028*/ 	.byte	0x04, 0x29
        /*002a*/ 	.short	(.L_1999 - .L_1998)


	//   ....[0]....
.L_1998:
        /*002c*/ 	.word	0xffffffff


	//   ....[1]....
        /*0030*/ 	.word	0xffffffff


	//   ....[2]....
        /*0034*/ 	.word	0xffffffff


	//   ....[3]....
        /*0038*/ 	.word	0xffffffff


	//   ....[4]....
        /*003c*/ 	.word	0xffffffff


	//   ....[5]....
        /*0040*/ 	.word	0xffffffff


	//   ....[6]....
        /*0044*/ 	.word	0xffffffff


	//   ....[7]....
        /*0048*/ 	.word	0xffffffff


	//   ....[8]....
        /*004c*/ 	.word	0xffffffff


	//   ....[9]....
        /*0050*/ 	.word	0xffffffff


	//----- nvinfo : EIATTR_COOP_GROUP_INSTR_OFFSETS
	.align		4
.L_1999:
        /*0054*/ 	.byte	0x04, 0x28
        /*0056*/ 	.short	(.L_2001 - .L_2000)


	//   ....[0]....
.L_2000:
        /*0058*/ 	.word	0x00001190


	//   ....[1]....
        /*005c*/ 	.word	0x000011a0


	//   ....[2]....
        /*0060*/ 	.word	0x000012a0


	//   ....[3]....
        /*0064*/ 	.word	0x000012b0


	//   ....[4]....
        /*0068*/ 	.word	0x00001300


	//   ....[5]....
        /*006c*/ 	.word	0x00001310


	//   ....[6]....
        /*0070*/ 	.word	0x00001360


	//   ....[7]....
        /*0074*/ 	.word	0x00001370


	//   ....[8]....
        /*0078*/ 	.word	0x000013f0


	//   ....[9]....
        /*007c*/ 	.word	0x00001410


	//----- nvinfo : EIATTR_VRC_CTA_INIT_COUNT
	.align		4
.L_2001:
        /*0080*/ 	.byte	0x02, 0x4a
	.zero		1
	.zero		1


	//----- nvinfo : EIATTR_EXIT_INSTR_OFFSETS
	.align		4
        /*0084*/ 	.byte	0x04, 0x1c
        /*0086*/ 	.short	(.L_2003 - .L_2002)


	//   ....[0]....
.L_2002:
        /*0088*/ 	.word	0x00008c20


	//----- nvinfo : EIATTR_MAX_THREADS
	.align		4
.L_2003:
        /*008c*/ 	.byte	0x04, 0x05
        /*008e*/ 	.short	(.L_2005 - .L_2004)
.L_2004:
        /*0090*/ 	.word	0x00000100
        /*0094*/ 	.word	0x00000001
        /*0098*/ 	.word	0x00000001


	//----- nvinfo : EIATTR_CBANK_PARAM_SIZE
	.align		4
.L_2005:
        /*009c*/ 	.byte	0x03, 0x19
        /*009e*/ 	.short	0x0128


	//----- nvinfo : EIATTR_PARAM_CBANK
	.align		4
        /*00a0*/ 	.byte	0x04, 0x0a
        /*00a2*/ 	.short	(.L_2007 - .L_2006)
	.align		4
.L_2006:
        /*00a4*/ 	.word	index@(.nv.constant0._ZN10layer_norm31ln_parallel_residual_bwd_kernelINS_13Kernel_traitsIf6__halfS2_S2_fjLj6144ELj1ELj1ELj8ELj16ENS_18Kernel_traits_baseILj6144EfS2_S2_S2_fjLj256EEEEELb1ELb1ELb1EEEvNS_9BwdParamsE)
        /*00a8*/ 	.short	0x0380
        /*00aa*/ 	.short	0x0128


	//----- nvinfo : EIATTR_SW_WAR
	.align		4
.L_2007:
        /*00ac*/ 	.byte	0x04, 0x36
        /*00ae*/ 	.short	(.L_2009 - .L_2008)
.L_2008:
        /*00b0*/ 	.word	0x00000008
.L_2009:


//--------------------- .nv.info._ZN10layer_norm31ln_parallel_residual_bwd_kernelINS_13Kernel_traitsI6__halfS2_fS2_fjLj6144ELj1ELj1ELj8ELj16ENS_18Kernel_traits_baseILj6144ES2_S2_fS2_fjLj256EEEEELb0ELb0ELb0EEEvNS_9BwdParamsE --------------------------
	.section	.nv.info._ZN10layer_norm31ln_parallel_residual_bwd_kernelINS_13Kernel_traitsI6__halfS2_fS2_fjLj6144ELj1ELj1ELj8ELj16ENS_18Kernel_traits_baseILj6144ES2_S2_fS2_fjLj256EEEEELb0ELb0ELb0EEEvNS_9BwdParamsE,"",@"SHT_CUDA_INFO"
	.sectionflags	@""
	.align	4


	//----- nvinfo : EIATTR_CUDA_API_VERSION
	.align		4
        /*0000*/ 	.byte	0x04, 0x37
        /*0002*/ 	.short	(.L_2011 - .L_2010)
.L_2010:
        /*0004*/ 	.word	0x00000082


	//----- nvinfo : EIATTR_KPARAM_INFO
	.align		4
.L_2011:
        /*0008*/ 	.byte	0x04, 0x17
        /*000a*/ 	.short	(.L_2013 - .L_2012)
.L_2012:
        /*000c*/ 	.word	0x00000000
        /*0010*/ 	.short	0x0000
        /*0012*/ 	.short	0x0000
        /*0014*/ 	.byte	0x00, 0xf0, 0xa1, 0x04


	//----- nvinfo : EIATTR_SPARSE_MMA_MASK
	.align		4
.L_2013:
        /*0018*/ 	.byte	0x03, 0x50
        /*001a*/ 	.short	0x0000


	//----- nvinfo : EIATTR_MAXREG_COUNT
	.align		4
        /*001c*/ 	.byte	0x03, 0x1b
        /*001e*/ 	.short	0x00ff


	//----- nvinfo : EIATTR_NUM_BARRIERS
	.align		4
        /*0020*/ 	.byte	0x02, 0x4c
        /*0022*/ 	.byte	0x01
	.zero		1


	//----- nvinfo : EIATTR_MERCURY_ISA_VERSION
	.align		4
        /*0024*/ 	.byte	0x03, 0x5f
        /*0026*/ 	.short	0x0101


	//----- nvinfo : EIATTR_COOP_GROUP_MASK_REGIDS
	.align		4
        /*0028*/ 	.byte	0x04, 0x29
        /*002a*/ 	.short	(.L_2015 - .L_2014)


	//   ....[0]....
.L_2014:
        /*002c*/ 	.word	0xffffffff


	//   ....[1]....
        /*0030*/ 	.word	0xffffffff


	//   ....[2]....
        /*0034*/ 	.word	0xffffffff


	//   ....[3]....
        /*0038*/ 	.word	0xffffffff


	//   ....[4]....
        /*003c*/ 	.word	0xffffffff


	//   ....[5]....
        /*0040*/ 	.word	0xffffffff


	//   ....[6]....
        /*0044*/ 	.word	0xffffffff


	//   ....[7]....
        /*0048*/ 	.word	0xffffffff


	//   ....[8]....
        /*004c*/ 	.word	0xffffffff


	//   ....[9]....
        /*0050*/ 	.word	0xffffffff


	//----- nvinfo : EIATTR_COOP_GROUP_INSTR_OFFSETS
	.align		4
.L_2015:
        /*0054*/ 	.byte	0x04, 0x28
        /*0056*/ 	.short	(.L_2017 - .L_2016)


	//   ....[0]....
.L_2016:
        /*0058*/ 	.word	0x000022a0


	//   ....[1]....
        /*005c*/ 	.word	0x000022c0


	//   ....[2]....
        /*0060*/ 	.word	0x000022f0


	//   ....[3]....
        /*0064*/ 	.word	0x00002300


	//   ....[4]....
        /*0068*/ 	.word	0x00002340


	//   ....[5]....
        /*006c*/ 	.word	0x00002350


	//   ....[6]....
        /*0070*/ 	.word	0x00002390


	//   ....[7]....
        /*0074*/ 	.word	0x000023a0


	//   ....[8]....
        /*0078*/ 	.word	0x000023d0


	//   ....[9]....
        /*007c*/ 	.word	0x000023e0


	//----- nvinfo : EIATTR_VRC_CTA_INIT_COUNT
	.align		4
.L_2017:
        /*0080*/ 	.byte	0x02, 0x4a
	.zero		1
	.zero		1


	//----- nvinfo : EIATTR_EXIT_INSTR_OFFSETS
	.align		4
        /*0084*/ 	.byte	0x04, 0x1c
        /*0086*/ 	.short	(.L_2019 - .L_2018)


	//   ....[0]....
.L_2018:
        /*0088*/ 	.word	0x00006020


	//   ....[1]....
        /*008c*/ 	.word	0x00006130


	//----- nvinfo : EIATTR_MAX_THREADS
	.align		4
.L_2019:
        /*0090*/ 	.byte	0x04, 0x05
        /*0092*/ 	.short	(.L_2021 - .L_2020)
.L_2020:
        /*0094*/ 	.word	0x00000100
        /*0098*/ 	.word	0x00000001
        /*009c*/ 	.word	0x00000001


	//----- nvinfo : EIATTR_CRS_STACK_SIZE
	.align		4
.L_2021:
        /*00a0*/ 	.byte	0x04, 0x1e
        /*00a2*/ 	.short	(.L_2023 - .L_2022)
.L_2022:
        /*00a4*/ 	.word	0x00000000


	//----- nvinfo : EIATTR_CBANK_PARAM_SIZE
	.align		4
.L_2023:
        /*00a8*/ 	.byte	0x03, 0x19
        /*00aa*/ 	.short	0x0128


	//----- nvinfo : EIATTR_PARAM_CBANK
	.align		4
        /*00ac*/ 	.byte	0x04, 0x0a
        /*00ae*/ 	.short	(.L_2025 - .L_2024)
	.align		4
.L_2024:
        /*00b0*/ 	.word	index@(.nv.constant0._ZN10layer_norm31ln_parallel_residual_bwd_kernelINS_13Kernel_traitsI6__halfS2_fS2_fjLj6144ELj1ELj1ELj8ELj16ENS_18Kernel_traits_baseILj6144ES2_S2_fS2_fjLj256EEEEELb0ELb0ELb0EEEvNS_9BwdParamsE)
        /*00b4*/ 	.short	0x0380
        /*00b6*/ 	.short	0x0128


	//----- nvinfo : EIATTR_SW_WAR
	.align		4
.L_2025:
        /*00b8*/ 	.byte	0x04, 0x36
        /*00ba*/ 	.short	(.L_2027 - .L_2026)
.L_2026:
        /*00bc*/ 	.word	0x00000008
.L_2027:


//--------------------- .nv.info._ZN10layer_norm31ln_parallel_residual_bwd_kernelINS_13Kernel_traitsI6__halfS2_fS2_fjLj6144ELj1ELj1ELj8ELj16ENS_18Kernel_traits_baseILj6144ES2_S2_fS2_fjLj256EEEEELb0ELb0ELb1EEEvNS_9BwdParamsE --------------------------
	.section	.nv.info._ZN10layer_norm31ln_parallel_residual_bwd_kernelINS_13Kernel_traitsI6__halfS2_fS2_fjLj6144ELj1ELj1ELj8ELj16ENS_18Kernel_traits_baseILj6144ES2_S2_fS2_fjLj256EEEEELb0ELb0ELb1EEEvNS_9BwdParamsE,"",@"SHT_CUDA_INFO"
	.sectionflags	@""
	.align	4


	//----- nvinfo : EIATTR_CUDA_API_VERSION
	.align		4
        /*0000*/ 	.byte	0x04, 0x37
        /*0002*/ 	.short	(.L_2029 - .L_2028)
.L_2028:
        /*0004*/ 	.word	0x00000082


	//----- nvinfo : EIATTR_KPARAM_INFO
	.align		4
.L_2029:
        /*0008*/ 	.byte	0x04, 0x17
        /*000a*/ 	.short	(.L_2031 - .L_2030)
.L_2030:
        /*000c*/ 	.word	0x00000000
        /*0010*/ 	.short	0x0000
        /*0012*/ 	.short	0x0000
        /*0014*/ 	.byte	0x00, 0xf0, 0xa1, 0x04


	//----- nvinfo : EIATTR_SPARSE_MMA_MASK
	.align		4
.L_2031:
        /*0018*/ 	.byte	0x03, 0x50
        /*001a*/ 	.short	0x0000


	//----- nvinfo : EIATTR_MAXREG_COUNT
	.align		4
        /*001c*/ 	.byte	0x03, 0x1b
        /*001e*/ 	.short	0x00ff


	//----- nvinfo : EIATTR_NUM_BARRIERS
	.align		4
        /*0020*/ 	.byte	0x02, 0x4c
        /*0022*/ 	.byte	0x01
	.zero		1


	//----- nvinfo : EIATTR_ANNOTATIONS
	.align		4
        /*0024*/ 	.byte	0x04, 0x55
        /*0026*/ 	.short	(.L_2033 - .L_2032)


	//   ....[0]....
.L_2032:
        /*0028*/ 	.word	0x00000001
        /*002c*/ 	.byte	0x80, 0x07, 0x00, 0x00, 0x01, 0x00, 0x00, 0x00, 0xb0, 0x07, 0x00, 0x00, 0x01, 0x00, 0x00, 0x00
        /*003c*/ 	.byte	0x20, 0x08, 0x00, 0x00, 0x01, 0x00, 0x00, 0x00, 0x50, 0x08, 0x00, 0x00, 0x01, 0x00, 0x00, 0x00
        /*004c*/ 	.byte	0x30, 0x0b, 0x00, 0x00, 0x01, 0x00, 0x00, 0x00, 0x40, 0x0b, 0x00, 0x00, 0x01, 0x00, 0x00, 0x00
        /*005c*/ 	.byte	0x60, 0x0b, 0x00, 0x00, 0x01, 0x00, 0x00, 0x00, 0x70, 0x0b, 0x00, 0x00


	//----- nvinfo : EIATTR_MERCURY_ISA_VERSION
	.align		4
.L_2033:
        /*0068*/ 	.byte	0x03, 0x5f
        /*006a*/ 	.short	0x0101


	//----- nvinfo : EIATTR_COOP_GROUP_MASK_REGIDS
	.align		4
        /*006c*/ 	.byte	0x04, 0x29
        /*006e*/ 	.short	(.L_2035 - .L_2034)


	//   ....[0]....
.L_2034:
        /*0070*/ 	.word	0xffffffff


	//   ....[1]....
        /*0074*/ 	.word	0xffffffff


	//   ....[2]....
        /*0078*/ 	.word	0xffffffff


	//   ....[3]....
        /*007c*/ 	.word	0xffffffff


	//   ....[4]....
        /*0080*/ 	.word	0xffffffff


	//   ....[5]....
        /*0084*/ 	.word	0xffffffff


	//   ....[6]....
        /*0088*/ 	.word	0xffffffff


	//   ....[7]....
        /*008c*/ 	.word	0xffffffff


	//   ....[8]....
        /*0090*/ 	.word	0xffffffff


	//   ....[9]....
        /*0094*/ 	.word	0xffffffff


	//----- nvinfo : EIATTR_COOP_GROUP_INSTR_OFFSETS
	.align		4
.L_2035:
        /*0098*/ 	.byte	0x04, 0x28
        /*009a*/ 	.short	(.L_2037 - .L_2036)


	//   ....[0]....
.L_2036:
        /*009c*/ 	.word	0x00001e40


	//   ....[1]....
        /*00a0*/ 	.word	0x00001f30


	//   ....[2]....
        /*00a4*/ 	.word	0x00001f40


	//   ....[3]....
        /*00a8*/ 	.word	0x00001f60


	//   ....[4]....
        /*00ac*/ 	.word	0x00001fa0


	//   ....[5]....
        /*00b0*/ 	.word	0x00001fc0


	//   ....[6]....
        /*00b4*/ 	.word	0x00001fe0


	//   ....[7]....
        /*00b8*/ 	.word	0x00002010


	//   ....[8]....
        /*00bc*/ 	.word	0x00002030


	//   ....[9]....
        /*00c0*/ 	.word	0x00002060


	//----- nvinfo : EIATTR_VRC_CTA_INIT_COUNT
	.align		4
.L_2037:
        /*00c4*/ 	.byte	0x02, 0x4a
	.zero		1
	.zero		1


	//----- nvinfo : EIATTR_EXIT_INSTR_OFFSETS
	.align		4
        /*00c8*/ 	.byte	0x04, 0x1c
        /*00ca*/ 	.short	(.L_2039 - .L_2038)


	//   ....[0]....
.L_2038:
        /*00cc*/ 	.word	0x00006000


	//----- nvinfo : EIATTR_MAX_THREADS
	.align		4
.L_2039:
        /*00d0*/ 	.byte	0x04, 0x05
        /*00d2*/ 	.short	(.L_2041 - .L_2040)
.L_2040:
        /*00d4*/ 	.word	0x00000100
        /*00d8*/ 	.word	0x00000001
        /*00dc*/ 	.word	0x00000001


	//----- nvinfo : EIATTR_CRS_STACK_SIZE
	.align		4
.L_2041:
        /*00e0*/ 	.byte	0x04, 0x1e
        /*00e2*/ 	.short	(.L_2043 - .L_2042)
.L_2042:
        /*00e4*/ 	.word	0x00000000


	//----- nvinfo : EIATTR_CBANK_PARAM_SIZE
	.align		4
.L_2043:
        /*00e8*/ 	.byte	0x03, 0x19
        /*00ea*/ 	.short	0x0128


	//----- nvinfo : EIATTR_PARAM_CBANK
	.align		4
        /*00ec*/ 	.byte	0x04, 0x0a
        /*00ee*/ 	.short	(.L_2045 - .L_2044)
	.align		4
.L_2044:
        /*00f0*/ 	.word	index@(.nv.constant0._ZN10layer_norm31ln_parallel_residual_bwd_kernelINS_13Kernel_traitsI6__halfS2_fS2_fjLj6144ELj1ELj1ELj8ELj16ENS_18Kernel_traits_baseILj6144ES2_S2_fS2_fjLj256EEEEELb0ELb0ELb1EEEvNS_9BwdParamsE)
        /*00f4*/ 	.short	0x0380
        /*00f6*/ 	.short	0x0128


	//----- nvinfo : EIATTR_SW_WAR
	.align		4
.L_2045:
        /*00f8*/ 	.byte	0x04, 0x36
        /*00fa*/ 	.short	(.L_2047 - .L_2046)
.L_2046:
        /*00fc*/ 	.word	0x00000008
.L_2047:


//--------------------- .nv.info._ZN10layer_norm31ln_parallel_residual_bwd_kernelINS_13Kernel_traitsI6__halfS2_fS2_fjLj6144ELj1ELj1ELj8ELj16ENS_18Kernel_traits_baseILj6144ES2_S2_fS2_fjLj256EEEEELb0ELb1ELb0EEEvNS_9BwdParamsE --------------------------
	.section	.nv.info._ZN10layer_norm31ln_parallel_residual_bwd_kernelINS_13Kernel_traitsI6__halfS2_fS2_fjLj6144ELj1ELj1ELj8ELj16ENS_18Kernel_traits_baseILj6144ES2_S2_fS2_fjLj256EEEEELb0ELb1ELb0EEEvNS_9BwdParamsE,"",@"SHT_CUDA_INFO"
	.sectionflags	@""
	.align	4


	//----- nvinfo : EIATTR_CUDA_API_VERSION
	.align		4
        /*0000*/ 	.byte	0x04, 0x37
        /*0002*/ 	.short	(.L_2049 - .L_2048)
.L_2048:
        /*0004*/ 	.word	0x00000082


	//----- nvinfo : EIATTR_KPARAM_INFO
	.align		4
.L_2049:
        /*0008*/ 	.byte	0x04, 0x17
        /*000a*/ 	.short	(.L_2051 - .L_2050)
.L_2050:
        /*000c*/ 	.word	0x00000000
        /*0010*/ 	.short	0x0000
        /*0012*/ 	.short	0x0000
        /*0014*/ 	.byte	0x00, 0xf0, 0xa1, 0x04


	//----- nvinfo : EIATTR_SPARSE_MMA_MASK
	.align		4
.L_2051:
        /*0018*/ 	.byte	0x03, 0x50
        /*001a*/ 	.short	0x0000


	//----- nvinfo : EIATTR_MAXREG_COUNT
	.align		4
        /*001c*/ 	.byte	0x03, 0x1b
        /*001e*/ 	.short	0x00ff


	//----- nvinfo : EIATTR_NUM_BARRIERS
	.align		4
        /*0020*/ 	.byte	0x02, 0x4c
        /*0022*/ 	.byte	0x01
	.zero		1


	//----- nvinfo : EIATTR_MERCURY_ISA_VERSION
	.align		4
        /*0024*/ 	.byte	0x03, 0x5f
        /*0026*/ 	.short	0x0101


	//----- nvinfo : EIATTR_COOP_GROUP_MASK_REGIDS
	.align		4
        /*0028*/ 	.byte	0x04, 0x29
        /*002a*/ 	.short	(.L_2053 - .L_2052)


	//   ....[0]....
.L_2052:
        /*002c*/ 	.word	0xffffffff


	//   ....[1]....
        /*0030*/ 	.word	0xffffffff


	//   ....[2]....
        /*0034*/ 	.word	0xffffffff


	//   ....[3]....
        /*0038*/ 	.word	0xffffffff


	//   ....[4]....
        /*003c*/ 	.word	0xffffffff


	//   ....[5]....
        /*0040*/ 	.word	0xffffffff


	//   ....[6]....
        /*0044*/ 	.word	0xffffffff


	//   ....[7]....
        /*0048*/ 	.word	0xffffffff


	//   ....[8]....
        /*004c*/ 	.word	0xffffffff


	//   ....[9]....
        /*0050*/ 	.word	0xffffffff


	//----- nvinfo : EIATTR_COOP_GROUP_INSTR_OFFSETS
	.align		4
.L_2053:
        /*0054*/ 	.byte	0x04, 0x28
        /*0056*/ 	.short	(.L_2055 - .L_2054)


	//   ....[0]....
.L_2054:
        /*0058*/ 	.word	0x00001700


	//   ....[1]....
        /*005c*/ 	.word	0x00001720


	//   ....[2]....
        /*0060*/ 	.word	0x00001760


	//   ....[3]....
        /*0064*/ 	.word	0x00001770


	//   ....[4]....
        /*0068*/ 	.word	0x000017b0


	//   ....[5]....
        /*006c*/ 	.word	0x000017c0


	//   ....[6]....
        /*0070*/ 	.word	0x000017f0


	//   ....[7]....
        /*0074*/ 	.word	0x00001800


	//   ....[8]....
        /*0078*/ 	.word	0x00001830


	//   ....[9]....
        /*007c*/ 	.word	0x00001840


	//----- nvinfo : EIATTR_VRC_CTA_INIT_COUNT
	.align		4
.L_2055:
        /*0080*/ 	.byte	0x02, 0x4a
	.zero		1
	.zero		1


	//----- nvinfo : EIATTR_EXIT_INSTR_OFFSETS
	.align		4
        /*0084*/ 	.byte	0x04, 0x1c
        /*0086*/ 	.short	(.L_2057 - .L_2056)


	//   ....[0]....
.L_2056:
        /*0088*/ 	.word	0x00005310


	//   ....[1]....
        /*008c*/ 	.word	0x000053b0


	//----- nvinfo : EIATTR_MAX_THREADS
	.align		4
.L_2057:
        /*0090*/ 	.byte	0x04, 0x05
        /*0092*/ 	.short	(.L_2059 - .L_2058)
.L_2058:
        /*0094*/ 	.word	0x00000100
        /*0098*/ 	.word	0x00000001
        /*009c*/ 	.word	0x00000001


	//----- nvinfo : EIATTR_CRS_STACK_SIZE
	.align		4
.L_2059:
        /*00a0*/ 	.byte	0x04, 0x1e
        /*00a2*/ 	.short	(.L_2061 - .L_2060)
.L_2060:
        /*00a4*/ 	.word	0x00000000


	//----- nvinfo : EIATTR_CBANK_PARAM_SIZE
	.align		4
.L_2061:
        /*00a8*/ 	.byte	0x03, 0x19
        /*00aa*/ 	.short	0x0128


	//----- nvinfo : EIATTR_PARAM_CBANK
	.align		4
        /*00ac*/ 	.byte	0x04, 0x0a
        /*00ae*/ 	.short	(.L_2063 - .L_2062)
	.align		4
.L_2062:
        /*00b0*/ 	.word	index@(.nv.constant0._ZN10layer_norm31ln_parallel_residual_bwd_kernelINS_13Kernel_traitsI6__halfS2_fS2_fjLj6144ELj1ELj1ELj8ELj16ENS_18Kernel_traits_baseILj6144ES2_S2_fS2_fjLj256EEEEELb0ELb1ELb0EEEvNS_9BwdParamsE)
        /*00b4*/ 	.short	0x0380
        /*00b6*/ 	.short	0x0128


	//----- nvinfo : EIATTR_SW_WAR
	.align		4
.L_2063:
        /*00b8*/ 	.byte	0x04, 0x36
        /*00ba*/ 	.short	(.L_2065 - .L_2064)
.L_2064:
        /*00bc*/ 	.word	0x00000008
.L_2065:


//--------------------- .nv.info._ZN10layer_norm31ln_parallel_residual_bwd_kernelINS_13Kernel_traitsI6__halfS2_fS2_fjLj6144ELj1ELj1ELj8ELj16ENS_18Kernel_traits_baseILj6144ES2_S2_fS2_fjLj256EEEEELb0ELb1ELb1EEEvNS_9BwdParamsE --------------------------
	.section	.nv.info._ZN10layer_norm31ln_parallel_residual_bwd_kernelINS_13Kernel_traitsI6__halfS2_fS2_fjLj6144ELj1ELj1ELj8ELj16ENS_18Kernel_traits_baseILj6144ES2_S2_fS2_fjLj256EEEEELb0ELb1ELb1EEEvNS_9BwdParamsE,"",@"SHT_CUDA_INFO"
	.sectionflags	@""
	.align	4


	//----- nvinfo : EIATTR_CUDA_API_VERSION
	.align		4
        /*0000*/ 	.byte	0x04, 0x37
        /*0002*/ 	.short	(.L_2067 - .L_2066)
.L_2066:
        /*0004*/ 	.word	0x00000082


	//----- nvinfo : EIATTR_KPARAM_INFO
	.align		4
.L_2067:
        /*0008*/ 	.byte	0x04, 0x17
        /*000a*/ 	.short	(.L_2069 - .L_2068)
.L_2068:
        /*000c*/ 	.word	0x00000000
        /*0010*/ 	.short	0x0000
        /*0012*/ 	.short	0x0000
        /*0014*/ 	.byte	0x00, 0xf0, 0xa1, 0x04


	//----- nvinfo : EIATTR_SPARSE_MMA_MASK
	.align		4
.L_2069:
        /*0018*/ 	.byte	0x03, 0x50
        /*001a*/ 	.short	0x0000


	//----- nvinfo : EIATTR_MAXREG_COUNT
	.align		4
        /*001c*/ 	.byte	0x03, 0x1b
        /*001e*/ 	.short	0x00ff


	//----- nvinfo : EIATTR_NUM_BARRIERS
	.align		4
        /*0020*/ 	.byte	0x02, 0x4c
        /*0022*/ 	.byte	0x01
	.zero		1


	//----- nvinfo : EIATTR_MERCURY_ISA_VERSION
	.align		4
        /*0024*/ 	.byte	0x03, 0x5f
        /*0026*/ 	.short	0x0101


	//----- nvinfo : EIATTR_COOP_GROUP_MASK_REGIDS
	.align		4
        /*0028*/ 	.byte	0x04, 0x29
        /*002a*/ 	.short	(.L_2071 - .L_2070)


	//   ....[0]....
.L_2070:
        /*002c*/ 	.word	0xffffffff


	//   ....[1]....
        /*0030*/ 	.word	0xffffffff


	//   ....[2]....
        /*0034*/ 	.word	0xffffffff


	//   ....[3]....
        /*0038*/ 	.word	0xffffffff


	//   ....[4]....
        /*003c*/ 	.word	0xffffffff


	//   ....[5]....
        /*0040*/ 	.word	0xffffffff


	//   ....[6]....
        /*0044*/ 	.word	0xffffffff


	//   ....[7]....
        /*0048*/ 	.word	0xffffffff


	//   ....[8]....
        /*004c*/ 	.word	0xffffffff


	//   ....[9]....
        /*0050*/ 	.word	0xffffffff


	//----- nvinfo : EIATTR_COOP_GROUP_INSTR_OFFSETS
	.align		4
.L_2071:
        /*0054*/ 	.byte	0x04, 0x28
        /*0056*/ 	.short	(.L_2073 - .L_2072)


	//   ....[0]....
.L_2072:
        /*0058*/ 	.word	0x000011a0


	//   ....[1]....
        /*005c*/ 	.word	0x000011b0


	//   ....[2]....
        /*0060*/ 	.word	0x000011e0


	//   ....[3]....
        /*0064*/ 	.word	0x000011f0


	//   ....[4]....
        /*0068*/ 	.word	0x00001220


	//   ....[5]....
        /*006c*/ 	.word	0x00001230


	//   ....[6]....
        /*0070*/ 	.word	0x00001270


	//   ....[7]....
        /*0074*/ 	.word	0x00001280


	//   ....[8]....
        /*0078*/ 	.word	0x000012b0


	//   ....[9]....
        /*007c*/ 	.word	0x000012c0


	//----- nvinfo : EIATTR_VRC_CTA_INIT_COUNT
	.align		4
.L_2073:
        /*0080*/ 	.byte	0x02, 0x4a
	.zero		1
	.zero		1


	//----- nvinfo : EIATTR_EXIT_INSTR_OFFSETS
	.align		4
        /*0084*/ 	.byte	0x04, 0x1c
        /*0086*/ 	.short	(.L_2075 - .L_2074)


	//   ....[0]....
.L_2074:
        /*0088*/ 	.word	0x00004db0


	//----- nvinfo : EIATTR_MAX_THREADS
	.align		4
.L_2075:
        /*008c*/ 	.byte	0x04, 0x05
        /*008e*/ 	.short	(.L_2077 - .L_2076)
.L_2076:
        /*0090*/ 	.word	0x00000100
        /*0094*/ 	.word	0x00000001
        /*0098*/ 	.word	0x00000001


	//----- nvinfo : EIATTR_CRS_STACK_SIZE
	.align		4
.L_2077:
        /*009c*/ 	.byte	0x04, 0x1e
        /*009e*/ 	.short	(.L_2079 - .L_2078)
.L_2078:
        /*00a0*/ 	.word	0x00000000


	//----- nvinfo : EIATTR_CBANK_PARAM_SIZE
	.align		4
.L_2079:
        /*00a4*/ 	.byte	0x03, 0x19
        /*00a6*/ 	.short	0x0128


	//----- nvinfo : EIATTR_PARAM_CBANK
	.align		4
        /*00a8*/ 	.byte	0x04, 0x0a
        /*00aa*/ 	.short	(.L_2081 - .L_2080)
	.align		4
.L_2080:
        /*00ac*/ 	.word	index@(.nv.constant0._ZN10layer_norm31ln_parallel_residual_bwd_kernelINS_13Kernel_traitsI6__halfS2_fS2_fjLj6144ELj1ELj1ELj8ELj16ENS_18Kernel_traits_baseILj6144ES2_S2_fS2_fjLj256EEEEELb0ELb1ELb1EEEvNS_9BwdParamsE)
        /*00b0*/ 	.short	0x0380
        /*00b2*/ 	.short	0x0128


	//----- nvinfo : EIATTR_SW_WAR
	.align		4
.L_2081:
        /*00b4*/ 	.byte	0x04, 0x36
        /*00b6*/ 	.short	(.L_2083 - .L_2082)
.L_2082:
        /*00b8*/ 	.word	0x00000008
.L_2083:


//--------------------- .nv.info._ZN10layer_norm31ln_parallel_residual_bwd_kernelINS_13Kernel_traitsI6__halfS2_fS2_fjLj6144ELj1ELj1ELj8ELj16ENS_18Kernel_traits_baseILj6144ES2_S2_fS2_fjLj256EEEEELb1ELb0ELb0EEEvNS_9BwdParamsE --------------------------
	.section	.nv.info._ZN10layer_norm31ln_parallel_residual_bwd_kernelINS_13Kernel_traitsI6__halfS2_fS2_fjLj6144ELj1ELj1ELj8ELj16ENS_18Kernel_traits_baseILj6144ES2_S2_fS2_fjLj256EEEEELb1ELb0ELb0EEEvNS_9BwdParamsE,"",@"SHT_CUDA_INFO"
	.sectionflags	@""
	.align	4


	//----- nvinfo : EIATTR_CUDA_API_VERSION
	.align		4
        /*0000*/ 	.byte	0x04, 0x37
        /*0002*/ 	.short	(.L_2085 - .L_2084)
.L_2084:
        /*0004*/ 	.word	0x00000082


	//----- nvinfo : EIATTR_KPARAM_INFO
	.align		4
.L_2085:
        /*0008*/ 	.byte	0x04, 0x17
        /*000a*/ 	.short	(.L_2087 - .L_2086)
.L_2086:
        /*000c*/ 	.word	0x00000000
        /*0010*/ 	.short	0x0000
        /*0012*/ 	.short	0x0000
        /*0014*/ 	.byte	0x00, 0xf0, 0xa1, 0x04


	//----- nvinfo : EIATTR_SPARSE_MMA_MASK
	.align		4
.L_2087:
        /*0018*/ 	.byte	0x03, 0x50
        /*001a*/ 	.short	0x0000


	//----- nvinfo : EIATTR_MAXREG_COUNT
	.align		4
        /*001c*/ 	.byte	0x03, 0x1b
        /*001e*/ 	.short	0x00ff


	//----- nvinfo : EIATTR_NUM_BARRIERS
	.align		4
        /*0020*/ 	.byte	0x02, 0x4c
        /*0022*/ 	.byte	0x01
	.zero		1


	//----- nvinfo : EIATTR_MERCURY_ISA_VERSION
	.align		4
        /*0024*/ 	.byte	0x03, 0x5f
        /*0026*/ 	.short	0x0101


	//----- nvinfo : EIATTR_COOP_GROUP_MASK_REGIDS
	.align		4
        /*0028*/ 	.byte	0x04, 0x29
        /*002a*/ 	.short	(.L_2089 - .L_2088)


	//   ....[0]....
.L_2088:
        /*002c*/ 	.word	0xffffffff


	//   ....[1]....
        /*0030*/ 	.word	0xffffffff


	//   ....[2]....
        /*0034*/ 	.word	0xffffffff


	//   ....[3]....
        /*0038*/ 	.word	0xffffffff


	//   ....[4]....
        /*003c*/ 	.word	0xffffffff


	//   ....[5]....
        /*0040*/ 	.word	0xffffffff


	//   ....[6]....
        /*0044*/ 	.word	0xffffffff


	//   ....[7]....
        /*0048*/ 	.word	0xffffffff


	//   ....[8]....
        /*004c*/ 	.word	0xffffffff


	//   ....[9]....
        /*0050*/ 	.word	0xffffffff


	//----- nvinfo : EIATTR_COOP_GROUP_INSTR_OFFSETS
	.align		4
.L_2089:
        /*0054*/ 	.byte	0x04, 0x28
        /*0056*/ 	.short	(.L_2091 - .L_2090)


	//   ....[0]....
.L_2090:
        /*0058*/ 	.word	0x00002490


	//   ....[1]....
        /*005c*/ 	.word	0x000024b0


	//   ....[2]....
        /*0060*/ 	.word	0x000024f0


	//   ....[3]....
        /*0064*/ 	.word	0x00002500


	//   ....[4]....
        /*0068*/ 	.word	0x00002540


	//   ....[5]....
        /*006c*/ 	.word	0x00002550


	//   ....[6]....
        /*0070*/ 	.word	0x00002580


	//   ....[7]....
        /*0074*/ 	.word	0x00002590


	//   ....[8]....
        /*0078*/ 	.word	0x000025c0


	//   ....[9]....
        /*007c*/ 	.word	0x000025d0


	//----- nvinfo : EIATTR_VRC_CTA_INIT_COUNT
	.align		4
.L_2091:
        /*0080*/ 	.byte	0x02, 0x4a
	.zero		1
	.zero		1


	//----- nvinfo : EIATTR_EXIT_INSTR_OFFSETS
	.align		4
        /*0084*/ 	.byte	0x04, 0x1c
        /*0086*/ 	.short	(.L_2093 - .L_2092)


	//   ....[0]....
.L_2092:
        /*0088*/ 	.word	0x00009460


	//   ....[1]....
        /*008c*/ 	.word	0x00009570


	//----- nvinfo : EIATTR_MAX_THREADS
	.align		4
.L_2093:
        /*0090*/ 	.byte	0x04, 0x05
        /*0092*/ 	.short	(.L_2095 - .L_2094)
.L_2094:
        /*0094*/ 	.word	0x00000100
        /*0098*/ 	.word	0x00000001
        /*009c*/ 	.word	0x00000001


	//----- nvinfo : EIATTR_CRS_STACK_SIZE
	.align		4
.L_2095:
        /*00a0*/ 	.byte	0x04, 0x1e
        /*00a2*/ 	.short	(.L_2097 - .L_2096)
.L_2096:
        /*00a4*/ 	.word	0x00000000


	//----- nvinfo : EIATTR_CBANK_PARAM_SIZE
	.align		4
.L_2097:
        /*00a8*/ 	.byte	0x03, 0x19
        /*00aa*/ 	.short	0x0128


	//----- nvinfo : EIATTR_PARAM_CBANK
	.align		4
        /*00ac*/ 	.byte	0x04, 0x0a
        /*00ae*/ 	.short	(.L_2099 - .L_2098)
	.align		4
.L_2098:
        /*00b0*/ 	.word	index@(.nv.constant0._ZN10layer_norm31ln_parallel_residual_bwd_kernelINS_13Kernel_traitsI6__halfS2_fS2_fjLj6144ELj1ELj1ELj8ELj16ENS_18Kernel_traits_baseILj6144ES2_S2_fS2_fjLj256EEEEELb1ELb0ELb0EEEvNS_9BwdParamsE)
        /*00b4*/ 	.short	0x0380
        /*00b6*/ 	.short	0x0128


	//----- nvinfo : EIATTR_SW_WAR
	.align		4
.L_2099:
        /*00b8*/ 	.byte	0x04, 0x36
        /*00ba*/ 	.short	(.L_2101 - .L_2100)
.L_2100:
        /*00bc*/ 	.word	0x00000008
.L_2101:


//--------------------- .nv.info._ZN10layer_norm31ln_parallel_residual_bwd_kernelINS_13Kernel_traitsI6__halfS2_fS2_fjLj6144ELj1ELj1ELj8ELj16ENS_18Kernel_traits_baseILj6144ES2_S2_fS2_fjLj256EEEEELb1ELb0ELb1EEEvNS_9BwdParamsE --------------------------
	.section	.nv.info._ZN10layer_norm31ln_parallel_residual_bwd_kernelINS_13Kernel_traitsI6__halfS2_fS2_fjLj6144ELj1ELj1ELj8ELj16ENS_18Kernel_traits_baseILj6144ES2_S2_fS2_fjLj256EEEEELb1ELb0ELb1EEEvNS_9BwdParamsE,"",@"SHT_CUDA_INFO"
	.sectionflags	@""
	.align	4


	//----- nvinfo : EIATTR_CUDA_API_VERSION
	.align		4
        /*0000*/ 	.byte	0x04, 0x37
        /*0002*/ 	.short	(.L_2103 - .L_2102)
.L_2102:
        /*0004*/ 	.word	0x00000082


	//----- nvinfo : EIATTR_KPARAM_INFO
	.align		4
.L_2103:
        /*0008*/ 	.byte	0x04, 0x17
        /*000a*/ 	.short	(.L_2105 - .L_2104)
.L_2104:
        /*000c*/ 	.word	0x00000000
        /*0010*/ 	.short	0x0000
        /*0012*/ 	.short	0x0000
        /*0014*/ 	.byte	0x00, 0xf0, 0xa1, 0x04


	//----- nvinfo : EIATTR_SPARSE_MMA_MASK
	.align		4
.L_2105:
        /*0018*/ 	.byte	0x03, 0x50
        /*001a*/ 	.short	0x0000


	//----- nvinfo : EIATTR_MAXREG_COUNT
	.align		4
        /*001c*/ 	.byte	0x03, 0x1b
        /*001e*/ 	.short	0x00ff


	//----- nvinfo : EIATTR_NUM_BARRIERS
	.align		4
        /*0020*/ 	.byte	0x02, 0x4c
        /*0022*/ 	.byte	0x01
	.zero		1


	//----- nvinfo : EIATTR_ANNOTATIONS
	.align		4
        /*0024*/ 	.byte	0x04, 0x55
        /*0026*/ 	.short	(.L_2107 - .L_2106)


	//   ....[0]....
.L_2106:
        /* <DEDUP_REMOVED lines=16> */


	//----- nvinfo : EIATTR_MERCURY_ISA_VERSION
	.align		4
.L_2107:
        /*0118*/ 	.byte	0x03, 0x5f
        /*011a*/ 	.short	0x0101


	//----- nvinfo : EIATTR_COOP_GROUP_MASK_REGIDS
	.align		4
        /*011c*/ 	.byte	0x04, 0x29
        /*011e*/ 	.short	(.L_2109 - .L_2108)


	//   ....[0]....
.L_2108:
        /*0120*/ 	.word	0xffffffff


	//   ....[1]....
        /*0124*/ 	.word	0xffffffff


	//   ....[2]....
        /*0128*/ 	.word	0xffffffff


	//   ....[3]....
        /*012c*/ 	.word	0xffffffff


	//   ....[4]....
        /*0130*/ 	.word	0xffffffff


	//   ....[5]....
        /*0134*/ 	.word	0xffffffff


	//   ....[6]....
        /*0138*/ 	.word	0xffffffff


	//   ....[7]....
        /*013c*/ 	.word	0xffffffff


	//   ....[8]....
        /*0140*/ 	.word	0xffffffff


	//   ....[9]....
        /*0144*/ 	.word	0xffffffff


	//----- nvinfo : EIATTR_COOP_GROUP_INSTR_OFFSETS
	.align		4
.L_2109:
        /*0148*/ 	.byte	0x04, 0x28
        /*014a*/ 	.short	(.L_2111 - .L_2110)


	//   ....[0]....
.L_2110:
        /*014c*/ 	.word	0x00002230


	//   ....[1]....
        /*0150*/ 	.word	0x000022c0


	//   ....[2]....
        /*0154*/ 	.word	0x000022e0


	//   ....[3]....
        /*0158*/ 	.word	0x00002300


	//   ....[4]....
        /*015c*/ 	.word	0x00002320


	//   ....[5]....
        /*0160*/ 	.word	0x00002340


	//   ....[6]....
        /*0164*/ 	.word	0x00002360


	//   ....[7]....
        /*0168*/ 	.word	0x00002380


	//   ....[8]....
        /*016c*/ 	.word	0x000023b0


	//   ....[9]....
        /*0170*/ 	.word	0x000023d0


	//----- nvinfo : EIATTR_VRC_CTA_INIT_COUNT
	.align		4
.L_2111:
        /*0174*/ 	.byte	0x02, 0x4a
	.zero		1
	.zero		1


	//----- nvinfo : EIATTR_EXIT_INSTR_OFFSETS
	.align		4
        /*0178*/ 	.byte	0x04, 0x1c
        /*017a*/ 	.short	(.L_2113 - .L_2112)


	//   ....[0]....
.L_2112:
        /*017c*/ 	.word	0x000094f0


	//----- nvinfo : EIATTR_MAX_THREADS
	.align		4
.L_2113:
        /*0180*/ 	.byte	0x04, 0x05
        /*0182*/ 	.short	(.L_2115 - .L_2114)
.L_2114:
        /*0184*/ 	.word	0x00000100
        /*0188*/ 	.word	0x00000001
        /*018c*/ 	.word	0x00000001


	//----- nvinfo : EIATTR_CRS_STACK_SIZE
	.align		4
.L_2115:
        /*0190*/ 	.byte	0x04, 0x1e
        /*0192*/ 	.short	(.L_2117 - .L_2116)
.L_2116:
        /*0194*/ 	.word	0x00000000


	//----- nvinfo : EIATTR_CBANK_PARAM_SIZE
	.align		4
.L_2117:
        /*0198*/ 	.byte	0x03, 0x19
        /*019a*/ 	.short	0x0128


	//----- nvinfo : EIATTR_PARAM_CBANK
	.align		4
        /*019c*/ 	.byte	0x04, 0x0a
        /*019e*/ 	.short	(.L_2119 - .L_2118)
	.align		4
.L_2118:
        /*01a0*/ 	.word	index@(.nv.constant0._ZN10layer_norm31ln_parallel_residual_bwd_kernelINS_13Kernel_traitsI6__halfS2_fS2_fjLj6144ELj1ELj1ELj8ELj16ENS_18Kernel_traits_baseILj6144ES2_S2_fS2_fjLj256EEEEELb1ELb0ELb1EEEvNS_9BwdParamsE)
        /*01a4*/ 	.short	0x0380
        /*01a6*/ 	.short	0x0128


	//----- nvinfo : EIATTR_SW_WAR
	.align		4
.L_2119:
        /*01a8*/ 	.byte	0x04, 0x36
        /*01aa*/ 	.short	(.L_2121 - .L_2120)
.L_2120:
        /*01ac*/ 	.word	0x00000008
.L_2121:


//--------------------- .nv.info._ZN10layer_norm22ln_bwd_finalize_kernelINS_22Kernel_traits_finalizeILj6144E6__halfS2_fS2_fjLb0ELj1024ELj4ENS_18Kernel_traits_baseILj6144ES2_S2_fS2_fjLj1024EEEEELb0ELb0EEEvNS_9BwdParamsE --------------------------
	.section	.nv.info._ZN10layer_norm22ln_bwd_finalize_kernelINS_22Kernel_traits_finalizeILj6144E6__halfS2_fS2_fjLb0ELj1024ELj4ENS_18Kernel_traits_baseILj6144ES2_S2_fS2_fjLj1024EEEEELb0ELb0EEEvNS_9BwdParamsE,"",@"SHT_CUDA_INFO"
	.sectionflags	@""
	.align	4


	//----- nvinfo : EIATTR_CUDA_API_VERSION
	.align		4
        /*0000*/ 	.byte	0x04, 0x37
        /*0002*/ 	.short	(.L_2123 - .L_2122)
.L_2122:
        /*0004*/ 	.word	0x00000082


	//----- nvinfo : EIATTR_KPARAM_INFO
	.align		4
.L_2123:
        /*0008*/ 	.byte	0x04, 0x17
        /*000a*/ 	.short	(.L_2125 - .L_2124)
.L_2124:
        /*000c*/ 	.word	0x00000000
        /*0010*/ 	.short	0x0000
        /*0012*/ 	.short	0x0000
        /*0014*/ 	.byte	0x00, 0xf0, 0xa1, 0x04


	//----- nvinfo : EIATTR_SPARSE_MMA_MASK
	.align		4
.L_2125:
        /*0018*/ 	.byte	0x03, 0x50
        /*001a*/ 	.short	0x0000


	//----- nvinfo : EIATTR_MAXREG_COUNT
	.align		4
        /*001c*/ 	.byte	0x03, 0x1b
        /*001e*/ 	.short	0x0040


	//----- nvinfo : EIATTR_NUM_BARRIERS
	.align		4
        /*0020*/ 	.byte	0x02, 0x4c
        /*0022*/ 	.byte	0x01
	.zero		1


	//----- nvinfo : EIATTR_MERCURY_ISA_VERSION
	.align		4
        /*0024*/ 	.byte	0x03, 0x5f
        /*0026*/ 	.short	0x0101


	//----- nvinfo : EIATTR_COOP_GROUP_MASK_REGIDS
	.align		4
        /*0028*/ 	.byte	0x04, 0x29
        /*002a*/ 	.short	(.L_2127 - .L_2126)


	//   ....[0]....
.L_2126:
        /*002c*/ 	.word	0xffffffff


	//   ....[1]....
        /*0030*/ 	.word	0xffffffff


	//   ....[2]....
        /*0034*/ 	.word	0xffffffff


	//   ....[3]....
        /*0038*/ 	.word	0xffffffff


	//   ....[4]....
        /*003c*/ 	.word	0xffffffff


	//   ....[5]....
        /*0040*/ 	.word	0xffffffff


	//   ....[6]....
        /*0044*/ 	.word	0xffffffff


	//   ....[7]....
        /*0048*/ 	.word	0xffffffff


	//   ....[8]....
        /*004c*/ 	.word	0xffffffff


	//   ....[9]....
        /*0050*/ 	.word	0xffffffff


	//----- nvinfo : EIATTR_COOP_GROUP_INSTR_OFFSETS
	.align		4
.L_2127:
        /*0054*/ 	.byte	0x04, 0x28
        /*0056*/ 	.short	(.L_2129 - .L_2128)


	//   ....[0]....
.L_2128:
        /*0058*/ 	.word	0x000015e0


	//   ....[1]....
        /*005c*/ 	.word	0x000015f0


	//   ....[2]....
        /*0060*/ 	.word	0x00001620


	//   ....[3]....
        /*0064*/ 	.word	0x00001630


	//   ....[4]....
        /*0068*/ 	.word	0x00001660


	//   ....[5]....
        /*006c*/ 	.word	0x00001670


	//   ....[6]....
        /*0070*/ 	.word	0x000016b0


	//   ....[7]....
        /*0074*/ 	.word	0x000016e0


	//   ....[8]....
        /*0078*/ 	.word	0x00001710


	//   ....[9]....
        /*007c*/ 	.word	0x00001720


	//----- nvinfo : EIATTR_VRC_CTA_INIT_COUNT
	.align		4
.L_2129:
        /*0080*/ 	.byte	0x02, 0x4a
	.zero		1
	.zero		1


	//----- nvinfo : EIATTR_EXIT_INSTR_OFFSETS
	.align		4
        /*0084*/ 	.byte	0x04, 0x1c
        /*0086*/ 	.short	(.L_2131 - .L_2130)


	//   ....[0]....
.L_2130:
        /*0088*/ 	.word	0x00000060


	//   ....[1]....
        /*008c*/ 	.word	0x00001780


	//   ....[2]....
        /*0090*/ 	.word	0x000017b0


	//   ....[3]....
        /*0094*/ 	.word	0x00001870


	//----- nvinfo : EIATTR_MAX_THREADS
	.align		4
.L_2131:
        /*0098*/ 	.byte	0x04, 0x05
        /*009a*/ 	.short	(.L_2133 - .L_2132)
.L_2132:
        /*009c*/ 	.word	0x00000400
        /*00a0*/ 	.word	0x00000001
        /*00a4*/ 	.word	0x00000001


	//----- nvinfo : EIATTR_CRS_STACK_SIZE
	.align		4
.L_2133:
        /*00a8*/ 	.byte	0x04, 0x1e
        /*00aa*/ 	.short	(.L_2135 - .L_2134)
.L_2134:
        /*00ac*/ 	.word	0x00000000


	//----- nvinfo : EIATTR_CBANK_PARAM_SIZE
	.align		4
.L_2135:
        /*00b0*/ 	.byte	0x03, 0x19
        /*00b2*/ 	.short	0x0128


	//----- nvinfo : EIATTR_PARAM_CBANK
	.align		4
        /*00b4*/ 	.byte	0x04, 0x0a
        /*00b6*/ 	.short	(.L_2137 - .L_2136)
	.align		4
.L_2136:
        /*00b8*/ 	.word	index@(.nv.constant0._ZN10layer_norm22ln_bwd_finalize_kernelINS_22Kernel_traits_finalizeILj6144E6__halfS2_fS2_fjLb0ELj1024ELj4ENS_18Kernel_traits_baseILj6144ES2_S2_fS2_fjLj1024EEEEELb0ELb0EEEvNS_9BwdParamsE)
        /*00bc*/ 	.short	0x0380
        /*00be*/ 	.short	0x0128


	//----- nvinfo : EIATTR_SW_WAR
	.align		4
.L_2137:
        /*00c0*/ 	.byte	0x04, 0x36
        /*00c2*/ 	.short	(.L_2139 - .L_2138)
.L_2138:
        /*00c4*/ 	.word	0x00000008
.L_2139:


//--------------------- .nv.info._ZN10layer_norm40ln_parallel_residual_bwd_finalize_kernelINS_22Kernel_traits_finalizeILj6144E6__halfS2_fS2_fjLb0ELj1024ELj4ENS_18Kernel_traits_baseILj6144ES2_S2_fS2_fjLj1024EEEEELb0EEEvNS_9BwdParamsE --------------------------
	.section	.nv.info._ZN10layer_norm40ln_parallel_residual_bwd_finalize_kernelINS_22Kernel_traits_finalizeILj6144E6__halfS2_fS2_fjLb0ELj1024ELj4ENS_18Kernel_traits_baseILj6144ES2_S2_fS2_fjLj1024EEEEELb0EEEvNS_9BwdParamsE,"",@"SHT_CUDA_INFO"
	.sectionflags	@""
	.align	4


	//----- nvinfo : EIATTR_CUDA_API_VERSION
	.align		4
        /*0000*/ 	.byte	0x04, 0x37
        /*0002*/ 	.short	(.L_2141 - .L_2140)
.L_2140:
        /*0004*/ 	.word	0x00000082


	//----- nvinfo : EIATTR_KPARAM_INFO
	.align		4
.L_2141:
        /*0008*/ 	.byte	0x04, 0x17
        /*000a*/ 	.short	(.L_2143 - .L_2142)
.L_2142:
        /*000c*/ 	.word	0x00000000
        /*0010*/ 	.short	0x0000
        /*0012*/ 	.short	0x0000
        /*0014*/ 	.byte	0x00, 0xf0, 0xa1, 0x04


	//----- nvinfo : EIATTR_SPARSE_MMA_MASK
	.align		4
.L_2143:
        /*0018*/ 	.byte	0x03, 0x50
        /*001a*/ 	.short	0x0000


	//----- nvinfo : EIATTR_MAXREG_COUNT
	.align		4
        /*001c*/ 	.byte	0x03, 0x1b
        /*001e*/ 	.short	0x0040


	//----- nvinfo : EIATTR_NUM_BARRIERS
	.align		4
        /*0020*/ 	.byte	0x02, 0x4c
        /*0022*/ 	.byte	0x01
	.zero		1


	//----- nvinfo : EIATTR_MERCURY_ISA_VERSION
	.align		4
        /*0024*/ 	.byte	0x03, 0x5f
        /*0026*/ 	.short	0x0101


	//----- nvinfo : EIATTR_COOP_GROUP_MASK_REGIDS
	.align		4
        /*0028*/ 	.byte	0x04, 0x29
        /*002a*/ 	.short	(.L_2145 - .L_2144)


	//   ....[0]....
.L_2144:
        /*002c*/ 	.word	0xffffffff


	//   ....[1]....
        /*0030*/ 	.word	0xffffffff


	//   ....[2]....
        /*0034*/ 	.word	0xffffffff


	//   ....[3]....
        /*0038*/ 	.word	0xffffffff


	//   ....[4]....
        /*003c*/ 	.word	0xffffffff


	//   ....[5]....
        /*0040*/ 	.word	0xffffffff


	//   ....[6]....
        /*0044*/ 	.word	0xffffffff


	//   ....[7]....
        /*0048*/ 	.word	0xffffffff


	//   ....[8]....
        /*004c*/ 	.word	0xffffffff


	//   ....[9]....
        /*0050*/ 	.word	0xffffffff


	//   ....[10]....
        /*0054*/ 	.word	0xffffffff


	//   ....[11]....
        /*0058*/ 	.word	0xffffffff


	//   ....[12]....
        /*005c*/ 	.word	0xffffffff


	//   ....[13]....
        /*0060*/ 	.word	0xffffffff


	//   ....[14]....
        /*0064*/ 	.word	0xffffffff


	//   ....[15]....
        /*0068*/ 	.word	0xffffffff


	//   ....[16]....
        /*006c*/ 	.word	0xffffffff


	//   ....[17]....
        /*0070*/ 	.word	0xffffffff


	//   ....[18]....
        /*0074*/ 	.word	0xffffffff


	//   ....[19]....
        /*0078*/ 	.word	0xffffffff


	//----- nvinfo : EIATTR_COOP_GROUP_INSTR_OFFSETS
	.align		4
.L_2145:
        /*007c*/ 	.byte	0x04, 0x28
        /*007e*/ 	.short	(.L_2147 - .L_2146)


	//   ....[0]....
.L_2146:
        /*0080*/ 	.word	0x000013b0


	//   ....[1]....
        /*0084*/ 	.word	0x000013c0


	//   ....[2]....
        /*0088*/ 	.word	0x000013d0


	//   ....[3]....
        /*008c*/ 	.word	0x000013e0


	//   ....[4]....
        /*0090*/ 	.word	0x00001410


	//   ....[5]....
        /*0094*/ 	.word	0x00001430


	//   ....[6]....
        /*0098*/ 	.word	0x00001450


	//   ....[7]....
        /*009c*/ 	.word	0x00001460


	//   ....[8]....
        /*00a0*/ 	.word	0x000014a0


	//   ....[9]....
        /*00a4*/ 	.word	0x000014c0


	//   ....[10]....
        /*00a8*/ 	.word	0x000014d0


	//   ....[11]....
        /*00ac*/ 	.word	0x000014e0


	//   ....[12]....
        /*00b0*/ 	.word	0x00001510


	//   ....[13]....
        /*00b4*/ 	.word	0x00001530


	//   ....[14]....
        /*00b8*/ 	.word	0x00001550


	//   ....[15]....
        /*00bc*/ 	.word	0x00001560


	//   ....[16]....
        /*00c0*/ 	.word	0x000015a0


	//   ....[17]....
        /*00c4*/ 	.word	0x000015d0


	//   ....[18]....
        /*00c8*/ 	.word	0x00001600


	//   ....[19]....
        /*00cc*/ 	.word	0x00001610


	//----- nvinfo : EIATTR_VRC_CTA_INIT_COUNT
	.align		4
.L_2147:
        /*00d0*/ 	.byte	0x02, 0x4a
	.zero		1
	.zero		1


	//----- nvinfo : EIATTR_EXIT_INSTR_OFFSETS
	.align		4
        /*00d4*/ 	.byte	0x04, 0x1c
        /*00d6*/ 	.short	(.L_2149 - .L_2148)


	//   ....[0]....
.L_2148:
        /*00d8*/ 	.word	0x00000060


	//   ....[1]....
        /*00dc*/ 	.word	0x000016b0


	//   ....[2]....
        /*00e0*/ 	.word	0x000016e0


	//   ....[3]....
        /*00e4*/ 	.word	0x00001840


	//----- nvinfo : EIATTR_MAX_THREADS
	.align		4
.L_2149:
        /*00e8*/ 	.byte	0x04, 0x05
        /*00ea*/ 	.short	(.L_2151 - .L_2150)
.L_2150:
        /*00ec*/ 	.word	0x00000400
        /*00f0*/ 	.word	0x00000001
        /*00f4*/ 	.word	0x00000001


	//----- nvinfo : EIATTR_CRS_STACK_SIZE
	.align		4
.L_2151:
        /*00f8*/ 	.byte	0x04, 0x1e
        /*00fa*/ 	.short	(.L_2153 - .L_2152)
.L_2152:
        /*00fc*/ 	.word	0x00000000


	//----- nvinfo : EIATTR_CBANK_PARAM_SIZE
	.align		4
.L_2153:
        /*0100*/ 	.byte	0x03, 0x19
        /*0102*/ 	.short	0x0128


	//----- nvinfo : EIATTR_PARAM_CBANK
	.align		4
        /*0104*/ 	.byte	0x04, 0x0a
        /*0106*/ 	.short	(.L_2155 - .L_2154)
	.align		4
.L_2154:
        /*0108*/ 	.word	index@(.nv.constant0._ZN10layer_norm40ln_parallel_residual_bwd_finalize_kernelINS_22Kernel_traits_finalizeILj6144E6__halfS2_fS2_fjLb0ELj1024ELj4ENS_18Kernel_traits_baseILj6144ES2_S2_fS2_fjLj1024EEEEELb0EEEvNS_9BwdParamsE)
        /*010c*/ 	.short	0x0380
        /*010e*/ 	.short	0x0128


	//----- nvinfo : EIATTR_SW_WAR
	.align		4
.L_2155:
        /*0110*/ 	.byte	0x04, 0x36
        /*0112*/ 	.short	(.L_2157 - .L_2156)
.L_2156:
        /*0114*/ 	.word	0x00000008
.L_2157:


//--------------------- .nv.info._ZN10layer_norm31ln_parallel_residual_bwd_kernelINS_13Kernel_traitsI6__halfS2_fS2_fjLj6144ELj1ELj1ELj8ELj16ENS_18Kernel_traits_baseILj6144ES2_S2_fS2_fjLj256EEEEELb1ELb1ELb0EEEvNS_9BwdParamsE --------------------------
	.section	.nv.info._ZN10layer_norm31ln_parallel_residual_bwd_kernelINS_13Kernel_traitsI6__halfS2_fS2_fjLj6144ELj1ELj1ELj8ELj16ENS_18Kernel_traits_baseILj6144ES2_S2_fS2_fjLj256EEEEELb1ELb1ELb0EEEvNS_9BwdParamsE,"",@"SHT_CUDA_INFO"
	.sectionflags	@""
	.align	4


	//----- nvinfo : EIATTR_CUDA_API_VERSION
	.align		4
        /*0000*/ 	.byte	0x04, 0x37
        /*0002*/ 	.short	(.L_2159 - .L_2158)
.L_2158:
        /*0004*/ 	.word	0x00000082


	//----- nvinfo : EIATTR_KPARAM_INFO
	.align		4
.L_2159:
        /*0008*/ 	.byte	0x04, 0x17
        /*000a*/ 	.short	(.L_2161 - .L_2160)
.L_2160:
        /*000c*/ 	.word	0x00000000
        /*0010*/ 	.short	0x0000
        /*0012*/ 	.short	0x0000
        /*0014*/ 	.byte	0x00, 0xf0, 0xa1, 0x04


	//----- nvinfo : EIATTR_SPARSE_MMA_MASK
	.align		4
.L_2161:
        /*0018*/ 	.byte	0x03, 0x50
        /*001a*/ 	.short	0x0000


	//----- nvinfo : EIATTR_MAXREG_COUNT
	.align		4
        /*001c*/ 	.byte	0x03, 0x1b
        /*001e*/ 	.short	0x00ff


	//----- nvinfo : EIATTR_NUM_BARRIERS
	.align		4
        /*0020*/ 	.byte	0x02, 0x4c
        /*0022*/ 	.byte	0x01
	.zero		1


	//----- nvinfo : EIATTR_MERCURY_ISA_VERSION
	.align		4
        /*0024*/ 	.byte	0x03, 0x5f
        /*0026*/ 	.short	0x0101


	//----- nvinfo : EIATTR_COOP_GROUP_MASK_REGIDS
	.align		4
        /*0028*/ 	.byte	0x04, 0x29
        /*002a*/ 	.short	(.L_2163 - .L_2162)


	//   ....[0]....
.L_2162:
        /*002c*/ 	.word	0xffffffff


	//   ....[1]....
        /*0030*/ 	.word	0xffffffff


	//   ....[2]....
        /*0034*/ 	.word	0xffffffff


	//   ....[3]....
        /*0038*/ 	.word	0xffffffff


	//   ....[4]....
        /*003c*/ 	.word	0xffffffff


	//   ....[5]....
        /*0040*/ 	.word	0xffffffff


	//   ....[6]....
        /*0044*/ 	.word	0xffffffff


	//   ....[7]....
        /*0048*/ 	.word	0xffffffff


	//   ....[8]....
        /*004c*/ 	.word	0xffffffff


	//   ....[9]....
        /*0050*/ 	.word	0xffffffff


	//----- nvinfo : EIATTR_COOP_GROUP_INSTR_OFFSETS
	.align		4
.L_2163:
        /*0054*/ 	.byte	0x04, 0x28
        /*0056*/ 	.short	(.L_2165 - .L_2164)


	//   ....[0]....
.L_2164:
        /*0058*/ 	.word	0x00001880


	//   ....[1]....
        /*005c*/ 	.word	0x000018a0


	//   ....[2]....
        /*0060*/ 	.word	0x000018e0


	//   ....[3]....
        /*0064*/ 	.word	0x000018f0


	//   ....[4]....
        /*0068*/ 	.word	0x00001930


	//   ....[5]....
        /*006c*/ 	.word	0x00001940


	//   ....[6]....
        /*0070*/ 	.word	0x00001970


	//   ....[7]....
        /*0074*/ 	.word	0x00001980


	//   ....[8]....
        /*0078*/ 	.word	0x000019b0


	//   ....[9]....
        /*007c*/ 	.word	0x000019c0


	//----- nvinfo : EIATTR_VRC_CTA_INIT_COUNT
	.align		4
.L_2165:
        /*0080*/ 	.byte	0x02, 0x4a
	.zero		1
	.zero		1


	//----- nvinfo : EIATTR_EXIT_INSTR_OFFSETS
	.align		4
        /*0084*/ 	.byte	0x04, 0x1c
        /*0086*/ 	.short	(.L_2167 - .L_2166)


	//   ....[0]....
.L_2166:
        /*0088*/ 	.word	0x000086f0


	//   ....[1]....
        /*008c*/ 	.word	0x00008790


	//----- nvinfo : EIATTR_MAX_THREADS
	.align		4
.L_2167:
        /*0090*/ 	.byte	0x04, 0x05
        /*0092*/ 	.short	(.L_2169 - .L_2168)
.L_2168:
        /*0094*/ 	.word	0x00000100
        /*0098*/ 	.word	0x00000001
        /*009c*/ 	.word	0x00000001


	//----- nvinfo : EIATTR_CRS_STACK_SIZE
	.align		4
.L_2169:
        /*00a0*/ 	.byte	0x04, 0x1e
        /*00a2*/ 	.short	(.L_2171 - .L_2170)
.L_2170:
        /*00a4*/ 	.word	0x00000000


	//----- nvinfo : EIATTR_CBANK_PARAM_SIZE
	.align		4
.L_2171:
        /*00a8*/ 	.byte	0x03, 0x19
        /*00aa*/ 	.short	0x0128


	//----- nvinfo : EIATTR_PARAM_CBANK
	.align		4
        /*00ac*/ 	.byte	0x04, 0x0a
        /*00ae*/ 	.short	(.L_2173 - .L_2172)
	.align		4
.L_2172:
        /*00b0*/ 	.word	index@(.nv.constant0._ZN10layer_norm31ln_parallel_residual_bwd_kernelINS_13Kernel_traitsI6__halfS2_fS2_fjLj6144ELj1ELj1ELj8ELj16ENS_18Kernel_traits_baseILj6144ES2_S2_fS2_fjLj256EEEEELb1ELb1ELb0EEEvNS_9BwdParamsE)
        /*00b4*/ 	.short	0x0380
        /*00b6*/ 	.short	0x0128


	//----- nvinfo : EIATTR_SW_WAR
	.align		4
.L_2173:
        /*00b8*/ 	.byte	0x04, 0x36
        /*00ba*/ 	.short	(.L_2175 - .L_2174)
.L_2174:
        /*00bc*/ 	.word	0x00000008
.L_2175:


//--------------------- .nv.info._ZN10layer_norm22ln_bwd_finalize_kernelINS_22Kernel_traits_finalizeILj6144E6__halfS2_fS2_fjLb0ELj1024ELj4ENS_18Kernel_traits_baseILj6144ES2_S2_fS2_fjLj1024EEEEELb0ELb1EEEvNS_9BwdParamsE --------------------------
	.section	.nv.info._ZN10layer_norm22ln_bwd_finalize_kernelINS_22Kernel_traits_finalizeILj6144E6__halfS2_fS2_fjLb0ELj1024ELj4ENS_18Kernel_traits_baseILj6144ES2_S2_fS2_fjLj1024EEEEELb0ELb1EEEvNS_9BwdParamsE,"",@"SHT_CUDA_INFO"
	.sectionflags	@""
	.align	4


	//----- nvinfo : EIATTR_CUDA_API_VERSION
	.align		4
        /*0000*/ 	.byte	0x04, 0x37
        /*0002*/ 	.short	(.L_2177 - .L_2176)
.L_2176:
        /*0004*/ 	.word	0x00000082


	//----- nvinfo : EIATTR_KPARAM_INFO
	.align		4
.L_2177:
        /*0008*/ 	.byte	0x04, 0x17
        /*000a*/ 	.short	(.L_2179 - .L_2178)
.L_2178:
        /*000c*/ 	.word	0x00000000
        /*0010*/ 	.short	0x0000
        /*0012*/ 	.short	0x0000
        /*0014*/ 	.byte	0x00, 0xf0, 0xa1, 0x04


	//----- nvinfo : EIATTR_SPARSE_MMA_MASK
	.align		4
.L_2179:
        /*0018*/ 	.byte	0x03, 0x50
        /*001a*/ 	.short	0x0000


	//----- nvinfo : EIATTR_MAXREG_COUNT
	.align		4
        /*001c*/ 	.byte	0x03, 0x1b
        /*001e*/ 	.short	0x0040


	//----- nvinfo : EIATTR_NUM_BARRIERS
	.align		4
        /*0020*/ 	.byte	0x02, 0x4c
        /*0022*/ 	.byte	0x01
	.zero		1


	//----- nvinfo : EIATTR_MERCURY_ISA_VERSION
	.align		4
        /*0024*/ 	.byte	0x03, 0x5f
        /*0026*/ 	.short	0x0101


	//----- nvinfo : EIATTR_COOP_GROUP_MASK_REGIDS
	.align		4
        /*0028*/ 	.byte	0x04, 0x29
        /*002a*/ 	.short	(.L_2181 - .L_2180)


	//   ....[0]....
.L_2180:
        /*002c*/ 	.word	0xffffffff


	//   ....[1]....
        /*0030*/ 	.word	0xffffffff


	//   ....[2]....
        /*0034*/ 	.word	0xffffffff


	//   ....[3]....
        /*0038*/ 	.word	0xffffffff


	//   ....[4]....
        /*003c*/ 	.word	0xffffffff


	//   ....[5]....
        /*0040*/ 	.word	0xffffffff


	//   ....[6]....
        /*0044*/ 	.word	0xffffffff


	//   ....[7]....
        /*0048*/ 	.word	0xffffffff


	//   ....[8]....
        /*004c*/ 	.word	0xffffffff


	//   ....[9]....
        /*0050*/ 	.word	0xffffffff


	//----- nvinfo : EIATTR_COOP_GROUP_INSTR_OFFSETS
	.align		4
.L_2181:
        /*0054*/ 	.byte	0x04, 0x28
        /*0056*/ 	.short	(.L_2183 - .L_2182)


	//   ....[0]....
.L_2182:
        /*0058*/ 	.word	0x00001630


	//   ....[1]....
        /*005c*/ 	.word	0x00001640


	//   ....[2]....
        /*0060*/ 	.word	0x00001670


	//   ....[3]....
        /*0064*/ 	.word	0x00001680


	//   ....[4]....
        /*0068*/ 	.word	0x000016b0


	//   ....[5]....
        /*006c*/ 	.word	0x000016d0


	//   ....[6]....
        /*0070*/ 	.word	0x00001700


	//   ....[7]....
        /*0074*/ 	.word	0x00001710


	//   ....[8]....
        /*0078*/ 	.word	0x00001740


	//   ....[9]....
        /*007c*/ 	.word	0x00001750


	//----- nvinfo : EIATTR_VRC_CTA_INIT_COUNT
	.align		4
.L_2183:
        /*0080*/ 	.byte	0x02, 0x4a
	.zero		1
	.zero		1


	//----- nvinfo : EIATTR_EXIT_INSTR_OFFSETS
	.align		4
        /*0084*/ 	.byte	0x04, 0x1c
        /*0086*/ 	.short	(.L_2185 - .L_2184)


	//   ....[0]....
.L_2184:
        /*0088*/ 	.word	0x00000070


	//   ....[1]....
        /*008c*/ 	.word	0x000017b0


	//   ....[2]....
        /*0090*/ 	.word	0x00001880


	//----- nvinfo : EIATTR_MAX_THREADS
	.align		4
.L_2185:
        /*0094*/ 	.byte	0x04, 0x05
        /*0096*/ 	.short	(.L_2187 - .L_2186)
.L_2186:
        /*0098*/ 	.word	0x00000400
        /*009c*/ 	.word	0x00000001
        /*00a0*/ 	.word	0x00000001


	//----- nvinfo : EIATTR_CRS_STACK_SIZE
	.align		4
.L_2187:
        /*00a4*/ 	.byte	0x04, 0x1e
        /*00a6*/ 	.short	(.L_2189 - .L_2188)
.L_2188:
        /*00a8*/ 	.word	0x00000000


	//----- nvinfo : EIATTR_CBANK_PARAM_SIZE
	.align		4
.L_2189:
        /*00ac*/ 	.byte	0x03, 0x19
        /*00ae*/ 	.short	0x0128


	//----- nvinfo : EIATTR_PARAM_CBANK
	.align		4
        /*00b0*/ 	.byte	0x04, 0x0a
        /*00b2*/ 	.short	(.L_2191 - .L_2190)
	.align		4
.L_2190:
        /*00b4*/ 	.word	index@(.nv.constant0._ZN10layer_norm22ln_bwd_finalize_kernelINS_22Kernel_traits_finalizeILj6144E6__halfS2_fS2_fjLb0ELj1024ELj4ENS_18Kernel_traits_baseILj6144ES2_S2_fS2_fjLj1024EEEEELb0ELb1EEEvNS_9BwdParamsE)
        /*00b8*/ 	.short	0x0380
        /*00ba*/ 	.short	0x0128


	//----- nvinfo : EIATTR_SW_WAR
	.align		4
.L_2191:
        /*00bc*/ 	.byte	0x04, 0x36
        /*00be*/ 	.short	(.L_2193 - .L_2192)
.L_2192:
        /*00c0*/ 	.word	0x00000008
.L_2193:


//--------------------- .nv.info._ZN10layer_norm40ln_parallel_residual_bwd_finalize_kernelINS_22Kernel_traits_finalizeILj6144E6__halfS2_fS2_fjLb0ELj1024ELj4ENS_18Kernel_traits_baseILj6144ES2_S2_fS2_fjLj1024EEEEELb1EEEvNS_9BwdParamsE --------------------------
	.section	.nv.info._ZN10layer_norm40ln_parallel_residual_bwd_finalize_kernelINS_22Kernel_traits_finalizeILj6144E6__halfS2_fS2_fjLb0ELj1024ELj4ENS_18Kernel_traits_baseILj6144ES2_S2_fS2_fjLj1024EEEEELb1EEEvNS_9BwdParamsE,"",@"SHT_CUDA_INFO"
	.sectionflags	@""
	.align	4


	//----- nvinfo : EIATTR_CUDA_API_VERSION
	.align		4
        /*0000*/ 	.byte	0x04, 0x37
        /*0002*/ 	.short	(.L_2195 - .L_2194)
.L_2194:
        /*0004*/ 	.word	0x00000082


	//----- nvinfo : EIATTR_KPARAM_INFO
	.align		4
.L_2195:
        /*0008*/ 	.byte	0x04, 0x17
        /*000a*/ 	.short	(.L_2197 - .L_2196)
.L_2196:
        /*000c*/ 	.word	0x00000000
        /*0010*/ 	.short	0x0000
        /*0012*/ 	.short	0x0000
        /*0014*/ 	.byte	0x00, 0xf0, 0xa1, 0x04


	//----- nvinfo : EIATTR_SPARSE_MMA_MASK
	.align		4
.L_2197:
        /*0018*/ 	.byte	0x03, 0x50
        /*001a*/ 	.short	0x0000


	//----- nvinfo : EIATTR_MAXREG_COUNT
	.align		4
        /*001c*/ 	.byte	0x03, 0x1b
        /*001e*/ 	.short	0x0040


	//----- nvinfo : EIATTR_NUM_BARRIERS
	.align		4
        /*0020*/ 	.byte	0x02, 0x4c
        /*0022*/ 	.byte	0x01
	.zero		1


	//----- nvinfo : EIATTR_MERCURY_ISA_VERSION
	.align		4
        /*0024*/ 	.byte	0x03, 0x5f
        /*0026*/ 	.short	0x0101


	//----- nvinfo : EIATTR_COOP_GROUP_MASK_REGIDS
	.align		4
        /*0028*/ 	.byte	0x04, 0x29
        /*002a*/ 	.short	(.L_2199 - .L_2198)


	//   ....[0]....
.L_2198:
        /*002c*/ 	.word	0xffffffff


	//   ....[1]....
        /*0030*/ 	.word	0xffffffff


	//   ....[2]....
        /*0034*/ 	.word	0xffffffff


	//   ....[3]....
        /*0038*/ 	.word	0xffffffff


	//   ....[4]....
        /*003c*/ 	.word	0xffffffff


	//   ....[5]....
        /*0040*/ 	.word	0xffffffff


	//   ....[6]....
        /*0044*/ 	.word	0xffffffff


	//   ....[7]....
        /*0048*/ 	.word	0xffffffff


	//   ....[8]....
        /*004c*/ 	.word	0xffffffff


	//   ....[9]....
        /*0050*/ 	.word	0xffffffff


	//   ....[10]....
        /*0054*/ 	.word	0xffffffff


	//   ....[11]....
        /*0058*/ 	.word	0xffffffff


	//   ....[12]....
        /*005c*/ 	.word	0xffffffff


	//   ....[13]....
        /*0060*/ 	.word	0xffffffff


	//   ....[14]....
        /*0064*/ 	.word	0xffffffff


	//   ....[15]....
        /*0068*/ 	.word	0xffffffff


	//   ....[16]....
        /*006c*/ 	.word	0xffffffff


	//   ....[17]....
        /*0070*/ 	.word	0xffffffff


	//   ....[18]....
        /*0074*/ 	.word	0xffffffff


	//   ....[19]....
        /*0078*/ 	.word	0xffffffff


	//----- nvinfo : EIATTR_COOP_GROUP_INSTR_OFFSETS
	.align		4
.L_2199:
        /*007c*/ 	.byte	0x04, 0x28
        /*007e*/ 	.short	(.L_2201 - .L_2200)


	//   ....[0]....
.L_2200:
        /*0080*/ 	.word	0x00001410


	//   ....[1]....
        /*0084*/ 	.word	0x00001420


	//   ....[2]....
        /*0088*/ 	.word	0x00001430


	//   ....[3]....
        /*008c*/ 	.word	0x00001440


	//   ....[4]....
        /*0090*/ 	.word	0x00001480


	//   ....[5]....
        /*0094*/ 	.word	0x000014a0


	//   ....[6]....
        /*0098*/ 	.word	0x000014b0


	//   ....[7]....
        /*009c*/ 	.word	0x000014c0


	//   ....[8]....
        /*00a0*/ 	.word	0x000014f0


	//   ....[9]....
        /*00a4*/ 	.word	0x00001520


	//   ....[10]....
        /*00a8*/ 	.word	0x00001530


	//   ....[11]....
        /*00ac*/ 	.word	0x00001540


	//   ....[12]....
        /*00b0*/ 	.word	0x00001560


	//   ....[13]....
        /*00b4*/ 	.word	0x00001590


	//   ....[14]....
        /*00b8*/ 	.word	0x000015b0


	//   ....[15]....
        /*00bc*/ 	.word	0x000015c0


	//   ....[16]....
        /*00c0*/ 	.word	0x000015e0


	//   ....[17]....
        /*00c4*/ 	.word	0x00001610


	//   ....[18]....
        /*00c8*/ 	.word	0x00001630


	//   ....[19]....
        /*00cc*/ 	.word	0x00001640


	//----- nvinfo : EIATTR_VRC_CTA_INIT_COUNT
	.align		4
.L_2201:
        /*00d0*/ 	.byte	0x02, 0x4a
	.zero		1
	.zero		1


	//----- nvinfo : EIATTR_EXIT_INSTR_OFFSETS
	.align		4
        /*00d4*/ 	.byte	0x04, 0x1c
        /*00d6*/ 	.short	(.L_2203 - .L_2202)


	//   ....[0]....
.L_2202:
        /*00d8*/ 	.word	0x00000060


	//   ....[1]....
        /*00dc*/ 	.word	0x000016e0


	//   ....[2]....
        /*00e0*/ 	.word	0x00001850


	//----- nvinfo : EIATTR_MAX_THREADS
	.align		4
.L_2203:
        /*00e4*/ 	.byte	0x04, 0x05
        /*00e6*/ 	.short	(.L_2205 - .L_2204)
.L_2204:
        /*00e8*/ 	.word	0x00000400
        /*00ec*/ 	.word	0x00000001
        /*00f0*/ 	.word	0x00000001


	//----- nvinfo : EIATTR_CRS_STACK_SIZE
	.align		4
.L_2205:
        /*00f4*/ 	.byte	0x04, 0x1e
        /*00f6*/ 	.short	(.L_2207 - .L_2206)
.L_2206:
        /*00f8*/ 	.word	0x00000000


	//----- nvinfo : EIATTR_CBANK_PARAM_SIZE
	.align		4
.L_2207:
        /*00fc*/ 	.byte	0x03, 0x19
        /*00fe*/ 	.short	0x0128


	//----- nvinfo : EIATTR_PARAM_CBANK
	.align		4
        /*0100*/ 	.byte	0x04, 0x0a
        /*0102*/ 	.short	(.L_2209 - .L_2208)
	.align		4
.L_2208:
        /*0104*/ 	.word	index@(.nv.constant0._ZN10layer_norm40ln_parallel_residual_bwd_finalize_kernelINS_22Kernel_traits_finalizeILj6144E6__halfS2_fS2_fjLb0ELj1024ELj4ENS_18Kernel_traits_baseILj6144ES2_S2_fS2_fjLj1024EEEEELb1EEEvNS_9BwdParamsE)
        /*0108*/ 	.short	0x0380
        /*010a*/ 	.short	0x0128


	//----- nvinfo : EIATTR_SW_WAR
	.align		4
.L_2209:
        /*010c*/ 	.byte	0x04, 0x36
        /*010e*/ 	.short	(.L_2211 - .L_2210)
.L_2210:
        /*0110*/ 	.word	0x00000008
.L_2211:


//--------------------- .nv.info._ZN10layer_norm31ln_parallel_residual_bwd_kernelINS_13Kernel_traitsI6__halfS2_fS2_fjLj6144ELj1ELj1ELj8ELj16ENS_18Kernel_traits_baseILj6144ES2_S2_fS2_fjLj256EEEEELb1ELb1ELb1EEEvNS_9BwdParamsE --------------------------
	.section	.nv.info._ZN10layer_norm31ln_parallel_residual_bwd_kernelINS_13Kernel_traitsI6__halfS2_fS2_fjLj6144ELj1ELj1ELj8ELj16ENS_18Kernel_traits_baseILj6144ES2_S2_fS2_fjLj256EEEEELb1ELb1ELb1EEEvNS_9BwdParamsE,"",@"SHT_CUDA_INFO"
	.sectionflags	@""
	.align	4


	//----- nvinfo : EIATTR_CUDA_API_VERSION
	.align		4
        /*0000*/ 	.byte	0x04, 0x37
        /*0002*/ 	.short	(.L_2213 - .L_2212)
.L_2212:
        /*0004*/ 	.word	0x00000082


	//----- nvinfo : EIATTR_KPARAM_INFO
	.align		4
.L_2213:
        /*0008*/ 	.byte	0x04, 0x17
        /*000a*/ 	.short	(.L_2215 - .L_2214)
.L_2214:
        /*000c*/ 	.word	0x00000000
        /*0010*/ 	.short	0x0000
        /*0012*/ 	.short	0x0000
        /*0014*/ 	.byte	0x00, 0xf0, 0xa1, 0x04


	//----- nvinfo : EIATTR_SPARSE_MMA_MASK
	.align		4
.L_2215:
        /*0018*/ 	.byte	0x03, 0x50
        /*001a*/ 	.short	0x0000


	//----- nvinfo : EIATTR_MAXREG_COUNT
	.align		4
        /*001c*/ 	.byte	0x03, 0x1b
        /*001e*/ 	.short	0x00ff


	//----- nvinfo : EIATTR_NUM_BARRIERS
	.align		4
        /*0020*/ 	.byte	0x02, 0x4c
        /*0022*/ 	.byte	0x01
	.zero		1


	//----- nvinfo : EIATTR_MERCURY_ISA_VERSION
	.align		4
        /*0024*/ 	.byte	0x03, 0x5f
        /*0026*/ 	.short	0x0101


	//----- nvinfo : EIATTR_COOP_GROUP_MASK_REGIDS
	.align		4
        /*0028*/ 	.byte	0x04, 0x29
        /*002a*/ 	.short	(.L_2217 - .L_2216)


	//   ....[0]....
.L_2216:
        /*002c*/ 	.word	0xffffffff


	//   ....[1]....
        /*0030*/ 	.word	0xffffffff


	//   ....[2]....
        /*0034*/ 	.word	0xffffffff


	//   ....[3]....
        /*0038*/ 	.word	0xffffffff


	//   ....[4]....
        /*003c*/ 	.word	0xffffffff


	//   ....[5]....
        /*0040*/ 	.word	0xffffffff


	//   ....[6]....
        /*0044*/ 	.word	0xffffffff


	//   ....[7]....
        /*0048*/ 	.word	0xffffffff


	//   ....[8]....
        /*004c*/ 	.word	0xffffffff


	//   ....[9]....
        /*0050*/ 	.word	0xffffffff


	//----- nvinfo : EIATTR_COOP_GROUP_INSTR_OFFSETS
	.align		4
.L_2217:
        /*0054*/ 	.byte	0x04, 0x28
        /*0056*/ 	.short	(.L_2219 - .L_2218)


	//   ....[0]....
.L_2218:
        /*0058*/ 	.word	0x000012d0


	//   ....[1]....
        /*005c*/ 	.word	0x000012e0


	//   ....[2]....
        /*0060*/ 	.word	0x00001310


	//   ....[3]....
        /*0064*/ 	.word	0x00001320


	//   ....[4]....
        /*0068*/ 	.word	0x00001350


	//   ....[5]....
        /*006c*/ 	.word	0x00001360


	//   ....[6]....
        /*0070*/ 	.word	0x000013a0


	//   ....[7]....
        /*0074*/ 	.word	0x000013b0


	//   ....[8]....
        /*0078*/ 	.word	0x000013e0


	//   ....[9]....
        /*007c*/ 	.word	0x000013f0


	//----- nvinfo : EIATTR_VRC_CTA_INIT_COUNT
	.align		4
.L_2219:
        /*0080*/ 	.byte	0x02, 0x4a
	.zero		1
	.zero		1


	//----- nvinfo : EIATTR_EXIT_INSTR_OFFSETS
	.align		4
        /*0084*/ 	.byte	0x04, 0x1c
        /*0086*/ 	.short	(.L_2221 - .L_2220)


	//   ....[0]....
.L_2220:
        /*0088*/ 	.word	0x00008140


	//----- nvinfo : EIATTR_MAX_THREADS
	.align		4
.L_2221:
        /*008c*/ 	.byte	0x04, 0x05
        /*008e*/ 	.short	(.L_2223 - .L_2222)
.L_2222:
        /*0090*/ 	.word	0x00000100
        /*0094*/ 	.word	0x00000001
        /*0098*/ 	.word	0x00000001


	//----- nvinfo : EIATTR_CRS_STACK_SIZE
	.align		4
.L_2223:
        /*009c*/ 	.byte	0x04, 0x1e
        /*009e*/ 	.short	(.L_2225 - .L_2224)
.L_2224:
        /*00a0*/ 	.word	0x00000000


	//----- nvinfo : EIATTR_CBANK_PARAM_SIZE
	.align		4
.L_2225:
        /*00a4*/ 	.byte	0x03, 0x19
        /*00a6*/ 	.short	0x0128


	//----- nvinfo : EIATTR_PARAM_CBANK
	.align		4
        /*00a8*/ 	.byte	0x04, 0x0a
        /*00aa*/ 	.short	(.L_2227 - .L_2226)
	.align		4
.L_2226:
        /*00ac*/ 	.word	index@(.nv.constant0._ZN10layer_norm31ln_parallel_residual_bwd_kernelINS_13Kernel_traitsI6__halfS2_fS2_fjLj6144ELj1ELj1ELj8ELj16ENS_18Kernel_traits_baseILj6144ES2_S2_fS2_fjLj256EEEEELb1ELb1ELb1EEEvNS_9BwdParamsE)
        /*00b0*/ 	.short	0x0380
        /*00b2*/ 	.short	0x0128


	//----- nvinfo : EIATTR_SW_WAR
	.align		4
.L_2227:
        /*00b4*/ 	.byte	0x04, 0x36
        /*00b6*/ 	.short	(.L_2229 - .L_2228)
.L_2228:
        /*00b8*/ 	.word	0x00000008
.L_2229:


//--------------------- .nv.info._ZN10layer_norm31ln_parallel_residual_bwd_kernelINS_13Kernel_traitsIf6__halffS2_fjLj6144ELj1ELj1ELj8ELj16ENS_18Kernel_traits_baseILj6144EfS2_fS2_fjLj256EEEEELb0ELb0ELb0EEEvNS_9BwdParamsE --------------------------
	.section	.nv.info._ZN10layer_norm31ln_parallel_residual_bwd_kernelINS_13Kernel_traitsIf6__halffS2_fjLj6144ELj1ELj1ELj8ELj16ENS_18Kernel_traits_baseILj6144EfS2_fS2_fjLj256EEEEELb0ELb0ELb0EEEvNS_9BwdParamsE,"",@"SHT_CUDA_INFO"
	.sectionflags	@""
	.align	4


	//----- nvinfo : EIATTR_CUDA_API_VERSION
	.align		4
        /*0000*/ 	.byte	0x04, 0x37
        /*0002*/ 	.short	(.L_2231 - .L_2230)
.L_2230:
        /*0004*/ 	.word	0x00000082


	//----- nvinfo : EIATTR_KPARAM_INFO
	.align		4
.L_2231:
        /*0008*/ 	.byte	0x04, 0x17
        /*000a*/ 	.short	(.L_2233 - .L_2232)
.L_2232:
        /*000c*/ 	.word	0x00000000
        /*0010*/ 	.short	0x0000
        /*0012*/ 	.short	0x0000
        /*0014*/ 	.byte	0x00, 0xf0, 0xa1, 0x04


	//----- nvinfo : EIATTR_SPARSE_MMA_MASK
	.align		4
.L_2233:
        /*0018*/ 	.byte	0x03, 0x50
        /*001a*/ 	.short	0x0000


	//----- nvinfo : EIATTR_MAXREG_COUNT
	.align		4
        /*001c*/ 	.byte	0x03, 0x1b
        /*001e*/ 	.short	0x00ff


	//----- nvinfo : EIATTR_NUM_BARRIERS
	.align		4
        /*0020*/ 	.byte	0x02, 0x4c
        /*0022*/ 	.byte	0x01
	.zero		1


	//----- nvinfo : EIATTR_ANNOTATIONS
	.align		4
        /*0024*/ 	.byte	0x04, 0x55
        /*0026*/ 	.short	(.L_2235 - .L_2234)


	//   ....[0]....
.L_2234:
        /*0028*/ 	.word	0x00000001
        /*002c*/ 	.byte	0xb0, 0x00, 0x00, 0x00, 0x01, 0x00, 0x00, 0x00, 0xc0, 0x09, 0x00, 0x00, 0x01, 0x00, 0x00, 0x00
        /*003c*/ 	.byte	0x00, 0x5b, 0x00, 0x00


	//----- nvinfo : EIATTR_MERCURY_ISA_VERSION
	.align		4
.L_2235:
        /*0040*/ 	.byte	0x03, 0x5f
        /*0042*/ 	.short	0x0101


	//----- nvinfo : EIATTR_COOP_GROUP_MASK_REGIDS
	.align		4
        /*0044*/ 	.byte	0x04, 0x29
        /*0046*/ 	.short	(.L_2237 - .L_2236)


	//   ....[0]....
.L_2236:
        /*0048*/ 	.word	0xffffffff


	//   ....[1]....
        /*004c*/ 	.word	0xffffffff


	//   ....[2]....
        /*0050*/ 	.word	0xffffffff


	//   ....[3]....
        /*0054*/ 	.word	0xffffffff


	//   ....[4]....
        /*0058*/ 	.word	0xffffffff


	//   ....[5]....
        /*005c*/ 	.word	0xffffffff


	//   ....[6]....
        /*0060*/ 	.word	0xffffffff


	//   ....[7]....
        /*0064*/ 	.word	0xffffffff


	//   ....[8]....
        /*0068*/ 	.word	0xffffffff


	//   ....[9]....
        /*006c*/ 	.word	0xffffffff


	//----- nvinfo : EIATTR_COOP_GROUP_INSTR_OFFSETS
	.align		4
.L_2237:
        /*0070*/ 	.byte	0x04, 0x28
        /*0072*/ 	.short	(.L_2239 - .L_2238)


	//   ....[0]....
.L_2238:
        /*0074*/ 	.word	0x00002030


	//   ....[1]....
        /*0078*/ 	.word	0x00002050


	//   ....[2]....
        /*007c*/ 	.word	0x00002090


	//   ....[3]....
        /*0080*/ 	.word	0x000020a0


	//   ....[4]....
        /*0084*/ 	.word	0x000020e0


	//   ....[5]....
        /*0088*/ 	.word	0x000020f0


	//   ....[6]....
        /*008c*/ 	.word	0x00002120


	//   ....[7]....
        /*0090*/ 	.word	0x00002130


	//   ....[8]....
        /*0094*/ 	.word	0x00002160


	//   ....[9]....
        /*0098*/ 	.word	0x00002170


	//----- nvinfo : EIATTR_VRC_CTA_INIT_COUNT
	.align		4
.L_2239:
        /*009c*/ 	.byte	0x02, 0x4a
	.zero		1
	.zero		1


	//----- nvinfo : EIATTR_EXIT_INSTR_OFFSETS
	.align		4
        /*00a0*/ 	.byte	0x04, 0x1c
        /*00a2*/ 	.short	(.L_2241 - .L_2240)


	//   ....[0]....
.L_2240:
        /*00a4*/ 	.word	0x00005dc0


	//   ....[1]....
        /*00a8*/ 	.word	0x00005ed0


	//----- nvinfo : EIATTR_MAX_THREADS
	.align		4
.L_2241:
        /*00ac*/ 	.byte	0x04, 0x05
        /*00ae*/ 	.short	(.L_2243 - .L_2242)
.L_2242:
        /*00b0*/ 	.word	0x00000100
        /*00b4*/ 	.word	0x00000001
        /*00b8*/ 	.word	0x00000001


	//----- nvinfo : EIATTR_CRS_STACK_SIZE
	.align		4
.L_2243:
        /*00bc*/ 	.byte	0x04, 0x1e
        /*00be*/ 	.short	(.L_2245 - .L_2244)
.L_2244:
        /*00c0*/ 	.word	0x00000000


	//----- nvinfo : EIATTR_CBANK_PARAM_SIZE
	.align		4
.L_2245:
        /*00c4*/ 	.byte	0x03, 0x19
        /*00c6*/ 	.short	0x0128


	//----- nvinfo : EIATTR_PARAM_CBANK
	.align		4
        /*00c8*/ 	.byte	0x04, 0x0a
        /*00ca*/ 	.short	(.L_2247 - .L_2246)
	.align		4
.L_2246:
        /*00cc*/ 	.word	index@(.nv.constant0._ZN10layer_norm31ln_parallel_residual_bwd_kernelINS_13Kernel_traitsIf6__halffS2_fjLj6144ELj1ELj1ELj8ELj16ENS_18Kernel_traits_baseILj6144EfS2_fS2_fjLj256EEEEELb0ELb0ELb0EEEvNS_9BwdParamsE)
        /*00d0*/ 	.short	0x0380
        /*00d2*/ 	.short	0x0128


	//----- nvinfo : EIATTR_SW_WAR
	.align		4
.L_2247:
        /*00d4*/ 	.byte	0x04, 0x36
        /*00d6*/ 	.short	(.L_2249 - .L_2248)
.L_2248:
        /*00d8*/ 	.word	0x00000008
.L_2249:


//--------------------- .nv.info._ZN10layer_norm31ln_parallel_residual_bwd_kernelINS_13Kernel_traitsIf6__halffS2_fjLj6144ELj1ELj1ELj8ELj16ENS_18Kernel_traits_baseILj6144EfS2_fS2_fjLj256EEEEELb0ELb0ELb1EEEvNS_9BwdParamsE --------------------------
	.section	.nv.info._ZN10layer_norm31ln_parallel_residual_bwd_kernelINS_13Kernel_traitsIf6__halffS2_fjLj6144ELj1ELj1ELj8ELj16ENS_18Kernel_traits_baseILj6144EfS2_fS2_fjLj256EEEEELb0ELb0ELb1EEEvNS_9BwdParamsE,"",@"SHT_CUDA_INFO"
	.sectionflags	@""
	.align	4


	//----- nvinfo : EIATTR_CUDA_API_VERSION
	.align		4
        /*0000*/ 	.byte	0x04, 0x37
        /*0002*/ 	.short	(.L_2251 - .L_2250)
.L_2250:
        /*0004*/ 	.word	0x00000082


	//----- nvinfo : EIATTR_KPARAM_INFO
	.align		4
.L_2251:
        /*0008*/ 	.byte	0x04, 0x17
        /*000a*/ 	.short	(.L_2253 - .L_2252)
.L_2252:
        /*000c*/ 	.word	0x00000000
        /*0010*/ 	.short	0x0000
        /*0012*/ 	.short	0x0000
        /*0014*/ 	.byte	0x00, 0xf0, 0xa1, 0x04


	//----- nvinfo : EIATTR_SPARSE_MMA_MASK
	.align		4
.L_2253:
        /*0018*/ 	.byte	0x03, 0x50
        /*001a*/ 	.short	0x0000


	//----- nvinfo : EIATTR_MAXREG_COUNT
	.align		4
        /*001c*/ 	.byte	0x03, 0x1b
        /*001e*/ 	.short	0x00ff


	//----- nvinfo : EIATTR_NUM_BARRIERS
	.align		4
        /*0020*/ 	.byte	0x02, 0x4c
        /*0022*/ 	.byte	0x01
	.zero		1


	//----- nvinfo : EIATTR_ANNOTATIONS
	.align		4
        /*0024*/ 	.byte	0x04, 0x55
        /*0026*/ 	.short	(.L_2255 - .L_2254)


	//   ....[0]....
.L_2254:
        /*0028*/ 	.word	0x00000001
        /*002c*/ 	.byte	0xa0, 0x03, 0x00, 0x00, 0x01, 0x00, 0x00, 0x00, 0xd0, 0x03, 0x00, 0x00, 0x01, 0x00, 0x00, 0x00
        /*003c*/ 	.byte	0x00, 0x04, 0x00, 0x00, 0x01, 0x00, 0x00, 0x00, 0xb0, 0x1e, 0x00, 0x00, 0x01, 0x00, 0x00, 0x00
        /*004c*/ 	.byte	0xc0, 0x1e, 0x00, 0x00, 0x01, 0x00, 0x00, 0x00, 0xd0, 0x1e, 0x00, 0x00, 0x01, 0x00, 0x00, 0x00
        /*005c*/ 	.byte	0xb0, 0x22, 0x00, 0x00, 0x01, 0x00, 0x00, 0x00, 0xd0, 0x22, 0x00, 0x00, 0x01, 0x00, 0x00, 0x00
        /*006c*/ 	.byte	0xe0, 0x22, 0x00, 0x00


	//----- nvinfo : EIATTR_MERCURY_ISA_VERSION
	.align		4
.L_2255:
        /*0070*/ 	.byte	0x03, 0x5f
        /*0072*/ 	.short	0x0101


	//----- nvinfo : EIATTR_COOP_GROUP_MASK_REGIDS
	.align		4
        /*0074*/ 	.byte	0x04, 0x29
        /*0076*/ 	.short	(.L_2257 - .L_2256)


	//   ....[0]....
.L_2256:
        /*0078*/ 	.word	0xffffffff


	//   ....[1]....
        /*007c*/ 	.word	0xffffffff


	//   ....[2]....
        /*0080*/ 	.word	0xffffffff


	//   ....[3]....
        /*0084*/ 	.word	0xffffffff


	//   ....[4]....
        /*0088*/ 	.word	0xffffffff


	//   ....[5]....
        /*008c*/ 	.word	0xffffffff


	//   ....[6]....
        /*0090*/ 	.word	0xffffffff


	//   ....[7]....
        /*0094*/ 	.word	0xffffffff


	//   ....[8]....
        /*0098*/ 	.word	0xffffffff


	//   ....[9]....
        /*009c*/ 	.word	0xffffffff


	//----- nvinfo : EIATTR_COOP_GROUP_INSTR_OFFSETS
	.align		4
.L_2257:
        /*00a0*/ 	.byte	0x04, 0x28
        /*00a2*/ 	.short	(.L_2259 - .L_2258)


	//   ....[0]....
.L_2258:
        /*00a4*/ 	.word	0x00001ba0


	//   ....[1]....
        /*00a8*/ 	.word	0x00001c80


	//   ....[2]....
        /*00ac*/ 	.word	0x00001cb0


	//   ....[3]....
        /*00b0*/ 	.word	0x00001cd0


	//   ....[4]....
        /*00b4*/ 	.word	0x00001cf0


	//   ....[5]....
        /*00b8*/ 	.word	0x00001d10


	//   ....[6]....
        /*00bc*/ 	.word	0x00001d30


	//   ....[7]....
        /*00c0*/ 	.word	0x00001d60


	//   ....[8]....
        /*00c4*/ 	.word	0x00001d80


	//   ....[9]....
        /*00c8*/ 	.word	0x00001db0


	//----- nvinfo : EIATTR_VRC_CTA_INIT_COUNT
	.align		4
.L_2259:
        /*00cc*/ 	.byte	0x02, 0x4a
	.zero		1
	.zero		1


	//----- nvinfo : EIATTR_EXIT_INSTR_OFFSETS
	.align		4
        /*00d0*/ 	.byte	0x04, 0x1c
        /*00d2*/ 	.short	(.L_2261 - .L_2260)


	//   ....[0]....
.L_2260:
        /*00d4*/ 	.word	0x00005c90


	//----- nvinfo : EIATTR_MAX_THREADS
	.align		4
.L_2261:
        /*00d8*/ 	.byte	0x04, 0x05
        /*00da*/ 	.short	(.L_2263 - .L_2262)
.L_2262:
        /*00dc*/ 	.word	0x00000100
        /*00e0*/ 	.word	0x00000001
        /*00e4*/ 	.word	0x00000001


	//----- nvinfo : EIATTR_CRS_STACK_SIZE
	.align		4
.L_2263:
        /*00e8*/ 	.byte	0x04, 0x1e
        /*00ea*/ 	.short	(.L_2265 - .L_2264)
.L_2264:
        /*00ec*/ 	.word	0x00000000


	//----- nvinfo : EIATTR_CBANK_PARAM_SIZE
	.align		4
.L_2265:
        /*00f0*/ 	.byte	0x03, 0x19
        /*00f2*/ 	.short	0x0128


	//----- nvinfo : EIATTR_PARAM_CBANK
	.align		4
        /*00f4*/ 	.byte	0x04, 0x0a
        /*00f6*/ 	.short	(.L_2267 - .L_2266)
	.align		4
.L_2266:
        /*00f8*/ 	.word	index@(.nv.constant0._ZN10layer_norm31ln_parallel_residual_bwd_kernelINS_13Kernel_traitsIf6__halffS2_fjLj6144ELj1ELj1ELj8ELj16ENS_18Kernel_traits_baseILj6144EfS2_fS2_fjLj256EEEEELb0ELb0ELb1EEEvNS_9BwdParamsE)
        /*00fc*/ 	.short	0x0380
        /*00fe*/ 	.short	0x0128


	//----- nvinfo : EIATTR_SW_WAR
	.align		4
.L_2267:
        /*0100*/ 	.byte	0x04, 0x36
        /*0102*/ 	.short	(.L_2269 - .L_2268)
.L_2268:
        /*0104*/ 	.word	0x00000008
.L_2269:


//--------------------- .nv.info._ZN10layer_norm31ln_parallel_residual_bwd_kernelINS_13Kernel_traitsIf6__halffS2_fjLj6144ELj1ELj1ELj8ELj16ENS_18Kernel_traits_baseILj6144EfS2_fS2_fjLj256EEEEELb0ELb1ELb0EEEvNS_9BwdParamsE --------------------------
	.section	.nv.info._ZN10layer_norm31ln_parallel_residual_bwd_kernelINS_13Kernel_traitsIf6__halffS2_fjLj6144ELj1ELj1ELj8ELj16ENS_18Kernel_traits_baseILj6144EfS2_fS2_fjLj256EEEEELb0ELb1ELb0EEEvNS_9BwdParamsE,"",@"SHT_CUDA_INFO"
	.sectionflags	@""
	.align	4


	//----- nvinfo : EIATTR_CUDA_API_VERSION
	.align		4
        /*0000*/ 	.byte	0x04, 0x37
        /*0002*/ 	.short	(.L_2271 - .L_2270)
.L_2270:
        /*0004*/ 	.word	0x00000082


	//----- nvinfo : EIATTR_KPARAM_INFO
	.align		4
.L_2271:
        /*0008*/ 	.byte	0x04, 0x17
        /*000a*/ 	.short	(.L_2273 - .L_2272)
.L_2272:
        /*000c*/ 	.word	0x00000000
        /*0010*/ 	.short	0x0000
        /*0012*/ 	.short	0x0000
        /*0014*/ 	.byte	0x00, 0xf0, 0xa1, 0x04


	//----- nvinfo : EIATTR_SPARSE_MMA_MASK
	.align		4
.L_2273:
        /*0018*/ 	.byte	0x03, 0x50
        /*001a*/ 	.short	0x0000


	//----- nvinfo : EIATTR_MAXREG_COUNT
	.align		4
        /*001c*/ 	.byte	0x03, 0x1b
        /*001e*/ 	.short	0x00ff


	//----- nvinfo : EIATTR_NUM_BARRIERS
	.align		4
        /*0020*/ 	.byte	0x02, 0x4c
        /*0022*/ 	.byte	0x01
	.zero		1


	//----- nvinfo : EIATTR_MERCURY_ISA_VERSION
	.align		4
        /*0024*/ 	.byte	0x03, 0x5f
        /*0026*/ 	.short	0x0101


	//----- nvinfo : EIATTR_COOP_GROUP_MASK_REGIDS
	.align		4
        /*0028*/ 	.byte	0x04, 0x29
        /*002a*/ 	.short	(.L_2275 - .L_2274)


	//   ....[0]....
.L_2274:
        /*002c*/ 	.word	0xffffffff


	//   ....[1]....
        /*0030*/ 	.word	0xffffffff


	//   ....[2]....
        /*0034*/ 	.word	0xffffffff


	//   ....[3]....
        /*0038*/ 	.word	0xffffffff


	//   ....[4]....
        /*003c*/ 	.word	0xffffffff


	//   ....[5]....
        /*0040*/ 	.word	0xffffffff


	//   ....[6]....
        /*0044*/ 	.word	0xffffffff


	//   ....[7]....
        /*0048*/ 	.word	0xffffffff


	//   ....[8]....
        /*004c*/ 	.word	0xffffffff


	//   ....[9]....
        /*0050*/ 	.word	0xffffffff


	//----- nvinfo : EIATTR_COOP_GROUP_INSTR_OFFSETS
	.align		4
.L_2275:
        /*0054*/ 	.byte	0x04, 0x28
        /*0056*/ 	.short	(.L_2277 - .L_2276)


	//   ....[0]....
.L_2276:
        /*0058*/ 	.word	0x000015b0


	//   ....[1]....
        /*005c*/ 	.word	0x000015d0


	//   ....[2]....
        /*0060*/ 	.word	0x00001610


	//   ....[3]....
        /*0064*/ 	.word	0x00001620


	//   ....[4]....
        /*0068*/ 	.word	0x00001660


	//   ....[5]....
        /*006c*/ 	.word	0x00001670


	//   ....[6]....
        /*0070*/ 	.word	0x000016a0


	//   ....[7]....
        /*0074*/ 	.word	0x000016b0


	//   ....[8]....
        /*0078*/ 	.word	0x000016e0


	//   ....[9]....
        /*007c*/ 	.word	0x000016f0


	//----- nvinfo : EIATTR_VRC_CTA_INIT_COUNT
	.align		4
.L_2277:
        /*0080*/ 	.byte	0x02, 0x4a
	.zero		1
	.zero		1


	//----- nvinfo : EIATTR_EXIT_INSTR_OFFSETS
	.align		4
        /*0084*/ 	.byte	0x04, 0x1c
        /*0086*/ 	.short	(.L_2279 - .L_2278)


	//   ....[0]....
.L_2278:
        /*0088*/ 	.word	0x000051c0


	//   ....[1]....
        /*008c*/ 	.word	0x00005260


	//----- nvinfo : EIATTR_MAX_THREADS
	.align		4
.L_2279:
        /*0090*/ 	.byte	0x04, 0x05
        /*0092*/ 	.short	(.L_2281 - .L_2280)
.L_2280:
        /*0094*/ 	.word	0x00000100
        /*0098*/ 	.word	0x00000001
        /*009c*/ 	.word	0x00000001


	//----- nvinfo : EIATTR_CRS_STACK_SIZE
	.align		4
.L_2281:
        /*00a0*/ 	.byte	0x04, 0x1e
        /*00a2*/ 	.short	(.L_2283 - .L_2282)
.L_2282:
        /*00a4*/ 	.word	0x00000000


	//----- nvinfo : EIATTR_CBANK_PARAM_SIZE
	.align		4
.L_2283:
        /*00a8*/ 	.byte	0x03, 0x19
        /*00aa*/ 	.short	0x0128


	//----- nvinfo : EIATTR_PARAM_CBANK
	.align		4
        /*00ac*/ 	.byte	0x04, 0x0a
        /*00ae*/ 	.short	(.L_2285 - .L_2284)
	.align		4
.L_2284:
        /*00b0*/ 	.word	index@(.nv.constant0._ZN10layer_norm31ln_parallel_residual_bwd_kernelINS_13Kernel_traitsIf6__halffS2_fjLj6144ELj1ELj1ELj8ELj16ENS_18Kernel_traits_baseILj6144EfS2_fS2_fjLj256EEEEELb0ELb1ELb0EEEvNS_9BwdParamsE)
        /*00b4*/ 	.short	0x0380
        /*00b6*/ 	.short	0x0128


	//----- nvinfo : EIATTR_SW_WAR
	.align		4
.L_2285:
        /*00b8*/ 	.byte	0x04, 0x36
        /*00ba*/ 	.short	(.L_2287 - .L_2286)
.L_2286:
        /*00bc*/ 	.word	0x00000008
.L_2287:


//--------------------- .nv.info._ZN10layer_norm31ln_parallel_residual_bwd_kernelINS_13Kernel_traitsIf6__halffS2_fjLj6144ELj1ELj1ELj8ELj16ENS_18Kernel_traits_baseILj6144EfS2_fS2_fjLj256EEEEELb0ELb1ELb1EEEvNS_9BwdParamsE --------------------------
	.section	.nv.info._ZN10layer_norm31ln_parallel_residual_bwd_kernelINS_13Kernel_traitsIf6__halffS2_fjLj6144ELj1ELj1ELj8ELj16ENS_18Kernel_traits_baseILj6144EfS2_fS2_fjLj256EEEEELb0ELb1ELb1EEEvNS_9BwdParamsE,"",@"SHT_CUDA_INFO"
	.sectionflags	@""
	.align	4


	//----- nvinfo : EIATTR_CUDA_API_VERSION
	.align		4
        /*0000*/ 	.byte	0x04, 0x37
        /*0002*/ 	.short	(.L_2289 - .L_2288)
.L_2288:
        /*0004*/ 	.word	0x00000082


	//----- nvinfo : EIATTR_KPARAM_INFO
	.align		4
.L_2289:
        /*0008*/ 	.byte	0x04, 0x17
        /*000a*/ 	.short	(.L_2291 - .L_2290)
.L_2290:
        /*000c*/ 	.word	0x00000000
        /*0010*/ 	.short	0x0000
        /*0012*/ 	.short	0x0000
        /*0014*/ 	.byte	0x00, 0xf0, 0xa1, 0x04


	//----- nvinfo : EIATTR_SPARSE_MMA_MASK
	.align		4
.L_2291:
        /*0018*/ 	.byte	0x03, 0x50
        /*001a*/ 	.short	0x0000


	//----- nvinfo : EIATTR_MAXREG_COUNT
	.align		4
        /*001c*/ 	.byte	0x03, 0x1b
        /*001e*/ 	.short	0x00ff


	//----- nvinfo : EIATTR_NUM_BARRIERS
	.align		4
        /*0020*/ 	.byte	0x02, 0x4c
        /*0022*/ 	.byte	0x01
	.zero		1


	//----- nvinfo : EIATTR_MERCURY_ISA_VERSION
	.align		4
        /*0024*/ 	.byte	0x03, 0x5f
        /*0026*/ 	.short	0x0101


	//----- nvinfo : EIATTR_COOP_GROUP_MASK_REGIDS
	.align		4
        /*0028*/ 	.byte	0x04, 0x29
        /*002a*/ 	.short	(.L_2293 - .L_2292)


	//   ....[0]....
.L_2292:
        /*002c*/ 	.word	0xffffffff


	//   ....[1]....
        /*0030*/ 	.word	0xffffffff


	//   ....[2]....
        /*0034*/ 	.word	0xffffffff


	//   ....[3]....
        /*0038*/ 	.word	0xffffffff


	//   ....[4]....
        /*003c*/ 	.word	0xffffffff


	//   ....[5]....
        /*0040*/ 	.word	0xffffffff


	//   ....[6]....
        /*0044*/ 	.word	0xffffffff


	//   ....[7]....
        /*0048*/ 	.word	0xffffffff


	//   ....[8]....
        /*004c*/ 	.word	0xffffffff


	//   ....[9]....
        /*0050*/ 	.word	0xffffffff


	//----- nvinfo : EIATTR_COOP_GROUP_INSTR_OFFSETS
	.align		4
.L_2293:
        /*0054*/ 	.byte	0x04, 0x28
        /*0056*/ 	.short	(.L_2295 - .L_2294)


	//   ....[0]....
.L_2294:
        /*0058*/ 	.word	0x00001050


	//   ....[1]....
        /*005c*/ 	.word	0x00001060


	//   ....[2]....
        /*0060*/ 	.word	0x00001090


	//   ....[3]....
        /*0064*/ 	.word	0x000010a0


	//   ....[4]....
        /*0068*/ 	.word	0x000010d0


	//   ....[5]....
        /*006c*/ 	.word	0x000010e0


	//   ....[6]....
        /*0070*/ 	.word	0x00001120


	//   ....[7]....
        /*0074*/ 	.word	0x00001130


	//   ....[8]....
        /*0078*/ 	.word	0x00001160


	//   ....[9]....
        /*007c*/ 	.word	0x00001170


	//----- nvinfo : EIATTR_VRC_CTA_INIT_COUNT
	.align		4
.L_2295:
        /*0080*/ 	.byte	0x02, 0x4a
	.zero		1
	.zero		1


	//----- nvinfo : EIATTR_EXIT_INSTR_OFFSETS
	.align		4
        /*0084*/ 	.byte	0x04, 0x1c
        /*0086*/ 	.short	(.L_2297 - .L_2296)


	//   ....[0]....
.L_2296:
        /*0088*/ 	.word	0x00004c60


	//----- nvinfo : EIATTR_MAX_THREADS
	.align		4
.L_2297:
        /*008c*/ 	.byte	0x04, 0x05
        /*008e*/ 	.short	(.L_2299 - .L_2298)
.L_2298:
        /*0090*/ 	.word	0x00000100
        /*0094*/ 	.word	0x00000001
        /*0098*/ 	.word	0x00000001


	//----- nvinfo : EIATTR_CRS_STACK_SIZE
	.align		4
.L_2299:
        /*009c*/ 	.byte	0x04, 0x1e
        /*009e*/ 	.short	(.L_2301 - .L_2300)
.L_2300:
        /*00a0*/ 	.word	0x00000000


	//----- nvinfo : EIATTR_CBANK_PARAM_SIZE
	.align		4
.L_2301:
        /*00a4*/ 	.byte	0x03, 0x19
        /*00a6*/ 	.short	0x0128


	//----- nvinfo : EIATTR_PARAM_CBANK
	.align		4
        /*00a8*/ 	.byte	0x04, 0x0a
        /*00aa*/ 	.short	(.L_2303 - .L_2302)
	.align		4
.L_2302:
        /*00ac*/ 	.word	index@(.nv.constant0._ZN10layer_norm31ln_parallel_residual_bwd_kernelINS_13Kernel_traitsIf6__halffS2_fjLj6144ELj1ELj1ELj8ELj16ENS_18Kernel_traits_baseILj6144EfS2_fS2_fjLj256EEEEELb0ELb1ELb1EEEvNS_9BwdParamsE)
        /*00b0*/ 	.short	0x0380
        /*00b2*/ 	.short	0x0128


	//----- nvinfo : EIATTR_SW_WAR
	.align		4
.L_2303:
        /*00b4*/ 	.byte	0x04, 0x36
        /*00b6*/ 	.short	(.L_2305 - .L_2304)
.L_2304:
        /*00b8*/ 	.word	0x00000008
.L_2305:


//--------------------- .nv.info._ZN10layer_norm31ln_parallel_residual_bwd_kernelINS_13Kernel_traitsIf6__halffS2_fjLj6144ELj1ELj1ELj8ELj16ENS_18Kernel_traits_baseILj6144EfS2_fS2_fjLj256EEEEELb1ELb0ELb0EEEvNS_9BwdParamsE --------------------------
	.section	.nv.info._ZN10layer_norm31ln_parallel_residual_bwd_kernelINS_13Kernel_traitsIf6__halffS2_fjLj6144ELj1ELj1ELj8ELj16ENS_18Kernel_traits_baseILj6144EfS2_fS2_fjLj256EEEEELb1ELb0ELb0EEEvNS_9BwdParamsE,"",@"SHT_CUDA_INFO"
	.sectionflags	@""
	.align	4


	//----- nvinfo : EIATTR_CUDA_API_VERSION
	.align		4
        /*0000*/ 	.byte	0x04, 0x37
        /*0002*/ 	.short	(.L_2307 - .L_2306)
.L_2306:
        /*0004*/ 	.word	0x00000082


	//----- nvinfo : EIATTR_KPARAM_INFO
	.align		4
.L_2307:
        /*0008*/ 	.byte	0x04, 0x17
        /*000a*/ 	.short	(.L_2309 - .L_2308)
.L_2308:
        /*000c*/ 	.word	0x00000000
        /*0010*/ 	.short	0x0000
        /*0012*/ 	.short	0x0000
        /*0014*/ 	.byte	0x00, 0xf0, 0xa1, 0x04


	//----- nvinfo : EIATTR_SPARSE_MMA_MASK
	.align		4
.L_2309:
        /*0018*/ 	.byte	0x03, 0x50
        /*001a*/ 	.short	0x0000


	//----- nvinfo : EIATTR_MAXREG_COUNT
	.align		4
        /*001c*/ 	.byte	0x03, 0x1b
        /*001e*/ 	.short	0x00ff


	//----- nvinfo : EIATTR_NUM_BARRIERS
	.align		4
        /*0020*/ 	.byte	0x02, 0x4c
        /*0022*/ 	.byte	0x01
	.zero		1


	//----- nvinfo : EIATTR_ANNOTATIONS
	.align		4
        /*0024*/ 	.byte	0x04, 0x55
        /*0026*/ 	.short	(.L_2311 - .L_2310)


	//   ....[0]....
.L_2310:
        /* <DEDUP_REMOVED lines=13> */


	//----- nvinfo : EIATTR_MERCURY_ISA_VERSION
	.align		4
.L_2311:
        /*00e8*/ 	.byte	0x03, 0x5f
        /*00ea*/ 	.short	0x0101


	//----- nvinfo : EIATTR_COOP_GROUP_MASK_REGIDS
	.align		4
        /*00ec*/ 	.byte	0x04, 0x29
        /*00ee*/ 	.short	(.L_2313 - .L_2312)


	//   ....[0]....
.L_2312:
        /*00f0*/ 	.word	0xffffffff


	//   ....[1]....
        /*00f4*/ 	.word	0xffffffff


	//   ....[2]....
        /*00f8*/ 	.word	0xffffffff


	//   ....[3]....
        /*00fc*/ 	.word	0xffffffff


	//   ....[4]....
        /*0100*/ 	.word	0xffffffff


	//   ....[5]....
        /*0104*/ 	.word	0xffffffff


	//   ....[6]....
        /*0108*/ 	.word	0xffffffff


	//   ....[7]....
        /*010c*/ 	.word	0xffffffff


	//   ....[8]....
        /*0110*/ 	.word	0xffffffff


	//   ....[9]....
        /*0114*/ 	.word	0xffffffff


	//----- nvinfo : EIATTR_COOP_GROUP_INSTR_OFFSETS
	.align		4
.L_2313:
        /*0118*/ 	.byte	0x04, 0x28
        /*011a*/ 	.short	(.L_2315 - .L_2314)


	//   ....[0]....
.L_2314:
        /*011c*/ 	.word	0x00002380


	//   ....[1]....
        /*0120*/ 	.word	0x000023a0


	//   ....[2]....
        /*0124*/ 	.word	0x000023e0


	//   ....[3]....
        /*0128*/ 	.word	0x000023f0


	//   ....[4]....
        /*012c*/ 	.word	0x00002430


	//   ....[5]....
        /*0130*/ 	.word	0x00002440


	//   ....[6]....
        /*0134*/ 	.word	0x00002470


	//   ....[7]....
        /*0138*/ 	.word	0x00002480


	//   ....[8]....
        /*013c*/ 	.word	0x000024b0


	//   ....[9]....
        /*0140*/ 	.word	0x000024c0


	//----- nvinfo : EIATTR_VRC_CTA_INIT_COUNT
	.align		4
.L_2315:
        /*0144*/ 	.byte	0x02, 0x4a
	.zero		1
	.zero		1


	//----- nvinfo : EIATTR_EXIT_INSTR_OFFSETS
	.align		4
        /*0148*/ 	.byte	0x04, 0x1c
        /*014a*/ 	.short	(.L_2317 - .L_2316)


	//   ....[0]....
.L_2316:
        /*014c*/ 	.word	0x00009350


	//   ....[1]....
        /*0150*/ 	.word	0x00009460


	//----- nvinfo : EIATTR_MAX_THREADS
	.align		4
.L_2317:
        /*0154*/ 	.byte	0x04, 0x05
        /*0156*/ 	.short	(.L_2319 - .L_2318)
.L_2318:
        /*0158*/ 	.word	0x00000100
        /*015c*/ 	.word	0x00000001
        /*0160*/ 	.word	0x00000001


	//----- nvinfo : EIATTR_CRS_STACK_SIZE
	.align		4
.L_2319:
        /*0164*/ 	.byte	0x04, 0x1e
        /*0166*/ 	.short	(.L_2321 - .L_2320)
.L_2320:
        /*0168*/ 	.word	0x00000000


	//----- nvinfo : EIATTR_CBANK_PARAM_SIZE
	.align		4
.L_2321:
        /*016c*/ 	.byte	0x03, 0x19
        /*016e*/ 	.short	0x0128


	//----- nvinfo : EIATTR_PARAM_CBANK
	.align		4
        /*0170*/ 	.byte	0x04, 0x0a
        /*0172*/ 	.short	(.L_2323 - .L_2322)
	.align		4
.L_2322:
        /*0174*/ 	.word	index@(.nv.constant0._ZN10layer_norm31ln_parallel_residual_bwd_kernelINS_13Kernel_traitsIf6__halffS2_fjLj6144ELj1ELj1ELj8ELj16ENS_18Kernel_traits_baseILj6144EfS2_fS2_fjLj256EEEEELb1ELb0ELb0EEEvNS_9BwdParamsE)
        /*0178*/ 	.short	0x0380
        /*017a*/ 	.short	0x0128


	//----- nvinfo : EIATTR_SW_WAR
	.align		4
.L_2323:
        /*017c*/ 	.byte	0x04, 0x36
        /*017e*/ 	.short	(.L_2325 - .L_2324)
.L_2324:
        /*0180*/ 	.word	0x00000008
.L_2325:


//--------------------- .nv.info._ZN10layer_norm31ln_parallel_residual_bwd_kernelINS_13Kernel_traitsIf6__halffS2_fjLj6144ELj1ELj1ELj8ELj16ENS_18Kernel_traits_baseILj6144EfS2_fS2_fjLj256EEEEELb1ELb0ELb1EEEvNS_9BwdParamsE --------------------------
	.section	.nv.info._ZN10layer_norm31ln_parallel_residual_bwd_kernelINS_13Kernel_traitsIf6__halffS2_fjLj6144ELj1ELj1ELj8ELj16ENS_18Kernel_traits_baseILj6144EfS2_fS2_fjLj256EEEEELb1ELb0ELb1EEEvNS_9BwdParamsE,"",@"SHT_CUDA_INFO"
	.sectionflags	@""
	.align	4


	//----- nvinfo : EIATTR_CUDA_API_VERSION
	.align		4
        /*0000*/ 	.byte	0x04, 0x37
        /*0002*/ 	.short	(.L_2327 - .L_2326)
.L_2326:
        /*0004*/ 	.word	0x00000082


	//----- nvinfo : EIATTR_KPARAM_INFO
	.align		4
.L_2327:
        /*0008*/ 	.byte	0x04, 0x17
        /*000a*/ 	.short	(.L_2329 - .L_2328)
.L_2328:
        /*000c*/ 	.word	0x00000000
        /*0010*/ 	.short	0x0000
        /*0012*/ 	.short	0x0000
        /*0014*/ 	.byte	0x00, 0xf0, 0xa1, 0x04


	//----- nvinfo : EIATTR_SPARSE_MMA_MASK
	.align		4
.L_2329:
        /*0018*/ 	.byte	0x03, 0x50
        /*001a*/ 	.short	0x0000


	//----- nvinfo : EIATTR_MAXREG_COUNT
	.align		4
        /*001c*/ 	.byte	0x03, 0x1b
        /*001e*/ 	.short	0x00ff


	//----- nvinfo : EIATTR_NUM_BARRIERS
	.align		4
        /*0020*/ 	.byte	0x02, 0x4c
        /*0022*/ 	.byte	0x01
	.zero		1


	//----- nvinfo : EIATTR_ANNOTATIONS
	.align		4
        /*0024*/ 	.byte	0x04, 0x55
        /*0026*/ 	.short	(.L_2331 - .L_2330)


	//   ....[0]....
.L_2330:
        /* <DEDUP_REMOVED lines=29> */


	//----- nvinfo : EIATTR_MERCURY_ISA_VERSION
	.align		4
.L_2331:
        /*01e8*/ 	.byte	0x03, 0x5f
        /*01ea*/ 	.short	0x0101


	//----- nvinfo : EIATTR_COOP_GROUP_MASK_REGIDS
	.align		4
        /*01ec*/ 	.byte	0x04, 0x29
        /*01ee*/ 	.short	(.L_2333 - .L_2332)


	//   ....[0]....
.L_2332:
        /*01f0*/ 	.word	0xffffffff


	//   ....[1]....
        /*01f4*/ 	.word	0xffffffff


	//   ....[2]....
        /*01f8*/ 	.word	0xffffffff


	//   ....[3]....
        /*01fc*/ 	.word	0xffffffff


	//   ....[4]....
        /*0200*/ 	.word	0xffffffff


	//   ....[5]....
        /*0204*/ 	.word	0xffffffff


	//   ....[6]....
        /*0208*/ 	.word	0xffffffff


	//   ....[7]....
        /*020c*/ 	.word	0xffffffff


	//   ....[8]....
        /*0210*/ 	.word	0xffffffff


	//   ....[9]....
        /*0214*/ 	.word	0xffffffff


	//----- nvinfo : EIATTR_COOP_GROUP_INSTR_OFFSETS
	.align		4
.L_2333:
        /*0218*/ 	.byte	0x04, 0x28
        /*021a*/ 	.short	(.L_2335 - .L_2334)


	//   ....[0]....
.L_2334:
        /*021c*/ 	.word	0x00001ff0


	//   ....[1]....
        /*0220*/ 	.word	0x00002040


	//   ....[2]....
        /*0224*/ 	.word	0x00002070


	//   ....[3]....
        /*0228*/ 	.word	0x00002090


	//   ....[4]....
        /*022c*/ 	.word	0x000020b0


	//   ....[5]....
        /*0230*/ 	.word	0x000020d0


	//   ....[6]....
        /*0234*/ 	.word	0x000020f0


	//   ....[7]....
        /*0238*/ 	.word	0x00002110


	//   ....[8]....
        /*023c*/ 	.word	0x00002140


	//   ....[9]....
        /*0240*/ 	.word	0x00002180


	//----- nvinfo : EIATTR_VRC_CTA_INIT_COUNT
	.align		4
.L_2335:
        /*0244*/ 	.byte	0x02, 0x4a
	.zero		1
	.zero		1


	//----- nvinfo : EIATTR_EXIT_INSTR_OFFSETS
	.align		4
        /*0248*/ 	.byte	0x04, 0x1c
        /*024a*/ 	.short	(.L_2337 - .L_2336)


	//   ....[0]....
.L_2336:
        /*024c*/ 	.word	0x00009290


	//----- nvinfo : EIATTR_MAX_THREADS
	.align		4
.L_2337:
        /*0250*/ 	.byte	0x04, 0x05
        /*0252*/ 	.short	(.L_2339 - .L_2338)
.L_2338:
        /*0254*/ 	.word	0x00000100
        /*0258*/ 	.word	0x00000001
        /*025c*/ 	.word	0x00000001


	//----- nvinfo : EIATTR_CRS_STACK_SIZE
	.align		4
.L_2339:
        /*0260*/ 	.byte	0x04, 0x1e
        /*0262*/ 	.short	(.L_2341 - .L_2340)
.L_2340:
        /*0264*/ 	.word	0x00000000


	//----- nvinfo : EIATTR_CBANK_PARAM_SIZE
	.align		4
.L_2341:
        /*0268*/ 	.byte	0x03, 0x19
        /*026a*/ 	.short	0x0128


	//----- nvinfo : EIATTR_PARAM_CBANK
	.align		4
        /*026c*/ 	.byte	0x04, 0x0a
        /*026e*/ 	.short	(.L_2343 - .L_2342)
	.align		4
.L_2342:
        /*0270*/ 	.word	index@(.nv.constant0._ZN10layer_norm31ln_parallel_residual_bwd_kernelINS_13Kernel_traitsIf6__halffS2_fjLj6144ELj1ELj1ELj8ELj16ENS_18Kernel_traits_baseILj6144EfS2_fS2_fjLj256EEEEELb1ELb0ELb1EEEvNS_9BwdParamsE)
        /*0274*/ 	.short	0x0380
        /*0276*/ 	.short	0x0128


	//----- nvinfo : EIATTR_SW_WAR
	.align		4
.L_2343:
        /*0278*/ 	.byte	0x04, 0x36
        /*027a*/ 	.short	(.L_2345 - .L_2344)
.L_2344:
        /*027c*/ 	.word	0x00000008
.L_2345:


//--------------------- .nv.info._ZN10layer_norm22ln_bwd_finalize_kernelINS_22Kernel_traits_finalizeILj6144Ef6__halffS2_fjLb0ELj1024ELj4ENS_18Kernel_traits_baseILj6144EfS2_fS2_fjLj1024EEEEELb0ELb0EEEvNS_9BwdParamsE --------------------------
	.section	.nv.info._ZN10layer_norm22ln_bwd_finalize_kernelINS_22Kernel_traits_finalizeILj6144Ef6__halffS2_fjLb0ELj1024ELj4ENS_18Kernel_traits_baseILj6144EfS2_fS2_fjLj1024EEEEELb0ELb0EEEvNS_9BwdParamsE,"",@"SHT_CUDA_INFO"
	.sectionflags	@""
	.align	4


	//----- nvinfo : EIATTR_CUDA_API_VERSION
	.align		4
        /*0000*/ 	.byte	0x04, 0x37
        /*0002*/ 	.short	(.L_2347 - .L_2346)
.L_2346:
        /*0004*/ 	.word	0x00000082


	//----- nvinfo : EIATTR_KPARAM_INFO
	.align		4
.L_2347:
        /*0008*/ 	.byte	0x04, 0x17
        /*000a*/ 	.short	(.L_2349 - .L_2348)
.L_2348:
        /*000c*/ 	.word	0x00000000
        /*0010*/ 	.short	0x0000
        /*0012*/ 	.short	0x0000
        /*0014*/ 	.byte	0x00, 0xf0, 0xa1, 0x04


	//----- nvinfo : EIATTR_SPARSE_MMA_MASK
	.align		4
.L_2349:
        /*0018*/ 	.byte	0x03, 0x50
        /*001a*/ 	.short	0x0000


	//----- nvinfo : EIATTR_MAXREG_COUNT
	.align		4
        /*001c*/ 	.byte	0x03, 0x1b
        /*001e*/ 	.short	0x0040


	//----- nvinfo : EIATTR_NUM_BARRIERS
	.align		4
        /*0020*/ 	.byte	0x02, 0x4c
        /*0022*/ 	.byte	0x01
	.zero		1


	//----- nvinfo : EIATTR_MERCURY_ISA_VERSION
	.align		4
        /*0024*/ 	.byte	0x03, 0x5f
        /*0026*/ 	.short	0x0101


	//----- nvinfo : EIATTR_COOP_GROUP_MASK_REGIDS
	.align		4
        /*0028*/ 	.byte	0x04, 0x29
        /*002a*/ 	.short	(.L_2351 - .L_2350)


	//   ....[0]....
.L_2350:
        /*002c*/ 	.word	0xffffffff


	//   ....[1]....
        /*0030*/ 	.word	0xffffffff


	//   ....[2]....
        /*0034*/ 	.word	0xffffffff


	//   ....[3]....
        /*0038*/ 	.word	0xffffffff


	//   ....[4]....
        /*003c*/ 	.word	0xffffffff


	//   ....[5]....
        /*0040*/ 	.word	0xffffffff


	//   ....[6]....
        /*0044*/ 	.word	0xffffffff


	//   ....[7]....
        /*0048*/ 	.word	0xffffffff


	//   ....[8]....
        /*004c*/ 	.word	0xffffffff


	//   ....[9]....
        /*0050*/ 	.word	0xffffffff


	//----- nvinfo : EIATTR_COOP_GROUP_INSTR_OFFSETS
	.align		4
.L_2351:
        /*0054*/ 	.byte	0x04, 0x28
        /*0056*/ 	.short	(.L_2353 - .L_2352)


	//   ....[0]....
.L_2352:
        /*0058*/ 	.word	0x000015e0


	//   ....[1]....
        /*005c*/ 	.word	0x000015f0


	//   ....[2]....
        /*0060*/ 	.word	0x00001620


	//   ....[3]....
        /*0064*/ 	.word	0x00001630


	//   ....[4]....
        /*0068*/ 	.word	0x00001660


	//   ....[5]....
        /*006c*/ 	.word	0x00001670


	//   ....[6]....
        /*0070*/ 	.word	0x000016b0


	//   ....[7]....
        /*0074*/ 	.word	0x000016e0


	//   ....[8]....
        /*0078*/ 	.word	0x00001710


	//   ....[9]....
        /*007c*/ 	.word	0x00001720


	//----- nvinfo : EIATTR_VRC_CTA_INIT_COUNT
	.align		4
.L_2353:
        /*0080*/ 	.byte	0x02, 0x4a
	.zero		1
	.zero		1


	//----- nvinfo : EIATTR_EXIT_INSTR_OFFSETS
	.align		4
        /*0084*/ 	.byte	0x04, 0x1c
        /*0086*/ 	.short	(.L_2355 - .L_2354)


	//   ....[0]....
.L_2354:
        /*0088*/ 	.word	0x00000060


	//   ....[1]....
        /*008c*/ 	.word	0x00001780


	//   ....[2]....
        /*0090*/ 	.word	0x000017b0


	//   ....[3]....
        /*0094*/ 	.word	0x00001850


	//----- nvinfo : EIATTR_MAX_THREADS
	.align		4
.L_2355:
        /*0098*/ 	.byte	0x04, 0x05
        /*009a*/ 	.short	(.L_2357 - .L_2356)
.L_2356:
        /*009c*/ 	.word	0x00000400
        /*00a0*/ 	.word	0x00000001
        /*00a4*/ 	.word	0x00000001


	//----- nvinfo : EIATTR_CRS_STACK_SIZE
	.align		4
.L_2357:
        /*00a8*/ 	.byte	0x04, 0x1e
        /*00aa*/ 	.short	(.L_2359 - .L_2358)
.L_2358:
        /*00ac*/ 	.word	0x00000000


	//----- nvinfo : EIATTR_CBANK_PARAM_SIZE
	.align		4
.L_2359:
        /*00b0*/ 	.byte	0x03, 0x19
        /*00b2*/ 	.short	0x0128


	//----- nvinfo : EIATTR_PARAM_CBANK
	.align		4
        /*00b4*/ 	.byte	0x04, 0x0a
        /*00b6*/ 	.short	(.L_2361 - .L_2360)
	.align		4
.L_2360:
        /*00b8*/ 	.word	index@(.nv.constant0._ZN10layer_norm22ln_bwd_finalize_kernelINS_22Kernel_traits_finalizeILj6144Ef6__halffS2_fjLb0ELj1024ELj4ENS_18Kernel_traits_baseILj6144EfS2_fS2_fjLj1024EEEEELb0ELb0EEEvNS_9BwdParamsE)
        /*00bc*/ 	.short	0x0380
        /*00be*/ 	.short	0x0128


	//----- nvinfo : EIATTR_SW_WAR
	.align		4
.L_2361:
        /*00c0*/ 	.byte	0x04, 0x36
        /*00c2*/ 	.short	(.L_2363 - .L_2362)
.L_2362:
        /*00c4*/ 	.word	0x00000008
.L_2363:


//--------------------- .nv.info._ZN10layer_norm40ln_parallel_residual_bwd_finalize_kernelINS_22Kernel_traits_finalizeILj6144Ef6__halffS2_fjLb0ELj1024ELj4ENS_18Kernel_traits_baseILj6144EfS2_fS2_fjLj1024EEEEELb0EEEvNS_9BwdParamsE --------------------------
	.section	.nv.info._ZN10layer_norm40ln_parallel_residual_bwd_finalize_kernelINS_22Kernel_traits_finalizeILj6144Ef6__halffS2_fjLb0ELj1024ELj4ENS_18Kernel_traits_baseILj6144EfS2_fS2_fjLj1024EEEEELb0EEEvNS_9BwdParamsE,"",@"SHT_CUDA_INFO"
	.sectionflags	@""
	.align	4


	//----- nvinfo : EIATTR_CUDA_API_VERSION
	.align		4
        /*0000*/ 	.byte	0x04, 0x37
        /*0002*/ 	.short	(.L_2365 - .L_2364)
.L_2364:
        /*0004*/ 	.word	0x00000082


	//----- nvinfo : EIATTR_KPARAM_INFO
	.align		4
.L_2365:
        /*0008*/ 	.byte	0x04, 0x17
        /*000a*/ 	.short	(.L_2367 - .L_2366)
.L_2366:
        /*000c*/ 	.word	0x00000000
        /*0010*/ 	.short	0x0000
        /*0012*/ 	.short	0x0000
        /*0014*/ 	.byte	0x00, 0xf0, 0xa1, 0x04


	//----- nvinfo : EIATTR_SPARSE_MMA_MASK
	.align		4
.L_2367:
        /*0018*/ 	.byte	0x03, 0x50
        /*001a*/ 	.short	0x0000


	//----- nvinfo : EIATTR_MAXREG_COUNT
	.align		4
        /*001c*/ 	.byte	0x03, 0x1b
        /*001e*/ 	.short	0x0040


	//----- nvinfo : EIATTR_NUM_BARRIERS
	.align		4
        /*0020*/ 	.byte	0x02, 0x4c
        /*0022*/ 	.byte	0x01
	.zero		1


	//----- nvinfo : EIATTR_MERCURY_ISA_VERSION
	.align		4
        /*0024*/ 	.byte	0x03, 0x5f
        /*0026*/ 	.short	0x0101


	//----- nvinfo : EIATTR_COOP_GROUP_MASK_REGIDS
	.align		4
        /*0028*/ 	.byte	0x04, 0x29
        /*002a*/ 	.short	(.L_2369 - .L_2368)


	//   ....[0]....
.L_2368:
        /*002c*/ 	.word	0xffffffff


	//   ....[1]....
        /*0030*/ 	.word	0xffffffff


	//   ....[2]....
        /*0034*/ 	.word	0xffffffff


	//   ....[3]....
        /*0038*/ 	.word	0xffffffff


	//   ....[4]....
        /*003c*/ 	.word	0xffffffff


	//   ....[5]....
        /*0040*/ 	.word	0xffffffff


	//   ....[6]....
        /*0044*/ 	.word	0xffffffff


	//   ....[7]....
        /*0048*/ 	.word	0xffffffff


	//   ....[8]....
        /*004c*/ 	.word	0xffffffff


	//   ....[9]....
        /*0050*/ 	.word	0xffffffff


	//   ....[10]....
        /*0054*/ 	.word	0xffffffff


	//   ....[11]....
        /*0058*/ 	.word	0xffffffff


	//   ....[12]....
        /*005c*/ 	.word	0xffffffff


	//   ....[13]....
        /*0060*/ 	.word	0xffffffff


	//   ....[14]....
        /*0064*/ 	.word	0xffffffff


	//   ....[15]....
        /*0068*/ 	.word	0xffffffff


	//   ....[16]....
        /*006c*/ 	.word	0xffffffff


	//   ....[17]....
        /*0070*/ 	.word	0xffffffff


	//   ....[18]....
        /*0074*/ 	.word	0xffffffff


	//   ....[19]....
        /*0078*/ 	.word	0xffffffff


	//----- nvinfo : EIATTR_COOP_GROUP_INSTR_OFFSETS
	.align		4
.L_2369:
        /*007c*/ 	.byte	0x04, 0x28
        /*007e*/ 	.short	(.L_2371 - .L_2370)


	//   ....[0]....
.L_2370:
        /*0080*/ 	.word	0x000013b0


	//   ....[1]....
        /*0084*/ 	.word	0x000013c0


	//   ....[2]....
        /*0088*/ 	.word	0x000013d0


	//   ....[3]....
        /*008c*/ 	.word	0x000013e0


	//   ....[4]....
        /*0090*/ 	.word	0x00001410


	//   ....[5]....
        /*0094*/ 	.word	0x00001430


	//   ....[6]....
        /*0098*/ 	.word	0x00001450


	//   ....[7]....
        /*009c*/ 	.word	0x00001460


	//   ....[8]....
        /*00a0*/ 	.word	0x000014a0


	//   ....[9]....
        /*00a4*/ 	.word	0x000014c0


	//   ....[10]....
        /*00a8*/ 	.word	0x000014d0


	//   ....[11]....
        /*00ac*/ 	.word	0x000014e0


	//   ....[12]....
        /*00b0*/ 	.word	0x00001510


	//   ....[13]....
        /*00b4*/ 	.word	0x00001530


	//   ....[14]....
        /*00b8*/ 	.word	0x00001550


	//   ....[15]....
        /*00bc*/ 	.word	0x00001560


	//   ....[16]....
        /*00c0*/ 	.word	0x000015a0


	//   ....[17]....
        /*00c4*/ 	.word	0x000015d0


	//   ....[18]....
        /*00c8*/ 	.word	0x00001600


	//   ....[19]....
        /*00cc*/ 	.word	0x00001610


	//----- nvinfo : EIATTR_VRC_CTA_INIT_COUNT
	.align		4
.L_2371:
        /*00d0*/ 	.byte	0x02, 0x4a
	.zero		1
	.zero		1


	//----- nvinfo : EIATTR_EXIT_INSTR_OFFSETS
	.align		4
        /*00d4*/ 	.byte	0x04, 0x1c
        /*00d6*/ 	.short	(.L_2373 - .L_2372)


	//   ....[0]....
.L_2372:
        /*00d8*/ 	.word	0x00000060


	//   ....[1]....
        /*00dc*/ 	.word	0x000016b0


	//   ....[2]....
        /*00e0*/ 	.word	0x000016e0


	//   ....[3]....
        /*00e4*/ 	.word	0x00001800


	//----- nvinfo : EIATTR_MAX_THREADS
	.align		4
.L_2373:
        /*00e8*/ 	.byte	0x04, 0x05
        /*00ea*/ 	.short	(.L_2375 - .L_2374)
.L_2374:
        /*00ec*/ 	.word	0x00000400
        /*00f0*/ 	.word	0x00000001
        /*00f4*/ 	.word	0x00000001


	//----- nvinfo : EIATTR_CRS_STACK_SIZE
	.align		4
.L_2375:
        /*00f8*/ 	.byte	0x04, 0x1e
        /*00fa*/ 	.short	(.L_2377 - .L_2376)
.L_2376:
        /*00fc*/ 	.word	0x00000000


	//----- nvinfo : EIATTR_CBANK_PARAM_SIZE
	.align		4
.L_2377:
        /*0100*/ 	.byte	0x03, 0x19
        /*0102*/ 	.short	0x0128


	//----- nvinfo : EIATTR_PARAM_CBANK
	.align		4
        /*0104*/ 	.byte	0x04, 0x0a
        /*0106*/ 	.short	(.L_2379 - .L_2378)
	.align		4
.L_2378:
        /*0108*/ 	.word	index@(.nv.constant0._ZN10layer_norm40ln_parallel_residual_bwd_finalize_kernelINS_22Kernel_traits_finalizeILj6144Ef6__halffS2_fjLb0ELj1024ELj4ENS_18Kernel_traits_baseILj6144EfS2_fS2_fjLj1024EEEEELb0EEEvNS_9BwdParamsE)
        /*010c*/ 	.short	0x0380
        /*010e*/ 	.short	0x0128


	//----- nvinfo : EIATTR_SW_WAR
	.align		4
.L_2379:
        /*0110*/ 	.byte	0x04, 0x36
        /*0112*/ 	.short	(.L_2381 - .L_2380)
.L_2380:
        /*0114*/ 	.word	0x00000008
.L_2381:


//--------------------- .nv.info._ZN10layer_norm31ln_parallel_residual_bwd_kernelINS_13Kernel_traitsIf6__halffS2_fjLj6144ELj1ELj1ELj8ELj16ENS_18Kernel_traits_baseILj6144EfS2_fS2_fjLj256EEEEELb1ELb1ELb0EEEvNS_9BwdParamsE --------------------------
	.section	.nv.info._ZN10layer_norm31ln_parallel_residual_bwd_kernelINS_13Kernel_traitsIf6__halffS2_fjLj6144ELj1ELj1ELj8ELj16ENS_18Kernel_traits_baseILj6144EfS2_fS2_fjLj256EEEEELb1ELb1ELb0EEEvNS_9BwdParamsE,"",@"SHT_CUDA_INFO"
	.sectionflags	@""
	.align	4


	//----- nvinfo : EIATTR_CUDA_API_VERSION
	.align		4
        /*0000*/ 	.byte	0x04, 0x37
        /*0002*/ 	.short	(.L_2383 - .L_2382)
.L_2382:
        /*0004*/ 	.word	0x00000082


	//----- nvinfo : EIATTR_KPARAM_INFO
	.align		4
.L_2383:
        /*0008*/ 	.byte	0x04, 0x17
        /*000a*/ 	.short	(.L_2385 - .L_2384)
.L_2384:
        /*000c*/ 	.word	0x00000000
        /*0010*/ 	.short	0x0000
        /*0012*/ 	.short	0x0000
        /*0014*/ 	.byte	0x00, 0xf0, 0xa1, 0x04


	//----- nvinfo : EIATTR_SPARSE_MMA_MASK
	.align		4
.L_2385:
        /*0018*/ 	.byte	0x03, 0x50
        /*001a*/ 	.short	0x0000


	//----- nvinfo : EIATTR_MAXREG_COUNT
	.align		4
        /*001c*/ 	.byte	0x03, 0x1b
        /*001e*/ 	.short	0x00ff


	//----- nvinfo : EIATTR_NUM_BARRIERS
	.align		4
        /*0020*/ 	.byte	0x02, 0x4c
        /*0022*/ 	.byte	0x01
	.zero		1


	//----- nvinfo : EIATTR_MERCURY_ISA_VERSION
	.align		4
        /*0024*/ 	.byte	0x03, 0x5f
        /*0026*/ 	.short	0x0101


	//----- nvinfo : EIATTR_COOP_GROUP_MASK_REGIDS
	.align		4
        /*0028*/ 	.byte	0x04, 0x29
        /*002a*/ 	.short	(.L_2387 - .L_2386)


	//   ....[0]....
.L_2386:
        /*002c*/ 	.word	0xffffffff


	//   ....[1]....
        /*0030*/ 	.word	0xffffffff


	//   ....[2]....
        /*0034*/ 	.word	0xffffffff


	//   ....[3]....
        /*0038*/ 	.word	0xffffffff


	//   ....[4]....
        /*003c*/ 	.word	0xffffffff


	//   ....[5]....
        /*0040*/ 	.word	0xffffffff


	//   ....[6]....
        /*0044*/ 	.word	0xffffffff


	//   ....[7]....
        /*0048*/ 	.word	0xffffffff


	//   ....[8]....
        /*004c*/ 	.word	0xffffffff


	//   ....[9]....
        /*0050*/ 	.word	0xffffffff


	//----- nvinfo : EIATTR_COOP_GROUP_INSTR_OFFSETS
	.align		4
.L_2387:
        /*0054*/ 	.byte	0x04, 0x28
        /*0056*/ 	.short	(.L_2389 - .L_2388)


	//   ....[0]....
.L_2388:
        /*0058*/ 	.word	0x00001730


	//   ....[1]....
        /*005c*/ 	.word	0x00001750


	//   ....[2]....
        /*0060*/ 	.word	0x00001790


	//   ....[3]....
        /*0064*/ 	.word	0x000017a0


	//   ....[4]....
        /*0068*/ 	.word	0x000017e0


	//   ....[5]....
        /*006c*/ 	.word	0x000017f0


	//   ....[6]....
        /*0070*/ 	.word	0x00001820


	//   ....[7]....
        /*0074*/ 	.word	0x00001830


	//   ....[8]....
        /*0078*/ 	.word	0x00001860


	//   ....[9]....
        /*007c*/ 	.word	0x00001870


	//----- nvinfo : EIATTR_VRC_CTA_INIT_COUNT
	.align		4
.L_2389:
        /*0080*/ 	.byte	0x02, 0x4a
	.zero		1
	.zero		1


	//----- nvinfo : EIATTR_EXIT_INSTR_OFFSETS
	.align		4
        /*0084*/ 	.byte	0x04, 0x1c
        /*0086*/ 	.short	(.L_2391 - .L_2390)


	//   ....[0]....
.L_2390:
        /*0088*/ 	.word	0x000085a0


	//   ....[1]....
        /*008c*/ 	.word	0x00008640


	//----- nvinfo : EIATTR_MAX_THREADS
	.align		4
.L_2391:
        /*0090*/ 	.byte	0x04, 0x05
        /*0092*/ 	.short	(.L_2393 - .L_2392)
.L_2392:
        /*0094*/ 	.word	0x00000100
        /*0098*/ 	.word	0x00000001
        /*009c*/ 	.word	0x00000001


	//----- nvinfo : EIATTR_CRS_STACK_SIZE
	.align		4
.L_2393:
        /*00a0*/ 	.byte	0x04, 0x1e
        /*00a2*/ 	.short	(.L_2395 - .L_2394)
.L_2394:
        /*00a4*/ 	.word	0x00000000


	//----- nvinfo : EIATTR_CBANK_PARAM_SIZE
	.align		4
.L_2395:
        /*00a8*/ 	.byte	0x03, 0x19
        /*00aa*/ 	.short	0x0128


	//----- nvinfo : EIATTR_PARAM_CBANK
	.align		4
        /*00ac*/ 	.byte	0x04, 0x0a
        /*00ae*/ 	.short	(.L_2397 - .L_2396)
	.align		4
.L_2396:
        /*00b0*/ 	.word	index@(.nv.constant0._ZN10layer_norm31ln_parallel_residual_bwd_kernelINS_13Kernel_traitsIf6__halffS2_fjLj6144ELj1ELj1ELj8ELj16ENS_18Kernel_traits_baseILj6144EfS2_fS2_fjLj256EEEEELb1ELb1ELb0EEEvNS_9BwdParamsE)
        /*00b4*/ 	.short	0x0380
        /*00b6*/ 	.short	0x0128


	//----- nvinfo : EIATTR_SW_WAR
	.align		4
.L_2397:
        /*00b8*/ 	.byte	0x04, 0x36
        /*00ba*/ 	.short	(.L_2399 - .L_2398)
.L_2398:
        /*00bc*/ 	.word	0x00000008
.L_2399:


//--------------------- .nv.info._ZN10layer_norm22ln_bwd_finalize_kernelINS_22Kernel_traits_finalizeILj6144Ef6__halffS2_fjLb0ELj1024ELj4ENS_18Kernel_traits_baseILj6144EfS2_fS2_fjLj1024EEEEELb0ELb1EEEvNS_9BwdParamsE --------------------------
	.section	.nv.info._ZN10layer_norm22ln_bwd_finalize_kernelINS_22Kernel_traits_finalizeILj6144Ef6__halffS2_fjLb0ELj1024ELj4ENS_18Kernel_traits_baseILj6144EfS2_fS2_fjLj1024EEEEELb0ELb1EEEvNS_9BwdParamsE,"",@"SHT_CUDA_INFO"
	.sectionflags	@""
	.align	4


	//----- nvinfo : EIATTR_CUDA_API_VERSION
	.align		4
        /*0000*/ 	.byte	0x04, 0x37
        /*0002*/ 	.short	(.L_2401 - .L_2400)
.L_2400:
        /*0004*/ 	.word	0x00000082


	//----- nvinfo : EIATTR_KPARAM_INFO
	.align		4
.L_2401:
        /*0008*/ 	.byte	0x04, 0x17
        /*000a*/ 	.short	(.L_2403 - .L_2402)
.L_2402:
        /*000c*/ 	.word	0x00000000
        /*0010*/ 	.short	0x0000
        /*0012*/ 	.short	0x0000
        /*0014*/ 	.byte	0x00, 0xf0, 0xa1, 0x04


	//----- nvinfo : EIATTR_SPARSE_MMA_MASK
	.align		4
.L_2403:
        /*0018*/ 	.byte	0x03, 0x50
        /*001a*/ 	.short	0x0000


	//----- nvinfo : EIATTR_MAXREG_COUNT
	.align		4
        /*001c*/ 	.byte	0x03, 0x1b
        /*001e*/ 	.short	0x0040


	//----- nvinfo : EIATTR_NUM_BARRIERS
	.align		4
        /*0020*/ 	.byte	0x02, 0x4c
        /*0022*/ 	.byte	0x01
	.zero		1


	//----- nvinfo : EIATTR_MERCURY_ISA_VERSION
	.align		4
        /*0024*/ 	.byte	0x03, 0x5f
        /*0026*/ 	.short	0x0101


	//----- nvinfo : EIATTR_COOP_GROUP_MASK_REGIDS
	.align		4
        /*0028*/ 	.byte	0x04, 0x29
        /*002a*/ 	.short	(.L_2405 - .L_2404)


	//   ....[0]....
.L_2404:
        /*002c*/ 	.word	0xffffffff


	//   ....[1]....
        /*0030*/ 	.word	0xffffffff


	//   ....[2]....
        /*0034*/ 	.word	0xffffffff


	//   ....[3]....
        /*0038*/ 	.word	0xffffffff


	//   ....[4]....
        /*003c*/ 	.word	0xffffffff


	//   ....[5]....
        /*0040*/ 	.word	0xffffffff


	//   ....[6]....
        /*0044*/ 	.word	0xffffffff


	//   ....[7]....
        /*0048*/ 	.word	0xffffffff


	//   ....[8]....
        /*004c*/ 	.word	0xffffffff


	//   ....[9]....
        /*0050*/ 	.word	0xffffffff


	//----- nvinfo : EIATTR_COOP_GROUP_INSTR_OFFSETS
	.align		4
.L_2405:
        /*0054*/ 	.byte	0x04, 0x28
        /*0056*/ 	.short	(.L_2407 - .L_2406)


	//   ....[0]....
.L_2406:
        /*0058*/ 	.word	0x00001630


	//   ....[1]....
        /*005c*/ 	.word	0x00001640


	//   ....[2]....
        /*0060*/ 	.word	0x00001670


	//   ....[3]....
        /*0064*/ 	.word	0x00001680


	//   ....[4]....
        /*0068*/ 	.word	0x000016b0


	//   ....[5]....
        /*006c*/ 	.word	0x000016c0


	//   ....[6]....
        /*0070*/ 	.word	0x000016f0


	//   ....[7]....
        /*0074*/ 	.word	0x00001710


	//   ....[8]....
        /*0078*/ 	.word	0x00001740


	//   ....[9]....
        /*007c*/ 	.word	0x00001750


	//----- nvinfo : EIATTR_VRC_CTA_INIT_COUNT
	.align		4
.L_2407:
        /*0080*/ 	.byte	0x02, 0x4a
	.zero		1
	.zero		1


	//----- nvinfo : EIATTR_EXIT_INSTR_OFFSETS
	.align		4
        /*0084*/ 	.byte	0x04, 0x1c
        /*0086*/ 	.short	(.L_2409 - .L_2408)


	//   ....[0]....
.L_2408:
        /*0088*/ 	.word	0x00000070


	//   ....[1]....
        /*008c*/ 	.word	0x000017b0


	//   ....[2]....
        /*0090*/ 	.word	0x00001860


	//----- nvinfo : EIATTR_MAX_THREADS
	.align		4
.L_2409:
        /*0094*/ 	.byte	0x04, 0x05
        /*0096*/ 	.short	(.L_2411 - .L_2410)
.L_2410:
        /*0098*/ 	.word	0x00000400
        /*009c*/ 	.word	0x00000001
        /*00a0*/ 	.word	0x00000001


	//----- nvinfo : EIATTR_CRS_STACK_SIZE
	.align		4
.L_2411:
        /*00a4*/ 	.byte	0x04, 0x1e
        /*00a6*/ 	.short	(.L_2413 - .L_2412)
.L_2412:
        /*00a8*/ 	.word	0x00000000


	//----- nvinfo : EIATTR_CBANK_PARAM_SIZE
	.align		4
.L_2413:
        /*00ac*/ 	.byte	0x03, 0x19
        /*00ae*/ 	.short	0x0128


	//----- nvinfo : EIATTR_PARAM_CBANK
	.align		4
        /*00b0*/ 	.byte	0x04, 0x0a
        /*00b2*/ 	.short	(.L_2415 - .L_2414)
	.align		4
.L_2414:
        /*00b4*/ 	.word	index@(.nv.constant0._ZN10layer_norm22ln_bwd_finalize_kernelINS_22Kernel_traits_finalizeILj6144Ef6__halffS2_fjLb0ELj1024ELj4ENS_18Kernel_traits_baseILj6144EfS2_fS2_fjLj1024EEEEELb0ELb1EEEvNS_9BwdParamsE)
        /*00b8*/ 	.short	0x0380
        /*00ba*/ 	.short	0x0128


	//----- nvinfo : EIATTR_SW_WAR
	.align		4
.L_2415:
        /*00bc*/ 	.byte	0x04, 0x36
        /*00be*/ 	.short	(.L_2417 - .L_2416)
.L_2416:
        /*00c0*/ 	.word	0x00000008
.L_2417:


//--------------------- .nv.info._ZN10layer_norm40ln_parallel_residual_bwd_finalize_kernelINS_22Kernel_traits_finalizeILj6144Ef6__halffS2_fjLb0ELj1024ELj4ENS_18Kernel_traits_baseILj6144EfS2_fS2_fjLj1024EEEEELb1EEEvNS_9BwdParamsE --------------------------
	.section	.nv.info._ZN10layer_norm40ln_parallel_residual_bwd_finalize_kernelINS_22Kernel_traits_finalizeILj6144Ef6__halffS2_fjLb0ELj1024ELj4ENS_18Kernel_traits_baseILj6144EfS2_fS2_fjLj1024EEEEELb1EEEvNS_9BwdParamsE,"",@"SHT_CUDA_INFO"
	.sectionflags	@""
	.align	4


	//----- nvinfo : EIATTR_CUDA_API_VERSION
	.align		4
        /*0000*/ 	.byte	0x04, 0x37
        /*0002*/ 	.short	(.L_2419 - .L_2418)
.L_2418:
        /*0004*/ 	.word	0x00000082


	//----- nvinfo : EIATTR_KPARAM_INFO
	.align		4
.L_2419:
        /*0008*/ 	.byte	0x04, 0x17
        /*000a*/ 	.short	(.L_2421 - .L_2420)
.L_2420:
        /*000c*/ 	.word	0x00000000
        /*0010*/ 	.short	0x0000
        /*0012*/ 	.short	0x0000
        /*0014*/ 	.byte	0x00, 0xf0, 0xa1, 0x04


	//----- nvinfo : EIATTR_SPARSE_MMA_MASK
	.align		4
.L_2421:
        /*0018*/ 	.byte	0x03, 0x50
        /*001a*/ 	.short	0x0000


	//----- nvinfo : EIATTR_MAXREG_COUNT
	.align		4
        /*001c*/ 	.byte	0x03, 0x1b
        /*001e*/ 	.short	0x0040


	//----- nvinfo : EIATTR_NUM_BARRIERS
	.align		4
        /*0020*/ 	.byte	0x02, 0x4c
        /*0022*/ 	.byte	0x01
	.zero		1


	//----- nvinfo : EIATTR_MERCURY_ISA_VERSION
	.align		4
        /*0024*/ 	.byte	0x03, 0x5f
        /*0026*/ 	.short	0x0101


	//----- nvinfo : EIATTR_COOP_GROUP_MASK_REGIDS
	.align		4
        /*0028*/ 	.byte	0x04, 0x29
        /*002a*/ 	.short	(.L_2423 - .L_2422)


	//   ....[0]....
.L_2422:
        /*002c*/ 	.word	0xffffffff


	//   ....[1]....
        /*0030*/ 	.word	0xffffffff


	//   ....[2]....
        /*0034*/ 	.word	0xffffffff


	//   ....[3]....
        /*0038*/ 	.word	0xffffffff


	//   ....[4]....
        /*003c*/ 	.word	0xffffffff


	//   ....[5]....
        /*0040*/ 	.word	0xffffffff


	//   ....[6]....
        /*0044*/ 	.word	0xffffffff


	//   ....[7]....
        /*0048*/ 	.word	0xffffffff


	//   ....[8]....
        /*004c*/ 	.word	0xffffffff


	//   ....[9]....
        /*0050*/ 	.word	0xffffffff


	//   ....[10]....
        /*0054*/ 	.word	0xffffffff


	//   ....[11]....
        /*0058*/ 	.word	0xffffffff


	//   ....[12]....
        /*005c*/ 	.word	0xffffffff


	//   ....[13]....
        /*0060*/ 	.word	0xffffffff


	//   ....[14]....
        /*0064*/ 	.word	0xffffffff


	//   ....[15]....
        /*0068*/ 	.word	0xffffffff


	//   ....[16]....
        /*006c*/ 	.word	0xffffffff


	//   ....[17]....
        /*0070*/ 	.word	0xffffffff


	//   ....[18]....
        /*0074*/ 	.word	0xffffffff


	//   ....[19]....
        /*0078*/ 	.word	0xffffffff


	//----- nvinfo : EIATTR_COOP_GROUP_INSTR_OFFSETS
	.align		4
.L_2423:
        /*007c*/ 	.byte	0x04, 0x28
        /*007e*/ 	.short	(.L_2425 - .L_2424)


	//   ....[0]....
.L_2424:
        /*0080*/ 	.word	0x00001410


	//   ....[1]....
        /*0084*/ 	.word	0x00001420


	//   ....[2]....
        /*0088*/ 	.word	0x00001430


	//   ....[3]....
        /*008c*/ 	.word	0x00001440


	//   ....[4]....
        /*0090*/ 	.word	0x00001470


	//   ....[5]....
        /*0094*/ 	.word	0x00001490


	//   ....[6]....
        /*0098*/ 	.word	0x000014b0


	//   ....[7]....
        /*009c*/ 	.word	0x000014c0


	//   ....[8]....
        /*00a0*/ 	.word	0x000014f0


	//   ....[9]....
        /*00a4*/ 	.word	0x00001510


	//   ....[10]....
        /*00a8*/ 	.word	0x00001530


	//   ....[11]....
        /*00ac*/ 	.word	0x00001540


	//   ....[12]....
        /*00b0*/ 	.word	0x00001570


	//   ....[13]....
        /*00b4*/ 	.word	0x00001590


	//   ....[14]....
        /*00b8*/ 	.word	0x000015b0


	//   ....[15]....
        /*00bc*/ 	.word	0x000015c0


	//   ....[16]....
        /*00c0*/ 	.word	0x000015f0


	//   ....[17]....
        /*00c4*/ 	.word	0x00001620


	//   ....[18]....
        /*00c8*/ 	.word	0x00001630


	//   ....[19]....
        /*00cc*/ 	.word	0x00001640


	//----- nvinfo : EIATTR_VRC_CTA_INIT_COUNT
	.align		4
.L_2425:
        /*00d0*/ 	.byte	0x02, 0x4a
	.zero		1
	.zero		1


	//----- nvinfo : EIATTR_EXIT_INSTR_OFFSETS
	.align		4
        /*00d4*/ 	.byte	0x04, 0x1c
        /*00d6*/ 	.short	(.L_2427 - .L_2426)


	//   ....[0]....
.L_2426:
        /*00d8*/ 	.word	0x00000060


	//   ....[1]....
        /*00dc*/ 	.word	0x000016e0


	//   ....[2]....
        /*00e0*/ 	.word	0x00001810


	//----- nvinfo : EIATTR_MAX_THREADS
	.align		4
.L_2427:
        /*00e4*/ 	.byte	0x04, 0x05
        /*00e6*/ 	.short	(.L_2429 - .L_2428)
.L_2428:
        /*00e8*/ 	.word	0x00000400
        /*00ec*/ 	.word	0x00000001
        /*00f0*/ 	.word	0x00000001


	//----- nvinfo : EIATTR_CRS_STACK_SIZE
	.align		4
.L_2429:
        /*00f4*/ 	.byte	0x04, 0x1e
        /*00f6*/ 	.short	(.L_2431 - .L_2430)
.L_2430:
        /*00f8*/ 	.word	0x00000000


	//----- nvinfo : EIATTR_CBANK_PARAM_SIZE
	.align		4
.L_2431:
        /*00fc*/ 	.byte	0x03, 0x19
        /*00fe*/ 	.short	0x0128


	//----- nvinfo : EIATTR_PARAM_CBANK
	.align		4
        /*0100*/ 	.byte	0x04, 0x0a
        /*0102*/ 	.short	(.L_2433 - .L_2432)
	.align		4
.L_2432:
        /*0104*/ 	.word	index@(.nv.constant0._ZN10layer_norm40ln_parallel_residual_bwd_finalize_kernelINS_22Kernel_traits_finalizeILj6144Ef6__halffS2_fjLb0ELj1024ELj4ENS_18Kernel_traits_baseILj6144EfS2_fS2_fjLj1024EEEEELb1EEEvNS_9BwdParamsE)
        /*0108*/ 	.short	0x0380
        /*010a*/ 	.short	0x0128


	//----- nvinfo : EIATTR_SW_WAR
	.align		4
.L_2433:
        /*010c*/ 	.byte	0x04, 0x36
        /*010e*/ 	.short	(.L_2435 - .L_2434)
.L_2434:
        /*0110*/ 	.word	0x00000008
.L_2435:


//--------------------- .nv.info._ZN10layer_norm31ln_parallel_residual_bwd_kernelINS_13Kernel_traitsIf6__halffS2_fjLj6144ELj1ELj1ELj8ELj16ENS_18Kernel_traits_baseILj6144EfS2_fS2_fjLj256EEEEELb1ELb1ELb1EEEvNS_9BwdParamsE --------------------------
	.section	.nv.info._ZN10layer_norm31ln_parallel_residual_bwd_kernelINS_13Kernel_traitsIf6__halffS2_fjLj6144ELj1ELj1ELj8ELj16ENS_18Kernel_traits_baseILj6144EfS2_fS2_fjLj256EEEEELb1ELb1ELb1EEEvNS_9BwdParamsE,"",@"SHT_CUDA_INFO"
	.sectionflags	@""
	.align	4


	//----- nvinfo : EIATTR_CUDA_API_VERSION
	.align		4
        /*0000*/ 	.byte	0x04, 0x37
        /*0002*/ 	.short	(.L_2437 - .L_2436)
.L_2436:
        /*0004*/ 	.word	0x00000082


	//----- nvinfo : EIATTR_KPARAM_INFO
	.align		4
.L_2437:
        /*0008*/ 	.byte	0x04, 0x17
        /*000a*/ 	.short	(.L_2439 - .L_2438)
.L_2438:
        /*000c*/ 	.word	0x00000000
        /*0010*/ 	.short	0x0000
        /*0012*/ 	.short	0x0000
        /*0014*/ 	.byte	0x00, 0xf0, 0xa1, 0x04


	//----- nvinfo : EIATTR_SPARSE_MMA_MASK
	.align		4
.L_2439:
        /*0018*/ 	.byte	0x03, 0x50
        /*001a*/ 	.short	0x0000


	//----- nvinfo : EIATTR_MAXREG_COUNT
	.align		4
        /*001c*/ 	.byte	0x03, 0x1b
        /*001e*/ 	.short	0x00ff


	//----- nvinfo : EIATTR_NUM_BARRIERS
	.align		4
        /*0020*/ 	.byte	0x02, 0x4c
        /*0022*/ 	.byte	0x01
	.zero		1


	//----- nvinfo : EIATTR_MERCURY_ISA_VERSION
	.align		4
        /*0024*/ 	.byte	0x03, 0x5f
        /*0026*/ 	.short	0x0101


	//----- nvinfo : EIATTR_COOP_GROUP_MASK_REGIDS
	.align		4
        /*0028*/ 	.byte	0x04, 0x29
        /*002a*/ 	.short	(.L_2441 - .L_2440)


	//   ....[0]....
.L_2440:
        /*002c*/ 	.word	0xffffffff


	//   ....[1]....
        /*0030*/ 	.word	0xffffffff


	//   ....[2]....
        /*0034*/ 	.word	0xffffffff


	//   ....[3]....
        /*0038*/ 	.word	0xffffffff


	//   ....[4]....
        /*003c*/ 	.word	0xffffffff


	//   ....[5]....
        /*0040*/ 	.word	0xffffffff


	//   ....[6]....
        /*0044*/ 	.word	0xffffffff


	//   ....[7]....
        /*0048*/ 	.word	0xffffffff


	//   ....[8]....
        /*004c*/ 	.word	0xffffffff


	//   ....[9]....
        /*0050*/ 	.word	0xffffffff


	//----- nvinfo : EIATTR_COOP_GROUP_INSTR_OFFSETS
	.align		4
.L_2441:
        /*0054*/ 	.byte	0x04, 0x28
        /*0056*/ 	.short	(.L_2443 - .L_2442)


	//   ....[0]....
.L_2442:
        /*0058*/ 	.word	0x00001180


	//   ....[1]....
        /*005c*/ 	.word	0x00001190


	//   ....[2]....
        /*0060*/ 	.word	0x000011c0


	//   ....[3]....
        /*0064*/ 	.word	0x000011d0


	//   ....[4]....
        /*0068*/ 	.word	0x00001200


	//   ....[5]....
        /*006c*/ 	.word	0x00001210


	//   ....[6]....
        /*0070*/ 	.word	0x00001250


	//   ....[7]....
        /*0074*/ 	.word	0x00001260


	//   ....[8]....
        /*0078*/ 	.word	0x00001290


	//   ....[9]....
        /*007c*/ 	.word	0x000012a0


	//----- nvinfo : EIATTR_VRC_CTA_INIT_COUNT
	.align		4
.L_2443:
        /*0080*/ 	.byte	0x02, 0x4a
	.zero		1
	.zero		1


	//----- nvinfo : EIATTR_EXIT_INSTR_OFFSETS
	.align		4
        /*0084*/ 	.byte	0x04, 0x1c
        /*0086*/ 	.short	(.L_2445 - .L_2444)


	//   ....[0]....
.L_2444:
        /*0088*/ 	.word	0x00007ff0


	//----- nvinfo : EIATTR_MAX_THREADS
	.align		4
.L_2445:
        /*008c*/ 	.byte	0x04, 0x05
        /*008e*/ 	.short	(.L_2447 - .L_2446)
.L_2446:
        /*0090*/ 	.word	0x00000100
        /*0094*/ 	.word	0x00000001
        /*0098*/ 	.word	0x00000001


	//----- nvinfo : EIATTR_CRS_STACK_SIZE
	.align		4
.L_2447:
        /*009c*/ 	.byte	0x04, 0x1e
        /*009e*/ 	.short	(.L_2449 - .L_2448)
.L_2448:
        /*00a0*/ 	.word	0x00000000


	//----- nvinfo : EIATTR_CBANK_PARAM_SIZE
	.align		4
.L_2449:
        /*00a4*/ 	.byte	0x03, 0x19
        /*00a6*/ 	.short	0x0128


	//----- nvinfo : EIATTR_PARAM_CBANK
	.align		4
        /*00a8*/ 	.byte	0x04, 0x0a
        /*00aa*/ 	.short	(.L_2451 - .L_2450)
	.align		4
.L_2450:
        /*00ac*/ 	.word	index@(.nv.constant0._ZN10layer_norm31ln_parallel_residual_bwd_kernelINS_13Kernel_traitsIf6__halffS2_fjLj6144ELj1ELj1ELj8ELj16ENS_18Kernel_traits_baseILj6144EfS2_fS2_fjLj256EEEEELb1ELb1ELb1EEEvNS_9BwdParamsE)
        /*00b0*/ 	.short	0x0380
        /*00b2*/ 	.short	0x0128


	//----- nvinfo : EIATTR_SW_WAR
	.align		4
.L_2451:
        /*00b4*/ 	.byte	0x04, 0x36
        /*00b6*/ 	.short	(.L_2453 - .L_2452)
.L_2452:
        /*00b8*/ 	.word	0x00000008
.L_2453:


//--------------------- .nv.info._ZN10layer_norm31ln_parallel_residual_bwd_kernelINS_13Kernel_traitsI6__halfffffjLj6144ELj1ELj1ELj8ELj16ENS_18Kernel_traits_baseILj6144ES2_ffffjLj256EEEEELb0ELb0ELb0EEEvNS_9BwdParamsE --------------------------
	.section	.nv.info._ZN10layer_norm31ln_parallel_residual_bwd_kernelINS_13Kernel_traitsI6__halfffffjLj6144ELj1ELj1ELj8ELj16ENS_18Kernel_traits_baseILj6144ES2_ffffjLj256EEEEELb0ELb0ELb0EEEvNS_9BwdParamsE,"",@"SHT_CUDA_INFO"
	.sectionflags	@""
	.align	4


	//----- nvinfo : EIATTR_CUDA_API_VERSION
	.align		4
        /*0000*/ 	.byte	0x04, 0x37
        /*0002*/ 	.short	(.L_2455 - .L_2454)
.L_2454:
        /*0004*/ 	.word	0x00000082


	//----- nvinfo : EIATTR_KPARAM_INFO
	.align		4
.L_2455:
        /*0008*/ 	.byte	0x04, 0x17
        /*000a*/ 	.short	(.L_2457 - .L_2456)
.L_2456:
        /*000c*/ 	.word	0x00000000
        /*0010*/ 	.short	0x0000
        /*0012*/ 	.short	0x0000
        /*0014*/ 	.byte	0x00, 0xf0, 0xa1, 0x04


	//----- nvinfo : EIATTR_SPARSE_MMA_MASK
	.align		4
.L_2457:
        /*0018*/ 	.byte	0x03, 0x50
        /*001a*/ 	.short	0x0000


	//----- nvinfo : EIATTR_MAXREG_COUNT
	.align		4
        /*001c*/ 	.byte	0x03, 0x1b
        /*001e*/ 	.short	0x00ff


	//----- nvinfo : EIATTR_NUM_BARRIERS
	.align		4
        /*0020*/ 	.byte	0x02, 0x4c
        /*0022*/ 	.byte	0x01
	.zero		1


	//----- nvinfo : EIATTR_MERCURY_ISA_VERSION
	.align		4
        /*0024*/ 	.byte	0x03, 0x5f
        /*0026*/ 	.short	0x0101


	//----- nvinfo : EIATTR_COOP_GROUP_MASK_REGIDS
	.align		4
        /*0028*/ 	.byte	0x04, 0x29
        /*002a*/ 	.short	(.L_2459 - .L_2458)


	//   ....[0]....
.L_2458:
        /*002c*/ 	.word	0xffffffff


	//   ....[1]....
        /*0030*/ 	.word	0xffffffff


	//   ....[2]....
        /*0034*/ 	.word	0xffffffff


	//   ....[3]....
        /*0038*/ 	.word	0xffffffff


	//   ....[4]....
        /*003c*/ 	.word	0xffffffff


	//   ....[5]....
        /*0040*/ 	.word	0xffffffff


	//   ....[6]....
        /*0044*/ 	.word	0xffffffff


	//   ....[7]....
        /*0048*/ 	.word	0xffffffff


	//   ....[8]....
        /*004c*/ 	.word	0xffffffff


	//   ....[9]....
        /*0050*/ 	.word	0xffffffff


	//----- nvinfo : EIATTR_COOP_GROUP_INSTR_OFFSETS
	.align		4
.L_2459:
        /*0054*/ 	.byte	0x04, 0x28
        /*0056*/ 	.short	(.L_2461 - .L_2460)


	//   ....[0]....
.L_2460:
        /*0058*/ 	.word	0x00002930


	//   ....[1]....
        /*005c*/ 	.word	0x00002950


	//   ....[2]....
        /*0060*/ 	.word	0x00002990


	//   ....[3]....
        /*0064*/ 	.word	0x000029a0


	//   ....[4]....
        /*0068*/ 	.word	0x000029e0


	//   ....[5]....
        /*006c*/ 	.word	0x000029f0


	//   ....[6]....
        /*0070*/ 	.word	0x00002a20


	//   ....[7]....
        /*0074*/ 	.word	0x00002a30


	//   ....[8]....
        /*0078*/ 	.word	0x00002a60


	//   ....[9]....
        /*007c*/ 	.word	0x00002a70


	//----- nvinfo : EIATTR_VRC_CTA_INIT_COUNT
	.align		4
.L_2461:
        /*0080*/ 	.byte	0x02, 0x4a
	.zero		1
	.zero		1


	//----- nvinfo : EIATTR_EXIT_INSTR_OFFSETS
	.align		4
        /*0084*/ 	.byte	0x04, 0x1c
        /*0086*/ 	.short	(.L_2463 - .L_2462)


	//   ....[0]....
.L_2462:
        /*0088*/ 	.word	0x00007450


	//   ....[1]....
        /*008c*/ 	.word	0x00007520


	//----- nvinfo : EIATTR_MAX_THREADS
	.align		4
.L_2463:
        /*0090*/ 	.byte	0x04, 0x05
        /*0092*/ 	.short	(.L_2465 - .L_2464)
.L_2464:
        /*0094*/ 	.word	0x00000100
        /*0098*/ 	.word	0x00000001
        /*009c*/ 	.word	0x00000001


	//----- nvinfo : EIATTR_CRS_STACK_SIZE
	.align		4
.L_2465:
        /*00a0*/ 	.byte	0x04, 0x1e
        /*00a2*/ 	.short	(.L_2467 - .L_2466)
.L_2466:
        /*00a4*/ 	.word	0x00000000


	//----- nvinfo : EIATTR_CBANK_PARAM_SIZE
	.align		4
.L_2467:
        /*00a8*/ 	.byte	0x03, 0x19
        /*00aa*/ 	.short	0x0128


	//----- nvinfo : EIATTR_PARAM_CBANK
	.align		4
        /*00ac*/ 	.byte	0x04, 0x0a
        /*00ae*/ 	.short	(.L_2469 - .L_2468)
	.align		4
.L_2468:
        /*00b0*/ 	.word	index@(.nv.constant0._ZN10layer_norm31ln_parallel_residual_bwd_kernelINS_13Kernel_traitsI6__halfffffjLj6144ELj1ELj1ELj8ELj16ENS_18Kernel_traits_baseILj6144ES2_ffffjLj256EEEEELb0ELb0ELb0EEEvNS_9BwdParamsE)
        /*00b4*/ 	.short	0x0380
        /*00b6*/ 	.short	0x0128


	//----- nvinfo : EIATTR_SW_WAR
	.align		4
.L_2469:
        /*00b8*/ 	.byte	0x04, 0x36
        /*00ba*/ 	.short	(.L_2471 - .L_2470)
.L_2470:
        /*00bc*/ 	.word	0x00000008
.L_2471:


//--------------------- .nv.info._ZN10layer_norm31ln_parallel_residual_bwd_kernelINS_13Kernel_traitsI6__halfffffjLj6144ELj1ELj1ELj8ELj16ENS_18Kernel_traits_baseILj6144ES2_ffffjLj256EEEEELb0ELb0ELb1EEEvNS_9BwdParamsE --------------------------
	.section	.nv.info._ZN10layer_norm31ln_parallel_residual_bwd_kernelINS_13Kernel_traitsI6__halfffffjLj6144ELj1ELj1ELj8ELj16ENS_18Kernel_traits_baseILj6144ES2_ffffjLj256EEEEELb0ELb0ELb1EEEvNS_9BwdParamsE,"",@"SHT_CUDA_INFO"
	.sectionflags	@""
	.align	4


	//----- nvinfo : EIATTR_CUDA_API_VERSION
	.align		4
        /*0000*/ 	.byte	0x04, 0x37
        /*0002*/ 	.short	(.L_2473 - .L_2472)
.L_2472:
        /*0004*/ 	.word	0x00000082


	//----- nvinfo : EIATTR_KPARAM_INFO
	.align		4
.L_2473:
        /*0008*/ 	.byte	0x04, 0x17
        /*000a*/ 	.short	(.L_2475 - .L_2474)
.L_2474:
        /*000c*/ 	.word	0x00000000
        /*0010*/ 	.short	0x0000
        /*0012*/ 	.short	0x0000
        /*0014*/ 	.byte	0x00, 0xf0, 0xa1, 0x04


	//----- nvinfo : EIATTR_SPARSE_MMA_MASK
	.align		4
.L_2475:
        /*0018*/ 	.byte	0x03, 0x50
        /*001a*/ 	.short	0x0000


	//----- nvinfo : EIATTR_MAXREG_COUNT
	.align		4
        /*001c*/ 	.byte	0x03, 0x1b
        /*001e*/ 	.short	0x00ff


	//----- nvinfo : EIATTR_NUM_BARRIERS
	.align		4
        /*0020*/ 	.byte	0x02, 0x4c
        /*0022*/ 	.byte	0x01
	.zero		1


	//----- nvinfo : EIATTR_ANNOTATIONS
	.align		4
        /*0024*/ 	.byte	0x04, 0x55
        /*0026*/ 	.short	(.L_2477 - .L_2476)


	//   ....[0]....
.L_2476:
        /*0028*/ 	.word	0x00000001
        /*002c*/ 	.byte	0x10, 0x08, 0x00, 0x00, 0x01, 0x00, 0x00, 0x00, 0x30, 0x08, 0x00, 0x00, 0x01, 0x00, 0x00, 0x00
        /*003c*/ 	.byte	0x30, 0x0d, 0x00, 0x00, 0x01, 0x00, 0x00, 0x00, 0x40, 0x0d, 0x00, 0x00


	//----- nvinfo : EIATTR_MERCURY_ISA_VERSION
	.align		4
.L_2477:
        /*0048*/ 	.byte	0x03, 0x5f
        /*004a*/ 	.short	0x0101


	//----- nvinfo : EIATTR_COOP_GROUP_MASK_REGIDS
	.align		4
        /*004c*/ 	.byte	0x04, 0x29
        /*004e*/ 	.short	(.L_2479 - .L_2478)


	//   ....[0]....
.L_2478:
        /*0050*/ 	.word	0xffffffff


	//   ....[1]....
        /*0054*/ 	.word	0xffffffff


	//   ....[2]....
        /*0058*/ 	.word	0xffffffff


	//   ....[3]....
        /*005c*/ 	.word	0xffffffff


	//   ....[4]....
        /*0060*/ 	.word	0xffffffff


	//   ....[5]....
        /*0064*/ 	.word	0xffffffff


	//   ....[6]....
        /*0068*/ 	.word	0xffffffff


	//   ....[7]....
        /*006c*/ 	.word	0xffffffff


	//   ....[8]....
        /*0070*/ 	.word	0xffffffff


	//   ....[9]....
        /*0074*/ 	.word	0xffffffff


	//----- nvinfo : EIATTR_COOP_GROUP_INSTR_OFFSETS
	.align		4
.L_2479:
        /*0078*/ 	.byte	0x04, 0x28
        /*007a*/ 	.short	(.L_2481 - .L_2480)


	//   ....[0]....
.L_2480:
        /*007c*/ 	.word	0x00001f20


	//   ....[1]....
        /*0080*/ 	.word	0x00001f30


	//   ....[2]....
        /*0084*/ 	.word	0x00001f60


	//   ....[3]....
        /*0088*/ 	.word	0x00001f70


	//   ....[4]....
        /*008c*/ 	.word	0x00001fa0


	//   ....[5]....
        /*0090*/ 	.word	0x00001fb0


	//   ....[6]....
        /*0094*/ 	.word	0x00002010


	//   ....[7]....
        /*0098*/ 	.word	0x00002020


	//   ....[8]....
        /*009c*/ 	.word	0x00002050


	//   ....[9]....
        /*00a0*/ 	.word	0x00002060


	//----- nvinfo : EIATTR_VRC_CTA_INIT_COUNT
	.align		4
.L_2481:
        /*00a4*/ 	.byte	0x02, 0x4a
	.zero		1
	.zero		1


	//----- nvinfo : EIATTR_EXIT_INSTR_OFFSETS
	.align		4
        /*00a8*/ 	.byte	0x04, 0x1c
        /*00aa*/ 	.short	(.L_2483 - .L_2482)


	//   ....[0]....
.L_2482:
        /*00ac*/ 	.word	0x00006780


	//----- nvinfo : EIATTR_MAX_THREADS
	.align		4
.L_2483:
        /*00b0*/ 	.byte	0x04, 0x05
        /*00b2*/ 	.short	(.L_2485 - .L_2484)
.L_2484:
        /*00b4*/ 	.word	0x00000100
        /*00b8*/ 	.word	0x00000001
        /*00bc*/ 	.word	0x00000001


	//----- nvinfo : EIATTR_CRS_STACK_SIZE
	.align		4
.L_2485:
        /*00c0*/ 	.byte	0x04, 0x1e
        /*00c2*/ 	.short	(.L_2487 - .L_2486)
.L_2486:
        /*00c4*/ 	.word	0x00000000


	//----- nvinfo : EIATTR_CBANK_PARAM_SIZE
	.align		4
.L_2487:
        /*00c8*/ 	.byte	0x03, 0x19
        /*00ca*/ 	.short	0x0128


	//----- nvinfo : EIATTR_PARAM_CBANK
	.align		4
        /*00cc*/ 	.byte	0x04, 0x0a
        /*00ce*/ 	.short	(.L_2489 - .L_2488)
	.align		4
.L_2488:
        /*00d0*/ 	.word	index@(.nv.constant0._ZN10layer_norm31ln_parallel_residual_bwd_kernelINS_13Kernel_traitsI6__halfffffjLj6144ELj1ELj1ELj8ELj16ENS_18Kernel_traits_baseILj6144ES2_ffffjLj256EEEEELb0ELb0ELb1EEEvNS_9BwdParamsE)
        /*00d4*/ 	.short	0x0380
        /*00d6*/ 	.short	0x0128


	//----- nvinfo : EIATTR_SW_WAR
	.align		4
.L_2489:
        /*00d8*/ 	.byte	0x04, 0x36
        /*00da*/ 	.short	(.L_2491 - .L_2490)
.L_2490:
        /*00dc*/ 	.word	0x00000008
.L_2491:


//--------------------- .nv.info._ZN10layer_norm31ln_parallel_residual_bwd_kernelINS_13Kernel_traitsI6__halfffffjLj6144ELj1ELj1ELj8ELj16ENS_18Kernel_traits_baseILj6144ES2_ffffjLj256EEEEELb0ELb1ELb0EEEvNS_9BwdParamsE --------------------------
	.section	.nv.info._ZN10layer_norm31ln_parallel_residual_bwd_kernelINS_13Kernel_traitsI6__halfffffjLj6144ELj1ELj1ELj8ELj16ENS_18Kernel_traits_baseILj6144ES2_ffffjLj256EEEEELb0ELb1ELb0EEEvNS_9BwdParamsE,"",@"SHT_CUDA_INFO"
	.sectionflags	@""
	.align	4


	//----- nvinfo : EIATTR_CUDA_API_VERSION
	.align		4
        /*0000*/ 	.byte	0x04, 0x37
        /*0002*/ 	.short	(.L_2493 - .L_2492)
.L_2492:
        /*0004*/ 	.word	0x00000082


	//----- nvinfo : EIATTR_KPARAM_INFO
	.align		4
.L_2493:
        /*0008*/ 	.byte	0x04, 0x17
        /*000a*/ 	.short	(.L_2495 - .L_2494)
.L_2494:
        /*000c*/ 	.word	0x00000000
        /*0010*/ 	.short	0x0000
        /*0012*/ 	.short	0x0000
        /*0014*/ 	.byte	0x00, 0xf0, 0xa1, 0x04


	//----- nvinfo : EIATTR_SPARSE_MMA_MASK
	.align		4
.L_2495:
        /*0018*/ 	.byte	0x03, 0x50
        /*001a*/ 	.short	0x0000


	//----- nvinfo : EIATTR_MAXREG_COUNT
	.align		4
        /*001c*/ 	.byte	0x03, 0x1b
        /*001e*/ 	.short	0x00ff


	//----- nvinfo : EIATTR_NUM_BARRIERS
	.align		4
        /*0020*/ 	.byte	0x02, 0x4c
        /*0022*/ 	.byte	0x01
	.zero		1


	//----- nvinfo : EIATTR_MERCURY_ISA_VERSION
	.align		4
        /*0024*/ 	.byte	0x03, 0x5f
        /*0026*/ 	.short	0x0101


	//----- nvinfo : EIATTR_COOP_GROUP_MASK_REGIDS
	.align		4
        /*0028*/ 	.byte	0x04, 0x29
        /*002a*/ 	.short	(.L_2497 - .L_2496)


	//   ....[0]....
.L_2496:
        /*002c*/ 	.word	0xffffffff


	//   ....[1]....
        /*0030*/ 	.word	0xffffffff


	//   ....[2]....
        /*0034*/ 	.word	0xffffffff


	//   ....[3]....
        /*0038*/ 	.word	0xffffffff


	//   ....[4]....
        /*003c*/ 	.word	0xffffffff


	//   ....[5]....
        /*0040*/ 	.word	0xffffffff


	//   ....[6]....
        /*0044*/ 	.word	0xffffffff


	//   ....[7]....
        /*0048*/ 	.word	0xffffffff


	//   ....[8]....
        /*004c*/ 	.word	0xffffffff


	//   ....[9]....
        /*0050*/ 	.word	0xffffffff


	//----- nvinfo : EIATTR_COOP_GROUP_INSTR_OFFSETS
	.align		4
.L_2497:
        /*0054*/ 	.byte	0x04, 0x28
        /*0056*/ 	.short	(.L_2499 - .L_2498)


	//   ....[0]....
.L_2498:
        /*0058*/ 	.word	0x00001bb0


	//   ....[1]....
        /*005c*/ 	.word	0x00001bd0


	//   ....[2]....
        /*0060*/ 	.word	0x00001c10


	//   ....[3]....
        /*0064*/ 	.word	0x00001c20


	//   ....[4]....
        /*0068*/ 	.word	0x00001c60


	//   ....[5]....
        /*006c*/ 	.word	0x00001c70


	//   ....[6]....
        /*0070*/ 	.word	0x00001ca0


	//   ....[7]....
        /*0074*/ 	.word	0x00001cb0


	//   ....[8]....
        /*0078*/ 	.word	0x00001ce0


	//   ....[9]....
        /*007c*/ 	.word	0x00001cf0


	//----- nvinfo : EIATTR_VRC_CTA_INIT_COUNT
	.align		4
.L_2499:
        /*0080*/ 	.byte	0x02, 0x4a
	.zero		1
	.zero		1


	//----- nvinfo : EIATTR_EXIT_INSTR_OFFSETS
	.align		4
        /*0084*/ 	.byte	0x04, 0x1c
        /*0086*/ 	.short	(.L_2501 - .L_2500)


	//   ....[0]....
.L_2500:
        /*0088*/ 	.word	0x000064e0


	//   ....[1]....
        /*008c*/ 	.word	0x00006560


	//----- nvinfo : EIATTR_MAX_THREADS
	.align		4
.L_2501:
        /*0090*/ 	.byte	0x04, 0x05
        /*0092*/ 	.short	(.L_2503 - .L_2502)
.L_2502:
        /*0094*/ 	.word	0x00000100
        /*0098*/ 	.word	0x00000001
        /*009c*/ 	.word	0x00000001


	//----- nvinfo : EIATTR_CRS_STACK_SIZE
	.align		4
.L_2503:
        /*00a0*/ 	.byte	0x04, 0x1e
        /*00a2*/ 	.short	(.L_2505 - .L_2504)
.L_2504:
        /*00a4*/ 	.word	0x00000000


	//----- nvinfo : EIATTR_CBANK_PARAM_SIZE
	.align		4
.L_2505:
        /*00a8*/ 	.byte	0x03, 0x19
        /*00aa*/ 	.short	0x0128


	//----- nvinfo : EIATTR_PARAM_CBANK
	.align		4
        /*00ac*/ 	.byte	0x04, 0x0a
        /*00ae*/ 	.short	(.L_2507 - .L_2506)
	.align		4
.L_2506:
        /*00b0*/ 	.word	index@(.nv.constant0._ZN10layer_norm31ln_parallel_residual_bwd_kernelINS_13Kernel_traitsI6__halfffffjLj6144ELj1ELj1ELj8ELj16ENS_18Kernel_traits_baseILj6144ES2_ffffjLj256EEEEELb0ELb1ELb0EEEvNS_9BwdParamsE)
        /*00b4*/ 	.short	0x0380
        /*00b6*/ 	.short	0x0128


	//----- nvinfo : EIATTR_SW_WAR
	.align		4
.L_2507:
        /*00b8*/ 	.byte	0x04, 0x36
        /*00ba*/ 	.short	(.L_2509 - .L_2508)
.L_2508:
        /*00bc*/ 	.word	0x00000008
.L_2509:


//--------------------- .nv.info._ZN10layer_norm31ln_parallel_residual_bwd_kernelINS_13Kernel_traitsI6__halfffffjLj6144ELj1ELj1ELj8ELj16ENS_18Kernel_traits_baseILj6144ES2_ffffjLj256EEEEELb0ELb1ELb1EEEvNS_9BwdParamsE --------------------------
	.section	.nv.info._ZN10layer_norm31ln_parallel_residual_bwd_kernelINS_13Kernel_traitsI6__halfffffjLj6144ELj1ELj1ELj8ELj16ENS_18Kernel_traits_baseILj6144ES2_ffffjLj256EEEEELb0ELb1ELb1EEEvNS_9BwdParamsE,"",@"SHT_CUDA_INFO"
	.sectionflags	@""
	.align	4


	//----- nvinfo : EIATTR_CUDA_API_VERSION
	.align		4
        /*0000*/ 	.byte	0x04, 0x37
        /*0002*/ 	.short	(.L_2511 - .L_2510)
.L_2510:
        /*0004*/ 	.word	0x00000082


	//----- nvinfo : EIATTR_KPARAM_INFO
	.align		4
.L_2511:
        /*0008*/ 	.byte	0x04, 0x17
        /*000a*/ 	.short	(.L_2513 - .L_2512)
.L_2512:
        /*000c*/ 	.word	0x00000000
        /*0010*/ 	.short	0x0000
        /*0012*/ 	.short	0x0000
        /*0014*/ 	.byte	0x00, 0xf0, 0xa1, 0x04


	//----- nvinfo : EIATTR_SPARSE_MMA_MASK
	.align		4
.L_2513:
        /*0018*/ 	.byte	0x03, 0x50
        /*001a*/ 	.short	0x0000


	//----- nvinfo : EIATTR_MAXREG_COUNT
	.align		4
        /*001c*/ 	.byte	0x03, 0x1b
        /*001e*/ 	.short	0x00ff


	//----- nvinfo : EIATTR_NUM_BARRIERS
	.align		4
        /*0020*/ 	.byte	0x02, 0x4c
        /*0022*/ 	.byte	0x01
	.zero		1


	//----- nvinfo : EIATTR_MERCURY_ISA_VERSION
	.align		4
        /*0024*/ 	.byte	0x03, 0x5f
        /*0026*/ 	.short	0x0101


	//----- nvinfo : EIATTR_COOP_GROUP_MASK_REGIDS
	.align		4
        /*0028*/ 	.byte	0x04, 0x29
        /*002a*/ 	.short	(.L_2515 - .L_2514)


	//   ....[0]....
.L_2514:
        /*002c*/ 	.word	0xffffffff


	//   ....[1]....
        /*0030*/ 	.word	0xffffffff


	//   ....[2]....
        /*0034*/ 	.word	0xffffffff


	//   ....[3]....
        /*0038*/ 	.word	0xffffffff


	//   ....[4]....
        /*003c*/ 	.word	0xffffffff


	//   ....[5]....
        /*0040*/ 	.word	0xffffffff


	//   ....[6]....
        /*0044*/ 	.word	0xffffffff


	//   ....[7]....
        /*0048*/ 	.word	0xffffffff


	//   ....[8]....
        /*004c*/ 	.word	0xffffffff


	//   ....[9]....
        /*0050*/ 	.word	0xffffffff


	//----- nvinfo : EIATTR_COOP_GROUP_INSTR_OFFSETS
	.align		4
.L_2515:
        /*0054*/ 	.byte	0x04, 0x28
        /*0056*/ 	.short	(.L_2517 - .L_2516)


	//   ....[0]....
.L_2516:
        /*0058*/ 	.word	0x000012e0


	//   ....[1]....
        /*005c*/ 	.word	0x000012f0


	//   ....[2]....
        /*0060*/ 	.word	0x00001320


	//   ....[3]....
        /*0064*/ 	.word	0x00001330


	//   ....[4]....
        /*0068*/ 	.word	0x00001360


	//   ....[5]....
        /*006c*/ 	.word	0x00001370


	//   ....[6]....
        /*0070*/ 	.word	0x000013b0


	//   ....[7]....
        /*0074*/ 	.word	0x000013c0


	//   ....[8]....
        /*0078*/ 	.word	0x000013f0


	//   ....[9]....
        /*007c*/ 	.word	0x00001400


	//----- nvinfo : EIATTR_VRC_CTA_INIT_COUNT
	.align		4
.L_2517:
        /*0080*/ 	.byte	0x02, 0x4a
	.zero		1
	.zero		1


	//----- nvinfo : EIATTR_EXIT_INSTR_OFFSETS
	.align		4
        /*0084*/ 	.byte	0x04, 0x1c
        /*0086*/ 	.short	(.L_2519 - .L_2518)


	//   ....[0]....
.L_2518:
        /*0088*/ 	.word	0x00005860


	//----- nvinfo : EIATTR_MAX_THREADS
	.align		4
.L_2519:
        /*008c*/ 	.byte	0x04, 0x05
        /*008e*/ 	.short	(.L_2521 - .L_2520)
.L_2520:
        /*0090*/ 	.word	0x00000100
        /*0094*/ 	.word	0x00000001
        /*0098*/ 	.word	0x00000001


	//----- nvinfo : EIATTR_CRS_STACK_SIZE
	.align		4
.L_2521:
        /*009c*/ 	.byte	0x04, 0x1e
        /*009e*/ 	.short	(.L_2523 - .L_2522)
.L_2522:
        /*00a0*/ 	.word	0x00000000


	//----- nvinfo : EIATTR_CBANK_PARAM_SIZE
	.align		4
.L_2523:
        /*00a4*/ 	.byte	0x03, 0x19
        /*00a6*/ 	.short	0x0128


	//----- nvinfo : EIATTR_PARAM_CBANK
	.align		4
        /*00a8*/ 	.byte	0x04, 0x0a
        /*00aa*/ 	.short	(.L_2525 - .L_2524)
	.align		4
.L_2524:
        /*00ac*/ 	.word	index@(.nv.constant0._ZN10layer_norm31ln_parallel_residual_bwd_kernelINS_13Kernel_traitsI6__halfffffjLj6144ELj1ELj1ELj8ELj16ENS_18Kernel_traits_baseILj6144ES2_ffffjLj256EEEEELb0ELb1ELb1EEEvNS_9BwdParamsE)
        /*00b0*/ 	.short	0x0380
        /*00b2*/ 	.short	0x0128


	//----- nvinfo : EIATTR_SW_WAR
	.align		4
.L_2525:
        /*00b4*/ 	.byte	0x04, 0x36
        /*00b6*/ 	.short	(.L_2527 - .L_2526)
.L_2526:
        /*00b8*/ 	.word	0x00000008
.L_2527:


//--------------------- .nv.info._ZN10layer_norm31ln_parallel_residual_bwd_kernelINS_13Kernel_traitsI6__halfffffjLj6144ELj1ELj1ELj8ELj16ENS_18Kernel_traits_baseILj6144ES2_ffffjLj256EEEEELb1ELb0ELb0EEEvNS_9BwdParamsE --------------------------
	.section	.nv.info._ZN10layer_norm31ln_parallel_residual_bwd_kernelINS_13Kernel_traitsI6__halfffffjLj6144ELj1ELj1ELj8ELj16ENS_18Kernel_traits_baseILj6144ES2_ffffjLj256EEEEELb1ELb0ELb0EEEvNS_9BwdParamsE,"",@"SHT_CUDA_INFO"
	.sectionflags	@""
	.align	4


	//----- nvinfo : EIATTR_CUDA_API_VERSION
	.align		4
        /*0000*/ 	.byte	0x04, 0x37
        /*0002*/ 	.short	(.L_2529 - .L_2528)
.L_2528:
        /*0004*/ 	.word	0x00000082


	//----- nvinfo : EIATTR_KPARAM_INFO
	.align		4
.L_2529:
        /*0008*/ 	.byte	0x04, 0x17
        /*000a*/ 	.short	(.L_2531 - .L_2530)
.L_2530:
        /*000c*/ 	.word	0x00000000
        /*0010*/ 	.short	0x0000
        /*0012*/ 	.short	0x0000
        /*0014*/ 	.byte	0x00, 0xf0, 0xa1, 0x04


	//----- nvinfo : EIATTR_SPARSE_MMA_MASK
	.align		4
.L_2531:
        /*0018*/ 	.byte	0x03, 0x50
        /*001a*/ 	.short	0x0000


	//----- nvinfo : EIATTR_MAXREG_COUNT
	.align		4
        /*001c*/ 	.byte	0x03, 0x1b
        /*001e*/ 	.short	0x00ff


	//----- nvinfo : EIATTR_NUM_BARRIERS
	.align		4
        /*0020*/ 	.byte	0x02, 0x4c
        /*0022*/ 	.byte	0x01
	.zero		1


	//----- nvinfo : EIATTR_MERCURY_ISA_VERSION
	.align		4
        /*0024*/ 	.byte	0x03, 0x5f
        /*0026*/ 	.short	0x0101


	//----- nvinfo : EIATTR_COOP_GROUP_MASK_REGIDS
	.align		4
        /*0028*/ 	.byte	0x04, 0x29
        /*002a*/ 	.short	(.L_2533 - .L_2532)


	//   ....[0]....
.L_2532:
        /*002c*/ 	.word	0xffffffff


	//   ....[1]....
        /*0030*/ 	.word	0xffffffff


	//   ....[2]....
        /*0034*/ 	.word	0xffffffff


	//   ....[3]....
        /*0038*/ 	.word	0xffffffff


	//   ....[4]....
        /*003c*/ 	.word	0xffffffff


	//   ....[5]....
        /*0040*/ 	.word	0xffffffff


	//   ....[6]....
        /*0044*/ 	.word	0xffffffff


	//   ....[7]....
        /*0048*/ 	.word	0xffffffff


	//   ....[8]....
        /*004c*/ 	.word	0xffffffff


	//   ....[9]....
        /*0050*/ 	.word	0xffffffff


	//----- nvinfo : EIATTR_COOP_GROUP_INSTR_OFFSETS
	.align		4
.L_2533:
        /*0054*/ 	.byte	0x04, 0x28
        /*0056*/ 	.short	(.L_2535 - .L_2534)


	//   ....[0]....
.L_2534:
        /*0058*/ 	.word	0x00002c50


	//   ....[1]....
        /*005c*/ 	.word	0x00002c70


	//   ....[2]....
        /*0060*/ 	.word	0x00002cb0


	//   ....[3]....
        /*0064*/ 	.word	0x00002cc0


	//   ....[4]....
        /*0068*/ 	.word	0x00002d00


	//   ....[5]....
        /*006c*/ 	.word	0x00002d10


	//   ....[6]....
        /*0070*/ 	.word	0x00002d40


	//   ....[7]....
        /*0074*/ 	.word	0x00002d50


	//   ....[8]....
        /*0078*/ 	.word	0x00002d80


	//   ....[9]....
        /*007c*/ 	.word	0x00002d90


	//----- nvinfo : EIATTR_VRC_CTA_INIT_COUNT
	.align		4
.L_2535:
        /*0080*/ 	.byte	0x02, 0x4a
	.zero		1
	.zero		1


	//----- nvinfo : EIATTR_EXIT_INSTR_OFFSETS
	.align		4
        /*0084*/ 	.byte	0x04, 0x1c
        /*0086*/ 	.short	(.L_2537 - .L_2536)


	//   ....[0]....
.L_2536:
        /*0088*/ 	.word	0x00009af0


	//   ....[1]....
        /*008c*/ 	.word	0x00009bc0


	//----- nvinfo : EIATTR_MAX_THREADS
	.align		4
.L_2537:
        /*0090*/ 	.byte	0x04, 0x05
        /*0092*/ 	.short	(.L_2539 - .L_2538)
.L_2538:
        /*0094*/ 	.word	0x00000100
        /*0098*/ 	.word	0x00000001
        /*009c*/ 	.word	0x00000001


	//----- nvinfo : EIATTR_CRS_STACK_SIZE
	.align		4
.L_2539:
        /*00a0*/ 	.byte	0x04, 0x1e
        /*00a2*/ 	.short	(.L_2541 - .L_2540)
.L_2540:
        /*00a4*/ 	.word	0x00000000


	//----- nvinfo : EIATTR_CBANK_PARAM_SIZE
	.align		4
.L_2541:
        /*00a8*/ 	.byte	0x03, 0x19
        /*00aa*/ 	.short	0x0128


	//----- nvinfo : EIATTR_PARAM_CBANK
	.align		4
        /*00ac*/ 	.byte	0x04, 0x0a
        /*00ae*/ 	.short	(.L_2543 - .L_2542)
	.align		4
.L_2542:
        /*00b0*/ 	.word	index@(.nv.constant0._ZN10layer_norm31ln_parallel_residual_bwd_kernelINS_13Kernel_traitsI6__halfffffjLj6144ELj1ELj1ELj8ELj16ENS_18Kernel_traits_baseILj6144ES2_ffffjLj256EEEEELb1ELb0ELb0EEEvNS_9BwdParamsE)
        /*00b4*/ 	.short	0x0380
        /*00b6*/ 	.short	0x0128


	//----- nvinfo : EIATTR_SW_WAR
	.align		4
.L_2543:
        /*00b8*/ 	.byte	0x04, 0x36
        /*00ba*/ 	.short	(.L_2545 - .L_2544)
.L_2544:
        /*00bc*/ 	.word	0x00000008
.L_2545:


//--------------------- .nv.info._ZN10layer_norm31ln_parallel_residual_bwd_kernelINS_13Kernel_traitsI6__halfffffjLj6144ELj1ELj1ELj8ELj16ENS_18Kernel_traits_baseILj6144ES2_ffffjLj256EEEEELb1ELb0ELb1EEEvNS_9BwdParamsE --------------------------
	.section	.nv.info._ZN10layer_norm31ln_parallel_residual_bwd_kernelINS_13Kernel_traitsI6__halfffffjLj6144ELj1ELj1ELj8ELj16ENS_18Kernel_traits_baseILj6144ES2_ffffjLj256EEEEELb1ELb0ELb1EEEvNS_9BwdParamsE,"",@"SHT_CUDA_INFO"
	.sectionflags	@""
	.align	4


	//----- nvinfo : EIATTR_CUDA_API_VERSION
	.align		4
        /*0000*/ 	.byte	0x04, 0x37
        /*0002*/ 	.short	(.L_2547 - .L_2546)
.L_2546:
        /*0004*/ 	.word	0x00000082


	//----- nvinfo : EIATTR_KPARAM_INFO
	.align		4
.L_2547:
        /*0008*/ 	.byte	0x04, 0x17
        /*000a*/ 	.short	(.L_2549 - .L_2548)
.L_2548:
        /*000c*/ 	.word	0x00000000
        /*0010*/ 	.short	0x0000
        /*0012*/ 	.short	0x0000
        /*0014*/ 	.byte	0x00, 0xf0, 0xa1, 0x04


	//----- nvinfo : EIATTR_SPARSE_MMA_MASK
	.align		4
.L_2549:
        /*0018*/ 	.byte	0x03, 0x50
        /*001a*/ 	.short	0x0000


	//----- nvinfo : EIATTR_MAXREG_COUNT
	.align		4
        /*001c*/ 	.byte	0x03, 0x1b
        /*001e*/ 	.short	0x00ff


	//----- nvinfo : EIATTR_NUM_BARRIERS
	.align		4
        /*0020*/ 	.byte	0x02, 0x4c
        /*0022*/ 	.byte	0x01
	.zero		1


	//----- nvinfo : EIATTR_ANNOTATIONS
	.align		4
        /*0024*/ 	.byte	0x04, 0x55
        /*0026*/ 	.short	(.L_2551 - .L_2550)


	//   ....[0]....
.L_2550:
        /*0028*/ 	.word	0x00000001
        /*002c*/ 	.byte	0xf0, 0x07, 0x00, 0x00, 0x01, 0x00, 0x00, 0x00, 0x10, 0x08, 0x00, 0x00, 0x01, 0x00, 0x00, 0x00
        /*003c*/ 	.byte	0x60, 0x08, 0x00, 0x00, 0x01, 0x00, 0x00, 0x00, 0x70, 0x08, 0x00, 0x00, 0x01, 0x00, 0x00, 0x00
        /*004c*/ 	.byte	0x80, 0x08, 0x00, 0x00, 0x01, 0x00, 0x00, 0x00, 0xa0, 0x08, 0x00, 0x00, 0x01, 0x00, 0x00, 0x00
        /*005c*/ 	.byte	0x60, 0x13, 0x00, 0x00, 0x01, 0x00, 0x00, 0x00, 0xa0, 0x13, 0x00, 0x00, 0x01, 0x00, 0x00, 0x00
        /*006c*/ 	.byte	0x60, 0x14, 0x00, 0x00, 0x01, 0x00, 0x00, 0x00, 0x80, 0x14, 0x00, 0x00, 0x01, 0x00, 0x00, 0x00
        /*007c*/ 	.byte	0xd0, 0x14, 0x00, 0x00, 0x01, 0x00, 0x00, 0x00, 0xe0, 0x14, 0x00, 0x00


	//----- nvinfo : EIATTR_MERCURY_ISA_VERSION
	.align		4
.L_2551:
        /*0088*/ 	.byte	0x03, 0x5f
        /*008a*/ 	.short	0x0101


	//----- nvinfo : EIATTR_COOP_GROUP_MASK_REGIDS
	.align		4
        /*008c*/ 	.byte	0x04, 0x29
        /*008e*/ 	.short	(.L_2553 - .L_2552)


	//   ....[0]....
.L_2552:
        /*0090*/ 	.word	0xffffffff


	//   ....[1]....
        /*0094*/ 	.word	0xffffffff


	//   ....[2]....
        /*0098*/ 	.word	0xffffffff


	//   ....[3]....
        /*009c*/ 	.word	0xffffffff


	//   ....[4]....
        /*00a0*/ 	.word	0xffffffff


	//   ....[5]....
        /*00a4*/ 	.word	0xffffffff


	//   ....[6]....
        /*00a8*/ 	.word	0xffffffff


	//   ....[7]....
        /*00ac*/ 	.word	0xffffffff


	//   ....[8]....
        /*00b0*/ 	.word	0xffffffff


	//   ....[9]....
        /*00b4*/ 	.word	0xffffffff


	//----- nvinfo : EIATTR_COOP_GROUP_INSTR_OFFSETS
	.align		4
.L_2553:
        /*00b8*/ 	.byte	0x04, 0x28
        /*00ba*/ 	.short	(.L_2555 - .L_2554)


	//   ....[0]....
.L_2554:
        /*00bc*/ 	.word	0x00002130


	//   ....[1]....
        /*00c0*/ 	.word	0x00002210


	//   ....[2]....
        /*00c4*/ 	.word	0x00002220


	//   ....[3]....
        /*00c8*/ 	.word	0x00002270


	//   ....[4]....
        /*00cc*/ 	.word	0x000022c0


	//   ....[5]....
        /*00d0*/ 	.word	0x000022e0


	//   ....[6]....
        /*00d4*/ 	.word	0x00002380


	//   ....[7]....
        /*00d8*/ 	.word	0x00002390


	//   ....[8]....
        /*00dc*/ 	.word	0x000023c0


	//   ....[9]....
        /*00e0*/ 	.word	0x000023d0


	//----- nvinfo : EIATTR_VRC_CTA_INIT_COUNT
	.align		4
.L_2555:
        /*00e4*/ 	.byte	0x02, 0x4a
	.zero		1
	.zero		1


	//----- nvinfo : EIATTR_EXIT_INSTR_OFFSETS
	.align		4
        /*00e8*/ 	.byte	0x04, 0x1c
        /*00ea*/ 	.short	(.L_2557 - .L_2556)


	//   ....[0]....
.L_2556:
        /*00ec*/ 	.word	0x00008e40


	//----- nvinfo : EIATTR_MAX_THREADS
	.align		4
.L_2557:
        /*00f0*/ 	.byte	0x04, 0x05
        /*00f2*/ 	.short	(.L_2559 - .L_2558)
.L_2558:
        /*00f4*/ 	.word	0x00000100
        /*00f8*/ 	.word	0x00000001
        /*00fc*/ 	.word	0x00000001


	//----- nvinfo : EIATTR_CRS_STACK_SIZE
	.align		4
.L_2559:
        /*0100*/ 	.byte	0x04, 0x1e
        /*0102*/ 	.short	(.L_2561 - .L_2560)
.L_2560:
        /*0104*/ 	.word	0x00000000


	//----- nvinfo : EIATTR_CBANK_PARAM_SIZE
	.align		4
.L_2561:
        /*0108*/ 	.byte	0x03, 0x19
        /*010a*/ 	.short	0x0128


	//----- nvinfo : EIATTR_PARAM_CBANK
	.align		4
        /*010c*/ 	.byte	0x04, 0x0a
        /*010e*/ 	.short	(.L_2563 - .L_2562)
	.align		4
.L_2562:
        /*0110*/ 	.word	index@(.nv.constant0._ZN10layer_norm31ln_parallel_residual_bwd_kernelINS_13Kernel_traitsI6__halfffffjLj6144ELj1ELj1ELj8ELj16ENS_18Kernel_traits_baseILj6144ES2_ffffjLj256EEEEELb1ELb0ELb1EEEvNS_9BwdParamsE)
        /*0114*/ 	.short	0x0380
        /*0116*/ 	.short	0x0128


	//----- nvinfo : EIATTR_SW_WAR
	.align		4
.L_2563:
        /*0118*/ 	.byte	0x04, 0x36
        /*011a*/ 	.short	(.L_2565 - .L_2564)
.L_2564:
        /*011c*/ 	.word	0x00000008
.L_2565:


//--------------------- .nv.info._ZN10layer_norm22ln_bwd_finalize_kernelINS_22Kernel_traits_finalizeILj6144E6__halfffffjLb0ELj1024ELj4ENS_18Kernel_traits_baseILj6144ES2_ffffjLj1024EEEEELb0ELb0EEEvNS_9BwdParamsE --------------------------
	.section	.nv.info._ZN10layer_norm22ln_bwd_finalize_kernelINS_22Kernel_traits_finalizeILj6144E6__halfffffjLb0ELj1024ELj4ENS_18Kernel_traits_baseILj6144ES2_ffffjLj1024EEEEELb0ELb0EEEvNS_9BwdParamsE,"",@"SHT_CUDA_INFO"
	.sectionflags	@""
	.align	4


	//----- nvinfo : EIATTR_CUDA_API_VERSION
	.align		4
        /*0000*/ 	.byte	0x04, 0x37
        /*0002*/ 	.short	(.L_2567 - .L_2566)
.L_2566:
        /*0004*/ 	.word	0x00000082


	//----- nvinfo : EIATTR_KPARAM_INFO
	.align		4
.L_2567:
        /*0008*/ 	.byte	0x04, 0x17
        /*000a*/ 	.short	(.L_2569 - .L_2568)
.L_2568:
        /*000c*/ 	.word	0x00000000
        /*0010*/ 	.short	0x0000
        /*0012*/ 	.short	0x0000
        /*0014*/ 	.byte	0x00, 0xf0, 0xa1, 0x04


	//----- nvinfo : EIATTR_SPARSE_MMA_MASK
	.align		4
.L_2569:
        /*0018*/ 	.byte	0x03, 0x50
        /*001a*/ 	.short	0x0000


	//----- nvinfo : EIATTR_MAXREG_COUNT
	.align		4
        /*001c*/ 	.byte	0x03, 0x1b
        /*001e*/ 	.short	0x0040


	//----- nvinfo : EIATTR_NUM_BARRIERS
	.align		4
        /*0020*/ 	.byte	0x02, 0x4c
        /*0022*/ 	.byte	0x01
	.zero		1


	//----- nvinfo : EIATTR_MERCURY_ISA_VERSION
	.align		4
        /*0024*/ 	.byte	0x03, 0x5f
        /*0026*/ 	.short	0x0101


	//----- nvinfo : EIATTR_COOP_GROUP_MASK_REGIDS
	.align		4
        /*0028*/ 	.byte	0x04, 0x29
        /*002a*/ 	.short	(.L_2571 - .L_2570)


	//   ....[0]....
.L_2570:
        /*002c*/ 	.word	0xffffffff


	//   ....[1]....
        /*0030*/ 	.word	0xffffffff


	//   ....[2]....
        /*0034*/ 	.word	0xffffffff


	//   ....[3]....
        /*0038*/ 	.word	0xffffffff


	//   ....[4]....
        /*003c*/ 	.word	0xffffffff


	//   ....[5]....
        /*0040*/ 	.word	0xffffffff


	//   ....[6]....
        /*0044*/ 	.word	0xffffffff


	//   ....[7]....
        /*0048*/ 	.word	0xffffffff


	//   ....[8]....
        /*004c*/ 	.word	0xffffffff


	//   ....[9]....
        /*0050*/ 	.word	0xffffffff


	//----- nvinfo : EIATTR_COOP_GROUP_INSTR_OFFSETS
	.align		4
.L_2571:
        /*0054*/ 	.byte	0x04, 0x28
        /*0056*/ 	.short	(.L_2573 - .L_2572)


	//   ....[0]....
.L_2572:
        /*0058*/ 	.word	0x000015e0


	//   ....[1]....
        /*005c*/ 	.word	0x000015f0


	//   ....[2]....
        /*0060*/ 	.word	0x00001620


	//   ....[3]....
        /*0064*/ 	.word	0x00001630


	//   ....[4]....
        /*0068*/ 	.word	0x00001660


	//   ....[5]....
        /*006c*/ 	.word	0x00001670


	//   ....[6]....
        /*0070*/ 	.word	0x000016b0


	//   ....[7]....
        /*0074*/ 	.word	0x000016e0


	//   ....[8]....
        /*0078*/ 	.word	0x00001710


	//   ....[9]....
        /*007c*/ 	.word	0x00001720


	//----- nvinfo : EIATTR_VRC_CTA_INIT_COUNT
	.align		4
.L_2573:
        /*0080*/ 	.byte	0x02, 0x4a
	.zero		1
	.zero		1


	//----- nvinfo : EIATTR_EXIT_INSTR_OFFSETS
	.align		4
        /*0084*/ 	.byte	0x04, 0x1c
        /*0086*/ 	.short	(.L_2575 - .L_2574)


	//   ....[0]....
.L_2574:
        /*0088*/ 	.word	0x00000060


	//   ....[1]....
        /*008c*/ 	.word	0x00001780


	//   ....[2]....
        /*0090*/ 	.word	0x000017b0


	//   ....[3]....
        /*0094*/ 	.word	0x00001870


	//----- nvinfo : EIATTR_MAX_THREADS
	.align		4
.L_2575:
        /*0098*/ 	.byte	0x04, 0x05
        /*009a*/ 	.short	(.L_2577 - .L_2576)
.L_2576:
        /*009c*/ 	.word	0x00000400
        /*00a0*/ 	.word	0x00000001
        /*00a4*/ 	.word	0x00000001


	//----- nvinfo : EIATTR_CRS_STACK_SIZE
	.align		4
.L_2577:
        /*00a8*/ 	.byte	0x04, 0x1e
        /*00aa*/ 	.short	(.L_2579 - .L_2578)
.L_2578:
        /*00ac*/ 	.word	0x00000000


	//----- nvinfo : EIATTR_CBANK_PARAM_SIZE
	.align		4
.L_2579:
        /*00b0*/ 	.byte	0x03, 0x19
        /*00b2*/ 	.short	0x0128


	//----- nvinfo : EIATTR_PARAM_CBANK
	.align		4
        /*00b4*/ 	.byte	0x04, 0x0a
        /*00b6*/ 	.short	(.L_2581 - .L_2580)
	.align		4
.L_2580:
        /*00b8*/ 	.word	index@(.nv.constant0._ZN10layer_norm22ln_bwd_finalize_kernelINS_22Kernel_traits_finalizeILj6144E6__halfffffjLb0ELj1024ELj4ENS_18Kernel_traits_baseILj6144ES2_ffffjLj1024EEEEELb0ELb0EEEvNS_9BwdParamsE)
        /*00bc*/ 	.short	0x0380
        /*00be*/ 	.short	0x0128


	//----- nvinfo : EIATTR_SW_WAR
	.align		4
.L_2581:
        /*00c0*/ 	.byte	0x04, 0x36
        /*00c2*/ 	.short	(.L_2583 - .L_2582)
.L_2582:
        /*00c4*/ 	.word	0x00000008
.L_2583:


//--------------------- .nv.info._ZN10layer_norm40ln_parallel_residual_bwd_finalize_kernelINS_22Kernel_traits_finalizeILj6144E6__halfffffjLb0ELj1024ELj4ENS_18Kernel_traits_baseILj6144ES2_ffffjLj1024EEEEELb0EEEvNS_9BwdParamsE --------------------------
	.section	.nv.info._ZN10layer_norm40ln_parallel_residual_bwd_finalize_kernelINS_22Kernel_traits_finalizeILj6144E6__halfffffjLb0ELj1024ELj4ENS_18Kernel_traits_baseILj6144ES2_ffffjLj1024EEEEELb0EEEvNS_9BwdParamsE,"",@"SHT_CUDA_INFO"
	.sectionflags	@""
	.align	4


	//----- nvinfo : EIATTR_CUDA_API_VERSION
	.align		4
        /*0000*/ 	.byte	0x04, 0x37
        /*0002*/ 	.short	(.L_2585 - .L_2584)
.L_2584:
        /*0004*/ 	.word	0x00000082


	//----- nvinfo : EIATTR_KPARAM_INFO
	.align		4
.L_2585:
        /*0008*/ 	.byte	0x04, 0x17
        /*000a*/ 	.short	(.L_2587 - .L_2586)
.L_2586:
        /*000c*/ 	.word	0x00000000
        /*0010*/ 	.short	0x0000
        /*0012*/ 	.short	0x0000
        /*0014*/ 	.byte	0x00, 0xf0, 0xa1, 0x04


	//----- nvinfo : EIATTR_SPARSE_MMA_MASK
	.align		4
.L_2587:
        /*0018*/ 	.byte	0x03, 0x50
        /*001a*/ 	.short	0x0000


	//----- nvinfo : EIATTR_MAXREG_COUNT
	.align		4
        /*001c*/ 	.byte	0x03, 0x1b
        /*001e*/ 	.short	0x0040


	//----- nvinfo : EIATTR_NUM_BARRIERS
	.align		4
        /*0020*/ 	.byte	0x02, 0x4c
        /*0022*/ 	.byte	0x01
	.zero		1


	//----- nvinfo : EIATTR_MERCURY_ISA_VERSION
	.align		4
        /*0024*/ 	.byte	0x03, 0x5f
        /*0026*/ 	.short	0x0101


	//----- nvinfo : EIATTR_COOP_GROUP_MASK_REGIDS
	.align		4
        /*0028*/ 	.byte	0x04, 0x29
        /*002a*/ 	.short	(.L_2589 - .L_2588)


	//   ....[0]....
.L_2588:
        /*002c*/ 	.word	0xffffffff


	//   ....[1]....
        /*0030*/ 	.word	0xffffffff


	//   ....[2]....
        /*0034*/ 	.word	0xffffffff


	//   ....[3]....
        /*0038*/ 	.word	0xffffffff


	//   ....[4]....
        /*003c*/ 	.word	0xffffffff


	//   ....[5]....
        /*0040*/ 	.word	0xffffffff


	//   ....[6]....
        /*0044*/ 	.word	0xffffffff


	//   ....[7]....
        /*0048*/ 	.word	0xffffffff


	//   ....[8]....
        /*004c*/ 	.word	0xffffffff


	//   ....[9]....
        /*0050*/ 	.word	0xffffffff


	//   ....[10]....
        /*0054*/ 	.word	0xffffffff


	//   ....[11]....
        /*0058*/ 	.word	0xffffffff


	//   ....[12]....
        /*005c*/ 	.word	0xffffffff


	//   ....[13]....
        /*0060*/ 	.word	0xffffffff


	//   ....[14]....
        /*0064*/ 	.word	0xffffffff


	//   ....[15]....
        /*0068*/ 	.word	0xffffffff


	//   ....[16]....
        /*006c*/ 	.word	0xffffffff


	//   ....[17]....
        /*0070*/ 	.word	0xffffffff


	//   ....[18]....
        /*0074*/ 	.word	0xffffffff


	//   ....[19]....
        /*0078*/ 	.word	0xffffffff


	//----- nvinfo : EIATTR_COOP_GROUP_INSTR_OFFSETS
	.align		4
.L_2589:
        /*007c*/ 	.byte	0x04, 0x28
        /*007e*/ 	.short	(.L_2591 - .L_2590)


	//   ....[0]....
.L_2590:
        /*0080*/ 	.word	0x000013b0


	//   ....[1]....
        /*0084*/ 	.word	0x000013c0


	//   ....[2]....
        /*0088*/ 	.word	0x000013d0


	//   ....[3]....
        /*008c*/ 	.word	0x000013e0


	//   ....[4]....
        /*0090*/ 	.word	0x00001410


	//   ....[5]....
        /*0094*/ 	.word	0x00001430


	//   ....[6]....
        /*0098*/ 	.word	0x00001450


	//   ....[7]....
        /*009c*/ 	.word	0x00001460


	//   ....[8]....
        /*00a0*/ 	.word	0x000014a0


	//   ....[9]....
        /*00a4*/ 	.word	0x000014c0


	//   ....[10]....
        /*00a8*/ 	.word	0x000014d0


	//   ....[11]....
        /*00ac*/ 	.word	0x000014e0


	//   ....[12]....
        /*00b0*/ 	.word	0x00001510


	//   ....[13]....
        /*00b4*/ 	.word	0x00001530


	//   ....[14]....
        /*00b8*/ 	.word	0x00001550


	//   ....[15]....
        /*00bc*/ 	.word	0x00001560


	//   ....[16]....
        /*00c0*/ 	.word	0x000015a0


	//   ....[17]....
        /*00c4*/ 	.word	0x000015d0


	//   ....[18]....
        /*00c8*/ 	.word	0x00001600


	//   ....[19]....
        /*00cc*/ 	.word	0x00001610


	//----- nvinfo : EIATTR_VRC_CTA_INIT_COUNT
	.align		4
.L_2591:
        /*00d0*/ 	.byte	0x02, 0x4a
	.zero		1
	.zero		1


	//----- nvinfo : EIATTR_EXIT_INSTR_OFFSETS
	.align		4
        /*00d4*/ 	.byte	0x04, 0x1c
        /*00d6*/ 	.short	(.L_2593 - .L_2592)


	//   ....[0]....
.L_2592:
        /*00d8*/ 	.word	0x00000060


	//   ....[1]....
        /*00dc*/ 	.word	0x000016b0


	//   ....[2]....
        /*00e0*/ 	.word	0x000016e0


	//   ....[3]....
        /*00e4*/ 	.word	0x00001840


	//----- nvinfo : EIATTR_MAX_THREADS
	.align		4
.L_2593:
        /*00e8*/ 	.byte	0x04, 0x05
        /*00ea*/ 	.short	(.L_2595 - .L_2594)
.L_2594:
        /*00ec*/ 	.word	0x00000400
        /*00f0*/ 	.word	0x00000001
        /*00f4*/ 	.word	0x00000001


	//----- nvinfo : EIATTR_CRS_STACK_SIZE
	.align		4
.L_2595:
        /*00f8*/ 	.byte	0x04, 0x1e
        /*00fa*/ 	.short	(.L_2597 - .L_2596)
.L_2596:
        /*00fc*/ 	.word	0x00000000


	//----- nvinfo : EIATTR_CBANK_PARAM_SIZE
	.align		4
.L_2597:
        /*0100*/ 	.byte	0x03, 0x19
        /*0102*/ 	.short	0x0128


	//----- nvinfo : EIATTR_PARAM_CBANK
	.align		4
        /*0104*/ 	.byte	0x04, 0x0a
        /*0106*/ 	.short	(.L_2599 - .L_2598)
	.align		4
.L_2598:
        /*0108*/ 	.word	index@(.nv.constant0._ZN10layer_norm40ln_parallel_residual_bwd_finalize_kernelINS_22Kernel_traits_finalizeILj6144E6__halfffffjLb0ELj1024ELj4ENS_18Kernel_traits_baseILj6144ES2_ffffjLj1024EEEEELb0EEEvNS_9BwdParamsE)
        /*010c*/ 	.short	0x0380
        /*010e*/ 	.short	0x0128


	//----- nvinfo : EIATTR_SW_WAR
	.align		4
.L_2599:
        /*0110*/ 	.byte	0x04, 0x36
        /*0112*/ 	.short	(.L_2601 - .L_2600)
.L_2600:
        /*0114*/ 	.word	0x00000008
.L_2601:


//--------------------- .nv.info._ZN10layer_norm31ln_parallel_residual_bwd_kernelINS_13Kernel_traitsI6__halfffffjLj6144ELj1ELj1ELj8ELj16ENS_18Kernel_traits_baseILj6144ES2_ffffjLj256EEEEELb1ELb1ELb0EEEvNS_9BwdParamsE --------------------------
	.section	.nv.info._ZN10layer_norm31ln_parallel_residual_bwd_kernelINS_13Kernel_traitsI6__halfffffjLj6144ELj1ELj1ELj8ELj16ENS_18Kernel_traits_baseILj6144ES2_ffffjLj256EEEEELb1ELb1ELb0EEEvNS_9BwdParamsE,"",@"SHT_CUDA_INFO"
	.sectionflags	@""
	.align	4


	//----- nvinfo : EIATTR_CUDA_API_VERSION
	.align		4
        /*0000*/ 	.byte	0x04, 0x37
        /*0002*/ 	.short	(.L_2603 - .L_2602)
.L_2602:
        /*0004*/ 	.word	0x00000082


	//----- nvinfo : EIATTR_KPARAM_INFO
	.align		4
.L_2603:
        /*0008*/ 	.byte	0x04, 0x17
        /*000a*/ 	.short	(.L_2605 - .L_2604)
.L_2604:
        /*000c*/ 	.word	0x00000000
        /*0010*/ 	.short	0x0000
        /*0012*/ 	.short	0x0000
        /*0014*/ 	.byte	0x00, 0xf0, 0xa1, 0x04


	//----- nvinfo : EIATTR_SPARSE_MMA_MASK
	.align		4
.L_2605:
        /*0018*/ 	.byte	0x03, 0x50
        /*001a*/ 	.short	0x0000


	//----- nvinfo : EIATTR_MAXREG_COUNT
	.align		4
        /*001c*/ 	.byte	0x03, 0x1b
        /*001e*/ 	.short	0x00ff


	//----- nvinfo : EIATTR_NUM_BARRIERS
	.align		4
        /*0020*/ 	.byte	0x02, 0x4c
        /*0022*/ 	.byte	0x01
	.zero		1


	//----- nvinfo : EIATTR_MERCURY_ISA_VERSION
	.align		4
        /*0024*/ 	.byte	0x03, 0x5f
        /*0026*/ 	.short	0x0101


	//----- nvinfo : EIATTR_COOP_GROUP_MASK_REGIDS
	.align		4
        /*0028*/ 	.byte	0x04, 0x29
        /*002a*/ 	.short	(.L_2607 - .L_2606)


	//   ....[0]....
.L_2606:
        /*002c*/ 	.word	0xffffffff


	//   ....[1]....
        /*0030*/ 	.word	0xffffffff


	//   ....[2]....
        /*0034*/ 	.word	0xffffffff


	//   ....[3]....
        /*0038*/ 	.word	0xffffffff


	//   ....[4]....
        /*003c*/ 	.word	0xffffffff


	//   ....[5]....
        /*0040*/ 	.word	0xffffffff


	//   ....[6]....
        /*0044*/ 	.word	0xffffffff


	//   ....[7]....
        /*0048*/ 	.word	0xffffffff


	//   ....[8]....
        /*004c*/ 	.word	0xffffffff


	//   ....[9]....
        /*0050*/ 	.word	0xffffffff


	//----- nvinfo : EIATTR_COOP_GROUP_INSTR_OFFSETS
	.align		4
.L_2607:
        /*0054*/ 	.byte	0x04, 0x28
        /*0056*/ 	.short	(.L_2609 - .L_2608)


	//   ....[0]....
.L_2608:
        /*0058*/ 	.word	0x00001ed0


	//   ....[1]....
        /*005c*/ 	.word	0x00001ef0


	//   ....[2]....
        /*0060*/ 	.word	0x00001f30


	//   ....[3]....
        /*0064*/ 	.word	0x00001f40


	//   ....[4]....
        /*0068*/ 	.word	0x00001f70


	//   ....[5]....
        /*006c*/ 	.word	0x00001f90


	//   ....[6]....
        /*0070*/ 	.word	0x00001fc0


	//   ....[7]....
        /*0074*/ 	.word	0x00001fd0


	//   ....[8]....
        /*0078*/ 	.word	0x00002000


	//   ....[9]....
        /*007c*/ 	.word	0x00002010


	//----- nvinfo : EIATTR_VRC_CTA_INIT_COUNT
	.align		4
.L_2609:
        /*0080*/ 	.byte	0x02, 0x4a
	.zero		1
	.zero		1


	//----- nvinfo : EIATTR_EXIT_INSTR_OFFSETS
	.align		4
        /*0084*/ 	.byte	0x04, 0x1c
        /*0086*/ 	.short	(.L_2611 - .L_2610)


	//   ....[0]....
.L_2610:
        /*0088*/ 	.word	0x00008ba0


	//   ....[1]....
        /*008c*/ 	.word	0x00008c20


	//----- nvinfo : EIATTR_MAX_THREADS
	.align		4
.L_2611:
        /*0090*/ 	.byte	0x04, 0x05
        /*0092*/ 	.short	(.L_2613 - .L_2612)
.L_2612:
        /*0094*/ 	.word	0x00000100
        /*0098*/ 	.word	0x00000001
        /*009c*/ 	.word	0x00000001


	//----- nvinfo : EIATTR_CRS_STACK_SIZE
	.align		4
.L_2613:
        /*00a0*/ 	.byte	0x04, 0x1e
        /*00a2*/ 	.short	(.L_2615 - .L_2614)
.L_2614:
        /*00a4*/ 	.word	0x00000000


	//----- nvinfo : EIATTR_CBANK_PARAM_SIZE
	.align		4
.L_2615:
        /*00a8*/ 	.byte	0x03, 0x19
        /*00aa*/ 	.short	0x0128


	//----- nvinfo : EIATTR_PARAM_CBANK
	.align		4
        /*00ac*/ 	.byte	0x04, 0x0a
        /*00ae*/ 	.short	(.L_2617 - .L_2616)
	.align		4
.L_2616:
        /*00b0*/ 	.word	index@(.nv.constant0._ZN10layer_norm31ln_parallel_residual_bwd_kernelINS_13Kernel_traitsI6__halfffffjLj6144ELj1ELj1ELj8ELj16ENS_18Kernel_traits_baseILj6144ES2_ffffjLj256EEEEELb1ELb1ELb0EEEvNS_9BwdParamsE)
        /*00b4*/ 	.short	0x0380
        /*00b6*/ 	.short	0x0128


	//----- nvinfo : EIATTR_SW_WAR
	.align		4
.L_2617:
        /*00b8*/ 	.byte	0x04, 0x36
        /*00ba*/ 	.short	(.L_2619 - .L_2618)
.L_2618:
        /*00bc*/ 	.word	0x00000008
.L_2619:


//--------------------- .nv.info._ZN10layer_norm22ln_bwd_finalize_kernelINS_22Kernel_traits_finalizeILj6144E6__halfffffjLb0ELj1024ELj4ENS_18Kernel_traits_baseILj6144ES2_ffffjLj1024EEEEELb0ELb1EEEvNS_9BwdParamsE --------------------------
	.section	.nv.info._ZN10layer_norm22ln_bwd_finalize_kernelINS_22Kernel_traits_finalizeILj6144E6__halfffffjLb0ELj1024ELj4ENS_18Kernel_traits_baseILj6144ES2_ffffjLj1024EEEEELb0ELb1EEEvNS_9BwdParamsE,"",@"SHT_CUDA_INFO"
	.sectionflags	@""
	.align	4


	//----- nvinfo : EIATTR_CUDA_API_VERSION
	.align		4
        /*0000*/ 	.byte	0x04, 0x37
        /*0002*/ 	.short	(.L_2621 - .L_2620)
.L_2620:
        /*0004*/ 	.word	0x00000082


	//----- nvinfo : EIATTR_KPARAM_INFO
	.align		4
.L_2621:
        /*0008*/ 	.byte	0x04, 0x17
        /*000a*/ 	.short	(.L_2623 - .L_2622)
.L_2622:
        /*000c*/ 	.word	0x00000000
        /*0010*/ 	.short	0x0000
        /*0012*/ 	.short	0x0000
        /*0014*/ 	.byte	0x00, 0xf0, 0xa1, 0x04


	//----- nvinfo : EIATTR_SPARSE_MMA_MASK
	.align		4
.L_2623:
        /*0018*/ 	.byte	0x03, 0x50
        /*001a*/ 	.short	0x0000


	//----- nvinfo : EIATTR_MAXREG_COUNT
	.align		4
        /*001c*/ 	.byte	0x03, 0x1b
        /*001e*/ 	.short	0x0040


	//----- nvinfo : EIATTR_NUM_BARRIERS
	.align		4
        /*0020*/ 	.byte	0x02, 0x4c
        /*0022*/ 	.byte	0x01
	.zero		1


	//----- nvinfo : EIATTR_MERCURY_ISA_VERSION
	.align		4
        /*0024*/ 	.byte	0x03, 0x5f
        /*0026*/ 	.short	0x0101


	//----- nvinfo : EIATTR_COOP_GROUP_MASK_REGIDS
	.align		4
        /*0028*/ 	.byte	0x04, 0x29
        /*002a*/ 	.short	(.L_2625 - .L_2624)


	//   ....[0]....
.L_2624:
        /*002c*/ 	.word	0xffffffff


	//   ....[1]....
        /*0030*/ 	.word	0xffffffff


	//   ....[2]....
        /*0034*/ 	.word	0xffffffff


	//   ....[3]....
        /*0038*/ 	.word	0xffffffff


	//   ....[4]....
        /*003c*/ 	.word	0xffffffff


	//   ....[5]....
        /*0040*/ 	.word	0xffffffff


	//   ....[6]....
        /*0044*/ 	.word	0xffffffff


	//   ....[7]....
        /*0048*/ 	.word	0xffffffff


	//   ....[8]....
        /*004c*/ 	.word	0xffffffff


	//   ....[9]....
        /*0050*/ 	.word	0xffffffff


	//----- nvinfo : EIATTR_COOP_GROUP_INSTR_OFFSETS
	.align		4
.L_2625:
        /*0054*/ 	.byte	0x04, 0x28
        /*0056*/ 	.short	(.L_2627 - .L_2626)


	//   ....[0]....
.L_2626:
        /*0058*/ 	.word	0x00001630


	//   ....[1]....
        /*005c*/ 	.word	0x00001640


	//   ....[2]....
        /*0060*/ 	.word	0x00001670


	//   ....[3]....
        /*0064*/ 	.word	0x00001680


	//   ....[4]....
        /*0068*/ 	.word	0x000016b0


	//   ....[5]....
        /*006c*/ 	.word	0x000016d0


	//   ....[6]....
        /*0070*/ 	.word	0x00001700


	//   ....[7]....
        /*0074*/ 	.word	0x00001710


	//   ....[8]....
        /*0078*/ 	.word	0x00001740


	//   ....[9]....
        /*007c*/ 	.word	0x00001750


	//----- nvinfo : EIATTR_VRC_CTA_INIT_COUNT
	.align		4
.L_2627:
        /*0080*/ 	.byte	0x02, 0x4a
	.zero		1
	.zero		1


	//----- nvinfo : EIATTR_EXIT_INSTR_OFFSETS
	.align		4
        /*0084*/ 	.byte	0x04, 0x1c
        /*0086*/ 	.short	(.L_2629 - .L_2628)


	//   ....[0]....
.L_2628:
        /*0088*/ 	.word	0x00000070


	//   ....[1]....
        /*008c*/ 	.word	0x000017b0


	//   ....[2]....
        /*0090*/ 	.word	0x00001880


	//----- nvinfo : EIATTR_MAX_THREADS
	.align		4
.L_2629:
        /*0094*/ 	.byte	0x04, 0x05
        /*0096*/ 	.short	(.L_2631 - .L_2630)
.L_2630:
        /*0098*/ 	.word	0x00000400
        /*009c*/ 	.word	0x00000001
        /*00a0*/ 	.word	0x00000001


	//----- nvinfo : EIATTR_CRS_STACK_SIZE
	.align		4
.L_2631:
        /*00a4*/ 	.byte	0x04, 0x1e
        /*00a6*/ 	.short	(.L_2633 - .L_2632)
.L_2632:
        /*00a8*/ 	.word	0x00000000


	//----- nvinfo : EIATTR_CBANK_PARAM_SIZE
	.align		4
.L_2633:
        /*00ac*/ 	.byte	0x03, 0x19
        /*00ae*/ 	.short	0x0128


	//----- nvinfo : EIATTR_PARAM_CBANK
	.align		4
        /*00b0*/ 	.byte	0x04, 0x0a
        /*00b2*/ 	.short	(.L_2635 - .L_2634)
	.align		4
.L_2634:
        /*00b4*/ 	.word	index@(.nv.constant0._ZN10layer_norm22ln_bwd_finalize_kernelINS_22Kernel_traits_finalizeILj6144E6__halfffffjLb0ELj1024ELj4ENS_18Kernel_traits_baseILj6144ES2_ffffjLj1024EEEEELb0ELb1EEEvNS_9BwdParamsE)
        /*00b8*/ 	.short	0x0380
        /*00ba*/ 	.short	0x0128


	//----- nvinfo : EIATTR_SW_WAR
	.align		4
.L_2635:
        /*00bc*/ 	.byte	0x04, 0x36
        /*00be*/ 	.short	(.L_2637 - .L_2636)
.L_2636:
        /*00c0*/ 	.word	0x00000008
.L_2637:


//--------------------- .nv.info._ZN10layer_norm40ln_parallel_residual_bwd_finalize_kernelINS_22Kernel_traits_finalizeILj6144E6__halfffffjLb0ELj1024ELj4ENS_18Kernel_traits_baseILj6144ES2_ffffjLj1024EEEEELb1EEEvNS_9BwdParamsE --------------------------
	.section	.nv.info._ZN10layer_norm40ln_parallel_residual_bwd_finalize_kernelINS_22Kernel_traits_finalizeILj6144E6__halfffffjLb0ELj1024ELj4ENS_18Kernel_traits_baseILj6144ES2_ffffjLj1024EEEEELb1EEEvNS_9BwdParamsE,"",@"SHT_CUDA_INFO"
	.sectionflags	@""
	.align	4


	//----- nvinfo : EIATTR_CUDA_API_VERSION
	.align		4
        /*0000*/ 	.byte	0x04, 0x37
        /*0002*/ 	.short	(.L_2639 - .L_2638)
.L_2638:
        /*0004*/ 	.word	0x00000082


	//----- nvinfo : EIATTR_KPARAM_INFO
	.align		4
.L_2639:
        /*0008*/ 	.byte	0x04, 0x17
        /*000a*/ 	.short	(.L_2641 - .L_2640)
.L_2640:
        /*000c*/ 	.word	0x00000000
        /*0010*/ 	.short	0x0000
        /*0012*/ 	.short	0x0000
        /*0014*/ 	.byte	0x00, 0xf0, 0xa1, 0x04


	//----- nvinfo : EIATTR_SPARSE_MMA_MASK
	.align		4
.L_2641:
        /*0018*/ 	.byte	0x03, 0x50
        /*001a*/ 	.short	0x0000


	//----- nvinfo : EIATTR_MAXREG_COUNT
	.align		4
        /*001c*/ 	.byte	0x03, 0x1b
        /*001e*/ 	.short	0x0040


	//----- nvinfo : EIATTR_NUM_BARRIERS
	.align		4
        /*0020*/ 	.byte	0x02, 0x4c
        /*0022*/ 	.byte	0x01
	.zero		1


	//----- nvinfo : EIATTR_MERCURY_ISA_VERSION
	.align		4
        /*0024*/ 	.byte	0x03, 0x5f
        /*0026*/ 	.short	0x0101


	//----- nvinfo : EIATTR_COOP_GROUP_MASK_REGIDS
	.align		4
        /*0028*/ 	.byte	0x04, 0x29
        /*002a*/ 	.short	(.L_2643 - .L_2642)


	//   ....[0]....
.L_2642:
        /*002c*/ 	.word	0xffffffff


	//   ....[1]....
        /*0030*/ 	.word	0xffffffff


	//   ....[2]....
        /*0034*/ 	.word	0xffffffff


	//   ....[3]....
        /*0038*/ 	.word	0xffffffff


	//   ....[4]....
        /*003c*/ 	.word	0xffffffff


	//   ....[5]....
        /*0040*/ 	.word	0xffffffff


	//   ....[6]....
        /*0044*/ 	.word	0xffffffff


	//   ....[7]....
        /*0048*/ 	.word	0xffffffff


	//   ....[8]....
        /*004c*/ 	.word	0xffffffff


	//   ....[9]....
        /*0050*/ 	.word	0xffffffff


	//   ....[10]....
        /*0054*/ 	.word	0xffffffff


	//   ....[11]....
        /*0058*/ 	.word	0xffffffff


	//   ....[12]....
        /*005c*/ 	.word	0xffffffff


	//   ....[13]....
        /*0060*/ 	.word	0xffffffff


	//   ....[14]....
        /*0064*/ 	.word	0xffffffff


	//   ....[15]....
        /*0068*/ 	.word	0xffffffff


	//   ....[16]....
        /*006c*/ 	.word	0xffffffff


	//   ....[17]....
        /*0070*/ 	.word	0xffffffff


	//   ....[18]....
        /*0074*/ 	.word	0xffffffff


	//   ....[19]....
        /*0078*/ 	.word	0xffffffff


	//----- nvinfo : EIATTR_COOP_GROUP_INSTR_OFFSETS
	.align		4
.L_2643:
        /*007c*/ 	.byte	0x04, 0x28
        /*007e*/ 	.short	(.L_2645 - .L_2644)


	//   ....[0]....
.L_2644:
        /*0080*/ 	.word	0x00001410


	//   ....[1]....
        /*0084*/ 	.word	0x00001420


	//   ....[2]....
        /*0088*/ 	.word	0x00001430


	//   ....[3]....
        /*008c*/ 	.word	0x00001440


	//   ....[4]....
        /*0090*/ 	.word	0x00001480


	//   ....[5]....
        /*0094*/ 	.word	0x000014a0


	//   ....[6]....
        /*0098*/ 	.word	0x000014b0


	//   ....[7]....
        /*009c*/ 	.word	0x000014c0


	//   ....[8]....
        /*00a0*/ 	.word	0x000014f0


	//   ....[9]....
        /*00a4*/ 	.word	0x00001520


	//   ....[10]....
        /*00a8*/ 	.word	0x00001530


	//   ....[11]....
        /*00ac*/ 	.word	0x00001540


	//   ....[12]....
        /*00b0*/ 	.word	0x00001560


	//   ....[13]....
        /*00b4*/ 	.word	0x00001590


	//   ....[14]....
        /*00b8*/ 	.word	0x000015b0


	//   ....[15]....
        /*00bc*/ 	.word	0x000015c0


	//   ....[16]....
        /*00c0*/ 	.word	0x000015e0


	//   ....[17]....
        /*00c4*/ 	.word	0x00001610


	//   ....[18]....
        /*00c8*/ 	.word	0x00001630


	//   ....[19]....
        /*00cc*/ 	.word	0x00001640


	//----- nvinfo : EIATTR_VRC_CTA_INIT_COUNT
	.align		4
.L_2645:
        /*00d0*/ 	.byte	0x02, 0x4a
	.zero		1
	.zero		1


	//----- nvinfo : EIATTR_EXIT_INSTR_OFFSETS
	.align		4
        /*00d4*/ 	.byte	0x04, 0x1c
        /*00d6*/ 	.short	(.L_2647 - .L_2646)


	//   ....[0]....
.L_2646:
        /*00d8*/ 	.word	0x00000060


	//   ....[1]....
        /*00dc*/ 	.word	0x000016e0


	//   ....[2]....
        /*00e0*/ 	.word	0x00001850


	//----- nvinfo : EIATTR_MAX_THREADS
	.align		4
.L_2647:
        /*00e4*/ 	.byte	0x04, 0x05
        /*00e6*/ 	.short	(.L_2649 - .L_2648)
.L_2648:
        /*00e8*/ 	.word	0x00000400
        /*00ec*/ 	.word	0x00000001
        /*00f0*/ 	.word	0x00000001


	//----- nvinfo : EIATTR_CRS_STACK_SIZE
	.align		4
.L_2649:
        /*00f4*/ 	.byte	0x04, 0x1e
        /*00f6*/ 	.short	(.L_2651 - .L_2650)
.L_2650:
        /*00f8*/ 	.word	0x00000000


	//----- nvinfo : EIATTR_CBANK_PARAM_SIZE
	.align		4
.L_2651:
        /*00fc*/ 	.byte	0x03, 0x19
        /*00fe*/ 	.short	0x0128


	//----- nvinfo : EIATTR_PARAM_CBANK
	.align		4
        /*0100*/ 	.byte	0x04, 0x0a
        /*0102*/ 	.short	(.L_2653 - .L_2652)
	.align		4
.L_2652:
        /*0104*/ 	.word	index@(.nv.constant0._ZN10layer_norm40ln_parallel_residual_bwd_finalize_kernelINS_22Kernel_traits_finalizeILj6144E6__halfffffjLb0ELj1024ELj4ENS_18Kernel_traits_baseILj6144ES2_ffffjLj1024EEEEELb1EEEvNS_9BwdParamsE)
        /*0108*/ 	.short	0x0380
        /*010a*/ 	.short	0x0128


	//----- nvinfo : EIATTR_SW_WAR
	.align		4
.L_2653:
        /*010c*/ 	.byte	0x04, 0x36
        /*010e*/ 	.short	(.L_2655 - .L_2654)
.L_2654:
        /*0110*/ 	.word	0x00000008
.L_2655:


//--------------------- .nv.info._ZN10layer_norm31ln_parallel_residual_bwd_kernelINS_13Kernel_traitsI6__halfffffjLj6144ELj1ELj1ELj8ELj16ENS_18Kernel_traits_baseILj6144ES2_ffffjLj256EEEEELb1ELb1ELb1EEEvNS_9BwdParamsE --------------------------
	.section	.nv.info._ZN10layer_norm31ln_parallel_residual_bwd_kernelINS_13Kernel_traitsI6__halfffffjLj6144ELj1ELj1ELj8ELj16ENS_18Kernel_traits_baseILj6144ES2_ffffjLj256EEEEELb1ELb1ELb1EEEvNS_9BwdParamsE,"",@"SHT_CUDA_INFO"
	.sectionflags	@""
	.align	4


	//----- nvinfo : EIATTR_CUDA_API_VERSION
	.align		4
        /*0000*/ 	.byte	0x04, 0x37
        /*0002*/ 	.short	(.L_2657 - .L_2656)
.L_2656:
        /*0004*/ 	.word	0x00000082


	//----- nvinfo : EIATTR_KPARAM_INFO
	.align		4
.L_2657:
        /*0008*/ 	.byte	0x04, 0x17
        /*000a*/ 	.short	(.L_2659 - .L_2658)
.L_2658:
        /*000c*/ 	.word	0x00000000
        /*0010*/ 	.short	0x0000
        /*0012*/ 	.short	0x0000
        /*0014*/ 	.byte	0x00, 0xf0, 0xa1, 0x04


	//----- nvinfo : EIATTR_SPARSE_MMA_MASK
	.align		4
.L_2659:
        /*0018*/ 	.byte	0x03, 0x50
        /*001a*/ 	.short	0x0000


	//----- nvinfo : EIATTR_MAXREG_COUNT
	.align		4
        /*001c*/ 	.byte	0x03, 0x1b
        /*001e*/ 	.short	0x00ff


	//----- nvinfo : EIATTR_NUM_BARRIERS
	.align		4
        /*0020*/ 	.byte	0x02, 0x4c
        /*0022*/ 	.byte	0x01
	.zero		1


	//----- nvinfo : EIATTR_MERCURY_ISA_VERSION
	.align		4
        /*0024*/ 	.byte	0x03, 0x5f
        /*0026*/ 	.short	0x0101


	//----- nvinfo : EIATTR_COOP_GROUP_MASK_REGIDS
	.align		4
        /*0028*/ 	.byte	0x04, 0x29
        /*002a*/ 	.short	(.L_2661 - .L_2660)


	//   ....[0]....
.L_2660:
        /*002c*/ 	.word	0xffffffff


	//   ....[1]....
        /*0030*/ 	.word	0xffffffff


	//   ....[2]....
        /*0034*/ 	.word	0xffffffff


	//   ....[3]....
        /*0038*/ 	.word	0xffffffff


	//   ....[4]....
        /*003c*/ 	.word	0xffffffff


	//   ....[5]....
        /*0040*/ 	.word	0xffffffff


	//   ....[6]....
        /*0044*/ 	.word	0xffffffff


	//   ....[7]....
        /*0048*/ 	.word	0xffffffff


	//   ....[8]....
        /*004c*/ 	.word	0xffffffff


	//   ....[9]....
        /*0050*/ 	.word	0xffffffff


	//----- nvinfo : EIATTR_COOP_GROUP_INSTR_OFFSETS
	.align		4
.L_2661:
        /*0054*/ 	.byte	0x04, 0x28
        /*0056*/ 	.short	(.L_2663 - .L_2662)


	//   ....[0]....
.L_2662:
        /*0058*/ 	.word	0x00001500


	//   ....[1]....
        /*005c*/ 	.word	0x00001510


	//   ....[2]....
        /*0060*/ 	.word	0x00001540


	//   ....[3]....
        /*0064*/ 	.word	0x00001550


	//   ....[4]....
        /*0068*/ 	.word	0x00001580


	//   ....[5]....
        /*006c*/ 	.word	0x00001590


	//   ....[6]....
        /*0070*/ 	.word	0x000015d0


	//   ....[7]....
        /*0074*/ 	.word	0x000015e0


	//   ....[8]....
        /*0078*/ 	.word	0x00001610


	//   ....[9]....
        /*007c*/ 	.word	0x00001620


	//----- nvinfo : EIATTR_VRC_CTA_INIT_COUNT
	.align		4
.L_2663:
        /*0080*/ 	.byte	0x02, 0x4a
	.zero		1
	.zero		1


	//----- nvinfo : EIATTR_EXIT_INSTR_OFFSETS
	.align		4
        /*0084*/ 	.byte	0x04, 0x1c
        /*0086*/ 	.short	(.L_2665 - .L_2664)


	//   ....[0]....
.L_2664:
        /*0088*/ 	.word	0x00007ea0


	//----- nvinfo : EIATTR_MAX_THREADS
	.align		4
.L_2665:
        /*008c*/ 	.byte	0x04, 0x05
        /*008e*/ 	.short	(.L_2667 - .L_2666)
.L_2666:
        /*0090*/ 	.word	0x00000100
        /*0094*/ 	.word	0x00000001
        /*0098*/ 	.word	0x00000001


	//----- nvinfo : EIATTR_CRS_STACK_SIZE
	.align		4
.L_2667:
        /*009c*/ 	.byte	0x04, 0x1e
        /*009e*/ 	.short	(.L_2669 - .L_2668)
.L_2668:
        /*00a0*/ 	.word	0x00000000


	//----- nvinfo : EIATTR_CBANK_PARAM_SIZE
	.align		4
.L_2669:
        /*00a4*/ 	.byte	0x03, 0x19
        /*00a6*/ 	.short	0x0128


	//----- nvinfo : EIATTR_PARAM_CBANK
	.align		4
        /*00a8*/ 	.byte	0x04, 0x0a
        /*00aa*/ 	.short	(.L_2671 - .L_2670)
	.align		4
.L_2670:
        /*00ac*/ 	.word	index@(.nv.constant0._ZN10layer_norm31ln_parallel_residual_bwd_kernelINS_13Kernel_traitsI6__halfffffjLj6144ELj1ELj1ELj8ELj16ENS_18Kernel_traits_baseILj6144ES2_ffffjLj256EEEEELb1ELb1ELb1EEEvNS_9BwdParamsE)
        /*00b0*/ 	.short	0x0380
        /*00b2*/ 	.short	0x0128


	//----- nvinfo : EIATTR_SW_WAR
	.align		4
.L_2671:
        /*00b4*/ 	.byte	0x04, 0x36
        /*00b6*/ 	.short	(.L_2673 - .L_2672)
.L_2672:
        /*00b8*/ 	.word	0x00000008
.L_2673:


//--------------------- .nv.info._ZN10layer_norm31ln_parallel_residual_bwd_kernelINS_13Kernel_traitsIfffffjLj6144ELj1ELj1ELj8ELj16ENS_18Kernel_traits_baseILj6144EfffffjLj256EEEEELb0ELb0ELb0EEEvNS_9BwdParamsE --------------------------
	.section	.nv.info._ZN10layer_norm31ln_parallel_residual_bwd_kernelINS_13Kernel_traitsIfffffjLj6144ELj1ELj1ELj8ELj16ENS_18Kernel_traits_baseILj6144EfffffjLj256EEEEELb0ELb0ELb0EEEvNS_9BwdParamsE,"",@"SHT_CUDA_INFO"
	.sectionflags	@""
	.align	4


	//----- nvinfo : EIATTR_CUDA_API_VERSION
	.align		4
        /*0000*/ 	.byte	0x04, 0x37
        /*0002*/ 	.short	(.L_2675 - .L_2674)
.L_2674:
        /*0004*/ 	.word	0x00000082


	//----- nvinfo : EIATTR_KPARAM_INFO
	.align		4
.L_2675:
        /*0008*/ 	.byte	0x04, 0x17
        /*000a*/ 	.short	(.L_2677 - .L_2676)
.L_2676:
        /*000c*/ 	.word	0x00000000
        /*0010*/ 	.short	0x0000
        /*0012*/ 	.short	0x0000
        /*0014*/ 	.byte	0x00, 0xf0, 0xa1, 0x04


	//----- nvinfo : EIATTR_SPARSE_MMA_MASK
	.align		4
.L_2677:
        /*0018*/ 	.byte	0x03, 0x50
        /*001a*/ 	.short	0x0000


	//----- nvinfo : EIATTR_MAXREG_COUNT
	.align		4
        /*001c*/ 	.byte	0x03, 0x1b
        /*001e*/ 	.short	0x00ff


	//----- nvinfo : EIATTR_NUM_BARRIERS
	.align		4
        /*0020*/ 	.byte	0x02, 0x4c
        /*0022*/ 	.byte	0x01
	.zero		1


	//----- nvinfo : EIATTR_MERCURY_ISA_VERSION
	.align		4
        /*0024*/ 	.byte	0x03, 0x5f
        /*0026*/ 	.short	0x0101


	//----- nvinfo : EIATTR_COOP_GROUP_MASK_REGIDS
	.align		4
        /*0028*/ 	.byte	0x04, 0x29
        /*002a*/ 	.short	(.L_2679 - .L_2678)


	//   ....[0]....
.L_2678:
        /*002c*/ 	.word	0xffffffff


	//   ....[1]....
        /*0030*/ 	.word	0xffffffff


	//   ....[2]....
        /*0034*/ 	.word	0xffffffff


	//   ....[3]....
        /*0038*/ 	.word	0xffffffff


	//   ....[4]....
        /*003c*/ 	.word	0xffffffff


	//   ....[5]....
        /*0040*/ 	.word	0xffffffff


	//   ....[6]....
        /*0044*/ 	.word	0xffffffff


	//   ....[7]....
        /*0048*/ 	.word	0xffffffff


	//   ....[8]....
        /*004c*/ 	.word	0xffffffff


	//   ....[9]....
        /*0050*/ 	.word	0xffffffff


	//----- nvinfo : EIATTR_COOP_GROUP_INSTR_OFFSETS
	.align		4
.L_2679:
        /*0054*/ 	.byte	0x04, 0x28
        /*0056*/ 	.short	(.L_2681 - .L_2680)


	//   ....[0]....
.L_2680:
        /*0058*/ 	.word	0x000021c0


	//   ....[1]....
        /*005c*/ 	.word	0x000021e0


	//   ....[2]....
        /*0060*/ 	.word	0x00002220


	//   ....[3]....
        /*0064*/ 	.word	0x00002230


	//   ....[4]....
        /*0068*/ 	.word	0x00002270


	//   ....[5]....
        /*006c*/ 	.word	0x00002280


	//   ....[6]....
        /*0070*/ 	.word	0x000022b0


	//   ....[7]....
        /*0074*/ 	.word	0x000022c0


	//   ....[8]....
        /*0078*/ 	.word	0x000022f0


	//   ....[9]....
        /*007c*/ 	.word	0x00002300


	//----- nvinfo : EIATTR_VRC_CTA_INIT_COUNT
	.align		4
.L_2681:
        /*0080*/ 	.byte	0x02, 0x4a
	.zero		1
	.zero		1


	//----- nvinfo : EIATTR_EXIT_INSTR_OFFSETS
	.align		4
        /*0084*/ 	.byte	0x04, 0x1c
        /*0086*/ 	.short	(.L_2683 - .L_2682)


	//   ....[0]....
.L_2682:
        /*0088*/ 	.word	0x00006ce0


	//   ....[1]....
        /*008c*/ 	.word	0x00006db0


	//----- nvinfo : EIATTR_MAX_THREADS
	.align		4
.L_2683:
        /*0090*/ 	.byte	0x04, 0x05
        /*0092*/ 	.short	(.L_2685 - .L_2684)
.L_2684:
        /*0094*/ 	.word	0x00000100
        /*0098*/ 	.word	0x00000001
        /*009c*/ 	.word	0x00000001


	//----- nvinfo : EIATTR_CRS_STACK_SIZE
	.align		4
.L_2685:
        /*00a0*/ 	.byte	0x04, 0x1e
        /*00a2*/ 	.short	(.L_2687 - .L_2686)
.L_2686:
        /*00a4*/ 	.word	0x00000000


	//----- nvinfo : EIATTR_CBANK_PARAM_SIZE
	.align		4
.L_2687:
        /*00a8*/ 	.byte	0x03, 0x19
        /*00aa*/ 	.short	0x0128


	//----- nvinfo : EIATTR_PARAM_CBANK
	.align		4
        /*00ac*/ 	.byte	0x04, 0x0a
        /*00ae*/ 	.short	(.L_2689 - .L_2688)
	.align		4
.L_2688:
        /*00b0*/ 	.word	index@(.nv.constant0._ZN10layer_norm31ln_parallel_residual_bwd_kernelINS_13Kernel_traitsIfffffjLj6144ELj1ELj1ELj8ELj16ENS_18Kernel_traits_baseILj6144EfffffjLj256EEEEELb0ELb0ELb0EEEvNS_9BwdParamsE)
        /*00b4*/ 	.short	0x0380
        /*00b6*/ 	.short	0x0128


	//----- nvinfo : EIATTR_SW_WAR
	.align		4
.L_2689:
        /*00b8*/ 	.byte	0x04, 0x36
        /*00ba*/ 	.short	(.L_2691 - .L_2690)
.L_2690:
        /*00bc*/ 	.word	0x00000008
.L_2691:


//--------------------- .nv.info._ZN10layer_norm31ln_parallel_residual_bwd_kernelINS_13Kernel_traitsIfffffjLj6144ELj1ELj1ELj8ELj16ENS_18Kernel_traits_baseILj6144EfffffjLj256EEEEELb0ELb0ELb1EEEvNS_9BwdParamsE --------------------------
	.section	.nv.info._ZN10layer_norm31ln_parallel_residual_bwd_kernelINS_13Kernel_traitsIfffffjLj6144ELj1ELj1ELj8ELj16ENS_18Kernel_traits_baseILj6144EfffffjLj256EEEEELb0ELb0ELb1EEEvNS_9BwdParamsE,"",@"SHT_CUDA_INFO"
	.sectionflags	@""
	.align	4


	//----- nvinfo : EIATTR_CUDA_API_VERSION
	.align		4
        /*0000*/ 	.byte	0x04, 0x37
        /*0002*/ 	.short	(.L_2693 - .L_2692)
.L_2692:
        /*0004*/ 	.word	0x00000082


	//----- nvinfo : EIATTR_KPARAM_INFO
	.align		4
.L_2693:
        /*0008*/ 	.byte	0x04, 0x17
        /*000a*/ 	.short	(.L_2695 - .L_2694)
.L_2694:
        /*000c*/ 	.word	0x00000000
        /*0010*/ 	.short	0x0000
        /*0012*/ 	.short	0x0000
        /*0014*/ 	.byte	0x00, 0xf0, 0xa1, 0x04


	//----- nvinfo : EIATTR_SPARSE_MMA_MASK
	.align		4
.L_2695:
        /*0018*/ 	.byte	0x03, 0x50
        /*001a*/ 	.short	0x0000


	//----- nvinfo : EIATTR_MAXREG_COUNT
	.align		4
        /*001c*/ 	.byte	0x03, 0x1b
        /*001e*/ 	.short	0x00ff


	//----- nvinfo : EIATTR_NUM_BARRIERS
	.align		4
        /*0020*/ 	.byte	0x02, 0x4c
        /*0022*/ 	.byte	0x01
	.zero		1


	//----- nvinfo : EIATTR_ANNOTATIONS
	.align		4
        /*0024*/ 	.byte	0x04, 0x55
        /*0026*/ 	.short	(.L_2697 - .L_2696)


	//   ....[0]....
.L_2696:
        /*0028*/ 	.word	0x00000001
        /*002c*/ 	.byte	0xc0, 0x03, 0x00, 0x00, 0x01, 0x00, 0x00, 0x00, 0x00, 0x04, 0x00, 0x00, 0x01, 0x00, 0x00, 0x00
        /*003c*/ 	.byte	0xa0, 0x1d, 0x00, 0x00, 0x01, 0x00, 0x00, 0x00, 0x10, 0x1f, 0x00, 0x00, 0x01, 0x00, 0x00, 0x00
        /*004c*/ 	.byte	0x00, 0x21, 0x00, 0x00, 0x01, 0x00, 0x00, 0x00, 0x10, 0x21, 0x00, 0x00


	//----- nvinfo : EIATTR_MERCURY_ISA_VERSION
	.align		4
.L_2697:
        /*0058*/ 	.byte	0x03, 0x5f
        /*005a*/ 	.short	0x0101


	//----- nvinfo : EIATTR_COOP_GROUP_MASK_REGIDS
	.align		4
        /*005c*/ 	.byte	0x04, 0x29
        /*005e*/ 	.short	(.L_2699 - .L_2698)


	//   ....[0]....
.L_2698:
        /*0060*/ 	.word	0xffffffff


	//   ....[1]....
        /*0064*/ 	.word	0xffffffff


	//   ....[2]....
        /*0068*/ 	.word	0xffffffff


	//   ....[3]....
        /*006c*/ 	.word	0xffffffff


	//   ....[4]....
        /*0070*/ 	.word	0xffffffff


	//   ....[5]....
        /*0074*/ 	.word	0xffffffff


	//   ....[6]....
        /*0078*/ 	.word	0xffffffff


	//   ....[7]....
        /*007c*/ 	.word	0xffffffff


	//   ....[8]....
        /*0080*/ 	.word	0xffffffff


	//   ....[9]....
        /*0084*/ 	.word	0xffffffff


	//----- nvinfo : EIATTR_COOP_GROUP_INSTR_OFFSETS
	.align		4
.L_2699:
        /*0088*/ 	.byte	0x04, 0x28
        /*008a*/ 	.short	(.L_2701 - .L_2700)


	//   ....[0]....
.L_2700:
        /*008c*/ 	.word	0x00001a40


	//   ....[1]....
        /*0090*/ 	.word	0x00001a50


	//   ....[2]....
        /*0094*/ 	.word	0x00001a80


	//   ....[3]....
        /*0098*/ 	.word	0x00001a90


	//   ....[4]....
        /*009c*/ 	.word	0x00001ae0


	//   ....[5]....
        /*00a0*/ 	.word	0x00001af0


	//   ....[6]....
        /*00a4*/ 	.word	0x00001b50


	//   ....[7]....
        /*00a8*/ 	.word	0x00001b60


	//   ....[8]....
        /*00ac*/ 	.word	0x00001b90


	//   ....[9]....
        /*00b0*/ 	.word	0x00001ba0


	//----- nvinfo : EIATTR_VRC_CTA_INIT_COUNT
	.align		4
.L_2701:
        /*00b4*/ 	.byte	0x02, 0x4a
	.zero		1
	.zero		1


	//----- nvinfo : EIATTR_EXIT_INSTR_OFFSETS
	.align		4
        /*00b8*/ 	.byte	0x04, 0x1c
        /*00ba*/ 	.short	(.L_2703 - .L_2702)


	//   ....[0]....
.L_2702:
        /*00bc*/ 	.word	0x00006330


	//----- nvinfo : EIATTR_MAX_THREADS
	.align		4
.L_2703:
        /*00c0*/ 	.byte	0x04, 0x05
        /*00c2*/ 	.short	(.L_2705 - .L_2704)
.L_2704:
        /*00c4*/ 	.word	0x00000100
        /*00c8*/ 	.word	0x00000001
        /*00cc*/ 	.word	0x00000001


	//----- nvinfo : EIATTR_CRS_STACK_SIZE
	.align		4
.L_2705:
        /*00d0*/ 	.byte	0x04, 0x1e
        /*00d2*/ 	.short	(.L_2707 - .L_2706)
.L_2706:
        /*00d4*/ 	.word	0x00000000


	//----- nvinfo : EIATTR_CBANK_PARAM_SIZE
	.align		4
.L_2707:
        /*00d8*/ 	.byte	0x03, 0x19
        /*00da*/ 	.short	0x0128


	//----- nvinfo : EIATTR_PARAM_CBANK
	.align		4
        /*00dc*/ 	.byte	0x04, 0x0a
        /*00de*/ 	.short	(.L_2709 - .L_2708)
	.align		4
.L_2708:
        /*00e0*/ 	.word	index@(.nv.constant0._ZN10layer_norm31ln_parallel_residual_bwd_kernelINS_13Kernel_traitsIfffffjLj6144ELj1ELj1ELj8ELj16ENS_18Kernel_traits_baseILj6144EfffffjLj256EEEEELb0ELb0ELb1EEEvNS_9BwdParamsE)
        /*00e4*/ 	.short	0x0380
        /*00e6*/ 	.short	0x0128


	//----- nvinfo : EIATTR_SW_WAR
	.align		4
.L_2709:
        /*00e8*/ 	.byte	0x04, 0x36
        /*00ea*/ 	.short	(.L_2711 - .L_2710)
.L_2710:
        /*00ec*/ 	.word	0x00000008
.L_2711:


//--------------------- .nv.info._ZN10layer_norm31ln_parallel_residual_bwd_kernelINS_13Kernel_traitsIfffffjLj6144ELj1ELj1ELj8ELj16ENS_18Kernel_traits_baseILj6144EfffffjLj256EEEEELb0ELb1ELb0EEEvNS_9BwdParamsE --------------------------
	.section	.nv.info._ZN10layer_norm31ln_parallel_residual_bwd_kernelINS_13Kernel_traitsIfffffjLj6144ELj1ELj1ELj8ELj16ENS_18Kernel_traits_baseILj6144EfffffjLj256EEEEELb0ELb1ELb0EEEvNS_9BwdParamsE,"",@"SHT_CUDA_INFO"
	.sectionflags	@""
	.align	4


	//----- nvinfo : EIATTR_CUDA_API_VERSION
	.align		4
        /*0000*/ 	.byte	0x04, 0x37
        /*0002*/ 	.short	(.L_2713 - .L_2712)
.L_2712:
        /*0004*/ 	.word	0x00000082


	//----- nvinfo : EIATTR_KPARAM_INFO
	.align		4
.L_2713:
        /*0008*/ 	.byte	0x04, 0x17
        /*000a*/ 	.short	(.L_2715 - .L_2714)
.L_2714:
        /*000c*/ 	.word	0x00000000
        /*0010*/ 	.short	0x0000
        /*0012*/ 	.short	0x0000
        /*0014*/ 	.byte	0x00, 0xf0, 0xa1, 0x04


	//----- nvinfo : EIATTR_SPARSE_MMA_MASK
	.align		4
.L_2715:
        /*0018*/ 	.byte	0x03, 0x50
        /*001a*/ 	.short	0x0000


	//----- nvinfo : EIATTR_MAXREG_COUNT
	.align		4
        /*001c*/ 	.byte	0x03, 0x1b
        /*001e*/ 	.short	0x00ff


	//----- nvinfo : EIATTR_NUM_BARRIERS
	.align		4
        /*0020*/ 	.byte	0x02, 0x4c
        /*0022*/ 	.byte	0x01
	.zero		1


	//----- nvinfo : EIATTR_MERCURY_ISA_VERSION
	.align		4
        /*0024*/ 	.byte	0x03, 0x5f
        /*0026*/ 	.short	0x0101


	//----- nvinfo : EIATTR_COOP_GROUP_MASK_REGIDS
	.align		4
        /*0028*/ 	.byte	0x04, 0x29
        /*002a*/ 	.short	(.L_2717 - .L_2716)


	//   ....[0]....
.L_2716:
        /*002c*/ 	.word	0xffffffff


	//   ....[1]....
        /*0030*/ 	.word	0xffffffff


	//   ....[2]....
        /*0034*/ 	.word	0xffffffff


	//   ....[3]....
        /*0038*/ 	.word	0xffffffff


	//   ....[4]....
        /*003c*/ 	.word	0xffffffff


	//   ....[5]....
        /*0040*/ 	.word	0xffffffff


	//   ....[6]....
        /*0044*/ 	.word	0xffffffff


	//   ....[7]....
        /*0048*/ 	.word	0xffffffff


	//   ....[8]....
        /*004c*/ 	.word	0xffffffff


	//   ....[9]....
        /*0050*/ 	.word	0xffffffff


	//----- nvinfo : EIATTR_COOP_GROUP_INSTR_OFFSETS
	.align		4
.L_2717:
        /*0054*/ 	.byte	0x04, 0x28
        /*0056*/ 	.short	(.L_2719 - .L_2718)


	//   ....[0]....
.L_2718:
        /*0058*/ 	.word	0x000017f0


	//   ....[1]....
        /*005c*/ 	.word	0x00001810


	//   ....[2]....
        /*0060*/ 	.word	0x00001850


	//   ....[3]....
        /*0064*/ 	.word	0x00001860


	//   ....[4]....
        /*0068*/ 	.word	0x000018a0


	//   ....[5]....
        /*006c*/ 	.word	0x000018b0


	//   ....[6]....
        /*0070*/ 	.word	0x000018e0


	//   ....[7]....
        /*0074*/ 	.word	0x000018f0


	//   ....[8]....
        /*0078*/ 	.word	0x00001920


	//   ....[9]....
        /*007c*/ 	.word	0x00001930


	//----- nvinfo : EIATTR_VRC_CTA_INIT_COUNT
	.align		4
.L_2719:
        /*0080*/ 	.byte	0x02, 0x4a
	.zero		1
	.zero		1


	//----- nvinfo : EIATTR_EXIT_INSTR_OFFSETS
	.align		4
        /*0084*/ 	.byte	0x04, 0x1c
        /*0086*/ 	.short	(.L_2721 - .L_2720)


	//   ....[0]....
.L_2720:
        /*0088*/ 	.word	0x00006120


	//   ....[1]....
        /*008c*/ 	.word	0x000061a0


	//----- nvinfo : EIATTR_MAX_THREADS
	.align		4
.L_2721:
        /*0090*/ 	.byte	0x04, 0x05
        /*0092*/ 	.short	(.L_2723 - .L_2722)
.L_2722:
        /*0094*/ 	.word	0x00000100
        /*0098*/ 	.word	0x00000001
        /*009c*/ 	.word	0x00000001


	//----- nvinfo : EIATTR_CRS_STACK_SIZE
	.align		4
.L_2723:
        /*00a0*/ 	.byte	0x04, 0x1e
        /*00a2*/ 	.short	(.L_2725 - .L_2724)
.L_2724:
        /*00a4*/ 	.word	0x00000000


	//----- nvinfo : EIATTR_CBANK_PARAM_SIZE
	.align		4
.L_2725:
        /*00a8*/ 	.byte	0x03, 0x19
        /*00aa*/ 	.short	0x0128


	//----- nvinfo : EIATTR_PARAM_CBANK
	.align		4
        /*00ac*/ 	.byte	0x04, 0x0a
        /*00ae*/ 	.short	(.L_2727 - .L_2726)
	.align		4
.L_2726:
        /*00b0*/ 	.word	index@(.nv.constant0._ZN10layer_norm31ln_parallel_residual_bwd_kernelINS_13Kernel_traitsIfffffjLj6144ELj1ELj1ELj8ELj16ENS_18Kernel_traits_baseILj6144EfffffjLj256EEEEELb0ELb1ELb0EEEvNS_9BwdParamsE)
        /*00b4*/ 	.short	0x0380
        /*00b6*/ 	.short	0x0128


	//----- nvinfo : EIATTR_SW_WAR
	.align		4
.L_2727:
        /*00b8*/ 	.byte	0x04, 0x36
        /*00ba*/ 	.short	(.L_2729 - .L_2728)
.L_2728:
        /*00bc*/ 	.word	0x00000008
.L_2729:


//--------------------- .nv.info._ZN10layer_norm31ln_parallel_residual_bwd_kernelINS_13Kernel_traitsIfffffjLj6144ELj1ELj1ELj8ELj16ENS_18Kernel_traits_baseILj6144EfffffjLj256EEEEELb0ELb1ELb1EEEvNS_9BwdParamsE --------------------------
	.section	.nv.info._ZN10layer_norm31ln_parallel_residual_bwd_kernelINS_13Kernel_traitsIfffffjLj6144ELj1ELj1ELj8ELj16ENS_18Kernel_traits_baseILj6144EfffffjLj256EEEEELb0ELb1ELb1EEEvNS_9BwdParamsE,"",@"SHT_CUDA_INFO"
	.sectionflags	@""
	.align	4


	//----- nvinfo : EIATTR_CUDA_API_VERSION
	.align		4
        /*0000*/ 	.byte	0x04, 0x37
        /*0002*/ 	.short	(.L_2731 - .L_2730)
.L_2730:
        /*0004*/ 	.word	0x00000082


	//----- nvinfo : EIATTR_KPARAM_INFO
	.align		4
.L_2731:
        /*0008*/ 	.byte	0x04, 0x17
        /*000a*/ 	.short	(.L_2733 - .L_2732)
.L_2732:
        /*000c*/ 	.word	0x00000000
        /*0010*/ 	.short	0x0000
        /*0012*/ 	.short	0x0000
        /*0014*/ 	.byte	0x00, 0xf0, 0xa1, 0x04


	//----- nvinfo : EIATTR_SPARSE_MMA_MASK
	.align		4
.L_2733:
        /*0018*/ 	.byte	0x03, 0x50
        /*001a*/ 	.short	0x0000


	//----- nvinfo : EIATTR_MAXREG_COUNT
	.align		4
        /*001c*/ 	.byte	0x03, 0x1b
        /*001e*/ 	.short	0x00ff


	//----- nvinfo : EIATTR_NUM_BARRIERS
	.align		4
        /*0020*/ 	.byte	0x02, 0x4c
        /*0022*/ 	.byte	0x01
	.zero		1


	//----- nvinfo : EIATTR_MERCURY_ISA_VERSION
	.align		4
        /*0024*/ 	.byte	0x03, 0x5f
        /*0026*/ 	.short	0x0101


	//----- nvinfo : EIATTR_COOP_GROUP_MASK_REGIDS
	.align		4
        /*0028*/ 	.byte	0x04, 0x29
        /*002a*/ 	.short	(.L_2735 - .L_2734)


	//   ....[0]....
.L_2734:
        /*002c*/ 	.word	0xffffffff


	//   ....[1]....
        /*0030*/ 	.word	0xffffffff


	//   ....[2]....
        /*0034*/ 	.word	0xffffffff


	//   ....[3]....
        /*0038*/ 	.word	0xffffffff


	//   ....[4]....
        /*003c*/ 	.word	0xffffffff


	//   ....[5]....
        /*0040*/ 	.word	0xffffffff


	//   ....[6]....
        /*0044*/ 	.word	0xffffffff


	//   ....[7]....
        /*0048*/ 	.word	0xffffffff


	//   ....[8]....
        /*004c*/ 	.word	0xffffffff


	//   ....[9]....
        /*0050*/ 	.word	0xffffffff


	//----- nvinfo : EIATTR_COOP_GROUP_INSTR_OFFSETS
	.align		4
.L_2735:
        /*0054*/ 	.byte	0x04, 0x28
        /*0056*/ 	.short	(.L_2737 - .L_2736)


	//   ....[0]....
.L_2736:
        /*0058*/ 	.word	0x00000ff0


	//   ....[1]....
        /*005c*/ 	.word	0x00001000


	//   ....[2]....
        /*0060*/ 	.word	0x00001030


	//   ....[3]....
        /*0064*/ 	.word	0x00001040


	//   ....[4]....
        /*0068*/ 	.word	0x00001070


	//   ....[5]....
        /*006c*/ 	.word	0x00001080


	//   ....[6]....
        /*0070*/ 	.word	0x000010c0


	//   ....[7]....
        /*0074*/ 	.word	0x000010d0


	//   ....[8]....
        /*0078*/ 	.word	0x00001100


	//   ....[9]....
        /*007c*/ 	.word	0x00001110


	//----- nvinfo : EIATTR_VRC_CTA_INIT_COUNT
	.align		4
.L_2737:
        /*0080*/ 	.byte	0x02, 0x4a
	.zero		1
	.zero		1


	//----- nvinfo : EIATTR_EXIT_INSTR_OFFSETS
	.align		4
        /*0084*/ 	.byte	0x04, 0x1c
        /*0086*/ 	.short	(.L_2739 - .L_2738)


	//   ....[0]....
.L_2738:
        /*0088*/ 	.word	0x00005570


	//----- nvinfo : EIATTR_MAX_THREADS
	.align		4
.L_2739:
        /*008c*/ 	.byte	0x04, 0x05
        /*008e*/ 	.short	(.L_2741 - .L_2740)
.L_2740:
        /*0090*/ 	.word	0x00000100
        /*0094*/ 	.word	0x00000001
        /*0098*/ 	.word	0x00000001


	//----- nvinfo : EIATTR_CRS_STACK_SIZE
	.align		4
.L_2741:
        /*009c*/ 	.byte	0x04, 0x1e
        /*009e*/ 	.short	(.L_2743 - .L_2742)
.L_2742:
        /*00a0*/ 	.word	0x00000000


	//----- nvinfo : EIATTR_CBANK_PARAM_SIZE
	.align		4
.L_2743:
        /*00a4*/ 	.byte	0x03, 0x19
        /*00a6*/ 	.short	0x0128


	//----- nvinfo : EIATTR_PARAM_CBANK
	.align		4
        /*00a8*/ 	.byte	0x04, 0x0a
        /*00aa*/ 	.short	(.L_2745 - .L_2744)
	.align		4
.L_2744:
        /*00ac*/ 	.word	index@(.nv.constant0._ZN10layer_norm31ln_parallel_residual_bwd_kernelINS_13Kernel_traitsIfffffjLj6144ELj1ELj1ELj8ELj16ENS_18Kernel_traits_baseILj6144EfffffjLj256EEEEELb0ELb1ELb1EEEvNS_9BwdParamsE)
        /*00b0*/ 	.short	0x0380
        /*00b2*/ 	.short	0x0128


	//----- nvinfo : EIATTR_SW_WAR
	.align		4
.L_2745:
        /*00b4*/ 	.byte	0x04, 0x36
        /*00b6*/ 	.short	(.L_2747 - .L_2746)
.L_2746:
        /*00b8*/ 	.word	0x00000008
.L_2747:


//--------------------- .nv.info._ZN10layer_norm31ln_parallel_residual_bwd_kernelINS_13Kernel_traitsIfffffjLj6144ELj1ELj1ELj8ELj16ENS_18Kernel_traits_baseILj6144EfffffjLj256EEEEELb1ELb0ELb0EEEvNS_9BwdParamsE --------------------------
	.section	.nv.info._ZN10layer_norm31ln_parallel_residual_bwd_kernelINS_13Kernel_traitsIfffffjLj6144ELj1ELj1ELj8ELj16ENS_18Kernel_traits_baseILj6144EfffffjLj256EEEEELb1ELb0ELb0EEEvNS_9BwdParamsE,"",@"SHT_CUDA_INFO"
	.sectionflags	@""
	.align	4


	//----- nvinfo : EIATTR_CUDA_API_VERSION
	.align		4
        /*0000*/ 	.byte	0x04, 0x37
        /*0002*/ 	.short	(.L_2749 - .L_2748)
.L_2748:
        /*0004*/ 	.word	0x00000082


	//----- nvinfo : EIATTR_KPARAM_INFO
	.align		4
.L_2749:
        /*0008*/ 	.byte	0x04, 0x17
        /*000a*/ 	.short	(.L_2751 - .L_2750)
.L_2750:
        /*000c*/ 	.word	0x00000000
        /*0010*/ 	.short	0x0000
        /*0012*/ 	.short	0x0000
        /*0014*/ 	.byte	0x00, 0xf0, 0xa1, 0x04


	//----- nvinfo : EIATTR_SPARSE_MMA_MASK
	.align		4
.L_2751:
        /*0018*/ 	.byte	0x03, 0x50
        /*001a*/ 	.short	0x0000


	//----- nvinfo : EIATTR_MAXREG_COUNT
	.align		4
        /*001c*/ 	.byte	0x03, 0x1b
        /*001e*/ 	.short	0x00ff


	//----- nvinfo : EIATTR_NUM_BARRIERS
	.align		4
        /*0020*/ 	.byte	0x02, 0x4c
        /*0022*/ 	.byte	0x01
	.zero		1


	//----- nvinfo : EIATTR_ANNOTATIONS
	.align		4
        /*0024*/ 	.byte	0x04, 0x55
        /*0026*/ 	.short	(.L_2753 - .L_2752)


	//   ....[0]....
.L_2752:
        /* <DEDUP_REMOVED lines=9> */


	//----- nvinfo : EIATTR_MERCURY_ISA_VERSION
	.align		4
.L_2753:
        /*00a8*/ 	.byte	0x03, 0x5f
        /*00aa*/ 	.short	0x0101


	//----- nvinfo : EIATTR_COOP_GROUP_MASK_REGIDS
	.align		4
        /*00ac*/ 	.byte	0x04, 0x29
        /*00ae*/ 	.short	(.L_2755 - .L_2754)


	//   ....[0]....
.L_2754:
        /*00b0*/ 	.word	0xffffffff


	//   ....[1]....
        /*00b4*/ 	.word	0xffffffff


	//   ....[2]....
        /*00b8*/ 	.word	0xffffffff


	//   ....[3]....
        /*00bc*/ 	.word	0xffffffff


	//   ....[4]....
        /*00c0*/ 	.word	0xffffffff


	//   ....[5]....
        /*00c4*/ 	.word	0xffffffff


	//   ....[6]....
        /*00c8*/ 	.word	0xffffffff


	//   ....[7]....
        /*00cc*/ 	.word	0xffffffff


	//   ....[8]....
        /*00d0*/ 	.word	0xffffffff


	//   ....[9]....
        /*00d4*/ 	.word	0xffffffff


	//----- nvinfo : EIATTR_COOP_GROUP_INSTR_OFFSETS
	.align		4
.L_2755:
        /*00d8*/ 	.byte	0x04, 0x28
        /*00da*/ 	.short	(.L_2757 - .L_2756)


	//   ....[0]....
.L_2756:
        /*00dc*/ 	.word	0x000025f0


	//   ....[1]....
        /*00e0*/ 	.word	0x00002610


	//   ....[2]....
        /*00e4*/ 	.word	0x00002650


	//   ....[3]....
        /*00e8*/ 	.word	0x00002660


	//   ....[4]....
        /*00ec*/ 	.word	0x000026a0


	//   ....[5]....
        /*00f0*/ 	.word	0x000026b0


	//   ....[6]....
        /*00f4*/ 	.word	0x000026e0


	//   ....[7]....
        /*00f8*/ 	.word	0x000026f0


	//   ....[8]....
        /*00fc*/ 	.word	0x00002720


	//   ....[9]....
        /*0100*/ 	.word	0x00002730


	//----- nvinfo : EIATTR_VRC_CTA_INIT_COUNT
	.align		4
.L_2757:
        /*0104*/ 	.byte	0x02, 0x4a
	.zero		1
	.zero		1


	//----- nvinfo : EIATTR_EXIT_INSTR_OFFSETS
	.align		4
        /*0108*/ 	.byte	0x04, 0x1c
        /*010a*/ 	.short	(.L_2759 - .L_2758)


	//   ....[0]....
.L_2758:
        /*010c*/ 	.word	0x00009490


	//   ....[1]....
        /*0110*/ 	.word	0x00009560


	//----- nvinfo : EIATTR_MAX_THREADS
	.align		4
.L_2759:
        /*0114*/ 	.byte	0x04, 0x05
        /*0116*/ 	.short	(.L_2761 - .L_2760)
.L_2760:
        /*0118*/ 	.word	0x00000100
        /*011c*/ 	.word	0x00000001
        /*0120*/ 	.word	0x00000001


	//----- nvinfo : EIATTR_CRS_STACK_SIZE
	.align		4
.L_2761:
        /*0124*/ 	.byte	0x04, 0x1e
        /*0126*/ 	.short	(.L_2763 - .L_2762)
.L_2762:
        /*0128*/ 	.word	0x00000000


	//----- nvinfo : EIATTR_CBANK_PARAM_SIZE
	.align		4
.L_2763:
        /*012c*/ 	.byte	0x03, 0x19
        /*012e*/ 	.short	0x0128


	//----- nvinfo : EIATTR_PARAM_CBANK
	.align		4
        /*0130*/ 	.byte	0x04, 0x0a
        /*0132*/ 	.short	(.L_2765 - .L_2764)
	.align		4
.L_2764:
        /*0134*/ 	.word	index@(.nv.constant0._ZN10layer_norm31ln_parallel_residual_bwd_kernelINS_13Kernel_traitsIfffffjLj6144ELj1ELj1ELj8ELj16ENS_18Kernel_traits_baseILj6144EfffffjLj256EEEEELb1ELb0ELb0EEEvNS_9BwdParamsE)
        /*0138*/ 	.short	0x0380
        /*013a*/ 	.short	0x0128


	//----- nvinfo : EIATTR_SW_WAR
	.align		4
.L_2765:
        /*013c*/ 	.byte	0x04, 0x36
        /*013e*/ 	.short	(.L_2767 - .L_2766)
.L_2766:
        /*0140*/ 	.word	0x00000008
.L_2767:


//--------------------- .nv.info._ZN10layer_norm31ln_parallel_residual_bwd_kernelINS_13Kernel_traitsIfffffjLj6144ELj1ELj1ELj8ELj16ENS_18Kernel_traits_baseILj6144EfffffjLj256EEEEELb1ELb0ELb1EEEvNS_9BwdParamsE --------------------------
	.section	.nv.info._ZN10layer_norm31ln_parallel_residual_bwd_kernelINS_13Kernel_traitsIfffffjLj6144ELj1ELj1ELj8ELj16ENS_18Kernel_traits_baseILj6144EfffffjLj256EEEEELb1ELb0ELb1EEEvNS_9BwdParamsE,"",@"SHT_CUDA_INFO"
	.sectionflags	@""
	.align	4


	//----- nvinfo : EIATTR_CUDA_API_VERSION
	.align		4
        /*0000*/ 	.byte	0x04, 0x37
        /*0002*/ 	.short	(.L_2769 - .L_2768)
.L_2768:
        /*0004*/ 	.word	0x00000082


	//----- nvinfo : EIATTR_KPARAM_INFO
	.align		4
.L_2769:
        /*0008*/ 	.byte	0x04, 0x17
        /*000a*/ 	.short	(.L_2771 - .L_2770)
.L_2770:
        /*000c*/ 	.word	0x00000000
        /*0010*/ 	.short	0x0000
        /*0012*/ 	.short	0x0000
        /*0014*/ 	.byte	0x00, 0xf0, 0xa1, 0x04


	//----- nvinfo : EIATTR_SPARSE_MMA_MASK
	.align		4
.L_2771:
        /*0018*/ 	.byte	0x03, 0x50
        /*001a*/ 	.short	0x0000


	//----- nvinfo : EIATTR_MAXREG_COUNT
	.align		4
        /*001c*/ 	.byte	0x03, 0x1b
        /*001e*/ 	.short	0x00ff


	//----- nvinfo : EIATTR_NUM_BARRIERS
	.align		4
        /*0020*/ 	.byte	0x02, 0x4c
        /*0022*/ 	.byte	0x01
	.zero		1


	//----- nvinfo : EIATTR_ANNOTATIONS
	.align		4
        /*0024*/ 	.byte	0x04, 0x55
        /*0026*/ 	.short	(.L_2773 - .L_2772)


	//   ....[0]....
.L_2772:
        /*0028*/ 	.word	0x00000001
        /*002c*/ 	.byte	0xc0, 0x03, 0x00, 0x00, 0x01, 0x00, 0x00, 0x00, 0xa0, 0x07, 0x00, 0x00, 0x01, 0x00, 0x00, 0x00
        /*003c*/ 	.byte	0xc0, 0x07, 0x00, 0x00, 0x01, 0x00, 0x00, 0x00, 0xe0, 0x07, 0x00, 0x00, 0x01, 0x00, 0x00, 0x00
        /*004c*/ 	.byte	0x30, 0x20, 0x00, 0x00, 0x01, 0x00, 0x00, 0x00, 0x60, 0x20, 0x00, 0x00, 0x01, 0x00, 0x00, 0x00
        /*005c*/ 	.byte	0x70, 0x20, 0x00, 0x00, 0x01, 0x00, 0x00, 0x00, 0xb0, 0x20, 0x00, 0x00, 0x01, 0x00, 0x00, 0x00
        /*006c*/ 	.byte	0x20, 0x23, 0x00, 0x00, 0x01, 0x00, 0x00, 0x00, 0x70, 0x23, 0x00, 0x00, 0x01, 0x00, 0x00, 0x00
        /*007c*/ 	.byte	0x80, 0x23, 0x00, 0x00, 0x01, 0x00, 0x00, 0x00, 0x90, 0x23, 0x00, 0x00, 0x01, 0x00, 0x00, 0x00
        /*008c*/ 	.byte	0x30, 0x82, 0x00, 0x00, 0x01, 0x00, 0x00, 0x00, 0x60, 0x82, 0x00, 0x00


	//----- nvinfo : EIATTR_MERCURY_ISA_VERSION
	.align		4
.L_2773:
        /*0098*/ 	.byte	0x03, 0x5f
        /*009a*/ 	.short	0x0101


	//----- nvinfo : EIATTR_COOP_GROUP_MASK_REGIDS
	.align		4
        /*009c*/ 	.byte	0x04, 0x29
        /*009e*/ 	.short	(.L_2775 - .L_2774)


	//   ....[0]....
.L_2774:
        /*00a0*/ 	.word	0xffffffff


	//   ....[1]....
        /*00a4*/ 	.word	0xffffffff


	//   ....[2]....
        /*00a8*/ 	.word	0xffffffff


	//   ....[3]....
        /*00ac*/ 	.word	0xffffffff


	//   ....[4]....
        /*00b0*/ 	.word	0xffffffff


	//   ....[5]....
        /*00b4*/ 	.word	0xffffffff


	//   ....[6]....
        /*00b8*/ 	.word	0xffffffff


	//   ....[7]....
        /*00bc*/ 	.word	0xffffffff


	//   ....[8]....
        /*00c0*/ 	.word	0xffffffff


	//   ....[9]....
        /*00c4*/ 	.word	0xffffffff


	//----- nvinfo : EIATTR_COOP_GROUP_INSTR_OFFSETS
	.align		4
.L_2775:
        /*00c8*/ 	.byte	0x04, 0x28
        /*00ca*/ 	.short	(.L_2777 - .L_2776)


	//   ....[0]....
.L_2776:
        /*00cc*/ 	.word	0x00001ca0


	//   ....[1]....
        /*00d0*/ 	.word	0x00001d80


	//   ....[2]....
        /*00d4*/ 	.word	0x00001d90


	//   ....[3]....
        /*00d8*/ 	.word	0x00001de0


	//   ....[4]....
        /*00dc*/ 	.word	0x00001e30


	//   ....[5]....
        /*00e0*/ 	.word	0x00001e50


	//   ....[6]....
        /*00e4*/ 	.word	0x00001ed0


	//   ....[7]....
        /*00e8*/ 	.word	0x00001ee0


	//   ....[8]....
        /*00ec*/ 	.word	0x00001f10


	//   ....[9]....
        /*00f0*/ 	.word	0x00001f20


	//----- nvinfo : EIATTR_VRC_CTA_INIT_COUNT
	.align		4
.L_2777:
        /*00f4*/ 	.byte	0x02, 0x4a
	.zero		1
	.zero		1


	//----- nvinfo : EIATTR_EXIT_INSTR_OFFSETS
	.align		4
        /*00f8*/ 	.byte	0x04, 0x1c
        /*00fa*/ 	.short	(.L_2779 - .L_2778)


	//   ....[0]....
.L_2778:
        /*00fc*/ 	.word	0x00008a50


	//----- nvinfo : EIATTR_MAX_THREADS
	.align		4
.L_2779:
        /*0100*/ 	.byte	0x04, 0x05
        /*0102*/ 	.short	(.L_2781 - .L_2780)
.L_2780:
        /*0104*/ 	.word	0x00000100
        /*0108*/ 	.word	0x00000001
        /*010c*/ 	.word	0x00000001


	//----- nvinfo : EIATTR_CRS_STACK_SIZE
	.align		4
.L_2781:
        /*0110*/ 	.byte	0x04, 0x1e
        /*0112*/ 	.short	(.L_2783 - .L_2782)
.L_2782:
        /*0114*/ 	.word	0x00000000


	//----- nvinfo : EIATTR_CBANK_PARAM_SIZE
	.align		4
.L_2783:
        /*0118*/ 	.byte	0x03, 0x19
        /*011a*/ 	.short	0x0128


	//----- nvinfo : EIATTR_PARAM_CBANK
	.align		4
        /*011c*/ 	.byte	0x04, 0x0a
        /*011e*/ 	.short	(.L_2785 - .L_2784)
	.align		4
.L_2784:
        /*0120*/ 	.word	index@(.nv.constant0._ZN10layer_norm31ln_parallel_residual_bwd_kernelINS_13Kernel_traitsIfffffjLj6144ELj1ELj1ELj8ELj16ENS_18Kernel_traits_baseILj6144EfffffjLj256EEEEELb1ELb0ELb1EEEvNS_9BwdParamsE)
        /*0124*/ 	.short	0x0380
        /*0126*/ 	.short	0x0128


	//----- nvinfo : EIATTR_SW_WAR
	.align		4
.L_2785:
        /*0128*/ 	.byte	0x04, 0x36
        /*012a*/ 	.short	(.L_2787 - .L_2786)
.L_2786:
        /*012c*/ 	.word	0x00000008
.L_2787:


//--------------------- .nv.info._ZN10layer_norm22ln_bwd_finalize_kernelINS_22Kernel_traits_finalizeILj6144EfffffjLb0ELj1024ELj4ENS_18Kernel_traits_baseILj6144EfffffjLj1024EEEEELb0ELb0EEEvNS_9BwdParamsE --------------------------
	.section	.nv.info._ZN10layer_norm22ln_bwd_finalize_kernelINS_22Kernel_traits_finalizeILj6144EfffffjLb0ELj1024ELj4ENS_18Kernel_traits_baseILj6144EfffffjLj1024EEEEELb0ELb0EEEvNS_9BwdParamsE,"",@"SHT_CUDA_INFO"
	.sectionflags	@""
	.align	4


	//----- nvinfo : EIATTR_CUDA_API_VERSION
	.align		4
        /*0000*/ 	.byte	0x04, 0x37
        /*0002*/ 	.short	(.L_2789 - .L_2788)
.L_2788:
        /*0004*/ 	.word	0x00000082


	//----- nvinfo : EIATTR_KPARAM_INFO
	.align		4
.L_2789:
        /*0008*/ 	.byte	0x04, 0x17
        /*000a*/ 	.short	(.L_2791 - .L_2790)
.L_2790:
        /*000c*/ 	.word	0x00000000
        /*0010*/ 	.short	0x0000
        /*0012*/ 	.short	0x0000
        /*0014*/ 	.byte	0x00, 0xf0, 0xa1, 0x04


	//----- nvinfo : EIATTR_SPARSE_MMA_MASK
	.align		4
.L_2791:
        /*0018*/ 	.byte	0x03, 0x50
        /*001a*/ 	.short	0x0000


	//----- nvinfo : EIATTR_MAXREG_COUNT
	.align		4
        /*001c*/ 	.byte	0x03, 0x1b
        /*001e*/ 	.short	0x0040


	//----- nvinfo : EIATTR_NUM_BARRIERS
	.align		4
        /*0020*/ 	.byte	0x02, 0x4c
        /*0022*/ 	.byte	0x01
	.zero		1


	//----- nvinfo : EIATTR_MERCURY_ISA_VERSION
	.align		4
        /*0024*/ 	.byte	0x03, 0x5f
        /*0026*/ 	.short	0x0101


	//----- nvinfo : EIATTR_COOP_GROUP_MASK_REGIDS
	.align		4
        /*0028*/ 	.byte	0x04, 0x29
        /*002a*/ 	.short	(.L_2793 - .L_2792)


	//   ....[0]....
.L_2792:
        /*002c*/ 	.word	0xffffffff


	//   ....[1]....
        /*0030*/ 	.word	0xffffffff


	//   ....[2]....
        /*0034*/ 	.word	0xffffffff


	//   ....[3]....
        /*0038*/ 	.word	0xffffffff


	//   ....[4]....
        /*003c*/ 	.word	0xffffffff


	//   ....[5]....
        /*0040*/ 	.word	0xffffffff


	//   ....[6]....
        /*0044*/ 	.word	0xffffffff


	//   ....[7]....
        /*0048*/ 	.word	0xffffffff


	//   ....[8]....
        /*004c*/ 	.word	0xffffffff


	//   ....[9]....
        /*0050*/ 	.word	0xffffffff


	//----- nvinfo : EIATTR_COOP_GROUP_INSTR_OFFSETS
	.align		4
.L_2793:
        /*0054*/ 	.byte	0x04, 0x28
        /*0056*/ 	.short	(.L_2795 - .L_2794)


	//   ....[0]....
.L_2794:
        /*0058*/ 	.word	0x000015e0


	//   ....[1]....
        /*005c*/ 	.word	0x000015f0


	//   ....[2]....
        /*0060*/ 	.word	0x00001620


	//   ....[3]....
        /*0064*/ 	.word	0x00001630


	//   ....[4]....
        /*0068*/ 	.word	0x00001660


	//   ....[5]....
        /*006c*/ 	.word	0x00001670


	//   ....[6]....
        /*0070*/ 	.word	0x000016b0


	//   ....[7]....
        /*0074*/ 	.word	0x000016e0


	//   ....[8]....
        /*0078*/ 	.word	0x00001710


	//   ....[9]....
        /*007c*/ 	.word	0x00001720


	//----- nvinfo : EIATTR_VRC_CTA_INIT_COUNT
	.align		4
.L_2795:
        /*0080*/ 	.byte	0x02, 0x4a
	.zero		1
	.zero		1


	//----- nvinfo : EIATTR_EXIT_INSTR_OFFSETS
	.align		4
        /*0084*/ 	.byte	0x04, 0x1c
        /*0086*/ 	.short	(.L_2797 - .L_2796)


	//   ....[0]....
.L_2796:
        /*0088*/ 	.word	0x00000060


	//   ....[1]....
        /*008c*/ 	.word	0x00001780


	//   ....[2]....
        /*0090*/ 	.word	0x000017b0


	//   ....[3]....
        /*0094*/ 	.word	0x00001850


	//----- nvinfo : EIATTR_MAX_THREADS
	.align		4
.L_2797:
        /*0098*/ 	.byte	0x04, 0x05
        /*009a*/ 	.short	(.L_2799 - .L_2798)
.L_2798:
        /*009c*/ 	.word	0x00000400
        /*00a0*/ 	.word	0x00000001
        /*00a4*/ 	.word	0x00000001


	//----- nvinfo : EIATTR_CRS_STACK_SIZE
	.align		4
.L_2799:
        /*00a8*/ 	.byte	0x04, 0x1e
        /*00aa*/ 	.short	(.L_2801 - .L_2800)
.L_2800:
        /*00ac*/ 	.word	0x00000000


	//----- nvinfo : EIATTR_CBANK_PARAM_SIZE
	.align		4
.L_2801:
        /*00b0*/ 	.byte	0x03, 0x19
        /*00b2*/ 	.short	0x0128


	//----- nvinfo : EIATTR_PARAM_CBANK
	.align		4
        /*00b4*/ 	.byte	0x04, 0x0a
        /*00b6*/ 	.short	(.L_2803 - .L_2802)
	.align		4
.L_2802:
        /*00b8*/ 	.word	index@(.nv.constant0._ZN10layer_norm22ln_bwd_finalize_kernelINS_22Kernel_traits_finalizeILj6144EfffffjLb0ELj1024ELj4ENS_18Kernel_traits_baseILj6144EfffffjLj1024EEEEELb0ELb0EEEvNS_9BwdParamsE)
        /*00bc*/ 	.short	0x0380
        /*00be*/ 	.short	0x0128


	//----- nvinfo : EIATTR_SW_WAR
	.align		4
.L_2803:
        /*00c0*/ 	.byte	0x04, 0x36
        /*00c2*/ 	.short	(.L_2805 - .L_2804)
.L_2804:
        /*00c4*/ 	.word	0x00000008
.L_2805:


//--------------------- .nv.info._ZN10layer_norm40ln_parallel_residual_bwd_finalize_kernelINS_22Kernel_traits_finalizeILj6144EfffffjLb0ELj1024ELj4ENS_18Kernel_traits_baseILj6144EfffffjLj1024EEEEELb0EEEvNS_9BwdParamsE --------------------------
	.section	.nv.info._ZN10layer_norm40ln_parallel_residual_bwd_finalize_kernelINS_22Kernel_traits_finalizeILj6144EfffffjLb0ELj1024ELj4ENS_18Kernel_traits_baseILj6144EfffffjLj1024EEEEELb0EEEvNS_9BwdParamsE,"",@"SHT_CUDA_INFO"
	.sectionflags	@""
	.align	4


	//----- nvinfo : EIATTR_CUDA_API_VERSION
	.align		4
        /*0000*/ 	.byte	0x04, 0x37
        /*0002*/ 	.short	(.L_2807 - .L_2806)
.L_2806:
        /*0004*/ 	.word	0x00000082


	//----- nvinfo : EIATTR_KPARAM_INFO
	.align		4
.L_2807:
        /*0008*/ 	.byte	0x04, 0x17
        /*000a*/ 	.short	(.L_2809 - .L_2808)
.L_2808:
        /*000c*/ 	.word	0x00000000
        /*0010*/ 	.short	0x0000
        /*0012*/ 	.short	0x0000
        /*0014*/ 	.byte	0x00, 0xf0, 0xa1, 0x04


	//----- nvinfo : EIATTR_SPARSE_MMA_MASK
	.align		4
.L_2809:
        /*0018*/ 	.byte	0x03, 0x50
        /*001a*/ 	.short	0x0000


	//----- nvinfo : EIATTR_MAXREG_COUNT
	.align		4
        /*001c*/ 	.byte	0x03, 0x1b
        /*001e*/ 	.short	0x0040


	//----- nvinfo : EIATTR_NUM_BARRIERS
	.align		4
        /*0020*/ 	.byte	0x02, 0x4c
        /*0022*/ 	.byte	0x01
	.zero		1


	//----- nvinfo : EIATTR_MERCURY_ISA_VERSION
	.align		4
        /*0024*/ 	.byte	0x03, 0x5f
        /*0026*/ 	.short	0x0101


	//----- nvinfo : EIATTR_COOP_GROUP_MASK_REGIDS
	.align		4
        /*0028*/ 	.byte	0x04, 0x29
        /*002a*/ 	.short	(.L_2811 - .L_2810)


	//   ....[0]....
.L_2810:
        /*002c*/ 	.word	0xffffffff


	//   ....[1]....
        /*0030*/ 	.word	0xffffffff


	//   ....[2]....
        /*0034*/ 	.word	0xffffffff


	//   ....[3]....
        /*0038*/ 	.word	0xffffffff


	//   ....[4]....
        /*003c*/ 	.word	0xffffffff


	//   ....[5]....
        /*0040*/ 	.word	0xffffffff


	//   ....[6]....
        /*0044*/ 	.word	0xffffffff


	//   ....[7]....
        /*0048*/ 	.word	0xffffffff


	//   ....[8]....
        /*004c*/ 	.word	0xffffffff


	//   ....[9]....
        /*0050*/ 	.word	0xffffffff


	//   ....[10]....
        /*0054*/ 	.word	0xffffffff


	//   ....[11]....
        /*0058*/ 	.word	0xffffffff


	//   ....[12]....
        /*005c*/ 	.word	0xffffffff


	//   ....[13]....
        /*0060*/ 	.word	0xffffffff


	//   ....[14]....
        /*0064*/ 	.word	0xffffffff


	//   ....[15]....
        /*0068*/ 	.word	0xffffffff


	//   ....[16]....
        /*006c*/ 	.word	0xffffffff


	//   ....[17]....
        /*0070*/ 	.word	0xffffffff


	//   ....[18]....
        /*0074*/ 	.word	0xffffffff


	//   ....[19]....
        /*0078*/ 	.word	0xffffffff


	//----- nvinfo : EIATTR_COOP_GROUP_INSTR_OFFSETS
	.align		4
.L_2811:
        /*007c*/ 	.byte	0x04, 0x28
        /*007e*/ 	.short	(.L_2813 - .L_2812)


	//   ....[0]....
.L_2812:
        /*0080*/ 	.word	0x000013b0


	//   ....[1]....
        /*0084*/ 	.word	0x000013c0


	//   ....[2]....
        /*0088*/ 	.word	0x000013d0


	//   ....[3]....
        /*008c*/ 	.word	0x000013e0


	//   ....[4]....
        /*0090*/ 	.word	0x00001410


	//   ....[5]....
        /*0094*/ 	.word	0x00001430


	//   ....[6]....
        /*0098*/ 	.word	0x00001450


	//   ....[7]....
        /*009c*/ 	.word	0x00001460


	//   ....[8]....
        /*00a0*/ 	.word	0x000014a0


	//   ....[9]....
        /*00a4*/ 	.word	0x000014c0


	//   ....[10]....
        /*00a8*/ 	.word	0x000014d0


	//   ....[11]....
        /*00ac*/ 	.word	0x000014e0


	//   ....[12]....
        /*00b0*/ 	.word	0x00001510


	//   ....[13]....
        /*00b4*/ 	.word	0x00001530


	//   ....[14]....
        /*00b8*/ 	.word	0x00001550


	//   ....[15]....
        /*00bc*/ 	.word	0x00001560


	//   ....[16]....
        /*00c0*/ 	.word	0x000015a0


	//   ....[17]....
        /*00c4*/ 	.word	0x000015d0


	//   ....[18]....
        /*00c8*/ 	.word	0x00001600


	//   ....[19]....
        /*00cc*/ 	.word	0x00001610


	//----- nvinfo : EIATTR_VRC_CTA_INIT_COUNT
	.align		4
.L_2813:
        /*00d0*/ 	.byte	0x02, 0x4a
	.zero		1
	.zero		1


	//----- nvinfo : EIATTR_EXIT_INSTR_OFFSETS
	.align		4
        /*00d4*/ 	.byte	0x04, 0x1c
        /*00d6*/ 	.short	(.L_2815 - .L_2814)


	//   ....[0]....
.L_2814:
        /*00d8*/ 	.word	0x00000060


	//   ....[1]....
        /*00dc*/ 	.word	0x000016b0


	//   ....[2]....
        /*00e0*/ 	.word	0x000016e0


	//   ....[3]....
        /*00e4*/ 	.word	0x00001800


	//----- nvinfo : EIATTR_MAX_THREADS
	.align		4
.L_2815:
        /*00e8*/ 	.byte	0x04, 0x05
        /*00ea*/ 	.short	(.L_2817 - .L_2816)
.L_2816:
        /*00ec*/ 	.word	0x00000400
        /*00f0*/ 	.word	0x00000001
        /*00f4*/ 	.word	0x00000001


	//----- nvinfo : EIATTR_CRS_STACK_SIZE
	.align		4
.L_2817:
        /*00f8*/ 	.byte	0x04, 0x1e
        /*00fa*/ 	.short	(.L_2819 - .L_2818)
.L_2818:
        /*00fc*/ 	.word	0x00000000


	//----- nvinfo : EIATTR_CBANK_PARAM_SIZE
	.align		4
.L_2819:
        /*0100*/ 	.byte	0x03, 0x19
        /*0102*/ 	.short	0x0128


	//----- nvinfo : EIATTR_PARAM_CBANK
	.align		4
        /*0104*/ 	.byte	0x04, 0x0a
        /*0106*/ 	.short	(.L_2821 - .L_2820)
	.align		4
.L_2820:
        /*0108*/ 	.word	index@(.nv.constant0._ZN10layer_norm40ln_parallel_residual_bwd_finalize_kernelINS_22Kernel_traits_finalizeILj6144EfffffjLb0ELj1024ELj4ENS_18Kernel_traits_baseILj6144EfffffjLj1024EEEEELb0EEEvNS_9BwdParamsE)
        /*010c*/ 	.short	0x0380
        /*010e*/ 	.short	0x0128


	//----- nvinfo : EIATTR_SW_WAR
	.align		4
.L_2821:
        /*0110*/ 	.byte	0x04, 0x36
        /*0112*/ 	.short	(.L_2823 - .L_2822)
.L_2822:
        /*0114*/ 	.word	0x00000008
.L_2823:


//--------------------- .nv.info._ZN10layer_norm31ln_parallel_residual_bwd_kernelINS_13Kernel_traitsIfffffjLj6144ELj1ELj1ELj8ELj16ENS_18Kernel_traits_baseILj6144EfffffjLj256EEEEELb1ELb1ELb0EEEvNS_9BwdParamsE --------------------------
	.section	.nv.info._ZN10layer_norm31ln_parallel_residual_bwd_kernelINS_13Kernel_traitsIfffffjLj6144ELj1ELj1ELj8ELj16ENS_18Kernel_traits_baseILj6144EfffffjLj256EEEEELb1ELb1ELb0EEEvNS_9BwdParamsE,"",@"SHT_CUDA_INFO"
	.sectionflags	@""
	.align	4


	//----- nvinfo : EIATTR_CUDA_API_VERSION
	.align		4
        /*0000*/ 	.byte	0x04, 0x37
        /*0002*/ 	.short	(.L_2825 - .L_2824)
.L_2824:
        /*0004*/ 	.word	0x00000082


	//----- nvinfo : EIATTR_KPARAM_INFO
	.align		4
.L_2825:
        /*0008*/ 	.byte	0x04, 0x17
        /*000a*/ 	.short	(.L_2827 - .L_2826)
.L_2826:
        /*000c*/ 	.word	0x00000000
        /*0010*/ 	.short	0x0000
        /*0012*/ 	.short	0x0000
        /*0014*/ 	.byte	0x00, 0xf0, 0xa1, 0x04


	//----- nvinfo : EIATTR_SPARSE_MMA_MASK
	.align		4
.L_2827:
        /*0018*/ 	.byte	0x03, 0x50
        /*001a*/ 	.short	0x0000


	//----- nvinfo : EIATTR_MAXREG_COUNT
	.align		4
        /*001c*/ 	.byte	0x03, 0x1b
        /*001e*/ 	.short	0x00ff


	//----- nvinfo : EIATTR_NUM_BARRIERS
	.align		4
        /*0020*/ 	.byte	0x02, 0x4c
        /*0022*/ 	.byte	0x01
	.zero		1


	//----- nvinfo : EIATTR_MERCURY_ISA_VERSION
	.align		4
        /*0024*/ 	.byte	0x03, 0x5f
        /*0026*/ 	.short	0x0101


	//----- nvinfo : EIATTR_COOP_GROUP_MASK_REGIDS
	.align		4
        /*0028*/ 	.byte	0x04, 0x29
        /*002a*/ 	.short	(.L_2829 - .L_2828)


	//   ....[0]....
.L_2828:
        /*002c*/ 	.word	0xffffffff


	//   ....[1]....
        /*0030*/ 	.word	0xffffffff


	//   ....[2]....
        /*0034*/ 	.word	0xffffffff


	//   ....[3]....
        /*0038*/ 	.word	0xffffffff


	//   ....[4]....
        /*003c*/ 	.word	0xffffffff


	//   ....[5]....
        /*0040*/ 	.word	0xffffffff


	//   ....[6]....
        /*0044*/ 	.word	0xffffffff


	//   ....[7]....
        /*0048*/ 	.word	0xffffffff


	//   ....[8]....
        /*004c*/ 	.word	0xffffffff


	//   ....[9]....
        /*0050*/ 	.word	0xffffffff


	//----- nvinfo : EIATTR_COOP_GROUP_INSTR_OFFSETS
	.align		4
.L_2829:
        /*0054*/ 	.byte	0x04, 0x28
        /*0056*/ 	.short	(.L_2831 - .L_2830)


	//   ....[0]....
.L_2830:
        /*0058*/ 	.word	0x00001b10


	//   ....[1]....
        /*005c*/ 	.word	0x00001b30


	//   ....[2]....
        /*0060*/ 	.word	0x00001b60


	//   ....[3]....
        /*0064*/ 	.word	0x00001b70


	//   ....[4]....
        /*0068*/ 	.word	0x00001ba0


	//   ....[5]....
        /*006c*/ 	.word	0x00001bb0


	//   ....[6]....
        /*0070*/ 	.word	0x00001be0


	//   ....[7]....
        /*0074*/ 	.word	0x00001bf0


	//   ....[8]....
        /*0078*/ 	.word	0x00001c30


	//   ....[9]....
        /*007c*/ 	.word	0x00001c40


	//----- nvinfo : EIATTR_VRC_CTA_INIT_COUNT
	.align		4
.L_2831:
        /*0080*/ 	.byte	0x02, 0x4a
	.zero		1
	.zero		1


	//----- nvinfo : EIATTR_EXIT_INSTR_OFFSETS
	.align		4
        /*0084*/ 	.byte	0x04, 0x1c
        /*0086*/ 	.short	(.L_2833 - .L_2832)


	//   ....[0]....
.L_2832:
        /*0088*/ 	.word	0x000087e0


	//   ....[1]....
        /*008c*/ 	.word	0x00008860


	//----- nvinfo : EIATTR_MAX_THREADS
	.align		4
.L_2833:
        /*0090*/ 	.byte	0x04, 0x05
        /*0092*/ 	.short	(.L_2835 - .L_2834)
.L_2834:
        /*0094*/ 	.word	0x00000100
        /*0098*/ 	.word	0x00000001
        /*009c*/ 	.word	0x00000001


	//----- nvinfo : EIATTR_CRS_STACK_SIZE
	.align		4
.L_2835:
        /*00a0*/ 	.byte	0x04, 0x1e
        /*00a2*/ 	.short	(.L_2837 - .L_2836)
.L_2836:
        /*00a4*/ 	.word	0x00000000


	//----- nvinfo : EIATTR_CBANK_PARAM_SIZE
	.align		4
.L_2837:
        /*00a8*/ 	.byte	0x03, 0x19
        /*00aa*/ 	.short	0x0128


	//----- nvinfo : EIATTR_PARAM_CBANK
	.align		4
        /*00ac*/ 	.byte	0x04, 0x0a
        /*00ae*/ 	.short	(.L_2839 - .L_2838)
	.align		4
.L_2838:
        /*00b0*/ 	.word	index@(.nv.constant0._ZN10layer_norm31ln_parallel_residual_bwd_kernelINS_13Kernel_traitsIfffffjLj6144ELj1ELj1ELj8ELj16ENS_18Kernel_traits_baseILj6144EfffffjLj256EEEEELb1ELb1ELb0EEEvNS_9BwdParamsE)
        /*00b4*/ 	.short	0x0380
        /*00b6*/ 	.short	0x0128


	//----- nvinfo : EIATTR_SW_WAR
	.align		4
.L_2839:
        /*00b8*/ 	.byte	0x04, 0x36
        /*00ba*/ 	.short	(.L_2841 - .L_2840)
.L_2840:
        /*00bc*/ 	.word	0x00000008
.L_2841:


//--------------------- .nv.info._ZN10layer_norm22ln_bwd_finalize_kernelINS_22Kernel_traits_finalizeILj6144EfffffjLb0ELj1024ELj4ENS_18Kernel_traits_baseILj6144EfffffjLj1024EEEEELb0ELb1EEEvNS_9BwdParamsE --------------------------
	.section	.nv.info._ZN10layer_norm22ln_bwd_finalize_kernelINS_22Kernel_traits_finalizeILj6144EfffffjLb0ELj1024ELj4ENS_18Kernel_traits_baseILj6144EfffffjLj1024EEEEELb0ELb1EEEvNS_9BwdParamsE,"",@"SHT_CUDA_INFO"
	.sectionflags	@""
	.align	4


	//----- nvinfo : EIATTR_CUDA_API_VERSION
	.align		4
        /*0000*/ 	.byte	0x04, 0x37
        /*0002*/ 	.short	(.L_2843 - .L_2842)
.L_2842:
        /*0004*/ 	.word	0x00000082


	//----- nvinfo : EIATTR_KPARAM_INFO
	.align		4
.L_2843:
        /*0008*/ 	.byte	0x04, 0x17
        /*000a*/ 	.short	(.L_2845 - .L_2844)
.L_2844:
        /*000c*/ 	.word	0x00000000
        /*0010*/ 	.short	0x0000
        /*0012*/ 	.short	0x0000
        /*0014*/ 	.byte	0x00, 0xf0, 0xa1, 0x04


	//----- nvinfo : EIATTR_SPARSE_MMA_MASK
	.align		4
.L_2845:
        /*0018*/ 	.byte	0x03, 0x50
        /*001a*/ 	.short	0x0000


	//----- nvinfo : EIATTR_MAXREG_COUNT
	.align		4
        /*001c*/ 	.byte	0x03, 0x1b
        /*001e*/ 	.short	0x0040


	//----- nvinfo : EIATTR_NUM_BARRIERS
	.align		4
        /*0020*/ 	.byte	0x02, 0x4c
        /*0022*/ 	.byte	0x01
	.zero		1


	//----- nvinfo : EIATTR_MERCURY_ISA_VERSION
	.align		4
        /*0024*/ 	.byte	0x03, 0x5f
        /*0026*/ 	.short	0x0101


	//----- nvinfo : EIATTR_COOP_GROUP_MASK_REGIDS
	.align		4
        /*0028*/ 	.byte	0x04, 0x29
        /*002a*/ 	.short	(.L_2847 - .L_2846)


	//   ....[0]....
.L_2846:
        /*002c*/ 	.word	0xffffffff


	//   ....[1]....
        /*0030*/ 	.word	0xffffffff


	//   ....[2]....
        /*0034*/ 	.word	0xffffffff


	//   ....[3]....
        /*0038*/ 	.word	0xffffffff


	//   ....[4]....
        /*003c*/ 	.word	0xffffffff


	//   ....[5]....
        /*0040*/ 	.word	0xffffffff


	//   ....[6]....
        /*0044*/ 	.word	0xffffffff


	//   ....[7]....
        /*0048*/ 	.word	0xffffffff


	//   ....[8]....
        /*004c*/ 	.word	0xffffffff


	//   ....[9]....
        /*0050*/ 	.word	0xffffffff


	//----- nvinfo : EIATTR_COOP_GROUP_INSTR_OFFSETS
	.align		4
.L_2847:
        /*0054*/ 	.byte	0x04, 0x28
        /*0056*/ 	.short	(.L_2849 - .L_2848)


	//   ....[0]....
.L_2848:
        /*0058*/ 	.word	0x00001630


	//   ....[1]....
        /*005c*/ 	.word	0x00001640


	//   ....[2]....
        /*0060*/ 	.word	0x00001670


	//   ....[3]....
        /*0064*/ 	.word	0x00001680


	//   ....[4]....
        /*0068*/ 	.word	0x000016b0


	//   ....[5]....
        /*006c*/ 	.word	0x000016c0


	//   ....[6]....
        /*0070*/ 	.word	0x000016f0


	//   ....[7]....
        /*0074*/ 	.word	0x00001710


	//   ....[8]....
        /*0078*/ 	.word	0x00001740


	//   ....[9]....
        /*007c*/ 	.word	0x00001750


	//----- nvinfo : EIATTR_VRC_CTA_INIT_COUNT
	.align		4
.L_2849:
        /*0080*/ 	.byte	0x02, 0x4a
	.zero		1
	.zero		1


	//----- nvinfo : EIATTR_EXIT_INSTR_OFFSETS
	.align		4
        /*0084*/ 	.byte	0x04, 0x1c
        /*0086*/ 	.short	(.L_2851 - .L_2850)


	//   ....[0]....
.L_2850:
        /*0088*/ 	.word	0x00000070


	//   ....[1]....
        /*008c*/ 	.word	0x000017b0


	//   ....[2]....
        /*0090*/ 	.word	0x00001860


	//----- nvinfo : EIATTR_MAX_THREADS
	.align		4
.L_2851:
        /*0094*/ 	.byte	0x04, 0x05
        /*0096*/ 	.short	(.L_2853 - .L_2852)
.L_2852:
        /*0098*/ 	.word	0x00000400
        /*009c*/ 	.word	0x00000001
        /*00a0*/ 	.word	0x00000001


	//----- nvinfo : EIATTR_CRS_STACK_SIZE
	.align		4
.L_2853:
        /*00a4*/ 	.byte	0x04, 0x1e
        /*00a6*/ 	.short	(.L_2855 - .L_2854)
.L_2854:
        /*00a8*/ 	.word	0x00000000


	//----- nvinfo : EIATTR_CBANK_PARAM_SIZE
	.align		4
.L_2855:
        /*00ac*/ 	.byte	0x03, 0x19
        /*00ae*/ 	.short	0x0128


	//----- nvinfo : EIATTR_PARAM_CBANK
	.align		4
        /*00b0*/ 	.byte	0x04, 0x0a
        /*00b2*/ 	.short	(.L_2857 - .L_2856)
	.align		4
.L_2856:
        /*00b4*/ 	.word	index@(.nv.constant0._ZN10layer_norm22ln_bwd_finalize_kernelINS_22Kernel_traits_finalizeILj6144EfffffjLb0ELj1024ELj4ENS_18Kernel_traits_baseILj6144EfffffjLj1024EEEEELb0ELb1EEEvNS_9BwdParamsE)
        /*00b8*/ 	.short	0x0380
        /*00ba*/ 	.short	0x0128


	//----- nvinfo : EIATTR_SW_WAR
	.align		4
.L_2857:
        /*00bc*/ 	.byte	0x04, 0x36
        /*00be*/ 	.short	(.L_2859 - .L_2858)
.L_2858:
        /*00c0*/ 	.word	0x00000008
.L_2859:


//--------------------- .nv.info._ZN10layer_norm40ln_parallel_residual_bwd_finalize_kernelINS_22Kernel_traits_finalizeILj6144EfffffjLb0ELj1024ELj4ENS_18Kernel_traits_baseILj6144EfffffjLj1024EEEEELb1EEEvNS_9BwdParamsE --------------------------
	.section	.nv.info._ZN10layer_norm40ln_parallel_residual_bwd_finalize_kernelINS_22Kernel_traits_finalizeILj6144EfffffjLb0ELj1024ELj4ENS_18Kernel_traits_baseILj6144EfffffjLj1024EEEEELb1EEEvNS_9BwdParamsE,"",@"SHT_CUDA_INFO"
	.sectionflags	@""
	.align	4


	//----- nvinfo : EIATTR_CUDA_API_VERSION
	.align		4
        /*0000*/ 	.byte	0x04, 0x37
        /*0002*/ 	.short	(.L_2861 - .L_2860)
.L_2860:
        /*0004*/ 	.word	0x00000082


	//----- nvinfo : EIATTR_KPARAM_INFO
	.align		4
.L_2861:
        /*0008*/ 	.byte	0x04, 0x17
        /*000a*/ 	.short	(.L_2863 - .L_2862)
.L_2862:
        /*000c*/ 	.word	0x00000000
        /*0010*/ 	.short	0x0000
        /*0012*/ 	.short	0x0000
        /*0014*/ 	.byte	0x00, 0xf0, 0xa1, 0x04


	//----- nvinfo : EIATTR_SPARSE_MMA_MASK
	.align		4
.L_2863:
        /*0018*/ 	.byte	0x03, 0x50
        /*001a*/ 	.short	0x0000


	//----- nvinfo : EIATTR_MAXREG_COUNT
	.align		4
        /*001c*/ 	.byte	0x03, 0x1b
        /*001e*/ 	.short	0x0040


	//----- nvinfo : EIATTR_NUM_BARRIERS
	.align		4
        /*0020*/ 	.byte	0x02, 0x4c
        /*0022*/ 	.byte	0x01
	.zero		1


	//----- nvinfo : EIATTR_MERCURY_ISA_VERSION
	.align		4
        /*0024*/ 	.byte	0x03, 0x5f
        /*0026*/ 	.short	0x0101


	//----- nvinfo : EIATTR_COOP_GROUP_MASK_REGIDS
	.align		4
        /*0028*/ 	.byte	0x04, 0x29
        /*002a*/ 	.short	(.L_2865 - .L_2864)


	//   ....[0]....
.L_2864:
        /*002c*/ 	.word	0xffffffff


	//   ....[1]....
        /*0030*/ 	.word	0xffffffff


	//   ....[2]....
        /*0034*/ 	.word	0xffffffff


	//   ....[3]....
        /*0038*/ 	.word	0xffffffff


	//   ....[4]....
        /*003c*/ 	.word	0xffffffff


	//   ....[5]....
        /*0040*/ 	.word	0xffffffff


	//   ....[6]....
        /*0044*/ 	.word	0xffffffff


	//   ....[7]....
        /*0048*/ 	.word	0xffffffff


	//   ....[8]....
        /*004c*/ 	.word	0xffffffff


	//   ....[9]....
        /*0050*/ 	.word	0xffffffff


	//   ....[10]....
        /*0054*/ 	.word	0xffffffff


	//   ....[11]....
        /*0058*/ 	.word	0xffffffff


	//   ....[12]....
        /*005c*/ 	.word	0xffffffff


	//   ....[13]....
        /*0060*/ 	.word	0xffffffff


	//   ....[14]....
        /*0064*/ 	.word	0xffffffff


	//   ....[15]....
        /*0068*/ 	.word	0xffffffff


	//   ....[16]....
        /*006c*/ 	.word	0xffffffff


	//   ....[17]....
        /*0070*/ 	.word	0xffffffff


	//   ....[18]....
        /*0074*/ 	.word	0xffffffff


	//   ....[19]....
        /*0078*/ 	.word	0xffffffff


	//----- nvinfo : EIATTR_COOP_GROUP_INSTR_OFFSETS
	.align		4
.L_2865:
        /*007c*/ 	.byte	0x04, 0x28
        /*007e*/ 	.short	(.L_2867 - .L_2866)


	//   ....[0]....
.L_2866:
        /*0080*/ 	.word	0x00001410


	//   ....[1]....
        /*0084*/ 	.word	0x00001420


	//   ....[2]....
        /*0088*/ 	.word	0x00001430


	//   ....[3]....
        /*008c*/ 	.word	0x00001440


	//   ....[4]....
        /*0090*/ 	.word	0x00001470


	//   ....[5]....
        /*0094*/ 	.word	0x00001490


	//   ....[6]....
        /*0098*/ 	.word	0x000014b0


	//   ....[7]....
        /*009c*/ 	.word	0x000014c0


	//   ....[8]....
        /*00a0*/ 	.word	0x000014f0


	//   ....[9]....
        /*00a4*/ 	.word	0x00001510


	//   ....[10]....
        /*00a8*/ 	.word	0x00001530


	//   ....[11]....
        /*00ac*/ 	.word	0x00001540


	//   ....[12]....
        /*00b0*/ 	.word	0x00001570


	//   ....[13]....
        /*00b4*/ 	.word	0x00001590


	//   ....[14]....
        /*00b8*/ 	.word	0x000015b0


	//   ....[15]....
        /*00bc*/ 	.word	0x000015c0


	//   ....[16]....
        /*00c0*/ 	.word	0x000015f0


	//   ....[17]....
        /*00c4*/ 	.word	0x00001620


	//   ....[18]....
        /*00c8*/ 	.word	0x00001630


	//   ....[19]....
        /*00cc*/ 	.word	0x00001640


	//----- nvinfo : EIATTR_VRC_CTA_INIT_COUNT
	.align		4
.L_2867:
        /*00d0*/ 	.byte	0x02, 0x4a
	.zero		1
	.zero		1


	//----- nvinfo : EIATTR_EXIT_INSTR_OFFSETS
	.align		4
        /*00d4*/ 	.byte	0x04, 0x1c
        /*00d6*/ 	.short	(.L_2869 - .L_2868)


	//   ....[0]....
.L_2868:
        /*00d8*/ 	.word	0x00000060


	//   ....[1]....
        /*00dc*/ 	.word	0x000016e0


	//   ....[2]....
        /*00e0*/ 	.word	0x00001810


	//----- nvinfo : EIATTR_MAX_THREADS
	.align		4
.L_2869:
        /*00e4*/ 	.byte	0x04, 0x05
        /*00e6*/ 	.short	(.L_2871 - .L_2870)
.L_2870:
        /*00e8*/ 	.word	0x00000400
        /*00ec*/ 	.word	0x00000001
        /*00f0*/ 	.word	0x00000001


	//----- nvinfo : EIATTR_CRS_STACK_SIZE
	.align		4
.L_2871:
        /*00f4*/ 	.byte	0x04, 0x1e
        /*00f6*/ 	.short	(.L_2873 - .L_2872)
.L_2872:
        /*00f8*/ 	.word	0x00000000


	//----- nvinfo : EIATTR_CBANK_PARAM_SIZE
	.align		4
.L_2873:
        /*00fc*/ 	.byte	0x03, 0x19
        /*00fe*/ 	.short	0x0128


	//----- nvinfo : EIATTR_PARAM_CBANK
	.align		4
        /*0100*/ 	.byte	0x04, 0x0a
        /*0102*/ 	.short	(.L_2875 - .L_2874)
	.align		4
.L_2874:
        /*0104*/ 	.word	index@(.nv.constant0._ZN10layer_norm40ln_parallel_residual_bwd_finalize_kernelINS_22Kernel_traits_finalizeILj6144EfffffjLb0ELj1024ELj4ENS_18Kernel_traits_baseILj6144EfffffjLj1024EEEEELb1EEEvNS_9BwdParamsE)
        /*0108*/ 	.short	0x0380
        /*010a*/ 	.short	0x0128


	//----- nvinfo : EIATTR_SW_WAR
	.align		4
.L_2875:
        /*010c*/ 	.byte	0x04, 0x36
        /*010e*/ 	.short	(.L_2877 - .L_2876)
.L_2876:
        /*0110*/ 	.word	0x00000008
.L_2877:


//--------------------- .nv.info._ZN10layer_norm31ln_parallel_residual_bwd_kernelINS_13Kernel_traitsIfffffjLj6144ELj1ELj1ELj8ELj16ENS_18Kernel_traits_baseILj6144EfffffjLj256EEEEELb1ELb1ELb1EEEvNS_9BwdParamsE --------------------------
	.section	.nv.info._ZN10layer_norm31ln_parallel_residual_bwd_kernelINS_13Kernel_traitsIfffffjLj6144ELj1ELj1ELj8ELj16ENS_18Kernel_traits_baseILj6144EfffffjLj256EEEEELb1ELb1ELb1EEEvNS_9BwdParamsE,"",@"SHT_CUDA_INFO"
	.sectionflags	@""
	.align	4


	//----- nvinfo : EIATTR_CUDA_API_VERSION
	.align		4
        /*0000*/ 	.byte	0x04, 0x37
        /*0002*/ 	.short	(.L_2879 - .L_2878)
.L_2878:
        /*0004*/ 	.word	0x00000082


	//----- nvinfo : EIATTR_KPARAM_INFO
	.align		4
.L_2879:
        /*0008*/ 	.byte	0x04, 0x17
        /*000a*/ 	.short	(.L_2881 - .L_2880)
.L_2880:
        /*000c*/ 	.word	0x00000000
        /*0010*/ 	.short	0x0000
        /*0012*/ 	.short	0x0000
        /*0014*/ 	.byte	0x00, 0xf0, 0xa1, 0x04


	//----- nvinfo : EIATTR_SPARSE_MMA_MASK
	.align		4
.L_2881:
        /*0018*/ 	.byte	0x03, 0x50
        /*001a*/ 	.short	0x0000


	//----- nvinfo : EIATTR_MAXREG_COUNT
	.align		4
        /*001c*/ 	.byte	0x03, 0x1b
        /*001e*/ 	.short	0x00ff


	//----- nvinfo : EIATTR_NUM_BARRIERS
	.align		4
        /*0020*/ 	.byte	0x02, 0x4c
        /*0022*/ 	.byte	0x01
	.zero		1


	//----- nvinfo : EIATTR_MERCURY_ISA_VERSION
	.align		4
        /*0024*/ 	.byte	0x03, 0x5f
        /*0026*/ 	.short	0x0101


	//----- nvinfo : EIATTR_COOP_GROUP_MASK_REGIDS
	.align		4
        /*0028*/ 	.byte	0x04, 0x29
        /*002a*/ 	.short	(.L_2883 - .L_2882)


	//   ....[0]....
.L_2882:
        /*002c*/ 	.word	0xffffffff


	//   ....[1]....
        /*0030*/ 	.word	0xffffffff


	//   ....[2]....
        /*0034*/ 	.word	0xffffffff


	//   ....[3]....
        /*0038*/ 	.word	0xffffffff


	//   ....[4]....
        /*003c*/ 	.word	0xffffffff


	//   ....[5]....
        /*0040*/ 	.word	0xffffffff


	//   ....[6]....
        /*0044*/ 	.word	0xffffffff


	//   ....[7]....
        /*0048*/ 	.word	0xffffffff


	//   ....[8]....
        /*004c*/ 	.word	0xffffffff


	//   ....[9]....
        /*0050*/ 	.word	0xffffffff


	//----- nvinfo : EIATTR_COOP_GROUP_INSTR_OFFSETS
	.align		4
.L_2883:
        /*0054*/ 	.byte	0x04, 0x28
        /*0056*/ 	.short	(.L_2885 - .L_2884)


	//   ....[0]....
.L_2884:
        /*0058*/ 	.word	0x00001210


	//   ....[1]....
        /*005c*/ 	.word	0x00001220


	//   ....[2]....
        /*0060*/ 	.word	0x00001250


	//   ....[3]....
        /*0064*/ 	.word	0x00001260


	//   ....[4]....
        /*0068*/ 	.word	0x00001290


	//   ....[5]....
        /*006c*/ 	.word	0x000012a0


	//   ....[6]....
        /*0070*/ 	.word	0x000012e0


	//   ....[7]....
        /*0074*/ 	.word	0x000012f0


	//   ....[8]....
        /*0078*/ 	.word	0x00001320


	//   ....[9]....
        /*007c*/ 	.word	0x00001330


	//----- nvinfo : EIATTR_VRC_CTA_INIT_COUNT
	.align		4
.L_2885:
        /*0080*/ 	.byte	0x02, 0x4a
	.zero		1
	.zero		1


	//----- nvinfo : EIATTR_EXIT_INSTR_OFFSETS
	.align		4
        /*0084*/ 	.byte	0x04, 0x1c
        /*0086*/ 	.short	(.L_2887 - .L_2886)


	//   ....[0]....
.L_2886:
        /*0088*/ 	.word	0x00007bb0


	//----- nvinfo : EIATTR_MAX_THREADS
	.align		4
.L_2887:
        /*008c*/ 	.byte	0x04, 0x05
        /*008e*/ 	.short	(.L_2889 - .L_2888)
.L_2888:
        /*0090*/ 	.word	0x00000100
        /*0094*/ 	.word	0x00000001
        /*0098*/ 	.word	0x00000001


	//----- nvinfo : EIATTR_CRS_STACK_SIZE
	.align		4
.L_2889:
        /*009c*/ 	.byte	0x04, 0x1e
        /*009e*/ 	.short	(.L_2891 - .L_2890)
.L_2890:
        /*00a0*/ 	.word	0x00000000


	//----- nvinfo : EIATTR_CBANK_PARAM_SIZE
	.align		4
.L_2891:
        /*00a4*/ 	.byte	0x03, 0x19
        /*00a6*/ 	.short	0x0128


	//----- nvinfo : EIATTR_PARAM_CBANK
	.align		4
        /*00a8*/ 	.byte	0x04, 0x0a
        /*00aa*/ 	.short	(.L_2893 - .L_2892)
	.align		4
.L_2892:
        /*00ac*/ 	.word	index@(.nv.constant0._ZN10layer_norm31ln_parallel_residual_bwd_kernelINS_13Kernel_traitsIfffffjLj6144ELj1ELj1ELj8ELj16ENS_18Kernel_traits_baseILj6144EfffffjLj256EEEEELb1ELb1ELb1EEEvNS_9BwdParamsE)
        /*00b0*/ 	.short	0x0380
        /*00b2*/ 	.short	0x0128


	//----- nvinfo : EIATTR_SW_WAR
	.align		4
.L_2893:
        /*00b4*/ 	.byte	0x04, 0x36
        /*00b6*/ 	.short	(.L_2895 - .L_2894)
.L_2894:
        /*00b8*/ 	.word	0x00000008
.L_2895:


//--------------------- .nv.callgraph             --------------------------
	.section	.nv.callgraph,"",@"SHT_CUDA_CALLGRAPH"
	.align	4
	.sectionentsize	8
	.align		4
        /*0000*/ 	.word	0x00000000
	.align		4
        /*0004*/ 	.word	0xffffffff
	.align		4
        /*0008*/ 	.word	0x00000000
	.align		4
        /*000c*/ 	.word	0xfffffffe
	.align		4
        /*0010*/ 	.word	0x00000000
	.align		4
        /*0014*/ 	.word	0xfffffffd
	.align		4
        /*0018*/ 	.word	0x00000000
	.align		4
        /*001c*/ 	.word	0xfffffffc


//--------------------- .text._ZN10layer_norm31ln_parallel_residual_bwd_kernelINS_13Kernel_traitsI13__nv_bfloat16S2_S2_S2_fjLj6144ELj1ELj1ELj8ELj16ENS_18Kernel_traits_baseILj6144ES2_S2_S2_S2_fjLj256EEEEELb0ELb0ELb0EEEvNS_9BwdParamsE --------------------------
	.section	.text._ZN10layer_norm31ln_parallel_residual_bwd_kernelINS_13Kernel_traitsI13__nv_bfloat16S2_S2_S2_fjLj6144ELj1ELj1ELj8ELj16ENS_18Kernel_traits_baseILj6144ES2_S2_S2_S2_fjLj256EEEEELb0ELb0ELb0EEEvNS_9BwdParamsE,"ax",@progbits
	.align	128
        .global         _ZN10layer_norm31ln_parallel_residual_bwd_kernelINS_13Kernel_traitsI13__nv_bfloat16S2_S2_S2_fjLj6144ELj1ELj1ELj8ELj16ENS_18Kernel_traits_baseILj6144ES2_S2_S2_S2_fjLj256EEEEELb0ELb0ELb0EEEvNS_9BwdParamsE
        .type           _ZN10layer_norm31ln_parallel_residual_bwd_kernelINS_13Kernel_traitsI13__nv_bfloat16S2_S2_S2_fjLj6144ELj1ELj1ELj8ELj16ENS_18Kernel_traits_baseILj6144ES2_S2_S2_S2_fjLj256EEEEELb0ELb0ELb0EEEvNS_9BwdParamsE,@function
        .size           _ZN10layer_norm31ln_parallel_residual_bwd_kernelINS_13Kernel_traitsI13__nv_bfloat16S2_S2_S2_fjLj6144ELj1ELj1ELj8ELj16ENS_18Kernel_traits_baseILj6144ES2_S2_S2_S2_fjLj256EEEEELb0ELb0ELb0EEEvNS_9BwdParamsE,(.L_x_3772 - _ZN10layer_norm31ln_parallel_residual_bwd_kernelINS_13Kernel_traitsI13__nv_bfloat16S2_S2_S2_fjLj6144ELj1ELj1ELj8ELj16ENS_18Kernel_traits_baseILj6144ES2_S2_S2_S2_fjLj256EEEEELb0ELb0ELb0EEEvNS_9BwdParamsE)
        .other          _ZN10layer_norm31ln_parallel_residual_bwd_kernelINS_13Kernel_traitsI13__nv_bfloat16S2_S2_S2_fjLj6144ELj1ELj1ELj8ELj16ENS_18Kernel_traits_baseILj6144ES2_S2_S2_S2_fjLj256EEEEELb0ELb0ELb0EEEvNS_9BwdParamsE,@"STO_CUDA_ENTRY STV_DEFAULT"
_ZN10layer_norm31ln_parallel_residual_bwd_kernelINS_13Kernel_traitsI13__nv_bfloat16S2_S2_S2_fjLj6144ELj1ELj1ELj8ELj16ENS_18Kernel_traits_baseILj6144ES2_S2_S2_S2_fjLj256EEEEELb0ELb0ELb0EEEvNS_9BwdParamsE:
.text._ZN10layer_norm31ln_parallel_residual_bwd_kernelINS_13Kernel_traitsI13__nv_bfloat16S2_S2_S2_fjLj6144ELj1ELj1ELj8ELj16ENS_18Kernel_traits_baseILj6144ES2_S2_S2_S2_fjLj256EEEEELb0ELb0ELb0EEEvNS_9BwdParamsE:
[----:B------:R-:W-:Y:S01]  /*0000*/  LDC R1, c[0x0][0x37c] ;  /* 0x0000df00ff017b82 */ /* 0x000fe20000000800 */
[----:B------:R-:W0:Y:S01]  /*0010*/  S2R R229, SR_TID.X ;  /* 0x0000000000e57919 */ /* 0x000e220000002100 */
[----:B------:R-:W1:Y:S06]  /*0020*/  LDCU UR4, c[0x0][0x388] ;  /* 0x00007100ff0477ac */ /* 0x000e6c0008000800 */
[----:B------:R-:W2:Y:S01]  /*0030*/  LDC.64 R4, c[0x0][0x3d0] ;  /* 0x0000f400ff047b82 */ /* 0x000ea20000000a00 */
[----:B------:R-:W3:Y:S01]  /*0040*/  LDCU.64 UR12, c[0x0][0x358] ;  /* 0x00006b00ff0c77ac */ /* 0x000ee20008000a00 */
[----:B------:R-:W4:Y:S06]  /*0050*/  LDCU UR5, c[0x0][0x384] ;  /* 0x00007080ff0577ac */ /* 0x000f2c0008000800 */
[----:B------:R-:W3:Y:S08]  /*0060*/  LDC.64 R6, c[0x0][0x3d8] ;  /* 0x0000f600ff067b82 */ /* 0x000ef00000000a00 */
[----:B------:R-:W4:Y:S01]  /*0070*/  LDC.64 R10, c[0x0][0x3d8] ;  /* 0x0000f600ff0a7b82 */ /* 0x000f220000000a00 */
[----:B-1----:R-:W-:-:S04]  /*0080*/  MOV R0, UR4 ;  /* 0x0000000400007c02 */ /* 0x002fc80008000f00 */
[----:B------:R-:W-:-:S03]  /*0090*/  SHF.R.S32.HI R3, RZ, 0x1f, R0 ;  /* 0x0000001fff037819 */ /* 0x000fc60000011400 */
[----:B------:R-:W1:Y:S01]  /*00a0*/  LDC.64 R16, c[0x0][0x3d0] ;  /* 0x0000f400ff107b82 */ /* 0x000e620000000a00 */
[----:B------:R-:W-:Y:S02]  /*00b0*/  LEA.HI R2, R3, R0, RZ, 0x3 ;  /* 0x0000000003027211 */ /* 0x000fe400078f18ff */
[----:B0-----:R-:W-:-:S05]  /*00c0*/  LOP3.LUT R9, R229, 0xff, RZ, 0x3c, !PT ;  /* 0x000000ffe5097812 */ /* 0x001fca00078e3cff */
[----:B------:R-:W0:Y:S01]  /*00d0*/  LDC.64 R18, c[0x0][0x3d8] ;  /* 0x0000f600ff127b82 */ /* 0x000e220000000a00 */
[----:B------:R-:W-:Y:S02]  /*00e0*/  MOV R3, R229 ;  /* 0x000000e500037202 */ /* 0x000fe40000000f00 */
[----:B------:R-:W-:-:S04]  /*00f0*/  LEA.HI.SX32 R2, R2, R9, 0x1d ;  /* 0x0000000902027211 */ /* 0x000fc800078feaff */
[C---:B------:R-:W-:Y:S01]  /*0100*/  ISETP.GE.U32.AND P6, PT, R2.reuse, 0x100, PT ;  /* 0x000001000200780c */ /* 0x040fe20003fc6070 */
[----:B------:R-:W1:Y:S01]  /*0110*/  LDC.64 R8, c[0x0][0x3d0] ;  /* 0x0000f400ff087b82 */ /* 0x000e620000000a00 */
[C---:B------:R-:W-:Y:S02]  /*0120*/  ISETP.GE.U32.AND P5, PT, R2.reuse, 0x200, PT ;  /* 0x000002000200780c */ /* 0x040fe40003fa6070 */
[----:B------:R-:W-:-:S09]  /*0130*/  ISETP.GE.U32.AND P4, PT, R2, 0x300, PT ;  /* 0x000003000200780c */ /* 0x000fd20003f86070 */
[----:B--2---:R-:W-:-:S04]  /*0140*/  @P6 IMAD.WIDE.U32 R4, R3, 0x10, R4 ;  /* 0x0000001003046825 */ /* 0x004fc800078e0004 */
[C---:B---3--:R-:W-:Y:S01]  /*0150*/  @P6 IMAD.WIDE.U32 R6, R3.reuse, 0x10, R6 ;  /* 0x0000001003066825 */ /* 0x048fe200078e0006 */
[----:B------:R-:W-:Y:S01]  /*0160*/  @P6 LOP3.LUT R3, R3, 0x100, RZ, 0xfc, !PT ;  /* 0x0000010003036812 */ /* 0x000fe200078efcff */
[----:B------:R2:W5:Y:S04]  /*0170*/  @P6 LDG.E.128 R24, desc[UR12][R4.64] ;  /* 0x0000000c04186981 */ /* 0x000568000c1e1d00 */
[C---:B----4-:R-:W-:Y:S01]  /*0180*/  @P5 IMAD.WIDE.U32 R14, R3.reuse, 0x10, R10 ;  /* 0x00000010030e5825 */ /* 0x050fe200078e000a */
[----:B------:R2:W5:Y:S03]  /*0190*/  @P6 LDG.E.128 R28, desc[UR12][R6.64] ;  /* 0x0000000c061c6981 */ /* 0x000566000c1e1d00 */
[C---:B-1----:R-:W-:Y:S01]  /*01a0*/  @P5 IMAD.WIDE.U32 R12, R3.reuse, 0x10, R8 ;  /* 0x00000010030c5825 */ /* 0x042fe200078e0008 */
[----:B------:R-:W-:Y:S01]  /*01b0*/  @P5 IADD3 R3, PT, PT, R3, 0x100, RZ ;  /* 0x0000010003035810 */ /* 0x000fe20007ffe0ff */
[----:B------:R2:W5:Y:S04]  /*01c0*/  @P5 LDG.E.128 R36, desc[UR12][R14.64] ;  /* 0x0000000c0e245981 */ /* 0x000568000c1e1d00 */
[C---:B------:R-:W-:Y:S01]  /*01d0*/  @P4 IMAD.WIDE.U32 R8, R3.reuse, 0x10, R16 ;  /* 0x0000001003084825 */ /* 0x040fe200078e0010 */
[----:B------:R2:W5:Y:S03]  /*01e0*/  @P5 LDG.E.128 R32, desc[UR12][R12.64] ;  /* 0x0000000c0c205981 */ /* 0x000566000c1e1d00 */
[----:B0-----:R-:W-:Y:S01]  /*01f0*/  @P4 IMAD.WIDE.U32 R10, R3, 0x10, R18 ;  /* 0x00000010030a4825 */ /* 0x001fe200078e0012 */
[----:B------:R2:W5:Y:S04]  /*0200*/  @P4 LDG.E.128 R40, desc[UR12][R8.64] ;  /* 0x0000000c08284981 */ /* 0x000568000c1e1d00 */
[----:B------:R2:W5:Y:S01]  /*0210*/  @P4 LDG.E.128 R44, desc[UR12][R10.64] ;  /* 0x0000000c0a2c4981 */ /* 0x000562000c1e1d00 */
[----:B------:R-:W0:Y:S01]  /*0220*/  S2UR UR4, SR_CTAID.X ;  /* 0x00000000000479c3 */ /* 0x000e220000002500 */
[----:B------:R-:W-:-:S02]  /*0230*/  CS2R R140, SRZ ;  /* 0x00000000008c7805 */ /* 0x000fc4000001ff00 */
[----:B------:R-:W-:Y:S02]  /*0240*/  CS2R R142, SRZ ;  /* 0x00000000008e7805 */ /* 0x000fe4000001ff00 */
[----:B------:R-:W-:Y:S02]  /*0250*/  CS2R R136, SRZ ;  /* 0x0000000000887805 */ /* 0x000fe4000001ff00 */
[----:B------:R-:W-:Y:S02]  /*0260*/  CS2R R138, SRZ ;  /* 0x00000000008a7805 */ /* 0x000fe4000001ff00 */
[----:B------:R-:W-:Y:S02]  /*0270*/  CS2R R132, SRZ ;  /* 0x0000000000847805 */ /* 0x000fe4000001ff00 */
[----:B0-----:R-:W-:-:S04]  /*0280*/  MOV R193, UR4 ;  /* 0x0000000400c17c02 */ /* 0x001fc80008000f00 */
[----:B------:R-:W-:Y:S02]  /*0290*/  ISETP.GE.AND P0, PT, R193, UR5, PT ;  /* 0x00000005c1007c0c */ /* 0x000fe4000bf06270 */
[----:B------:R-:W-:Y:S02]  /*02a0*/  CS2R R134, SRZ ;  /* 0x0000000000867805 */ /* 0x000fe4000001ff00 */
[----:B------:R-:W-:Y:S02]  /*02b0*/  CS2R R128, SRZ ;  /* 0x0000000000807805 */ /* 0x000fe4000001ff00 */
[----:B------:R-:W-:Y:S02]  /*02c0*/  CS2R R130, SRZ ;  /* 0x0000000000827805 */ /* 0x000fe4000001ff00 */
[----:B------:R-:W-:Y:S02]  /*02d0*/  CS2R R124, SRZ ;  /* 0x00000000007c7805 */ /* 0x000fe4000001ff00 */
[----:B------:R-:W-:-:S02]  /*02e0*/  CS2R R126, SRZ ;  /* 0x00000000007e7805 */ /* 0x000fc4000001ff00 */
[----:B------:R-:W-:Y:S02]  /*02f0*/  CS2R R120, SRZ ;  /* 0x0000000000787805 */ /* 0x000fe4000001ff00 */
        /* <DEDUP_REMOVED lines=36> */
[----:B------:R-:W-:Y:S01]  /*0540*/  CS2R R50, SRZ ;  /* 0x0000000000327805 */ /* 0x000fe2000001ff00 */
[----:B--2---:R-:W-:Y:S06]  /*0550*/  @P0 BRA `(.L_x_0) ;  /* 0x0000006800300947 */ /* 0x004fec0003800000 */
[----:B------:R-:W0:Y:S01]  /*0560*/  LDCU.U8 UR4, c[0x0][0x410] ;  /* 0x00008200ff0477ac */ /* 0x000e220008000000 */
[----:B-----5:R-:W-:Y:S02]  /*0570*/  PRMT R4, R31, 0x7632, R4 ;  /* 0x000076321f047816 */ /* 0x020fe40000000004 */
[----:B------:R-:W-:Y:S02]  /*0580*/  CS2R R140, SRZ ;  /* 0x00000000008c7805 */ /* 0x000fe4000001ff00 */
[----:B------:R-:W-:Y:S02]  /*0590*/  PRMT R5, R27, 0x7632, R5 ;  /* 0x000076321b057816 */ /* 0x000fe40000000005 */
[----:B------:R-:W-:Y:S02]  /*05a0*/  CS2R R142, SRZ ;  /* 0x00000000008e7805 */ /* 0x000fe4000001ff00 */
[----:B------:R-:W-:Y:S02]  /*05b0*/  PRMT R6, R30, 0x7632, R6 ;  /* 0x000076321e067816 */ /* 0x000fe40000000006 */
[----:B------:R-:W-:-:S02]  /*05c0*/  CS2R R136, SRZ ;  /* 0x0000000000887805 */ /* 0x000fc4000001ff00 */
[----:B------:R-:W-:Y:S02]  /*05d0*/  PRMT R7, R26, 0x7632, R7 ;  /* 0x000076321a077816 */ /* 0x000fe40000000007 */
        /* <DEDUP_REMOVED lines=9> */
[----:B------:R-:W-:Y:S01]  /*0670*/  PRMT R12, R39, 0x7632, R12 ;  /* 0x00007632270c7816 */ /* 0x000fe2000000000c */
[----:B0-----:R-:W-:Y:S01]  /*0680*/  UISETP.NE.AND UP0, UPT, UR4, URZ, UPT ;  /* 0x000000ff0400728c */ /* 0x001fe2000bf05270 */
[----:B------:R-:W-:-:S02]  /*0690*/  PRMT R13, R35, 0x7632, R13 ;  /* 0x00007632230d7816 */ /* 0x000fc4000000000d */
[----:B------:R-:W-:Y:S02]  /*06a0*/  CS2R R124, SRZ ;  /* 0x00000000007c7805 */ /* 0x000fe4000001ff00 */
[----:B------:R-:W-:Y:S02]  /*06b0*/  PRMT R14, R38, 0x7632, R14 ;  /* 0x00007632260e7816 */ /* 0x000fe4000000000e */
[----:B------:R-:W-:Y:S02]  /*06c0*/  CS2R R126, SRZ ;  /* 0x00000000007e7805 */ /* 0x000fe4000001ff00 */
[----:B------:R-:W-:Y:S02]  /*06d0*/  PRMT R15, R34, 0x7632, R15 ;  /* 0x00007632220f7816 */ /* 0x000fe4000000000f */
[----:B------:R-:W-:Y:S02]  /*06e0*/  CS2R R120, SRZ ;  /* 0x0000000000787805 */ /* 0x000fe4000001ff00 */
        /* <DEDUP_REMOVED lines=46> */
[----:B------:R-:W-:Y:S02]  /*09d0*/  PLOP3.LUT P3, PT, PT, PT, UP0, 0x80, 0x8 ;  /* 0x000000000008781c */ /* 0x000fe40003f6f008 */
[----:B------:R-:W-:Y:S02]  /*09e0*/  CS2R R54, SRZ ;  /* 0x0000000000367805 */ /* 0x000fe4000001ff00 */
[----:B------:R-:W-:-:S02]  /*09f0*/  CS2R R48, SRZ ;  /* 0x0000000000307805 */ /* 0x000fc4000001ff00 */
[----:B------:R-:W-:Y:S01]  /*0a00*/  CS2R R50, SRZ ;  /* 0x0000000000327805 */ /* 0x000fe2000001ff00 */
[----:B------:R-:W-:Y:S01]  /*0a10*/  UPLOP3.LUT UP1, UPT, UPT, UPT, UPT, 0x40, 0x4 ;  /* 0x000000000004789c */ /* 0x000fe20003f2e870 */
[----:B------:R-:W0:Y:S01]  /*0a20*/  LDCU UR11, c[0x0][0x400] ;  /* 0x00008000ff0b77ac */ /* 0x000e220008000800 */
[----:B------:R-:W1:Y:S01]  /*0a30*/  LDCU.64 UR6, c[0x0][0x470] ;  /* 0x00008e00ff0677ac */ /* 0x000e620008000a00 */
[----:B------:R-:W2:Y:S01]  /*0a40*/  LDCU.64 UR14, c[0x0][0x438] ;  /* 0x00008700ff0e77ac */ /* 0x000ea20008000a00 */
[----:B------:R-:W3:Y:S07]  /*0a50*/  LDCU.64 UR8, c[0x0][0x478] ;  /* 0x00008f00ff0877ac */ /* 0x000eee0008000a00 */
.L_x_39:
[----:B0--34-:R-:W4:Y:S08]  /*0a60*/  LDC.64 R164, c[0x0][0x3c0] ;  /* 0x0000f000ffa47b82 */ /* 0x019f300000000a00 */
[----:B------:R-:W0:Y:S01]  /*0a70*/  LDC R0, c[0x0][0x388] ;  /* 0x0000e200ff007b82 */ /* 0x000e220000000800 */
[----:B----4-:R-:W-:-:S07]  /*0a80*/  IMAD.WIDE R166, R193, 0x4, R164 ;  /* 0x00000004c1a67825 */ /* 0x010fce00078e02a4 */
[----:B------:R-:W4:Y:S01]  /*0a90*/  LDC.64 R164, c[0x0][0x3c8] ;  /* 0x0000f200ffa47b82 */ /* 0x000f220000000a00 */
[----:B------:R-:W2:Y:S01]  /*0aa0*/  LDG.E R166, desc[UR12][R166.64] ;  /* 0x0000000ca6a67981 */ /* 0x000ea2000c1e1900 */
[C---:B------:R-:W-:Y:S01]  /*0ab0*/  ISETP.GE.U32.AND P5, PT, R2.reuse, 0x200, PT ;  /* 0x000002000200780c */ /* 0x040fe20003fa6070 */
[----:B0-----:R-:W-:Y:S01]  /*0ac0*/  IMAD R168, R193, R0, RZ ;  /* 0x00000000c1a87224 */ /* 0x001fe200078e02ff */
[----:B------:R-:W-:-:S04]  /*0ad0*/  ISETP.GE.U32.AND P4, PT, R2, 0x300, PT ;  /* 0x000003000200780c */ /* 0x000fc80003f86070 */
[----:B------:R-:W-:-:S04]  /*0ae0*/  SHF.R.S32.HI R169, RZ, 0x1f, R168 ;  /* 0x0000001fffa97819 */ /* 0x000fc800000114a8 */
[----:B------:R-:W-:Y:S01]  /*0af0*/  LEA.HI R168, R169, R168, RZ, 0x3 ;  /* 0x000000a8a9a87211 */ /* 0x000fe200078f18ff */
[----:B------:R-:W-:Y:S01]  /*0b00*/  BSSY.RECONVERGENT B0, `(.L_x_1) ;  /* 0x000009c000007945 */ /* 0x000fe20003800200 */
[----:B------:R-:W-:Y:S02]  /*0b10*/  HFMA2 R242, -RZ, RZ, 0, 0 ;  /* 0x00000000fff27431 */ /* 0x000fe400000001ff */
[----:B------:R-:W-:Y:S01]  /*0b20*/  LEA.HI.SX32 R184, R168, R229, 0x1d ;  /* 0x000000e5a8b87211 */ /* 0x000fe200078feaff */
[----:B----4-:R-:W-:-:S05]  /*0b30*/  IMAD.WIDE R164, R193, 0x4, R164 ;  /* 0x00000004c1a47825 */ /* 0x010fca00078e02a4 */
[----:B-----5:R0:W5:Y:S01]  /*0b40*/  LDG.E R192, desc[UR12][R164.64] ;  /* 0x0000000ca4c07981 */ /* 0x020162000c1e1900 */
[----:B------:R-:W-:Y:S02]  /*0b50*/  MOV R240, RZ ;  /* 0x000000ff00f07202 */ /* 0x000fe40000000f00 */
[----:B------:R-:W-:Y:S02]  /*0b60*/  MOV R177, R184 ;  /* 0x000000b800b17202 */ /* 0x000fe40000000f00 */
[----:B--2---:R-:W-:Y:S01]  /*0b70*/  FSEL R176, R166, RZ, !P3 ;  /* 0x000000ffa6b07208 */ /* 0x004fe20005800000 */
[----:B0-----:R-:W-:Y:S06]  /*0b80*/  @!P6 BRA `(.L_x_2) ;  /* 0x00000008004ce947 */ /* 0x001fec0003800000 */
[----:B------:R-:W0:Y:S08]  /*0b90*/  LDC.64 R164, c[0x0][0x430] ;  /* 0x00010c00ffa47b82 */ /* 0x000e300000000a00 */
[----:B------:R-:W2:Y:S01]  /*0ba0*/  LDC.64 R166, c[0x0][0x428] ;  /* 0x00010a00ffa67b82 */ /* 0x000ea20000000a00 */
[----:B0-----:R-:W-:-:S07]  /*0bb0*/  IMAD.WIDE.U32 R172, R184, 0x10, R164 ;  /* 0x00000010b8ac7825 */ /* 0x001fce00078e00a4 */
[----:B------:R-:W0:Y:S01]  /*0bc0*/  LDC.64 R164, c[0x0][0x3a8] ;  /* 0x0000ea00ffa47b82 */ /* 0x000e220000000a00 */
[----:B------:R-:W4:Y:S01]  /*0bd0*/  LDG.E.128 R172, desc[UR12][R172.64] ;  /* 0x0000000cacac7981 */ /* 0x000f22000c1e1d00 */
[----:B--2---:R-:W-:-:S06]  /*0be0*/  IMAD.WIDE.U32 R168, R184, 0x10, R166 ;  /* 0x00000010b8a87825 */ /* 0x004fcc00078e00a6 */
[----:B------:R-:W2:Y:S01]  /*0bf0*/  LDG.E.128 R168, desc[UR12][R168.64] ;  /* 0x0000000ca8a87981 */ /* 0x000ea2000c1e1d00 */
[----:B0-----:R-:W-:-:S06]  /*0c00*/  IMAD.WIDE.U32 R164, R184, 0x10, R164 ;  /* 0x00000010b8a47825 */ /* 0x001fcc00078e00a4 */
[----:B------:R-:W3:Y:S01]  /*0c10*/  LDG.E.128 R164, desc[UR12][R164.64] ;  /* 0x0000000ca4a47981 */ /* 0x000ee2000c1e1d00 */
[----:B------:R-:W-:-:S04]  /*0c20*/  ISETP.NE.U32.AND P0, PT, RZ, UR14, PT ;  /* 0x0000000eff007c0c */ /* 0x000fc8000bf05070 */
[----:B------:R-:W-:-:S13]  /*0c30*/  ISETP.NE.AND.EX P0, PT, RZ, UR15, PT, P0 ;  /* 0x0000000fff007c0c */ /* 0x000fda000bf05300 */
[----:B------:R-:W0:Y:S01]  /*0c40*/  @P0 LDC.64 R178, c[0x0][0x438] ;  /* 0x00010e00ffb20b82 */ /* 0x000e220000000a00 */
[----:B------:R-:W-:Y:S02]  /*0c50*/  SHF.L.U32 R210, R24, 0x10, RZ ;  /* 0x0000001018d27819 */ /* 0x000fe400000006ff */
[----:B------:R-:W-:Y:S02]  /*0c60*/  SHF.L.U32 R206, R30, 0x10, RZ ;  /* 0x000000101ece7819 */ /* 0x000fe400000006ff */
[----:B------:R-:W-:Y:S01]  /*0c70*/  SHF.L.U32 R207, R10, 0x10, RZ ;  /* 0x000000100acf7819 */ /* 0x000fe200000006ff */
[----:B0-----:R-:W-:-:S05]  /*0c80*/  @P0 IMAD.WIDE.U32 R178, R184, 0x10, R178 ;  /* 0x00000010b8b20825 */ /* 0x001fca00078e00b2 */
[----:B------:R4:W5:Y:S01]  /*0c90*/  @P0 LDG.E.128 R144, desc[UR12][R178.64] ;  /* 0x0000000cb2900981 */ /* 0x000962000c1e1d00 */
[----:B------:R-:W-:Y:S02]  /*0ca0*/  SHF.L.U32 R238, R31, 0x10, RZ ;  /* 0x000000101fee7819 */ /* 0x000fe400000006ff */
[----:B------:R-:W-:Y:S02]  /*0cb0*/  SHF.L.U32 R233, R6, 0x10, RZ ;  /* 0x0000001006e97819 */ /* 0x000fe400000006ff */
[----:B------:R-:W-:Y:S02]  /*0cc0*/  SHF.L.U32 R236, R27, 0x10, RZ ;  /* 0x000000101bec7819 */ /* 0x000fe400000006ff */
[----:B------:R-:W-:Y:S02]  /*0cd0*/  SHF.L.U32 R231, R7, 0x10, RZ ;  /* 0x0000001007e77819 */ /* 0x000fe400000006ff */
[----:B------:R-:W-:Y:S02]  /*0ce0*/  SHF.L.U32 R208, R26, 0x10, RZ ;  /* 0x000000101ad07819 */ /* 0x000fe400000006ff */
[----:B------:R-:W-:-:S02]  /*0cf0*/  SHF.L.U32 R235, R4, 0x10, RZ ;  /* 0x0000001004eb7819 */ /* 0x000fc400000006ff */
[C---:B----4-:R-:W-:Y:S02]  /*0d00*/  SHF.L.U32 R179, R172.reuse, 0x10, RZ ;  /* 0x00000010acb37819 */ /* 0x050fe400000006ff */
[----:B------:R-:W-:Y:S02]  /*0d10*/  PRMT R172, R172, 0x7632, R172 ;  /* 0x00007632acac7816 */ /* 0x000fe400000000ac */
[C---:B--2---:R-:W-:Y:S02]  /*0d20*/  PRMT R204, R168.reuse, 0x7632, R204 ;  /* 0x00007632a8cc7816 */ /* 0x044fe400000000cc */
[----:B------:R-:W-:Y:S02]  /*0d30*/  SHF.L.U32 R223, R168, 0x10, RZ ;  /* 0x00000010a8df7819 */ /* 0x000fe400000006ff */
[----:B------:R-:W-:Y:S02]  /*0d40*/  SHF.L.U32 R168, R28, 0x10, RZ ;  /* 0x000000101ca87819 */ /* 0x000fe400000006ff */
[----:B------:R-:W-:-:S03]  /*0d50*/  SHF.L.U32 R229, R174, 0x10, RZ ;  /* 0x00000010aee57819 */ /* 0x000fc600000006ff */
[----:B------:R-:W-:Y:S01]  /*0d60*/  FMUL.FTZ R205, R168, R179 ;  /* 0x000000b3a8cd7220 */ /* 0x000fe20000410000 */
[----:B------:R-:W-:Y:S01]  /*0d70*/  SHF.L.U32 R168, R172, 0x10, RZ ;  /* 0x00000010aca87819 */ /* 0x000fe200000006ff */
[----:B------:R-:W-:Y:S01]  /*0d80*/  FMUL.FTZ R225, R206, R229 ;  /* 0x000000e5cee17220 */ /* 0x000fe20000410000 */
[----:B------:R-:W-:Y:S01]  /*0d90*/  SHF.L.U32 R172, R204, 0x10, RZ ;  /* 0x00000010ccac7819 */ /* 0x000fe200000006ff */
[----:B------:R-:W-:Y:S01]  /*0da0*/  FFMA.FTZ R210, R210, R223, R205 ;  /* 0x000000dfd2d27223 */ /* 0x000fe200000100cd */
[----:B------:R-:W-:Y:S01]  /*0db0*/  SHF.L.U32 R205, R11, 0x10, RZ ;  /* 0x000000100bcd7819 */ /* 0x000fe200000006ff */
[----:B------:R-:W-:Y:S01]  /*0dc0*/  FMUL.FTZ R206, R207, R168 ;  /* 0x000000a8cfce7220 */ /* 0x000fe20000410000 */
[----:B------:R-:W-:Y:S02]  /*0dd0*/  PRMT R234, R173, 0x7632, R234 ;  /* 0x00007632adea7816 */ /* 0x000fe400000000ea */
[----:B------:R-:W-:Y:S01]  /*0de0*/  PRMT R178, R174, 0x7632, R178 ;  /* 0x00007632aeb27816 */ /* 0x000fe200000000b2 */
[----:B------:R-:W-:Y:S01]  /*0df0*/  FFMA.FTZ R206, R205, R172, R206 ;  /* 0x000000accdce7223 */ /* 0x000fe200000100ce */
[----:B------:R-:W-:-:S02]  /*0e00*/  SHF.L.U32 R173, R173, 0x10, RZ ;  /* 0x00000010adad7819 */ /* 0x000fc400000006ff */
[----:B------:R-:W-:Y:S02]  /*0e10*/  SHF.L.U32 R174, R29, 0x10, RZ ;  /* 0x000000101dae7819 */ /* 0x000fe400000006ff */
[C---:B------:R-:W-:Y:S02]  /*0e20*/  PRMT R232, R169.reuse, 0x7632, R232 ;  /* 0x00007632a9e87816 */ /* 0x040fe400000000e8 */
[----:B------:R-:W-:Y:S02]  /*0e30*/  SHF.L.U32 R177, R169, 0x10, RZ ;  /* 0x00000010a9b17819 */ /* 0x000fe400000006ff */
[----:B------:R-:W-:Y:S02]  /*0e40*/  PRMT R3, R171, 0x7632, R3 ;  /* 0x00007632ab037816 */ /* 0x000fe40000000003 */
[----:B---3--:R-:W-:Y:S02]  /*0e50*/  SHF.L.U32 R205, R164, 0x10, RZ ;  /* 0x00000010a4cd7819 */ /* 0x008fe400000006ff */
[----:B------:R-:W-:-:S02]  /*0e60*/  PRMT R202, R170, 0x7632, R202 ;  /* 0x00007632aaca7816 */ /* 0x000fc400000000ca */
[----:B------:R-:W-:Y:S01]  /*0e70*/  SHF.L.U32 R169, R170, 0x10, RZ ;  /* 0x00000010aaa97819 */ /* 0x000fe200000006ff */
[----:B------:R-:W-:Y:S01]  /*0e80*/  FMUL.FTZ R209, R174, R173 ;  /* 0x000000adaed17220 */ /* 0x000fe20000410000 */
[----:B------:R-:W-:Y:S02]  /*0e90*/  SHF.L.U32 R170, R25, 0x10, RZ ;  /* 0x0000001019aa7819 */ /* 0x000fe400000006ff */
[C---:B------:R-:W-:Y:S02]  /*0ea0*/  PRMT R240, R175.reuse, 0x7632, R240 ;  /* 0x00007632aff07816 */ /* 0x040fe400000000f0 */
[----:B------:R-:W-:Y:S02]  /*0eb0*/  SHF.L.U32 R175, R175, 0x10, RZ ;  /* 0x00000010afaf7819 */ /* 0x000fe400000006ff */
[----:B------:R-:W-:Y:S02]  /*0ec0*/  SHF.L.U32 R178, R178, 0x10, RZ ;  /* 0x00000010b2b27819 */ /* 0x000fe400000006ff */
[----:B------:R-:W-:Y:S01]  /*0ed0*/  SHF.L.U32 R174, R3, 0x10, RZ ;  /* 0x0000001003ae7819 */ /* 0x000fe200000006ff */
[----:B------:R-:W-:Y:S01]  /*0ee0*/  FADD.FTZ R3, -R176, R205 ;  /* 0x000000cdb0037221 */ /* 0x000fe20000010100 */
[----:B------:R-:W-:Y:S01]  /*0ef0*/  FFMA.FTZ R209, R170, R177, R209 ;  /* 0x000000b1aad17223 */ /* 0x000fe200000100d1 */
[----:B------:R-:W-:Y:S01]  /*0f00*/  SHF.L.U32 R171, R171, 0x10, RZ ;  /* 0x00000010abab7819 */ /* 0x000fe200000006ff */
[----:B------:R-:W-:Y:S01]  /*0f10*/  FMUL.FTZ R227, R238, R175 ;  /* 0x000000afeee37220 */ /* 0x000fe20000410000 */
[----:B------:R-:W-:Y:S01]  /*0f20*/  SHF.L.U32 R170, R202, 0x10, RZ ;  /* 0x00000010caaa7819 */ /* 0x000fe200000006ff */
[----:B------:R-:W-:Y:S01]  /*0f30*/  FMUL.FTZ R204, R233, R178 ;  /* 0x000000b2e9cc7220 */ /* 0x000fe20000410000 */
[----:B-----5:R-:W-:Y:S01]  /*0f40*/  FMUL.FTZ R3, R192, R3 ;  /* 0x00000003c0037220 */ /* 0x020fe20000410000 */
[----:B------:R-:W-:Y:S01]  /*0f50*/  FFMA.FTZ R207, R236, R171, R227 ;  /* 0x000000abeccf7223 */ /* 0x000fe200000100e3 */
[----:B------:R-:W-:Y:S01]  /*0f60*/  FADD.FTZ R116, R116, R223 ;  /* 0x000000df74747221 */ /* 0x000fe20000010000 */
[----:B------:R-:W-:Y:S01]  /*0f70*/  FFMA.FTZ R204, R231, R170, R204 ;  /* 0x000000aae7cc7223 */ /* 0x000fe200000100cc */
[----:B------:R-:W-:Y:S01]  /*0f80*/  FFMA.FTZ R140, R3, R223, R140 ;  /* 0x000000df038c7223 */ /* 0x000fe2000001008c */
[----:B------:R-:W-:-:S02]  /*0f90*/  SHF.L.U32 R227, R8, 0x10, RZ ;  /* 0x0000001008e37819 */ /* 0x000fc400000006ff */
[----:B------:R-:W-:Y:S02]  /*0fa0*/  SHF.L.U32 R234, R234, 0x10, RZ ;  /* 0x00000010eaea7819 */ /* 0x000fe400000006ff */
[C---:B------:R-:W-:Y:S02]  /*0fb0*/  SHF.L.U32 R223, R165.reuse, 0x10, RZ ;  /* 0x00000010a5df7819 */ /* 0x040fe400000006ff */
[----:B------:R-:W-:Y:S02]  /*0fc0*/  PRMT R231, R165, 0x7632, R231 ;  /* 0x00007632a5e77816 */ /* 0x000fe400000000e7 */
[----:B------:R-:W-:Y:S01]  /*0fd0*/  SHF.L.U32 R165, R166, 0x10, RZ ;  /* 0x00000010a6a57819 */ /* 0x000fe200000006ff */
[----:B------:R-:W-:Y:S01]  /*0fe0*/  FFMA.FTZ R208, R208, R169, R225 ;  /* 0x000000a9d0d07223 */ /* 0x000fe200000100e1 */
[----:B------:R-:W-:Y:S01]  /*0ff0*/  SHF.L.U32 R225, R9, 0x10, RZ ;  /* 0x0000001009e17819 */ /* 0x000fe200000006ff */
[----:B------:R-:W-:Y:S01]  /*1000*/  FMUL.FTZ R202, R227, R234 ;  /* 0x000000eae3ca7220 */ /* 0x000fe20000410000 */
[----:B------:R-:W-:Y:S01]  /*1010*/  SHF.L.U32 R232, R232, 0x10, RZ ;  /* 0x00000010e8e87819 */ /* 0x000fe200000006ff */
[----:B------:R-:W-:Y:S01]  /*1020*/  FADD.FTZ R165, -R176, R165 ;  /* 0x000000a5b0a57221 */ /* 0x000fe20000010100 */
[----:B------:R-:W-:-:S02]  /*1030*/  PRMT R164, R164, 0x7632, R164 ;  /* 0x00007632a4a47816 */ /* 0x000fc400000000a4 */
[----:B------:R-:W-:Y:S01]  /*1040*/  SHF.L.U32 R240, R240, 0x10, RZ ;  /* 0x00000010f0f07819 */ /* 0x000fe200000006ff */
[----:B------:R-:W-:Y:S01]  /*1050*/  FFMA.FTZ R205, R225, R232, R202 ;  /* 0x000000e8e1cd7223 */ /* 0x000fe200000100ca */
[----:B------:R-:W-:Y:S01]  /*1060*/  FMUL.FTZ R225, R192, R165 ;  /* 0x000000a5c0e17220 */ /* 0x000fe20000410000 */
[C---:B------:R-:W-:Y:S02]  /*1070*/  PRMT R233, R167.reuse, 0x7632, R233 ;  /* 0x00007632a7e97816 */ /* 0x040fe400000000e9 */
[----:B------:R-:W-:Y:S02]  /*1080*/  SHF.L.U32 R165, R164, 0x10, RZ ;  /* 0x00000010a4a57819 */ /* 0x000fe400000006ff */
[----:B------:R-:W-:Y:S01]  /*1090*/  SHF.L.U32 R167, R167, 0x10, RZ ;  /* 0x00000010a7a77819 */ /* 0x000fe200000006ff */
[----:B------:R-:W-:Y:S01]  /*10a0*/  FMUL.FTZ R236, R235, R240 ;  /* 0x000000f0ebec7220 */ /* 0x000fe20000410000 */
[----:B------:R-:W-:Y:S01]  /*10b0*/  SHF.L.U32 R227, R5, 0x10, RZ ;  /* 0x0000001005e37819 */ /* 0x000fe200000006ff */
[C---:B------:R-:W-:Y:S01]  /*10c0*/  FADD.FTZ R223, -R176.reuse, R223 ;  /* 0x000000dfb0df7221 */ /* 0x040fe20000010100 */
[C---:B------:R-:W-:Y:S01]  /*10d0*/  FADD.FTZ R165, -R176.reuse, R165 ;  /* 0x000000a5b0a57221 */ /* 0x040fe20000010100 */
[----:B------:R-:W-:-:S02]  /*10e0*/  FADD.FTZ R167, -R176, R167 ;  /* 0x000000a7b0a77221 */ /* 0x000fc40000010100 */
[----:B------:R-:W-:Y:S01]  /*10f0*/  FFMA.FTZ R202, R227, R174, R236 ;  /* 0x000000aee3ca7223 */ /* 0x000fe200000100ec */
[C---:B------:R-:W-:Y:S01]  /*1100*/  FMUL.FTZ R227, R192.reuse, R223 ;  /* 0x000000dfc0e37220 */ /* 0x040fe20000410000 */
[----:B------:R-:W-:Y:S01]  /*1110*/  FMUL.FTZ R238, R192, R165 ;  /* 0x000000a5c0ee7220 */ /* 0x000fe20000410000 */
[----:B------:R-:W-:Y:S01]  /*1120*/  PRMT R166, R166, 0x7632, R166 ;  /* 0x00007632a6a67816 */ /* 0x000fe200000000a6 */
[----:B------:R-:W-:Y:S01]  /*1130*/  FMUL.FTZ R223, R192, R167 ;  /* 0x000000a7c0df7220 */ /* 0x000fe20000410000 */
[----:B------:R-:W-:Y:S01]  /*1140*/  SHF.L.U32 R231, R231, 0x10, RZ ;  /* 0x00000010e7e77819 */ /* 0x000fe200000006ff */
[----:B------:R-:W-:Y:S01]  /*1150*/  FADD.FTZ R165, RZ, R210 ;  /* 0x000000d2ffa57221 */ /* 0x000fe20000010000 */
[----:B------:R-:W-:Y:S01]  /*1160*/  FFMA.FTZ R167, R3, R210, RZ ;  /* 0x000000d203a77223 */ /* 0x000fe200000100ff */
[----:B------:R-:W-:Y:S01]  /*1170*/  FADD.FTZ R112, R112, R169 ;  /* 0x000000a970707221 */ /* 0x000fe20000010000 */
[----:B------:R-:W-:Y:S01]  /*1180*/  FFMA.FTZ R136, R225, R169, R136 ;  /* 0x000000a9e1887223 */ /* 0x000fe20000010088 */
[----:B------:R-:W-:Y:S01]  /*1190*/  SHF.L.U32 R169, R166, 0x10, RZ ;  /* 0x00000010a6a97819 */ /* 0x000fe200000006ff */
[----:B------:R-:W-:Y:S01]  /*11a0*/  FADD.FTZ R164, R165, R206 ;  /* 0x000000cea5a47221 */ /* 0x000fe20000010000 */
[----:B------:R-:W-:Y:S01]  /*11b0*/  FADD.FTZ R231, -R176, R231 ;  /* 0x000000e7b0e77221 */ /* 0x000fe20000010100 */
[----:B------:R-:W-:-:S02]  /*11c0*/  FFMA.FTZ R166, R238, R206, R167 ;  /* 0x000000ceeea67223 */ /* 0x000fc400000100a7 */
[----:B------:R-:W-:Y:S01]  /*11d0*/  FADD.FTZ R164, R164, R209 ;  /* 0x000000d1a4a47221 */ /* 0x000fe20000010000 */
[----:B------:R-:W-:Y:S01]  /*11e0*/  FMUL.FTZ R236, R192, R231 ;  /* 0x000000e7c0ec7220 */ /* 0x000fe20000410000 */
[----:B------:R-:W-:Y:S01]  /*11f0*/  FFMA.FTZ R165, R227, R209, R166 ;  /* 0x000000d1e3a57223 */ /* 0x000fe200000100a6 */
[----:B------:R-:W-:Y:S01]  /*1200*/  FADD.FTZ R169, -R176, R169 ;  /* 0x000000a9b0a97221 */ /* 0x000fe20000010100 */
[----:B------:R-:W-:Y:S02]  /*1210*/  FADD.FTZ R167, R164, R205 ;  /* 0x000000cda4a77221 */ /* 0x000fe40000010000 */
[C---:B------:R-:W-:Y:S01]  /*1220*/  FFMA.FTZ R164, R236.reuse, R205, R165 ;  /* 0x000000cdeca47223 */ /* 0x040fe200000100a5 */
[----:B------:R-:W-:Y:S01]  /*1230*/  SHF.L.U32 R233, R233, 0x10, RZ ;  /* 0x00000010e9e97819 */ /* 0x000fe200000006ff */
[----:B------:R-:W-:Y:S01]  /*1240*/  FADD.FTZ R71, R71, R234 ;  /* 0x000000ea47477221 */ /* 0x000fe20000010000 */
[----:B------:R-:W-:Y:S01]  /*1250*/  FFMA.FTZ R95, R236, R234, R95 ;  /* 0x000000eaec5f7223 */ /* 0x000fe2000001005f */
[----:B------:R-:W-:Y:S01]  /*1260*/  FMUL.FTZ R234, R192, R169 ;  /* 0x000000a9c0ea7220 */ /* 0x000fe20000410000 */
[----:B------:R-:W-:Y:S01]  /*1270*/  FADD.FTZ R167, R167, R208 ;  /* 0x000000d0a7a77221 */ /* 0x000fe20000010000 */
[----:B------:R-:W-:Y:S01]  /*1280*/  FFMA.FTZ R165, R225, R208, R164 ;  /* 0x000000d0e1a57223 */ /* 0x000fe200000100a4 */
[----:B------:R-:W-:-:S02]  /*1290*/  FADD.FTZ R233, -R176, R233 ;  /* 0x000000e9b0e97221 */ /* 0x000fc40000010100 */
[----:B------:R-:W-:Y:S01]  /*12a0*/  FADD.FTZ R164, R167, R204 ;  /* 0x000000cca7a47221 */ /* 0x000fe20000010000 */
[----:B------:R-:W-:Y:S01]  /*12b0*/  FFMA.FTZ R166, R234, R204, R165 ;  /* 0x000000cceaa67223 */ /* 0x000fe200000100a5 */
[----:B------:R-:W-:Y:S01]  /*12c0*/  FADD.FTZ R119, R119, R232 ;  /* 0x000000e877777221 */ /* 0x000fe20000010000 */
[----:B------:R-:W-:Y:S01]  /*12d0*/  FFMA.FTZ R143, R236, R232, R143 ;  /* 0x000000e8ec8f7223 */ /* 0x000fe2000001008f */
[----:B------:R-:W-:Y:S01]  /*12e0*/  FMUL.FTZ R232, R192, R233 ;  /* 0x000000e9c0e87220 */ /* 0x000fe20000410000 */
[----:B------:R-:W-:Y:S01]  /*12f0*/  FADD.FTZ R165, R164, R207 ;  /* 0x000000cfa4a57221 */ /* 0x000fe20000010000 */
[----:B------:R-:W-:Y:S01]  /*1300*/  FFMA.FTZ R167, R223, R207, R166 ;  /* 0x000000cfdfa77223 */ /* 0x000fe200000100a6 */
        /* <DEDUP_REMOVED lines=11> */
[C---:B------:R-:W-:Y:S01]  /*13c0*/  FFMA.FTZ R138, R223.reuse, R171, R138 ;  /* 0x000000abdf8a7223 */ /* 0x040fe2000001008a */
        /* <DEDUP_REMOVED lines=11> */
[----:B------:R-:W-:Y:S01]  /*1480*/  FFMA.FTZ R139, R232, R174, R139 ;  /* 0x000000aee88b7223 */ /* 0x000fe2000001008b */
[----:B------:R-:W-:Y:S01]  /*1490*/  IADD3 R177, PT, PT, R184, 0x100, RZ ;  /* 0x00000100b8b17810 */ /* 0x000fe20007ffe0ff */
[----:B------:R-:W-:Y:S01]  /*14a0*/  FADD.FTZ R242, R165, R202 ;  /* 0x000000caa5f27221 */ /* 0x000fe20000010000 */
[----:B------:R-:W-:-:S07]  /*14b0*/  FFMA.FTZ R240, R232, R202, R167 ;  /* 0x000000cae8f07223 */ /* 0x000fce00000100a7 */
.L_x_2:
[----:B-1-3--:R-:W-:Y:S05]  /*14c0*/  BSYNC.RECONVERGENT B0 ;  /* 0x0000000000007941 */ /* 0x00afea0003800200 */
.L_x_1:
[----:B------:R-:W-:Y:S04]  /*14d0*/  BSSY.RECONVERGENT B0, `(.L_x_3) ;  /* 0x0000095000007945 */ /* 0x000fe80003800200 */
[----:B------:R-:W-:Y:S05]  /*14e0*/  @!P5 BRA `(.L_x_4) ;  /* 0x00000008004cd947 */ /* 0x000fea0003800000 */
[----:B------:R-:W0:Y:S08]  /*14f0*/  LDC.64 R168, c[0x0][0x430] ;  /* 0x00010c00ffa87b82 */ /* 0x000e300000000a00 */
[----:B------:R-:W1:Y:S08]  /*1500*/  LDC.64 R164, c[0x0][0x428] ;  /* 0x00010a00ffa47b82 */ /* 0x000e700000000a00 */
[----:B------:R-:W2:Y:S01]  /*1510*/  LDC.64 R172, c[0x0][0x3a8] ;  /* 0x0000ea00ffac7b82 */ /* 0x000ea20000000a00 */
[----:B0-----:R-:W-:-:S06]  /*1520*/  IMAD.WIDE.U32 R168, R177, 0x10, R168 ;  /* 0x00000010b1a87825 */ /* 0x001fcc00078e00a8 */
[----:B------:R-:W3:Y:S01]  /*1530*/  LDG.E.128 R168, desc[UR12][R168.64] ;  /* 0x0000000ca8a87981 */ /* 0x000ee2000c1e1d00 */
[----:B-1----:R-:W-:-:S06]  /*1540*/  IMAD.WIDE.U32 R164, R177, 0x10, R164 ;  /* 0x00000010b1a47825 */ /* 0x002fcc00078e00a4 */
[----:B------:R-:W4:Y:S01]  /*1550*/  LDG.E.128 R164, desc[UR12][R164.64] ;  /* 0x0000000ca4a47981 */ /* 0x000f22000c1e1d00 */
[----:B--2---:R-:W-:-:S06]  /*1560*/  IMAD.WIDE.U32 R172, R177, 0x10, R172 ;  /* 0x00000010b1ac7825 */ /* 0x004fcc00078e00ac */
[----:B------:R-:W2:Y:S01]  /*1570*/  LDG.E.128 R172, desc[UR12][R172.64] ;  /* 0x0000000cacac7981 */ /* 0x000ea2000c1e1d00 */
[----:B------:R-:W-:-:S04]  /*1580*/  ISETP.NE.U32.AND P0, PT, RZ, UR14, PT ;  /* 0x0000000eff007c0c */ /* 0x000fc8000bf05070 */
[----:B------:R-:W-:-:S13]  /*1590*/  ISETP.NE.AND.EX P0, PT, RZ, UR15, PT, P0 ;  /* 0x0000000fff007c0c */ /* 0x000fda000bf05300 */
[----:B------:R-:W0:Y:S01]  /*15a0*/  @P0 LDC.64 R178, c[0x0][0x438] ;  /* 0x00010e00ffb20b82 */ /* 0x000e220000000a00 */
[----:B------:R-:W-:Y:S02]  /*15b0*/  SHF.L.U32 R188, R36, 0x10, RZ ;  /* 0x0000001024bc7819 */ /* 0x000fe400000006ff */
[----:B------:R-:W-:Y:S02]  /*15c0*/  SHF.L.U32 R200, R37, 0x10, RZ ;  /* 0x0000001025c87819 */ /* 0x000fe400000006ff */
[----:B------:R-:W-:Y:S02]  /*15d0*/  SHF.L.U32 R226, R38, 0x10, RZ ;  /* 0x0000001026e27819 */ /* 0x000fe400000006ff */
[----:B------:R-:W-:Y:S02]  /*15e0*/  SHF.L.U32 R230, R39, 0x10, RZ ;  /* 0x0000001027e67819 */ /* 0x000fe400000006ff */
[----:B------:R-:W-:Y:S02]  /*15f0*/  SHF.L.U32 R186, R32, 0x10, RZ ;  /* 0x0000001020ba7819 */ /* 0x000fe400000006ff */
[----:B------:R-:W-:-:S02]  /*1600*/  SHF.L.U32 R194, R33, 0x10, RZ ;  /* 0x0000001021c27819 */ /* 0x000fc400000006ff */
[----:B------:R-:W-:Y:S01]  /*1610*/  SHF.L.U32 R224, R34, 0x10, RZ ;  /* 0x0000001022e07819 */ /* 0x000fe200000006ff */
[----:B0-----:R-:W-:-:S05]  /*1620*/  @P0 IMAD.WIDE.U32 R178, R177, 0x10, R178 ;  /* 0x00000010b1b20825 */ /* 0x001fca00078e00b2 */
[----:B------:R0:W5:Y:S01]  /*1630*/  @P0 LDG.E.128 R148, desc[UR12][R178.64] ;  /* 0x0000000cb2940981 */ /* 0x000162000c1e1d00 */
[----:B------:R-:W-:Y:S02]  /*1640*/  SHF.L.U32 R228, R35, 0x10, RZ ;  /* 0x0000001023e47819 */ /* 0x000fe400000006ff */
[----:B------:R-:W-:Y:S02]  /*1650*/  SHF.L.U32 R235, R16, 0x10, RZ ;  /* 0x0000001010eb7819 */ /* 0x000fe400000006ff */
[----:B------:R-:W-:Y:S02]  /*1660*/  IADD3 R177, PT, PT, R177, 0x100, RZ ;  /* 0x00000100b1b17810 */ /* 0x000fe40007ffe0ff */
[----:B---3--:R-:W-:Y:S02]  /*1670*/  SHF.L.U32 R233, R168, 0x10, RZ ;  /* 0x00000010a8e97819 */ /* 0x008fe400000006ff */
[----:B------:R-:W-:Y:S02]  /*1680*/  SHF.L.U32 R213, R169, 0x10, RZ ;  /* 0x00000010a9d57819 */ /* 0x000fe400000006ff */
[----:B------:R-:W-:-:S02]  /*1690*/  SHF.L.U32 R221, R170, 0x10, RZ ;  /* 0x00000010aadd7819 */ /* 0x000fc400000006ff */
[----:B0-----:R-:W-:Y:S01]  /*16a0*/  SHF.L.U32 R179, R171, 0x10, RZ ;  /* 0x00000010abb37819 */ /* 0x001fe200000006ff */
[----:B------:R-:W-:Y:S01]  /*16b0*/  FMUL.FTZ R185, R188, R233 ;  /* 0x000000e9bcb97220 */ /* 0x000fe20000410000 */
[----:B----4-:R-:W-:Y:S01]  /*16c0*/  SHF.L.U32 R203, R164, 0x10, RZ ;  /* 0x00000010a4cb7819 */ /* 0x010fe200000006ff */
[----:B------:R-:W-:Y:S01]  /*16d0*/  FMUL.FTZ R187, R200, R213 ;  /* 0x000000d5c8bb7220 */ /* 0x000fe20000410000 */
[----:B------:R-:W-:Y:S01]  /*16e0*/  SHF.L.U32 R201, R165, 0x10, RZ ;  /* 0x00000010a5c97819 */ /* 0x000fe200000006ff */
[----:B------:R-:W-:Y:S01]  /*16f0*/  FMUL.FTZ R195, R226, R221 ;  /* 0x000000dde2c37220 */ /* 0x000fe20000410000 */
[----:B------:R-:W-:Y:S01]  /*1700*/  SHF.L.U32 R231, R166, 0x10, RZ ;  /* 0x00000010a6e77819 */ /* 0x000fe200000006ff */
[----:B------:R-:W-:Y:S01]  /*1710*/  FMUL.FTZ R197, R230, R179 ;  /* 0x000000b3e6c57220 */ /* 0x000fe20000410000 */
[----:B------:R-:W-:Y:S01]  /*1720*/  SHF.L.U32 R229, R167, 0x10, RZ ;  /* 0x00000010a7e57819 */ /* 0x000fe200000006ff */
[----:B------:R-:W-:Y:S01]  /*1730*/  FFMA.FTZ R185, R186, R203, R185 ;  /* 0x000000cbbab97223 */ /* 0x000fe200000100b9 */
[----:B------:R-:W-:-:S02]  /*1740*/  PRMT R168, R168, 0x7632, R168 ;  /* 0x00007632a8a87816 */ /* 0x000fc400000000a8 */
[----:B------:R-:W-:Y:S01]  /*1750*/  PRMT R164, R169, 0x7632, R164 ;  /* 0x00007632a9a47816 */ /* 0x000fe200000000a4 */
[----:B------:R-:W-:Y:S01]  /*1760*/  FFMA.FTZ R186, R194, R201, R187 ;  /* 0x000000c9c2ba7223 */ /* 0x000fe200000100bb */
[----:B------:R-:W-:Y:S01]  /*1770*/  FFMA.FTZ R187, R224, R231, R195 ;  /* 0x000000e7e0bb7223 */ /* 0x000fe200000100c3 */
[----:B------:R-:W-:Y:S01]  /*1780*/  FFMA.FTZ R188, R228, R229, R197 ;  /* 0x000000e5e4bc7223 */ /* 0x000fe200000100c5 */
[----:B------:R-:W-:Y:S02]  /*1790*/  SHF.L.U32 R197, R18, 0x10, RZ ;  /* 0x0000001012c57819 */ /* 0x000fe400000006ff */
[----:B------:R-:W-:Y:S02]  /*17a0*/  PRMT R224, R164, 0x7632, R224 ;  /* 0x00007632a4e07816 */ /* 0x000fe400000000e0 */
[----:B------:R-:W-:Y:S02]  /*17b0*/  SHF.L.U32 R168, R168, 0x10, RZ ;  /* 0x00000010a8a87819 */ /* 0x000fe400000006ff */
[----:B------:R-:W-:-:S02]  /*17c0*/  PRMT R178, R165, 0x7632, R178 ;  /* 0x00007632a5b27816 */ /* 0x000fc400000000b2 */
[----:B------:R-:W-:Y:S01]  /*17d0*/  SHF.L.U32 R164, R164, 0x10, RZ ;  /* 0x00000010a4a47819 */ /* 0x000fe200000006ff */
[----:B------:R-:W-:Y:S01]  /*17e0*/  FMUL.FTZ R194, R197, R168 ;  /* 0x000000a8c5c27220 */ /* 0x000fe20000410000 */
[----:B------:R-:W-:Y:S02]  /*17f0*/  SHF.L.U32 R195, R19, 0x10, RZ ;  /* 0x0000001013c37819 */ /* 0x000fe400000006ff */
[----:B------:R-:W-:Y:S01]  /*1800*/  SHF.L.U32 R224, R224, 0x10, RZ ;  /* 0x00000010e0e07819 */ /* 0x000fe200000006ff */
[----:B------:R-:W-:Y:S01]  /*1810*/  FMUL.FTZ R200, R235, R164 ;  /* 0x000000a4ebc87220 */ /* 0x000fe20000410000 */
[----:B------:R-:W-:Y:S02]  /*1820*/  SHF.L.U32 R169, R17, 0x10, RZ ;  /* 0x0000001011a97819 */ /* 0x000fe400000006ff */
[----:B------:R-:W-:Y:S02]  /*1830*/  SHF.L.U32 R178, R178, 0x10, RZ ;  /* 0x00000010b2b27819 */ /* 0x000fe400000006ff */
[----:B--2---:R-:W-:-:S02]  /*1840*/  SHF.L.U32 R165, R172, 0x10, RZ ;  /* 0x00000010aca57819 */ /* 0x004fc400000006ff */
[----:B------:R-:W-:Y:S01]  /*1850*/  PRMT R170, R167, 0x7632, R170 ;  /* 0x00007632a7aa7816 */ /* 0x000fe200000000aa */
[----:B------:R-:W-:Y:S01]  /*1860*/  FFMA.FTZ R194, R195, R224, R194 ;  /* 0x000000e0c3c27223 */ /* 0x000fe200000100c2 */
[----:B------:R-:W-:Y:S01]  /*1870*/  FFMA.FTZ R195, R169, R178, R200 ;  /* 0x000000b2a9c37223 */ /* 0x000fe200000100c8 */
[----:B------:R-:W-:Y:S01]  /*1880*/  FADD.FTZ R165, -R176, R165 ;  /* 0x000000a5b0a57221 */ /* 0x000fe20000010100 */
[----:B------:R-:W-:Y:S02]  /*1890*/  SHF.L.U32 R169, R173, 0x10, RZ ;  /* 0x00000010ada97819 */ /* 0x000fe400000006ff */
[----:B------:R-:W-:Y:S01]  /*18a0*/  PRMT R244, R170, 0x7632, R244 ;  /* 0x00007632aaf47816 */ /* 0x000fe200000000f4 */
[----:B-----5:R-:W-:Y:S01]  /*18b0*/  FMUL.FTZ R197, R192, R165 ;  /* 0x000000a5c0c57220 */ /* 0x020fe20000410000 */
[----:B------:R-:W-:Y:S01]  /*18c0*/  SHF.L.U32 R165, R14, 0x10, RZ ;  /* 0x000000100ea57819 */ /* 0x000fe200000006ff */
[----:B------:R-:W-:Y:S01]  /*18d0*/  FADD.FTZ R169, -R176, R169 ;  /* 0x000000a9b0a97221 */ /* 0x000fe20000010100 */
[----:B------:R-:W-:-:S02]  /*18e0*/  SHF.L.U32 R244, R244, 0x10, RZ ;  /* 0x00000010f4f47819 */ /* 0x000fc400000006ff */
[----:B------:R-:W-:Y:S01]  /*18f0*/  PRMT R246, R166, 0x7632, R246 ;  /* 0x00007632a6f67816 */ /* 0x000fe200000000f6 */
[----:B------:R-:W-:Y:S01]  /*1900*/  FADD.FTZ R108, R108, R203 ;  /* 0x000000cb6c6c7221 */ /* 0x000fe20000010000 */
[----:B------:R-:W-:Y:S01]  /*1910*/  PRMT R166, R171, 0x7632, R166 ;  /* 0x00007632aba67816 */ /* 0x000fe200000000a6 */
[----:B------:R-:W-:Y:S01]  /*1920*/  FFMA.FTZ R132, R197, R203, R132 ;  /* 0x000000cbc5847223 */ /* 0x000fe20000010084 */
[----:B------:R-:W-:Y:S01]  /*1930*/  FMUL.FTZ R203, R192, R169 ;  /* 0x000000a9c0cb7220 */ /* 0x000fe20000410000 */
[----:B------:R-:W-:Y:S01]  /*1940*/  FMUL.FTZ R200, R165, R244 ;  /* 0x000000f4a5c87220 */ /* 0x000fe20000410000 */
[----:B------:R-:W-:Y:S02]  /*1950*/  SHF.L.U32 R165, R174, 0x10, RZ ;  /* 0x00000010aea57819 */ /* 0x000fe400000006ff */
[----:B------:R-:W-:Y:S02]  /*1960*/  SHF.L.U32 R169, R12, 0x10, RZ ;  /* 0x000000100ca97819 */ /* 0x000fe400000006ff */
[----:B------:R-:W-:Y:S01]  /*1970*/  SHF.L.U32 R166, R166, 0x10, RZ ;  /* 0x00000010a6a67819 */ /* 0x000fe200000006ff */
[----:B------:R-:W-:Y:S01]  /*1980*/  FADD.FTZ R110, R110, R201 ;  /* 0x000000c96e6e7221 */ /* 0x000fe20000010000 */
[----:B------:R-:W-:Y:S01]  /*1990*/  FFMA.FTZ R134, R203, R201, R134 ;  /* 0x000000c9cb867223 */ /* 0x000fe20000010086 */
[----:B------:R-:W-:Y:S01]  /*19a0*/  SHF.L.U32 R201, R15, 0x10, RZ ;  /* 0x000000100fc97819 */ /* 0x000fe200000006ff */
[----:B------:R-:W-:Y:S01]  /*19b0*/  FADD.FTZ R165, -R176, R165 ;  /* 0x000000a5b0a57221 */ /* 0x000fe20000010100 */
[----:B------:R-:W-:Y:S01]  /*19c0*/  SHF.L.U32 R246, R246, 0x10, RZ ;  /* 0x00000010f6f67819 */ /* 0x000fe200000006ff */
[----:B------:R-:W-:Y:S01]  /*19d0*/  FMUL.FTZ R226, R169, R166 ;  /* 0x000000a6a9e27220 */ /* 0x000fe20000410000 */
[----:B------:R-:W-:-:S02]  /*19e0*/  SHF.L.U32 R170, R170, 0x10, RZ ;  /* 0x00000010aaaa7819 */ /* 0x000fc400000006ff */
[----:B------:R-:W-:Y:S02]  /*19f0*/  SHF.L.U32 R167, R13, 0x10, RZ ;  /* 0x000000100da77819 */ /* 0x000fe400000006ff */
[----:B------:R-:W-:Y:S01]  /*1a00*/  PRMT R172, R172, 0x7632, R172 ;  /* 0x00007632acac7816 */ /* 0x000fe200000000ac */
[----:B------:R-:W-:Y:S01]  /*1a10*/  FADD.FTZ R62, R62, R213 ;  /* 0x000000d53e3e7221 */ /* 0x000fe20000010000 */
[----:B------:R-:W-:Y:S01]  /*1a20*/  PRMT R173, R173, 0x7632, R173 ;  /* 0x00007632adad7816 */ /* 0x000fe200000000ad */
[----:B------:R-:W-:Y:S01]  /*1a30*/  FFMA.FTZ R86, R203, R213, R86 ;  /* 0x000000d5cb567223 */ /* 0x000fe20000010056 */
[----:B------:R-:W-:Y:S01]  /*1a40*/  FFMA.FTZ R201, R201, R246, R200 ;  /* 0x000000f6c9c97223 */ /* 0x000fe200000100c8 */
[----:B------:R-:W-:Y:S01]  /*1a50*/  FMUL.FTZ R213, R192, R165 ;  /* 0x000000a5c0d57220 */ /* 0x000fe20000410000 */
[----:B------:R-:W-:Y:S01]  /*1a60*/  FFMA.FTZ R200, R167, R170, R226 ;  /* 0x000000aaa7c87223 */ /* 0x000fe200000100e2 */
[----:B------:R-:W-:Y:S02]  /*1a70*/  SHF.L.U32 R165, R172, 0x10, RZ ;  /* 0x00000010aca57819 */ /* 0x000fe400000006ff */
[----:B------:R-:W-:-:S02]  /*1a80*/  SHF.L.U32 R167, R175, 0x10, RZ ;  /* 0x00000010afa77819 */ /* 0x000fc400000006ff */
[----:B------:R-:W-:Y:S01]  /*1a90*/  SHF.L.U32 R173, R173, 0x10, RZ ;  /* 0x00000010adad7819 */ /* 0x000fe200000006ff */
[C---:B------:R-:W-:Y:S02]  /*1aa0*/  FADD.FTZ R165, -R176.reuse, R165 ;  /* 0x000000a5b0a57221 */ /* 0x040fe40000010100 */
[C---:B------:R-:W-:Y:S02]  /*1ab0*/  FADD.FTZ R167, -R176.reuse, R167 ;  /* 0x000000a7b0a77221 */ /* 0x040fe40000010100 */
[----:B------:R-:W-:Y:S01]  /*1ac0*/  FADD.FTZ R173, -R176, R173 ;  /* 0x000000adb0ad7221 */ /* 0x000fe20000010100 */
[----:B------:R-:W-:Y:S01]  /*1ad0*/  FADD.FTZ R56, R56, R221 ;  /* 0x000000dd38387221 */ /* 0x000fe20000010000 */
[----:B------:R-:W-:Y:S01]  /*1ae0*/  FFMA.FTZ R80, R213, R221, R80 ;  /* 0x000000ddd5507223 */ /* 0x000fe20000010050 */
[C---:B------:R-:W-:Y:S01]  /*1af0*/  FMUL.FTZ R230, R192.reuse, R165 ;  /* 0x000000a5c0e67220 */ /* 0x040fe20000410000 */
[C---:B------:R-:W-:Y:S01]  /*1b00*/  FMUL.FTZ R221, R192.reuse, R167 ;  /* 0x000000a7c0dd7220 */ /* 0x040fe20000410000 */
[----:B------:R-:W-:Y:S01]  /*1b10*/  FMUL.FTZ R228, R192, R173 ;  /* 0x000000adc0e47220 */ /* 0x000fe20000410000 */
[----:B------:R-:W-:Y:S01]  /*1b20*/  FADD.FTZ R165, R242, R185 ;  /* 0x000000b9f2a57221 */ /* 0x000fe20000010000 */
[----:B------:R-:W-:Y:S01]  /*1b30*/  FFMA.FTZ R167, R197, R185, R240 ;  /* 0x000000b9c5a77223 */ /* 0x000fe200000100f0 */
[----:B------:R-:W-:Y:S01]  /*1b40*/  PRMT R174, R174, 0x7632, R174 ;  /* 0x00007632aeae7816 */ /* 0x000fe200000000ae */
[----:B------:R-:W-:Y:S01]  /*1b50*/  FADD.FTZ R63, R63, R164 ;  /* 0x000000a43f3f7221 */ /* 0x000fe20000010000 */
[----:B------:R-:W-:Y:S01]  /*1b60*/  FFMA.FTZ R87, R228, R164, R87 ;  /* 0x000000a4e4577223 */ /* 0x000fe20000010057 */
[----:B------:R-:W-:Y:S01]  /*1b70*/  FADD.FTZ R165, R165, R194 ;  /* 0x000000c2a5a57221 */ /* 0x000fe20000010000 */
[C---:B------:R-:W-:Y:S01]  /*1b80*/  FFMA.FTZ R164, R230.reuse, R194, R167 ;  /* 0x000000c2e6a47223 */ /* 0x040fe200000100a7 */
[----:B------:R-:W-:Y:S01]  /*1b90*/  FADD.FTZ R61, R61, R168 ;  /* 0x000000a83d3d7221 */ /* 0x000fe20000010000 */
[----:B------:R-:W-:Y:S01]  /*1ba0*/  FFMA.FTZ R85, R230, R168, R85 ;  /* 0x000000a8e6557223 */ /* 0x000fe20000010055 */
[----:B------:R-:W-:Y:S01]  /*1bb0*/  SHF.L.U32 R169, R174, 0x10, RZ ;  /* 0x00000010aea97819 */ /* 0x000fe200000006ff */
[----:B------:R-:W-:Y:S01]  /*1bc0*/  FADD.FTZ R168, R165, R186 ;  /* 0x000000baa5a87221 */ /* 0x000fe20000010000 */
[----:B------:R-:W-:Y:S01]  /*1bd0*/  FFMA.FTZ R165, R203, R186, R164 ;  /* 0x000000bacba57223 */ /* 0x000fe200000100a4 */
[----:B------:R-:W-:-:S02]  /*1be0*/  PRMT R175, R175, 0x7632, R175 ;  /* 0x00007632afaf7816 */ /* 0x000fc400000000af */
[----:B------:R-:W-:Y:S01]  /*1bf0*/  FADD.FTZ R169, -R176, R169 ;  /* 0x000000a9b0a97221 */ /* 0x000fe20000010100 */
[----:B------:R-:W-:Y:S01]  /*1c00*/  FADD.FTZ R168, R168, R195 ;  /* 0x000000c3a8a87221 */ /* 0x000fe20000010000 */
[----:B------:R-:W-:Y:S01]  /*1c10*/  FFMA.FTZ R164, R228, R195, R165 ;  /* 0x000000c3e4a47223 */ /* 0x000fe200000100a5 */
[----:B------:R-:W-:Y:S01]  /*1c20*/  SHF.L.U32 R175, R175, 0x10, RZ ;  /* 0x00000010afaf7819 */ /* 0x000fe200000006ff */
[----:B------:R-:W-:Y:S01]  /*1c30*/  FMUL.FTZ R226, R192, R169 ;  /* 0x000000a9c0e27220 */ /* 0x000fe20000410000 */
[----:B------:R-:W-:Y:S01]  /*1c40*/  FADD.FTZ R168, R168, R187 ;  /* 0x000000bba8a87221 */ /* 0x000fe20000010000 */
[----:B------:R-:W-:Y:S02]  /*1c50*/  FFMA.FTZ R165, R213, R187, R164 ;  /* 0x000000bbd5a57223 */ /* 0x000fe400000100a4 */
[----:B------:R-:W-:Y:S01]  /*1c60*/  FADD.FTZ R175, -R176, R175 ;  /* 0x000000afb0af7221 */ /* 0x000fe20000010100 */
        /* <DEDUP_REMOVED lines=24> */
[C---:B------:R-:W-:Y:S01]  /*1df0*/  FFMA.FTZ R83, R224.reuse, R166, R83 ;  /* 0x000000a6e0537223 */ /* 0x040fe20000010053 */
[----:B------:R-:W-:Y:S01]  /*1e00*/  FADD.FTZ R242, R167, R200 ;  /* 0x000000c8a7f27221 */ /* 0x000fe20000010000 */
[----:B------:R-:W-:-:S07]  /*1e10*/  FFMA.FTZ R240, R224, R200, R165 ;  /* 0x000000c8e0f07223 */ /* 0x000fce00000100a5 */
.L_x_4:
[----:B------:R-:W-:Y:S05]  /*1e20*/  BSYNC.RECONVERGENT B0 ;  /* 0x0000000000007941 */ /* 0x000fea0003800200 */
.L_x_3:
        /* <DEDUP_REMOVED lines=22> */
[----:B------:R0:W5:Y:S02]  /*1f90*/  @P0 LDG.E.128 R152, desc[UR12][R178.64] ;  /* 0x0000000cb2980981 */ /* 0x000164000c1e1d00 */
[----:B0-----:R-:W-:Y:S02]  /*1fa0*/  SHF.L.U32 R178, R47, 0x10, RZ ;  /* 0x000000102fb27819 */ /* 0x001fe400000006ff */
[----:B---3--:R-:W-:Y:S02]  /*1fb0*/  SHF.L.U32 R217, R165, 0x10, RZ ;  /* 0x00000010a5d97819 */ /* 0x008fe400000006ff */
[----:B------:R-:W-:Y:S02]  /*1fc0*/  SHF.L.U32 R231, R164, 0x10, RZ ;  /* 0x00000010a4e77819 */ /* 0x000fe400000006ff */
[----:B----4-:R-:W-:Y:S02]  /*1fd0*/  PRMT R165, R174, 0x7632, R165 ;  /* 0x00007632aea57816 */ /* 0x010fe400000000a5 */
[----:B------:R-:W-:-:S02]  /*1fe0*/  PRMT R164, R173, 0x7632, R164 ;  /* 0x00007632ada47816 */ /* 0x000fc400000000a4 */
[C---:B------:R-:W-:Y:S02]  /*1ff0*/  SHF.L.U32 R211, R172.reuse, 0x10, RZ ;  /* 0x00000010acd37819 */ /* 0x040fe400000006ff */
[----:B------:R-:W-:Y:S02]  /*2000*/  PRMT R172, R172, 0x7632, R172 ;  /* 0x00007632acac7816 */ /* 0x000fe400000000ac */
[----:B--2---:R-:W-:Y:S02]  /*2010*/  SHF.L.U32 R219, R168, 0x10, RZ ;  /* 0x00000010a8db7819 */ /* 0x004fe400000006ff */
[----:B------:R-:W-:Y:S02]  /*2020*/  SHF.L.U32 R237, R174, 0x10, RZ ;  /* 0x00000010aeed7819 */ /* 0x000fe400000006ff */
[----:B------:R-:W-:Y:S02]  /*2030*/  PRMT R168, R165, 0x7632, R168 ;  /* 0x00007632a5a87816 */ /* 0x000fe400000000a8 */
[----:B------:R-:W-:-:S02]  /*2040*/  SHF.L.U32 R215, R169, 0x10, RZ ;  /* 0x00000010a9d77819 */ /* 0x000fc400000006ff */
[C---:B------:R-:W-:Y:S02]  /*2050*/  SHF.L.U32 R229, R164.reuse, 0x10, RZ ;  /* 0x00000010a4e57819 */ /* 0x040fe400000006ff */
[----:B------:R-:W-:Y:S02]  /*2060*/  PRMT R174, R164, 0x7632, R174 ;  /* 0x00007632a4ae7816 */ /* 0x000fe400000000ae */
[----:B------:R-:W-:Y:S02]  /*2070*/  SHF.L.U32 R177, R170, 0x10, RZ ;  /* 0x00000010aab17819 */ /* 0x000fe400000006ff */
[----:B------:R-:W-:Y:S02]  /*2080*/  PRMT R164, R169, 0x7632, R164 ;  /* 0x00007632a9a47816 */ /* 0x000fe400000000a4 */
[----:B------:R-:W-:Y:S01]  /*2090*/  SHF.L.U32 R235, R172, 0x10, RZ ;  /* 0x00000010aceb7819 */ /* 0x000fe200000006ff */
[----:B------:R-:W-:Y:S01]  /*20a0*/  FMUL.FTZ R189, R196, R219 ;  /* 0x000000dbc4bd7220 */ /* 0x000fe20000410000 */
[----:B------:R-:W-:-:S02]  /*20b0*/  SHF.L.U32 R179, R166, 0x10, RZ ;  /* 0x00000010a6b37819 */ /* 0x000fc400000006ff */
[----:B------:R-:W-:Y:S01]  /*20c0*/  PRMT R172, R168, 0x7632, R172 ;  /* 0x00007632a8ac7816 */ /* 0x000fe200000000ac */
[----:B------:R-:W-:Y:S01]  /*20d0*/  FMUL.FTZ R191, R212, R215 ;  /* 0x000000d7d4bf7220 */ /* 0x000fe20000410000 */
[----:B------:R-:W-:Y:S01]  /*20e0*/  PRMT R166, R175, 0x7632, R166 ;  /* 0x00007632afa67816 */ /* 0x000fe200000000a6 */
[----:B------:R-:W-:Y:S01]  /*20f0*/  FMUL.FTZ R199, R216, R177 ;  /* 0x000000b1d8c77220 */ /* 0x000fe20000410000 */
[----:B------:R-:W-:Y:S02]  /*2100*/  SHF.L.U32 R164, R164, 0x10, RZ ;  /* 0x00000010a4a47819 */ /* 0x000fe400000006ff */
[----:B------:R-:W-:Y:S02]  /*2110*/  SHF.L.U32 R169, R180, 0x10, RZ ;  /* 0x00000010b4a97819 */ /* 0x000fe400000006ff */
[----:B------:R-:W-:Y:S01]  /*2120*/  SHF.L.U32 R239, R171, 0x10, RZ ;  /* 0x00000010abef7819 */ /* 0x000fe200000006ff */
[----:B------:R-:W-:Y:S01]  /*2130*/  FFMA.FTZ R189, R190, R231, R189 ;  /* 0x000000e7bebd7223 */ /* 0x000fe200000100bd */
[----:B------:R-:W-:-:S02]  /*2140*/  SHF.L.U32 R241, R173, 0x10, RZ ;  /* 0x00000010adf17819 */ /* 0x000fc400000006ff */
[----:B------:R-:W-:Y:S02]  /*2150*/  SHF.L.U32 R233, R175, 0x10, RZ ;  /* 0x00000010afe97819 */ /* 0x000fe400000006ff */
[----:B------:R-:W-:Y:S01]  /*2160*/  SHF.L.U32 R172, R172, 0x10, RZ ;  /* 0x00000010acac7819 */ /* 0x000fe200000006ff */
[----:B------:R-:W-:Y:S01]  /*2170*/  FFMA.FTZ R190, R198, R217, R191 ;  /* 0x000000d9c6be7223 */ /* 0x000fe200000100bf */
[----:B------:R-:W-:Y:S02]  /*2180*/  SHF.L.U32 R175, R165, 0x10, RZ ;  /* 0x00000010a5af7819 */ /* 0x000fe400000006ff */
[----:B------:R-:W-:Y:S01]  /*2190*/  SHF.L.U32 R173, R166, 0x10, RZ ;  /* 0x00000010a6ad7819 */ /* 0x000fe200000006ff */
[----:B------:R-:W-:Y:S01]  /*21a0*/  FFMA.FTZ R191, R214, R179, R199 ;  /* 0x000000b3d6bf7223 */ /* 0x000fe200000100c7 */
[----:B------:R-:W-:Y:S01]  /*21b0*/  FMUL.FTZ R196, R169, R164 ;  /* 0x000000a4a9c47220 */ /* 0x000fe20000410000 */
[----:B------:R-:W-:Y:S01]  /*21c0*/  FMUL.FTZ R199, R178, R239 ;  /* 0x000000efb2c77220 */ /* 0x000fe20000410000 */
[----:B------:R-:W-:Y:S01]  /*21d0*/  SHF.L.U32 R174, R174, 0x10, RZ ;  /* 0x00000010aeae7819 */ /* 0x000fe200000006ff */
[----:B------:R-:W-:Y:S01]  /*21e0*/  FMUL.FTZ R198, R243, R172 ;  /* 0x000000acf3c67220 */ /* 0x000fe20000410000 */
[----:B------:R-:W-:Y:S01]  /*21f0*/  SHF.L.U32 R169, R183, 0x10, RZ ;  /* 0x00000010b7a97819 */ /* 0x000fe200000006ff */
[----:B------:R-:W-:Y:S01]  /*2200*/  FADD.FTZ R211, -R176, R211 ;  /* 0x000000d3b0d37221 */ /* 0x000fe20000010100 */
[----:B------:R-:W-:Y:S01]  /*2210*/  PRMT R178, R166, 0x7632, R178 ;  /* 0x00007632a6b27816 */ /* 0x000fe200000000b2 */
[C---:B------:R-:W-:Y:S01]  /*2220*/  FADD.FTZ R241, -R176.reuse, R241 ;  /* 0x000000f1b0f17221 */ /* 0x040fe20000010100 */
[C---:B------:R-:W-:Y:S01]  /*2230*/  FADD.FTZ R237, -R176.reuse, R237 ;  /* 0x000000edb0ed7221 */ /* 0x040fe20000010100 */
[C---:B------:R-:W-:Y:S01]  /*2240*/  FADD.FTZ R233, -R176.reuse, R233 ;  /* 0x000000e9b0e97221 */ /* 0x040fe20000010100 */
[C---:B------:R-:W-:Y:S01]  /*2250*/  FADD.FTZ R235, -R176.reuse, R235 ;  /* 0x000000ebb0eb7221 */ /* 0x040fe20000010100 */
[C---:B------:R-:W-:Y:S01]  /*2260*/  FADD.FTZ R229, -R176.reuse, R229 ;  /* 0x000000e5b0e57221 */ /* 0x040fe20000010100 */
[C---:B------:R-:W-:Y:S01]  /*2270*/  FADD.FTZ R175, -R176.reuse, R175 ;  /* 0x000000afb0af7221 */ /* 0x040fe20000010100 */
[----:B------:R-:W-:Y:S01]  /*2280*/  FADD.FTZ R173, -R176, R173 ;  /* 0x000000adb0ad7221 */ /* 0x000fe20000010100 */
[----:B------:R-:W-:-:S02]  /*2290*/  PRMT R166, R170, 0x7632, R166 ;  /* 0x00007632aaa67816 */ /* 0x000fc400000000a6 */
[----:B------:R-:W-:Y:S02]  /*22a0*/  SHF.L.U32 R176, R43, 0x10, RZ ;  /* 0x000000102bb07819 */ /* 0x000fe400000006ff */
[----:B------:R-:W-:Y:S01]  /*22b0*/  SHF.L.U32 R165, R167, 0x10, RZ ;  /* 0x00000010a7a57819 */ /* 0x000fe200000006ff */
[----:B------:R-:W-:Y:S01]  /*22c0*/  FFMA.FTZ R198, R169, R174, R198 ;  /* 0x000000aea9c67223 */ /* 0x000fe200000100c6 */
[----:B------:R-:W-:Y:S01]  /*22d0*/  SHF.L.U32 R169, R22, 0x10, RZ ;  /* 0x0000001016a97819 */ /* 0x000fe200000006ff */
[----:B-----5:R-:W-:Y:S01]  /*22e0*/  FMUL.FTZ R211, R192, R211 ;  /* 0x000000d3c0d37220 */ /* 0x020fe20000410000 */
[----:B------:R-:W-:Y:S01]  /*22f0*/  SHF.L.U32 R166, R166, 0x10, RZ ;  /* 0x00000010a6a67819 */ /* 0x000fe200000006ff */
[----:B------:R-:W-:Y:S01]  /*2300*/  FFMA.FTZ R199, R176, R165, R199 ;  /* 0x000000a5b0c77223 */ /* 0x000fe200000100c7 */
[----:B------:R-:W-:Y:S02]  /*2310*/  PRMT R170, R171, 0x7632, R170 ;  /* 0x00007632abaa7816 */ /* 0x000fe400000000aa */
[----:B------:R-:W-:Y:S01]  /*2320*/  PRMT R176, R167, 0x7632, R176 ;  /* 0x00007632a7b07816 */ /* 0x000fe200000000b0 */
[----:B------:R-:W-:Y:S01]  /*2330*/  FADD.FTZ R52, R52, R219 ;  /* 0x000000db34347221 */ /* 0x000fe20000010000 */
[----:B------:R-:W-:Y:S01]  /*2340*/  SHF.L.U32 R167, R23, 0x10, RZ ;  /* 0x0000001017a77819 */ /* 0x000fe200000006ff */
[----:B------:R-:W-:Y:S01]  /*2350*/  FFMA.FTZ R76, R211, R219, R76 ;  /* 0x000000dbd34c7223 */ /* 0x000fe2000001004c */
[----:B------:R-:W-:Y:S01]  /*2360*/  SHF.L.U32 R178, R178, 0x10, RZ ;  /* 0x00000010b2b27819 */ /* 0x000fe200000006ff */
[----:B------:R-:W-:Y:S01]  /*2370*/  FMUL.FTZ R216, R169, R166 ;  /* 0x000000a6a9d87220 */ /* 0x000fe20000410000 */
[----:B------:R-:W-:Y:S01]  /*2380*/  SHF.L.U32 R170, R170, 0x10, RZ ;  /* 0x00000010aaaa7819 */ /* 0x000fe200000006ff */
[----:B------:R-:W-:Y:S01]  /*2390*/  FMUL.FTZ R219, R192, R241 ;  /* 0x000000f1c0db7220 */ /* 0x000fe20000410000 */
[----:B------:R-:W-:Y:S01]  /*23a0*/  SHF.L.U32 R169, R20, 0x10, RZ ;  /* 0x0000001014a97819 */ /* 0x000fe200000006ff */
[----:B------:R-:W-:Y:S01]  /*23b0*/  FFMA.FTZ R216, R167, R178, R216 ;  /* 0x000000b2a7d87223 */ /* 0x000fe200000100d8 */
[----:B------:R-:W-:Y:S01]  /*23c0*/  SHF.L.U32 R176, R176, 0x10, RZ ;  /* 0x00000010b0b07819 */ /* 0x000fe200000006ff */
[----:B------:R-:W-:Y:S01]  /*23d0*/  FADD.FTZ R54, R54, R215 ;  /* 0x000000d736367221 */ /* 0x000fe20000010000 */
[----:B------:R-:W-:Y:S01]  /*23e0*/  SHF.L.U32 R167, R21, 0x10, RZ ;  /* 0x0000001015a77819 */ /* 0x000fe200000006ff */
[----:B------:R-:W-:Y:S01]  /*23f0*/  FFMA.FTZ R78, R219, R215, R78 ;  /* 0x000000d7db4e7223 */ /* 0x000fe2000001004e */
[----:B------:R-:W-:Y:S01]  /*2400*/  FMUL.FTZ R212, R169, R170 ;  /* 0x000000aaa9d47220 */ /* 0x000fe20000410000 */
[----:B------:R-:W-:Y:S01]  /*2410*/  FMUL.FTZ R215, R192, R233 ;  /* 0x000000e9c0d77220 */ /* 0x000fe20000410000 */
[----:B------:R-:W-:Y:S01]  /*2420*/  SHF.L.U32 R168, R168, 0x10, RZ ;  /* 0x00000010a8a87819 */ /* 0x000fe200000006ff */
[----:B------:R-:W-:Y:S01]  /*2430*/  FADD.FTZ R98, R98, R165 ;  /* 0x000000a562627221 */ /* 0x000fe20000010000 */
[----:B------:R-:W-:Y:S01]  /*2440*/  SHF.L.U32 R243, R181, 0x10, RZ ;  /* 0x00000010b5f37819 */ /* 0x000fe200000006ff */
[----:B------:R-:W-:Y:S01]  /*2450*/  FFMA.FTZ R212, R167, R176, R212 ;  /* 0x000000b0a7d47223 */ /* 0x000fe200000100d4 */
[----:B------:R-:W-:Y:S01]  /*2460*/  FFMA.FTZ R122, R215, R165, R122 ;  /* 0x000000a5d77a7223 */ /* 0x000fe2000001007a */
[C---:B------:R-:W-:Y:S01]  /*2470*/  FMUL.FTZ R220, R192.reuse, R229 ;  /* 0x000000e5c0dc7220 */ /* 0x040fe20000410000 */
[----:B------:R-:W-:Y:S01]  /*2480*/  FMUL.FTZ R222, R192, R235 ;  /* 0x000000ebc0de7220 */ /* 0x000fe20000410000 */
[----:B------:R-:W-:Y:S01]  /*2490*/  FADD.FTZ R165, R242, R189 ;  /* 0x000000bdf2a57221 */ /* 0x000fe20000010000 */
[----:B------:R-:W-:Y:S01]  /*24a0*/  FFMA.FTZ R167, R211, R189, R240 ;  /* 0x000000bdd3a77223 */ /* 0x000fe200000100f0 */
[-C--:B------:R-:W-:Y:S01]  /*24b0*/  FFMA.FTZ R196, R243, R168.reuse, R196 ;  /* 0x000000a8f3c47223 */ /* 0x080fe200000100c4 */
[----:B------:R-:W-:Y:S01]  /*24c0*/  FADD.FTZ R103, R103, R168 ;  /* 0x000000a867677221 */ /* 0x000fe20000010000 */
[----:B------:R-:W-:Y:S01]  /*24d0*/  FFMA.FTZ R127, R220, R168, R127 ;  /* 0x000000a8dc7f7223 */ /* 0x000fe2000001007f */
[----:B------:R-:W-:Y:S01]  /*24e0*/  FADD.FTZ R165, R165, R198 ;  /* 0x000000c6a5a57221 */ /* 0x000fe20000010000 */
[----:B------:R-:W-:-:S03]  /*24f0*/  FFMA.FTZ R168, R222, R198, R167 ;  /* 0x000000c6dea87223 */ /* 0x000fc600000100a7 */
[----:B------:R-:W-:Y:S01]  /*2500*/  FADD.FTZ R165, R165, R190 ;  /* 0x000000bea5a57221 */ /* 0x000fe20000010000 */
[C---:B------:R-:W-:Y:S01]  /*2510*/  FFMA.FTZ R167, R219.reuse, R190, R168 ;  /* 0x000000bedba77223 */ /* 0x040fe200000100a8 */
[----:B------:R-:W-:Y:S01]  /*2520*/  FADD.FTZ R102, R102, R217 ;  /* 0x000000d966667221 */ /* 0x000fe20000010000 */
[----:B------:R-:W-:Y:S01]  /*2530*/  FFMA.FTZ R126, R219, R217, R126 ;  /* 0x000000d9db7e7223 */ /* 0x000fe2000001007e */
[----:B------:R-:W-:Y:S01]  /*2540*/  FADD.FTZ R55, R55, R164 ;  /* 0x000000a437377221 */ /* 0x000fe20000010000 */
[----:B------:R-:W-:Y:S01]  /*2550*/  FFMA.FTZ R79, R220, R164, R79 ;  /* 0x000000a4dc4f7223 */ /* 0x000fe2000001004f */
[----:B------:R-:W-:Y:S01]  /*2560*/  FMUL.FTZ R217, R192, R237 ;  /* 0x000000edc0d97220 */ /* 0x000fe20000410000 */
[----:B------:R-:W-:Y:S01]  /*2570*/  FADD.FTZ R164, R165, R196 ;  /* 0x000000c4a5a47221 */ /* 0x000fe20000010000 */
[----:B------:R-:W-:Y:S01]  /*2580*/  FFMA.FTZ R168, R220, R196, R167 ;  /* 0x000000c4dca87223 */ /* 0x000fe200000100a7 */
[----:B------:R-:W-:Y:S02]  /*2590*/  FMUL.FTZ R218, R192, R175 ;  /* 0x000000afc0da7220 */ /* 0x000fe40000410000 */
[----:B------:R-:W-:Y:S01]  /*25a0*/  FADD.FTZ R165, R164, R191 ;  /* 0x000000bfa4a57221 */ /* 0x000fe20000010000 */
[----:B------:R-:W-:Y:S01]  /*25b0*/  FFMA.FTZ R167, R217, R191, R168 ;  /* 0x000000bfd9a77223 */ /* 0x000fe200000100a8 */
[----:B------:R-:W-:Y:S01]  /*25c0*/  FADD.FTZ R49, R49, R166 ;  /* 0x000000a631317221 */ /* 0x000fe20000010000 */
[C---:B------:R-:W-:Y:S01]  /*25d0*/  FFMA.FTZ R73, R218.reuse, R166, R73 ;  /* 0x000000a6da497223 */ /* 0x040fe20000010049 */
[----:B------:R-:W-:Y:S01]  /*25e0*/  FADD.FTZ R164, R165, R216 ;  /* 0x000000d8a5a47221 */ /* 0x000fe20000010000 */
[----:B------:R-:W-:Y:S01]  /*25f0*/  FFMA.FTZ R166, R218, R216, R167 ;  /* 0x000000d8daa67223 */ /* 0x000fe200000100a7 */
[----:B------:R-:W-:-:S02]  /*2600*/  FMUL.FTZ R214, R192, R173 ;  /* 0x000000adc0d67220 */ /* 0x000fc40000410000 */
        /* <DEDUP_REMOVED lines=22> */
.L_x_6:
[----:B------:R-:W-:Y:S05]  /*2770*/  BSYNC.RECONVERGENT B0 ;  /* 0x0000000000007941 */ /* 0x000fea0003800200 */
.L_x_5:
[----:B------:R-:W0:Y:S01]  /*2780*/  SHFL.DOWN PT, R165, R242, 0x10, 0x1f ;  /* 0x0a001f00f2a57f89 */ /* 0x000e2200000e0000 */
[----:B------:R-:W-:Y:S03]  /*2790*/  BSSY.RECONVERGENT B0, `(.L_x_7) ;  /* 0x000001f000007945 */ /* 0x000fe60003800200 */
[----:B------:R-:W1:Y:S01]  /*27a0*/  SHFL.DOWN PT, R167, R240, 0x10, 0x1f ;  /* 0x0a001f00f0a77f89 */ /* 0x000e6200000e0000 */
[----:B------:R-:W2:Y:S01]  /*27b0*/  S2R R229, SR_TID.X ;  /* 0x0000000000e57919 */ /* 0x000ea20000002100 */
[----:B0-----:R-:W-:Y:S01]  /*27c0*/  FADD.FTZ R165, R165, R242 ;  /* 0x000000f2a5a57221 */ /* 0x001fe20000010000 */
[----:B-1----:R-:W-:-:S04]  /*27d0*/  FADD.FTZ R167, R167, R240 ;  /* 0x000000f0a7a77221 */ /* 0x002fc80000010000 */
[----:B------:R-:W0:Y:S04]  /*27e0*/  SHFL.DOWN PT, R164, R165, 0x8, 0x1f ;  /* 0x09001f00a5a47f89 */ /* 0x000e2800000e0000 */
[----:B------:R-:W1:Y:S01]  /*27f0*/  SHFL.DOWN PT, R166, R167, 0x8, 0x1f ;  /* 0x09001f00a7a67f89 */ /* 0x000e6200000e0000 */
[----:B--2---:R-:W-:Y:S01]  /*2800*/  LOP3.LUT P0, RZ, R229, 0x1f, RZ, 0xc0, !PT ;  /* 0x0000001fe5ff7812 */ /* 0x004fe2000780c0ff */
[----:B0-----:R-:W-:Y:S01]  /*2810*/  FADD.FTZ R164, R165, R164 ;  /* 0x000000a4a5a47221 */ /* 0x001fe20000010000 */
[----:B-1----:R-:W-:-:S04]  /*2820*/  FADD.FTZ R166, R167, R166 ;  /* 0x000000a6a7a67221 */ /* 0x002fc80000010000 */
[----:B------:R-:W0:Y:S04]  /*2830*/  SHFL.DOWN PT, R169, R164, 0x4, 0x1f ;  /* 0x08801f00a4a97f89 */ /* 0x000e2800000e0000 */
[----:B------:R-:W1:Y:S01]  /*2840*/  SHFL.DOWN PT, R171, R166, 0x4, 0x1f ;  /* 0x08801f00a6ab7f89 */ /* 0x000e6200000e0000 */
        /* <DEDUP_REMOVED lines=9> */
[----:B-1----:R-:W-:Y:S01]  /*28e0*/  FADD.FTZ R165, R170, R167 ;  /* 0x000000a7aaa57221 */ /* 0x002fe20000010000 */
[----:B------:R-:W-:Y:S06]  /*28f0*/  @P0 BRA `(.L_x_8) ;  /* 0x0000000000200947 */ /* 0x000fec0003800000 */
[----:B------:R-:W0:Y:S01]  /*2900*/  S2UR UR5, SR_CgaCtaId ;  /* 0x00000000000579c3 */ /* 0x000e220000008800 */
[----:B------:R-:W-:Y:S01]  /*2910*/  UMOV UR4, 0x400 ;  /* 0x0000040000047882 */ /* 0x000fe20000000000 */
[----:B------:R-:W-:-:S04]  /*2920*/  SHF.R.U32.HI R166, RZ, 0x2, R229 ;  /* 0x00000002ffa67819 */ /* 0x000fc800000116e5 */
[----:B------:R-:W-:Y:S01]  /*2930*/  LOP3.LUT R166, R166, 0x38, RZ, 0xc0, !PT ;  /* 0x00000038a6a67812 */ /* 0x000fe200078ec0ff */
[----:B0-----:R-:W-:-:S04]  /*2940*/  ULEA UR4, UR5, UR4, 0x18 ;  /* 0x0000000405047291 */ /* 0x001fc8000f8ec0ff */
[----:B------:R-:W-:Y:S02]  /*2950*/  UIADD3 UR5, UPT, UPT, UR4, 0x6040, URZ ;  /* 0x0000604004057890 */ /* 0x000fe4000fffe0ff */
[----:B------:R-:W-:-:S09]  /*2960*/  @!UP1 UIADD3 UR5, UPT, UPT, UR4, 0x6000, URZ ;  /* 0x0000600004059890 */ /* 0x000fd2000fffe0ff */
[----:B------:R0:W-:Y:S03]  /*2970*/  STS.64 [R166+UR5], R164 ;  /* 0x000000a4a6007988 */ /* 0x0001e60008000a05 */
.L_x_8:
[----:B------:R-:W-:Y:S05]  /*2980*/  BSYNC.RECONVERGENT B0 ;  /* 0x0000000000007941 */ /* 0x000fea0003800200 */
.L_x_7:
[----:B------:R-:W1:Y:S08]  /*2990*/  S2UR UR5, SR_CgaCtaId ;  /* 0x00000000000579c3 */ /* 0x000e700000008800 */
[----:B------:R-:W-:Y:S01]  /*29a0*/  BAR.SYNC.DEFER_BLOCKING 0x0 ;  /* 0x0000000000007b1d */ /* 0x000fe20000010000 */
[----:B------:R-:W-:-:S05]  /*29b0*/  ISETP.GE.U32.AND P6, PT, R2, 0x100, PT ;  /* 0x000001000200780c */ /* 0x000fca0003fc6070 */
[----:B------:R-:W-:Y:S01]  /*29c0*/  UMOV UR4, 0x400 ;  /* 0x0000040000047882 */ /* 0x000fe20000000000 */
[----:B------:R-:W-:Y:S01]  /*29d0*/  BSSY.RECONVERGENT B0, `(.L_x_9) ;  /* 0x0000185000007945 */ /* 0x000fe20003800200 */
[----:B-1----:R-:W-:-:S04]  /*29e0*/  ULEA UR4, UR5, UR4, 0x18 ;  /* 0x0000000405047291 */ /* 0x002fc8000f8ec0ff */
[----:B------:R-:W-:Y:S02]  /*29f0*/  UIADD3 UR5, UPT, UPT, UR4, 0x6040, URZ ;  /* 0x0000604004057890 */ /* 0x000fe4000fffe0ff */
[----:B------:R-:W-:Y:S02]  /*2a00*/  @!UP1 UIADD3 UR5, UPT, UPT, UR4, 0x6000, URZ ;  /* 0x0000600004059890 */ /* 0x000fe4000fffe0ff */
[----:B------:R-:W-:Y:S02]  /*2a10*/  UIADD3 UR10, UPT, UPT, UR4, 0x6050, URZ ;  /* 0x00006050040a7890 */ /* 0x000fe4000fffe0ff */
[----:B------:R-:W-:-:S05]  /*2a20*/  @!UP1 UIADD3 UR10, UPT, UPT, UR4, 0x6010, URZ ;  /* 0x00006010040a9890 */ /* 0x000fca000fffe0ff */
[----:B0-----:R-:W0:Y:S01]  /*2a30*/  LDS.128 R164, [UR5] ;  /* 0x00000005ffa47984 */ /* 0x001e220008000c00 */
[----:B------:R-:W-:Y:S02]  /*2a40*/  UIADD3 UR5, UPT, UPT, UR4, 0x6060, URZ ;  /* 0x0000606004057890 */ /* 0x000fe4000fffe0ff */
[----:B------:R-:W-:Y:S01]  /*2a50*/  @!UP1 UIADD3 UR5, UPT, UPT, UR4, 0x6020, URZ ;  /* 0x0000602004059890 */ /* 0x000fe2000fffe0ff */
[----:B------:R-:W1:Y:S01]  /*2a60*/  LDS.128 R168, [UR10] ;  /* 0x0000000affa87984 */ /* 0x000e620008000c00 */
[----:B------:R-:W-:Y:S02]  /*2a70*/  UIADD3 UR10, UPT, UPT, UR4, 0x6070, URZ ;  /* 0x00006070040a7890 */ /* 0x000fe4000fffe0ff */
[----:B------:R-:W-:-:S05]  /*2a80*/  @!UP1 UIADD3 UR10, UPT, UPT, UR4, 0x6030, URZ ;  /* 0x00006030040a9890 */ /* 0x000fca000fffe0ff */
[----:B------:R-:W2:Y:S04]  /*2a90*/  LDS.128 R172, [UR5] ;  /* 0x00000005ffac7984 */ /* 0x000ea80008000c00 */
[----:B------:R-:W3:Y:S01]  /*2aa0*/  LDS.128 R176, [UR10] ;  /* 0x0000000affb07984 */ /* 0x000ee20008000c00 */
[----:B0-----:R-:W-:-:S04]  /*2ab0*/  FADD.FTZ R231, RZ, R164 ;  /* 0x000000a4ffe77221 */ /* 0x001fc80000010000 */
[----:B------:R-:W-:Y:S01]  /*2ac0*/  FADD.FTZ R231, R166, R231 ;  /* 0x000000e7a6e77221 */ /* 0x000fe20000010000 */
[----:B------:R-:W-:Y:S02]  /*2ad0*/  FADD.FTZ R166, RZ, R165 ;  /* 0x000000a5ffa67221 */ /* 0x000fe40000010000 */
[----:B------:R-:W0:Y:S01]  /*2ae0*/  LDC.64 R164, c[0x0][0x380] ;  /* 0x0000e000ffa47b82 */ /* 0x000e220000000a00 */
[----:B-1----:R-:W-:Y:S01]  /*2af0*/  FADD.FTZ R231, R231, R168 ;  /* 0x000000a8e7e77221 */ /* 0x002fe20000010000 */
[----:B------:R-:W-:-:S03]  /*2b00*/  FADD.FTZ R166, R167, R166 ;  /* 0x000000a6a7a67221 */ /* 0x000fc60000010000 */
[----:B------:R-:W-:Y:S01]  /*2b10*/  FADD.FTZ R231, R170, R231 ;  /* 0x000000e7aae77221 */ /* 0x000fe20000010000 */
[----:B------:R-:W-:Y:S02]  /*2b20*/  FADD.FTZ R166, R166, R169 ;  /* 0x000000a9a6a67221 */ /* 0x000fe40000010000 */
[----:B------:R-:W1:Y:S01]  /*2b30*/  LDC.U8 R167, c[0x0][0x410] ;  /* 0x00010400ffa77b82 */ /* 0x000e620000000000 */
[----:B--2---:R-:W-:Y:S01]  /*2b40*/  FADD.FTZ R231, R231, R172 ;  /* 0x000000ace7e77221 */ /* 0x004fe20000010000 */
[----:B------:R-:W-:-:S03]  /*2b50*/  FADD.FTZ R166, R171, R166 ;  /* 0x000000a6aba67221 */ /* 0x000fc60000010000 */
[----:B------:R-:W-:Y:S01]  /*2b60*/  FADD.FTZ R231, R174, R231 ;  /* 0x000000e7aee77221 */ /* 0x000fe20000010000 */
[----:B------:R-:W-:-:S03]  /*2b70*/  FADD.FTZ R166, R166, R173 ;  /* 0x000000ada6a67221 */ /* 0x000fc60000010000 */
[----:B---3--:R-:W-:Y:S01]  /*2b80*/  FADD.FTZ R231, R231, R176 ;  /* 0x000000b0e7e77221 */ /* 0x008fe20000010000 */
[----:B------:R-:W-:-:S03]  /*2b90*/  FADD.FTZ R166, R175, R166 ;  /* 0x000000a6afa67221 */ /* 0x000fc60000010000 */
[----:B------:R-:W-:Y:S01]  /*2ba0*/  FADD.FTZ R178, R178, R231 ;  /* 0x000000e7b2b27221 */ /* 0x000fe20000010000 */
[----:B------:R-:W-:Y:S01]  /*2bb0*/  FADD.FTZ R166, R166, R177 ;  /* 0x000000b1a6a67221 */ /* 0x000fe20000010000 */
[----:B0-----:R-:W-:Y:S02]  /*2bc0*/  IADD3 R193, PT, PT, R193, R164, RZ ;  /* 0x000000a4c1c17210 */ /* 0x001fe40007ffe0ff */
[----:B------:R-:W-:Y:S01]  /*2bd0*/  FMUL.FTZ R175, R178, UR11 ;  /* 0x0000000bb2af7c20 */ /* 0x000fe20008410000 */
[----:B------:R-:W-:Y:S01]  /*2be0*/  FADD.FTZ R166, R179, R166 ;  /* 0x000000a6b3a67221 */ /* 0x000fe20000010000 */
[----:B------:R-:W-:-:S03]  /*2bf0*/  ISETP.GE.AND P2, PT, R193, R165, PT ;  /* 0x000000a5c100720c */ /* 0x000fc60003f46270 */
[----:B------:R-:W-:Y:S01]  /*2c00*/  FMUL.FTZ R174, R166, UR11 ;  /* 0x0000000ba6ae7c20 */ /* 0x000fe20008410000 */
[----:B-1----:R-:W-:-:S04]  /*2c10*/  ISETP.NE.AND P3, PT, R167, RZ, PT ;  /* 0x000000ffa700720c */ /* 0x002fc80003f65270 */
[----:B------:R-:W-:Y:S01]  /*2c20*/  FSEL R175, R175, RZ, !P3 ;  /* 0x000000ffafaf7208 */ /* 0x000fe20005800000 */
[----:B------:R-:W-:Y:S08]  /*2c30*/  @!P6 BRA `(.L_x_10) ;  /* 0x000000140078e947 */ /* 0x000ff00003800000 */
[----:B------:R-:W-:-:S04]  /*2c40*/  UISETP.NE.U32.AND UP0, UPT, UR14, URZ, UPT ;  /* 0x000000ff0e00728c */ /* 0x000fc8000bf05070 */
[----:B------:R-:W-:-:S09]  /*2c50*/  UISETP.NE.AND.EX UP0, UPT, UR15, URZ, UPT, UP0 ;  /* 0x000000ff0f00728c */ /* 0x000fd2000bf05300 */
[----:B------:R-:W-:Y:S05]  /*2c60*/  BRA.U UP0, `(.L_x_11) ;  /* 0x00000009003c7547 */ /* 0x000fea000b800000 */
[----:B------:R-:W-:Y:S01]  /*2c70*/  UMOV UR4, UR8 ;  /* 0x0000000800047c82 */ /* 0x000fe20008000000 */
[----:B------:R-:W-:Y:S01]  /*2c80*/  UMOV UR5, UR9 ;  /* 0x0000000900057c82 */ /* 0x000fe20008000000 */
[----:B------:R-:W-:-:S04]  /*2c90*/  UISETP.NE.U32.AND UP0, UPT, UR4, URZ, UPT ;  /* 0x000000ff0400728c */ /* 0x000fc8000bf05070 */
[----:B------:R-:W-:-:S09]  /*2ca0*/  UISETP.NE.AND.EX UP0, UPT, UR5, URZ, UPT, UP0 ;  /* 0x000000ff0500728c */ /* 0x000fd2000bf05300 */
[----:B------:R-:W-:Y:S05]  /*2cb0*/  BRA.U UP0, `(.L_x_12) ;  /* 0x0000000500047547 */ /* 0x000fea000b800000 */
[----:B------:R-:W-:-:S04]  /*2cc0*/  UISETP.NE.U32.AND UP0, UPT, UR6, URZ, UPT ;  /* 0x000000ff0600728c */ /* 0x000fc8000bf05070 */
[----:B------:R-:W-:-:S09]  /*2cd0*/  UISETP.NE.AND.EX UP0, UPT, UR7, URZ, UPT, UP0 ;  /* 0x000000ff0700728c */ /* 0x000fd2000bf05300 */
[----:B------:R-:W-:Y:S05]  /*2ce0*/  BRA.U UP0, `(.L_x_13) ;  /* 0x0000000100747547 */ /* 0x000fea000b800000 */
[-CC-:B------:R-:W-:Y:S01]  /*2cf0*/  FFMA.FTZ R165, R3, R174.reuse, R175.reuse ;  /* 0x000000ae03a57223 */ /* 0x180fe200000100af */
[-CC-:B------:R-:W-:Y:S01]  /*2d00*/  FFMA.FTZ R167, R238, R174.reuse, R175.reuse ;  /* 0x000000aeeea77223 */ /* 0x180fe200000100af */
[-CC-:B------:R-:W-:Y:S01]  /*2d10*/  FFMA.FTZ R164, R227, R174.reuse, R175.reuse ;  /* 0x000000aee3a47223 */ /* 0x180fe200000100af */
[-CC-:B------:R-:W-:Y:S01]  /*2d20*/  FFMA.FTZ R166, R236, R174.reuse, R175.reuse ;  /* 0x000000aeeca67223 */ /* 0x180fe200000100af */
[-CC-:B------:R-:W-:Y:S01]  /*2d30*/  FFMA.FTZ R173, R225, R174.reuse, R175.reuse ;  /* 0x000000aee1ad7223 */ /* 0x180fe200000100af */
[-CC-:B------:R-:W-:Y:S01]  /*2d40*/  FFMA.FTZ R177, R234, R174.reuse, R175.reuse ;  /* 0x000000aeeab17223 */ /* 0x180fe200000100af */
[-CC-:B------:R-:W-:Y:S01]  /*2d50*/  FFMA.FTZ R168, R223, R174.reuse, R175.reuse ;  /* 0x000000aedfa87223 */ /* 0x180fe200000100af */
[----:B------:R-:W-:Y:S01]  /*2d60*/  FFMA.FTZ R231, R232, R174, R175 ;  /* 0x000000aee8e77223 */ /* 0x000fe200000100af */
[----:B------:R-:W-:Y:S01]  /*2d70*/  FADD.FTZ R165, R210, -R165 ;  /* 0x800000a5d2a57221 */ /* 0x000fe20000010000 */
[----:B------:R-:W-:Y:S01]  /*2d80*/  FADD.FTZ R167, R206, -R167 ;  /* 0x800000a7cea77221 */ /* 0x000fe20000010000 */
[----:B------:R-:W-:Y:S01]  /*2d90*/  FADD.FTZ R169, R209, -R164 ;  /* 0x800000a4d1a97221 */ /* 0x000fe20000010000 */
[----:B------:R-:W-:Y:S01]  /*2da0*/  FADD.FTZ R171, R205, -R166 ;  /* 0x800000a6cdab7221 */ /* 0x000fe20000010000 */
[----:B------:R-:W-:Y:S01]  /*2db0*/  FADD.FTZ R173, R208, -R173 ;  /* 0x800000add0ad7221 */ /* 0x000fe20000010000 */
[----:B------:R-:W-:Y:S01]  /*2dc0*/  FADD.FTZ R177, R204, -R177 ;  /* 0x800000b1ccb17221 */ /* 0x000fe20000010000 */
[----:B------:R-:W-:Y:S01]  /*2dd0*/  FADD.FTZ R179, R207, -R168 ;  /* 0x800000a8cfb37221 */ /* 0x000fe20000010000 */
[----:B------:R-:W-:Y:S01]  /*2de0*/  FADD.FTZ R231, R202, -R231 ;  /* 0x800000e7cae77221 */ /* 0x000fe20000010000 */
[C---:B-----5:R-:W-:Y:S01]  /*2df0*/  FMUL.FTZ R164, R192.reuse, R165 ;  /* 0x000000a5c0a47220 */ /* 0x060fe20000410000 */
[C---:B------:R-:W-:Y:S01]  /*2e00*/  FMUL.FTZ R167, R192.reuse, R167 ;  /* 0x000000a7c0a77220 */ /* 0x040fe20000410000 */
[C---:B------:R-:W-:Y:S01]  /*2e10*/  FMUL.FTZ R165, R192.reuse, R169 ;  /* 0x000000a9c0a57220 */ /* 0x040fe20000410000 */
[C---:B------:R-:W-:Y:S01]  /*2e20*/  FMUL.FTZ R166, R192.reuse, R171 ;  /* 0x000000abc0a67220 */ /* 0x040fe20000410000 */
[C---:B------:R-:W-:Y:S01]  /*2e30*/  FMUL.FTZ R173, R192.reuse, R173 ;  /* 0x000000adc0ad7220 */ /* 0x040fe20000410000 */
[C---:B------:R-:W-:Y:S01]  /*2e40*/  FMUL.FTZ R168, R192.reuse, R177 ;  /* 0x000000b1c0a87220 */ /* 0x040fe20000410000 */
[C---:B------:R-:W-:Y:S01]  /*2e50*/  FMUL.FTZ R179, R192.reuse, R179 ;  /* 0x000000b3c0b37220 */ /* 0x040fe20000410000 */
[----:B------:R-:W-:Y:S01]  /*2e60*/  FMUL.FTZ R170, R192, R231 ;  /* 0x000000e7c0aa7220 */ /* 0x000fe20000410000 */
[----:B------:R-:W-:-:S02]  /*2e70*/  F2FP.BF16.F32.PACK_AB R164, R167, R164 ;  /* 0x000000a4a7a4723e */ /* 0x000fc400000010ff */
[----:B------:R-:W-:Y:S02]  /*2e80*/  F2FP.BF16.F32.PACK_AB R165, R166, R165 ;  /* 0x000000a5a6a5723e */ /* 0x000fe400000010ff */
[----:B------:R-:W-:Y:S02]  /*2e90*/  F2FP.BF16.F32.PACK_AB R166, R168, R173 ;  /* 0x000000ada8a6723e */ /* 0x000fe400000010ff */
[----:B------:R-:W-:Y:S01]  /*2ea0*/  F2FP.BF16.F32.PACK_AB R167, R170, R179 ;  /* 0x000000b3aaa7723e */ /* 0x000fe200000010ff */
[----:B------:R-:W-:Y:S06]  /*2eb0*/  BRA `(.L_x_14) ;  /* 0x0000001000a07947 */ /* 0x000fec0003800000 */
.L_x_13:
        /* <DEDUP_REMOVED lines=23> */
[----:B------:R-:W-:-:S02]  /*3030*/  FMUL.FTZ R164, R192, R159 ;  /* 0x0000009fc0a47220 */ /* 0x000fc40000410000 */
[----:B------:R-:W-:Y:S02]  /*3040*/  F2FP.BF16.F32.PACK_AB R167, R158, R173 ;  /* 0x000000ad9ea7723e */ /* 0x000fe400000010ff */
[----:B------:R-:W-:Y:S02]  /*3050*/  F2FP.BF16.F32.PACK_AB R166, R171, R166 ;  /* 0x000000a6aba6723e */ /* 0x000fe400000010ff */
[----:B------:R-:W-:Y:S02]  /*3060*/  F2FP.BF16.F32.PACK_AB R165, R156, R165 ;  /* 0x000000a59ca5723e */ /* 0x000fe400000010ff */
[----:B------:R-:W-:Y:S02]  /*3070*/  F2FP.BF16.F32.PACK_AB R164, R164, R157 ;  /* 0x0000009da4a4723e */ /* 0x000fe400000010ff */
[----:B------:R-:W-:Y:S02]  /*3080*/  MOV R159, R167 ;  /* 0x000000a7009f7202 */ /* 0x000fe40000000f00 */
[----:B------:R-:W-:-:S02]  /*3090*/  MOV R158, R166 ;  /* 0x000000a6009e7202 */ /* 0x000fc40000000f00 */
[----:B------:R-:W-:Y:S02]  /*30a0*/  MOV R157, R165 ;  /* 0x000000a5009d7202 */ /* 0x000fe40000000f00 */
[----:B------:R-:W-:Y:S01]  /*30b0*/  MOV R156, R164 ;  /* 0x000000a4009c7202 */ /* 0x000fe20000000f00 */
[----:B------:R-:W-:Y:S06]  /*30c0*/  BRA `(.L_x_14) ;  /* 0x00000010001c7947 */ /* 0x000fec0003800000 */
.L_x_12:
        /* <DEDUP_REMOVED lines=36> */
.L_x_15:
        /* <DEDUP_REMOVED lines=27> */
[----:B------:R-:W-:Y:S02]  /*34c0*/  F2FP.BF16.F32.PACK_AB R164, R164, R157 ;  /* 0x0000009da4a4723e */ /* 0x000fe400000010ff */
[----:B------:R-:W-:Y:S02]  /*34d0*/  MOV R159, R167 ;  /* 0x000000a7009f7202 */ /* 0x000fe40000000f00 */
[----:B------:R-:W-:Y:S02]  /*34e0*/  MOV R158, R166 ;  /* 0x000000a6009e7202 */ /* 0x000fe40000000f00 */
[----:B------:R-:W-:-:S02]  /*34f0*/  MOV R157, R165 ;  /* 0x000000a5009d7202 */ /* 0x000fc40000000f00 */
[----:B------:R-:W-:Y:S02]  /*3500*/  MOV R156, R164 ;  /* 0x000000a4009c7202 */ /* 0x000fe40000000f00 */
[----:B------:R-:W-:Y:S02]  /*3510*/  MOV R163, R167 ;  /* 0x000000a700a37202 */ /* 0x000fe40000000f00 */
[----:B------:R-:W-:Y:S02]  /*3520*/  MOV R162, R166 ;  /* 0x000000a600a27202 */ /* 0x000fe40000000f00 */
[----:B------:R-:W-:Y:S02]  /*3530*/  MOV R161, R165 ;  /* 0x000000a500a17202 */ /* 0x000fe40000000f00 */
[----:B------:R-:W-:Y:S01]  /*3540*/  MOV R160, R164 ;  /* 0x000000a400a07202 */ /* 0x000fe20000000f00 */
[----:B------:R-:W-:Y:S06]  /*3550*/  BRA `(.L_x_14) ;  /* 0x0000000800f87947 */ /* 0x000fec0003800000 */
.L_x_11:
        /* <DEDUP_REMOVED lines=10> */
[----:B------:R-:W-:Y:S01]  /*3600*/  PRMT R164, R146, 0x7632, R164 ;  /* 0x0000763292a47816 */ /* 0x000fe200000000a4 */
[-CC-:B------:R-:W-:Y:S01]  /*3610*/  FFMA.FTZ R173, R234, R174.reuse, R175.reuse ;  /* 0x000000aeeaad7223 */ /* 0x180fe200000100af */
[----:B------:R-:W-:Y:S01]  /*3620*/  PRMT R166, R147, 0x7632, R166 ;  /* 0x0000763293a67816 */ /* 0x000fe200000000a6 */
[----:B------:R-:W-:Y:S01]  /*3630*/  FFMA.FTZ R168, R223, R174, R175 ;  /* 0x000000aedfa87223 */ /* 0x000fe200000100af */
[----:B------:R-:W-:Y:S01]  /*3640*/  FADD.FTZ R170, R208, -R167 ;  /* 0x800000a7d0aa7221 */ /* 0x000fe20000010000 */
[----:B------:R-:W-:Y:S01]  /*3650*/  FADD.FTZ R176, R202, -R171 ;  /* 0x800000abcab07221 */ /* 0x000fe20000010000 */
[----:B------:R-:W-:Y:S01]  /*3660*/  SHF.L.U32 R167, R164, 0x10, RZ ;  /* 0x00000010a4a77819 */ /* 0x000fe200000006ff */
[----:B------:R-:W-:Y:S01]  /*3670*/  FADD.FTZ R164, R204, -R173 ;  /* 0x800000adcca47221 */ /* 0x000fe20000010000 */
[----:B------:R-:W-:Y:S01]  /*3680*/  SHF.L.U32 R169, R147, 0x10, RZ ;  /* 0x0000001093a97819 */ /* 0x000fe200000006ff */
[----:B------:R-:W-:Y:S01]  /*3690*/  FADD.FTZ R168, R207, -R168 ;  /* 0x800000a8cfa87221 */ /* 0x000fe20000010000 */
[----:B------:R-:W-:Y:S01]  /*36a0*/  SHF.L.U32 R171, R166, 0x10, RZ ;  /* 0x00000010a6ab7819 */ /* 0x000fe200000006ff */
[----:B-----5:R-:W-:Y:S01]  /*36b0*/  FFMA.FTZ R173, R192, R164, R167 ;  /* 0x000000a4c0ad7223 */ /* 0x020fe200000100a7 */
[----:B------:R-:W-:Y:S01]  /*36c0*/  SHF.L.U32 R165, R146, 0x10, RZ ;  /* 0x0000001092a57819 */ /* 0x000fe200000006ff */
[C---:B------:R-:W-:Y:S01]  /*36d0*/  FFMA.FTZ R172, R192.reuse, R168, R169 ;  /* 0x000000a8c0ac7223 */ /* 0x040fe200000100a9 */
[----:B------:R-:W-:Y:S01]  /*36e0*/  PRMT R166, R145, 0x7632, R166 ;  /* 0x0000763291a67816 */ /* 0x000fe200000000a6 */
[----:B------:R-:W-:Y:S01]  /*36f0*/  FFMA.FTZ R177, R192, R176, R171 ;  /* 0x000000b0c0b17223 */ /* 0x000fe200000100ab */
[-CC-:B------:R-:W-:Y:S01]  /*3700*/  FFMA.FTZ R167, R3, R174.reuse, R175.reuse ;  /* 0x000000ae03a77223 */ /* 0x180fe200000100af */
[-CC-:B------:R-:W-:Y:S01]  /*3710*/  FFMA.FTZ R168, R227, R174.reuse, R175.reuse ;  /* 0x000000aee3a87223 */ /* 0x180fe200000100af */
[-CC-:B------:R-:W-:Y:S01]  /*3720*/  FFMA.FTZ R176, R236, R174.reuse, R175.reuse ;  /* 0x000000aeecb07223 */ /* 0x180fe200000100af */
[----:B------:R-:W-:Y:S01]  /*3730*/  PRMT R164, R144, 0x7632, R164 ;  /* 0x0000763290a47816 */ /* 0x000fe200000000a4 */
[----:B------:R-:W-:Y:S01]  /*3740*/  FFMA.FTZ R179, R238, R174, R175 ;  /* 0x000000aeeeb37223 */ /* 0x000fe200000100af */
[----:B------:R-:W-:Y:S01]  /*3750*/  SHF.L.U32 R171, R166, 0x10, RZ ;  /* 0x00000010a6ab7819 */ /* 0x000fe200000006ff */
[----:B------:R-:W-:Y:S01]  /*3760*/  FFMA.FTZ R170, R192, R170, R165 ;  /* 0x000000aac0aa7223 */ /* 0x000fe200000100a5 */
[----:B------:R-:W-:Y:S01]  /*3770*/  SHF.L.U32 R169, R145, 0x10, RZ ;  /* 0x0000001091a97819 */ /* 0x000fe200000006ff */
[----:B------:R-:W-:Y:S01]  /*3780*/  FADD.FTZ R166, R210, -R167 ;  /* 0x800000a7d2a67221 */ /* 0x000fe20000010000 */
[----:B------:R-:W-:Y:S01]  /*3790*/  SHF.L.U32 R165, R144, 0x10, RZ ;  /* 0x0000001090a57819 */ /* 0x000fe200000006ff */
[----:B------:R-:W-:Y:S01]  /*37a0*/  FADD.FTZ R168, R209, -R168 ;  /* 0x800000a8d1a87221 */ /* 0x000fe20000010000 */
[----:B------:R-:W-:Y:S01]  /*37b0*/  FADD.FTZ R178, R205, -R176 ;  /* 0x800000b0cdb27221 */ /* 0x000fe20000010000 */
[----:B------:R-:W-:Y:S01]  /*37c0*/  SHF.L.U32 R167, R164, 0x10, RZ ;  /* 0x00000010a4a77819 */ /* 0x000fe200000006ff */
[----:B------:R-:W-:Y:S01]  /*37d0*/  FADD.FTZ R176, R206, -R179 ;  /* 0x800000b3ceb07221 */ /* 0x000fe20000010000 */
[C---:B------:R-:W-:Y:S01]  /*37e0*/  FFMA.FTZ R168, R192.reuse, R168, R169 ;  /* 0x000000a8c0a87223 */ /* 0x040fe200000100a9 */
[C---:B------:R-:W-:Y:S01]  /*37f0*/  FFMA.FTZ R171, R192.reuse, R178, R171 ;  /* 0x000000b2c0ab7223 */ /* 0x040fe200000100ab */
[C---:B------:R-:W-:Y:S01]  /*3800*/  FFMA.FTZ R164, R192.reuse, R166, R165 ;  /* 0x000000a6c0a47223 */ /* 0x040fe200000100a5 */
[----:B------:R-:W-:Y:S01]  /*3810*/  FFMA.FTZ R169, R192, R176, R167 ;  /* 0x000000b0c0a97223 */ /* 0x000fe200000100a7 */
[----:B------:R-:W-:-:S02]  /*3820*/  F2FP.BF16.F32.PACK_AB R167, R177, R172 ;  /* 0x000000acb1a7723e */ /* 0x000fc400000010ff */
[----:B------:R-:W-:Y:S02]  /*3830*/  F2FP.BF16.F32.PACK_AB R166, R173, R170 ;  /* 0x000000aaada6723e */ /* 0x000fe400000010ff */
[----:B------:R-:W-:Y:S02]  /*3840*/  F2FP.BF16.F32.PACK_AB R165, R171, R168 ;  /* 0x000000a8aba5723e */ /* 0x000fe400000010ff */
[----:B------:R-:W-:Y:S01]  /*3850*/  F2FP.BF16.F32.PACK_AB R164, R169, R164 ;  /* 0x000000a4a9a4723e */ /* 0x000fe200000010ff */
[----:B------:R-:W-:Y:S06]  /*3860*/  BRA `(.L_x_14) ;  /* 0x0000000800347947 */ /* 0x000fec0003800000 */
.L_x_17:
[-CC-:B------:R-:W-:Y:S01]  /*3870*/  FFMA.FTZ R166, R223, R174.reuse, R175.reuse ;  /* 0x000000aedfa67223 */ /* 0x180fe200000100af */
[-CC-:B------:R-:W-:Y:S01]  /*3880*/  FFMA.FTZ R156, R227, R174.reuse, R175.reuse ;  /* 0x000000aee39c7223 */ /* 0x180fe200000100af */
[-CC-:B------:R-:W-:Y:S01]  /*3890*/  FFMA.FTZ R167, R225, R174.reuse, R175.reuse ;  /* 0x000000aee1a77223 */ /* 0x180fe200000100af */
[-C--:B------:R-:W-:Y:S01]  /*38a0*/  FFMA.FTZ R157, R3, R174.reuse, R175 ;  /* 0x000000ae039d7223 */ /* 0x080fe200000100af */
[----:B------:R-:W-:Y:S01]  /*38b0*/  SHF.L.U32 R170, R147, 0x10, RZ ;  /* 0x0000001093aa7819 */ /* 0x000fe200000006ff */
[----:B------:R-:W-:Y:S01]  /*38c0*/  FADD.FTZ R169, R207, -R166 ;  /* 0x800000a6cfa97221 */ /* 0x000fe20000010000 */
[----:B------:R-:W-:Y:S01]  /*38d0*/  SHF.L.U32 R158, R145, 0x10, RZ ;  /* 0x00000010919e7819 */ /* 0x000fe200000006ff */
[----:B------:R-:W-:Y:S01]  /*38e0*/  FADD.FTZ R165, R209, -R156 ;  /* 0x8000009cd1a57221 */ /* 0x000fe20000010000 */
[----:B------:R-:W-:Y:S01]  /*38f0*/  SHF.L.U32 R164, R146, 0x10, RZ ;  /* 0x0000001092a47819 */ /* 0x000fe200000006ff */
[----:B------:R-:W-:Y:S01]  /*3900*/  FADD.FTZ R167, R208, -R167 ;  /* 0x800000a7d0a77221 */ /* 0x000fe20000010000 */
[----:B------:R-:W-:Y:S01]  /*3910*/  SHF.L.U32 R159, R144, 0x10, RZ ;  /* 0x00000010909f7819 */ /* 0x000fe200000006ff */
[----:B------:R-:W-:Y:S01]  /*3920*/  FADD.FTZ R157, R210, -R157 ;  /* 0x8000009dd29d7221 */ /* 0x000fe20000010000 */
[C---:B-----5:R-:W-:Y:S01]  /*3930*/  FFMA.FTZ R170, R192.reuse, R169, R170 ;  /* 0x000000a9c0aa7223 */ /* 0x060fe200000100aa */
[C---:B------:R-:W-:Y:S01]  /*3940*/  FFMA.FTZ R165, R192.reuse, R165, R158 ;  /* 0x000000a5c0a57223 */ /* 0x040fe2000001009e */
[C---:B------:R-:W-:Y:S01]  /*3950*/  FFMA.FTZ R168, R192.reuse, R167, R164 ;  /* 0x000000a7c0a87223 */ /* 0x040fe200000100a4 */
[----:B------:R-:W-:Y:S01]  /*3960*/  PRMT R169, R147, 0x7632, R169 ;  /* 0x0000763293a97816 */ /* 0x000fe200000000a9 */
[----:B------:R-:W-:Y:S01]  /*3970*/  FFMA.FTZ R157, R192, R157, R159 ;  /* 0x0000009dc09d7223 */ /* 0x000fe2000001009f */
[----:B------:R-:W-:Y:S01]  /*3980*/  PRMT R156, R144, 0x7632, R156 ;  /* 0x00007632909c7816 */ /* 0x000fe2000000009c */
[-CC-:B------:R-:W-:Y:S01]  /*3990*/  FFMA.FTZ R167, R234, R174.reuse, R175.reuse ;  /* 0x000000aeeaa77223 */ /* 0x180fe200000100af */
[----:B------:R-:W-:Y:S01]  /*39a0*/  PRMT R158, R145, 0x7632, R158 ;  /* 0x00007632919e7816 */ /* 0x000fe2000000009e */
[-CC-:B------:R-:W-:Y:S01]  /*39b0*/  FFMA.FTZ R159, R238, R174.reuse, R175.reuse ;  /* 0x000000aeee9f7223 */ /* 0x180fe200000100af */
[----:B------:R-:W-:Y:S01]  /*39c0*/  PRMT R166, R146, 0x7632, R166 ;  /* 0x0000763292a67816 */ /* 0x000fe200000000a6 */
[-CC-:B------:R-:W-:Y:S01]  /*39d0*/  FFMA.FTZ R164, R236, R174.reuse, R175.reuse ;  /* 0x000000aeeca47223 */ /* 0x180fe200000100af */
[----:B------:R-:W-:Y:S01]  /*39e0*/  FFMA.FTZ R171, R232, R174, R175 ;  /* 0x000000aee8ab7223 */ /* 0x000fe200000100af */
        /* <DEDUP_REMOVED lines=8> */
[C---:B------:R-:W-:Y:S01]  /*3a70*/  FFMA.FTZ R171, R192.reuse, R171, R173 ;  /* 0x000000abc0ab7223 */ /* 0x040fe200000100ad */
[----:B------:R-:W-:-:S02]  /*3a80*/  FFMA.FTZ R158, R192, R167, R158 ;  /* 0x000000a7c09e7223 */ /* 0x000fc4000001009e */
[C---:B------:R-:W-:Y:S01]  /*3a90*/  FFMA.FTZ R169, R192.reuse, R169, R166 ;  /* 0x000000a9c0a97223 */ /* 0x040fe200000100a6 */
[----:B------:R-:W-:Y:S01]  /*3aa0*/  FFMA.FTZ R156, R192, R159, R156 ;  /* 0x0000009fc09c7223 */ /* 0x000fe2000001009c */
[----:B------:R-:W-:Y:S02]  /*3ab0*/  F2FP.BF16.F32.PACK_AB R167, R171, R170 ;  /* 0x000000aaaba7723e */ /* 0x000fe400000010ff */
[----:B------:R-:W-:Y:S02]  /*3ac0*/  F2FP.BF16.F32.PACK_AB R165, R158, R165 ;  /* 0x000000a59ea5723e */ /* 0x000fe400000010ff */
[----:B------:R-:W-:Y:S02]  /*3ad0*/  F2FP.BF16.F32.PACK_AB R166, R169, R168 ;  /* 0x000000a8a9a6723e */ /* 0x000fe400000010ff */
[----:B------:R-:W-:Y:S02]  /*3ae0*/  F2FP.BF16.F32.PACK_AB R164, R156, R157 ;  /* 0x0000009d9ca4723e */ /* 0x000fe400000010ff */
[----:B------:R-:W-:-:S02]  /*3af0*/  MOV R159, R167 ;  /* 0x000000a7009f7202 */ /* 0x000fc40000000f00 */
[----:B------:R-:W-:Y:S02]  /*3b00*/  MOV R158, R166 ;  /* 0x000000a6009e7202 */ /* 0x000fe40000000f00 */
[----:B------:R-:W-:Y:S02]  /*3b10*/  MOV R157, R165 ;  /* 0x000000a5009d7202 */ /* 0x000fe40000000f00 */
[----:B------:R-:W-:Y:S01]  /*3b20*/  MOV R156, R164 ;  /* 0x000000a4009c7202 */ /* 0x000fe20000000f00 */
[----:B------:R-:W-:Y:S06]  /*3b30*/  BRA `(.L_x_14) ;  /* 0x0000000400807947 */ /* 0x000fec0003800000 */
.L_x_16:
[----:B------:R-:W-:-:S04]  /*3b40*/  UISETP.NE.U32.AND UP0, UPT, UR6, URZ, UPT ;  /* 0x000000ff0600728c */ /* 0x000fc8000bf05070 */
[----:B------:R-:W-:-:S09]  /*3b50*/  UISETP.NE.AND.EX UP0, UPT, UR7, URZ, UPT, UP0 ;  /* 0x000000ff0700728c */ /* 0x000fd2000bf05300 */
[----:B------:R-:W-:Y:S05]  /*3b60*/  BRA.U UP0, `(.L_x_18) ;  /* 0x0000000100b47547 */ /* 0x000fea000b800000 */
        /* <DEDUP_REMOVED lines=45> */
.L_x_18:
        /* <DEDUP_REMOVED lines=14> */
[----:B------:R-:W-:Y:S01]  /*3f20*/  FFMA.FTZ R166, R192, R163, R160 ;  /* 0x000000a3c0a67223 */ /* 0x000fe200000100a0 */
[----:B------:R-:W-:Y:S01]  /*3f30*/  PRMT R162, R146, 0x7632, R162 ;  /* 0x0000763292a27816 */ /* 0x000fe200000000a2 */
[-C--:B------:R-:W-:Y:S01]  /*3f40*/  FFMA.FTZ R165, R232, R174.reuse, R175 ;  /* 0x000000aee8a57223 */ /* 0x080fe200000100af */
[----:B------:R-:W-:Y:S01]  /*3f50*/  FFMA.FTZ R157, R192, R157, R159 ;  /* 0x0000009dc09d7223 */ /* 0x000fe2000001009f */
[----:B------:R-:W-:Y:S01]  /*3f60*/  PRMT R156, R144, 0x7632, R156 ;  /* 0x00007632909c7816 */ /* 0x000fe2000000009c */
[-CC-:B------:R-:W-:Y:S01]  /*3f70*/  FFMA.FTZ R163, R234, R174.reuse, R175.reuse ;  /* 0x000000aeeaa37223 */ /* 0x180fe200000100af */
[----:B------:R-:W-:Y:S01]  /*3f80*/  PRMT R158, R145, 0x7632, R158 ;  /* 0x00007632919e7816 */ /* 0x000fe2000000009e */
[-CC-:B------:R-:W-:Y:S01]  /*3f90*/  FFMA.FTZ R159, R238, R174.reuse, R175.reuse ;  /* 0x000000aeee9f7223 */ /* 0x180fe200000100af */
[----:B------:R-:W-:Y:S01]  /*3fa0*/  PRMT R164, R147, 0x7632, R164 ;  /* 0x0000763293a47816 */ /* 0x000fe200000000a4 */
        /* <DEDUP_REMOVED lines=20> */
[----:B------:R-:W-:Y:S02]  /*40f0*/  MOV R156, R164 ;  /* 0x000000a4009c7202 */ /* 0x000fe40000000f00 */
[----:B------:R-:W-:Y:S02]  /*4100*/  MOV R163, R167 ;  /* 0x000000a700a37202 */ /* 0x000fe40000000f00 */
[----:B------:R-:W-:Y:S02]  /*4110*/  MOV R162, R166 ;  /* 0x000000a600a27202 */ /* 0x000fe40000000f00 */
[----:B------:R-:W-:-:S02]  /*4120*/  MOV R161, R165 ;  /* 0x000000a500a17202 */ /* 0x000fc40000000f00 */
[----:B------:R-:W-:-:S07]  /*4130*/  MOV R160, R164 ;  /* 0x000000a400a07202 */ /* 0x000fce0000000f00 */
.L_x_14:
[----:B------:R-:W-:Y:S01]  /*4140*/  ISETP.NE.U32.AND P0, PT, RZ, UR4, PT ;  /* 0x00000004ff007c0c */ /* 0x000fe2000bf05070 */
[----:B------:R-:W0:Y:S01]  /*4150*/  LDC.64 R170, c[0x0][0x468] ;  /* 0x00011a00ffaa7b82 */ /* 0x000e220000000a00 */
[----:B------:R-:W-:Y:S02]  /*4160*/  ISETP.NE.U32.AND P1, PT, RZ, UR6, PT ;  /* 0x00000006ff007c0c */ /* 0x000fe4000bf25070 */
[----:B------:R-:W-:Y:S02]  /*4170*/  ISETP.NE.AND.EX P0, PT, RZ, UR5, PT, P0 ;  /* 0x00000005ff007c0c */ /* 0x000fe4000bf05300 */
[----:B------:R-:W-:-:S11]  /*4180*/  ISETP.NE.AND.EX P1, PT, RZ, UR7, PT, P1 ;  /* 0x00000007ff007c0c */ /* 0x000fd6000bf25310 */
[----:B------:R-:W1:Y:S08]  /*4190*/  @P0 LDC.64 R172, c[0x0][0x478] ;  /* 0x00011e00ffac0b82 */ /* 0x000e700000000a00 */
[----:B------:R-:W2:Y:S01]  /*41a0*/  @P1 LDC.64 R168, c[0x0][0x470] ;  /* 0x00011c00ffa81b82 */ /* 0x000ea20000000a00 */
[----:B0-----:R-:W-:-:S04]  /*41b0*/  IMAD.WIDE.U32 R170, R184, 0x10, R170 ;  /* 0x00000010b8aa7825 */ /* 0x001fc800078e00aa */
[----:B-1----:R-:W-:-:S05]  /*41c0*/  @P0 IMAD.WIDE.U32 R172, R184, 0x10, R172 ;  /* 0x00000010b8ac0825 */ /* 0x002fca00078e00ac */
[----:B------:R0:W-:Y:S01]  /*41d0*/  @P0 STG.E.128 desc[UR12][R172.64], R160 ;  /* 0x000000a0ac000986 */ /* 0x0001e2000c101d0c */
[----:B--2---:R-:W-:-:S03]  /*41e0*/  @P1 IMAD.WIDE.U32 R168, R184, 0x10, R168 ;  /* 0x00000010b8a81825 */ /* 0x004fc600078e00a8 */
[----:B------:R0:W-:Y:S01]  /*41f0*/  STG.E.128 desc[UR12][R170.64], R164 ;  /* 0x000000a4aa007986 */ /* 0x0001e2000c101d0c */
[----:B------:R-:W-:-:S03]  /*4200*/  IADD3 R184, PT, PT, R184, 0x100, RZ ;  /* 0x00000100b8b87810 */ /* 0x000fc60007ffe0ff */
[----:B------:R0:W-:Y:S04]  /*4210*/  @P1 STG.E.128 desc[UR12][R168.64], R156 ;  /* 0x0000009ca8001986 */ /* 0x0001e8000c101d0c */
.L_x_10:
[----:B------:R-:W-:Y:S05]  /*4220*/  BSYNC.RECONVERGENT B0 ;  /* 0x0000000000007941 */ /* 0x000fea0003800200 */
.L_x_9:
[----:B------:R-:W-:Y:S04]  /*4230*/  BSSY.RECONVERGENT B0, `(.L_x_19) ;  /* 0x000015e000007945 */ /* 0x000fe80003800200 */
[----:B------:R-:W-:Y:S05]  /*4240*/  @!P5 BRA `(.L_x_20) ;  /* 0x000000140070d947 */ /* 0x000fea0003800000 */
[----:B------:R-:W-:-:S04]  /*4250*/  UISETP.NE.U32.AND UP0, UPT, UR14, URZ, UPT ;  /* 0x000000ff0e00728c */ /* 0x000fc8000bf05070 */
[----:B------:R-:W-:-:S09]  /*4260*/  UISETP.NE.AND.EX UP0, UPT, UR15, URZ, UPT, UP0 ;  /* 0x000000ff0f00728c */ /* 0x000fd2000bf05300 */
[----:B------:R-:W-:Y:S05]  /*4270*/  BRA.U !UP0, `(.L_x_21) ;  /* 0x0000000d08007547 */ /* 0x000fea000b800000 */
[----:B------:R-:W-:-:S04]  /*4280*/  UISETP.NE.U32.AND UP0, UPT, UR8, URZ, UPT ;  /* 0x000000ff0800728c */ /* 0x000fc8000bf05070 */
[----:B------:R-:W-:-:S06]  /*4290*/  UISETP.NE.AND.EX UP0, UPT, UR9, URZ, UPT, UP0 ;  /* 0x000000ff0900728c */ /* 0x000fcc000bf05300 */
[----:B------:R-:W-:-:S13]  /*42a0*/  PLOP3.LUT P0, PT, PT, PT, UP0, 0x80, 0x8 ;  /* 0x000000000008781c */ /* 0x000fda0003f0f008 */
[----:B------:R-:W-:Y:S05]  /*42b0*/  @!P0 BRA `(.L_x_22) ;  /* 0x0000000400888947 */ /* 0x000fea0003800000 */
[----:B------:R-:W-:-:S04]  /*42c0*/  UISETP.NE.U32.AND UP0, UPT, UR6, URZ, UPT ;  /* 0x000000ff0600728c */ /* 0x000fc8000bf05070 */
[----:B------:R-:W-:-:S06]  /*42d0*/  UISETP.NE.AND.EX UP0, UPT, UR7, URZ, UPT, UP0 ;  /* 0x000000ff0700728c */ /* 0x000fcc000bf05300 */
[----:B------:R-:W-:-:S13]  /*42e0*/  PLOP3.LUT P1, PT, PT, PT, UP0, 0x80, 0x8 ;  /* 0x000000000008781c */ /* 0x000fda0003f2f008 */
[----:B------:R-:W-:Y:S05]  /*42f0*/  @!P1 BRA `(.L_x_23) ;  /* 0x0000000000c49947 */ /* 0x000fea0003800000 */
[-CC-:B0-----:R-:W-:Y:S01]  /*4300*/  FFMA.FTZ R160, R213, R174.reuse, R175.reuse ;  /* 0x000000aed5a07223 */ /* 0x181fe200000100af */
        /* <DEDUP_REMOVED lines=20> */
[-C--:B------:R-:W-:Y:S01]  /*4450*/  FFMA.FTZ R159, R230, R174.reuse, R175 ;  /* 0x000000aee69f7223 */ /* 0x080fe200000100af */
        /* <DEDUP_REMOVED lines=25> */
[----:B------:R-:W-:Y:S01]  /*45f0*/  MOV R160, R164 ;  /* 0x000000a400a07202 */ /* 0x000fe20000000f00 */
[----:B------:R-:W-:Y:S06]  /*4600*/  BRA `(.L_x_24) ;  /* 0x0000001000587947 */ /* 0x000fec0003800000 */
.L_x_23:
        /* <DEDUP_REMOVED lines=45> */
.L_x_22:
[----:B0-----:R-:W0:Y:S02]  /*48e0*/  LDC.64 R164, c[0x0][0x470] ;  /* 0x00011c00ffa47b82 */ /* 0x001e240000000a00 */
[----:B0-----:R-:W-:-:S04]  /*48f0*/  ISETP.NE.U32.AND P1, PT, R164, RZ, PT ;  /* 0x000000ffa400720c */ /* 0x001fc80003f25070 */
[----:B------:R-:W-:-:S13]  /*4900*/  ISETP.NE.AND.EX P1, PT, R165, RZ, PT, P1 ;  /* 0x000000ffa500720c */ /* 0x000fda0003f25310 */
[----:B------:R-:W-:Y:S05]  /*4910*/  @!P1 BRA `(.L_x_25) ;  /* 0x0000000000b49947 */ /* 0x000fea0003800000 */
        /* <DEDUP_REMOVED lines=45> */
.L_x_25:
[-C--:B------:R-:W-:Y:S01]  /*4bf0*/  FFMA.FTZ R165, R221, R174.reuse, R175 ;  /* 0x000000aedda57223 */ /* 0x080fe200000100af */
[----:B------:R-:W-:Y:S01]  /*4c00*/  PRMT R167, R151, 0x7632, R167 ;  /* 0x0000763297a77816 */ /* 0x000fe200000000a7 */
[-CC-:B------:R-:W-:Y:S01]  /*4c10*/  FFMA.FTZ R164, R213, R174.reuse, R175.reuse ;  /* 0x000000aed5a47223 */ /* 0x180fe200000100af */
[----:B------:R-:W-:Y:S01]  /*4c20*/  PRMT R166, R150, 0x7632, R166 ;  /* 0x0000763296a67816 */ /* 0x000fe200000000a6 */
        /* <DEDUP_REMOVED lines=8> */
[----:B------:R-:W-:Y:S01]  /*4cb0*/  FADD.FTZ R173, R200, -R173 ;  /* 0x800000adc8ad7221 */ /* 0x000fe20000010000 */
[----:B------:R-:W-:Y:S01]  /*4cc0*/  SHF.L.U32 R171, R151, 0x10, RZ ;  /* 0x0000001097ab7819 */ /* 0x000fe200000006ff */
[C---:B-----5:R-:W-:Y:S01]  /*4cd0*/  FFMA.FTZ R176, R192.reuse, R165, R168 ;  /* 0x000000a5c0b07223 */ /* 0x060fe200000100a8 */
[C---:B------:R-:W-:Y:S01]  /*4ce0*/  FFMA.FTZ R177, R192.reuse, R167, R166 ;  /* 0x000000a7c0b17223 */ /* 0x040fe200000100a6 */
[----:B------:R-:W-:Y:S01]  /*4cf0*/  FFMA.FTZ R179, R192, R173, R172 ;  /* 0x000000adc0b37223 */ /* 0x000fe200000100ac */
[-CC-:B------:R-:W-:Y:S01]  /*4d00*/  FFMA.FTZ R165, R203, R174.reuse, R175.reuse ;  /* 0x000000aecba57223 */ /* 0x180fe200000100af */
[----:B------:R-:W-:Y:S01]  /*4d10*/  PRMT R170, R149, 0x7632, R170 ;  /* 0x0000763295aa7816 */ /* 0x000fe200000000aa */
[-CC-:B------:R-:W-:Y:S01]  /*4d20*/  FFMA.FTZ R172, R228, R174.reuse, R175.reuse ;  /* 0x000000aee4ac7223 */ /* 0x180fe200000100af */
[----:B------:R-:W-:Y:S01]  /*4d30*/  PRMT R166, R148, 0x7632, R166 ;  /* 0x0000763294a67816 */ /* 0x000fe200000000a6 */
[-CC-:B------:R-:W-:Y:S01]  /*4d40*/  FFMA.FTZ R164, R197, R174.reuse, R175.reuse ;  /* 0x000000aec5a47223 */ /* 0x180fe200000100af */
[----:B------:R-:W-:Y:S01]  /*4d50*/  FFMA.FTZ R167, R230, R174, R175 ;  /* 0x000000aee6a77223 */ /* 0x000fe200000100af */
        /* <DEDUP_REMOVED lines=18> */
.L_x_21:
[----:B0-----:R-:W0:Y:S02]  /*4e80*/  LDC.64 R164, c[0x0][0x478] ;  /* 0x00011e00ffa47b82 */ /* 0x001e240000000a00 */
[----:B0-----:R-:W-:-:S04]  /*4e90*/  ISETP.NE.U32.AND P0, PT, R164, RZ, PT ;  /* 0x000000ffa400720c */ /* 0x001fc80003f05070 */
[----:B------:R-:W-:-:S13]  /*4ea0*/  ISETP.NE.AND.EX P0, PT, R165, RZ, PT, P0 ;  /* 0x000000ffa500720c */ /* 0x000fda0003f05300 */
[----:B------:R-:W-:Y:S05]  /*4eb0*/  @!P0 BRA `(.L_x_26) ;  /* 0x0000000400288947 */ /* 0x000fea0003800000 */
[----:B------:R-:W0:Y:S02]  /*4ec0*/  LDC.64 R160, c[0x0][0x470] ;  /* 0x00011c00ffa07b82 */ /* 0x000e240000000a00 */
[----:B0-----:R-:W-:-:S04]  /*4ed0*/  ISETP.NE.U32.AND P1, PT, R160, RZ, PT ;  /* 0x000000ffa000720c */ /* 0x001fc80003f25070 */
[----:B------:R-:W-:-:S13]  /*4ee0*/  ISETP.NE.AND.EX P1, PT, R161, RZ, PT, P1 ;  /* 0x000000ffa100720c */ /* 0x000fda0003f25310 */
[----:B------:R-:W-:Y:S05]  /*4ef0*/  @!P1 BRA `(.L_x_27) ;  /* 0x0000000000949947 */ /* 0x000fea0003800000 */
        /* <DEDUP_REMOVED lines=31> */
[----:B------:R-:W-:Y:S02]  /*50f0*/  MOV R156, R164 ;  /* 0x000000a4009c7202 */ /* 0x000fe40000000f00 */
[----:B------:R-:W-:Y:S02]  /*5100*/  MOV R163, R167 ;  /* 0x000000a700a37202 */ /* 0x000fe40000000f00 */
[----:B------:R-:W-:Y:S02]  /*5110*/  MOV R162, R166 ;  /* 0x000000a600a27202 */ /* 0x000fe40000000f00 */
[----:B------:R-:W-:Y:S02]  /*5120*/  MOV R161, R165 ;  /* 0x000000a500a17202 */ /* 0x000fe40000000f00 */
[----:B------:R-:W-:Y:S01]  /*5130*/  MOV R160, R164 ;  /* 0x000000a400a07202 */ /* 0x000fe20000000f00 */
[----:B------:R-:W-:Y:S06]  /*5140*/  BRA `(.L_x_24) ;  /* 0x0000000400887947 */ /* 0x000fec0003800000 */
.L_x_27:
        /* <DEDUP_REMOVED lines=33> */
.L_x_26:
        /* <DEDUP_REMOVED lines=37> */
.L_x_28:
        /* <DEDUP_REMOVED lines=27> */
[----:B------:R-:W-:-:S07]  /*5760*/  F2FP.BF16.F32.PACK_AB R167, R170, R179 ;  /* 0x000000b3aaa7723e */ /* 0x000fce00000010ff */
.L_x_24:
[----:B------:R-:W0:Y:S08]  /*5770*/  @P0 LDC.64 R172, c[0x0][0x478] ;  /* 0x00011e00ffac0b82 */ /* 0x000e300000000a00 */
[----:B------:R-:W1:Y:S08]  /*5780*/  LDC.64 R170, c[0x0][0x468] ;  /* 0x00011a00ffaa7b82 */ /* 0x000e700000000a00 */
[----:B------:R-:W2:Y:S01]  /*5790*/  @P1 LDC.64 R168, c[0x0][0x470] ;  /* 0x00011c00ffa81b82 */ /* 0x000ea20000000a00 */
[----:B0-----:R-:W-:-:S05]  /*57a0*/  @P0 IMAD.WIDE.U32 R172, R184, 0x10, R172 ;  /* 0x00000010b8ac0825 */ /* 0x001fca00078e00ac */
[----:B------:R3:W-:Y:S01]  /*57b0*/  @P0 STG.E.128 desc[UR12][R172.64], R160 ;  /* 0x000000a0ac000986 */ /* 0x0007e2000c101d0c */
[----:B-1----:R-:W-:-:S05]  /*57c0*/  IMAD.WIDE.U32 R170, R184, 0x10, R170 ;  /* 0x00000010b8aa7825 */ /* 0x002fca00078e00aa */
[----:B------:R3:W-:Y:S01]  /*57d0*/  STG.E.128 desc[UR12][R170.64], R164 ;  /* 0x000000a4aa007986 */ /* 0x0007e2000c101d0c */
[C---:B--2---:R-:W-:Y:S01]  /*57e0*/  @P1 IMAD.WIDE.U32 R168, R184.reuse, 0x10, R168 ;  /* 0x00000010b8a81825 */ /* 0x044fe200078e00a8 */
[----:B------:R-:W-:-:S04]  /*57f0*/  IADD3 R184, PT, PT, R184, 0x100, RZ ;  /* 0x00000100b8b87810 */ /* 0x000fc80007ffe0ff */
[----:B------:R3:W-:Y:S03]  /*5800*/  @P1 STG.E.128 desc[UR12][R168.64], R156 ;  /* 0x0000009ca8001986 */ /* 0x0007e6000c101d0c */
.L_x_20:
[----:B------:R-:W-:Y:S05]  /*5810*/  BSYNC.RECONVERGENT B0 ;  /* 0x0000000000007941 */ /* 0x000fea0003800200 */
.L_x_19:
        /* <DEDUP_REMOVED lines=13> */
[-CC-:B0--3--:R-:W-:Y:S01]  /*58f0*/  FFMA.FTZ R156, R211, R174.reuse, R175.reuse ;  /* 0x000000aed39c7223 */ /* 0x189fe200000100af */
[-CC-:B------:R-:W-:Y:S01]  /*5900*/  FFMA.FTZ R163, R219, R174.reuse, R175.reuse ;  /* 0x000000aedba37223 */ /* 0x180fe200000100af */
[----:B------:R-:W-:Y:S01]  /*5910*/  SHF.L.U32 R159, R152, 0x10, RZ ;  /* 0x00000010989f7819 */ /* 0x000fe200000006ff */
[-C--:B------:R-:W-:Y:S01]  /*5920*/  FFMA.FTZ R160, R217, R174.reuse, R175 ;  /* 0x000000aed9a07223 */ /* 0x080fe200000100af */
[----:B------:R-:W-:Y:S01]  /*5930*/  SHF.L.U32 R158, R153, 0x10, RZ ;  /* 0x00000010999e7819 */ /* 0x000fe200000006ff */
[----:B------:R-:W-:Y:S01]  /*5940*/  FADD.FTZ R157, R189, -R156 ;  /* 0x8000009cbd9d7221 */ /* 0x000fe20000010000 */
[----:B------:R-:W-:Y:S01]  /*5950*/  FADD.FTZ R163, R190, -R163 ;  /* 0x800000a3bea37221 */ /* 0x000fe20000010000 */
[----:B------:R-:W-:Y:S01]  /*5960*/  SHF.L.U32 R162, R154, 0x10, RZ ;  /* 0x000000109aa27819 */ /* 0x000fe200000006ff */
[----:B------:R-:W-:Y:S01]  /*5970*/  FADD.FTZ R167, R191, -R160 ;  /* 0x800000a0bfa77221 */ /* 0x000fe20000010000 */
[----:B-----5:R-:W-:Y:S01]  /*5980*/  FFMA.FTZ R157, R192, R157, R159 ;  /* 0x0000009dc09d7223 */ /* 0x020fe2000001009f */
[-CC-:B------:R-:W-:Y:S01]  /*5990*/  FFMA.FTZ R161, R222, R174.reuse, R175.reuse ;  /* 0x000000aedea17223 */ /* 0x180fe200000100af */
[-CC-:B------:R-:W-:Y:S01]  /*59a0*/  FFMA.FTZ R165, R220, R174.reuse, R175.reuse ;  /* 0x000000aedca57223 */ /* 0x180fe200000100af */
[-CC-:B------:R-:W-:Y:S01]  /*59b0*/  FFMA.FTZ R169, R218, R174.reuse, R175.reuse ;  /* 0x000000aedaa97223 */ /* 0x180fe200000100af */
[-C--:B------:R-:W-:Y:S01]  /*59c0*/  FFMA.FTZ R171, R214, R174.reuse, R175 ;  /* 0x000000aed6ab7223 */ /* 0x080fe200000100af */
[----:B------:R-:W-:Y:S01]  /*59d0*/  PRMT R164, R155, 0x7632, R164 ;  /* 0x000076329ba47816 */ /* 0x000fe200000000a4 */
[----:B------:R-:W-:Y:S01]  /*59e0*/  FFMA.FTZ R163, R192, R163, R158 ;  /* 0x000000a3c0a37223 */ /* 0x000fe2000001009e */
[----:B------:R-:W-:Y:S01]  /*59f0*/  PRMT R159, R154, 0x7632, R159 ;  /* 0x000076329a9f7816 */ /* 0x000fe2000000009f */
[----:B------:R-:W-:Y:S01]  /*5a00*/  FFMA.FTZ R174, R215, R174, R175 ;  /* 0x000000aed7ae7223 */ /* 0x000fe200000100af */
[----:B------:R-:W-:Y:S01]  /*5a10*/  PRMT R156, R152, 0x7632, R156 ;  /* 0x00007632989c7816 */ /* 0x000fe2000000009c */
[----:B------:R-:W-:Y:S01]  /*5a20*/  FFMA.FTZ R162, R192, R167, R162 ;  /* 0x000000a7c0a27223 */ /* 0x000fe200000100a2 */
[----:B------:R-:W-:Y:S01]  /*5a30*/  PRMT R158, R153, 0x7632, R158 ;  /* 0x00007632999e7816 */ /* 0x000fe2000000009e */
[----:B------:R-:W-:Y:S01]  /*5a40*/  FADD.FTZ R171, R212, -R171 ;  /* 0x800000abd4ab7221 */ /* 0x000fe20000010000 */
        /* <DEDUP_REMOVED lines=9> */
[C---:B------:R-:W-:Y:S01]  /*5ae0*/  FFMA.FTZ R164, R192.reuse, R171, R164 ;  /* 0x000000abc0a47223 */ /* 0x040fe200000100a4 */
[C---:B------:R-:W-:Y:S01]  /*5af0*/  FFMA.FTZ R167, R192.reuse, R159, R167 ;  /* 0x0000009fc0a77223 */ /* 0x040fe200000100a7 */
[C---:B------:R-:W-:Y:S01]  /*5b00*/  FFMA.FTZ R169, R192.reuse, R169, R160 ;  /* 0x000000a9c0a97223 */ /* 0x040fe200000100a0 */
[C---:B------:R-:W-:Y:S01]  /*5b10*/  FFMA.FTZ R156, R192.reuse, R161, R156 ;  /* 0x000000a1c09c7223 */ /* 0x040fe2000001009c */
[----:B------:R-:W-:-:S02]  /*5b20*/  FFMA.FTZ R158, R192, R165, R158 ;  /* 0x000000a5c09e7223 */ /* 0x000fc4000001009e */
        /* <DEDUP_REMOVED lines=13> */
.L_x_33:
        /* <DEDUP_REMOVED lines=9> */
[C---:B-----5:R-:W-:Y:S01]  /*5c90*/  FFMA.FTZ R161, R192.reuse, R161, R163 ;  /* 0x000000a1c0a17223 */ /* 0x060fe200000100a3 */
[----:B------:R-:W-:Y:S01]  /*5ca0*/  FFMA.FTZ R163, R192, R167, R162 ;  /* 0x000000a7c0a37223 */ /* 0x000fe200000100a2 */
[-CC-:B------:R-:W-:Y:S01]  /*5cb0*/  FFMA.FTZ R165, R222, R174.reuse, R175.reuse ;  /* 0x000000aedea57223 */ /* 0x180fe200000100af */
[-CC-:B------:R-:W-:Y:S01]  /*5cc0*/  FFMA.FTZ R169, R220, R174.reuse, R175.reuse ;  /* 0x000000aedca97223 */ /* 0x180fe200000100af */
[-CC-:B------:R-:W-:Y:S01]  /*5cd0*/  FFMA.FTZ R173, R218, R174.reuse, R175.reuse ;  /* 0x000000aedaad7223 */ /* 0x180fe200000100af */
[-CC-:B------:R-:W-:Y:S01]  /*5ce0*/  FFMA.FTZ R177, R214, R174.reuse, R175.reuse ;  /* 0x000000aed6b17223 */ /* 0x180fe200000100af */
[----:B------:R-:W-:Y:S01]  /*5cf0*/  PRMT R168, R155, 0x7632, R168 ;  /* 0x000076329ba87816 */ /* 0x000fe200000000a8 */
[----:B------:R-:W-:Y:S01]  /*5d00*/  FFMA.FTZ R174, R215, R174, R175 ;  /* 0x000000aed7ae7223 */ /* 0x000fe200000100af */
[----:B------:R-:W-:Y:S01]  /*5d10*/  PRMT R160, R152, 0x7632, R160 ;  /* 0x0000763298a07816 */ /* 0x000fe200000000a0 */
[----:B------:R-:W-:Y:S01]  /*5d20*/  FFMA.FTZ R166, R192, R171, R166 ;  /* 0x000000abc0a67223 */ /* 0x000fe200000100a6 */
[----:B------:R-:W-:Y:S01]  /*5d30*/  PRMT R162, R153, 0x7632, R162 ;  /* 0x0000763299a27816 */ /* 0x000fe200000000a2 */
[----:B------:R-:W-:Y:S01]  /*5d40*/  FADD.FTZ R177, R212, -R177 ;  /* 0x800000b1d4b17221 */ /* 0x000fe20000010000 */
        /* <DEDUP_REMOVED lines=9> */
[----:B------:R-:W-:Y:S01]  /*5de0*/  FFMA.FTZ R168, R192, R177, R168 ;  /* 0x000000b1c0a87223 */ /* 0x000fe200000100a8 */
[----:B------:R-:W-:Y:S01]  /*5df0*/  SHF.L.U32 R164, R164, 0x10, RZ ;  /* 0x00000010a4a47819 */ /* 0x000fe200000006ff */
[C---:B------:R-:W-:Y:S01]  /*5e00*/  FFMA.FTZ R167, R192.reuse, R167, R171 ;  /* 0x000000a7c0a77223 */ /* 0x040fe200000100ab */
[C---:B------:R-:W-:Y:S01]  /*5e10*/  FFMA.FTZ R160, R192.reuse, R165, R160 ;  /* 0x000000a5c0a07223 */ /* 0x040fe200000100a0 */
[----:B------:R-:W-:-:S02]  /*5e20*/  FFMA.FTZ R162, R192, R169, R162 ;  /* 0x000000a9c0a27223 */ /* 0x000fc400000100a2 */
[----:B------:R-:W-:Y:S01]  /*5e30*/  FFMA.FTZ R173, R192, R173, R164 ;  /* 0x000000adc0ad7223 */ /* 0x000fe200000100a4 */
        /* <DEDUP_REMOVED lines=9> */
.L_x_32:
[----:B0--3--:R-:W0:Y:S02]  /*5ed0*/  LDC.64 R164, c[0x0][0x470] ;  /* 0x00011c00ffa47b82 */ /* 0x009e240000000a00 */
[----:B0-----:R-:W-:-:S04]  /*5ee0*/  ISETP.NE.U32.AND P1, PT, R164, RZ, PT ;  /* 0x000000ffa400720c */ /* 0x001fc80003f25070 */
[----:B------:R-:W-:-:S13]  /*5ef0*/  ISETP.NE.AND.EX P1, PT, R165, RZ, PT, P1 ;  /* 0x000000ffa500720c */ /* 0x000fda0003f25310 */
[----:B------:R-:W-:Y:S05]  /*5f00*/  @!P1 BRA `(.L_x_35) ;  /* 0x0000000000b49947 */ /* 0x000fea0003800000 */
[-CC-:B------:R-:W-:Y:S01]  /*5f10*/  FFMA.FTZ R156, R211, R174.reuse, R175.reuse ;  /* 0x000000aed39c7223 */ /* 0x180fe200000100af */
        /* <DEDUP_REMOVED lines=44> */
.L_x_35:
[----:B------:R-:W-:Y:S01]  /*61e0*/  PRMT R167, R155, 0x7632, R167 ;  /* 0x000076329ba77816 */ /* 0x000fe200000000a7 */
[-CC-:B------:R-:W-:Y:S01]  /*61f0*/  FFMA.FTZ R171, R214, R174.reuse, R175.reuse ;  /* 0x000000aed6ab7223 */ /* 0x180fe200000100af */
[----:B------:R-:W-:Y:S01]  /*6200*/  PRMT R168, R154, 0x7632, R168 ;  /* 0x000076329aa87816 */ /* 0x000fe200000000a8 */
[-C--:B------:R-:W-:Y:S01]  /*6210*/  FFMA.FTZ R169, R218, R174.reuse, R175 ;  /* 0x000000aedaa97223 */ /* 0x080fe200000100af */
[----:B------:R-:W-:Y:S01]  /*6220*/  SHF.L.U32 R179, R167, 0x10, RZ ;  /* 0x00000010a7b37819 */ /* 0x000fe200000006ff */
[----:B------:R-:W-:Y:S01]  /*6230*/  FADD.FTZ R177, R212, -R171 ;  /* 0x800000abd4b17221 */ /* 0x000fe20000010000 */
[----:B------:R-:W-:Y:S01]  /*6240*/  SHF.L.U32 R168, R168, 0x10, RZ ;  /* 0x00000010a8a87819 */ /* 0x000fe200000006ff */
[-CC-:B------:R-:W-:Y:S01]  /*6250*/  FFMA.FTZ R172, R215, R174.reuse, R175.reuse ;  /* 0x000000aed7ac7223 */ /* 0x180fe200000100af */
[-C--:B------:R-:W-:Y:S01]  /*6260*/  FFMA.FTZ R166, R217, R174.reuse, R175 ;  /* 0x000000aed9a67223 */ /* 0x080fe200000100af */
[----:B------:R-:W-:Y:S01]  /*6270*/  FADD.FTZ R169, R216, -R169 ;  /* 0x800000a9d8a97221 */ /* 0x000fe20000010000 */
[-CC-:B------:R-:W-:Y:S01]  /*6280*/  FFMA.FTZ R165, R219, R174.reuse, R175.reuse ;  /* 0x000000aedba57223 */ /* 0x180fe200000100af */
[-CC-:B------:R-:W-:Y:S01]  /*6290*/  FFMA.FTZ R173, R220, R174.reuse, R175.reuse ;  /* 0x000000aedcad7223 */ /* 0x180fe200000100af */
[-CC-:B------:R-:W-:Y:S01]  /*62a0*/  FFMA.FTZ R164, R211, R174.reuse, R175.reuse ;  /* 0x000000aed3a47223 */ /* 0x180fe200000100af */
[----:B------:R-:W-:Y:S01]  /*62b0*/  FFMA.FTZ R175, R222, R174, R175 ;  /* 0x000000aedeaf7223 */ /* 0x000fe200000100af */
[----:B------:R-:W-:Y:S01]  /*62c0*/  SHF.L.U32 R174, R155, 0x10, RZ ;  /* 0x000000109bae7819 */ /* 0x000fe200000006ff */
[----:B-----5:R-:W-:Y:S01]  /*62d0*/  FFMA.FTZ R179, R192, R177, R179 ;  /* 0x000000b1c0b37223 */ /* 0x020fe200000100b3 */
[----:B------:R-:W-:Y:S01]  /*62e0*/  SHF.L.U32 R170, R154, 0x10, RZ ;  /* 0x000000109aaa7819 */ /* 0x000fe200000006ff */
[----:B------:R-:W-:Y:S01]  /*62f0*/  FADD.FTZ R171, R199, -R172 ;  /* 0x800000acc7ab7221 */ /* 0x000fe20000010000 */
[----:B------:R-:W-:Y:S01]  /*6300*/  FADD.FTZ R167, R191, -R166 ;  /* 0x800000a6bfa77221 */ /* 0x000fe20000010000 */
[C---:B------:R-:W-:Y:S01]  /*6310*/  FFMA.FTZ R177, R192.reuse, R169, R168 ;  /* 0x000000a9c0b17223 */ /* 0x040fe200000100a8 */
[C---:B------:R-:W-:Y:S01]  /*6320*/  PRMT R169, R153.reuse, 0x7632, R169 ;  /* 0x0000763299a97816 */ /* 0x040fe200000000a9 */
[----:B------:R-:W-:Y:S01]  /*6330*/  FFMA.FTZ R174, R192, R171, R174 ;  /* 0x000000abc0ae7223 */ /* 0x000fe200000100ae */
        /* <DEDUP_REMOVED lines=19> */
.L_x_31:
[----:B0--3--:R-:W0:Y:S02]  /*6470*/  LDC.64 R164, c[0x0][0x478] ;  /* 0x00011e00ffa47b82 */ /* 0x009e240000000a00 */
        /* <DEDUP_REMOVED lines=44> */
.L_x_37:
        /* <DEDUP_REMOVED lines=33> */
.L_x_36:
        /* <DEDUP_REMOVED lines=37> */
.L_x_38:
        /* <DEDUP_REMOVED lines=28> */
.L_x_34:
[----:B------:R-:W0:Y:S08]  /*6d60*/  @P0 LDC.64 R172, c[0x0][0x478] ;  /* 0x00011e00ffac0b82 */ /* 0x000e300000000a00 */
[----:B------:R-:W1:Y:S08]  /*6d70*/  LDC.64 R170, c[0x0][0x468] ;  /* 0x00011a00ffaa7b82 */ /* 0x000e700000000a00 */
[----:B------:R-:W2:Y:S01]  /*6d80*/  @P1 LDC.64 R168, c[0x0][0x470] ;  /* 0x00011c00ffa81b82 */ /* 0x000ea20000000a00 */
[----:B0-----:R-:W-:-:S05]  /*6d90*/  @P0 IMAD.WIDE.U32 R172, R184, 0x10, R172 ;  /* 0x00000010b8ac0825 */ /* 0x001fca00078e00ac */
[----:B------:R4:W-:Y:S01]  /*6da0*/  @P0 STG.E.128 desc[UR12][R172.64], R160 ;  /* 0x000000a0ac000986 */ /* 0x0009e2000c101d0c */
[----:B-1----:R-:W-:-:S05]  /*6db0*/  IMAD.WIDE.U32 R170, R184, 0x10, R170 ;  /* 0x00000010b8aa7825 */ /* 0x002fca00078e00aa */
[----:B------:R4:W-:Y:S01]  /*6dc0*/  STG.E.128 desc[UR12][R170.64], R164 ;  /* 0x000000a4aa007986 */ /* 0x0009e2000c101d0c */
[----:B--2---:R-:W-:-:S05]  /*6dd0*/  @P1 IMAD.WIDE.U32 R168, R184, 0x10, R168 ;  /* 0x00000010b8a81825 */ /* 0x004fca00078e00a8 */
[----:B------:R4:W-:Y:S02]  /*6de0*/  @P1 STG.E.128 desc[UR12][R168.64], R156 ;  /* 0x0000009ca8001986 */ /* 0x0009e4000c101d0c */
.L_x_30:
[----:B------:R-:W-:Y:S05]  /*6df0*/  BSYNC.RECONVERGENT B0 ;  /* 0x0000000000007941 */ /* 0x000fea0003800200 */
.L_x_29:
[----:B------:R-:W-:Y:S01]  /*6e00*/  UPLOP3.LUT UP1, UPT, UPT, UPT, UP1, 0x40, 0x4 ;  /* 0x000000000004789c */ /* 0x000fe20003f2e810 */
[----:B------:R-:W-:Y:S10]  /*6e10*/  @!P2 BRA `(.L_x_39) ;  /* 0xffffff9c0010a947 */ /* 0x000ff4000383ffff */
.L_x_0:
[----:B------:R-:W1:Y:S01]  /*6e20*/  S2UR UR4, SR_CTAID.X ;  /* 0x00000000000479c3 */ /* 0x000e620000002500 */
[----:B------:R-:W-:Y:S01]  /*6e30*/  BSSY.RECONVERGENT B0, `(.L_x_40) ;  /* 0x0000015000007945 */ /* 0x000fe20003800200 */
[----:B-1----:R-:W-:-:S05]  /*6e40*/  IMAD R0, R0, UR4, RZ ;  /* 0x0000000400007c24 */ /* 0x002fca000f8e02ff */
[----:B------:R-:W-:Y:S01]  /*6e50*/  LEA.HI R229, R0, R229, RZ, 0x1d ;  /* 0x000000e500e57211 */ /* 0x000fe200078fe8ff */
[----:B------:R-:W-:Y:S06]  /*6e60*/  @!P6 BRA `(.L_x_41) ;  /* 0x000000000044e947 */ /* 0x000fec0003800000 */
[----:B------:R-:W1:Y:S08]  /*6e70*/  LDC.64 R2, c[0x0][0x440] ;  /* 0x00011000ff027b82 */ /* 0x000e700000000a00 */
[----:B------:R-:W2:Y:S08]  /*6e80*/  LDC.64 R4, c[0x0][0x448] ;  /* 0x00011200ff047b82 */ /* 0x000eb00000000a00 */
[----:B------:R-:W0:Y:S08]  /*6e90*/  LDC.64 R6, c[0x0][0x450] ;  /* 0x00011400ff067b82 */ /* 0x000e300000000a00 */
[----:B------:R-:W3:Y:S01]  /*6ea0*/  LDC.64 R8, c[0x0][0x458] ;  /* 0x00011600ff087b82 */ /* 0x000ee20000000a00 */
[----:B-1----:R-:W-:-:S05]  /*6eb0*/  IMAD.WIDE.U32 R2, R229, 0x20, R2 ;  /* 0x00000020e5027825 */ /* 0x002fca00078e0002 */
[----:B------:R1:W-:Y:S01]  /*6ec0*/  STG.E.128 desc[UR12][R2.64], R116 ;  /* 0x0000007402007986 */ /* 0x0003e2000c101d0c */
[----:B--2---:R-:W-:-:S03]  /*6ed0*/  IMAD.WIDE.U32 R4, R229, 0x20, R4 ;  /* 0x00000020e5047825 */ /* 0x004fc600078e0004 */
[----:B------:R1:W-:Y:S04]  /*6ee0*/  STG.E.128 desc[UR12][R2.64+0x10], R112 ;  /* 0x0000107002007986 */ /* 0x0003e8000c101d0c */
[----:B------:R1:W-:Y:S01]  /*6ef0*/  STG.E.128 desc[UR12][R4.64], R140 ;  /* 0x0000008c04007986 */ /* 0x0003e2000c101d0c */
[----:B0-----:R-:W-:-:S03]  /*6f00*/  IMAD.WIDE.U32 R6, R229, 0x20, R6 ;  /* 0x00000020e5067825 */ /* 0x001fc600078e0006 */
[----:B------:R1:W-:Y:S04]  /*6f10*/  STG.E.128 desc[UR12][R4.64+0x10], R136 ;  /* 0x0000108804007986 */ /* 0x0003e8000c101d0c */
[----:B------:R1:W-:Y:S01]  /*6f20*/  STG.E.128 desc[UR12][R6.64], R68 ;  /* 0x0000004406007986 */ /* 0x0003e2000c101d0c */
[C---:B---3--:R-:W-:Y:S01]  /*6f30*/  IMAD.WIDE.U32 R8, R229.reuse, 0x20, R8 ;  /* 0x00000020e5087825 */ /* 0x048fe200078e0008 */
[----:B------:R-:W-:Y:S02]  /*6f40*/  IADD3 R229, PT, PT, R229, 0x100, RZ ;  /* 0x00000100e5e57810 */ /* 0x000fe40007ffe0ff */
[----:B------:R1:W-:Y:S04]  /*6f50*/  STG.E.128 desc[UR12][R6.64+0x10], R64 ;  /* 0x0000104006007986 */ /* 0x0003e8000c101d0c */
[----:B------:R1:W-:Y:S04]  /*6f60*/  STG.E.128 desc[UR12][R8.64], R92 ;  /* 0x0000005c08007986 */ /* 0x0003e8000c101d0c */
[----:B------:R1:W-:Y:S02]  /*6f70*/  STG.E.128 desc[UR12][R8.64+0x10], R88 ;  /* 0x0000105808007986 */ /* 0x0003e4000c101d0c */
.L_x_41:
[----:B------:R-:W-:Y:S05]  /*6f80*/  BSYNC.RECONVERGENT B0 ;  /* 0x0000000000007941 */ /* 0x000fea0003800200 */
.L_x_40:
[----:B------:R-:W-:Y:S04]  /*6f90*/  BSSY.RECONVERGENT B0, `(.L_x_42) ;  /* 0x0000013000007945 */ /* 0x000fe80003800200 */
[----:B------:R-:W-:Y:S05]  /*6fa0*/  @!P5 BRA `(.L_x_43) ;  /* 0x000000000044d947 */ /* 0x000fea0003800000 */
[----:B-1----:R-:W1:Y:S08]  /*6fb0*/  LDC.64 R2, c[0x0][0x440] ;  /* 0x00011000ff027b82 */ /* 0x002e700000000a00 */
        /* <DEDUP_REMOVED lines=16> */
.L_x_43:
[----:B------:R-:W-:Y:S05]  /*70c0*/  BSYNC.RECONVERGENT B0 ;  /* 0x0000000000007941 */ /* 0x000fea0003800200 */
.L_x_42:
[----:B------:R-:W-:Y:S05]  /*70d0*/  @!P4 EXIT ;  /* 0x000000000000c94d */ /* 0x000fea0003800000 */
[----:B-1----:R-:W1:Y:S08]  /*70e0*/  LDC.64 R2, c[0x0][0x440] ;  /* 0x00011000ff027b82 */ /* 0x002e700000000a00 */
[----:B------:R-:W2:Y:S08]  /*70f0*/  LDC.64 R4, c[0x0][0x448] ;  /* 0x00011200ff047b82 */ /* 0x000eb00000000a00 */
[----:B------:R-:W0:Y:S08]  /*7100*/  LDC.64 R6, c[0x0][0x450] ;  /* 0x00011400ff067b82 */ /* 0x000e300000000a00 */
[----:B------:R-:W3:Y:S01]  /*7110*/  LDC.64 R8, c[0x0][0x458] ;  /* 0x00011600ff087b82 */ /* 0x000ee20000000a00 */
[----:B-1----:R-:W-:-:S05]  /*7120*/  IMAD.WIDE.U32 R2, R229, 0x20, R2 ;  /* 0x00000020e5027825 */ /* 0x002fca00078e0002 */
[----:B------:R-:W-:Y:S01]  /*7130*/  STG.E.128 desc[UR12][R2.64], R100 ;  /* 0x0000006402007986 */ /* 0x000fe2000c101d0c */
[----:B--2---:R-:W-:-:S03]  /*7140*/  IMAD.WIDE.U32 R4, R229, 0x20, R4 ;  /* 0x00000020e5047825 */ /* 0x004fc600078e0004 */
[----:B------:R-:W-:Y:S04]  /*7150*/  STG.E.128 desc[UR12][R2.64+0x10], R96 ;  /* 0x0000106002007986 */ /* 0x000fe8000c101d0c */
[----:B------:R-:W-:Y:S01]  /*7160*/  STG.E.128 desc[UR12][R4.64], R124 ;  /* 0x0000007c04007986 */ /* 0x000fe2000c101d0c */
[----:B0-----:R-:W-:-:S03]  /*7170*/  IMAD.WIDE.U32 R6, R229, 0x20, R6 ;  /* 0x00000020e5067825 */ /* 0x001fc600078e0006 */
[----:B------:R-:W-:Y:S04]  /*7180*/  STG.E.128 desc[UR12][R4.64+0x10], R120 ;  /* 0x0000107804007986 */ /* 0x000fe8000c101d0c */
[----:B------:R-:W-:Y:S01]  /*7190*/  STG.E.128 desc[UR12][R6.64], R52 ;  /* 0x0000003406007986 */ /* 0x000fe2000c101d0c */
[----:B---3--:R-:W-:-:S03]  /*71a0*/  IMAD.WIDE.U32 R8, R229, 0x20, R8 ;  /* 0x00000020e5087825 */ /* 0x008fc600078e0008 */
[----:B------:R-:W-:Y:S04]  /*71b0*/  STG.E.128 desc[UR12][R6.64+0x10], R48 ;  /* 0x0000103006007986 */ /* 0x000fe8000c101d0c */
[----:B------:R-:W-:Y:S04]  /*71c0*/  STG.E.128 desc[UR12][R8.64], R76 ;  /* 0x0000004c08007986 */ /* 0x000fe8000c101d0c */
[----:B------:R-:W-:Y:S01]  /*71d0*/  STG.E.128 desc[UR12][R8.64+0x10], R72 ;  /* 0x0000104808007986 */ /* 0x000fe2000c101d0c */
[----:B------:R-:W-:Y:S05]  /*71e0*/  EXIT ;  /* 0x000000000000794d */ /* 0x000fea0003800000 */
.L_x_44:
[----:B------:R-:W-:-:S00]  /*71f0*/  BRA `(.L_x_44) ;  /* 0xfffffffc00fc7947 */ /* 0x000fc0000383ffff */
[----:B------:R-:W-:-:S00]  /*7200*/  NOP ;  /* 0x0000000000007918 */ /* 0x000fc00000000000 */
[----:B------:R-:W-:-:S00]  /*7210*/  NOP ;  /* 0x0000000000007918 */ /* 0x000fc00000000000 */
[----:B------:R-:W-:-:S00]  /*7220*/  NOP ;  /* 0x0000000000007918 */ /* 0x000fc00000000000 */
[----:B------:R-:W-:-:S00]  /*7230*/  NOP ;  /* 0x0000000000007918 */ /* 0x000fc00000000000 */
[----:B------:R-:W-:-:S00]  /*7240*/  NOP ;  /* 0x0000000000007918 */ /* 0x000fc00000000000 */
[----:B------:R-:W-:-:S00]  /*7250*/  NOP ;  /* 0x0000000000007918 */ /* 0x000fc00000000000 */
[----:B------:R-:W-:-:S00]  /*7260*/  NOP ;  /* 0x0000000000007918 */ /* 0x000fc00000000000 */
[----:B------:R-:W-:-:S00]  /*7270*/  NOP ;  /* 0x0000000000007918 */ /* 0x000fc00000000000 */
.L_x_3772:


//--------------------- .text._ZN10layer_norm31ln_parallel_residual_bwd_kernelINS_13Kernel_traitsI13__nv_bfloat16S2_S2_S2_fjLj6144ELj1ELj1ELj8ELj16ENS_18Kernel_traits_baseILj6144ES2_S2_S2_S2_fjLj256EEEEELb0ELb0ELb1EEEvNS_9BwdParamsE --------------------------
	.section	.text._ZN10layer_norm31ln_parallel_residual_bwd_kernelINS_13Kernel_traitsI13__nv_bfloat16S2_S2_S2_fjLj6144ELj1ELj1ELj8ELj16ENS_18Kernel_traits_baseILj6144ES2_S2_S2_S2_fjLj256EEEEELb0ELb0ELb1EEEvNS_9BwdParamsE,"ax",@progbits
	.align	128
        .global         _ZN10layer_norm31ln_parallel_residual_bwd_kernelINS_13Kernel_traitsI13__nv_bfloat16S2_S2_S2_fjLj6144ELj1ELj1ELj8ELj16ENS_18Kernel_traits_baseILj6144ES2_S2_S2_S2_fjLj256EEEEELb0ELb0ELb1EEEvNS_9BwdParamsE
        .type           _ZN10layer_norm31ln_parallel_residual_bwd_kernelINS_13Kernel_traitsI13__nv_bfloat16S2_S2_S2_fjLj6144ELj1ELj1ELj8ELj16ENS_18Kernel_traits_baseILj6144ES2_S2_S2_S2_fjLj256EEEEELb0ELb0ELb1EEEvNS_9BwdParamsE,@function
        .size           _ZN10layer_norm31ln_parallel_residual_bwd_kernelINS_13Kernel_traitsI13__nv_bfloat16S2_S2_S2_fjLj6144ELj1ELj1ELj8ELj16ENS_18Kernel_traits_baseILj6144ES2_S2_S2_S2_fjLj256EEEEELb0ELb0ELb1EEEvNS_9BwdParamsE,(.L_x_3773 - _ZN10layer_norm31ln_parallel_residual_bwd_kernelINS_13Kernel_traitsI13__nv_bfloat16S2_S2_S2_fjLj6144ELj1ELj1ELj8ELj16ENS_18Kernel_traits_baseILj6144ES2_S2_S2_S2_fjLj256EEEEELb0ELb0ELb1EEEvNS_9BwdParamsE)
        .other          _ZN10layer_norm31ln_parallel_residual_bwd_kernelINS_13Kernel_traitsI13__nv_bfloat16S2_S2_S2_fjLj6144ELj1ELj1ELj8ELj16ENS_18Kernel_traits_baseILj6144ES2_S2_S2_S2_fjLj256EEEEELb0ELb0ELb1EEEvNS_9BwdParamsE,@"STO_CUDA_ENTRY STV_DEFAULT"
_ZN10layer_norm31ln_parallel_residual_bwd_kernelINS_13Kernel_traitsI13__nv_bfloat16S2_S2_S2_fjLj6144ELj1ELj1ELj8ELj16ENS_18Kernel_traits_baseILj6144ES2_S2_S2_S2_fjLj256EEEEELb0ELb0ELb1EEEvNS_9BwdParamsE:
.text._ZN10layer_norm31ln_parallel_residual_bwd_kernelINS_13Kernel_traitsI13__nv_bfloat16S2_S2_S2_fjLj6144ELj1ELj1ELj8ELj16ENS_18Kernel_traits_baseILj6144ES2_S2_S2_S2_fjLj256EEEEELb0ELb0ELb1EEEvNS_9BwdParamsE:
[----:B------:R-:W-:Y:S08]  /*0000*/  LDC R1, c[0x0][0x37c] ;  /* 0x0000df00ff017b82 */ /* 0x000ff00000000800 */
[----:B------:R-:W0:Y:S01]  /*0010*/  S2UR UR4, SR_CTAID.X ;  /* 0x00000000000479c3 */ /* 0x000e220000002500 */
[----:B------:R-:W0:Y:S01]  /*0020*/  LDCU UR5, c[0x0][0x384] ;  /* 0x00007080ff0577ac */ /* 0x000e220008000800 */
[----:B------:R-:W1:Y:S01]  /*0030*/  S2R R100, SR_TID.X ;  /* 0x0000000000647919 */ /* 0x000e620000002100 */
        /* <DEDUP_REMOVED lines=21> */
[----:B0-----:R-:W-:Y:S01]  /*0190*/  UISETP.GE.AND UP0, UPT, UR4, UR5, UPT ;  /* 0x000000050400728c */ /* 0x001fe2000bf06270 */
        /* <DEDUP_REMOVED lines=26> */
[----:B------:R-:W-:Y:S01]  /*0340*/  CS2R R52, SRZ ;  /* 0x0000000000347805 */ /* 0x000fe2000001ff00 */
[----:B------:R-:W0:Y:S01]  /*0350*/  LDCU.64 UR12, c[0x0][0x358] ;  /* 0x00006b00ff0c77ac */ /* 0x000e220008000a00 */
[----:B-1----:R-:W-:Y:S05]  /*0360*/  BRA.U UP0, `(.L_x_45) ;  /* 0x00000069009c7547 */ /* 0x002fea000b800000 */
[----:B------:R-:W1:Y:S08]  /*0370*/  LDC.64 R2, c[0x0][0x3d0] ;  /* 0x0000f400ff027b82 */ /* 0x000e700000000a00 */
[----:B------:R-:W2:Y:S01]  /*0380*/  LDC.64 R4, c[0x0][0x3d8] ;  /* 0x0000f600ff047b82 */ /* 0x000ea20000000a00 */
[----:B------:R-:W-:Y:S01]  /*0390*/  HFMA2 R152, -RZ, RZ, 0, 0 ;  /* 0x00000000ff987431 */ /* 0x000fe200000001ff */
[----:B------:R-:W-:-:S02]  /*03a0*/  MOV R178, UR4 ;  /* 0x0000000400b27c02 */ /* 0x000fc40008000f00 */
        /* <DEDUP_REMOVED lines=12> */
[----:B------:R-:W-:Y:S01]  /*0470*/  CS2R R48, SRZ ;  /* 0x0000000000307805 */ /* 0x000fe2000001ff00 */
[----:B-1----:R-:W-:Y:S01]  /*0480*/  IMAD.WIDE.U32 R2, R100, 0x10, R2 ;  /* 0x0000001064027825 */ /* 0x002fe200078e0002 */
[----:B------:R-:W-:Y:S02]  /*0490*/  CS2R R46, SRZ ;  /* 0x00000000002e7805 */ /* 0x000fe4000001ff00 */
[----:B------:R-:W-:Y:S02]  /*04a0*/  CS2R R44, SRZ ;  /* 0x00000000002c7805 */ /* 0x000fe4000001ff00 */
[----:B------:R-:W-:Y:S02]  /*04b0*/  CS2R R42, SRZ ;  /* 0x00000000002a7805 */ /* 0x000fe4000001ff00 */
[----:B------:R-:W-:Y:S01]  /*04c0*/  CS2R R40, SRZ ;  /* 0x0000000000287805 */ /* 0x000fe2000001ff00 */
[----:B0-----:R-:W3:Y:S01]  /*04d0*/  LDG.E.128 R28, desc[UR12][R2.64] ;  /* 0x0000000c021c7981 */ /* 0x001ee2000c1e1d00 */
[----:B------:R-:W-:-:S02]  /*04e0*/  CS2R R38, SRZ ;  /* 0x0000000000267805 */ /* 0x000fc4000001ff00 */
[----:B------:R-:W-:Y:S01]  /*04f0*/  CS2R R36, SRZ ;  /* 0x0000000000247805 */ /* 0x000fe2000001ff00 */
[----:B--2---:R-:W-:Y:S01]  /*0500*/  IMAD.WIDE.U32 R4, R100, 0x10, R4 ;  /* 0x0000001064047825 */ /* 0x004fe200078e0004 */
[----:B------:R-:W2:Y:S01]  /*0510*/  LDG.E.128 R20, desc[UR12][R2.64+0x1000] ;  /* 0x0010000c02147981 */ /* 0x000ea2000c1e1d00 */
[----:B------:R-:W-:Y:S02]  /*0520*/  CS2R R34, SRZ ;  /* 0x0000000000227805 */ /* 0x000fe4000001ff00 */
[----:B------:R-:W-:Y:S02]  /*0530*/  CS2R R32, SRZ ;  /* 0x0000000000207805 */ /* 0x000fe4000001ff00 */
[----:B------:R-:W-:Y:S01]  /*0540*/  CS2R R108, SRZ ;  /* 0x00000000006c7805 */ /* 0x000fe2000001ff00 */
[----:B------:R-:W4:Y:S01]  /*0550*/  LDG.E.128 R24, desc[UR12][R4.64] ;  /* 0x0000000c04187981 */ /* 0x000f22000c1e1d00 */
[----:B------:R-:W-:Y:S02]  /*0560*/  CS2R R112, SRZ ;  /* 0x0000000000707805 */ /* 0x000fe4000001ff00 */
[----:B------:R-:W-:-:S02]  /*0570*/  CS2R R116, SRZ ;  /* 0x0000000000747805 */ /* 0x000fc4000001ff00 */
[----:B------:R-:W-:Y:S01]  /*0580*/  CS2R R120, SRZ ;  /* 0x0000000000787805 */ /* 0x000fe2000001ff00 */
[----:B------:R-:W5:Y:S01]  /*0590*/  LDG.E.128 R16, desc[UR12][R4.64+0x1000] ;  /* 0x0010000c04107981 */ /* 0x000f62000c1e1d00 */
[----:B------:R-:W-:Y:S02]  /*05a0*/  CS2R R124, SRZ ;  /* 0x00000000007c7805 */ /* 0x000fe4000001ff00 */
[----:B------:R-:W-:Y:S02]  /*05b0*/  CS2R R128, SRZ ;  /* 0x0000000000807805 */ /* 0x000fe4000001ff00 */
[----:B------:R-:W-:Y:S01]  /*05c0*/  CS2R R132, SRZ ;  /* 0x0000000000847805 */ /* 0x000fe2000001ff00 */
[----:B------:R0:W5:Y:S01]  /*05d0*/  LDG.E.128 R12, desc[UR12][R2.64+0x2000] ;  /* 0x0020000c020c7981 */ /* 0x000162000c1e1d00 */
[----:B------:R-:W-:Y:S02]  /*05e0*/  CS2R R136, SRZ ;  /* 0x0000000000887805 */ /* 0x000fe4000001ff00 */
[----:B------:R-:W-:-:S02]  /*05f0*/  CS2R R140, SRZ ;  /* 0x00000000008c7805 */ /* 0x000fc4000001ff00 */
[----:B------:R-:W-:Y:S01]  /*0600*/  CS2R R144, SRZ ;  /* 0x0000000000907805 */ /* 0x000fe2000001ff00 */
[----:B------:R1:W5:Y:S01]  /*0610*/  LDG.E.128 R8, desc[UR12][R4.64+0x2000] ;  /* 0x0020000c04087981 */ /* 0x000362000c1e1d00 */
[----:B------:R-:W-:Y:S02]  /*0620*/  CS2R R148, SRZ ;  /* 0x0000000000947805 */ /* 0x000fe4000001ff00 */
[----:B------:R-:W-:Y:S02]  /*0630*/  CS2R R6, SRZ ;  /* 0x0000000000067805 */ /* 0x000fe4000001ff00 */
[----:B------:R-:W-:Y:S01]  /*0640*/  MOV R179, RZ ;  /* 0x000000ff00b37202 */ /* 0x000fe20000000f00 */
[----:B------:R-:W-:Y:S01]  /*0650*/  UPLOP3.LUT UP1, UPT, UPT, UPT, UPT, 0x40, 0x4 ;  /* 0x000000000004789c */ /* 0x000fe20003f2e870 */
[----:B0-----:R-:W-:Y:S01]  /*0660*/  CS2R R2, SRZ ;  /* 0x0000000000027805 */ /* 0x001fe2000001ff00 */
[----:B------:R-:W0:Y:S01]  /*0670*/  LDCU UR16, c[0x0][0x388] ;  /* 0x00007100ff1077ac */ /* 0x000e220008000800 */
[----:B-1----:R-:W-:Y:S01]  /*0680*/  CS2R R4, SRZ ;  /* 0x0000000000047805 */ /* 0x002fe2000001ff00 */
[----:B------:R-:W1:Y:S01]  /*0690*/  LDCU.U8 UR11, c[0x0][0x410] ;  /* 0x00008200ff0b77ac */ /* 0x000e620008000000 */
[----:B------:R-:W0:Y:S01]  /*06a0*/  LDCU UR17, c[0x0][0x400] ;  /* 0x00008000ff1177ac */ /* 0x000e220008000800 */
[----:B------:R-:W0:Y:S01]  /*06b0*/  LDCU.64 UR6, c[0x0][0x470] ;  /* 0x00008e00ff0677ac */ /* 0x000e220008000a00 */
[----:B------:R-:W0:Y:S01]  /*06c0*/  LDCU.64 UR8, c[0x0][0x478] ;  /* 0x00008f00ff0877ac */ /* 0x000e220008000a00 */
[----:B------:R-:W0:Y:S01]  /*06d0*/  LDCU.64 UR14, c[0x0][0x438] ;  /* 0x00008700ff0e77ac */ /* 0x000e220008000a00 */
[----:B---3--:R-:W-:-:S02]  /*06e0*/  PRMT R177, R28, 0x7632, R177 ;  /* 0x000076321cb17816 */ /* 0x008fc400000000b1 */
[----:B------:R-:W-:Y:S02]  /*06f0*/  PRMT R176, R29, 0x7632, R176 ;  /* 0x000076321db07816 */ /* 0x000fe400000000b0 */
[----:B------:R-:W-:Y:S02]  /*0700*/  PRMT R175, R30, 0x7632, R175 ;  /* 0x000076321eaf7816 */ /* 0x000fe400000000af */
[----:B------:R-:W-:Y:S02]  /*0710*/  PRMT R174, R31, 0x7632, R174 ;  /* 0x000076321fae7816 */ /* 0x000fe400000000ae */
[----:B----4-:R-:W-:Y:S02]  /*0720*/  PRMT R173, R24, 0x7632, R173 ;  /* 0x0000763218ad7816 */ /* 0x010fe400000000ad */
[----:B------:R-:W-:Y:S02]  /*0730*/  PRMT R172, R25, 0x7632, R172 ;  /* 0x0000763219ac7816 */ /* 0x000fe400000000ac */
[----:B------:R-:W-:-:S02]  /*0740*/  PRMT R171, R26, 0x7632, R171 ;  /* 0x000076321aab7816 */ /* 0x000fc400000000ab */
[----:B------:R-:W-:Y:S02]  /*0750*/  PRMT R170, R27, 0x7632, R170 ;  /* 0x000076321baa7816 */ /* 0x000fe400000000aa */
[----:B--2---:R-:W-:Y:S02]  /*0760*/  PRMT R169, R20, 0x7632, R169 ;  /* 0x0000763214a97816 */ /* 0x004fe400000000a9 */
[----:B------:R-:W-:Y:S02]  /*0770*/  PRMT R168, R21, 0x7632, R168 ;  /* 0x0000763215a87816 */ /* 0x000fe400000000a8 */
[----:B------:R-:W-:Y:S02]  /*0780*/  PRMT R167, R22, 0x7632, R167 ;  /* 0x0000763216a77816 */ /* 0x000fe400000000a7 */
[----:B------:R-:W-:Y:S02]  /*0790*/  PRMT R166, R23, 0x7632, R166 ;  /* 0x0000763217a67816 */ /* 0x000fe400000000a6 */
[----:B-----5:R-:W-:-:S02]  /*07a0*/  PRMT R165, R16, 0x7632, R165 ;  /* 0x0000763210a57816 */ /* 0x020fc400000000a5 */
[----:B------:R-:W-:Y:S02]  /*07b0*/  PRMT R164, R17, 0x7632, R164 ;  /* 0x0000763211a47816 */ /* 0x000fe400000000a4 */
[----:B------:R-:W-:Y:S02]  /*07c0*/  PRMT R163, R18, 0x7632, R163 ;  /* 0x0000763212a37816 */ /* 0x000fe400000000a3 */
[----:B------:R-:W-:Y:S02]  /*07d0*/  PRMT R162, R19, 0x7632, R162 ;  /* 0x0000763213a27816 */ /* 0x000fe400000000a2 */
[----:B------:R-:W-:Y:S02]  /*07e0*/  PRMT R161, R12, 0x7632, R161 ;  /* 0x000076320ca17816 */ /* 0x000fe400000000a1 */
[----:B------:R-:W-:Y:S02]  /*07f0*/  PRMT R160, R13, 0x7632, R160 ;  /* 0x000076320da07816 */ /* 0x000fe400000000a0 */
[----:B------:R-:W-:-:S02]  /*0800*/  PRMT R159, R14, 0x7632, R159 ;  /* 0x000076320e9f7816 */ /* 0x000fc4000000009f */
[----:B------:R-:W-:Y:S02]  /*0810*/  PRMT R158, R15, 0x7632, R158 ;  /* 0x000076320f9e7816 */ /* 0x000fe4000000009e */
[----:B------:R-:W-:Y:S02]  /*0820*/  PRMT R157, R8, 0x7632, R157 ;  /* 0x00007632089d7816 */ /* 0x000fe4000000009d */
[----:B------:R-:W-:Y:S02]  /*0830*/  PRMT R156, R9, 0x7632, R156 ;  /* 0x00007632099c7816 */ /* 0x000fe4000000009c */
[----:B------:R-:W-:Y:S02]  /*0840*/  PRMT R155, R10, 0x7632, R155 ;  /* 0x000076320a9b7816 */ /* 0x000fe4000000009b */
[----:B------:R-:W-:Y:S02]  /*0850*/  PRMT R154, R11, 0x7632, R154 ;  /* 0x000076320b9a7816 */ /* 0x000fe4000000009a */
[----:B------:R-:W-:-:S02]  /*0860*/  SHF.L.U32 R203, R28, 0x10, RZ ;  /* 0x000000101ccb7819 */ /* 0x000fc400000006ff */
[----:B------:R-:W-:Y:S02]  /*0870*/  SHF.L.U32 R202, R29, 0x10, RZ ;  /* 0x000000101dca7819 */ /* 0x000fe400000006ff */
[----:B------:R-:W-:Y:S02]  /*0880*/  CS2R R28, SRZ ;  /* 0x00000000001c7805 */ /* 0x000fe4000001ff00 */
[----:B------:R-:W-:Y:S02]  /*0890*/  SHF.L.U32 R201, R30, 0x10, RZ ;  /* 0x000000101ec97819 */ /* 0x000fe400000006ff */
[----:B------:R-:W-:Y:S02]  /*08a0*/  SHF.L.U32 R200, R31, 0x10, RZ ;  /* 0x000000101fc87819 */ /* 0x000fe400000006ff */
[----:B------:R-:W-:Y:S02]  /*08b0*/  CS2R R30, SRZ ;  /* 0x00000000001e7805 */ /* 0x000fe4000001ff00 */
        /* <DEDUP_REMOVED lines=32> */
[----:B------:R-:W-:Y:S02]  /*0ac0*/  SHF.L.U32 R175, R175, 0x10, RZ ;  /* 0x00000010afaf7819 */ /* 0x000fe400000006ff */
[----:B------:R-:W-:Y:S02]  /*0ad0*/  SHF.L.U32 R174, R174, 0x10, RZ ;  /* 0x00000010aeae7819 */ /* 0x000fe400000006ff */
[----:B------:R-:W-:Y:S02]  /*0ae0*/  SHF.L.U32 R173, R173, 0x10, RZ ;  /* 0x00000010adad7819 */ /* 0x000fe400000006ff */
[----:B------:R-:W-:Y:S02]  /*0af0*/  SHF.L.U32 R172, R172, 0x10, RZ ;  /* 0x00000010acac7819 */ /* 0x000fe400000006ff */
        /* <DEDUP_REMOVED lines=17> */
[----:B01----:R-:W-:-:S07]  /*0c10*/  SHF.L.U32 R154, R154, 0x10, RZ ;  /* 0x000000109a9a7819 */ /* 0x003fce00000006ff */
.L_x_72:
[----:B------:R-:W-:Y:S01]  /*0c20*/  IMAD R0, R178, UR16, RZ ;  /* 0x00000010b2007c24 */ /* 0x000fe2000f8e02ff */
[----:B0-----:R-:W0:Y:S04]  /*0c30*/  LDC.64 R84, c[0x0][0x3a8] ;  /* 0x0000ea00ff547b82 */ /* 0x001e280000000a00 */
[----:B------:R-:W-:-:S04]  /*0c40*/  SHF.R.S32.HI R73, RZ, 0x1f, R0 ;  /* 0x0000001fff497819 */ /* 0x000fc80000011400 */
[----:B------:R-:W1:Y:S01]  /*0c50*/  LDC.64 R74, c[0x0][0x3c0] ;  /* 0x0000f000ff4a7b82 */ /* 0x000e620000000a00 */
[----:B------:R-:W-:-:S04]  /*0c60*/  LEA.HI R73, R73, R0, RZ, 0x3 ;  /* 0x0000000049497211 */ /* 0x000fc800078f18ff */
[----:B------:R-:W-:-:S03]  /*0c70*/  LEA.HI.SX32 R206, R73, R100, 0x1d ;  /* 0x0000006449ce7211 */ /* 0x000fc600078feaff */
[----:B------:R-:W2:Y:S08]  /*0c80*/  LDC.64 R88, c[0x0][0x428] ;  /* 0x00010a00ff587b82 */ /* 0x000eb00000000a00 */
[----:B------:R-:W3:Y:S01]  /*0c90*/  LDC.64 R92, c[0x0][0x430] ;  /* 0x00010c00ff5c7b82 */ /* 0x000ee20000000a00 */
[----:B0-----:R-:W-:-:S06]  /*0ca0*/  IMAD.WIDE.U32 R96, R206, 0x10, R84 ;  /* 0x00000010ce607825 */ /* 0x001fcc00078e0054 */
[----:B------:R-:W4:Y:S01]  /*0cb0*/  LDG.E.128 R96, desc[UR12][R96.64] ;  /* 0x0000000c60607981 */ /* 0x000f22000c1e1d00 */
[----:B------:R-:W0:Y:S01]  /*0cc0*/  LDC.64 R72, c[0x0][0x3c8] ;  /* 0x0000f200ff487b82 */ /* 0x000e220000000a00 */
[----:B-1----:R-:W-:-:S05]  /*0cd0*/  IMAD.WIDE R86, R178, 0x4, R74 ;  /* 0x00000004b2567825 */ /* 0x002fca00078e024a */
[----:B------:R-:W4:Y:S01]  /*0ce0*/  LDG.E R224, desc[UR12][R86.64] ;  /* 0x0000000c56e07981 */ /* 0x000f22000c1e1900 */
[----:B--2---:R-:W-:-:S06]  /*0cf0*/  IMAD.WIDE.U32 R100, R206, 0x10, R88 ;  /* 0x00000010ce647825 */ /* 0x004fcc00078e0058 */
[----:B------:R-:W2:Y:S01]  /*0d00*/  LDG.E.128 R100, desc[UR12][R100.64] ;  /* 0x0000000c64647981 */ /* 0x000ea2000c1e1d00 */
[----:B---3--:R-:W-:-:S06]  /*0d10*/  IMAD.WIDE.U32 R104, R206, 0x10, R92 ;  /* 0x00000010ce687825 */ /* 0x008fcc00078e005c */
[----:B------:R-:W3:Y:S01]  /*0d20*/  LDG.E.128 R104, desc[UR12][R104.64] ;  /* 0x0000000c68687981 */ /* 0x000ee2000c1e1d00 */
[----:B0-----:R-:W-:-:S05]  /*0d30*/  IMAD.WIDE R90, R178, 0x4, R72 ;  /* 0x00000004b25a7825 */ /* 0x001fca00078e0248 */
[----:B------:R-:W3:Y:S01]  /*0d40*/  LDG.E R205, desc[UR12][R90.64] ;  /* 0x0000000c5acd7981 */ /* 0x000ee2000c1e1900 */
[----:B------:R-:W-:-:S05]  /*0d50*/  IADD3 R204, PT, PT, R206, 0x100, RZ ;  /* 0x00000100cecc7810 */ /* 0x000fca0007ffe0ff */
[----:B------:R-:W-:-:S04]  /*0d60*/  IMAD.WIDE.U32 R72, R204, 0x10, R84 ;  /* 0x00000010cc487825 */ /* 0x000fc800078e0054 */
[C---:B------:R-:W-:Y:S02]  /*0d70*/  IMAD.WIDE.U32 R80, R204.reuse, 0x10, R92 ;  /* 0x00000010cc507825 */ /* 0x040fe400078e005c */
[----:B------:R-:W3:Y:S02]  /*0d80*/  LDG.E.128 R72, desc[UR12][R72.64] ;  /* 0x0000000c48487981 */ /* 0x000ee4000c1e1d00 */
[----:B------:R-:W-:Y:S02]  /*0d90*/  IMAD.WIDE.U32 R76, R204, 0x10, R88 ;  /* 0x00000010cc4c7825 */ /* 0x000fe400078e0058 */
[----:B------:R-:W3:Y:S04]  /*0da0*/  LDG.E.128 R80, desc[UR12][R80.64] ;  /* 0x0000000c50507981 */ /* 0x000ee8000c1e1d00 */
[----:B------:R-:W3:Y:S01]  /*0db0*/  LDG.E.128 R76, desc[UR12][R76.64] ;  /* 0x0000000c4c4c7981 */ /* 0x000ee2000c1e1d00 */
[----:B------:R-:W-:-:S05]  /*0dc0*/  IADD3 R153, PT, PT, R206, 0x200, RZ ;  /* 0x00000200ce997810 */ /* 0x000fca0007ffe0ff */
[----:B------:R-:W-:-:S04]  /*0dd0*/  IMAD.WIDE.U32 R84, R153, 0x10, R84 ;  /* 0x0000001099547825 */ /* 0x000fc800078e0054 */
[C---:B------:R-:W-:Y:S02]  /*0de0*/  IMAD.WIDE.U32 R88, R153.reuse, 0x10, R88 ;  /* 0x0000001099587825 */ /* 0x040fe400078e0058 */
[----:B------:R-:W3:Y:S04]  /*0df0*/  LDG.E.128 R84, desc[UR12][R84.64] ;  /* 0x0000000c54547981 */ /* 0x000ee8000c1e1d00 */
[----:B------:R-:W3:Y:S01]  /*0e00*/  LDG.E.128 R88, desc[UR12][R88.64] ;  /* 0x0000000c58587981 */ /* 0x000ee2000c1e1d00 */
[----:B------:R-:W-:-:S06]  /*0e10*/  IMAD.WIDE.U32 R92, R153, 0x10, R92 ;  /* 0x00000010995c7825 */ /* 0x000fcc00078e005c */
[----:B------:R-:W3:Y:S01]  /*0e20*/  LDG.E.128 R92, desc[UR12][R92.64] ;  /* 0x0000000c5c5c7981 */ /* 0x000ee2000c1e1d00 */
[----:B------:R-:W-:Y:S02]  /*0e30*/  ISETP.NE.AND P0, PT, RZ, UR11, PT ;  /* 0x0000000bff007c0c */ /* 0x000fe4000bf05270 */
[----:B------:R-:W-:-:S04]  /*0e40*/  ISETP.NE.U32.AND P1, PT, RZ, UR14, PT ;  /* 0x0000000eff007c0c */ /* 0x000fc8000bf25070 */
[----:B------:R-:W-:-:S13]  /*0e50*/  ISETP.NE.AND.EX P1, PT, RZ, UR15, PT, P1 ;  /* 0x0000000fff007c0c */ /* 0x000fda000bf25310 */
[----:B------:R-:W0:Y:S02]  /*0e60*/  @P1 LDC.64 R228, c[0x0][0x438] ;  /* 0x00010e00ffe41b82 */ /* 0x000e240000000a00 */
[----:B0-----:R-:W-:-:S05]  /*0e70*/  @P1 IMAD.WIDE.U32 R228, R206, 0x10, R228 ;  /* 0x00000010cee41825 */ /* 0x001fca00078e00e4 */
[----:B-----5:R-:W5:Y:S01]  /*0e80*/  @P1 LDG.E.128 R64, desc[UR12][R228.64] ;  /* 0x0000000ce4401981 */ /* 0x020f62000c1e1d00 */
[----:B----4-:R-:W-:Y:S02]  /*0e90*/  SHF.L.U32 R207, R96, 0x10, RZ ;  /* 0x0000001060cf7819 */ /* 0x010fe400000006ff */
[----:B------:R-:W-:-:S05]  /*0ea0*/  FSEL R224, R224, RZ, !P0 ;  /* 0x000000ffe0e07208 */ /* 0x000fca0004000000 */
[----:B------:R-:W-:Y:S01]  /*0eb0*/  FADD.FTZ R0, -R224, R207 ;  /* 0x000000cfe0007221 */ /* 0x000fe20000010100 */
[C---:B--2---:R-:W-:Y:S02]  /*0ec0*/  PRMT R215, R101.reuse, 0x7632, R215 ;  /* 0x0000763265d77816 */ /* 0x044fe400000000d7 */
[----:B------:R-:W-:Y:S02]  /*0ed0*/  SHF.L.U32 R217, R101, 0x10, RZ ;  /* 0x0000001065d97819 */ /* 0x000fe400000006ff */
[C---:B---3--:R-:W-:Y:S02]  /*0ee0*/  PRMT R101, R104.reuse, 0x7632, R101 ;  /* 0x0000763268657816 */ /* 0x048fe40000000065 */
[----:B------:R-:W-:Y:S02]  /*0ef0*/  SHF.L.U32 R104, R104, 0x10, RZ ;  /* 0x0000001068687819 */ /* 0x000fe400000006ff */
[----:B------:R-:W-:Y:S02]  /*0f00*/  SHF.L.U32 R208, R100, 0x10, RZ ;  /* 0x0000001064d07819 */ /* 0x000fe400000006ff */
[C---:B------:R-:W-:Y:S01]  /*0f10*/  PRMT R220, R106.reuse, 0x7632, R220 ;  /* 0x000076326adc7816 */ /* 0x040fe200000000dc */
[----:B------:R-:W-:Y:S01]  /*0f20*/  FMUL.FTZ R0, R205, R0 ;  /* 0x00000000cd007220 */ /* 0x000fe20000410000 */
[----:B------:R-:W-:Y:S01]  /*0f30*/  SHF.L.U32 R222, R106, 0x10, RZ ;  /* 0x000000106ade7819 */ /* 0x000fe200000006ff */
[----:B------:R-:W-:Y:S01]  /*0f40*/  FMUL.FTZ R106, R199, R104 ;  /* 0x00000068c76a7220 */ /* 0x000fe20000410000 */
[----:B------:R-:W-:Y:S01]  /*0f50*/  SHF.L.U32 R223, R99, 0x10, RZ ;  /* 0x0000001063df7819 */ /* 0x000fe200000006ff */
[----:B------:R-:W-:Y:S01]  /*0f60*/  FADD.FTZ R152, R208, R152 ;  /* 0x00000098d0987221 */ /* 0x000fe20000010000 */
[----:B------:R-:W-:Y:S01]  /*0f70*/  SHF.L.U32 R213, R97, 0x10, RZ ;  /* 0x0000001061d57819 */ /* 0x000fe200000006ff */
[-C--:B------:R-:W-:Y:S01]  /*0f80*/  FFMA.FTZ R179, R0, R208.reuse, R179 ;  /* 0x000000d000b37223 */ /* 0x080fe200000100b3 */
[----:B------:R-:W-:Y:S01]  /*0f90*/  FFMA.FTZ R207, R203, R208, R106 ;  /* 0x000000d0cbcf7223 */ /* 0x000fe2000001006a */
[----:B------:R-:W-:Y:S01]  /*0fa0*/  PRMT R211, R96, 0x7632, R211 ;  /* 0x0000763260d37816 */ /* 0x000fe200000000d3 */
[----:B------:R-:W-:Y:S01]  /*0fb0*/  FADD.FTZ R208, -R224, R223 ;  /* 0x000000dfe0d07221 */ /* 0x000fe20000010100 */
[----:B------:R-:W-:-:S02]  /*0fc0*/  SHF.L.U32 R209, R107, 0x10, RZ ;  /* 0x000000106bd17819 */ /* 0x000fc400000006ff */
[C---:B------:R-:W-:Y:S02]  /*0fd0*/  PRMT R96, R98.reuse, 0x7632, R96 ;  /* 0x0000763262607816 */ /* 0x040fe40000000060 */
[----:B------:R-:W-:Y:S02]  /*0fe0*/  SHF.L.U32 R221, R98, 0x10, RZ ;  /* 0x0000001062dd7819 */ /* 0x000fe400000006ff */
[C---:B------:R-:W-:Y:S01]  /*0ff0*/  PRMT R98, R103.reuse, 0x7632, R98 ;  /* 0x0000763267627816 */ /* 0x040fe20000000062 */
[----:B------:R-:W-:Y:S01]  /*1000*/  FADD.FTZ R212, -R224, R213 ;  /* 0x000000d5e0d47221 */ /* 0x000fe20000010100 */
[----:B------:R-:W-:Y:S01]  /*1010*/  SHF.L.U32 R103, R103, 0x10, RZ ;  /* 0x0000001067677819 */ /* 0x000fe200000006ff */
[----:B------:R-:W-:Y:S01]  /*1020*/  FMUL.FTZ R208, R205, R208 ;  /* 0x000000d0cdd07220 */ /* 0x000fe20000410000 */
[----:B------:R-:W-:Y:S01]  /*1030*/  FMUL.FTZ R213, R196, R209 ;  /* 0x000000d1c4d57220 */ /* 0x000fe20000410000 */
[----:B------:R-:W-:Y:S01]  /*1040*/  PRMT R214, R97, 0x7632, R214 ;  /* 0x0000763261d67816 */ /* 0x000fe200000000d6 */
[----:B------:R-:W-:Y:S01]  /*1050*/  FMUL.FTZ R106, R197, R222 ;  /* 0x000000dec56a7220 */ /* 0x000fe20000410000 */
[----:B------:R-:W-:Y:S01]  /*1060*/  SHF.L.U32 R218, R102, 0x10, RZ ;  /* 0x0000001066da7819 */ /* 0x000fe200000006ff */
[----:B------:R-:W-:Y:S01]  /*1070*/  FADD.FTZ R128, R103, R128 ;  /* 0x0000008067807221 */ /* 0x000fe20000010000 */
[-C--:B------:R-:W-:Y:S01]  /*1080*/  FFMA.FTZ R129, R208, R103.reuse, R129 ;  /* 0x00000067d0817223 */ /* 0x080fe20000010081 */
[----:B------:R-:W-:Y:S01]  /*1090*/  PRMT R97, R99, 0x7632, R97 ;  /* 0x0000763263617816 */ /* 0x000fe20000000061 */
[----:B------:R-:W-:Y:S01]  /*10a0*/  FFMA.FTZ R103, R200, R103, R213 ;  /* 0x00000067c8677223 */ /* 0x000fe200000100d5 */
[----:B------:R-:W-:-:S02]  /*10b0*/  SHF.L.U32 R219, R105, 0x10, RZ ;  /* 0x0000001069db7819 */ /* 0x000fc400000006ff */
[----:B------:R-:W-:Y:S02]  /*10c0*/  SHF.L.U32 R211, R211, 0x10, RZ ;  /* 0x00000010d3d37819 */ /* 0x000fe400000006ff */
[----:B------:R-:W-:Y:S02]  /*10d0*/  PRMT R99, R100, 0x7632, R99 ;  /* 0x0000763264637816 */ /* 0x000fe40000000063 */
[----:B------:R-:W-:Y:S02]  /*10e0*/  SHF.L.U32 R213, R101, 0x10, RZ ;  /* 0x0000001065d57819 */ /* 0x000fe400000006ff */
[----:B------:R-:W-:Y:S02]  /*10f0*/  PRMT R100, R102, 0x7632, R100 ;  /* 0x0000763266647816 */ /* 0x000fe40000000064 */
[----:B------:R-:W-:Y:S01]  /*1100*/  PRMT R216, R105, 0x7632, R216 ;  /* 0x0000763269d87816 */ /* 0x000fe200000000d8 */
[----:B------:R-:W-:Y:S01]  /*1110*/  FFMA.FTZ R105, R201, R218, R106 ;  /* 0x000000dac9697223 */ /* 0x000fe2000001006a */
[----:B------:R-:W-:Y:S01]  /*1120*/  PRMT R102, R107, 0x7632, R102 ;  /* 0x000076326b667816 */ /* 0x000fe20000000066 */
[----:B------:R-:W-:Y:S01]  /*1130*/  FMUL.FTZ R212, R205, R212 ;  /* 0x000000d4cdd47220 */ /* 0x000fe20000410000 */
[----:B------:R-:W-:Y:S01]  /*1140*/  FMUL.FTZ R107, R198, R219 ;  /* 0x000000dbc66b7220 */ /* 0x000fe20000410000 */
[----:B------:R-:W-:Y:S01]  /*1150*/  FADD.FTZ R106, -R224, R211 ;  /* 0x000000d3e06a7221 */ /* 0x000fe20000010100 */
[----:B------:R-:W-:Y:S01]  /*1160*/  SHF.L.U32 R99, R99, 0x10, RZ ;  /* 0x0000001063637819 */ /* 0x000fe200000006ff */
[----:B------:R-:W-:Y:S01]  /*1170*/  FADD.FTZ R150, R104, R150 ;  /* 0x0000009668967221 */ /* 0x000fe20000010000 */
[----:B------:R-:W-:Y:S01]  /*1180*/  FFMA.FTZ R151, R0, R104, R151 ;  /* 0x0000006800977223 */ /* 0x000fe20000010097 */
[----:B------:R-:W-:Y:S01]  /*1190*/  FMUL.FTZ R104, R173, R213 ;  /* 0x000000d5ad687220 */ /* 0x000fe20000410000 */
[----:B------:R-:W-:Y:S01]  /*11a0*/  SHF.L.U32 R211, R214, 0x10, RZ ;  /* 0x00000010d6d37819 */ /* 0x000fe200000006ff */
[----:B------:R-:W-:Y:S01]  /*11b0*/  FADD.FTZ R144, R217, R144 ;  /* 0x00000090d9907221 */ /* 0x000fe20000010000 */
[-C--:B------:R-:W-:Y:S01]  /*11c0*/  FFMA.FTZ R145, R212, R217.reuse, R145 ;  /* 0x000000d9d4917223 */ /* 0x080fe20000010091 */
[----:B------:R-:W-:Y:S01]  /*11d0*/  FFMA.FTZ R107, R202, R217, R107 ;  /* 0x000000d9ca6b7223 */ /* 0x000fe2000001006b */
[----:B------:R-:W-:Y:S01]  /*11e0*/  FMUL.FTZ R106, R205, R106 ;  /* 0x0000006acd6a7220 */ /* 0x000fe20000410000 */
[----:B------:R-:W-:Y:S01]  /*11f0*/  FFMA.FTZ R101, R177, R99, R104 ;  /* 0x00000063b1657223 */ /* 0x000fe20000010068 */
[----:B------:R-:W-:Y:S01]  /*1200*/  SHF.L.U32 R217, R216, 0x10, RZ ;  /* 0x00000010d8d97819 */ /* 0x000fe200000006ff */
[C---:B------:R-:W-:Y:S01]  /*1210*/  FADD.FTZ R104, -R224.reuse, R211 ;  /* 0x000000d3e0687221 */ /* 0x040fe20000010100 */
[----:B------:R-:W-:Y:S01]  /*1220*/  FADD.FTZ R210, -R224, R221 ;  /* 0x000000dde0d27221 */ /* 0x000fe20000010100 */
[----:B------:R-:W-:Y:S01]  /*1230*/  SHF.L.U32 R97, R97, 0x10, RZ ;  /* 0x0000001061617819 */ /* 0x000fe200000006ff */
[----:B------:R-:W-:Y:S01]  /*1240*/  FADD.FTZ R126, R209, R126 ;  /* 0x0000007ed17e7221 */ /* 0x000fe20000010000 */
[----:B------:R-:W-:Y:S01]  /*1250*/  FFMA.FTZ R127, R208, R209, R127 ;  /* 0x000000d1d07f7223 */ /* 0x000fe2000001007f */
[----:B------:R-:W-:Y:S01]  /*1260*/  SHF.L.U32 R209, R72, 0x10, RZ ;  /* 0x0000001048d17819 */ /* 0x000fe200000006ff */
[----:B------:R-:W-:Y:S01]  /*1270*/  FADD.FTZ R148, R99, R148 ;  /* 0x0000009463947221 */ /* 0x000fe20000010000 */
[----:B------:R-:W-:Y:S01]  /*1280*/  FFMA.FTZ R149, R106, R99, R149 ;  /* 0x000000636a957223 */ /* 0x000fe20000010095 */
[----:B------:R-:W-:Y:S01]  /*1290*/  SHF.L.U32 R215, R215, 0x10, RZ ;  /* 0x00000010d7d77819 */ /* 0x000fe200000006ff */
[C---:B------:R-:W-:Y:S01]  /*12a0*/  FMUL.FTZ R104, R205.reuse, R104 ;  /* 0x00000068cd687220 */ /* 0x040fe20000410000 */
[----:B------:R-:W-:Y:S01]  /*12b0*/  SHF.L.U32 R211, R96, 0x10, RZ ;  /* 0x0000001060d37819 */ /* 0x000fe200000006ff */
[----:B------:R-:W-:Y:S01]  /*12c0*/  FMUL.FTZ R99, R172, R217 ;  /* 0x000000d9ac637220 */ /* 0x000fe20000410000 */
[----:B------:R-:W-:Y:S01]  /*12d0*/  FMUL.FTZ R210, R205, R210 ;  /* 0x000000d2cdd27220 */ /* 0x000fe20000410000 */
[----:B------:R-:W-:Y:S01]  /*12e0*/  PRMT R246, R80, 0x7632, R246 ;  /* 0x0000763250f67816 */ /* 0x000fe200000000f6 */
[----:B------:R-:W-:Y:S01]  /*12f0*/  FADD.FTZ R214, -R224, R97 ;  /* 0x00000061e0d67221 */ /* 0x000fe20000010100 */
[----:B------:R-:W-:Y:S01]  /*1300*/  SHF.L.U32 R80, R80, 0x10, RZ ;  /* 0x0000001050507819 */ /* 0x000fe200000006ff */
[----:B------:R-:W-:Y:S01]  /*1310*/  FADD.FTZ R216, -R224, R209 ;  /* 0x000000d1e0d87221 */ /* 0x000fe20000010100 */
[----:B------:R-:W-:Y:S01]  /*1320*/  FADD.FTZ R140, R215, R140 ;  /* 0x0000008cd78c7221 */ /* 0x000fe20000010000 */
[-C--:B------:R-:W-:Y:S01]  /*1330*/  FFMA.FTZ R141, R104, R215.reuse, R141 ;  /* 0x000000d7688d7223 */ /* 0x080fe2000001008d */
[----:B------:R-:W-:Y:S01]  /*1340*/  FFMA.FTZ R99, R176, R215, R99 ;  /* 0x000000d7b0637223 */ /* 0x000fe20000010063 */
[----:B------:R-:W-:Y:S01]  /*1350*/  FADD.FTZ R96, -R224, R211 ;  /* 0x000000d3e0607221 */ /* 0x000fe20000010100 */
[----:B------:R-:W-:Y:S01]  /*1360*/  FADD.FTZ R136, R218, R136 ;  /* 0x00000088da887221 */ /* 0x000fe20000010000 */
[----:B------:R-:W-:Y:S01]  /*1370*/  FFMA.FTZ R137, R210, R218, R137 ;  /* 0x000000dad2897223 */ /* 0x000fe20000010089 */
[----:B------:R-:W-:Y:S01]  /*1380*/  SHF.L.U32 R215, R102, 0x10, RZ ;  /* 0x0000001066d77819 */ /* 0x000fe200000006ff */
[----:B------:R-:W-:Y:S01]  /*1390*/  FADD.FTZ R146, R213, R146 ;  /* 0x00000092d5927221 */ /* 0x000fe20000010000 */
[----:B------:R-:W-:Y:S01]  /*13a0*/  SHF.L.U32 R211, R98, 0x10, RZ ;  /* 0x0000001062d37819 */ /* 0x000fe200000006ff */
[C---:B------:R-:W-:Y:S01]  /*13b0*/  FMUL.FTZ R98, R205.reuse, R214 ;  /* 0x000000d6cd627220 */ /* 0x040fe20000410000 */
[----:B------:R-:W-:Y:S01]  /*13c0*/  PRMT R248, R76, 0x7632, R248 ;  /* 0x000076324cf87816 */ /* 0x000fe200000000f8 */
[----:B------:R-:W-:Y:S01]  /*13d0*/  FFMA.FTZ R147, R106, R213, R147 ;  /* 0x000000d56a937223 */ /* 0x000fe20000010093 */
[----:B------:R-:W-:Y:S01]  /*13e0*/  SHF.L.U32 R76, R76, 0x10, RZ ;  /* 0x000000104c4c7819 */ /* 0x000fe200000006ff */
[----:B------:R-:W-:Y:S01]  /*13f0*/  FMUL.FTZ R216, R205, R216 ;  /* 0x000000d8cdd87220 */ /* 0x000fe20000410000 */
[----:B------:R-:W-:-:S02]  /*1400*/  PRMT R242, R78, 0x7632, R242 ;  /* 0x000076324ef27816 */ /* 0x000fc400000000f2 */
[----:B------:R-:W-:Y:S01]  /*1410*/  SHF.L.U32 R218, R78, 0x10, RZ ;  /* 0x000000104eda7819 */ /* 0x000fe200000006ff */
[----:B------:R-:W-:Y:S01]  /*1420*/  FMUL.FTZ R78, R191, R80 ;  /* 0x00000050bf4e7220 */ /* 0x000fe20000410000 */
[----:B------:R-:W-:Y:S02]  /*1430*/  SHF.L.U32 R220, R220, 0x10, RZ ;  /* 0x00000010dcdc7819 */ /* 0x000fe400000006ff */
[----:B------:R-:W-:Y:S01]  /*1440*/  SHF.L.U32 R213, R74, 0x10, RZ ;  /* 0x000000104ad57819 */ /* 0x000fe200000006ff */
[----:B------:R-:W-:Y:S01]  /*1450*/  FADD.FTZ R142, R219, R142 ;  /* 0x0000008edb8e7221 */ /* 0x000fe20000010000 */
[----:B------:R-:W-:Y:S01]  /*1460*/  FFMA.FTZ R143, R212, R219, R143 ;  /* 0x000000dbd48f7223 */ /* 0x000fe2000001008f */
[-C--:B------:R-:W-:Y:S01]  /*1470*/  FMUL.FTZ R219, R170, R215.reuse ;  /* 0x000000d7aadb7220 */ /* 0x080fe20000410000 */
[----:B------:R-:W-:Y:S01]  /*1480*/  FADD.FTZ R122, R215, R122 ;  /* 0x0000007ad77a7221 */ /* 0x000fe20000010000 */
[----:B------:R-:W-:Y:S01]  /*1490*/  FFMA.FTZ R123, R98, R215, R123 ;  /* 0x000000d7627b7223 */ /* 0x000fe2000001007b */
[----:B------:R-:W-:Y:S01]  /*14a0*/  PRMT R244, R82, 0x7632, R244 ;  /* 0x0000763252f47816 */ /* 0x000fe200000000f4 */
[----:B------:R-:W-:Y:S01]  /*14b0*/  FMUL.FTZ R102, R205, R96 ;  /* 0x00000060cd667220 */ /* 0x000fe20000410000 */
[----:B------:R-:W-:Y:S01]  /*14c0*/  SHF.L.U32 R100, R100, 0x10, RZ ;  /* 0x0000001064647819 */ /* 0x000fe200000006ff */
[----:B------:R-:W-:Y:S01]  /*14d0*/  FADD.FTZ R120, R76, R120 ;  /* 0x000000784c787221 */ /* 0x000fe20000010000 */
[----:B------:R-:W-:Y:S01]  /*14e0*/  SHF.L.U32 R82, R82, 0x10, RZ ;  /* 0x0000001052527819 */ /* 0x000fe200000006ff */
[-C--:B------:R-:W-:Y:S01]  /*14f0*/  FFMA.FTZ R121, R216, R76.reuse, R121 ;  /* 0x0000004cd8797223 */ /* 0x080fe20000010079 */
[----:B------:R-:W-:Y:S01]  /*1500*/  FFMA.FTZ R215, R195, R76, R78 ;  /* 0x0000004cc3d77223 */ /* 0x000fe2000001004e */
[----:B------:R-:W-:Y:S01]  /*1510*/  FMUL.FTZ R96, R171, R220 ;  /* 0x000000dcab607220 */ /* 0x000fe20000410000 */
[----:B------:R-:W-:Y:S01]  /*1520*/  FADD.FTZ R76, -R224, R213 ;  /* 0x000000d5e04c7221 */ /* 0x000fe20000010100 */
[----:B------:R-:W-:Y:S01]  /*1530*/  FADD.FTZ R132, R100, R132 ;  /* 0x0000008464847221 */ /* 0x000fe20000010000 */
[-C--:B------:R-:W-:Y:S01]  /*1540*/  FFMA.FTZ R133, R102, R100.reuse, R133 ;  /* 0x0000006466857223 */ /* 0x080fe20000010085 */
[----:B------:R-:W-:Y:S01]  /*1550*/  FFMA.FTZ R97, R175, R100, R96 ;  /* 0x00000064af617223 */ /* 0x000fe20000010060 */
[----:B------:R-:W-:Y:S01]  /*1560*/  FMUL.FTZ R78, R189, R82 ;  /* 0x00000052bd4e7220 */ /* 0x000fe20000410000 */
[----:B------:R-:W-:Y:S01]  /*1570*/  FMUL.FTZ R213, R205, R76 ;  /* 0x0000004ccdd57220 */ /* 0x000fe20000410000 */
[----:B------:R-:W-:-:S02]  /*1580*/  PRMT R100, R72, 0x7632, R100 ;  /* 0x0000763248647816 */ /* 0x000fc40000000064 */
[----:B------:R-:W-:Y:S01]  /*1590*/  PRMT R72, R74, 0x7632, R72 ;  /* 0x000076324a487816 */ /* 0x000fe20000000048 */
[----:B------:R-:W-:Y:S01]  /*15a0*/  FADD.FTZ R130, R220, R130 ;  /* 0x00000082dc827221 */ /* 0x000fe20000010000 */
[C---:B------:R-:W-:Y:S01]  /*15b0*/  PRMT R74, R75.reuse, 0x7632, R74 ;  /* 0x000076324b4a7816 */ /* 0x040fe2000000004a */
[----:B------:R-:W-:Y:S01]  /*15c0*/  FFMA.FTZ R131, R102, R220, R131 ;  /* 0x000000dc66837223 */ /* 0x000fe20000010083 */
[----:B------:R-:W-:Y:S01]  /*15d0*/  SHF.L.U32 R75, R75, 0x10, RZ ;  /* 0x000000104b4b7819 */ /* 0x000fe200000006ff */
[----:B------:R-:W-:Y:S01]  /*15e0*/  FADD.FTZ R14, R218, R14 ;  /* 0x0000000eda0e7221 */ /* 0x000fe20000010000 */
[-C--:B------:R-:W-:Y:S01]  /*15f0*/  FFMA.FTZ R2, R213, R218.reuse, R2 ;  /* 0x000000dad5027223 */ /* 0x080fe20000010002 */
[----:B------:R-:W-:Y:S01]  /*1600*/  FFMA.FTZ R209, R193, R218, R78 ;  /* 0x000000dac1d17223 */ /* 0x000fe2000001004e */
[----:B------:R-:W-:Y:S02]  /*1610*/  SHF.L.U32 R223, R85, 0x10, RZ ;  /* 0x0000001055df7819 */ /* 0x000fe400000006ff */
[----:B------:R-:W-:-:S02]  /*1620*/  PRMT R76, R84, 0x7632, R76 ;  /* 0x00007632544c7816 */ /* 0x000fc4000000004c */
[----:B------:R-:W-:Y:S02]  /*1630*/  SHF.L.U32 R221, R84, 0x10, RZ ;  /* 0x0000001054dd7819 */ /* 0x000fe400000006ff */
[----:B------:R-:W-:Y:S02]  /*1640*/  PRMT R78, R85, 0x7632, R78 ;  /* 0x00007632554e7816 */ /* 0x000fe4000000004e */
[C---:B------:R-:W-:Y:S01]  /*1650*/  PRMT R218, R86.reuse, 0x7632, R218 ;  /* 0x0000763256da7816 */ /* 0x040fe200000000da */
[----:B------:R-:W0:Y:S01]  /*1660*/  @P1 LDC.64 R84, c[0x0][0x438] ;  /* 0x00010e00ff541b82 */ /* 0x000e220000000a00 */
[----:B------:R-:W-:Y:S02]  /*1670*/  SHF.L.U32 R225, R86, 0x10, RZ ;  /* 0x0000001056e17819 */ /* 0x000fe400000006ff */
[C---:B------:R-:W-:Y:S02]  /*1680*/  PRMT R220, R87.reuse, 0x7632, R220 ;  /* 0x0000763257dc7816 */ /* 0x040fe400000000dc */
[----:B------:R-:W-:-:S03]  /*1690*/  SHF.L.U32 R227, R87, 0x10, RZ ;  /* 0x0000001057e37819 */ /* 0x000fc600000006ff */
[----:B------:R-:W1:Y:S01]  /*16a0*/  @P1 LDC.64 R86, c[0x0][0x438] ;  /* 0x00010e00ff561b82 */ /* 0x000e620000000a00 */
[C---:B------:R-:W-:Y:S01]  /*16b0*/  FADD.FTZ R226, -R224.reuse, R75 ;  /* 0x0000004be0e27221 */ /* 0x040fe20000010100 */
[----:B------:R-:W-:Y:S01]  /*16c0*/  FADD.FTZ R250, -R224, R223 ;  /* 0x000000dfe0fa7221 */ /* 0x000fe20000010100 */
[----:B------:R-:W-:Y:S01]  /*16d0*/  SHF.L.U32 R75, R74, 0x10, RZ ;  /* 0x000000104a4b7819 */ /* 0x000fe200000006ff */
[----:B------:R-:W-:Y:S01]  /*16e0*/  FADD.FTZ R252, -R224, R221 ;  /* 0x000000dde0fc7221 */ /* 0x000fe20000010100 */
[----:B------:R-:W-:Y:S02]  /*16f0*/  SHF.L.U32 R223, R78, 0x10, RZ ;  /* 0x000000104edf7819 */ /* 0x000fe400000006ff */
[----:B------:R-:W-:Y:S02]  /*1700*/  SHF.L.U32 R221, R76, 0x10, RZ ;  /* 0x000000104cdd7819 */ /* 0x000fe400000006ff */
[C---:B------:R-:W-:Y:S02]  /*1710*/  PRMT R78, R88.reuse, 0x7632, R78 ;  /* 0x00007632584e7816 */ /* 0x040fe4000000004e */
[----:B------:R-:W-:-:S02]  /*1720*/  SHF.L.U32 R74, R88, 0x10, RZ ;  /* 0x00000010584a7819 */ /* 0x000fc400000006ff */
[C---:B------:R-:W-:Y:S02]  /*1730*/  PRMT R88, R90.reuse, 0x7632, R88 ;  /* 0x000076325a587816 */ /* 0x040fe40000000058 */
[----:B------:R-:W-:Y:S01]  /*1740*/  SHF.L.U32 R76, R90, 0x10, RZ ;  /* 0x000000105a4c7819 */ /* 0x000fe200000006ff */
[----:B------:R-:W-:Y:S01]  /*1750*/  FADD.FTZ R90, RZ, R207 ;  /* 0x000000cfff5a7221 */ /* 0x000fe20000010000 */
[----:B------:R-:W-:-:S03]  /*1760*/  FADD.FTZ R138, R217, R138 ;  /* 0x0000008ad98a7221 */ /* 0x000fc60000010000 */
[----:B------:R-:W-:Y:S01]  /*1770*/  FADD.FTZ R90, R101, R90 ;  /* 0x0000005a655a7221 */ /* 0x000fe20000010000 */
[----:B------:R-:W-:Y:S01]  /*1780*/  FFMA.FTZ R139, R104, R217, R139 ;  /* 0x000000d9688b7223 */ /* 0x000fe2000001008b */
[----:B------:R-:W-:Y:S01]  /*1790*/  FADD.FTZ R124, R211, R124 ;  /* 0x0000007cd37c7221 */ /* 0x000fe20000010000 */
[-C--:B------:R-:W-:Y:S01]  /*17a0*/  FFMA.FTZ R125, R98, R211.reuse, R125 ;  /* 0x000000d3627d7223 */ /* 0x080fe2000001007d */
[----:B------:R-:W-:Y:S01]  /*17b0*/  FFMA.FTZ R96, R174, R211, R219 ;  /* 0x000000d3ae607223 */ /* 0x000fe200000100db */
[----:B------:R-:W-:Y:S01]  /*17c0*/  PRMT R217, R73, 0x7632, R217 ;  /* 0x0000763249d97816 */ /* 0x000fe200000000d9 */
[----:B------:R-:W-:Y:S01]  /*17d0*/  FADD.FTZ R90, R107, R90 ;  /* 0x0000005a6b5a7221 */ /* 0x000fe20000010000 */
[----:B------:R-:W-:Y:S02]  /*17e0*/  SHF.L.U32 R211, R73, 0x10, RZ ;  /* 0x0000001049d37819 */ /* 0x000fe400000006ff */
[----:B------:R-:W-:Y:S01]  /*17f0*/  PRMT R247, R81, 0x7632, R247 ;  /* 0x0000763251f77816 */ /* 0x000fe200000000f7 */
[----:B------:R-:W-:Y:S01]  /*1800*/  FADD.FTZ R90, R99, R90 ;  /* 0x0000005a635a7221 */ /* 0x000fe20000010000 */
[----:B------:R-:W-:Y:S01]  /*1810*/  SHF.L.U32 R217, R217, 0x10, RZ ;  /* 0x00000010d9d97819 */ /* 0x000fe200000006ff */
[C---:B------:R-:W-:Y:S01]  /*1820*/  FADD.FTZ R214, -R224.reuse, R211 ;  /* 0x000000d3e0d67221 */ /* 0x040fe20000010100 */
[----:B------:R-:W-:Y:S01]  /*1830*/  SHF.L.U32 R81, R81, 0x10, RZ ;  /* 0x0000001051517819 */ /* 0x000fe200000006ff */
[----:B------:R-:W-:Y:S01]  /*1840*/  FADD.FTZ R90, R105, R90 ;  /* 0x0000005a695a7221 */ /* 0x000fe20000010000 */
[C---:B------:R-:W-:Y:S01]  /*1850*/  PRMT R245, R77.reuse, 0x7632, R245 ;  /* 0x000076324df57816 */ /* 0x040fe200000000f5 */
[C---:B------:R-:W-:Y:S01]  /*1860*/  FADD.FTZ R232, -R224.reuse, R217 ;  /* 0x000000d9e0e87221 */ /* 0x040fe20000010100 */
[----:B------:R-:W-:Y:S01]  /*1870*/  SHF.L.U32 R77, R77, 0x10, RZ ;  /* 0x000000104d4d7819 */ /* 0x000fe200000006ff */
[----:B------:R-:W-:Y:S01]  /*1880*/  FADD.FTZ R236, -R224, R75 ;  /* 0x0000004be0ec7221 */ /* 0x000fe20000010100 */
[----:B-1----:R-:W-:-:S04]  /*1890*/  @P1 IMAD.WIDE.U32 R86, R204, 0x10, R86 ;  /* 0x00000010cc561825 */ /* 0x002fc800078e0056 */
[----:B------:R-:W-:Y:S01]  /*18a0*/  FMUL.FTZ R214, R205, R214 ;  /* 0x000000d6cdd67220 */ /* 0x000fe20000410000 */
[----:B------:R-:W-:Y:S01]  /*18b0*/  FMUL.FTZ R211, R190, R81 ;  /* 0x00000051bed37220 */ /* 0x000fe20000410000 */
[----:B------:R-:W-:Y:S01]  /*18c0*/  PRMT R217, R89, 0x7632, R217 ;  /* 0x0000763259d97816 */ /* 0x000fe200000000d9 */
[----:B0-----:R-:W-:Y:S01]  /*18d0*/  @P1 IMAD.WIDE.U32 R84, R153, 0x10, R84 ;  /* 0x0000001099541825 */ /* 0x001fe200078e0054 */
[----:B------:R-:W-:-:S03]  /*18e0*/  SHF.L.U32 R75, R89, 0x10, RZ ;  /* 0x00000010594b7819 */ /* 0x000fc600000006ff */
[----:B------:R-:W-:Y:S01]  /*18f0*/  FADD.FTZ R90, R97, R90 ;  /* 0x0000005a615a7221 */ /* 0x000fe20000010000 */
[----:B------:R-:W-:Y:S01]  /*1900*/  PRMT R73, R79, 0x7632, R73 ;  /* 0x000076324f497816 */ /* 0x000fe20000000049 */
[----:B------:R-:W-:Y:S01]  /*1910*/  FADD.FTZ R112, R77, R112 ;  /* 0x000000704d707221 */ /* 0x000fe20000010000 */
[----:B------:R-:W-:Y:S01]  /*1920*/  PRMT R89, R91, 0x7632, R89 ;  /* 0x000076325b597816 */ /* 0x000fe20000000059 */
[-C--:B------:R-:W-:Y:S01]  /*1930*/  FFMA.FTZ R113, R214, R77.reuse, R113 ;  /* 0x0000004dd6717223 */ /* 0x080fe20000010071 */
[----:B------:R-:W-:Y:S01]  /*1940*/  FFMA.FTZ R211, R194, R77, R211 ;  /* 0x0000004dc2d37223 */ /* 0x000fe200000100d3 */
[----:B------:R0:W5:Y:S01]  /*1950*/  @P1 LDG.E.128 R60, desc[UR12][R86.64] ;  /* 0x0000000c563c1981 */ /* 0x000162000c1e1d00 */
[----:B------:R-:W-:Y:S01]  /*1960*/  SHF.L.U32 R77, R100, 0x10, RZ ;  /* 0x00000010644d7819 */ /* 0x000fe200000006ff */
[----:B------:R-:W-:Y:S01]  /*1970*/  FADD.FTZ R100, -R224, R225 ;  /* 0x000000e1e0647221 */ /* 0x000fe20000010100 */
[----:B------:R-:W-:Y:S01]  /*1980*/  SHF.L.U32 R246, R246, 0x10, RZ ;  /* 0x00000010f6f67819 */ /* 0x000fe200000006ff */
[----:B------:R1:W5:Y:S01]  /*1990*/  @P1 LDG.E.128 R52, desc[UR12][R84.64] ;  /* 0x0000000c54341981 */ /* 0x000362000c1e1d00 */
[----:B------:R-:W-:-:S02]  /*19a0*/  SHF.L.U32 R225, R218, 0x10, RZ ;  /* 0x00000010dae17819 */ /* 0x000fc400000006ff */
[----:B0-----:R-:W-:Y:S01]  /*19b0*/  SHF.L.U32 R87, R73, 0x10, RZ ;  /* 0x0000001049577819 */ /* 0x001fe200000006ff */
[----:B------:R-:W-:Y:S01]  /*19c0*/  FFMA.FTZ R73, R0, R207, RZ ;  /* 0x000000cf00497223 */ /* 0x000fe200000100ff */
[----:B-1----:R-:W-:Y:S01]  /*19d0*/  SHF.L.U32 R84, R89, 0x10, RZ ;  /* 0x0000001059547819 */ /* 0x002fe200000006ff */
[----:B------:R-:W-:Y:S01]  /*19e0*/  FADD.FTZ R89, R103, R90 ;  /* 0x0000005a67597221 */ /* 0x000fe20000010000 */
[----:B------:R-:W-:Y:S01]  /*19f0*/  SHF.L.U32 R248, R248, 0x10, RZ ;  /* 0x00000010f8f87819 */ /* 0x000fe200000006ff */
[----:B------:R-:W-:Y:S01]  /*1a00*/  FFMA.FTZ R73, R106, R101, R73 ;  /* 0x000000656a497223 */ /* 0x000fe20000010049 */
[----:B------:R-:W-:Y:S01]  /*1a10*/  SHF.L.U32 R86, R88, 0x10, RZ ;  /* 0x0000001058567819 */ /* 0x000fe200000006ff */
[----:B------:R-:W-:Y:S01]  /*1a20*/  FMUL.FTZ R88, R165, R246 ;  /* 0x000000f6a5587220 */ /* 0x000fe20000410000 */
[----:B------:R-:W-:Y:S01]  /*1a30*/  SHF.L.U32 R219, R72, 0x10, RZ ;  /* 0x0000001048db7819 */ /* 0x000fe200000006ff */
[----:B------:R-:W-:Y:S01]  /*1a40*/  FADD.FTZ R90, R96, R89 ;  /* 0x00000059605a7221 */ /* 0x000fe20000010000 */
[----:B------:R-:W-:Y:S01]  /*1a50*/  FADD.FTZ R134, R222, R134 ;  /* 0x00000086de867221 */ /* 0x000fe20000010000 */
[----:B------:R-:W-:Y:S01]  /*1a60*/  FFMA.FTZ R135, R210, R222, R135 ;  /* 0x000000ded2877223 */ /* 0x000fe20000010087 */
[----:B------:R-:W-:Y:S01]  /*1a70*/  FADD.FTZ R72, -R224, R227 ;  /* 0x000000e3e0487221 */ /* 0x000fe20000010100 */
[----:B------:R-:W-:Y:S01]  /*1a80*/  SHF.L.U32 R227, R220, 0x10, RZ ;  /* 0x00000010dce37819 */ /* 0x000fe200000006ff */
[C---:B------:R-:W-:Y:S01]  /*1a90*/  FADD.FTZ R230, -R224.reuse, R77 ;  /* 0x0000004de0e67221 */ /* 0x040fe20000010100 */
[----:B------:R-:W-:Y:S01]  /*1aa0*/  FADD.FTZ R222, -R224, R225 ;  /* 0x000000e1e0de7221 */ /* 0x000fe20000010100 */
[----:B------:R-:W-:Y:S01]  /*1ab0*/  SHF.L.U32 R77, R91, 0x10, RZ ;  /* 0x000000105b4d7819 */ /* 0x000fe200000006ff */
[----:B------:R-:W-:Y:S01]  /*1ac0*/  FMUL.FTZ R225, R205, R226 ;  /* 0x000000e2cde17220 */ /* 0x000fe20000410000 */
[----:B------:R-:W-:Y:S01]  /*1ad0*/  SHF.L.U32 R247, R247, 0x10, RZ ;  /* 0x00000010f7f77819 */ /* 0x000fe200000006ff */
[----:B------:R-:W-:Y:S01]  /*1ae0*/  FFMA.FTZ R226, R169, R248, R88 ;  /* 0x000000f8a9e27223 */ /* 0x000fe20000010058 */
[----:B------:R-:W-:Y:S01]  /*1af0*/  FFMA.FTZ R73, R212, R107, R73 ;  /* 0x0000006bd4497223 */ /* 0x000fe20000010049 */
[----:B------:R-:W-:Y:S01]  /*1b00*/  FADD.FTZ R91, R215, R90 ;  /* 0x0000005ad75b7221 */ /* 0x000fe20000010000 */
[C---:B------:R-:W-:Y:S01]  /*1b10*/  FADD.FTZ R234, -R224.reuse, R219 ;  /* 0x000000dbe0ea7221 */ /* 0x040fe20000010100 */
[C---:B------:R-:W-:Y:S01]  /*1b20*/  FADD.FTZ R218, -R224.reuse, R221 ;  /* 0x000000dde0da7221 */ /* 0x040fe20000010100 */
[C---:B------:R-:W-:Y:S01]  /*1b30*/  FADD.FTZ R220, -R224.reuse, R223 ;  /* 0x000000dfe0dc7221 */ /* 0x040fe20000010100 */
[----:B------:R-:W-:Y:S01]  /*1b40*/  FADD.FTZ R224, -R224, R227 ;  /* 0x000000e3e0e07221 */ /* 0x000fe20000010100 */
[----:B------:R-:W-:Y:S01]  /*1b50*/  SHF.L.U32 R245, R245, 0x10, RZ ;  /* 0x00000010f5f57819 */ /* 0x000fe200000006ff */
[----:B------:R-:W-:Y:S01]  /*1b60*/  FMUL.FTZ R227, R164, R247 ;  /* 0x000000f7a4e37220 */ /* 0x000fe20000410000 */
[----:B------:R-:W-:Y:S01]  /*1b70*/  FFMA.FTZ R73, R104, R99, R73 ;  /* 0x0000006368497223 */ /* 0x000fe20000010049 */
[----:B------:R-:W-:Y:S01]  /*1b80*/  FADD.FTZ R90, R226, R91 ;  /* 0x0000005be25a7221 */ /* 0x000fe20000010000 */
[----:B------:R-:W-:Y:S01]  /*1b90*/  SHF.L.U32 R244, R244, 0x10, RZ ;  /* 0x00000010f4f47819 */ /* 0x000fe200000006ff */
[----:B------:R-:W-:Y:S01]  /*1ba0*/  FFMA.FTZ R227, R168, R245, R227 ;  /* 0x000000f5a8e37223 */ /* 0x000fe200000100e3 */
[----:B------:R-:W-:Y:S01]  /*1bb0*/  FFMA.FTZ R73, R210, R105, R73 ;  /* 0x00000069d2497223 */ /* 0x000fe20000010049 */
[----:B------:R-:W-:Y:S01]  /*1bc0*/  FADD.FTZ R90, R211, R90 ;  /* 0x0000005ad35a7221 */ /* 0x000fe20000010000 */
[----:B------:R-:W-:-:S02]  /*1bd0*/  PRMT R249, R83, 0x7632, R249 ;  /* 0x0000763253f97816 */ /* 0x000fc400000000f9 */
[----:B------:R-:W-:Y:S01]  /*1be0*/  SHF.L.U32 R235, R93, 0x10, RZ ;  /* 0x000000105deb7819 */ /* 0x000fe200000006ff */
[----:B------:R-:W-:Y:S01]  /*1bf0*/  FFMA.FTZ R73, R102, R97, R73 ;  /* 0x0000006166497223 */ /* 0x000fe20000010049 */
[----:B------:R-:W-:Y:S02]  /*1c00*/  SHF.L.U32 R83, R83, 0x10, RZ ;  /* 0x0000001053537819 */ /* 0x000fe400000006ff */
[C---:B------:R-:W-:Y:S02]  /*1c10*/  PRMT R237, R92.reuse, 0x7632, R237 ;  /* 0x000076325ced7816 */ /* 0x040fe400000000ed */
[----:B------:R-:W-:Y:S01]  /*1c20*/  SHF.L.U32 R240, R92, 0x10, RZ ;  /* 0x000000105cf07819 */ /* 0x000fe200000006ff */
[----:B------:R-:W-:Y:S01]  /*1c30*/  FMUL.FTZ R92, R163, R244 ;  /* 0x000000f4a35c7220 */ /* 0x000fe20000410000 */
[C---:B------:R-:W-:Y:S02]  /*1c40*/  PRMT R241, R94.reuse, 0x7632, R241 ;  /* 0x000076325ef17816 */ /* 0x040fe400000000f1 */
[----:B------:R-:W-:Y:S01]  /*1c50*/  SHF.L.U32 R238, R94, 0x10, RZ ;  /* 0x000000105eee7819 */ /* 0x000fe200000006ff */
[----:B------:R-:W-:Y:S01]  /*1c60*/  FADD.FTZ R94, R227, R90 ;  /* 0x0000005ae35e7221 */ /* 0x000fe20000010000 */
[----:B------:R-:W-:Y:S01]  /*1c70*/  SHF.L.U32 R242, R242, 0x10, RZ ;  /* 0x00000010f2f27819 */ /* 0x000fe200000006ff */
[----:B------:R-:W-:Y:S01]  /*1c80*/  FMUL.FTZ R91, R182, R235 ;  /* 0x000000ebb65b7220 */ /* 0x000fe20000410000 */
[----:B------:R-:W-:Y:S01]  /*1c90*/  SHF.L.U32 R79, R79, 0x10, RZ ;  /* 0x000000104f4f7819 */ /* 0x000fe200000006ff */
[----:B------:R-:W-:Y:S01]  /*1ca0*/  FMUL.FTZ R89, R188, R83 ;  /* 0x00000053bc597220 */ /* 0x000fe20000410000 */
[----:B------:R-:W-:Y:S01]  /*1cb0*/  SHF.L.U32 R249, R249, 0x10, RZ ;  /* 0x00000010f9f97819 */ /* 0x000fe200000006ff */
[----:B------:R-:W-:Y:S01]  /*1cc0*/  FFMA.FTZ R73, R208, R103, R73 ;  /* 0x00000067d0497223 */ /* 0x000fe20000010049 */
[----:B------:R-:W-:Y:S01]  /*1cd0*/  FFMA.FTZ R229, R167, R242, R92 ;  /* 0x000000f2a7e57223 */ /* 0x000fe2000001005c */
[----:B------:R-:W-:Y:S01]  /*1ce0*/  FADD.FTZ R94, R209, R94 ;  /* 0x0000005ed15e7221 */ /* 0x000fe20000010000 */
[----:B------:R-:W-:Y:S01]  /*1cf0*/  FFMA.FTZ R90, R186, R75, R91 ;  /* 0x0000004bba5a7223 */ /* 0x000fe2000001005b */
[----:B------:R-:W-:Y:S01]  /*1d00*/  FFMA.FTZ R228, R192, R79, R89 ;  /* 0x0000004fc0e47223 */ /* 0x000fe20000010059 */
[----:B------:R-:W-:Y:S01]  /*1d10*/  FFMA.FTZ R73, R98, R96, R73 ;  /* 0x0000006062497223 */ /* 0x000fe20000010049 */
[----:B------:R-:W-:Y:S01]  /*1d20*/  FMUL.FTZ R231, R162, R249 ;  /* 0x000000f9a2e77220 */ /* 0x000fe20000410000 */
[----:B------:R-:W-:Y:S01]  /*1d30*/  FADD.FTZ R91, R229, R94 ;  /* 0x0000005ee55b7221 */ /* 0x000fe20000010000 */
[----:B------:R-:W-:Y:S01]  /*1d40*/  SHF.L.U32 R237, R237, 0x10, RZ ;  /* 0x00000010eded7819 */ /* 0x000fe200000006ff */
[----:B------:R-:W-:Y:S01]  /*1d50*/  FMUL.FTZ R88, R183, R240 ;  /* 0x000000f0b7587220 */ /* 0x000fe20000410000 */
[----:B------:R-:W-:Y:S01]  /*1d60*/  FMUL.FTZ R230, R205, R230 ;  /* 0x000000e6cde67220 */ /* 0x000fe20000410000 */
[----:B------:R-:W-:Y:S01]  /*1d70*/  FFMA.FTZ R231, R166, R87, R231 ;  /* 0x00000057a6e77223 */ /* 0x000fe200000100e7 */
[----:B------:R-:W-:Y:S01]  /*1d80*/  FFMA.FTZ R73, R216, R215, R73 ;  /* 0x000000d7d8497223 */ /* 0x000fe20000010049 */
[----:B------:R-:W-:Y:S01]  /*1d90*/  FADD.FTZ R92, R228, R91 ;  /* 0x0000005be45c7221 */ /* 0x000fe20000010000 */
[----:B------:R-:W-:Y:S01]  /*1da0*/  PRMT R239, R93, 0x7632, R239 ;  /* 0x000076325def7816 */ /* 0x000fe200000000ef */
[----:B------:R-:W-:Y:S01]  /*1db0*/  FFMA.FTZ R88, R187, R74, R88 ;  /* 0x0000004abb587223 */ /* 0x000fe20000010058 */
[----:B------:R-:W-:Y:S01]  /*1dc0*/  SHF.L.U32 R78, R78, 0x10, RZ ;  /* 0x000000104e4e7819 */ /* 0x000fe200000006ff */
[----:B------:R-:W-:Y:S01]  /*1dd0*/  FMUL.FTZ R94, R157, R237 ;  /* 0x000000ed9d5e7220 */ /* 0x000fe20000410000 */
[----:B------:R-:W-:Y:S01]  /*1de0*/  FFMA.FTZ R73, R230, R226, R73 ;  /* 0x000000e2e6497223 */ /* 0x000fe20000010049 */
[----:B------:R-:W-:Y:S01]  /*1df0*/  FADD.FTZ R93, R231, R92 ;  /* 0x0000005ce75d7221 */ /* 0x000fe20000010000 */
[----:B------:R-:W-:Y:S01]  /*1e00*/  SHF.L.U32 R239, R239, 0x10, RZ ;  /* 0x00000010efef7819 */ /* 0x000fe200000006ff */
[C---:B------:R-:W-:Y:S01]  /*1e10*/  FMUL.FTZ R89, R205.reuse, R252 ;  /* 0x000000fccd597220 */ /* 0x040fe20000410000 */
[----:B------:R-:W-:Y:S01]  /*1e20*/  FMUL.FTZ R232, R205, R232 ;  /* 0x000000e8cde87220 */ /* 0x000fe20000410000 */
[----:B------:R-:W-:Y:S01]  /*1e30*/  FFMA.FTZ R91, R161, R78, R94 ;  /* 0x0000004ea15b7223 */ /* 0x000fe2000001005e */
[----:B------:R-:W-:Y:S01]  /*1e40*/  FFMA.FTZ R73, R214, R211, R73 ;  /* 0x000000d3d6497223 */ /* 0x000fe20000010049 */
[----:B------:R-:W-:Y:S01]  /*1e50*/  FADD.FTZ R252, R88, R93 ;  /* 0x0000005d58fc7221 */ /* 0x000fe20000010000 */
[----:B------:R-:W-:-:S02]  /*1e60*/  PRMT R243, R95, 0x7632, R243 ;  /* 0x000076325ff37816 */ /* 0x000fc400000000f3 */
[----:B------:R-:W-:Y:S01]  /*1e70*/  SHF.L.U32 R233, R95, 0x10, RZ ;  /* 0x000000105fe97819 */ /* 0x000fe200000006ff */
[----:B------:R-:W-:Y:S01]  /*1e80*/  FMUL.FTZ R95, R156, R239 ;  /* 0x000000ef9c5f7220 */ /* 0x000fe20000410000 */
[----:B------:R-:W-:Y:S01]  /*1e90*/  SHF.L.U32 R85, R217, 0x10, RZ ;  /* 0x00000010d9557819 */ /* 0x000fe200000006ff */
[----:B------:R-:W-:Y:S01]  /*1ea0*/  FFMA.FTZ R94, R232, R227, R73 ;  /* 0x000000e3e85e7223 */ /* 0x000fe20000010049 */
[----:B------:R-:W-:Y:S01]  /*1eb0*/  FADD.FTZ R93, R252, R91 ;  /* 0x0000005bfc5d7221 */ /* 0x000fe20000010000 */
[----:B------:R-:W-:Y:S01]  /*1ec0*/  FMUL.FTZ R252, R181, R238 ;  /* 0x000000eeb5fc7220 */ /* 0x000fe20000410000 */
[----:B------:R-:W-:Y:S01]  /*1ed0*/  SHF.L.U32 R241, R241, 0x10, RZ ;  /* 0x00000010f1f17819 */ /* 0x000fe200000006ff */
[----:B------:R-:W-:Y:S01]  /*1ee0*/  FFMA.FTZ R92, R160, R85, R95 ;  /* 0x00000055a05c7223 */ /* 0x000fe2000001005f */
[----:B------:R-:W-:Y:S01]  /*1ef0*/  FMUL.FTZ R234, R205, R234 ;  /* 0x000000eacdea7220 */ /* 0x000fe20000410000 */
[----:B------:R-:W-:Y:S01]  /*1f00*/  FFMA.FTZ R73, R213, R209, R94 ;  /* 0x000000d1d5497223 */ /* 0x000fe2000001005e */
[----:B------:R-:W-:Y:S01]  /*1f10*/  FADD.FTZ R95, R93, R90 ;  /* 0x0000005a5d5f7221 */ /* 0x000fe20000010000 */
[----:B------:R-:W-:-:S02]  /*1f20*/  FFMA.FTZ R93, R185, R76, R252 ;  /* 0x0000004cb95d7223 */ /* 0x000fc400000100fc */
[----:B------:R-:W-:Y:S01]  /*1f30*/  FFMA.FTZ R94, R234, R229, R73 ;  /* 0x000000e5ea5e7223 */ /* 0x000fe20000010049 */
[----:B------:R-:W-:Y:S01]  /*1f40*/  FADD.FTZ R252, R95, R92 ;  /* 0x0000005c5ffc7221 */ /* 0x000fe20000010000 */
[----:B------:R-:W-:Y:S01]  /*1f50*/  FMUL.FTZ R95, R155, R241 ;  /* 0x000000f19b5f7220 */ /* 0x000fe20000410000 */
[----:B------:R-:W-:Y:S01]  /*1f60*/  SHF.L.U32 R243, R243, 0x10, RZ ;  /* 0x00000010f3f37819 */ /* 0x000fe200000006ff */
[----:B------:R-:W-:Y:S01]  /*1f70*/  FMUL.FTZ R236, R205, R236 ;  /* 0x000000eccdec7220 */ /* 0x000fe20000410000 */
[----:B------:R-:W-:Y:S01]  /*1f80*/  FMUL.FTZ R217, R180, R233 ;  /* 0x000000e9b4d97220 */ /* 0x000fe20000410000 */
[----:B------:R-:W-:Y:S01]  /*1f90*/  FFMA.FTZ R73, R225, R228, R94 ;  /* 0x000000e4e1497223 */ /* 0x000fe2000001005e */
[----:B------:R-:W-:Y:S01]  /*1fa0*/  FFMA.FTZ R95, R159, R86, R95 ;  /* 0x000000569f5f7223 */ /* 0x000fe2000001005f */
[----:B------:R-:W-:Y:S01]  /*1fb0*/  FADD.FTZ R252, R252, R93 ;  /* 0x0000005dfcfc7221 */ /* 0x000fe20000010000 */
[----:B------:R-:W-:Y:S01]  /*1fc0*/  FFMA.FTZ R94, R184, R77, R217 ;  /* 0x0000004db85e7223 */ /* 0x000fe200000100d9 */
[----:B------:R-:W-:Y:S01]  /*1fd0*/  FFMA.FTZ R73, R236, R231, R73 ;  /* 0x000000e7ec497223 */ /* 0x000fe20000010049 */
[----:B------:R-:W-:Y:S01]  /*1fe0*/  FMUL.FTZ R217, R154, R243 ;  /* 0x000000f39ad97220 */ /* 0x000fe20000410000 */
[----:B------:R-:W-:Y:S01]  /*1ff0*/  FADD.FTZ R219, R252, R95 ;  /* 0x0000005ffcdb7221 */ /* 0x000fe20000010000 */
[----:B------:R-:W-:Y:S01]  /*2000*/  FMUL.FTZ R218, R205, R218 ;  /* 0x000000dacdda7220 */ /* 0x000fe20000410000 */
[----:B------:R-:W-:Y:S01]  /*2010*/  FFMA.FTZ R73, R89, R88, R73 ;  /* 0x0000005859497223 */ /* 0x000fe20000010049 */
[----:B------:R-:W-:Y:S01]  /*2020*/  FFMA.FTZ R217, R158, R84, R217 ;  /* 0x000000549ed97223 */ /* 0x000fe200000100d9 */
[----:B------:R-:W-:Y:S01]  /*2030*/  FADD.FTZ R252, R219, R94 ;  /* 0x0000005edbfc7221 */ /* 0x000fe20000010000 */
[----:B------:R-:W-:Y:S01]  /*2040*/  FMUL.FTZ R219, R205, R250 ;  /* 0x000000facddb7220 */ /* 0x000fe20000410000 */
[----:B------:R-:W-:-:S02]  /*2050*/  FFMA.FTZ R250, R218, R91, R73 ;  /* 0x0000005bdafa7223 */ /* 0x000fc40000010049 */
[----:B------:R-:W-:Y:S01]  /*2060*/  FADD.FTZ R73, R252, R217 ;  /* 0x000000d9fc497221 */ /* 0x000fe20000010000 */
[----:B------:R-:W-:Y:S01]  /*2070*/  FMUL.FTZ R220, R205, R220 ;  /* 0x000000dccddc7220 */ /* 0x000fe20000410000 */
[----:B------:R-:W-:-:S03]  /*2080*/  FFMA.FTZ R223, R219, R90, R250 ;  /* 0x0000005adbdf7223 */ /* 0x000fc600000100fa */
[----:B------:R-:W0:Y:S01]  /*2090*/  SHFL.DOWN PT, R250, R73, 0x10, 0x1f ;  /* 0x0a001f0049fa7f89 */ /* 0x000e2200000e0000 */
[C---:B------:R-:W-:Y:S01]  /*20a0*/  FMUL.FTZ R221, R205.reuse, R100 ;  /* 0x00000064cddd7220 */ /* 0x040fe20000410000 */
[----:B------:R-:W-:Y:S01]  /*20b0*/  FFMA.FTZ R100, R220, R92, R223 ;  /* 0x0000005cdc647223 */ /* 0x000fe200000100df */
[----:B------:R-:W-:-:S03]  /*20c0*/  FMUL.FTZ R222, R205, R222 ;  /* 0x000000decdde7220 */ /* 0x000fc60000410000 */
[----:B------:R-:W-:Y:S01]  /*20d0*/  FFMA.FTZ R251, R221, R93, R100 ;  /* 0x0000005dddfb7223 */ /* 0x000fe20000010064 */
[----:B------:R-:W-:-:S03]  /*20e0*/  FMUL.FTZ R223, R205, R72 ;  /* 0x00000048cddf7220 */ /* 0x000fc60000410000 */
[----:B------:R-:W-:Y:S01]  /*20f0*/  FFMA.FTZ R72, R222, R95, R251 ;  /* 0x0000005fde487223 */ /* 0x000fe200000100fb */
[----:B------:R-:W-:-:S03]  /*2100*/  FMUL.FTZ R224, R205, R224 ;  /* 0x000000e0cde07220 */ /* 0x000fc60000410000 */
[----:B------:R-:W-:-:S04]  /*2110*/  FFMA.FTZ R251, R223, R94, R72 ;  /* 0x0000005edffb7223 */ /* 0x000fc80000010048 */
[----:B------:R-:W-:-:S05]  /*2120*/  FFMA.FTZ R251, R224, R217, R251 ;  /* 0x000000d9e0fb7223 */ /* 0x000fca00000100fb */
[----:B------:R-:W1:Y:S01]  /*2130*/  SHFL.DOWN PT, R72, R251, 0x10, 0x1f ;  /* 0x0a001f00fb487f89 */ /* 0x000e6200000e0000 */
[----:B0-----:R-:W-:-:S05]  /*2140*/  FADD.FTZ R250, R73, R250 ;  /* 0x000000fa49fa7221 */ /* 0x001fca0000010000 */
[----:B------:R-:W0:Y:S01]  /*2150*/  SHFL.DOWN PT, R73, R250, 0x8, 0x1f ;  /* 0x09001f00fa497f89 */ /* 0x000e2200000e0000 */
[----:B-1----:R-:W-:Y:S01]  /*2160*/  FADD.FTZ R72, R251, R72 ;  /* 0x00000048fb487221 */ /* 0x002fe20000010000 */
[----:B0-----:R-:W-:-:S04]  /*2170*/  FADD.FTZ R100, R250, R73 ;  /* 0x00000049fa647221 */ /* 0x001fc80000010000 */
[----:B------:R-:W0:Y:S04]  /*2180*/  SHFL.DOWN PT, R73, R72, 0x8, 0x1f ;  /* 0x09001f0048497f89 */ /* 0x000e2800000e0000 */
[----:B------:R-:W1:Y:S01]  /*2190*/  SHFL.DOWN PT, R252, R100, 0x4, 0x1f ;  /* 0x08801f0064fc7f89 */ /* 0x000e6200000e0000 */
[----:B0-----:R-:W-:Y:S01]  /*21a0*/  FADD.FTZ R73, R72, R73 ;  /* 0x0000004948497221 */ /* 0x001fe20000010000 */
[----:B-1----:R-:W-:-:S04]  /*21b0*/  FADD.FTZ R250, R100, R252 ;  /* 0x000000fc64fa7221 */ /* 0x002fc80000010000 */
[----:B------:R-:W0:Y:S01]  /*21c0*/  SHFL.DOWN PT, R252, R73, 0x4, 0x1f ;  /* 0x08801f0049fc7f89 */ /* 0x000e2200000e0000 */
[----:B------:R-:W1:Y:S01]  /*21d0*/  S2R R100, SR_TID.X ;  /* 0x0000000000647919 */ /* 0x000e620000002100 */
[----:B0-----:R-:W-:Y:S02]  /*21e0*/  FADD.FTZ R252, R73, R252 ;  /* 0x000000fc49fc7221 */ /* 0x001fe40000010000 */
[----:B------:R-:W0:Y:S04]  /*21f0*/  SHFL.DOWN PT, R73, R250, 0x2, 0x1f ;  /* 0x08401f00fa497f89 */ /* 0x000e2800000e0000 */
[----:B------:R-:W2:Y:S01]  /*2200*/  SHFL.DOWN PT, R251, R252, 0x2, 0x1f ;  /* 0x08401f00fcfb7f89 */ /* 0x000ea200000e0000 */
[----:B------:R-:W-:Y:S01]  /*2210*/  FADD.FTZ R16, R79, R16 ;  /* 0x000000104f107221 */ /* 0x000fe20000010000 */
[----:B------:R-:W-:Y:S01]  /*2220*/  FFMA.FTZ R4, R225, R79, R4 ;  /* 0x0000004fe1047223 */ /* 0x000fe20000010004 */
[----:B0-----:R-:W-:Y:S01]  /*2230*/  FADD.FTZ R73, R250, R73 ;  /* 0x00000049fa497221 */ /* 0x001fe20000010000 */
[----:B--2---:R-:W-:-:S04]  /*2240*/  FADD.FTZ R251, R252, R251 ;  /* 0x000000fbfcfb7221 */ /* 0x004fc80000010000 */
[----:B------:R-:W0:Y:S04]  /*2250*/  SHFL.DOWN PT, R72, R73, 0x1, 0x1f ;  /* 0x08201f0049487f89 */ /* 0x000e2800000e0000 */
[----:B------:R-:W2:Y:S01]  /*2260*/  SHFL.DOWN PT, R79, R251, 0x1, 0x1f ;  /* 0x08201f00fb4f7f89 */ /* 0x000ea200000e0000 */
[----:B-1----:R-:W-:Y:S01]  /*2270*/  LOP3.LUT P2, RZ, R100, 0x1f, RZ, 0xc0, !PT ;  /* 0x0000001f64ff7812 */ /* 0x002fe2000784c0ff */
[----:B------:R-:W-:Y:S01]  /*2280*/  BSSY.RECONVERGENT B0, `(.L_x_46) ;  /* 0x000000c000007945 */ /* 0x000fe20003800200 */
[----:B0-----:R-:W-:Y:S01]  /*2290*/  FADD.FTZ R72, R73, R72 ;  /* 0x0000004849487221 */ /* 0x001fe20000010000 */
[----:B--2---:R-:W-:-:S10]  /*22a0*/  FADD.FTZ R73, R251, R79 ;  /* 0x0000004ffb497221 */ /* 0x004fd40000010000 */
[----:B------:R-:W-:Y:S05]  /*22b0*/  @P2 BRA `(.L_x_47) ;  /* 0x0000000000202947 */ /* 0x000fea0003800000 */
        /* <DEDUP_REMOVED lines=8> */
.L_x_47:
[----:B------:R-:W-:Y:S05]  /*2340*/  BSYNC.RECONVERGENT B0 ;  /* 0x0000000000007941 */ /* 0x000fea0003800200 */
.L_x_46:
[----:B------:R-:W1:Y:S08]  /*2350*/  S2UR UR5, SR_CgaCtaId ;  /* 0x00000000000579c3 */ /* 0x000e700000008800 */
[----:B------:R-:W-:Y:S01]  /*2360*/  BAR.SYNC.DEFER_BLOCKING 0x0 ;  /* 0x0000000000007b1d */ /* 0x000fe20000010000 */
[----:B------:R-:W-:Y:S01]  /*2370*/  FADD.FTZ R18, R74, R18 ;  /* 0x000000124a127221 */ /* 0x000fe20000010000 */
[----:B------:R-:W-:Y:S01]  /*2380*/  FFMA.FTZ R6, R89, R74, R6 ;  /* 0x0000004a59067223 */ /* 0x000fe20000010006 */
[----:B------:R-:W-:Y:S01]  /*2390*/  FADD.FTZ R20, R75, R20 ;  /* 0x000000144b147221 */ /* 0x000fe20000010000 */
[----:B------:R-:W-:Y:S01]  /*23a0*/  FFMA.FTZ R8, R219, R75, R8 ;  /* 0x0000004bdb087223 */ /* 0x000fe20000010008 */
[----:B------:R-:W-:Y:S01]  /*23b0*/  FADD.FTZ R22, R76, R22 ;  /* 0x000000164c167221 */ /* 0x000fe20000010000 */
[----:B------:R-:W-:Y:S01]  /*23c0*/  UMOV UR4, 0x400 ;  /* 0x0000040000047882 */ /* 0x000fe20000000000 */
        /* <DEDUP_REMOVED lines=16> */
[----:B-1----:R-:W-:Y:S01]  /*24d0*/  ULEA UR4, UR5, UR4, 0x18 ;  /* 0x0000000405047291 */ /* 0x002fe2000f8ec0ff */
[----:B------:R-:W-:Y:S01]  /*24e0*/  FFMA.FTZ R9, R220, R85, R9 ;  /* 0x00000055dc097223 */ /* 0x000fe20000010009 */
[----:B------:R-:W-:Y:S01]  /*24f0*/  FADD.FTZ R23, R86, R23 ;  /* 0x0000001756177221 */ /* 0x000fe20000010000 */
[----:B------:R-:W-:Y:S01]  /*2500*/  FFMA.FTZ R11, R222, R86, R11 ;  /* 0x00000056de0b7223 */ /* 0x000fe2000001000b */
[----:B------:R-:W-:Y:S01]  /*2510*/  UIADD3 UR5, UPT, UPT, UR4, 0x6040, URZ ;  /* 0x0000604004057890 */ /* 0x000fe2000fffe0ff */
[----:B------:R-:W-:Y:S01]  /*2520*/  FADD.FTZ R25, R84, R25 ;  /* 0x0000001954197221 */ /* 0x000fe20000010000 */
[----:B------:R-:W-:Y:S01]  /*2530*/  @!UP1 UIADD3 UR5, UPT, UPT, UR4, 0x6000, URZ ;  /* 0x0000600004059890 */ /* 0x000fe2000fffe0ff */
[----:B------:R-:W-:Y:S01]  /*2540*/  FFMA.FTZ R13, R224, R84, R13 ;  /* 0x00000054e00d7223 */ /* 0x000fe2000001000d */
[----:B------:R-:W-:Y:S01]  /*2550*/  UIADD3 UR10, UPT, UPT, UR4, 0x6050, URZ ;  /* 0x00006050040a7890 */ /* 0x000fe2000fffe0ff */
[----:B------:R-:W-:Y:S01]  /*2560*/  FADD.FTZ R108, R245, R108 ;  /* 0x0000006cf56c7221 */ /* 0x000fe20000010000 */
[----:B------:R-:W-:Y:S01]  /*2570*/  @!UP1 UIADD3 UR10, UPT, UPT, UR4, 0x6010, URZ ;  /* 0x00006010040a9890 */ /* 0x000fe2000fffe0ff */
[----:B------:R-:W-:Y:S01]  /*2580*/  FFMA.FTZ R109, R232, R245, R109 ;  /* 0x000000f5e86d7223 */ /* 0x000fe2000001006d */
[----:B------:R-:W-:Y:S01]  /*2590*/  UISETP.NE.U32.AND UP0, UPT, UR14, URZ, UPT ;  /* 0x000000ff0e00728c */ /* 0x000fe2000bf05070 */
[----:B------:R-:W-:Y:S01]  /*25a0*/  FADD.FTZ R116, R248, R116 ;  /* 0x00000074f8747221 */ /* 0x000fe20000010000 */
[----:B------:R-:W-:Y:S01]  /*25b0*/  FFMA.FTZ R117, R230, R248, R117 ;  /* 0x000000f8e6757223 */ /* 0x000fe20000010075 */
[----:B0-----:R-:W0:Y:S01]  /*25c0*/  LDS.128 R72, [UR5] ;  /* 0x00000005ff487984 */ /* 0x001e220008000c00 */
[----:B------:R-:W-:Y:S01]  /*25d0*/  UIADD3 UR5, UPT, UPT, UR4, 0x6060, URZ ;  /* 0x0000606004057890 */ /* 0x000fe2000fffe0ff */
[----:B------:R-:W-:Y:S01]  /*25e0*/  FADD.FTZ R15, R242, R15 ;  /* 0x0000000ff20f7221 */ /* 0x000fe20000010000 */
[----:B------:R-:W-:Y:S01]  /*25f0*/  @!UP1 UIADD3 UR5, UPT, UPT, UR4, 0x6020, URZ ;  /* 0x0000602004059890 */ /* 0x000fe2000fffe0ff */
[----:B------:R-:W1:Y:S01]  /*2600*/  LDS.128 R76, [UR10] ;  /* 0x0000000aff4c7984 */ /* 0x000e620008000c00 */
[----:B------:R-:W-:Y:S01]  /*2610*/  UIADD3 UR10, UPT, UPT, UR4, 0x6070, URZ ;  /* 0x00006070040a7890 */ /* 0x000fe2000fffe0ff */
[----:B------:R-:W-:Y:S01]  /*2620*/  FFMA.FTZ R3, R234, R242, R3 ;  /* 0x000000f2ea037223 */ /* 0x000fe20000010003 */
[----:B------:R-:W-:Y:S01]  /*2630*/  @!UP1 UIADD3 UR10, UPT, UPT, UR4, 0x6030, URZ ;  /* 0x00006030040a9890 */ /* 0x000fe2000fffe0ff */
[----:B------:R-:W-:Y:S01]  /*2640*/  FADD.FTZ R114, R246, R114 ;  /* 0x00000072f6727221 */ /* 0x000fe20000010000 */
[----:B------:R-:W-:Y:S01]  /*2650*/  UISETP.NE.AND.EX UP0, UPT, UR15, URZ, UPT, UP0 ;  /* 0x000000ff0f00728c */ /* 0x000fe2000bf05300 */
[----:B------:R-:W-:Y:S01]  /*2660*/  FFMA.FTZ R115, R230, R246, R115 ;  /* 0x000000f6e6737223 */ /* 0x000fe20000010073 */
[----:B------:R-:W-:Y:S01]  /*2670*/  FADD.FTZ R50, R247, R50 ;  /* 0x00000032f7327221 */ /* 0x000fe20000010000 */
[----:B------:R-:W2:Y:S01]  /*2680*/  LDS.128 R80, [UR5] ;  /* 0x00000005ff507984 */ /* 0x000ea20008000c00 */
[----:B------:R-:W-:Y:S01]  /*2690*/  FFMA.FTZ R51, R232, R247, R51 ;  /* 0x000000f7e8337223 */ /* 0x000fe20000010033 */
[----:B------:R-:W-:Y:S01]  /*26a0*/  FADD.FTZ R48, R244, R48 ;  /* 0x00000030f4307221 */ /* 0x000fe20000010000 */
[----:B------:R-:W-:Y:S01]  /*26b0*/  FFMA.FTZ R27, R234, R244, R27 ;  /* 0x000000f4ea1b7223 */ /* 0x000fe2000001001b */
[----:B------:R-:W3:Y:S01]  /*26c0*/  LDS.128 R84, [UR10] ;  /* 0x0000000aff547984 */ /* 0x000ee20008000c00 */
        /* <DEDUP_REMOVED lines=18> */
[----:B0-----:R-:W-:Y:S01]  /*27f0*/  FADD.FTZ R245, RZ, R72 ;  /* 0x00000048fff57221 */ /* 0x001fe20000010000 */
[----:B------:R-:W-:-:S03]  /*2800*/  FADD.FTZ R72, RZ, R73 ;  /* 0x00000049ff487221 */ /* 0x000fc60000010000 */
[----:B------:R-:W-:Y:S01]  /*2810*/  FADD.FTZ R245, R74, R245 ;  /* 0x000000f54af57221 */ /* 0x000fe20000010000 */
[----:B------:R-:W-:Y:S02]  /*2820*/  FADD.FTZ R74, R75, R72 ;  /* 0x000000484b4a7221 */ /* 0x000fe40000010000 */
[----:B------:R-:W0:Y:S01]  /*2830*/  LDC.64 R72, c[0x0][0x380] ;  /* 0x0000e000ff487b82 */ /* 0x000e220000000a00 */
[----:B-1----:R-:W-:Y:S01]  /*2840*/  FADD.FTZ R245, R245, R76 ;  /* 0x0000004cf5f57221 */ /* 0x002fe20000010000 */
[----:B------:R-:W-:-:S03]  /*2850*/  FADD.FTZ R74, R74, R77 ;  /* 0x0000004d4a4a7221 */ /* 0x000fc60000010000 */
[----:B------:R-:W-:Y:S01]  /*2860*/  FADD.FTZ R245, R78, R245 ;  /* 0x000000f54ef57221 */ /* 0x000fe20000010000 */
[----:B------:R-:W-:-:S03]  /*2870*/  FADD.FTZ R74, R79, R74 ;  /* 0x0000004a4f4a7221 */ /* 0x000fc60000010000 */
        /* <DEDUP_REMOVED lines=10> */
[----:B------:R-:W-:Y:S01]  /*2920*/  FMUL.FTZ R85, R74, UR17 ;  /* 0x000000114a557c20 */ /* 0x000fe20008410000 */
[----:B------:R-:W-:-:S03]  /*2930*/  ISETP.GE.AND P3, PT, R178, R73, PT ;  /* 0x00000049b200720c */ /* 0x000fc60003f66270 */
[----:B------:R-:W-:Y:S01]  /*2940*/  FSEL R87, R86, RZ, !P0 ;  /* 0x000000ff56577208 */ /* 0x000fe20004000000 */
[----:B------:R-:W-:Y:S09]  /*2950*/  BRA.U UP0, `(.L_x_48) ;  /* 0x00000009003c7547 */ /* 0x000ff2000b800000 */
        /* <DEDUP_REMOVED lines=24> */
[C---:B------:R-:W-:Y:S01]  /*2ae0*/  FMUL.FTZ R0, R205.reuse, R0 ;  /* 0x00000000cd007220 */ /* 0x040fe20000410000 */
        /* <DEDUP_REMOVED lines=10> */
[----:B------:R-:W-:Y:S01]  /*2b90*/  F2FP.BF16.F32.PACK_AB R72, R77, R0 ;  /* 0x000000004d48723e */ /* 0x000fe200000010ff */
[----:B------:R-:W-:Y:S06]  /*2ba0*/  BRA `(.L_x_51) ;  /* 0x0000001000a07947 */ /* 0x000fec0003800000 */
.L_x_50:
        /* <DEDUP_REMOVED lines=33> */
.L_x_49:
        /* <DEDUP_REMOVED lines=36> */
.L_x_52:
        /* <DEDUP_REMOVED lines=37> */
.L_x_48:
        /* <DEDUP_REMOVED lines=11> */
[----:B------:R-:W-:Y:S01]  /*3300*/  FFMA.FTZ R73, R98, R85, R87 ;  /* 0x0000005562497223 */ /* 0x000fe20000010057 */
[--C-:B------:R-:W-:Y:S01]  /*3310*/  FADD.FTZ R207, R207, -R0.reuse ;  /* 0x80000000cfcf7221 */ /* 0x100fe20000010000 */
[----:B-----5:R-:W-:Y:S01]  /*3320*/  PRMT R0, R67, 0x7632, R0 ;  /* 0x0000763243007816 */ /* 0x020fe20000000000 */
[----:B------:R-:W-:Y:S01]  /*3330*/  FADD.FTZ R75, R103, -R208 ;  /* 0x800000d0674b7221 */ /* 0x000fe20000010000 */
[----:B------:R-:W-:Y:S01]  /*3340*/  SHF.L.U32 R72, R67, 0x10, RZ ;  /* 0x0000001043487819 */ /* 0x000fe200000006ff */
[----:B------:R-:W-:Y:S01]  /*3350*/  FADD.FTZ R105, R105, -R210 ;  /* 0x800000d269697221 */ /* 0x000fe20000010000 */
[----:B------:R-:W-:Y:S01]  /*3360*/  SHF.L.U32 R74, R0, 0x10, RZ ;  /* 0x00000010004a7819 */ /* 0x000fe200000006ff */
[----:B------:R-:W-:Y:S01]  /*3370*/  FADD.FTZ R73, R96, -R73 ;  /* 0x8000004960497221 */ /* 0x000fe20000010000 */
[C---:B------:R-:W-:Y:S01]  /*3380*/  SHF.L.U32 R0, R66.reuse, 0x10, RZ ;  /* 0x0000001042007819 */ /* 0x040fe200000006ff */
[--C-:B------:R-:W-:Y:S01]  /*3390*/  FFMA.FTZ R75, R205, R75, R72.reuse ;  /* 0x0000004bcd4b7223 */ /* 0x100fe20000010048 */
[----:B------:R-:W-:Y:S01]  /*33a0*/  PRMT R72, R65, 0x7632, R72 ;  /* 0x0000763241487816 */ /* 0x000fe20000000048 */
[C---:B------:R-:W-:Y:S01]  /*33b0*/  FFMA.FTZ R82, R205.reuse, R73, R74 ;  /* 0x00000049cd527223 */ /* 0x040fe2000001004a */
[----:B------:R-:W-:Y:S01]  /*33c0*/  PRMT R73, R66, 0x7632, R73 ;  /* 0x0000763242497816 */ /* 0x000fe20000000049 */
[--C-:B------:R-:W-:Y:S01]  /*33d0*/  FFMA.FTZ R78, R205, R105, R0.reuse ;  /* 0x00000069cd4e7223 */ /* 0x100fe20000010000 */
[----:B------:R-:W-:Y:S01]  /*33e0*/  PRMT R0, R64, 0x7632, R0 ;  /* 0x0000763240007816 */ /* 0x000fe20000000000 */
[-CC-:B------:R-:W-:Y:S01]  /*33f0*/  FFMA.FTZ R106, R106, R85.reuse, R87.reuse ;  /* 0x000000556a6a7223 */ /* 0x180fe20000010057 */
[-CC-:B------:R-:W-:Y:S01]  /*3400*/  FFMA.FTZ R212, R212, R85.reuse, R87.reuse ;  /* 0x00000055d4d47223 */ /* 0x180fe20000010057 */
        /* <DEDUP_REMOVED lines=21> */
.L_x_54:
[-CC-:B------:R-:W-:Y:S01]  /*3560*/  FFMA.FTZ R210, R210, R85.reuse, R87.reuse ;  /* 0x00000055d2d27223 */ /* 0x180fe20000010057 */
[-CC-:B------:R-:W-:Y:S01]  /*3570*/  FFMA.FTZ R212, R212, R85.reuse, R87.reuse ;  /* 0x00000055d4d47223 */ /* 0x180fe20000010057 */
[-CC-:B------:R-:W-:Y:S01]  /*3580*/  FFMA.FTZ R0, R0, R85.reuse, R87.reuse ;  /* 0x0000005500007223 */ /* 0x180fe20000010057 */
[----:B-----5:R-:W-:Y:S01]  /*3590*/  SHF.L.U32 R71, R66, 0x10, RZ ;  /* 0x0000001042477819 */ /* 0x020fe200000006ff */
[----:B------:R-:W-:Y:S01]  /*35a0*/  FADD.FTZ R210, R105, -R210 ;  /* 0x800000d269d27221 */ /* 0x000fe20000010000 */
[-C--:B------:R-:W-:Y:S01]  /*35b0*/  FFMA.FTZ R73, R98, R85.reuse, R87 ;  /* 0x0000005562497223 */ /* 0x080fe20000010057 */
[----:B------:R-:W-:Y:S01]  /*35c0*/  SHF.L.U32 R69, R65, 0x10, RZ ;  /* 0x0000001041457819 */ /* 0x000fe200000006ff */
[----:B------:R-:W-:Y:S01]  /*35d0*/  FADD.FTZ R212, R107, -R212 ;  /* 0x800000d46bd47221 */ /* 0x000fe20000010000 */
[----:B------:R-:W-:Y:S01]  /*35e0*/  SHF.L.U32 R68, R64, 0x10, RZ ;  /* 0x0000001040447819 */ /* 0x000fe200000006ff */
[----:B------:R-:W-:Y:S01]  /*35f0*/  FADD.FTZ R0, R207, -R0 ;  /* 0x80000000cf007221 */ /* 0x000fe20000010000 */
[----:B------:R-:W-:Y:S01]  /*3600*/  FADD.FTZ R96, R96, -R73 ;  /* 0x8000004960607221 */ /* 0x000fe20000010000 */
[C---:B------:R-:W-:Y:S01]  /*3610*/  FFMA.FTZ R74, R205.reuse, R210, R71 ;  /* 0x000000d2cd4a7223 */ /* 0x040fe20000010047 */
[----:B------:R-:W-:Y:S01]  /*3620*/  FFMA.FTZ R73, R205, R212, R69 ;  /* 0x000000d4cd497223 */ /* 0x000fe20000010045 */
        /* <DEDUP_REMOVED lines=32> */
.L_x_53:
[----:B------:R-:W-:-:S04]  /*3830*/  UISETP.NE.U32.AND UP0, UPT, UR6, URZ, UPT ;  /* 0x000000ff0600728c */ /* 0x000fc8000bf05070 */
[----:B------:R-:W-:-:S09]  /*3840*/  UISETP.NE.AND.EX UP0, UPT, UR7, URZ, UPT, UP0 ;  /* 0x000000ff0700728c */ /* 0x000fd2000bf05300 */
[----:B------:R-:W-:Y:S05]  /*3850*/  BRA.U UP0, `(.L_x_55) ;  /* 0x0000000100b47547 */ /* 0x000fea000b800000 */
        /* <DEDUP_REMOVED lines=45> */
.L_x_55:
[-CC-:B------:R-:W-:Y:S01]  /*3b30*/  FFMA.FTZ R210, R210, R85.reuse, R87.reuse ;  /* 0x00000055d2d27223 */ /* 0x180fe20000010057 */
[-CC-:B------:R-:W-:Y:S01]  /*3b40*/  FFMA.FTZ R212, R212, R85.reuse, R87.reuse ;  /* 0x00000055d4d47223 */ /* 0x180fe20000010057 */
[-C--:B------:R-:W-:Y:S01]  /*3b50*/  FFMA.FTZ R0, R0, R85.reuse, R87 ;  /* 0x0000005500007223 */ /* 0x080fe20000010057 */
[----:B-----5:R-:W-:Y:S01]  /*3b60*/  SHF.L.U32 R59, R66, 0x10, RZ ;  /* 0x00000010423b7819 */ /* 0x020fe200000006ff */
[----:B------:R-:W-:Y:S01]  /*3b70*/  FADD.FTZ R210, R105, -R210 ;  /* 0x800000d269d27221 */ /* 0x000fe20000010000 */
[----:B------:R-:W-:Y:S01]  /*3b80*/  SHF.L.U32 R57, R65, 0x10, RZ ;  /* 0x0000001041397819 */ /* 0x000fe200000006ff */
[----:B------:R-:W-:Y:S01]  /*3b90*/  FADD.FTZ R212, R107, -R212 ;  /* 0x800000d46bd47221 */ /* 0x000fe20000010000 */
[----:B------:R-:W-:Y:S01]  /*3ba0*/  SHF.L.U32 R56, R64, 0x10, RZ ;  /* 0x0000001040387819 */ /* 0x000fe200000006ff */
[----:B------:R-:W-:Y:S01]  /*3bb0*/  FADD.FTZ R0, R207, -R0 ;  /* 0x80000000cf007221 */ /* 0x000fe20000010000 */
        /* <DEDUP_REMOVED lines=38> */
[----:B------:R-:W-:-:S07]  /*3e20*/  MOV R56, R72 ;  /* 0x0000004800387202 */ /* 0x000fce0000000f00 */
.L_x_51:
        /* <DEDUP_REMOVED lines=11> */
[----:B------:R0:W-:Y:S04]  /*3ee0*/  STG.E.128 desc[UR12][R80.64], R72 ;  /* 0x0000004850007986 */ /* 0x0001e8000c101d0c */
[----:B------:R0:W-:Y:S01]  /*3ef0*/  @P2 STG.E.128 desc[UR12][R78.64], R68 ;  /* 0x000000444e002986 */ /* 0x0001e2000c101d0c */
[----:B------:R-:W-:Y:S05]  /*3f00*/  @!P1 BRA `(.L_x_56) ;  /* 0x0000000800dc9947 */ /* 0x000fea0003800000 */
[----:B------:R-:W-:Y:S05]  /*3f10*/  @!P0 BRA `(.L_x_57) ;  /* 0x00000004007c8947 */ /* 0x000fea0003800000 */
[----:B------:R-:W-:Y:S05]  /*3f20*/  @!P2 BRA `(.L_x_58) ;  /* 0x0000000000c4a947 */ /* 0x000fea0003800000 */
[-CC-:B0-----:R-:W-:Y:S01]  /*3f30*/  FFMA.FTZ R57, R230, R85.reuse, R87.reuse ;  /* 0x00000055e6397223 */ /* 0x181fe20000010057 */
[-CC-:B------:R-:W-:Y:S01]  /*3f40*/  FFMA.FTZ R0, R213, R85.reuse, R87.reuse ;  /* 0x00000055d5007223 */ /* 0x180fe20000010057 */
[-CC-:B------:R-:W-:Y:S01]  /*3f50*/  FFMA.FTZ R214, R214, R85.reuse, R87.reuse ;  /* 0x00000055d6d67223 */ /* 0x180fe20000010057 */
[-C--:B------:R-:W-:Y:S01]  /*3f60*/  FFMA.FTZ R216, R216, R85.reuse, R87 ;  /* 0x00000055d8d87223 */ /* 0x080fe20000010057 */
[----:B------:R-:W-:Y:S01]  /*3f70*/  FADD.FTZ R226, R226, -R57 ;  /* 0x80000039e2e27221 */ /* 0x000fe20000010000 */
[----:B------:R-:W-:Y:S01]  /*3f80*/  FADD.FTZ R56, R209, -R0 ;  /* 0x80000000d1387221 */ /* 0x000fe20000010000 */
[----:B-----5:R-:W-:Y:S01]  /*3f90*/  SHF.L.U32 R57, R61, 0x10, RZ ;  /* 0x000000103d397819 */ /* 0x020fe200000006ff */
[----:B------:R-:W-:Y:S01]  /*3fa0*/  FADD.FTZ R214, R211, -R214 ;  /* 0x800000d6d3d67221 */ /* 0x000fe20000010000 */
[----:B------:R-:W-:Y:S01]  /*3fb0*/  SHF.L.U32 R0, R60, 0x10, RZ ;  /* 0x000000103c007819 */ /* 0x000fe200000006ff */
[----:B------:R-:W-:Y:S01]  /*3fc0*/  FADD.FTZ R216, R215, -R216 ;  /* 0x800000d8d7d87221 */ /* 0x000fe20000010000 */
[C---:B------:R-:W-:Y:S01]  /*3fd0*/  SHF.L.U32 R59, R62.reuse, 0x10, RZ ;  /* 0x000000103e3b7819 */ /* 0x040fe200000006ff */
[C-C-:B------:R-:W-:Y:S01]  /*3fe0*/  FFMA.FTZ R73, R205.reuse, R214, R57.reuse ;  /* 0x000000d6cd497223 */ /* 0x140fe20000010039 */
[----:B------:R-:W-:Y:S01]  /*3ff0*/  PRMT R57, R62, 0x7632, R57 ;  /* 0x000076323e397816 */ /* 0x000fe20000000039 */
[C-C-:B------:R-:W-:Y:S01]  /*4000*/  FFMA.FTZ R72, R205.reuse, R216, R0.reuse ;  /* 0x000000d8cd487223 */ /* 0x140fe20000010000 */
[----:B------:R-:W-:Y:S01]  /*4010*/  PRMT R0, R60, 0x7632, R0 ;  /* 0x000076323c007816 */ /* 0x000fe20000000000 */
[----:B------:R-:W-:Y:S01]  /*4020*/  FFMA.FTZ R74, R205, R56, R59 ;  /* 0x00000038cd4a7223 */ /* 0x000fe2000001003b */
[----:B------:R-:W-:Y:S01]  /*4030*/  PRMT R58, R63, 0x7632, R58 ;  /* 0x000076323f3a7816 */ /* 0x000fe2000000003a */
[-CC-:B------:R-:W-:Y:S01]  /*4040*/  FFMA.FTZ R232, R232, R85.reuse, R87.reuse ;  /* 0x00000055e8e87223 */ /* 0x180fe20000010057 */
[----:B------:R-:W-:Y:S01]  /*4050*/  PRMT R56, R61, 0x7632, R56 ;  /* 0x000076323d387816 */ /* 0x000fe20000000038 */
        /* <DEDUP_REMOVED lines=30> */
.L_x_58:
        /* <DEDUP_REMOVED lines=11> */
[--C-:B------:R-:W-:Y:S01]  /*42f0*/  FFMA.FTZ R73, R205, R214, R57.reuse ;  /* 0x000000d6cd497223 */ /* 0x100fe20000010039 */
[----:B------:R-:W-:Y:S01]  /*4300*/  PRMT R58, R63, 0x7632, R58 ;  /* 0x000076323f3a7816 */ /* 0x000fe2000000003a */
[C-C-:B------:R-:W-:Y:S01]  /*4310*/  FFMA.FTZ R72, R205.reuse, R216, R0.reuse ;  /* 0x000000d8cd487223 */ /* 0x140fe20000010000 */
[----:B------:R-:W-:Y:S01]  /*4320*/  PRMT R57, R62, 0x7632, R57 ;  /* 0x000076323e397816 */ /* 0x000fe20000000039 */
[----:B------:R-:W-:Y:S01]  /*4330*/  FFMA.FTZ R74, R205, R56, R59 ;  /* 0x00000038cd4a7223 */ /* 0x000fe2000001003b */
        /* <DEDUP_REMOVED lines=29> */
.L_x_57:
        /* <DEDUP_REMOVED lines=46> */
.L_x_60:
[-CC-:B0-----:R-:W-:Y:S01]  /*47f0*/  FFMA.FTZ R73, R230, R85.reuse, R87.reuse ;  /* 0x00000055e6497223 */ /* 0x181fe20000010057 */
[----:B-----5:R-:W-:Y:S01]  /*4800*/  PRMT R72, R63, 0x7632, R72 ;  /* 0x000076323f487816 */ /* 0x020fe20000000048 */
[-CC-:B------:R-:W-:Y:S01]  /*4810*/  FFMA.FTZ R225, R225, R85.reuse, R87.reuse ;  /* 0x00000055e1e17223 */ /* 0x180fe20000010057 */
[-CC-:B------:R-:W-:Y:S01]  /*4820*/  FFMA.FTZ R236, R236, R85.reuse, R87.reuse ;  /* 0x00000055ecec7223 */ /* 0x180fe20000010057 */
[-C--:B------:R-:W-:Y:S01]  /*4830*/  FFMA.FTZ R0, R213, R85.reuse, R87 ;  /* 0x00000055d5007223 */ /* 0x080fe20000010057 */
[----:B------:R-:W-:Y:S01]  /*4840*/  FADD.FTZ R226, R226, -R73 ;  /* 0x80000049e2e27221 */ /* 0x000fe20000010000 */
[----:B------:R-:W-:Y:S01]  /*4850*/  SHF.L.U32 R74, R63, 0x10, RZ ;  /* 0x000000103f4a7819 */ /* 0x000fe200000006ff */
[----:B------:R-:W-:Y:S01]  /*4860*/  FADD.FTZ R228, R228, -R225 ;  /* 0x800000e1e4e47221 */ /* 0x000fe20000010000 */
[----:B------:R-:W-:Y:S01]  /*4870*/  SHF.L.U32 R73, R72, 0x10, RZ ;  /* 0x0000001048497819 */ /* 0x000fe200000006ff */
[----:B------:R-:W-:Y:S01]  /*4880*/  FADD.FTZ R236, R231, -R236 ;  /* 0x800000ece7ec7221 */ /* 0x000fe20000010000 */
[C---:B------:R-:W-:Y:S01]  /*4890*/  SHF.L.U32 R75, R62.reuse, 0x10, RZ ;  /* 0x000000103e4b7819 */ /* 0x040fe200000006ff */
[----:B------:R-:W-:Y:S01]  /*48a0*/  FADD.FTZ R0, R209, -R0 ;  /* 0x80000000d1007221 */ /* 0x000fe20000010000 */
[C---:B------:R-:W-:Y:S01]  /*48b0*/  FFMA.FTZ R228, R205.reuse, R228, R74 ;  /* 0x000000e4cde47223 */ /* 0x040fe2000001004a */
        /* <DEDUP_REMOVED lines=28> */
.L_x_56:
[----:B------:R-:W-:Y:S05]  /*4a80*/  @!P0 BRA `(.L_x_61) ;  /* 0x00000004001c8947 */ /* 0x000fea0003800000 */
[----:B------:R-:W-:Y:S05]  /*4a90*/  @!P2 BRA `(.L_x_62) ;  /* 0x000000000094a947 */ /* 0x000fea0003800000 */
[-CC-:B0-----:R-:W-:Y:S01]  /*4aa0*/  FFMA.FTZ R56, R213, R85.reuse, R87.reuse ;  /* 0x00000055d5387223 */ /* 0x181fe20000010057 */
        /* <DEDUP_REMOVED lines=36> */
.L_x_62:
[-CC-:B------:R-:W-:Y:S01]  /*4cf0*/  FFMA.FTZ R216, R216, R85.reuse, R87.reuse ;  /* 0x00000055d8d87223 */ /* 0x180fe20000010057 */
[-CC-:B0-----:R-:W-:Y:S01]  /*4d00*/  FFMA.FTZ R57, R230, R85.reuse, R87.reuse ;  /* 0x00000055e6397223 */ /* 0x181fe20000010057 */
        /* <DEDUP_REMOVED lines=31> */
.L_x_61:
[----:B------:R-:W-:Y:S05]  /*4f00*/  @!P2 BRA `(.L_x_63) ;  /* 0x000000000084a947 */ /* 0x000fea0003800000 */
        /* <DEDUP_REMOVED lines=33> */
.L_x_63:
        /* <DEDUP_REMOVED lines=27> */
[----:B------:R-:W-:-:S07]  /*52d0*/  F2FP.BF16.F32.PACK_AB R72, R79, R72 ;  /* 0x000000484f48723e */ /* 0x000fce00000010ff */
.L_x_59:
[----:B------:R-:W0:Y:S01]  /*52e0*/  @P0 LDC.64 R82, c[0x0][0x478] ;  /* 0x00011e00ff520b82 */ /* 0x000e220000000a00 */
[----:B------:R-:W-:-:S07]  /*52f0*/  IMAD.WIDE.U32 R80, R204, 0x10, R76 ;  /* 0x00000010cc507825 */ /* 0x000fce00078e004c */
[----:B------:R-:W1:Y:S01]  /*5300*/  @P2 LDC.64 R78, c[0x0][0x470] ;  /* 0x00011c00ff4e2b82 */ /* 0x000e620000000a00 */
[----:B0-----:R-:W-:-:S05]  /*5310*/  @P0 IMAD.WIDE.U32 R82, R204, 0x10, R82 ;  /* 0x00000010cc520825 */ /* 0x001fca00078e0052 */
[----:B------:R0:W-:Y:S01]  /*5320*/  @P0 STG.E.128 desc[UR12][R82.64], R56 ;  /* 0x0000003852000986 */ /* 0x0001e2000c101d0c */
[----:B-1----:R-:W-:-:S03]  /*5330*/  @P2 IMAD.WIDE.U32 R78, R204, 0x10, R78 ;  /* 0x00000010cc4e2825 */ /* 0x002fc600078e004e */
        /* <DEDUP_REMOVED lines=18> */
[----:B------:R-:W-:Y:S01]  /*5460*/  FFMA.FTZ R72, R205, R88, R0 ;  /* 0x00000058cd487223 */ /* 0x000fe20000010000 */
        /* <DEDUP_REMOVED lines=35> */
.L_x_66:
        /* <DEDUP_REMOVED lines=45> */
.L_x_65:
        /* <DEDUP_REMOVED lines=46> */
.L_x_68:
[-CC-:B0-----:R-:W-:Y:S01]  /*5c50*/  FFMA.FTZ R73, R220, R85.reuse, R87.reuse ;  /* 0x00000055dc497223 */ /* 0x181fe20000010057 */
[-CC-:B------:R-:W-:Y:S01]  /*5c60*/  FFMA.FTZ R223, R223, R85.reuse, R87.reuse ;  /* 0x00000055dfdf7223 */ /* 0x180fe20000010057 */
[----:B-----5:R-:W-:Y:S01]  /*5c70*/  PRMT R72, R55, 0x7632, R72 ;  /* 0x0000763237487816 */ /* 0x020fe20000000048 */
[-CC-:B------:R-:W-:Y:S01]  /*5c80*/  FFMA.FTZ R224, R224, R85.reuse, R87.reuse ;  /* 0x00000055e0e07223 */ /* 0x180fe20000010057 */
[-C--:B------:R-:W-:Y:S01]  /*5c90*/  FFMA.FTZ R0, R221, R85.reuse, R87 ;  /* 0x00000055dd007223 */ /* 0x080fe20000010057 */
[----:B------:R-:W-:Y:S01]  /*5ca0*/  FADD.FTZ R92, R92, -R73 ;  /* 0x800000495c5c7221 */ /* 0x000fe20000010000 */
[----:B------:R-:W-:Y:S01]  /*5cb0*/  SHF.L.U32 R73, R55, 0x10, RZ ;  /* 0x0000001037497819 */ /* 0x000fe200000006ff */
[----:B------:R-:W-:Y:S01]  /*5cc0*/  FADD.FTZ R94, R94, -R223 ;  /* 0x800000df5e5e7221 */ /* 0x000fe20000010000 */
[----:B------:R-:W-:Y:S01]  /*5cd0*/  SHF.L.U32 R72, R72, 0x10, RZ ;  /* 0x0000001048487819 */ /* 0x000fe200000006ff */
[----:B------:R-:W-:Y:S01]  /*5ce0*/  FADD.FTZ R224, R217, -R224 ;  /* 0x800000e0d9e07221 */ /* 0x000fe20000010000 */
[----:B------:R-:W-:Y:S01]  /*5cf0*/  SHF.L.U32 R75, R54, 0x10, RZ ;  /* 0x00000010364b7819 */ /* 0x000fe200000006ff */
[----:B------:R-:W-:Y:S01]  /*5d00*/  FADD.FTZ R0, R93, -R0 ;  /* 0x800000005d007221 */ /* 0x000fe20000010000 */
[-CC-:B------:R-:W-:Y:S01]  /*5d10*/  FFMA.FTZ R89, R89, R85.reuse, R87.reuse ;  /* 0x0000005559597223 */ /* 0x180fe20000010057 */
[-CC-:B------:R-:W-:Y:S01]  /*5d20*/  FFMA.FTZ R218, R218, R85.reuse, R87.reuse ;  /* 0x00000055dada7223 */ /* 0x180fe20000010057 */
[-CC-:B------:R-:W-:Y:S01]  /*5d30*/  FFMA.FTZ R219, R219, R85.reuse, R87.reuse ;  /* 0x00000055dbdb7223 */ /* 0x180fe20000010057 */
[----:B------:R-:W-:Y:S01]  /*5d40*/  FFMA.FTZ R222, R222, R85, R87 ;  /* 0x00000055dede7223 */ /* 0x000fe20000010057 */
[C-C-:B------:R-:W-:Y:S01]  /*5d50*/  FFMA.FTZ R94, R205.reuse, R94, R73.reuse ;  /* 0x0000005ecd5e7223 */ /* 0x140fe20000010049 */
[C-C-:B------:R-:W-:Y:S01]  /*5d60*/  FFMA.FTZ R85, R205.reuse, R224, R72.reuse ;  /* 0x000000e0cd557223 */ /* 0x140fe20000010048 */
        /* <DEDUP_REMOVED lines=11> */
[C---:B------:R-:W-:Y:S01]  /*5e20*/  FFMA.FTZ R83, R205.reuse, R222, R78 ;  /* 0x000000decd537223 */ /* 0x040fe2000001004e */
[----:B------:R-:W-:Y:S01]  /*5e30*/  SHF.L.U32 R73, R52, 0x10, RZ ;  /* 0x0000001034497819 */ /* 0x000fe200000006ff */
[C---:B------:R-:W-:Y:S01]  /*5e40*/  FFMA.FTZ R79, R205.reuse, R90, R79 ;  /* 0x0000005acd4f7223 */ /* 0x040fe2000001004f */
[----:B------:R-:W-:Y:S01]  /*5e50*/  SHF.L.U32 R75, R0, 0x10, RZ ;  /* 0x00000010004b7819 */ /* 0x000fe200000006ff */
[----:B------:R-:W-:Y:S01]  /*5e60*/  FFMA.FTZ R92, R205, R92, R81 ;  /* 0x0000005ccd5c7223 */ /* 0x000fe20000010051 */
[----:B------:R-:W-:Y:S01]  /*5e70*/  F2FP.BF16.F32.PACK_AB R74, R83, R74 ;  /* 0x0000004a534a723e */ /* 0x000fe200000010ff */
[----:B------:R-:W-:-:S02]  /*5e80*/  FFMA.FTZ R72, R205, R88, R73 ;  /* 0x00000058cd487223 */ /* 0x000fc40000010049 */
[----:B------:R-:W-:Y:S01]  /*5e90*/  FFMA.FTZ R205, R205, R218, R75 ;  /* 0x000000dacdcd7223 */ /* 0x000fe2000001004b */
[----:B------:R-:W-:Y:S02]  /*5ea0*/  F2FP.BF16.F32.PACK_AB R75, R85, R94 ;  /* 0x0000005e554b723e */ /* 0x000fe400000010ff */
[----:B------:R-:W-:Y:S02]  /*5eb0*/  F2FP.BF16.F32.PACK_AB R73, R92, R79 ;  /* 0x0000004f5c49723e */ /* 0x000fe400000010ff */
[----:B------:R-:W-:Y:S01]  /*5ec0*/  F2FP.BF16.F32.PACK_AB R72, R205, R72 ;  /* 0x00000048cd48723e */ /* 0x000fe200000010ff */
[----:B------:R-:W-:Y:S06]  /*5ed0*/  BRA `(.L_x_67) ;  /* 0x0000000800187947 */ /* 0x000fec0003800000 */
.L_x_64:
        /* <DEDUP_REMOVED lines=39> */
.L_x_70:
[-CC-:B------:R-:W-:Y:S01]  /*6150*/  FFMA.FTZ R89, R89, R85.reuse, R87.reuse ;  /* 0x0000005559597223 */ /* 0x180fe20000010057 */
[-CC-:B------:R-:W-:Y:S01]  /*6160*/  FFMA.FTZ R219, R219, R85.reuse, R87.reuse ;  /* 0x00000055dbdb7223 */ /* 0x180fe20000010057 */
[-CC-:B0-----:R-:W-:Y:S01]  /*6170*/  FFMA.FTZ R57, R220, R85.reuse, R87.reuse ;  /* 0x00000055dc397223 */ /* 0x181fe20000010057 */
        /* <DEDUP_REMOVED lines=30> */
.L_x_69:
[----:B------:R-:W-:Y:S05]  /*6360*/  @!P2 BRA `(.L_x_71) ;  /* 0x000000000084a947 */ /* 0x000fea0003800000 */
        /* <DEDUP_REMOVED lines=33> */
.L_x_71:
        /* <DEDUP_REMOVED lines=28> */
.L_x_67:
[----:B------:R-:W0:Y:S01]  /*6740*/  @P0 LDC.64 R80, c[0x0][0x478] ;  /* 0x00011e00ff500b82 */ /* 0x000e220000000a00 */
[----:B------:R-:W-:Y:S01]  /*6750*/  IMAD.WIDE.U32 R76, R153, 0x10, R76 ;  /* 0x00000010994c7825 */ /* 0x000fe200078e004c */
[----:B------:R-:W-:-:S06]  /*6760*/  UPLOP3.LUT UP1, UPT, UPT, UPT, UP1, 0x40, 0x4 ;  /* 0x000000000004789c */ /* 0x000fcc0003f2e810 */
[----:B------:R-:W1:Y:S01]  /*6770*/  @P2 LDC.64 R78, c[0x0][0x470] ;  /* 0x00011c00ff4e2b82 */ /* 0x000e620000000a00 */
[----:B0-----:R-:W-:-:S05]  /*6780*/  @P0 IMAD.WIDE.U32 R80, R153, 0x10, R80 ;  /* 0x0000001099500825 */ /* 0x001fca00078e0050 */
[----:B------:R0:W-:Y:S01]  /*6790*/  @P0 STG.E.128 desc[UR12][R80.64], R56 ;  /* 0x0000003850000986 */ /* 0x0001e2000c101d0c */
[----:B-1----:R-:W-:-:S03]  /*67a0*/  @P2 IMAD.WIDE.U32 R78, R153, 0x10, R78 ;  /* 0x00000010994e2825 */ /* 0x002fc600078e004e */
[----:B------:R0:W-:Y:S04]  /*67b0*/  STG.E.128 desc[UR12][R76.64], R72 ;  /* 0x000000484c007986 */ /* 0x0001e8000c101d0c */
[----:B------:R0:W-:Y:S01]  /*67c0*/  @P2 STG.E.128 desc[UR12][R78.64], R68 ;  /* 0x000000444e002986 */ /* 0x0001e2000c101d0c */
[----:B------:R-:W-:Y:S05]  /*67d0*/  @!P3 BRA `(.L_x_72) ;  /* 0xffffffa40010b947 */ /* 0x000fea000383ffff */
[----:B------:R-:W-:Y:S02]  /*67e0*/  MOV R85, R115 ;  /* 0x0000007300557202 */ /* 0x000fe40000000f00 */
[----:B------:R-:W-:Y:S02]  /*67f0*/  MOV R89, R114 ;  /* 0x0000007200597202 */ /* 0x000fe40000000f00 */
[----:B-----5:R-:W-:Y:S02]  /*6800*/  MOV R61, R117 ;  /* 0x00000075003d7202 */ /* 0x020fe40000000f00 */
[----:B0-----:R-:W-:Y:S02]  /*6810*/  MOV R73, R116 ;  /* 0x0000007400497202 */ /* 0x001fe40000000f00 */
[----:B------:R-:W-:Y:S02]  /*6820*/  MOV R86, R111 ;  /* 0x0000006f00567202 */ /* 0x000fe40000000f00 */
[----:B------:R-:W-:-:S02]  /*6830*/  MOV R90, R110 ;  /* 0x0000006e005a7202 */ /* 0x000fc40000000f00 */
[----:B------:R-:W-:Y:S02]  /*6840*/  MOV R114, R28 ;  /* 0x0000001c00727202 */ /* 0x000fe40000000f00 */
[----:B------:R-:W-:Y:S02]  /*6850*/  MOV R115, R29 ;  /* 0x0000001d00737202 */ /* 0x000fe40000000f00 */
[----:B------:R-:W-:Y:S02]  /*6860*/  MOV R116, R49 ;  /* 0x0000003100747202 */ /* 0x000fe40000000f00 */
[----:B------:R-:W-:Y:S02]  /*6870*/  MOV R117, R48 ;  /* 0x0000003000757202 */ /* 0x000fe40000000f00 */
        /* <DEDUP_REMOVED lines=86> */
.L_x_45:
[----:B------:R-:W1:Y:S08]  /*6de0*/  S2UR UR4, SR_CTAID.X ;  /* 0x00000000000479c3 */ /* 0x000e700000002500 */
[----:B------:R-:W1:Y:S08]  /*6df0*/  LDC R15, c[0x0][0x388] ;  /* 0x0000e200ff0f7b82 */ /* 0x000e700000000800 */
[----:B------:R-:W2:Y:S08]  /*6e00*/  LDC.64 R2, c[0x0][0x440] ;  /* 0x00011000ff027b82 */ /* 0x000eb00000000a00 */
[----:B------:R-:W3:Y:S08]  /*6e10*/  LDC.64 R8, c[0x0][0x448] ;  /* 0x00011200ff087b82 */ /* 0x000ef00000000a00 */
[----:B------:R-:W4:Y:S01]  /*6e20*/  LDC.64 R10, c[0x0][0x450] ;  /* 0x00011400ff0a7b82 */ /* 0x000f220000000a00 */
[----:B-1----:R-:W-:-:S05]  /*6e30*/  IMAD R15, R15, UR4, RZ ;  /* 0x000000040f0f7c24 */ /* 0x002fca000f8e02ff */
[----:B------:R-:W-:Y:S02]  /*6e40*/  LEA.HI R15, R15, R100, RZ, 0x1d ;  /* 0x000000640f0f7211 */ /* 0x000fe400078fe8ff */
[----:B------:R-:W1:Y:S03]  /*6e50*/  LDC.64 R12, c[0x0][0x458] ;  /* 0x00011600ff0c7b82 */ /* 0x000e660000000a00 */
[----:B--2---:R-:W-:-:S04]  /*6e60*/  IMAD.WIDE.U32 R2, R15, 0x20, R2 ;  /* 0x000000200f027825 */ /* 0x004fc800078e0002 */
[C---:B---3--:R-:W-:Y:S01]  /*6e70*/  IMAD.WIDE.U32 R8, R15.reuse, 0x20, R8 ;  /* 0x000000200f087825 */ /* 0x048fe200078e0008 */
[----:B0-----:R-:W-:Y:S04]  /*6e80*/  STG.E.128 desc[UR12][R2.64], R64 ;  /* 0x0000004002007986 */ /* 0x001fe8000c101d0c */
[----:B------:R-:W-:Y:S01]  /*6e90*/  STG.E.128 desc[UR12][R2.64+0x10], R68 ;  /* 0x0000104402007986 */ /* 0x000fe2000c101d0c */
[----:B----4-:R-:W-:-:S03]  /*6ea0*/  IMAD.WIDE.U32 R10, R15, 0x20, R10 ;  /* 0x000000200f0a7825 */ /* 0x010fc600078e000a */
[----:B------:R-:W-:Y:S04]  /*6eb0*/  STG.E.128 desc[UR12][R8.64], R52 ;  /* 0x0000003408007986 */ /* 0x000fe8000c101d0c */
[----:B------:R-:W-:Y:S01]  /*6ec0*/  STG.E.128 desc[UR12][R8.64+0x10], R56 ;  /* 0x0000103808007986 */ /* 0x000fe2000c101d0c */
[----:B-1----:R-:W-:-:S03]  /*6ed0*/  IMAD.WIDE.U32 R12, R15, 0x20, R12 ;  /* 0x000000200f0c7825 */ /* 0x002fc600078e000c */
[----:B------:R-:W-:Y:S04]  /*6ee0*/  STG.E.128 desc[UR12][R10.64], R96 ;  /* 0x000000600a007986 */ /* 0x000fe8000c101d0c */
        /* <DEDUP_REMOVED lines=18> */
[----:B------:R-:W-:Y:S01]  /*7010*/  STG.E.128 desc[UR12][R12.64+0x4010], R32 ;  /* 0x004010200c007986 */ /* 0x000fe2000c101d0c */
[----:B------:R-:W-:Y:S05]  /*7020*/  EXIT ;  /* 0x000000000000794d */ /* 0x000fea0003800000 */
.L_x_73:
        /* <DEDUP_REMOVED lines=13> */
.L_x_3773:


//--------------------- .text._ZN10layer_norm31ln_parallel_residual_bwd_kernelINS_13Kernel_traitsI13__nv_bfloat16S2_S2_S2_fjLj6144ELj1ELj1ELj8ELj16ENS_18Kernel_traits_baseILj6144ES2_S2_S2_S2_fjLj256EEEEELb0ELb1ELb0EEEvNS_9BwdParamsE --------------------------
	.section	.text._ZN10layer_norm31ln_parallel_residual_bwd_kernelINS_13Kernel_traitsI13__nv_bfloat16S2_S2_S2_fjLj6144ELj1ELj1ELj8ELj16ENS_18Kernel_traits_baseILj6144ES2_S2_S2_S2_fjLj256EEEEELb0ELb1ELb0EEEvNS_9BwdParamsE,"ax",@progbits
	.align	128
        .global         _ZN10layer_norm31ln_parallel_residual_bwd_kernelINS_13Kernel_traitsI13__nv_bfloat16S2_S2_S2_fjLj6144ELj1ELj1ELj8ELj16ENS_18Kernel_traits_baseILj6144ES2_S2_S2_S2_fjLj256EEEEELb0ELb1ELb0EEEvNS_9BwdParamsE
        .type           _ZN10layer_norm31ln_parallel_residual_bwd_kernelINS_13Kernel_traitsI13__nv_bfloat16S2_S2_S2_fjLj6144ELj1ELj1ELj8ELj16ENS_18Kernel_traits_baseILj6144ES2_S2_S2_S2_fjLj256EEEEELb0ELb1ELb0EEEvNS_9BwdParamsE,@function
        .size           _ZN10layer_norm31ln_parallel_residual_bwd_kernelINS_13Kernel_traitsI13__nv_bfloat16S2_S2_S2_fjLj6144ELj1ELj1ELj8ELj16ENS_18Kernel_traits_baseILj6144ES2_S2_S2_S2_fjLj256EEEEELb0ELb1ELb0EEEvNS_9BwdParamsE,(.L_x_3774 - _ZN10layer_norm31ln_parallel_residual_bwd_kernelINS_13Kernel_traitsI13__nv_bfloat16S2_S2_S2_fjLj6144ELj1ELj1ELj8ELj16ENS_18Kernel_traits_baseILj6144ES2_S2_S2_S2_fjLj256EEEEELb0ELb1ELb0EEEvNS_9BwdParamsE)
        .other          _ZN10layer_norm31ln_parallel_residual_bwd_kernelINS_13Kernel_traitsI13__nv_bfloat16S2_S2_S2_fjLj6144ELj1ELj1ELj8ELj16ENS_18Kernel_traits_baseILj6144ES2_S2_S2_S2_fjLj256EEEEELb0ELb1ELb0EEEvNS_9BwdParamsE,@"STO_CUDA_ENTRY STV_DEFAULT"
_ZN10layer_norm31ln_parallel_residual_bwd_kernelINS_13Kernel_traitsI13__nv_bfloat16S2_S2_S2_fjLj6144ELj1ELj1ELj8ELj16ENS_18Kernel_traits_baseILj6144ES2_S2_S2_S2_fjLj256EEEEELb0ELb1ELb0EEEvNS_9BwdParamsE:
.text._ZN10layer_norm31ln_parallel_residual_bwd_kernelINS_13Kernel_traitsI13__nv_bfloat16S2_S2_S2_fjLj6144ELj1ELj1ELj8ELj16ENS_18Kernel_traits_baseILj6144ES2_S2_S2_S2_fjLj256EEEEELb0ELb1ELb0EEEvNS_9BwdParamsE:
[----:B------:R-:W-:Y:S01]  /*0000*/  LDC R1, c[0x0][0x37c] ;  /* 0x0000df00ff017b82 */ /* 0x000fe20000000800 */
[----:B------:R-:W0:Y:S01]  /*0010*/  S2R R0, SR_TID.X ;  /* 0x0000000000007919 */ /* 0x000e220000002100 */
[----:B------:R-:W1:Y:S01]  /*0020*/  LDCU UR4, c[0x0][0x388] ;  /* 0x00007100ff0477ac */ /* 0x000e620008000800 */
[----:B------:R-:W2:Y:S01]  /*0030*/  LDCU.64 UR8, c[0x0][0x358] ;  /* 0x00006b00ff0877ac */ /* 0x000ea20008000a00 */
[----:B-1----:R-:W-:-:S04]  /*0040*/  MOV R96, UR4 ;  /* 0x0000000400607c02 */ /* 0x002fc80008000f00 */
[----:B------:R-:W1:Y:S01]  /*0050*/  S2UR UR10, SR_CTAID.X ;  /* 0x00000000000a79c3 */ /* 0x000e620000002500 */
[----:B------:R-:W1:Y:S01]  /*0060*/  LDCU UR4, c[0x0][0x384] ;  /* 0x00007080ff0477ac */ /* 0x000e620008000800 */
[----:B------:R-:W-:-:S04]  /*0070*/  SHF.R.S32.HI R3, RZ, 0x1f, R96 ;  /* 0x0000001fff037819 */ /* 0x000fc80000011460 */
[----:B------:R-:W-:Y:S02]  /*0080*/  LEA.HI R2, R3, R96, RZ, 0x3 ;  /* 0x0000006003027211 */ /* 0x000fe400078f18ff */
[----:B0-----:R-:W-:Y:S02]  /*0090*/  LOP3.LUT R5, R0, 0xff, RZ, 0x3c, !PT ;  /* 0x000000ff00057812 */ /* 0x001fe400078e3cff */
[----:B------:R-:W-:Y:S02]  /*00a0*/  MOV R3, R0 ;  /* 0x0000000000037202 */ /* 0x000fe40000000f00 */
[----:B------:R-:W-:-:S04]  /*00b0*/  LEA.HI.SX32 R2, R2, R5, 0x1d ;  /* 0x0000000502027211 */ /* 0x000fc800078feaff */
[C---:B------:R-:W-:Y:S02]  /*00c0*/  ISETP.GE.U32.AND P0, PT, R2.reuse, 0x200, PT ;  /* 0x000002000200780c */ /* 0x040fe40003f06070 */
[C---:B------:R-:W-:Y:S02]  /*00d0*/  ISETP.GE.U32.AND P1, PT, R2.reuse, 0x100, PT ;  /* 0x000001000200780c */ /* 0x040fe40003f26070 */
[----:B------:R-:W-:-:S09]  /*00e0*/  ISETP.GE.U32.AND P2, PT, R2, 0x300, PT ;  /* 0x000003000200780c */ /* 0x000fd20003f46070 */
[----:B------:R-:W0:Y:S02]  /*00f0*/  @P0 LDC.64 R6, c[0x0][0x3d0] ;  /* 0x0000f400ff060b82 */ /* 0x000e240000000a00 */
[----:B------:R-:W-:-:S06]  /*0100*/  @P1 LOP3.LUT R3, R0, 0x100, RZ, 0xfc, !PT ;  /* 0x0000010000031812 */ /* 0x000fcc00078efcff */
[----:B------:R-:W3:Y:S08]  /*0110*/  @P1 LDC.64 R4, c[0x0][0x3d0] ;  /* 0x0000f400ff041b82 */ /* 0x000ef00000000a00 */
[----:B------:R-:W4:Y:S01]  /*0120*/  @P2 LDC.64 R8, c[0x0][0x3d0] ;  /* 0x0000f400ff082b82 */ /* 0x000f220000000a00 */
[C---:B0-----:R-:W-:Y:S01]  /*0130*/  @P0 IMAD.WIDE.U32 R6, R3.reuse, 0x10, R6 ;  /* 0x0000001003060825 */ /* 0x041fe200078e0006 */
[----:B------:R-:W-:-:S04]  /*0140*/  @P0 IADD3 R3, PT, PT, R3, 0x100, RZ ;  /* 0x0000010003030810 */ /* 0x000fc80007ffe0ff */
[----:B--2---:R0:W5:Y:S01]  /*0150*/  @P0 LDG.E.128 R124, desc[UR8][R6.64] ;  /* 0x00000008067c0981 */ /* 0x004162000c1e1d00 */
[----:B---3--:R-:W-:-:S05]  /*0160*/  @P1 IMAD.WIDE.U32 R4, R0, 0x10, R4 ;  /* 0x0000001000041825 */ /* 0x008fca00078e0004 */
[----:B------:R0:W5:Y:S01]  /*0170*/  @P1 LDG.E.128 R68, desc[UR8][R4.64] ;  /* 0x0000000804441981 */ /* 0x000162000c1e1d00 */
[----:B----4-:R-:W-:-:S05]  /*0180*/  @P2 IMAD.WIDE.U32 R8, R3, 0x10, R8 ;  /* 0x0000001003082825 */ /* 0x010fca00078e0008 */
[----:B------:R0:W5:Y:S01]  /*0190*/  @P2 LDG.E.128 R64, desc[UR8][R8.64] ;  /* 0x0000000808402981 */ /* 0x000162000c1e1d00 */
[----:B-1----:R-:W-:Y:S01]  /*01a0*/  UISETP.GE.AND UP0, UPT, UR10, UR4, UPT ;  /* 0x000000040a00728c */ /* 0x002fe2000bf06270 */
        /* <DEDUP_REMOVED lines=24> */
[----:B0-----:R-:W-:Y:S06]  /*0330*/  BRA.U UP0, `(.L_x_74) ;  /* 0x0000005900e87547 */ /* 0x001fec000b800000 */
[----:B------:R-:W0:Y:S01]  /*0340*/  LDCU.U8 UR11, c[0x0][0x410] ;  /* 0x00008200ff0b77ac */ /* 0x000e220008000000 */
[----:B------:R-:W-:Y:S02]  /*0350*/  PLOP3.LUT P3, PT, PT, PT, PT, 0x8, 0x80 ;  /* 0x000000000080781c */ /* 0x000fe40003f6e170 */
[----:B------:R-:W-:Y:S02]  /*0360*/  CS2R R60, SRZ ;  /* 0x00000000003c7805 */ /* 0x000fe4000001ff00 */
[----:B------:R-:W-:Y:S02]  /*0370*/  SHF.R.U32.HI R97, RZ, 0x5, R0 ;  /* 0x00000005ff617819 */ /* 0x000fe40000011600 */
[----:B------:R-:W-:Y:S02]  /*0380*/  CS2R R62, SRZ ;  /* 0x00000000003e7805 */ /* 0x000fe4000001ff00 */
[----:B------:R-:W-:Y:S02]  /*0390*/  MOV R99, UR10 ;  /* 0x0000000a00637c02 */ /* 0x000fe40008000f00 */
[----:B------:R-:W-:-:S02]  /*03a0*/  CS2R R56, SRZ ;  /* 0x0000000000387805 */ /* 0x000fc4000001ff00 */
        /* <DEDUP_REMOVED lines=18> */
[----:B------:R-:W-:-:S02]  /*04d0*/  PLOP3.LUT P0, PT, PT, PT, UP0, 0x80, 0x8 ;  /* 0x000000000008781c */ /* 0x000fc40003f0f008 */
[----:B------:R-:W-:Y:S02]  /*04e0*/  CS2R R42, SRZ ;  /* 0x00000000002a7805 */ /* 0x000fe4000001ff00 */
[----:B------:R-:W-:Y:S02]  /*04f0*/  PRMT R169, R66, 0x7632, R169 ;  /* 0x0000763242a97816 */ /* 0x000fe400000000a9 */
[----:B------:R-:W-:Y:S02]  /*0500*/  CS2R R36, SRZ ;  /* 0x0000000000247805 */ /* 0x000fe4000001ff00 */
[----:B------:R-:W-:Y:S02]  /*0510*/  PRMT R170, R65, 0x7632, R170 ;  /* 0x0000763241aa7816 */ /* 0x000fe400000000aa */
[----:B------:R-:W-:Y:S02]  /*0520*/  CS2R R38, SRZ ;  /* 0x0000000000267805 */ /* 0x000fe4000001ff00 */
[----:B------:R-:W-:-:S02]  /*0530*/  PRMT R171, R64, 0x7632, R171 ;  /* 0x0000763240ab7816 */ /* 0x000fc400000000ab */
        /* <DEDUP_REMOVED lines=8> */
[----:B------:R-:W-:Y:S02]  /*05c0*/  P2R R173, PR, RZ, 0x1 ;  /* 0x00000001ffad7803 */ /* 0x000fe40000000000 */
[----:B------:R-:W-:Y:S02]  /*05d0*/  CS2R R16, SRZ ;  /* 0x0000000000107805 */ /* 0x000fe4000001ff00 */
[----:B------:R-:W-:Y:S01]  /*05e0*/  CS2R R18, SRZ ;  /* 0x0000000000127805 */ /* 0x000fe2000001ff00 */
[----:B------:R-:W0:Y:S01]  /*05f0*/  LDCU UR14, c[0x0][0x400] ;  /* 0x00008000ff0e77ac */ /* 0x000e220008000800 */
[----:B------:R-:W1:Y:S01]  /*0600*/  LDCU.64 UR6, c[0x0][0x470] ;  /* 0x00008e00ff0677ac */ /* 0x000e620008000a00 */
[----:B------:R-:W2:Y:S01]  /*0610*/  LDCU.64 UR12, c[0x0][0x438] ;  /* 0x00008700ff0c77ac */ /* 0x000ea20008000a00 */
[----:B------:R-:W3:Y:S03]  /*0620*/  LDCU.64 UR4, c[0x0][0x478] ;  /* 0x00008f00ff0477ac */ /* 0x000ee60008000a00 */
.L_x_111:
[----:B0--34-:R-:W4:Y:S01]  /*0630*/  LDC.64 R80, c[0x0][0x3c0] ;  /* 0x0000f000ff507b82 */ /* 0x019f220000000a00 */
[----:B------:R-:W-:-:S07]  /*0640*/  ISETP.NE.AND P4, PT, R173, RZ, PT ;  /* 0x000000ffad00720c */ /* 0x000fce0003f85270 */
[----:B------:R-:W0:Y:S08]  /*0650*/  LDC.64 R82, c[0x0][0x3c8] ;  /* 0x0000f200ff527b82 */ /* 0x000e300000000a00 */
[----:B------:R-:W1:Y:S01]  /*0660*/  LDC R96, c[0x0][0x388] ;  /* 0x0000e200ff607b82 */ /* 0x000e620000000800 */
[----:B----4-:R-:W-:-:S06]  /*0670*/  IMAD.WIDE R80, R99, 0x4, R80 ;  /* 0x0000000463507825 */ /* 0x010fcc00078e0250 */
[----:B------:R-:W4:Y:S01]  /*0680*/  LDG.E R80, desc[UR8][R80.64] ;  /* 0x0000000850507981 */ /* 0x000f22000c1e1900 */
[----:B0-----:R-:W-:-:S05]  /*0690*/  IMAD.WIDE R82, R99, 0x4, R82 ;  /* 0x0000000463527825 */ /* 0x001fca00078e0252 */
[----:B-----5:R0:W5:Y:S01]  /*06a0*/  LDG.E R135, desc[UR8][R82.64] ;  /* 0x0000000852877981 */ /* 0x020162000c1e1900 */
[----:B------:R-:W-:Y:S01]  /*06b0*/  BSSY.RECONVERGENT B0, `(.L_x_75) ;  /* 0x0000070000007945 */ /* 0x000fe20003800200 */
[----:B------:R-:W-:Y:S02]  /*06c0*/  HFMA2 R89, -RZ, RZ, 0, 0 ;  /* 0x00000000ff597431 */ /* 0x000fe400000001ff */
[----:B-1----:R-:W-:Y:S01]  /*06d0*/  IMAD R84, R99, R96, RZ ;  /* 0x0000006063547224 */ /* 0x002fe200078e02ff */
[C---:B------:R-:W-:Y:S02]  /*06e0*/  ISETP.GE.U32.AND P0, PT, R2.reuse, 0x200, PT ;  /* 0x000002000200780c */ /* 0x040fe40003f06070 */
[----:B------:R-:W-:Y:S02]  /*06f0*/  ISETP.GE.U32.AND P2, PT, R2, 0x300, PT ;  /* 0x000003000200780c */ /* 0x000fe40003f46070 */
[----:B------:R-:W-:Y:S02]  /*0700*/  SHF.R.S32.HI R85, RZ, 0x1f, R84 ;  /* 0x0000001fff557819 */ /* 0x000fe40000011454 */
[----:B------:R-:W-:-:S02]  /*0710*/  MOV R90, RZ ;  /* 0x000000ff005a7202 */ /* 0x000fc40000000f00 */
[----:B------:R-:W-:-:S04]  /*0720*/  LEA.HI R85, R85, R84, RZ, 0x3 ;  /* 0x0000005455557211 */ /* 0x000fc800078f18ff */
[----:B------:R-:W-:-:S04]  /*0730*/  LEA.HI.SX32 R101, R85, R0, 0x1d ;  /* 0x0000000055657211 */ /* 0x000fc800078feaff */
[----:B------:R-:W-:Y:S02]  /*0740*/  MOV R91, R101 ;  /* 0x00000065005b7202 */ /* 0x000fe40000000f00 */
[----:B----4-:R-:W-:Y:S01]  /*0750*/  FSEL R88, R80, RZ, !P4 ;  /* 0x000000ff50587208 */ /* 0x010fe20006000000 */
[----:B0-----:R-:W-:Y:S06]  /*0760*/  @!P1 BRA `(.L_x_76) ;  /* 0x0000000400909947 */ /* 0x001fec0003800000 */
[----:B------:R-:W0:Y:S08]  /*0770*/  LDC.64 R80, c[0x0][0x3a8] ;  /* 0x0000ea00ff507b82 */ /* 0x000e300000000a00 */
[----:B------:R-:W1:Y:S01]  /*0780*/  LDC.64 R84, c[0x0][0x428] ;  /* 0x00010a00ff547b82 */ /* 0x000e620000000a00 */
[----:B0-----:R-:W-:-:S06]  /*0790*/  IMAD.WIDE.U32 R80, R101, 0x10, R80 ;  /* 0x0000001065507825 */ /* 0x001fcc00078e0050 */
[----:B------:R-:W4:Y:S01]  /*07a0*/  LDG.E.128 R80, desc[UR8][R80.64] ;  /* 0x0000000850507981 */ /* 0x000f22000c1e1d00 */
[----:B-1----:R-:W-:-:S06]  /*07b0*/  IMAD.WIDE.U32 R84, R101, 0x10, R84 ;  /* 0x0000001065547825 */ /* 0x002fcc00078e0054 */
[----:B------:R-:W3:Y:S01]  /*07c0*/  LDG.E.128 R84, desc[UR8][R84.64] ;  /* 0x0000000854547981 */ /* 0x000ee2000c1e1d00 */
[----:B--2---:R-:W-:-:S04]  /*07d0*/  ISETP.NE.U32.AND P1, PT, RZ, UR12, PT ;  /* 0x0000000cff007c0c */ /* 0x004fc8000bf25070 */
[----:B------:R-:W-:Y:S02]  /*07e0*/  ISETP.NE.AND.EX P1, PT, RZ, UR13, PT, P1 ;  /* 0x0000000dff007c0c */ /* 0x000fe4000bf25310 */
[----:B------:R-:W-:-:S11]  /*07f0*/  SHF.L.U32 R138, R68, 0x10, RZ ;  /* 0x00000010448a7819 */ /* 0x000fd600000006ff */
[----:B------:R-:W0:Y:S01]  /*0800*/  @P1 LDC.64 R90, c[0x0][0x438] ;  /* 0x00010e00ff5a1b82 */ /* 0x000e220000000a00 */
[----:B------:R-:W-:Y:S02]  /*0810*/  SHF.L.U32 R143, R163, 0x10, RZ ;  /* 0x00000010a38f7819 */ /* 0x000fe400000006ff */
[----:B------:R-:W-:Y:S02]  /*0820*/  SHF.L.U32 R140, R69, 0x10, RZ ;  /* 0x00000010458c7819 */ /* 0x000fe400000006ff */
[----:B------:R-:W-:Y:S02]  /*0830*/  SHF.L.U32 R145, R162, 0x10, RZ ;  /* 0x00000010a2917819 */ /* 0x000fe400000006ff */
[----:B------:R-:W-:Y:S02]  /*0840*/  SHF.L.U32 R142, R70, 0x10, RZ ;  /* 0x00000010468e7819 */ /* 0x000fe400000006ff */
[----:B------:R-:W-:Y:S02]  /*0850*/  SHF.L.U32 R147, R161, 0x10, RZ ;  /* 0x00000010a1937819 */ /* 0x000fe400000006ff */
[----:B------:R-:W-:Y:S01]  /*0860*/  SHF.L.U32 R144, R71, 0x10, RZ ;  /* 0x0000001047907819 */ /* 0x000fe200000006ff */
[----:B0-----:R-:W-:-:S05]  /*0870*/  @P1 IMAD.WIDE.U32 R90, R101, 0x10, R90 ;  /* 0x00000010655a1825 */ /* 0x001fca00078e005a */
[----:B------:R0:W5:Y:S01]  /*0880*/  @P1 LDG.E.128 R12, desc[UR8][R90.64] ;  /* 0x000000085a0c1981 */ /* 0x000162000c1e1d00 */
[C---:B----4-:R-:W-:Y:S02]  /*0890*/  SHF.L.U32 R3, R80.reuse, 0x10, RZ ;  /* 0x0000001050037819 */ /* 0x050fe400000006ff */
[----:B------:R-:W-:Y:S02]  /*08a0*/  PRMT R89, R80, 0x7632, R89 ;  /* 0x0000763250597816 */ /* 0x000fe40000000059 */
[----:B------:R-:W-:Y:S01]  /*08b0*/  SHF.L.U32 R93, R81, 0x10, RZ ;  /* 0x00000010515d7819 */ /* 0x000fe200000006ff */
[----:B------:R-:W-:Y:S01]  /*08c0*/  FADD.FTZ R80, -R88, R3 ;  /* 0x0000000358507221 */ /* 0x000fe20000010100 */
[----:B------:R-:W-:Y:S02]  /*08d0*/  SHF.L.U32 R95, R82, 0x10, RZ ;  /* 0x00000010525f7819 */ /* 0x000fe400000006ff */
[----:B------:R-:W-:Y:S01]  /*08e0*/  SHF.L.U32 R141, R83, 0x10, RZ ;  /* 0x00000010538d7819 */ /* 0x000fe200000006ff */
[----:B-----5:R-:W-:Y:S01]  /*08f0*/  FMUL.FTZ R3, R135, R80 ;  /* 0x0000005087037220 */ /* 0x020fe20000410000 */
[----:B------:R-:W-:Y:S01]  /*0900*/  FADD.FTZ R80, -R88, R93 ;  /* 0x0000005d58507221 */ /* 0x000fe20000010100 */
[----:B------:R-:W-:-:S02]  /*0910*/  SHF.L.U32 R89, R89, 0x10, RZ ;  /* 0x0000001059597819 */ /* 0x000fc400000006ff */
[----:B------:R-:W-:Y:S01]  /*0920*/  PRMT R149, R83, 0x7632, R149 ;  /* 0x0000763253957816 */ /* 0x000fe20000000095 */
[----:B------:R-:W-:Y:S01]  /*0930*/  FMUL.FTZ R137, R135, R80 ;  /* 0x0000005087897220 */ /* 0x000fe20000410000 */
[C---:B------:R-:W-:Y:S01]  /*0940*/  FADD.FTZ R80, -R88.reuse, R95 ;  /* 0x0000005f58507221 */ /* 0x040fe20000010100 */
[----:B------:R-:W-:Y:S01]  /*0950*/  PRMT R92, R81, 0x7632, R92 ;  /* 0x00007632515c7816 */ /* 0x000fe2000000005c */
[----:B------:R-:W-:Y:S01]  /*0960*/  FADD.FTZ R146, -R88, R89 ;  /* 0x0000005958927221 */ /* 0x000fe20000010100 */
[----:B---3--:R-:W-:Y:S01]  /*0970*/  SHF.L.U32 R83, R84, 0x10, RZ ;  /* 0x0000001054537819 */ /* 0x008fe200000006ff */
[C---:B------:R-:W-:Y:S01]  /*0980*/  FMUL.FTZ R139, R135.reuse, R80 ;  /* 0x00000050878b7220 */ /* 0x040fe20000410000 */
[----:B------:R-:W-:Y:S01]  /*0990*/  FADD.FTZ R80, -R88, R141 ;  /* 0x0000008d58507221 */ /* 0x000fe20000010100 */
[----:B------:R-:W-:Y:S01]  /*09a0*/  PRMT R81, R84, 0x7632, R81 ;  /* 0x0000763254517816 */ /* 0x000fe20000000051 */
[C---:B------:R-:W-:Y:S01]  /*09b0*/  FMUL.FTZ R146, R135.reuse, R146 ;  /* 0x0000009287927220 */ /* 0x040fe20000410000 */
[-C--:B------:R-:W-:Y:S01]  /*09c0*/  FMUL.FTZ R138, R138, R83.reuse ;  /* 0x000000538a8a7220 */ /* 0x080fe20000410000 */
[----:B------:R-:W-:Y:S01]  /*09d0*/  FMUL.FTZ R141, R135, R80 ;  /* 0x00000050878d7220 */ /* 0x000fe20000410000 */
[----:B------:R-:W-:Y:S01]  /*09e0*/  FADD.FTZ R36, R36, R83 ;  /* 0x0000005324247221 */ /* 0x000fe20000010000 */
[----:B------:R-:W-:Y:S01]  /*09f0*/  FFMA.FTZ R60, R3, R83, R60 ;  /* 0x00000053033c7223 */ /* 0x000fe2000001003c */
[----:B------:R-:W-:Y:S01]  /*0a00*/  SHF.L.U32 R80, R81, 0x10, RZ ;  /* 0x0000001051507819 */ /* 0x000fe200000006ff */
[----:B------:R-:W-:Y:S01]  /*0a10*/  FFMA.FTZ R81, R3, R138, RZ ;  /* 0x0000008a03517223 */ /* 0x000fe200000100ff */
[----:B------:R-:W-:-:S02]  /*0a20*/  SHF.L.U32 R83, R92, 0x10, RZ ;  /* 0x000000105c537819 */ /* 0x000fc400000006ff */
[----:B------:R-:W-:Y:S01]  /*0a30*/  PRMT R94, R82, 0x7632, R94 ;  /* 0x00007632525e7816 */ /* 0x000fe2000000005e */
[-C--:B------:R-:W-:Y:S01]  /*0a40*/  FMUL.FTZ R143, R143, R80.reuse ;  /* 0x000000508f8f7220 */ /* 0x080fe20000410000 */
[----:B------:R-:W-:Y:S01]  /*0a50*/  PRMT R82, R85, 0x7632, R82 ;  /* 0x0000763255527816 */ /* 0x000fe20000000052 */
[----:B------:R-:W-:Y:S01]  /*0a60*/  FADD.FTZ R37, R37, R80 ;  /* 0x0000005025257221 */ /* 0x000fe20000010000 */
[----:B------:R-:W-:Y:S01]  /*0a70*/  FFMA.FTZ R61, R146, R80, R61 ;  /* 0x00000050923d7223 */ /* 0x000fe2000001003d */
[----:B------:R-:W-:Y:S01]  /*0a80*/  SHF.L.U32 R85, R85, 0x10, RZ ;  /* 0x0000001055557819 */ /* 0x000fe200000006ff */
[----:B------:R-:W-:Y:S01]  /*0a90*/  FADD.FTZ R148, -R88, R83 ;  /* 0x0000005358947221 */ /* 0x000fe20000010100 */
[----:B------:R-:W-:Y:S01]  /*0aa0*/  FADD.FTZ R80, RZ, R138 ;  /* 0x0000008aff507221 */ /* 0x000fe20000010000 */
[----:B------:R-:W-:Y:S02]  /*0ab0*/  SHF.L.U32 R82, R82, 0x10, RZ ;  /* 0x0000001052527819 */ /* 0x000fe400000006ff */
[----:B------:R-:W-:Y:S01]  /*0ac0*/  FMUL.FTZ R148, R135, R148 ;  /* 0x0000009487947220 */ /* 0x000fe20000410000 */
[----:B------:R-:W-:Y:S01]  /*0ad0*/  FADD.FTZ R83, R80, R143 ;  /* 0x0000008f50537221 */ /* 0x000fe20000010000 */
[----:B------:R-:W-:Y:S01]  /*0ae0*/  FMUL.FTZ R140, R140, R85 ;  /* 0x000000558c8c7220 */ /* 0x000fe20000410000 */
[----:B------:R-:W-:Y:S01]  /*0af0*/  FFMA.FTZ R80, R146, R143, R81 ;  /* 0x0000008f92507223 */ /* 0x000fe20000010051 */
[----:B------:R-:W-:Y:S01]  /*0b00*/  FADD.FTZ R38, R38, R85 ;  /* 0x0000005526267221 */ /* 0x000fe20000010000 */
[----:B------:R-:W-:Y:S01]  /*0b10*/  FFMA.FTZ R62, R137, R85, R62 ;  /* 0x00000055893e7223 */ /* 0x000fe2000001003e */
[C---:B------:R-:W-:Y:S01]  /*0b20*/  PRMT R84, R86.reuse, 0x7632, R84 ;  /* 0x0000763256547816 */ /* 0x040fe20000000054 */
[-C--:B------:R-:W-:Y:S01]  /*0b30*/  FMUL.FTZ R145, R145, R82.reuse ;  /* 0x0000005291917220 */ /* 0x080fe20000410000 */
[----:B0-----:R-:W-:Y:S01]  /*0b40*/  SHF.L.U32 R91, R86, 0x10, RZ ;  /* 0x00000010565b7819 */ /* 0x001fe200000006ff */
[----:B------:R-:W-:Y:S01]  /*0b50*/  FADD.FTZ R39, R39, R82 ;  /* 0x0000005227277221 */ /* 0x000fe20000010000 */
[----:B------:R-:W-:Y:S01]  /*0b60*/  FFMA.FTZ R63, R148, R82, R63 ;  /* 0x00000052943f7223 */ /* 0x000fe2000001003f */
[----:B------:R-:W-:Y:S01]  /*0b70*/  SHF.L.U32 R85, R94, 0x10, RZ ;  /* 0x000000105e557819 */ /* 0x000fe200000006ff */
[----:B------:R-:W-:Y:S01]  /*0b80*/  FADD.FTZ R82, R83, R140 ;  /* 0x0000008c53527221 */ /* 0x000fe20000010000 */
[----:B------:R-:W-:Y:S01]  /*0b90*/  FFMA.FTZ R81, R137, R140, R80 ;  /* 0x0000008c89517223 */ /* 0x000fe20000010050 */
[----:B------:R-:W-:Y:S01]  /*0ba0*/  SHF.L.U32 R84, R84, 0x10, RZ ;  /* 0x0000001054547819 */ /* 0x000fe200000006ff */
[----:B------:R-:W-:Y:S01]  /*0bb0*/  FMUL.FTZ R142, R142, R91 ;  /* 0x0000005b8e8e7220 */ /* 0x000fe20000410000 */
[C---:B------:R-:W-:Y:S01]  /*0bc0*/  PRMT R86, R87.reuse, 0x7632, R86 ;  /* 0x0000763257567816 */ /* 0x040fe20000000056 */
[----:B------:R-:W-:Y:S01]  /*0bd0*/  FADD.FTZ R150, -R88, R85 ;  /* 0x0000005558967221 */ /* 0x000fe20000010100 */
[----:B------:R-:W-:Y:S01]  /*0be0*/  FADD.FTZ R83, R82, R145 ;  /* 0x0000009152537221 */ /* 0x000fe20000010000 */
[----:B------:R-:W-:Y:S01]  /*0bf0*/  FFMA.FTZ R80, R148, R145, R81 ;  /* 0x0000009194507223 */ /* 0x000fe20000010051 */
[----:B------:R-:W-:Y:S01]  /*0c00*/  SHF.L.U32 R87, R87, 0x10, RZ ;  /* 0x0000001057577819 */ /* 0x000fe200000006ff */
[----:B------:R-:W-:Y:S01]  /*0c10*/  FMUL.FTZ R147, R147, R84 ;  /* 0x0000005493937220 */ /* 0x000fe20000410000 */
[----:B------:R-:W-:Y:S01]  /*0c20*/  SHF.L.U32 R149, R149, 0x10, RZ ;  /* 0x0000001095957819 */ /* 0x000fe200000006ff */
[----:B------:R-:W-:Y:S01]  /*0c30*/  FMUL.FTZ R150, R135, R150 ;  /* 0x0000009687967220 */ /* 0x000fe20000410000 */
[----:B------:R-:W-:Y:S01]  /*0c40*/  FADD.FTZ R82, R83, R142 ;  /* 0x0000008e53527221 */ /* 0x000fe20000010000 */
[----:B------:R-:W-:Y:S01]  /*0c50*/  FFMA.FTZ R81, R139, R142, R80 ;  /* 0x0000008e8b517223 */ /* 0x000fe20000010050 */
[-C--:B------:R-:W-:Y:S01]  /*0c60*/  FMUL.FTZ R144, R144, R87.reuse ;  /* 0x0000005790907220 */ /* 0x080fe20000410000 */
[----:B------:R-:W-:Y:S01]  /*0c70*/  FADD.FTZ R34, R34, R87 ;  /* 0x0000005722227221 */ /* 0x000fe20000010000 */
[----:B------:R-:W-:Y:S01]  /*0c80*/  FFMA.FTZ R58, R141, R87, R58 ;  /* 0x000000578d3a7223 */ /* 0x000fe2000001003a */
[----:B------:R-:W-:Y:S01]  /*0c90*/  SHF.L.U32 R87, R160, 0x10, RZ ;  /* 0x00000010a0577819 */ /* 0x000fe200000006ff */
[----:B------:R-:W-:Y:S01]  /*0ca0*/  FADD.FTZ R152, -R88, R149 ;  /* 0x0000009558987221 */ /* 0x000fe20000010100 */
[----:B------:R-:W-:Y:S01]  /*0cb0*/  SHF.L.U32 R86, R86, 0x10, RZ ;  /* 0x0000001056567819 */ /* 0x000fe200000006ff */
[----:B------:R-:W-:Y:S01]  /*0cc0*/  FADD.FTZ R83, R82, R147 ;  /* 0x0000009352537221 */ /* 0x000fe20000010000 */
[----:B------:R-:W-:Y:S01]  /*0cd0*/  FFMA.FTZ R80, R150, R147, R81 ;  /* 0x0000009396507223 */ /* 0x000fe20000010051 */
[----:B------:R-:W-:Y:S01]  /*0ce0*/  FMUL.FTZ R152, R135, R152 ;  /* 0x0000009887987220 */ /* 0x000fe20000410000 */
[----:B------:R-:W-:Y:S01]  /*0cf0*/  FADD.FTZ R32, R32, R91 ;  /* 0x0000005b20207221 */ /* 0x000fe20000010000 */
[----:B------:R-:W-:Y:S01]  /*0d00*/  FMUL.FTZ R149, R87, R86 ;  /* 0x0000005657957220 */ /* 0x000fe20000410000 */
[----:B------:R-:W-:Y:S01]  /*0d10*/  FADD.FTZ R82, R83, R144 ;  /* 0x0000009053527221 */ /* 0x000fe20000010000 */
[----:B------:R-:W-:Y:S01]  /*0d20*/  FFMA.FTZ R80, R141, R144, R80 ;  /* 0x000000908d507223 */ /* 0x000fe20000010050 */
[----:B------:R-:W-:Y:S01]  /*0d30*/  FFMA.FTZ R56, R139, R91, R56 ;  /* 0x0000005b8b387223 */ /* 0x000fe20000010038 */
[----:B------:R-:W-:Y:S01]  /*0d40*/  FADD.FTZ R33, R33, R84 ;  /* 0x0000005421217221 */ /* 0x000fe20000010000 */
[----:B------:R-:W-:Y:S01]  /*0d50*/  FFMA.FTZ R57, R150, R84, R57 ;  /* 0x0000005496397223 */ /* 0x000fe20000010039 */
[----:B------:R-:W-:Y:S01]  /*0d60*/  FADD.FTZ R35, R35, R86 ;  /* 0x0000005623237221 */ /* 0x000fe20000010000 */
[----:B------:R-:W-:Y:S01]  /*0d70*/  FFMA.FTZ R59, R152, R86, R59 ;  /* 0x00000056983b7223 */ /* 0x000fe2000001003b */
[----:B------:R-:W-:Y:S01]  /*0d80*/  IADD3 R91, PT, PT, R101, 0x100, RZ ;  /* 0x00000100655b7810 */ /* 0x000fe20007ffe0ff */
[----:B------:R-:W-:Y:S01]  /*0d90*/  FADD.FTZ R89, R82, R149 ;  /* 0x0000009552597221 */ /* 0x000fe20000010000 */
[----:B------:R-:W-:-:S07]  /*0da0*/  FFMA.FTZ R90, R152, R149, R80 ;  /* 0x00000095985a7223 */ /* 0x000fce0000010050 */
.L_x_76:
[----:B--23--:R-:W-:Y:S05]  /*0db0*/  BSYNC.RECONVERGENT B0 ;  /* 0x0000000000007941 */ /* 0x00cfea0003800200 */
.L_x_75:
[----:B------:R-:W-:Y:S04]  /*0dc0*/  BSSY.RECONVERGENT B0, `(.L_x_77) ;  /* 0x0000066000007945 */ /* 0x000fe80003800200 */
[----:B------:R-:W-:Y:S05]  /*0dd0*/  @!P0 BRA `(.L_x_78) ;  /* 0x0000000400908947 */ /* 0x000fea0003800000 */
[----:B------:R-:W0:Y:S08]  /*0de0*/  LDC.64 R80, c[0x0][0x3a8] ;  /* 0x0000ea00ff507b82 */ /* 0x000e300000000a00 */
[----:B------:R-:W1:Y:S01]  /*0df0*/  LDC.64 R84, c[0x0][0x428] ;  /* 0x00010a00ff547b82 */ /* 0x000e620000000a00 */
[----:B0-----:R-:W-:-:S06]  /*0e00*/  IMAD.WIDE.U32 R80, R91, 0x10, R80 ;  /* 0x000000105b507825 */ /* 0x001fcc00078e0050 */
[----:B------:R-:W2:Y:S01]  /*0e10*/  LDG.E.128 R80, desc[UR8][R80.64] ;  /* 0x0000000850507981 */ /* 0x000ea2000c1e1d00 */
[----:B-1----:R-:W-:-:S06]  /*0e20*/  IMAD.WIDE.U32 R84, R91, 0x10, R84 ;  /* 0x000000105b547825 */ /* 0x002fcc00078e0054 */
[----:B------:R-:W3:Y:S01]  /*0e30*/  LDG.E.128 R84, desc[UR8][R84.64] ;  /* 0x0000000854547981 */ /* 0x000ee2000c1e1d00 */
[----:B------:R-:W-:-:S04]  /*0e40*/  ISETP.NE.U32.AND P1, PT, RZ, UR12, PT ;  /* 0x0000000cff007c0c */ /* 0x000fc8000bf25070 */
[----:B------:R-:W-:Y:S02]  /*0e50*/  ISETP.NE.AND.EX P1, PT, RZ, UR13, PT, P1 ;  /* 0x0000000dff007c0c */ /* 0x000fe4000bf25310 */
[----:B------:R-:W-:Y:S02]  /*0e60*/  SHF.L.U32 R98, R124, 0x10, RZ ;  /* 0x000000107c627819 */ /* 0x000fe400000006ff */
[----:B------:R-:W-:-:S09]  /*0e70*/  SHF.L.U32 R100, R125, 0x10, RZ ;  /* 0x000000107d647819 */ /* 0x000fd200000006ff */
[----:B------:R-:W0:Y:S01]  /*0e80*/  @P1 LDC.64 R92, c[0x0][0x438] ;  /* 0x00010e00ff5c1b82 */ /* 0x000e220000000a00 */
[----:B------:R-:W-:Y:S02]  /*0e90*/  SHF.L.U32 R111, R167, 0x10, RZ ;  /* 0x00000010a76f7819 */ /* 0x000fe400000006ff */
[----:B------:R-:W-:Y:S02]  /*0ea0*/  SHF.L.U32 R113, R166, 0x10, RZ ;  /* 0x00000010a6717819 */ /* 0x000fe400000006ff */
[----:B------:R-:W-:Y:S02]  /*0eb0*/  SHF.L.U32 R104, R127, 0x10, RZ ;  /* 0x000000107f687819 */ /* 0x000fe400000006ff */
[----:B------:R-:W-:Y:S01]  /*0ec0*/  SHF.L.U32 R102, R126, 0x10, RZ ;  /* 0x000000107e667819 */ /* 0x000fe200000006ff */
[----:B0-----:R-:W-:-:S05]  /*0ed0*/  @P1 IMAD.WIDE.U32 R92, R91, 0x10, R92 ;  /* 0x000000105b5c1825 */ /* 0x001fca00078e005c */
[----:B------:R0:W5:Y:S01]  /*0ee0*/  @P1 LDG.E.128 R8, desc[UR8][R92.64] ;  /* 0x000000085c081981 */ /* 0x000162000c1e1d00 */
[----:B------:R-:W-:Y:S02]  /*0ef0*/  SHF.L.U32 R114, R164, 0x10, RZ ;  /* 0x00000010a4727819 */ /* 0x000fe400000006ff */
[----:B------:R-:W-:Y:S02]  /*0f00*/  IADD3 R91, PT, PT, R91, 0x100, RZ ;  /* 0x000001005b5b7810 */ /* 0x000fe40007ffe0ff */
[C---:B--2---:R-:W-:Y:S02]  /*0f10*/  SHF.L.U32 R95, R80.reuse, 0x10, RZ ;  /* 0x00000010505f7819 */ /* 0x044fe400000006ff */
[----:B------:R-:W-:Y:S02]  /*0f20*/  PRMT R94, R80, 0x7632, R94 ;  /* 0x00007632505e7816 */ /* 0x000fe4000000005e */
[----:B------:R-:W-:Y:S01]  /*0f30*/  SHF.L.U32 R105, R81, 0x10, RZ ;  /* 0x0000001051697819 */ /* 0x000fe200000006ff */
[----:B------:R-:W-:Y:S01]  /*0f40*/  FADD.FTZ R80, -R88, R95 ;  /* 0x0000005f58507221 */ /* 0x000fe20000010100 */
[----:B------:R-:W-:-:S02]  /*0f50*/  SHF.L.U32 R107, R82, 0x10, RZ ;  /* 0x00000010526b7819 */ /* 0x000fc400000006ff */
[----:B------:R-:W-:Y:S01]  /*0f60*/  PRMT R112, R83, 0x7632, R112 ;  /* 0x0000763253707816 */ /* 0x000fe20000000070 */
[----:B-----5:R-:W-:Y:S01]  /*0f70*/  FMUL.FTZ R103, R135, R80 ;  /* 0x0000005087677220 */ /* 0x020fe20000410000 */
[----:B------:R-:W-:Y:S01]  /*0f80*/  SHF.L.U32 R109, R83, 0x10, RZ ;  /* 0x00000010536d7819 */ /* 0x000fe200000006ff */
[----:B------:R-:W-:Y:S01]  /*0f90*/  FADD.FTZ R80, -R88, R105 ;  /* 0x0000006958507221 */ /* 0x000fe20000010100 */
[----:B---3--:R-:W-:Y:S02]  /*0fa0*/  SHF.L.U32 R83, R84, 0x10, RZ ;  /* 0x0000001054537819 */ /* 0x008fe400000006ff */
[----:B------:R-:W-:Y:S01]  /*0fb0*/  PRMT R110, R82, 0x7632, R110 ;  /* 0x00007632526e7816 */ /* 0x000fe2000000006e */
[----:B------:R-:W-:Y:S01]  /*0fc0*/  FMUL.FTZ R105, R135, R80 ;  /* 0x0000005087697220 */ /* 0x000fe20000410000 */
[C---:B------:R-:W-:Y:S01]  /*0fd0*/  PRMT R82, R85.reuse, 0x7632, R82 ;  /* 0x0000763255527816 */ /* 0x040fe20000000052 */
[----:B------:R-:W-:Y:S01]  /*0fe0*/  FADD.FTZ R80, -R88, R107 ;  /* 0x0000006b58507221 */ /* 0x000fe20000010100 */
[----:B------:R-:W-:Y:S01]  /*0ff0*/  SHF.L.U32 R85, R85, 0x10, RZ ;  /* 0x0000001055557819 */ /* 0x000fe200000006ff */
[-C--:B------:R-:W-:Y:S01]  /*1000*/  FMUL.FTZ R98, R98, R83.reuse ;  /* 0x0000005362627220 */ /* 0x080fe20000410000 */
[----:B------:R-:W-:Y:S01]  /*1010*/  FADD.FTZ R28, R28, R83 ;  /* 0x000000531c1c7221 */ /* 0x000fe20000010000 */
[----:B------:R-:W-:Y:S01]  /*1020*/  FFMA.FTZ R52, R103, R83, R52 ;  /* 0x0000005367347223 */ /* 0x000fe20000010034 */
[----:B------:R-:W-:Y:S01]  /*1030*/  PRMT R106, R81, 0x7632, R106 ;  /* 0x00007632516a7816 */ /* 0x000fe2000000006a */
[----:B------:R-:W-:Y:S01]  /*1040*/  FMUL.FTZ R107, R135, R80 ;  /* 0x00000050876b7220 */ /* 0x000fe20000410000 */
[----:B------:R-:W-:Y:S01]  /*1050*/  SHF.L.U32 R83, R94, 0x10, RZ ;  /* 0x000000105e537819 */ /* 0x000fe200000006ff */
[-C--:B------:R-:W-:Y:S01]  /*1060*/  FMUL.FTZ R100, R100, R85.reuse ;  /* 0x0000005564647220 */ /* 0x080fe20000410000 */
[----:B------:R-:W-:Y:S01]  /*1070*/  FADD.FTZ R30, R30, R85 ;  /* 0x000000551e1e7221 */ /* 0x000fe20000010000 */
[----:B------:R-:W-:Y:S01]  /*1080*/  FFMA.FTZ R54, R105, R85, R54 ;  /* 0x0000005569367223 */ /* 0x000fe20000010036 */
[----:B------:R-:W-:Y:S01]  /*1090*/  FADD.FTZ R80, -R88, R109 ;  /* 0x0000006d58507221 */ /* 0x000fe20000010100 */
[----:B------:R-:W-:-:S02]  /*10a0*/  PRMT R81, R84, 0x7632, R81 ;  /* 0x0000763254517816 */ /* 0x000fc40000000051 */
[----:B------:R-:W-:Y:S01]  /*10b0*/  SHF.L.U32 R85, R106, 0x10, RZ ;  /* 0x000000106a557819 */ /* 0x000fe200000006ff */
[C---:B------:R-:W-:Y:S01]  /*10c0*/  FADD.FTZ R106, -R88.reuse, R83 ;  /* 0x00000053586a7221 */ /* 0x040fe20000010100 */
[----:B------:R-:W-:Y:S01]  /*10d0*/  FMUL.FTZ R109, R135, R80 ;  /* 0x00000050876d7220 */ /* 0x000fe20000410000 */
[----:B------:R-:W-:Y:S01]  /*10e0*/  SHF.L.U32 R80, R81, 0x10, RZ ;  /* 0x0000001051507819 */ /* 0x000fe200000006ff */
[----:B------:R-:W-:Y:S01]  /*10f0*/  FFMA.FTZ R81, R103, R98, R90 ;  /* 0x0000006267517223 */ /* 0x000fe2000001005a */
[----:B------:R-:W-:Y:S01]  /*1100*/  FMUL.FTZ R106, R135, R106 ;  /* 0x0000006a876a7220 */ /* 0x000fe20000410000 */
[----:B------:R-:W-:Y:S01]  /*1110*/  FADD.FTZ R108, -R88, R85 ;  /* 0x00000055586c7221 */ /* 0x000fe20000010100 */
[----:B------:R-:W-:Y:S01]  /*1120*/  SHF.L.U32 R82, R82, 0x10, RZ ;  /* 0x0000001052527819 */ /* 0x000fe200000006ff */
[-C--:B------:R-:W-:Y:S01]  /*1130*/  FMUL.FTZ R111, R111, R80.reuse ;  /* 0x000000506f6f7220 */ /* 0x080fe20000410000 */
[----:B------:R-:W-:Y:S01]  /*1140*/  FADD.FTZ R29, R29, R80 ;  /* 0x000000501d1d7221 */ /* 0x000fe20000010000 */
[----:B------:R-:W-:Y:S01]  /*1150*/  FFMA.FTZ R53, R106, R80, R53 ;  /* 0x000000506a357223 */ /* 0x000fe20000010035 */
[----:B------:R-:W-:Y:S01]  /*1160*/  FADD.FTZ R80, R89, R98 ;  /* 0x0000006259507221 */ /* 0x000fe20000010000 */
[----:B------:R-:W-:Y:S01]  /*1170*/  FMUL.FTZ R108, R135, R108 ;  /* 0x0000006c876c7220 */ /* 0x000fe20000410000 */
[----:B0-----:R-:W-:Y:S01]  /*1180*/  PRMT R92, R87, 0x7632, R92 ;  /* 0x00007632575c7816 */ /* 0x001fe2000000005c */
[-C--:B------:R-:W-:Y:S01]  /*1190*/  FMUL.FTZ R113, R113, R82.reuse ;  /* 0x0000005271717220 */ /* 0x080fe20000410000 */
[----:B------:R-:W-:Y:S01]  /*11a0*/  FADD.FTZ R83, R80, R111 ;  /* 0x0000006f50537221 */ /* 0x000fe20000010000 */
[----:B------:R-:W-:Y:S01]  /*11b0*/  FFMA.FTZ R80, R106, R111, R81 ;  /* 0x0000006f6a507223 */ /* 0x000fe20000010051 */
[----:B------:R-:W-:Y:S01]  /*11c0*/  SHF.L.U32 R87, R87, 0x10, RZ ;  /* 0x0000001057577819 */ /* 0x000fe200000006ff */
[----:B------:R-:W-:Y:S01]  /*11d0*/  FADD.FTZ R31, R31, R82 ;  /* 0x000000521f1f7221 */ /* 0x000fe20000010000 */
[----:B------:R-:W-:Y:S01]  /*11e0*/  PRMT R84, R86, 0x7632, R84 ;  /* 0x0000763256547816 */ /* 0x000fe20000000054 */
[----:B------:R-:W-:Y:S01]  /*11f0*/  FFMA.FTZ R55, R108, R82, R55 ;  /* 0x000000526c377223 */ /* 0x000fe20000010037 */
[----:B------:R-:W-:Y:S01]  /*1200*/  SHF.L.U32 R93, R86, 0x10, RZ ;  /* 0x00000010565d7819 */ /* 0x000fe200000006ff */
[----:B------:R-:W-:Y:S01]  /*1210*/  FADD.FTZ R82, R83, R100 ;  /* 0x0000006453527221 */ /* 0x000fe20000010000 */
[----:B------:R-:W-:Y:S01]  /*1220*/  SHF.L.U32 R85, R110, 0x10, RZ ;  /* 0x000000106e557819 */ /* 0x000fe200000006ff */
[----:B------:R-:W-:Y:S01]  /*1230*/  FFMA.FTZ R81, R105, R100, R80 ;  /* 0x0000006469517223 */ /* 0x000fe20000010050 */
[-C--:B------:R-:W-:Y:S01]  /*1240*/  FMUL.FTZ R104, R104, R87.reuse ;  /* 0x0000005768687220 */ /* 0x080fe20000410000 */
[----:B------:R-:W-:Y:S01]  /*1250*/  FADD.FTZ R26, R26, R87 ;  /* 0x000000571a1a7221 */ /* 0x000fe20000010000 */
[----:B------:R-:W-:Y:S01]  /*1260*/  FFMA.FTZ R50, R109, R87, R50 ;  /* 0x000000576d327223 */ /* 0x000fe20000010032 */
[----:B------:R-:W-:Y:S01]  /*1270*/  SHF.L.U32 R86, R165, 0x10, RZ ;  /* 0x00000010a5567819 */ /* 0x000fe200000006ff */
[----:B------:R-:W-:Y:S01]  /*1280*/  FMUL.FTZ R102, R102, R93 ;  /* 0x0000005d66667220 */ /* 0x000fe20000410000 */
[----:B------:R-:W-:Y:S01]  /*1290*/  SHF.L.U32 R87, R112, 0x10, RZ ;  /* 0x0000001070577819 */ /* 0x000fe200000006ff */
[----:B------:R-:W-:Y:S01]  /*12a0*/  FADD.FTZ R112, -R88, R85 ;  /* 0x0000005558707221 */ /* 0x000fe20000010100 */
[----:B------:R-:W-:Y:S01]  /*12b0*/  SHF.L.U32 R84, R84, 0x10, RZ ;  /* 0x0000001054547819 */ /* 0x000fe200000006ff */
[----:B------:R-:W-:Y:S01]  /*12c0*/  FADD.FTZ R83, R82, R113 ;  /* 0x0000007152537221 */ /* 0x000fe20000010000 */
[----:B------:R-:W-:Y:S01]  /*12d0*/  FFMA.FTZ R80, R108, R113, R81 ;  /* 0x000000716c507223 */ /* 0x000fe20000010051 */
[----:B------:R-:W-:Y:S01]  /*12e0*/  FMUL.FTZ R112, R135, R112 ;  /* 0x0000007087707220 */ /* 0x000fe20000410000 */
[----:B------:R-:W-:Y:S01]  /*12f0*/  SHF.L.U32 R92, R92, 0x10, RZ ;  /* 0x000000105c5c7819 */ /* 0x000fe200000006ff */
[----:B------:R-:W-:Y:S01]  /*1300*/  FMUL.FTZ R110, R86, R84 ;  /* 0x00000054566e7220 */ /* 0x000fe20000410000 */
[----:B------:R-:W-:Y:S01]  /*1310*/  FADD.FTZ R83, R83, R102 ;  /* 0x0000006653537221 */ /* 0x000fe20000010000 */
[----:B------:R-:W-:Y:S01]  /*1320*/  FFMA.FTZ R81, R107, R102, R80 ;  /* 0x000000666b517223 */ /* 0x000fe20000010050 */
[----:B------:R-:W-:Y:S01]  /*1330*/  FADD.FTZ R116, -R88, R87 ;  /* 0x0000005758747221 */ /* 0x000fe20000010100 */
[----:B------:R-:W-:Y:S01]  /*1340*/  FMUL.FTZ R114, R114, R92 ;  /* 0x0000005c72727220 */ /* 0x000fe20000410000 */
[----:B------:R-:W-:Y:S01]  /*1350*/  FADD.FTZ R83, R83, R110 ;  /* 0x0000006e53537221 */ /* 0x000fe20000010000 */
[----:B------:R-:W-:Y:S01]  /*1360*/  FFMA.FTZ R80, R112, R110, R81 ;  /* 0x0000006e70507223 */ /* 0x000fe20000010051 */
[----:B------:R-:W-:Y:S01]  /*1370*/  FMUL.FTZ R116, R135, R116 ;  /* 0x0000007487747220 */ /* 0x000fe20000410000 */
[----:B------:R-:W-:Y:S01]  /*1380*/  FADD.FTZ R24, R24, R93 ;  /* 0x0000005d18187221 */ /* 0x000fe20000010000 */
[----:B------:R-:W-:Y:S01]  /*1390*/  FADD.FTZ R83, R83, R104 ;  /* 0x0000006853537221 */ /* 0x000fe20000010000 */
[----:B------:R-:W-:Y:S01]  /*13a0*/  FFMA.FTZ R81, R109, R104, R80 ;  /* 0x000000686d517223 */ /* 0x000fe20000010050 */
[----:B------:R-:W-:Y:S01]  /*13b0*/  FFMA.FTZ R48, R107, R93, R48 ;  /* 0x0000005d6b307223 */ /* 0x000fe20000010030 */
[----:B------:R-:W-:Y:S01]  /*13c0*/  FADD.FTZ R25, R25, R84 ;  /* 0x0000005419197221 */ /* 0x000fe20000010000 */
[----:B------:R-:W-:Y:S01]  /*13d0*/  FFMA.FTZ R49, R112, R84, R49 ;  /* 0x0000005470317223 */ /* 0x000fe20000010031 */
[----:B------:R-:W-:Y:S01]  /*13e0*/  FADD.FTZ R27, R27, R92 ;  /* 0x0000005c1b1b7221 */ /* 0x000fe20000010000 */
[C---:B------:R-:W-:Y:S01]  /*13f0*/  FFMA.FTZ R51, R116.reuse, R92, R51 ;  /* 0x0000005c74337223 */ /* 0x040fe20000010033 */
[----:B------:R-:W-:Y:S01]  /*1400*/  FADD.FTZ R89, R83, R114 ;  /* 0x0000007253597221 */ /* 0x000fe20000010000 */
[----:B------:R-:W-:-:S07]  /*1410*/  FFMA.FTZ R90, R116, R114, R81 ;  /* 0x00000072745a7223 */ /* 0x000fce0000010051 */
.L_x_78:
[----:B------:R-:W-:Y:S05]  /*1420*/  BSYNC.RECONVERGENT B0 ;  /* 0x0000000000007941 */ /* 0x000fea0003800200 */
.L_x_77:
        /* <DEDUP_REMOVED lines=9> */
[----:B------:R-:W-:-:S13]  /*14c0*/  ISETP.NE.AND.EX P1, PT, RZ, UR13, PT, P1 ;  /* 0x0000000dff007c0c */ /* 0x000fda000bf25310 */
[----:B------:R-:W0:Y:S01]  /*14d0*/  @P1 LDC.64 R92, c[0x0][0x438] ;  /* 0x00010e00ff5c1b82 */ /* 0x000e220000000a00 */
        /* <DEDUP_REMOVED lines=9> */
[----:B--2---:R-:W-:-:S02]  /*1570*/  PRMT R94, R81, 0x7632, R94 ;  /* 0x00007632515e7816 */ /* 0x004fc4000000005e */
[----:B------:R-:W-:Y:S02]  /*1580*/  SHF.L.U32 R81, R81, 0x10, RZ ;  /* 0x0000001051517819 */ /* 0x000fe400000006ff */
[----:B------:R-:W-:Y:S02]  /*1590*/  PRMT R91, R80, 0x7632, R91 ;  /* 0x00007632505b7816 */ /* 0x000fe4000000005b */
[C---:B------:R-:W-:Y:S02]  /*15a0*/  PRMT R115, R82.reuse, 0x7632, R115 ;  /* 0x0000763252737816 */ /* 0x040fe40000000073 */
[----:B------:R-:W-:Y:S01]  /*15b0*/  SHF.L.U32 R117, R82, 0x10, RZ ;  /* 0x0000001052757819 */ /* 0x000fe200000006ff */
[----:B------:R-:W-:Y:S01]  /*15c0*/  FADD.FTZ R82, -R88, R81 ;  /* 0x0000005158527221 */ /* 0x000fe20000010100 */
[----:B------:R-:W-:Y:S02]  /*15d0*/  SHF.L.U32 R95, R80, 0x10, RZ ;  /* 0x00000010505f7819 */ /* 0x000fe400000006ff */
[C---:B------:R-:W-:Y:S01]  /*15e0*/  PRMT R118, R83.reuse, 0x7632, R118 ;  /* 0x0000763253767816 */ /* 0x040fe20000000076 */
[----:B0-----:R-:W-:Y:S01]  /*15f0*/  FADD.FTZ R92, -R88, R117 ;  /* 0x00000075585c7221 */ /* 0x001fe20000010100 */
[----:B------:R-:W-:Y:S01]  /*1600*/  SHF.L.U32 R81, R94, 0x10, RZ ;  /* 0x000000105e517819 */ /* 0x000fe200000006ff */
[C---:B------:R-:W-:Y:S01]  /*1610*/  FADD.FTZ R80, -R88.reuse, R95 ;  /* 0x0000005f58507221 */ /* 0x040fe20000010100 */
[----:B------:R-:W-:Y:S01]  /*1620*/  SHF.L.U32 R83, R83, 0x10, RZ ;  /* 0x0000001053537819 */ /* 0x000fe200000006ff */
[----:B-----5:R-:W-:Y:S01]  /*1630*/  FMUL.FTZ R117, R135, R82 ;  /* 0x0000005287757220 */ /* 0x020fe20000410000 */
[----:B------:R-:W-:Y:S01]  /*1640*/  SHF.L.U32 R91, R91, 0x10, RZ ;  /* 0x000000105b5b7819 */ /* 0x000fe200000006ff */
[C---:B------:R-:W-:Y:S01]  /*1650*/  FADD.FTZ R132, -R88.reuse, R81 ;  /* 0x0000005158847221 */ /* 0x040fe20000010100 */
[----:B------:R-:W-:Y:S01]  /*1660*/  SHF.L.U32 R115, R115, 0x10, RZ ;  /* 0x0000001073737819 */ /* 0x000fe200000006ff */
[----:B------:R-:W-:Y:S01]  /*1670*/  FADD.FTZ R94, -R88, R83 ;  /* 0x00000053585e7221 */ /* 0x000fe20000010100 */
[----:B------:R-:W-:Y:S01]  /*1680*/  SHF.L.U32 R93, R118, 0x10, RZ ;  /* 0x00000010765d7819 */ /* 0x000fe200000006ff */
[----:B------:R-:W-:Y:S01]  /*1690*/  FADD.FTZ R130, -R88, R91 ;  /* 0x0000005b58827221 */ /* 0x000fe20000010100 */
[----:B---3--:R-:W-:Y:S01]  /*16a0*/  PRMT R81, R84, 0x7632, R81 ;  /* 0x0000763254517816 */ /* 0x008fe20000000051 */
[----:B------:R-:W-:Y:S01]  /*16b0*/  FADD.FTZ R134, -R88, R115 ;  /* 0x0000007358867221 */ /* 0x000fe20000010100 */
[----:B------:R-:W-:Y:S01]  /*16c0*/  SHF.L.U32 R118, R64, 0x10, RZ ;  /* 0x0000001040767819 */ /* 0x000fe200000006ff */
[C---:B------:R-:W-:Y:S01]  /*16d0*/  FMUL.FTZ R115, R135.reuse, R80 ;  /* 0x0000005087737220 */ /* 0x040fe20000410000 */
[----:B------:R-:W-:Y:S01]  /*16e0*/  SHF.L.U32 R83, R84, 0x10, RZ ;  /* 0x0000001054537819 */ /* 0x000fe200000006ff */
[----:B------:R-:W-:Y:S01]  /*16f0*/  FMUL.FTZ R130, R135, R130 ;  /* 0x0000008287827220 */ /* 0x000fe20000410000 */
[----:B------:R-:W-:Y:S01]  /*1700*/  SHF.L.U32 R80, R81, 0x10, RZ ;  /* 0x0000001051507819 */ /* 0x000fe200000006ff */
[----:B------:R-:W-:Y:S01]  /*1710*/  FADD.FTZ R136, -R88, R93 ;  /* 0x0000005d58887221 */ /* 0x000fe20000010100 */
[C---:B------:R-:W-:Y:S01]  /*1720*/  PRMT R84, R85.reuse, 0x7632, R84 ;  /* 0x0000763255547816 */ /* 0x040fe20000000054 */
[-C--:B------:R-:W-:Y:S01]  /*1730*/  FMUL.FTZ R118, R118, R83.reuse ;  /* 0x0000005376767220 */ /* 0x080fe20000410000 */
[----:B------:R-:W-:Y:S01]  /*1740*/  SHF.L.U32 R85, R85, 0x10, RZ ;  /* 0x0000001055557819 */ /* 0x000fe200000006ff */
[-C--:B------:R-:W-:Y:S01]  /*1750*/  FMUL.FTZ R123, R123, R80.reuse ;  /* 0x000000507b7b7220 */ /* 0x080fe20000410000 */
        /* <DEDUP_REMOVED lines=8> */
[----:B------:R-:W-:Y:S01]  /*17e0*/  FMUL.FTZ R120, R120, R85 ;  /* 0x0000005578787220 */ /* 0x000fe20000410000 */
[----:B------:R-:W-:Y:S01]  /*17f0*/  FFMA.FTZ R80, R130, R123, R81 ;  /* 0x0000007b82507223 */ /* 0x000fe20000010051 */
[C---:B------:R-:W-:Y:S01]  /*1800*/  PRMT R88, R86.reuse, 0x7632, R88 ;  /* 0x0000763256587816 */ /* 0x040fe20000000058 */
[----:B------:R-:W-:Y:S01]  /*1810*/  FMUL.FTZ R132, R135, R132 ;  /* 0x0000008487847220 */ /* 0x000fe20000410000 */
[----:B------:R-:W-:Y:S01]  /*1820*/  SHF.L.U32 R91, R86, 0x10, RZ ;  /* 0x00000010565b7819 */ /* 0x000fe200000006ff */
[----:B------:R-:W-:Y:S01]  /*1830*/  FMUL.FTZ R129, R129, R84 ;  /* 0x0000005481817220 */ /* 0x000fe20000410000 */
[----:B------:R-:W-:Y:S01]  /*1840*/  FADD.FTZ R82, R83, R120 ;  /* 0x0000007853527221 */ /* 0x000fe20000010000 */
[----:B------:R-:W-:Y:S01]  /*1850*/  FFMA.FTZ R81, R117, R120, R80 ;  /* 0x0000007875517223 */ /* 0x000fe20000010050 */
[----:B------:R-:W-:Y:S01]  /*1860*/  SHF.L.U32 R88, R88, 0x10, RZ ;  /* 0x0000001058587819 */ /* 0x000fe200000006ff */
[----:B------:R-:W-:Y:S01]  /*1870*/  FMUL.FTZ R119, R135, R92 ;  /* 0x0000005c87777220 */ /* 0x000fe20000410000 */
[----:B------:R-:W-:Y:S01]  /*1880*/  FMUL.FTZ R122, R122, R91 ;  /* 0x0000005b7a7a7220 */ /* 0x000fe20000410000 */
[----:B------:R-:W-:Y:S01]  /*1890*/  FADD.FTZ R83, R82, R129 ;  /* 0x0000008152537221 */ /* 0x000fe20000010000 */
[----:B------:R-:W-:Y:S01]  /*18a0*/  FFMA.FTZ R80, R132, R129, R81 ;  /* 0x0000008184507223 */ /* 0x000fe20000010051 */
[----:B------:R-:W-:Y:S01]  /*18b0*/  PRMT R86, R87, 0x7632, R86 ;  /* 0x0000763257567816 */ /* 0x000fe20000000056 */
        /* <DEDUP_REMOVED lines=10> */
[----:B------:R-:W-:Y:S01]  /*1960*/  FMUL.FTZ R133, R133, R86 ;  /* 0x0000005685857220 */ /* 0x000fe20000410000 */
        /* <DEDUP_REMOVED lines=16> */
[----:B------:R-:W-:-:S07]  /*1a70*/  FFMA.FTZ R90, R136, R133, R80 ;  /* 0x00000085885a7223 */ /* 0x000fce0000010050 */
.L_x_80:
[----:B------:R-:W-:Y:S05]  /*1a80*/  BSYNC.RECONVERGENT B0 ;  /* 0x0000000000007941 */ /* 0x000fea0003800200 */
.L_x_79:
[----:B------:R-:W0:Y:S01]  /*1a90*/  SHFL.DOWN PT, R80, R89, 0x10, 0x1f ;  /* 0x0a001f0059507f89 */ /* 0x000e2200000e0000 */
[----:B------:R-:W-:Y:S01]  /*1aa0*/  LOP3.LUT P4, RZ, R0, 0x1f, RZ, 0xc0, !PT ;  /* 0x0000001f00ff7812 */ /* 0x000fe2000788c0ff */
[----:B------:R-:W-:Y:S01]  /*1ab0*/  BSSY.RECONVERGENT B0, `(.L_x_81) ;  /* 0x00001a3000007945 */ /* 0x000fe20003800200 */
[----:B------:R-:W-:Y:S01]  /*1ac0*/  PLOP3.LUT P1, PT, PT, PT, PT, 0x80, 0x8 ;  /* 0x000000000008781c */ /* 0x000fe20003f2f070 */
[----:B------:R-:W1:Y:S01]  /*1ad0*/  SHFL.DOWN PT, R81, R90, 0x10, 0x1f ;  /* 0x0a001f005a517f89 */ /* 0x000e6200000e0000 */
[----:B------:R-:W-:Y:S02]  /*1ae0*/  ISETP.NE.AND P5, PT, RZ, UR11, PT ;  /* 0x0000000bff007c0c */ /* 0x000fe4000bfa5270 */
[----:B------:R-:W-:Y:S01]  /*1af0*/  PRMT R158, R15, 0x7632, R158 ;  /* 0x000076320f9e7816 */ /* 0x000fe2000000009e */
[----:B------:R-:W2:Y:S01]  /*1b00*/  S2R R92, SR_CgaCtaId ;  /* 0x00000000005c7919 */ /* 0x000ea20000008800 */
[----:B------:R-:W-:Y:S02]  /*1b10*/  P2R R173, PR, RZ, 0x20 ;  /* 0x00000020ffad7803 */ /* 0x000fe40000000000 */
[----:B------:R-:W-:-:S02]  /*1b20*/  PRMT R157, R10, 0x7632, R157 ;  /* 0x000076320a9d7816 */ /* 0x000fc4000000009d */
[----:B------:R-:W-:Y:S02]  /*1b30*/  PRMT R153, R8, 0x7632, R153 ;  /* 0x0000763208997816 */ /* 0x000fe40000000099 */
[----:B------:R-:W-:Y:S02]  /*1b40*/  @!P4 PLOP3.LUT P1, PT, P3, PT, PT, 0x80, 0x8 ;  /* 0x000000000008c81c */ /* 0x000fe40001f2f070 */
[----:B------:R-:W-:Y:S01]  /*1b50*/  PRMT R156, R11, 0x7632, R156 ;  /* 0x000076320b9c7816 */ /* 0x000fe2000000009c */
        /* <DEDUP_REMOVED lines=9> */
[----:B------:R-:W-:Y:S01]  /*1bf0*/  MOV R83, 0x400 ;  /* 0x0000040000537802 */ /* 0x000fe20000000f00 */
[----:B-1----:R-:W-:-:S03]  /*1c00*/  FADD.FTZ R85, R82, R85 ;  /* 0x0000005552557221 */ /* 0x002fc60000010000 */
[----:B------:R-:W0:Y:S01]  /*1c10*/  SHFL.DOWN PT, R87, R84, 0x2, 0x1f ;  /* 0x08401f0054577f89 */ /* 0x000e2200000e0000 */
[----:B--2---:R-:W-:-:S03]  /*1c20*/  LEA R92, R92, R83, 0x18 ;  /* 0x000000535c5c7211 */ /* 0x004fc600078ec0ff */
[----:B------:R-:W1:Y:S01]  /*1c30*/  SHFL.DOWN PT, R86, R85, 0x2, 0x1f ;  /* 0x08401f0055567f89 */ /* 0x000e6200000e0000 */
[C---:B------:R-:W-:Y:S02]  /*1c40*/  IADD3 R83, PT, PT, R92.reuse, 0x6040, RZ ;  /* 0x000060405c537810 */ /* 0x040fe40007ffe0ff */
[C---:B------:R-:W-:Y:S02]  /*1c50*/  IADD3 R88, PT, PT, R92.reuse, 0x6060, RZ ;  /* 0x000060605c587810 */ /* 0x040fe40007ffe0ff */
[----:B------:R-:W-:Y:S02]  /*1c60*/  @!P4 MOV R82, R83 ;  /* 0x000000530052c202 */ /* 0x000fe40000000f00 */
[C---:B------:R-:W-:Y:S02]  /*1c70*/  @!P1 IADD3 R82, PT, PT, R92.reuse, 0x6000, RZ ;  /* 0x000060005c529810 */ /* 0x040fe40007ffe0ff */
[----:B------:R-:W-:Y:S02]  /*1c80*/  @!P3 IADD3 R83, PT, PT, R92, 0x6000, RZ ;  /* 0x000060005c53b810 */ /* 0x000fe40007ffe0ff */
[----:B------:R-:W-:-:S02]  /*1c90*/  @!P4 LEA R151, R97, R82, 0x3 ;  /* 0x000000526197c211 */ /* 0x000fc400078e18ff */
[C---:B------:R-:W-:Y:S02]  /*1ca0*/  @!P3 IADD3 R88, PT, PT, R92.reuse, 0x6020, RZ ;  /* 0x000060205c58b810 */ /* 0x040fe40007ffe0ff */
[C---:B------:R-:W-:Y:S02]  /*1cb0*/  IADD3 R93, PT, PT, R92.reuse, 0x6070, RZ ;  /* 0x000060705c5d7810 */ /* 0x040fe40007ffe0ff */
[----:B------:R-:W-:Y:S02]  /*1cc0*/  @!P3 IADD3 R93, PT, PT, R92, 0x6030, RZ ;  /* 0x000060305c5db810 */ /* 0x000fe40007ffe0ff */
[----:B------:R-:W-:Y:S01]  /*1cd0*/  ISETP.GE.U32.AND P1, PT, R2, 0x100, PT ;  /* 0x000001000200780c */ /* 0x000fe20003f26070 */
[----:B0-----:R-:W-:Y:S01]  /*1ce0*/  FADD.FTZ R87, R84, R87 ;  /* 0x0000005754577221 */ /* 0x001fe20000010000 */
[C---:B------:R-:W-:Y:S02]  /*1cf0*/  IADD3 R84, PT, PT, R92.reuse, 0x6050, RZ ;  /* 0x000060505c547810 */ /* 0x040fe40007ffe0ff */
[----:B------:R-:W-:Y:S01]  /*1d00*/  @!P3 IADD3 R84, PT, PT, R92, 0x6010, RZ ;  /* 0x000060105c54b810 */ /* 0x000fe20007ffe0ff */
[----:B-1----:R-:W-:Y:S01]  /*1d10*/  FADD.FTZ R86, R85, R86 ;  /* 0x0000005655567221 */ /* 0x002fe20000010000 */
[----:B------:R-:W0:Y:S04]  /*1d20*/  SHFL.DOWN PT, R80, R87, 0x1, 0x1f ;  /* 0x08201f0057507f89 */ /* 0x000e2800000e0000 */
[----:B------:R-:W1:Y:S01]  /*1d30*/  SHFL.DOWN PT, R81, R86, 0x1, 0x1f ;  /* 0x08201f0056517f89 */ /* 0x000e6200000e0000 */
[----:B0-----:R-:W-:Y:S01]  /*1d40*/  FADD.FTZ R154, R87, R80 ;  /* 0x00000050579a7221 */ /* 0x001fe20000010000 */
[----:B-1----:R-:W-:-:S05]  /*1d50*/  FADD.FTZ R155, R86, R81 ;  /* 0x00000051569b7221 */ /* 0x002fca0000010000 */
[----:B------:R0:W-:Y:S01]  /*1d60*/  @!P4 STS.64 [R151], R154 ;  /* 0x0000009a9700c388 */ /* 0x0001e20000000a00 */
[----:B------:R-:W-:Y:S08]  /*1d70*/  BAR.SYNC.DEFER_BLOCKING 0x0 ;  /* 0x0000000000007b1d */ /* 0x000ff00000010000 */
[----:B0-----:R-:W0:Y:S01]  /*1d80*/  LDC.64 R154, c[0x0][0x380] ;  /* 0x0000e000ff9a7b82 */ /* 0x001e220000000a00 */
[----:B------:R-:W1:Y:S04]  /*1d90*/  LDS.128 R80, [R83] ;  /* 0x0000000053507984 */ /* 0x000e680000000c00 */
[----:B------:R-:W2:Y:S04]  /*1da0*/  LDS.128 R84, [R84] ;  /* 0x0000000054547984 */ /* 0x000ea80000000c00 */
[----:B------:R-:W3:Y:S01]  /*1db0*/  LDS.128 R88, [R88] ;  /* 0x0000000058587984 */ /* 0x000ee20000000c00 */
[----:B0-----:R-:W-:-:S02]  /*1dc0*/  IADD3 R99, PT, PT, R99, R154, RZ ;  /* 0x0000009a63637210 */ /* 0x001fc40007ffe0ff */
[----:B------:R-:W-:Y:S01]  /*1dd0*/  PRMT R154, R9, 0x7632, R154 ;  /* 0x00007632099a7816 */ /* 0x000fe2000000009a */
[----:B------:R-:W0:Y:S01]  /*1de0*/  LDS.128 R92, [R93] ;  /* 0x000000005d5c7984 */ /* 0x000e220000000c00 */
[----:B------:R-:W-:Y:S02]  /*1df0*/  ISETP.GE.AND P6, PT, R99, R155, PT ;  /* 0x0000009b6300720c */ /* 0x000fe40003fc6270 */
[----:B------:R-:W-:Y:S01]  /*1e00*/  PRMT R155, R8, 0x7632, R155 ;  /* 0x00007632089b7816 */ /* 0x000fe2000000009b */
[----:B-1----:R-:W-:Y:S01]  /*1e10*/  FADD.FTZ R151, RZ, R80 ;  /* 0x00000050ff977221 */ /* 0x002fe20000010000 */
[--C-:B------:R-:W-:Y:S01]  /*1e20*/  FADD.FTZ R80, RZ, R81.reuse ;  /* 0x00000051ff507221 */ /* 0x100fe20000010000 */
[----:B------:R-:W-:Y:S02]  /*1e30*/  PRMT R81, R13, 0x7632, R81 ;  /* 0x000076320d517816 */ /* 0x000fe40000000051 */
[----:B------:R-:W-:Y:S01]  /*1e40*/  FADD.FTZ R151, R82, R151 ;  /* 0x0000009752977221 */ /* 0x000fe20000010000 */
[----:B------:R-:W-:Y:S01]  /*1e50*/  FADD.FTZ R80, R83, R80 ;  /* 0x0000005053507221 */ /* 0x000fe20000010000 */
[----:B------:R-:W-:-:S02]  /*1e60*/  PRMT R82, R12, 0x7632, R82 ;  /* 0x000076320c527816 */ /* 0x000fc40000000052 */
[----:B--2---:R-:W-:Y:S01]  /*1e70*/  FADD.FTZ R151, R151, R84 ;  /* 0x0000005497977221 */ /* 0x004fe20000010000 */
[--C-:B------:R-:W-:Y:S01]  /*1e80*/  FADD.FTZ R80, R80, R85.reuse ;  /* 0x0000005550507221 */ /* 0x100fe20000010000 */
[----:B------:R-:W-:Y:S02]  /*1e90*/  PRMT R85, R14, 0x7632, R85 ;  /* 0x000076320e557816 */ /* 0x000fe40000000055 */
[----:B------:R-:W-:Y:S01]  /*1ea0*/  FADD.FTZ R151, R86, R151 ;  /* 0x0000009756977221 */ /* 0x000fe20000010000 */
[----:B------:R-:W-:Y:S01]  /*1eb0*/  FADD.FTZ R80, R87, R80 ;  /* 0x0000005057507221 */ /* 0x000fe20000010000 */
[----:B------:R-:W-:Y:S02]  /*1ec0*/  PRMT R86, R13, 0x7632, R86 ;  /* 0x000076320d567816 */ /* 0x000fe40000000056 */
[----:B---3--:R-:W-:Y:S01]  /*1ed0*/  FADD.FTZ R151, R151, R88 ;  /* 0x0000005897977221 */ /* 0x008fe20000010000 */
[----:B------:R-:W-:Y:S01]  /*1ee0*/  FADD.FTZ R80, R80, R89 ;  /* 0x0000005950507221 */ /* 0x000fe20000010000 */
[----:B------:R-:W-:-:S02]  /*1ef0*/  PRMT R87, R12, 0x7632, R87 ;  /* 0x000076320c577816 */ /* 0x000fc40000000057 */
[----:B------:R-:W-:Y:S01]  /*1f00*/  FADD.FTZ R151, R90, R151 ;  /* 0x000000975a977221 */ /* 0x000fe20000010000 */
[----:B------:R-:W-:Y:S01]  /*1f10*/  FADD.FTZ R80, R91, R80 ;  /* 0x000000505b507221 */ /* 0x000fe20000010000 */
[----:B------:R-:W-:Y:S02]  /*1f20*/  PRMT R83, R15, 0x7632, R83 ;  /* 0x000076320f537816 */ /* 0x000fe40000000053 */
[----:B0-----:R-:W-:Y:S01]  /*1f30*/  FADD.FTZ R151, R151, R92 ;  /* 0x0000005c97977221 */ /* 0x001fe20000010000 */
[----:B------:R-:W-:Y:S01]  /*1f40*/  FADD.FTZ R80, R80, R93 ;  /* 0x0000005d50507221 */ /* 0x000fe20000010000 */
[----:B------:R-:W-:Y:S02]  /*1f50*/  PRMT R88, R7, 0x7632, R88 ;  /* 0x0000763207587816 */ /* 0x000fe40000000058 */
[----:B------:R-:W-:Y:S01]  /*1f60*/  FADD.FTZ R84, R94, R151 ;  /* 0x000000975e547221 */ /* 0x000fe20000010000 */
[----:B------:R-:W-:Y:S01]  /*1f70*/  FADD.FTZ R92, R95, R80 ;  /* 0x000000505f5c7221 */ /* 0x000fe20000010000 */
[----:B------:R-:W-:-:S02]  /*1f80*/  P2R R80, PR, RZ, 0x40 ;  /* 0x00000040ff507803 */ /* 0x000fc40000000000 */
[----:B------:R-:W-:Y:S01]  /*1f90*/  FMUL.FTZ R84, R84, UR14 ;  /* 0x0000000e54547c20 */ /* 0x000fe20008410000 */
[----:B------:R-:W-:Y:S01]  /*1fa0*/  PRMT R95, R10, 0x7632, R95 ;  /* 0x000076320a5f7816 */ /* 0x000fe2000000005f */
[----:B------:R-:W-:Y:S01]  /*1fb0*/  FMUL.FTZ R92, R92, UR14 ;  /* 0x0000000e5c5c7c20 */ /* 0x000fe20008410000 */
[----:B------:R-:W-:Y:S02]  /*1fc0*/  PRMT R80, R14, 0x7632, R80 ;  /* 0x000076320e507816 */ /* 0x000fe40000000050 */
[----:B------:R-:W-:Y:S02]  /*1fd0*/  PRMT R151, R9, 0x7632, R151 ;  /* 0x0000763209977816 */ /* 0x000fe40000000097 */
[----:B------:R-:W-:Y:S02]  /*1fe0*/  PRMT R94, R11, 0x7632, R94 ;  /* 0x000076320b5e7816 */ /* 0x000fe4000000005e */
[----:B------:R-:W-:Y:S02]  /*1ff0*/  PRMT R89, R6, 0x7632, R89 ;  /* 0x0000763206597816 */ /* 0x000fe40000000059 */
[----:B------:R-:W-:-:S02]  /*2000*/  PRMT R90, R5, 0x7632, R90 ;  /* 0x00007632055a7816 */ /* 0x000fc4000000005a */
[----:B------:R-:W-:Y:S02]  /*2010*/  PRMT R91, R4, 0x7632, R91 ;  /* 0x00007632045b7816 */ /* 0x000fe4000000005b */
[----:B------:R-:W-:Y:S01]  /*2020*/  FSEL R93, R84, RZ, !P5 ;  /* 0x000000ff545d7208 */ /* 0x000fe20006800000 */
[----:B------:R-:W-:Y:S06]  /*2030*/  @!P1 BRA `(.L_x_82) ;  /* 0x0000001400289947 */ /* 0x000fec0003800000 */
[----:B------:R-:W-:-:S04]  /*2040*/  UISETP.NE.U32.AND UP0, UPT, UR12, URZ, UPT ;  /* 0x000000ff0c00728c */ /* 0x000fc8000bf05070 */
[----:B------:R-:W-:-:S09]  /*2050*/  UISETP.NE.AND.EX UP0, UPT, UR13, URZ, UPT, UP0 ;  /* 0x000000ff0d00728c */ /* 0x000fd2000bf05300 */
[----:B------:R-:W-:Y:S05]  /*2060*/  BRA.U UP0, `(.L_x_83) ;  /* 0x0000000900347547 */ /* 0x000fea000b800000 */
        /* <DEDUP_REMOVED lines=35> */
.L_x_85:
        /* <DEDUP_REMOVED lines=31> */
[----:B------:R-:W-:Y:S01]  /*2490*/  MOV R72, R80 ;  /* 0x0000005000487202 */ /* 0x000fe20000000f00 */
[----:B------:R-:W-:Y:S06]  /*24a0*/  BRA `(.L_x_86) ;  /* 0x0000000c00d47947 */ /* 0x000fec0003800000 */
.L_x_84:
        /* <DEDUP_REMOVED lines=36> */
.L_x_87:
        /* <DEDUP_REMOVED lines=37> */
.L_x_83:
[----:B------:R-:W-:-:S04]  /*2940*/  UISETP.NE.U32.AND UP0, UPT, UR4, URZ, UPT ;  /* 0x000000ff0400728c */ /* 0x000fc8000bf05070 */
[----:B------:R-:W-:-:S09]  /*2950*/  UISETP.NE.AND.EX UP0, UPT, UR5, URZ, UPT, UP0 ;  /* 0x000000ff0500728c */ /* 0x000fd2000bf05300 */
[----:B------:R-:W-:Y:S05]  /*2960*/  BRA.U UP0, `(.L_x_88) ;  /* 0x0000000500447547 */ /* 0x000fea000b800000 */
[----:B------:R-:W-:-:S04]  /*2970*/  UISETP.NE.U32.AND UP0, UPT, UR6, URZ, UPT ;  /* 0x000000ff0600728c */ /* 0x000fc8000bf05070 */
[----:B------:R-:W-:-:S09]  /*2980*/  UISETP.NE.AND.EX UP0, UPT, UR7, URZ, UPT, UP0 ;  /* 0x000000ff0700728c */ /* 0x000fd2000bf05300 */
[----:B------:R-:W-:Y:S05]  /*2990*/  BRA.U UP0, `(.L_x_89) ;  /* 0x0000000100947547 */ /* 0x000fea000b800000 */
[----:B------:R-:W-:Y:S01]  /*29a0*/  SHF.L.U32 R84, R85, 0x10, RZ ;  /* 0x0000001055547819 */ /* 0x000fe200000006ff */
[-CC-:B------:R-:W-:Y:S01]  /*29b0*/  FFMA.FTZ R85, R141, R92.reuse, R93.reuse ;  /* 0x0000005c8d557223 */ /* 0x180fe2000001005d */
[-CC-:B------:R-:W-:Y:S01]  /*29c0*/  FFMA.FTZ R174, R152, R92.reuse, R93.reuse ;  /* 0x0000005c98ae7223 */ /* 0x180fe2000001005d */
[-CC-:B------:R-:W-:Y:S01]  /*29d0*/  FFMA.FTZ R172, R150, R92.reuse, R93.reuse ;  /* 0x0000005c96ac7223 */ /* 0x180fe2000001005d */
[----:B------:R-:W-:Y:S01]  /*29e0*/  SHF.L.U32 R158, R158, 0x10, RZ ;  /* 0x000000109e9e7819 */ /* 0x000fe200000006ff */
[-C--:B------:R-:W-:Y:S01]  /*29f0*/  FFMA.FTZ R83, R139, R92.reuse, R93 ;  /* 0x0000005c8b537223 */ /* 0x080fe2000001005d */
[----:B------:R-:W-:Y:S01]  /*2a00*/  SHF.L.U32 R86, R15, 0x10, RZ ;  /* 0x000000100f567819 */ /* 0x000fe200000006ff */
[----:B------:R-:W-:Y:S01]  /*2a10*/  FADD.FTZ R159, R144, -R85 ;  /* 0x80000055909f7221 */ /* 0x000fe20000010000 */
[----:B------:R-:W-:Y:S01]  /*2a20*/  FADD.FTZ R175, R149, -R174 ;  /* 0x800000ae95af7221 */ /* 0x000fe20000010000 */
[----:B------:R-:W-:Y:S01]  /*2a30*/  FADD.FTZ R85, R147, -R172 ;  /* 0x800000ac93557221 */ /* 0x000fe20000010000 */
[----:B------:R-:W-:Y:S01]  /*2a40*/  SHF.L.U32 R80, R14, 0x10, RZ ;  /* 0x000000100e507819 */ /* 0x000fe200000006ff */
[----:B------:R-:W-:Y:S01]  /*2a50*/  FADD.FTZ R87, R142, -R83 ;  /* 0x800000538e577221 */ /* 0x000fe20000010000 */
[C---:B-----5:R-:W-:Y:S01]  /*2a60*/  FFMA.FTZ R172, R135.reuse, R175, R158 ;  /* 0x000000af87ac7223 */ /* 0x060fe2000001009e */
[C---:B------:R-:W-:Y:S01]  /*2a70*/  FFMA.FTZ R83, R135.reuse, R159, R86 ;  /* 0x0000009f87537223 */ /* 0x040fe20000010056 */
[----:B------:R-:W-:Y:S01]  /*2a80*/  FFMA.FTZ R158, R135, R85, R84 ;  /* 0x00000055879e7223 */ /* 0x000fe20000010054 */
[----:B------:R-:W-:Y:S01]  /*2a90*/  SHF.L.U32 R86, R81, 0x10, RZ ;  /* 0x0000001051567819 */ /* 0x000fe200000006ff */
[-CC-:B------:R-:W-:Y:S01]  /*2aa0*/  FFMA.FTZ R85, R137, R92.reuse, R93.reuse ;  /* 0x0000005c89557223 */ /* 0x180fe2000001005d */
[-CC-:B------:R-:W-:Y:S01]  /*2ab0*/  FFMA.FTZ R81, R3, R92.reuse, R93.reuse ;  /* 0x0000005c03517223 */ /* 0x180fe2000001005d */
        /* <DEDUP_REMOVED lines=9> */
[----:B------:R-:W-:Y:S01]  /*2b50*/  FADD.FTZ R159, R143, -R174 ;  /* 0x800000ae8f9f7221 */ /* 0x000fe20000010000 */
[C---:B------:R-:W-:Y:S01]  /*2b60*/  FFMA.FTZ R80, R135.reuse, R85, R80 ;  /* 0x0000005587507223 */ /* 0x040fe20000010050 */
[----:B------:R-:W-:Y:S01]  /*2b70*/  F2FP.BF16.F32.PACK_AB R83, R172, R83 ;  /* 0x00000053ac53723e */ /* 0x000fe200000010ff */
[C---:B------:R-:W-:Y:S01]  /*2b80*/  FFMA.FTZ R81, R135.reuse, R175, R84 ;  /* 0x000000af87517223 */ /* 0x040fe20000010054 */
[C---:B------:R-:W-:Y:S01]  /*2b90*/  FFMA.FTZ R86, R135.reuse, R177, R86 ;  /* 0x000000b187567223 */ /* 0x040fe20000010056 */
[----:B------:R-:W-:Y:S01]  /*2ba0*/  FFMA.FTZ R85, R135, R159, R82 ;  /* 0x0000009f87557223 */ /* 0x000fe20000010052 */
[----:B------:R-:W-:-:S03]  /*2bb0*/  F2FP.BF16.F32.PACK_AB R82, R158, R87 ;  /* 0x000000579e52723e */ /* 0x000fc600000010ff */
[----:B------:R-:W-:Y:S02]  /*2bc0*/  F2FP.BF16.F32.PACK_AB R81, R86, R81 ;  /* 0x000000515651723e */ /* 0x000fe400000010ff */
[----:B------:R-:W-:Y:S01]  /*2bd0*/  F2FP.BF16.F32.PACK_AB R80, R85, R80 ;  /* 0x000000505550723e */ /* 0x000fe200000010ff */
[----:B------:R-:W-:Y:S06]  /*2be0*/  BRA `(.L_x_86) ;  /* 0x0000000800047947 */ /* 0x000fec0003800000 */
.L_x_89:
        /* <DEDUP_REMOVED lines=15> */
[----:B------:R-:W-:Y:S01]  /*2ce0*/  FFMA.FTZ R177, R135, R84, R177 ;  /* 0x0000005487b17223 */ /* 0x000fe200000100b1 */
[----:B------:R-:W-:Y:S01]  /*2cf0*/  SHF.L.U32 R74, R86, 0x10, RZ ;  /* 0x00000010564a7819 */ /* 0x000fe200000006ff */
        /* <DEDUP_REMOVED lines=11> */
[----:B------:R-:W-:-:S02]  /*2db0*/  FFMA.FTZ R82, R135, R84, R85 ;  /* 0x0000005487527223 */ /* 0x000fc40000010055 */
[C---:B------:R-:W-:Y:S01]  /*2dc0*/  FFMA.FTZ R86, R135.reuse, R86, R158 ;  /* 0x0000005687567223 */ /* 0x040fe2000001009e */
        /* <DEDUP_REMOVED lines=11> */
.L_x_88:
[----:B------:R-:W-:-:S04]  /*2e80*/  UISETP.NE.U32.AND UP0, UPT, UR6, URZ, UPT ;  /* 0x000000ff0600728c */ /* 0x000fc8000bf05070 */
[----:B------:R-:W-:-:S09]  /*2e90*/  UISETP.NE.AND.EX UP0, UPT, UR7, URZ, UPT, UP0 ;  /* 0x000000ff0700728c */ /* 0x000fd2000bf05300 */
[----:B------:R-:W-:Y:S05]  /*2ea0*/  BRA.U UP0, `(.L_x_90) ;  /* 0x0000000100a47547 */ /* 0x000fea000b800000 */
        /* <DEDUP_REMOVED lines=8> */
[----:B------:R-:W-:Y:S01]  /*2f30*/  FFMA.FTZ R79, R137, R92, R93 ;  /* 0x0000005c894f7223 */ /* 0x000fe2000001005d */
[----:B------:R-:W-:Y:S01]  /*2f40*/  FADD.FTZ R76, R138, -R77 ;  /* 0x8000004d8a4c7221 */ /* 0x000fe20000010000 */
[C---:B-----5:R-:W-:Y:S01]  /*2f50*/  FFMA.FTZ R177, R135.reuse, R158, R177 ;  /* 0x0000009e87b17223 */ /* 0x060fe200000100b1 */
[C---:B------:R-:W-:Y:S01]  /*2f60*/  FFMA.FTZ R159, R135.reuse, R86, R159 ;  /* 0x00000056879f7223 */ /* 0x040fe2000001009f */
[----:B------:R-:W-:Y:S01]  /*2f70*/  SHF.L.U32 R77, R82, 0x10, RZ ;  /* 0x00000010524d7819 */ /* 0x000fe200000006ff */
[-CC-:B------:R-:W-:Y:S01]  /*2f80*/  FFMA.FTZ R158, R150, R92.reuse, R93.reuse ;  /* 0x0000005c969e7223 */ /* 0x180fe2000001005d */
[-CC-:B------:R-:W-:Y:S01]  /*2f90*/  FFMA.FTZ R172, R152, R92.reuse, R93.reuse ;  /* 0x0000005c98ac7223 */ /* 0x180fe2000001005d */
[-CC-:B------:R-:W-:Y:S01]  /*2fa0*/  FFMA.FTZ R86, R148, R92.reuse, R93.reuse ;  /* 0x0000005c94567223 */ /* 0x180fe2000001005d */
[----:B------:R-:W-:Y:S01]  /*2fb0*/  FFMA.FTZ R82, R146, R92, R93 ;  /* 0x0000005c92527223 */ /* 0x000fe2000001005d */
[----:B------:R-:W-:Y:S01]  /*2fc0*/  FADD.FTZ R84, R140, -R79 ;  /* 0x8000004f8c547221 */ /* 0x000fe20000010000 */
        /* <DEDUP_REMOVED lines=23> */
.L_x_90:
[-CC-:B------:R-:W-:Y:S01]  /*3140*/  FFMA.FTZ R73, R3, R92.reuse, R93.reuse ;  /* 0x0000005c03497223 */ /* 0x180fe2000001005d */
[-CC-:B------:R-:W-:Y:S01]  /*3150*/  FFMA.FTZ R79, R139, R92.reuse, R93.reuse ;  /* 0x0000005c8b4f7223 */ /* 0x180fe2000001005d */
[----:B------:R-:W-:Y:S01]  /*3160*/  FFMA.FTZ R75, R137, R92, R93 ;  /* 0x0000005c894b7223 */ /* 0x000fe2000001005d */
[----:B------:R-:W-:Y:S01]  /*3170*/  SHF.L.U32 R74, R12, 0x10, RZ ;  /* 0x000000100c4a7819 */ /* 0x000fe200000006ff */
[----:B------:R-:W-:Y:S01]  /*3180*/  FADD.FTZ R72, R138, -R73 ;  /* 0x800000498a487221 */ /* 0x000fe20000010000 */
[----:B------:R-:W-:Y:S01]  /*3190*/  SHF.L.U32 R85, R14, 0x10, RZ ;  /* 0x000000100e557819 */ /* 0x000fe200000006ff */
[----:B------:R-:W-:Y:S01]  /*31a0*/  FADD.FTZ R78, R142, -R79 ;  /* 0x8000004f8e4e7221 */ /* 0x000fe20000010000 */
[----:B------:R-:W-:Y:S01]  /*31b0*/  FADD.FTZ R76, R140, -R75 ;  /* 0x8000004b8c4c7221 */ /* 0x000fe20000010000 */
[----:B------:R-:W-:Y:S01]  /*31c0*/  SHF.L.U32 R75, R80, 0x10, RZ ;  /* 0x00000010504b7819 */ /* 0x000fe200000006ff */
[C---:B-----5:R-:W-:Y:S01]  /*31d0*/  FFMA.FTZ R72, R135.reuse, R72, R74 ;  /* 0x0000004887487223 */ /* 0x060fe2000001004a */
[----:B------:R-:W-:Y:S01]  /*31e0*/  FFMA.FTZ R85, R135, R78, R85 ;  /* 0x0000004e87557223 */ /* 0x000fe20000010055 */
[----:B------:R-:W-:Y:S01]  /*31f0*/  SHF.L.U32 R73, R82, 0x10, RZ ;  /* 0x0000001052497819 */ /* 0x000fe200000006ff */
[-CC-:B------:R-:W-:Y:S01]  /*3200*/  FFMA.FTZ R80, R150, R92.reuse, R93.reuse ;  /* 0x0000005c96507223 */ /* 0x180fe2000001005d */
        /* <DEDUP_REMOVED lines=30> */
[----:B------:R-:W-:-:S07]  /*33f0*/  MOV R76, R80 ;  /* 0x00000050004c7202 */ /* 0x000fce0000000f00 */
.L_x_86:
[----:B------:R-:W-:Y:S01]  /*3400*/  ISETP.NE.U32.AND P4, PT, RZ, UR4, PT ;  /* 0x00000004ff007c0c */ /* 0x000fe2000bf85070 */
[----:B------:R-:W0:Y:S03]  /*3410*/  LDC.64 R86, c[0x0][0x468] ;  /* 0x00011a00ff567b82 */ /* 0x000e260000000a00 */
[----:B------:R-:W-:-:S13]  /*3420*/  ISETP.NE.AND.EX P4, PT, RZ, UR5, PT, P4 ;  /* 0x00000005ff007c0c */ /* 0x000fda000bf85340 */
[----:B------:R-:W1:Y:S01]  /*3430*/  @P4 LDC.64 R158, c[0x0][0x478] ;  /* 0x00011e00ff9e4b82 */ /* 0x000e620000000a00 */
[----:B0-----:R-:W-:-:S04]  /*3440*/  IMAD.WIDE.U32 R86, R101, 0x10, R86 ;  /* 0x0000001065567825 */ /* 0x001fc800078e0056 */
[----:B-1----:R-:W-:-:S05]  /*3450*/  @P4 IMAD.WIDE.U32 R158, R101, 0x10, R158 ;  /* 0x00000010659e4825 */ /* 0x002fca00078e009e */
[----:B------:R0:W-:Y:S01]  /*3460*/  @P4 STG.E.128 desc[UR8][R158.64], R76 ;  /* 0x0000004c9e004986 */ /* 0x0001e2000c101d08 */
[----:B------:R-:W-:-:S03]  /*3470*/  ISETP.NE.U32.AND P4, PT, RZ, UR6, PT ;  /* 0x00000006ff007c0c */ /* 0x000fc6000bf85070 */
[----:B------:R0:W-:Y:S01]  /*3480*/  STG.E.128 desc[UR8][R86.64], R80 ;  /* 0x0000005056007986 */ /* 0x0001e2000c101d08 */
[----:B------:R-:W-:-:S13]  /*3490*/  ISETP.NE.AND.EX P4, PT, RZ, UR7, PT, P4 ;  /* 0x00000007ff007c0c */ /* 0x000fda000bf85340 */
[----:B------:R-:W1:Y:S02]  /*34a0*/  @P4 LDC.64 R84, c[0x0][0x470] ;  /* 0x00011c00ff544b82 */ /* 0x000e640000000a00 */
[C---:B-1----:R-:W-:Y:S01]  /*34b0*/  @P4 IMAD.WIDE.U32 R84, R101.reuse, 0x10, R84 ;  /* 0x0000001065544825 */ /* 0x042fe200078e0054 */
[----:B------:R-:W-:-:S04]  /*34c0*/  IADD3 R101, PT, PT, R101, 0x100, RZ ;  /* 0x0000010065657810 */ /* 0x000fc80007ffe0ff */
[----:B------:R0:W-:Y:S03]  /*34d0*/  @P4 STG.E.128 desc[UR8][R84.64], R72 ;  /* 0x0000004854004986 */ /* 0x0001e6000c101d08 */
.L_x_82:
[----:B------:R-:W-:Y:S05]  /*34e0*/  BSYNC.RECONVERGENT B0 ;  /* 0x0000000000007941 */ /* 0x000fea0003800200 */
.L_x_81:
        /* <DEDUP_REMOVED lines=15> */
[----:B------:R-:W-:Y:S01]  /*35e0*/  SHF.L.U32 R74, R8, 0x10, RZ ;  /* 0x00000010084a7819 */ /* 0x000fe200000006ff */
[-CC-:B------:R-:W-:Y:S01]  /*35f0*/  FFMA.FTZ R75, R105, R92.reuse, R93.reuse ;  /* 0x0000005c694b7223 */ /* 0x180fe2000001005d */
[----:B------:R-:W-:Y:S01]  /*3600*/  SHF.L.U32 R81, R10, 0x10, RZ ;  /* 0x000000100a517819 */ /* 0x000fe200000006ff */
[----:B------:R-:W-:Y:S01]  /*3610*/  FFMA.FTZ R83, R109, R92, R93 ;  /* 0x0000005c6d537223 */ /* 0x000fe2000001005d */
[----:B------:R-:W-:Y:S01]  /*3620*/  FADD.FTZ R72, R98, -R73 ;  /* 0x8000004962487221 */ /* 0x000fe20000010000 */
[----:B------:R-:W-:Y:S01]  /*3630*/  FADD.FTZ R78, R102, -R79 ;  /* 0x8000004f664e7221 */ /* 0x000fe20000010000 */
[----:B------:R-:W-:Y:S01]  /*3640*/  SHF.L.U32 R85, R11, 0x10, RZ ;  /* 0x000000100b557819 */ /* 0x000fe200000006ff */
[----:B------:R-:W-:Y:S01]  /*3650*/  FADD.FTZ R76, R100, -R75 ;  /* 0x8000004b644c7221 */ /* 0x000fe20000010000 */
[----:B------:R-:W-:Y:S01]  /*3660*/  FADD.FTZ R80, R104, -R83 ;  /* 0x8000005368507221 */ /* 0x000fe20000010000 */
[C---:B-----5:R-:W-:Y:S01]  /*3670*/  FFMA.FTZ R72, R135.reuse, R72, R74 ;  /* 0x0000004887487223 */ /* 0x060fe2000001004a */
[----:B------:R-:W-:Y:S01]  /*3680*/  FFMA.FTZ R82, R135, R78, R81 ;  /* 0x0000004e87527223 */ /* 0x000fe20000010051 */
[-CC-:B------:R-:W-:Y:S01]  /*3690*/  FFMA.FTZ R75, R116, R92.reuse, R93.reuse ;  /* 0x0000005c744b7223 */ /* 0x180fe2000001005d */
[-CC-:B------:R-:W-:Y:S01]  /*36a0*/  FFMA.FTZ R73, R112, R92.reuse, R93.reuse ;  /* 0x0000005c70497223 */ /* 0x180fe2000001005d */
[-CC-:B------:R-:W-:Y:S01]  /*36b0*/  FFMA.FTZ R78, R108, R92.reuse, R93.reuse ;  /* 0x0000005c6c4e7223 */ /* 0x180fe2000001005d */
[----:B------:R-:W-:Y:S01]  /*36c0*/  FFMA.FTZ R74, R106, R92, R93 ;  /* 0x0000005c6a4a7223 */ /* 0x000fe2000001005d */
[----:B------:R-:W-:Y:S01]  /*36d0*/  SHF.L.U32 R77, R9, 0x10, RZ ;  /* 0x00000010094d7819 */ /* 0x000fe200000006ff */
        /* <DEDUP_REMOVED lines=27> */
.L_x_95:
[-CC-:B0-----:R-:W-:Y:S01]  /*3890*/  FFMA.FTZ R79, R105, R92.reuse, R93.reuse ;  /* 0x0000005c694f7223 */ /* 0x181fe2000001005d */
[-CC-:B------:R-:W-:Y:S01]  /*38a0*/  FFMA.FTZ R77, R103, R92.reuse, R93.reuse ;  /* 0x0000005c674d7223 */ /* 0x180fe2000001005d */
[----:B------:R-:W-:Y:S01]  /*38b0*/  SHF.L.U32 R81, R9, 0x10, RZ ;  /* 0x0000001009517819 */ /* 0x000fe200000006ff */
[-C--:B------:R-:W-:Y:S01]  /*38c0*/  FFMA.FTZ R87, R109, R92.reuse, R93 ;  /* 0x0000005c6d577223 */ /* 0x080fe2000001005d */
[----:B------:R-:W-:Y:S01]  /*38d0*/  SHF.L.U32 R78, R8, 0x10, RZ ;  /* 0x00000010084e7819 */ /* 0x000fe200000006ff */
[----:B------:R-:W-:Y:S01]  /*38e0*/  FADD.FTZ R80, R100, -R79 ;  /* 0x8000004f64507221 */ /* 0x000fe20000010000 */
[----:B------:R-:W-:Y:S01]  /*38f0*/  FADD.FTZ R76, R98, -R77 ;  /* 0x8000004d624c7221 */ /* 0x000fe20000010000 */
[----:B------:R-:W-:Y:S01]  /*3900*/  FFMA.FTZ R83, R107, R92, R93 ;  /* 0x0000005c6b537223 */ /* 0x000fe2000001005d */
[----:B------:R-:W-:Y:S01]  /*3910*/  SHF.L.U32 R155, R11, 0x10, RZ ;  /* 0x000000100b9b7819 */ /* 0x000fe200000006ff */
[C---:B-----5:R-:W-:Y:S01]  /*3920*/  FFMA.FTZ R81, R135.reuse, R80, R81 ;  /* 0x0000005087517223 */ /* 0x060fe20000010051 */
[----:B------:R-:W-:Y:S01]  /*3930*/  FADD.FTZ R84, R104, -R87 ;  /* 0x8000005768547221 */ /* 0x000fe20000010000 */
[----:B------:R-:W-:Y:S01]  /*3940*/  FFMA.FTZ R76, R135, R76, R78 ;  /* 0x0000004c874c7223 */ /* 0x000fe2000001004e */
[-CC-:B------:R-:W-:Y:S01]  /*3950*/  FFMA.FTZ R80, R108, R92.reuse, R93.reuse ;  /* 0x0000005c6c507223 */ /* 0x180fe2000001005d */
[-CC-:B------:R-:W-:Y:S01]  /*3960*/  FFMA.FTZ R79, R116, R92.reuse, R93.reuse ;  /* 0x0000005c744f7223 */ /* 0x180fe2000001005d */
[-CC-:B------:R-:W-:Y:S01]  /*3970*/  FFMA.FTZ R77, R112, R92.reuse, R93.reuse ;  /* 0x0000005c704d7223 */ /* 0x180fe2000001005d */
[----:B------:R-:W-:Y:S01]  /*3980*/  FFMA.FTZ R78, R106, R92, R93 ;  /* 0x0000005c6a4e7223 */ /* 0x000fe2000001005d */
[----:B------:R-:W-:Y:S01]  /*3990*/  FADD.FTZ R82, R102, -R83 ;  /* 0x8000005366527221 */ /* 0x000fe20000010000 */
        /* <DEDUP_REMOVED lines=24> */
.L_x_94:
[----:B0-----:R-:W0:Y:S02]  /*3b20*/  LDC.64 R80, c[0x0][0x470] ;  /* 0x00011c00ff507b82 */ /* 0x001e240000000a00 */
[----:B0-----:R-:W-:-:S04]  /*3b30*/  ISETP.NE.U32.AND P5, PT, R80, RZ, PT ;  /* 0x000000ff5000720c */ /* 0x001fc80003fa5070 */
[----:B------:R-:W-:-:S13]  /*3b40*/  ISETP.NE.AND.EX P5, PT, R81, RZ, PT, P5 ;  /* 0x000000ff5100720c */ /* 0x000fda0003fa5350 */
[----:B------:R-:W-:Y:S05]  /*3b50*/  @!P5 BRA `(.L_x_97) ;  /* 0x0000000000a4d947 */ /* 0x000fea0003800000 */
[-CC-:B------:R-:W-:Y:S01]  /*3b60*/  FFMA.FTZ R75, R105, R92.reuse, R93.reuse ;  /* 0x0000005c694b7223 */ /* 0x180fe2000001005d */
[-CC-:B------:R-:W-:Y:S01]  /*3b70*/  FFMA.FTZ R73, R103, R92.reuse, R93.reuse ;  /* 0x0000005c67497223 */ /* 0x180fe2000001005d */
[----:B------:R-:W-:Y:S01]  /*3b80*/  SHF.L.U32 R81, R9, 0x10, RZ ;  /* 0x0000001009517819 */ /* 0x000fe200000006ff */
[----:B------:R-:W-:Y:S01]  /*3b90*/  FFMA.FTZ R87, R109, R92, R93 ;  /* 0x0000005c6d577223 */ /* 0x000fe2000001005d */
        /* <DEDUP_REMOVED lines=37> */
.L_x_97:
        /* <DEDUP_REMOVED lines=30> */
[----:B------:R-:W-:Y:S01]  /*3fd0*/  F2FP.BF16.F32.PACK_AB R82, R82, R95 ;  /* 0x0000005f5252723e */ /* 0x000fe200000010ff */
[C---:B------:R-:W-:Y:S01]  /*3fe0*/  FFMA.FTZ R85, R135.reuse, R84, R83 ;  /* 0x0000005487557223 */ /* 0x040fe20000010053 */
[----:B------:R-:W-:Y:S01]  /*3ff0*/  FFMA.FTZ R80, R135, R87, R80 ;  /* 0x0000005787507223 */ /* 0x000fe20000010050 */
[----:B------:R-:W-:-:S02]  /*4000*/  F2FP.BF16.F32.PACK_AB R83, R158, R151 ;  /* 0x000000979e53723e */ /* 0x000fc400000010ff */
[----:B------:R-:W-:Y:S02]  /*4010*/  F2FP.BF16.F32.PACK_AB R81, R81, R94 ;  /* 0x0000005e5151723e */ /* 0x000fe400000010ff */
[----:B------:R-:W-:Y:S01]  /*4020*/  F2FP.BF16.F32.PACK_AB R80, R80, R85 ;  /* 0x000000555050723e */ /* 0x000fe200000010ff */
[----:B------:R-:W-:Y:S06]  /*4030*/  BRA `(.L_x_96) ;  /* 0x00000008003c7947 */ /* 0x000fec0003800000 */
.L_x_93:
        /* <DEDUP_REMOVED lines=45> */
.L_x_99:
        /* <DEDUP_REMOVED lines=33> */
.L_x_98:
        /* <DEDUP_REMOVED lines=37> */
.L_x_100:
        /* <DEDUP_REMOVED lines=28> */
.L_x_96:
        /* <DEDUP_REMOVED lines=10> */
.L_x_92:
[----:B------:R-:W-:Y:S05]  /*49d0*/  BSYNC.RECONVERGENT B0 ;  /* 0x0000000000007941 */ /* 0x000fea0003800200 */
.L_x_91:
        /* <DEDUP_REMOVED lines=19> */
[-CC-:B------:R-:W-:Y:S01]  /*4b10*/  FFMA.FTZ R80, R132, R92.reuse, R93.reuse ;  /* 0x0000005c84507223 */ /* 0x180fe2000001005d */
[-CC-:B------:R-:W-:Y:S01]  /*4b20*/  FFMA.FTZ R79, R119, R92.reuse, R93.reuse ;  /* 0x0000005c774f7223 */ /* 0x180fe2000001005d */
[-CC-:B------:R-:W-:Y:S01]  /*4b30*/  FFMA.FTZ R84, R134, R92.reuse, R93.reuse ;  /* 0x0000005c86547223 */ /* 0x180fe2000001005d */
[-C--:B------:R-:W-:Y:S01]  /*4b40*/  FFMA.FTZ R86, R136, R92.reuse, R93 ;  /* 0x0000005c88567223 */ /* 0x080fe2000001005d */
[----:B------:R-:W-:Y:S01]  /*4b50*/  FADD.FTZ R72, R118, -R73 ;  /* 0x8000004976487221 */ /* 0x000fe20000010000 */
[----:B------:R-:W-:Y:S01]  /*4b60*/  FFMA.FTZ R93, R121, R92, R93 ;  /* 0x0000005c795d7223 */ /* 0x000fe2000001005d */
[C---:B-----5:R-:W-:Y:S01]  /*4b70*/  FFMA.FTZ R77, R135.reuse, R78, R77 ;  /* 0x0000004e874d7223 */ /* 0x060fe2000001004d */
        /* <DEDUP_REMOVED lines=32> */
.L_x_105:
[-CC-:B0--3--:R-:W-:Y:S01]  /*4d80*/  FFMA.FTZ R79, R117, R92.reuse, R93.reuse ;  /* 0x0000005c754f7223 */ /* 0x189fe2000001005d */
[-CC-:B------:R-:W-:Y:S01]  /*4d90*/  FFMA.FTZ R83, R119, R92.reuse, R93.reuse ;  /* 0x0000005c77537223 */ /* 0x180fe2000001005d */
[-C--:B------:R-:W-:Y:S01]  /*4da0*/  FFMA.FTZ R77, R115, R92.reuse, R93 ;  /* 0x0000005c734d7223 */ /* 0x080fe2000001005d */
[----:B------:R-:W-:Y:S01]  /*4db0*/  SHF.L.U32 R81, R5, 0x10, RZ ;  /* 0x0000001005517819 */ /* 0x000fe200000006ff */
[----:B------:R-:W-:Y:S01]  /*4dc0*/  FADD.FTZ R82, R120, -R79 ;  /* 0x8000004f78527221 */ /* 0x000fe20000010000 */
[----:B------:R-:W-:Y:S01]  /*4dd0*/  SHF.L.U32 R85, R6, 0x10, RZ ;  /* 0x0000001006557819 */ /* 0x000fe200000006ff */
[----:B------:R-:W-:Y:S01]  /*4de0*/  FADD.FTZ R86, R122, -R83 ;  /* 0x800000537a567221 */ /* 0x000fe20000010000 */
[----:B------:R-:W-:Y:S01]  /*4df0*/  SHF.L.U32 R78, R4, 0x10, RZ ;  /* 0x00000010044e7819 */ /* 0x000fe200000006ff */
[-CC-:B------:R-:W-:Y:S01]  /*4e00*/  FFMA.FTZ R80, R130, R92.reuse, R93.reuse ;  /* 0x0000005c82507223 */ /* 0x180fe2000001005d */
[-CC-:B------:R-:W-:Y:S01]  /*4e10*/  FFMA.FTZ R84, R132, R92.reuse, R93.reuse ;  /* 0x0000005c84547223 */ /* 0x180fe2000001005d */
[-CC-:B------:R-:W-:Y:S01]  /*4e20*/  FFMA.FTZ R94, R134, R92.reuse, R93.reuse ;  /* 0x0000005c865e7223 */ /* 0x180fe2000001005d */
[-C--:B------:R-:W-:Y:S01]  /*4e30*/  FFMA.FTZ R154, R136, R92.reuse, R93 ;  /* 0x0000005c889a7223 */ /* 0x080fe2000001005d */
[----:B------:R-:W-:Y:S01]  /*4e40*/  FADD.FTZ R76, R118, -R77 ;  /* 0x8000004d764c7221 */ /* 0x000fe20000010000 */
[----:B------:R-:W-:Y:S01]  /*4e50*/  FFMA.FTZ R93, R121, R92, R93 ;  /* 0x0000005c795d7223 */ /* 0x000fe2000001005d */
[C---:B-----5:R-:W-:Y:S01]  /*4e60*/  FFMA.FTZ R81, R135.reuse, R82, R81 ;  /* 0x0000005287517223 */ /* 0x060fe20000010051 */
[C---:B------:R-:W-:Y:S01]  /*4e70*/  FFMA.FTZ R82, R135.reuse, R86, R85 ;  /* 0x0000005687527223 */ /* 0x040fe20000010055 */
        /* <DEDUP_REMOVED lines=25> */
.L_x_104:
[----:B0--3--:R-:W0:Y:S02]  /*5010*/  LDC.64 R80, c[0x0][0x470] ;  /* 0x00011c00ff507b82 */ /* 0x009e240000000a00 */
[----:B0-----:R-:W-:-:S04]  /*5020*/  ISETP.NE.U32.AND P5, PT, R80, RZ, PT ;  /* 0x000000ff5000720c */ /* 0x001fc80003fa5070 */
[----:B------:R-:W-:-:S13]  /*5030*/  ISETP.NE.AND.EX P5, PT, R81, RZ, PT, P5 ;  /* 0x000000ff5100720c */ /* 0x000fda0003fa5350 */
[----:B------:R-:W-:Y:S05]  /*5040*/  @!P5 BRA `(.L_x_107) ;  /* 0x0000000000a4d947 */ /* 0x000fea0003800000 */
        /* <DEDUP_REMOVED lines=41> */
.L_x_107:
        /* <DEDUP_REMOVED lines=17> */
[----:B------:R-:W-:Y:S01]  /*53f0*/  FFMA.FTZ R93, R135, R86, R93 ;  /* 0x00000056875d7223 */ /* 0x000fe2000001005d */
[----:B------:R-:W-:Y:S01]  /*5400*/  SHF.L.U32 R91, R91, 0x10, RZ ;  /* 0x000000105b5b7819 */ /* 0x000fe200000006ff */
[C---:B------:R-:W-:Y:S01]  /*5410*/  FFMA.FTZ R88, R135.reuse, R82, R87 ;  /* 0x0000005287587223 */ /* 0x040fe20000010057 */
        /* <DEDUP_REMOVED lines=17> */
.L_x_103:
        /* <DEDUP_REMOVED lines=45> */
.L_x_109:
        /* <DEDUP_REMOVED lines=33> */
.L_x_108:
        /* <DEDUP_REMOVED lines=37> */
.L_x_110:
        /* <DEDUP_REMOVED lines=28> */
.L_x_106:
        /* <DEDUP_REMOVED lines=9> */
.L_x_102:
[----:B------:R-:W-:Y:S05]  /*5eb0*/  BSYNC.RECONVERGENT B0 ;  /* 0x0000000000007941 */ /* 0x000fea0003800200 */
.L_x_101:
[----:B------:R-:W-:Y:S01]  /*5ec0*/  PLOP3.LUT P3, PT, P3, PT, PT, 0x8, 0x80 ;  /* 0x000000000080781c */ /* 0x000fe20001f6e170 */
[----:B------:R-:W-:-:S12]  /*5ed0*/  @!P6 BRA `(.L_x_111) ;  /* 0xffffffa400d4e947 */ /* 0x000fd8000383ffff */
.L_x_74:
[----:B------:R-:W1:Y:S01]  /*5ee0*/  LDC.64 R2, c[0x0][0x440] ;  /* 0x00011000ff027b82 */ /* 0x000e620000000a00 */
[----:B------:R-:W-:-:S05]  /*5ef0*/  IMAD R11, R96, UR10, RZ ;  /* 0x0000000a600b7c24 */ /* 0x000fca000f8e02ff */
[----:B------:R-:W-:Y:S02]  /*5f00*/  LEA.HI R11, R11, R0, RZ, 0x1d ;  /* 0x000000000b0b7211 */ /* 0x000fe400078fe8ff */
[----:B------:R-:W2:Y:S08]  /*5f10*/  LDC.64 R4, c[0x0][0x448] ;  /* 0x00011200ff047b82 */ /* 0x000eb00000000a00 */
[----:B------:R-:W0:Y:S08]  /*5f20*/  LDC.64 R6, c[0x0][0x440] ;  /* 0x00011000ff067b82 */ /* 0x000e300000000a00 */
[----:B------:R-:W3:Y:S01]  /*5f30*/  LDC.64 R8, c[0x0][0x448] ;  /* 0x00011200ff087b82 */ /* 0x000ee20000000a00 */
[----:B-1----:R-:W-:-:S05]  /*5f40*/  @P1 IMAD.WIDE.U32 R2, R11, 0x20, R2 ;  /* 0x000000200b021825 */ /* 0x002fca00078e0002 */
[----:B------:R1:W-:Y:S01]  /*5f50*/  @P1 STG.E.128 desc[UR8][R2.64], R36 ;  /* 0x0000002402001986 */ /* 0x0003e2000c101d08 */
[C---:B--2---:R-:W-:Y:S01]  /*5f60*/  @P1 IMAD.WIDE.U32 R4, R11.reuse, 0x20, R4 ;  /* 0x000000200b041825 */ /* 0x044fe200078e0004 */
[----:B------:R-:W-:Y:S02]  /*5f70*/  @P1 IADD3 R11, PT, PT, R11, 0x100, RZ ;  /* 0x000001000b0b1810 */ /* 0x000fe40007ffe0ff */
[----:B------:R1:W-:Y:S04]  /*5f80*/  @P1 STG.E.128 desc[UR8][R2.64+0x10], R32 ;  /* 0x0000102002001986 */ /* 0x0003e8000c101d08 */
[----:B------:R1:W-:Y:S01]  /*5f90*/  @P1 STG.E.128 desc[UR8][R4.64], R60 ;  /* 0x0000003c04001986 */ /* 0x0003e2000c101d08 */
[----:B0-----:R-:W-:-:S03]  /*5fa0*/  @P0 IMAD.WIDE.U32 R6, R11, 0x20, R6 ;  /* 0x000000200b060825 */ /* 0x001fc600078e0006 */
[----:B------:R1:W-:Y:S04]  /*5fb0*/  @P1 STG.E.128 desc[UR8][R4.64+0x10], R56 ;  /* 0x0000103804001986 */ /* 0x0003e8000c101d08 */
[----:B------:R1:W-:Y:S01]  /*5fc0*/  @P0 STG.E.128 desc[UR8][R6.64], R28 ;  /* 0x0000001c06000986 */ /* 0x0003e2000c101d08 */
[----:B---3--:R-:W-:-:S03]  /*5fd0*/  @P0 IMAD.WIDE.U32 R8, R11, 0x20, R8 ;  /* 0x000000200b080825 */ /* 0x008fc600078e0008 */
[----:B------:R1:W-:Y:S04]  /*5fe0*/  @P0 STG.E.128 desc[UR8][R6.64+0x10], R24 ;  /* 0x0000101806000986 */ /* 0x0003e8000c101d08 */
[----:B------:R1:W-:Y:S04]  /*5ff0*/  @P0 STG.E.128 desc[UR8][R8.64], R52 ;  /* 0x0000003408000986 */ /* 0x0003e8000c101d08 */
[----:B------:R1:W-:Y:S01]  /*6000*/  @P0 STG.E.128 desc[UR8][R8.64+0x10], R48 ;  /* 0x0000103008000986 */ /* 0x0003e2000c101d08 */
[----:B------:R-:W-:Y:S05]  /*6010*/  @!P2 EXIT ;  /* 0x000000000000a94d */ /* 0x000fea0003800000 */
[----:B-1----:R-:W0:Y:S01]  /*6020*/  LDC.64 R2, c[0x0][0x440] ;  /* 0x00011000ff027b82 */ /* 0x002e220000000a00 */
[----:B------:R-:W-:-:S07]  /*6030*/  @P0 IADD3 R11, PT, PT, R11, 0x100, RZ ;  /* 0x000001000b0b0810 */ /* 0x000fce0007ffe0ff */
[----:B------:R-:W1:Y:S01]  /*6040*/  LDC.64 R4, c[0x0][0x448] ;  /* 0x00011200ff047b82 */ /* 0x000e620000000a00 */
[----:B0-----:R-:W-:-:S05]  /*6050*/  IMAD.WIDE.U32 R2, R11, 0x20, R2 ;  /* 0x000000200b027825 */ /* 0x001fca00078e0002 */
[----:B------:R-:W-:Y:S01]  /*6060*/  STG.E.128 desc[UR8][R2.64], R20 ;  /* 0x0000001402007986 */ /* 0x000fe2000c101d08 */
[----:B-1----:R-:W-:-:S03]  /*6070*/  IMAD.WIDE.U32 R4, R11, 0x20, R4 ;  /* 0x000000200b047825 */ /* 0x002fc600078e0004 */
[----:B------:R-:W-:Y:S04]  /*6080*/  STG.E.128 desc[UR8][R2.64+0x10], R16 ;  /* 0x0000101002007986 */ /* 0x000fe8000c101d08 */
[----:B------:R-:W-:Y:S04]  /*6090*/  STG.E.128 desc[UR8][R4.64], R44 ;  /* 0x0000002c04007986 */ /* 0x000fe8000c101d08 */
[----:B------:R-:W-:Y:S01]  /*60a0*/  STG.E.128 desc[UR8][R4.64+0x10], R40 ;  /* 0x0000102804007986 */ /* 0x000fe2000c101d08 */
[----:B------:R-:W-:Y:S05]  /*60b0*/  EXIT ;  /* 0x000000000000794d */ /* 0x000fea0003800000 */
.L_x_112:
        /* <DEDUP_REMOVED lines=12> */
.L_x_3774:


//--------------------- .text._ZN10layer_norm31ln_parallel_residual_bwd_kernelINS_13Kernel_traitsI13__nv_bfloat16S2_S2_S2_fjLj6144ELj1ELj1ELj8ELj16ENS_18Kernel_traits_baseILj6144ES2_S2_S2_S2_fjLj256EEEEELb0ELb1ELb1EEEvNS_9BwdParamsE --------------------------
	.section	.text._ZN10layer_norm31ln_parallel_residual_bwd_kernelINS_13Kernel_traitsI13__nv_bfloat16S2_S2_S2_fjLj6144ELj1ELj1ELj8ELj16ENS_18Kernel_traits_baseILj6144ES2_S2_S2_S2_fjLj256EEEEELb0ELb1ELb1EEEvNS_9BwdParamsE,"ax",@progbits
	.align	128
        .global         _ZN10layer_norm31ln_parallel_residual_bwd_kernelINS_13Kernel_traitsI13__nv_bfloat16S2_S2_S2_fjLj6144ELj1ELj1ELj8ELj16ENS_18Kernel_traits_baseILj6144ES2_S2_S2_S2_fjLj256EEEEELb0ELb1ELb1EEEvNS_9BwdParamsE
        .type           _ZN10layer_norm31ln_parallel_residual_bwd_kernelINS_13Kernel_traitsI13__nv_bfloat16S2_S2_S2_fjLj6144ELj1ELj1ELj8ELj16ENS_18Kernel_traits_baseILj6144ES2_S2_S2_S2_fjLj256EEEEELb0ELb1ELb1EEEvNS_9BwdParamsE,@function
        .size           _ZN10layer_norm31ln_parallel_residual_bwd_kernelINS_13Kernel_traitsI13__nv_bfloat16S2_S2_S2_fjLj6144ELj1ELj1ELj8ELj16ENS_18Kernel_traits_baseILj6144ES2_S2_S2_S2_fjLj256EEEEELb0ELb1ELb1EEEvNS_9BwdParamsE,(.L_x_3775 - _ZN10layer_norm31ln_parallel_residual_bwd_kernelINS_13Kernel_traitsI13__nv_bfloat16S2_S2_S2_fjLj6144ELj1ELj1ELj8ELj16ENS_18Kernel_traits_baseILj6144ES2_S2_S2_S2_fjLj256EEEEELb0ELb1ELb1EEEvNS_9BwdParamsE)
        .other          _ZN10layer_norm31ln_parallel_residual_bwd_kernelINS_13Kernel_traitsI13__nv_bfloat16S2_S2_S2_fjLj6144ELj1ELj1ELj8ELj16ENS_18Kernel_traits_baseILj6144ES2_S2_S2_S2_fjLj256EEEEELb0ELb1ELb1EEEvNS_9BwdParamsE,@"STO_CUDA_ENTRY STV_DEFAULT"
_ZN10layer_norm31ln_parallel_residual_bwd_kernelINS_13Kernel_traitsI13__nv_bfloat16S2_S2_S2_fjLj6144ELj1ELj1ELj8ELj16ENS_18Kernel_traits_baseILj6144ES2_S2_S2_S2_fjLj256EEEEELb0ELb1ELb1EEEvNS_9BwdParamsE:
.text._ZN10layer_norm31ln_parallel_residual_bwd_kernelINS_13Kernel_traitsI13__nv_bfloat16S2_S2_S2_fjLj6144ELj1ELj1ELj8ELj16ENS_18Kernel_traits_baseILj6144ES2_S2_S2_S2_fjLj256EEEEELb0ELb1ELb1EEEvNS_9BwdParamsE:
        /* <DEDUP_REMOVED lines=28> */
[----:B------:R-:W-:Y:S01]  /*01c0*/  CS2R R4, SRZ ;  /* 0x0000000000047805 */ /* 0x000fe2000001ff00 */
[----:B------:R-:W0:Y:S03]  /*01d0*/  LDCU.64 UR8, c[0x0][0x358] ;  /* 0x00006b00ff0877ac */ /* 0x000e260008000a00 */
[----:B-1----:R-:W-:Y:S05]  /*01e0*/  BRA.U UP0, `(.L_x_113) ;  /* 0x0000005500f07547 */ /* 0x002fea000b800000 */
[----:B------:R-:W1:Y:S01]  /*01f0*/  LDC.64 R2, c[0x0][0x3d0] ;  /* 0x0000f400ff027b82 */ /* 0x000e620000000a00 */
[----:B------:R-:W2:Y:S01]  /*0200*/  LDCU.64 UR4, c[0x0][0x438] ;  /* 0x00008700ff0477ac */ /* 0x000ea20008000a00 */
[----:B------:R-:W3:Y:S01]  /*0210*/  LDCU.U8 UR11, c[0x0][0x410] ;  /* 0x00008200ff0b77ac */ /* 0x000ee20008000000 */
[----:B------:R-:W-:Y:S01]  /*0220*/  HFMA2 R89, -RZ, RZ, 0, 0 ;  /* 0x00000000ff597431 */ /* 0x000fe200000001ff */
[----:B------:R-:W-:Y:S02]  /*0230*/  PLOP3.LUT P3, PT, PT, PT, PT, 0x8, 0x80 ;  /* 0x000000000080781c */ /* 0x000fe40003f6e170 */
[----:B------:R-:W-:Y:S02]  /*0240*/  CS2R R82, SRZ ;  /* 0x0000000000527805 */ /* 0x000fe4000001ff00 */
[----:B------:R-:W-:Y:S02]  /*0250*/  SHF.R.U32.HI R110, RZ, 0x5, R88 ;  /* 0x00000005ff6e7819 */ /* 0x000fe40000011658 */
        /* <DEDUP_REMOVED lines=19> */
[----:B0-----:R-:W4:Y:S01]  /*0390*/  LDG.E.128 R12, desc[UR8][R2.64] ;  /* 0x00000008020c7981 */ /* 0x001f22000c1e1d00 */
[----:B------:R-:W-:-:S02]  /*03a0*/  CS2R R50, SRZ ;  /* 0x0000000000327805 */ /* 0x000fc4000001ff00 */
[----:B------:R-:W-:Y:S02]  /*03b0*/  CS2R R48, SRZ ;  /* 0x0000000000307805 */ /* 0x000fe4000001ff00 */
[----:B------:R-:W-:Y:S01]  /*03c0*/  CS2R R46, SRZ ;  /* 0x00000000002e7805 */ /* 0x000fe2000001ff00 */
[----:B------:R-:W5:Y:S01]  /*03d0*/  LDG.E.128 R8, desc[UR8][R2.64+0x1000] ;  /* 0x0010000802087981 */ /* 0x000f62000c1e1d00 */
[----:B------:R-:W-:Y:S01]  /*03e0*/  CS2R R44, SRZ ;  /* 0x00000000002c7805 */ /* 0x000fe2000001ff00 */
[----:B------:R-:W0:Y:S02]  /*03f0*/  LDCU UR12, c[0x0][0x388] ;  /* 0x00007100ff0c77ac */ /* 0x000e240008000800 */
[----:B------:R-:W5:Y:S01]  /*0400*/  LDG.E.128 R4, desc[UR8][R2.64+0x2000] ;  /* 0x0020000802047981 */ /* 0x000f62000c1e1d00 */
[----:B------:R-:W-:Y:S01]  /*0410*/  MOV R111, RZ ;  /* 0x000000ff006f7202 */ /* 0x000fe20000000f00 */
[----:B--2---:R-:W-:Y:S01]  /*0420*/  UISETP.NE.U32.AND UP0, UPT, UR4, URZ, UPT ;  /* 0x000000ff0400728c */ /* 0x004fe2000bf05070 */
[----:B------:R-:W-:Y:S01]  /*0430*/  MOV R109, UR10 ;  /* 0x0000000a006d7c02 */ /* 0x000fe20008000f00 */
[----:B---3--:R-:W-:-:S02]  /*0440*/  UISETP.NE.AND UP1, UPT, UR11, URZ, UPT ;  /* 0x000000ff0b00728c */ /* 0x008fc4000bf25270 */
[----:B------:R-:W-:Y:S01]  /*0450*/  UISETP.NE.AND.EX UP0, UPT, UR5, URZ, UPT, UP0 ;  /* 0x000000ff0500728c */ /* 0x000fe2000bf05300 */
[----:B------:R-:W1:Y:S03]  /*0460*/  LDCU UR13, c[0x0][0x400] ;  /* 0x00008000ff0d77ac */ /* 0x000e660008000800 */
[----:B------:R-:W-:Y:S02]  /*0470*/  PLOP3.LUT P4, PT, PT, PT, UP1, 0x80, 0x8 ;  /* 0x000000000008781c */ /* 0x000fe40003f8f018 */
[----:B------:R-:W-:Y:S01]  /*0480*/  PLOP3.LUT P2, PT, PT, PT, UP0, 0x80, 0x8 ;  /* 0x000000000008781c */ /* 0x000fe20003f4f008 */
[----:B------:R-:W2:Y:S01]  /*0490*/  LDCU.64 UR6, c[0x0][0x470] ;  /* 0x00008e00ff0677ac */ /* 0x000ea20008000a00 */
[----:B------:R-:W3:Y:S01]  /*04a0*/  LDCU.64 UR4, c[0x0][0x478] ;  /* 0x00008f00ff0477ac */ /* 0x000ee20008000a00 */
[----:B----4-:R-:W-:Y:S02]  /*04b0*/  PRMT R108, R12, 0x7632, R108 ;  /* 0x000076320c6c7816 */ /* 0x010fe4000000006c */
[----:B------:R-:W-:-:S02]  /*04c0*/  PRMT R107, R13, 0x7632, R107 ;  /* 0x000076320d6b7816 */ /* 0x000fc4000000006b */
[----:B------:R-:W-:Y:S02]  /*04d0*/  PRMT R106, R14, 0x7632, R106 ;  /* 0x000076320e6a7816 */ /* 0x000fe4000000006a */
[----:B------:R-:W-:Y:S02]  /*04e0*/  PRMT R105, R15, 0x7632, R105 ;  /* 0x000076320f697816 */ /* 0x000fe40000000069 */
[----:B-----5:R-:W-:Y:S02]  /*04f0*/  PRMT R104, R8, 0x7632, R104 ;  /* 0x0000763208687816 */ /* 0x020fe40000000068 */
[----:B------:R-:W-:Y:S02]  /*0500*/  PRMT R103, R9, 0x7632, R103 ;  /* 0x0000763209677816 */ /* 0x000fe40000000067 */
[----:B------:R-:W-:Y:S02]  /*0510*/  PRMT R102, R10, 0x7632, R102 ;  /* 0x000076320a667816 */ /* 0x000fe40000000066 */
[----:B------:R-:W-:-:S02]  /*0520*/  PRMT R101, R11, 0x7632, R101 ;  /* 0x000076320b657816 */ /* 0x000fc40000000065 */
[----:B------:R-:W-:Y:S02]  /*0530*/  PRMT R100, R4, 0x7632, R100 ;  /* 0x0000763204647816 */ /* 0x000fe40000000064 */
[----:B------:R-:W-:Y:S02]  /*0540*/  PRMT R99, R5, 0x7632, R99 ;  /* 0x0000763205637816 */ /* 0x000fe40000000063 */
[----:B------:R-:W-:Y:S02]  /*0550*/  PRMT R98, R6, 0x7632, R98 ;  /* 0x0000763206627816 */ /* 0x000fe40000000062 */
[----:B------:R-:W-:Y:S02]  /*0560*/  PRMT R96, R7, 0x7632, R96 ;  /* 0x0000763207607816 */ /* 0x000fe40000000060 */
        /* <DEDUP_REMOVED lines=23> */
[----:B0123--:R-:W-:-:S07]  /*06e0*/  SHF.L.U32 R96, R96, 0x10, RZ ;  /* 0x0000001060607819 */ /* 0x00ffce00000006ff */
.L_x_138:
[----:B------:R-:W-:Y:S01]  /*06f0*/  IMAD R0, R109, UR12, RZ ;  /* 0x0000000c6d007c24 */ /* 0x000fe2000f8e02ff */
[----:B0-----:R-:W0:Y:S04]  /*0700*/  LDC.64 R36, c[0x0][0x3a8] ;  /* 0x0000ea00ff247b82 */ /* 0x001e280000000a00 */
[----:B------:R-:W-:-:S04]  /*0710*/  SHF.R.S32.HI R3, RZ, 0x1f, R0 ;  /* 0x0000001fff037819 */ /* 0x000fc80000011400 */
[----:B------:R-:W-:Y:S01]  /*0720*/  LEA.HI R3, R3, R0, RZ, 0x3 ;  /* 0x0000000003037211 */ /* 0x000fe200078f18ff */
[----:B------:R-:W1:Y:S03]  /*0730*/  LDC.64 R40, c[0x0][0x428] ;  /* 0x00010a00ff287b82 */ /* 0x000e660000000a00 */
[----:B------:R-:W-:-:S05]  /*0740*/  LEA.HI.SX32 R127, R3, R88, 0x1d ;  /* 0x00000058037f7211 */ /* 0x000fca00078feaff */
[----:B------:R-:W2:Y:S08]  /*0750*/  LDC.64 R2, c[0x0][0x3c0] ;  /* 0x0000f000ff027b82 */ /* 0x000eb00000000a00 */
[----:B------:R-:W3:Y:S01]  /*0760*/  LDC.64 R128, c[0x0][0x3c8] ;  /* 0x0000f200ff807b82 */ /* 0x000ee20000000a00 */
[C---:B0-----:R-:W-:Y:S01]  /*0770*/  IMAD.WIDE.U32 R20, R127.reuse, 0x10, R36 ;  /* 0x000000107f147825 */ /* 0x041fe200078e0024 */
[----:B------:R-:W-:-:S02]  /*0780*/  IADD3 R125, PT, PT, R127, 0x100, RZ ;  /* 0x000001007f7d7810 */ /* 0x000fc40007ffe0ff */
[----:B------:R-:W-:-:S03]  /*0790*/  IADD3 R97, PT, PT, R127, 0x200, RZ ;  /* 0x000002007f617810 */ /* 0x000fc60007ffe0ff */
[----:B------:R-:W4:Y:S01]  /*07a0*/  LDG.E.128 R20, desc[UR8][R20.64] ;  /* 0x0000000814147981 */ /* 0x000f22000c1e1d00 */
[----:B-1----:R-:W-:-:S04]  /*07b0*/  IMAD.WIDE.U32 R24, R127, 0x10, R40 ;  /* 0x000000107f187825 */ /* 0x002fc800078e0028 */
[----:B--2---:R-:W-:Y:S02]  /*07c0*/  IMAD.WIDE R2, R109, 0x4, R2 ;  /* 0x000000046d027825 */ /* 0x004fe400078e0202 */
[----:B------:R-:W2:Y:S02]  /*07d0*/  LDG.E.128 R24, desc[UR8][R24.64] ;  /* 0x0000000818187981 */ /* 0x000ea4000c1e1d00 */
[C---:B------:R-:W-:Y:S02]  /*07e0*/  IMAD.WIDE.U32 R28, R125.reuse, 0x10, R36 ;  /* 0x000000107d1c7825 */ /* 0x040fe400078e0024 */
[----:B------:R-:W5:Y:S02]  /*07f0*/  LDG.E R2, desc[UR8][R2.64] ;  /* 0x0000000802027981 */ /* 0x000f64000c1e1900 */
[----:B------:R-:W-:Y:S02]  /*0800*/  IMAD.WIDE.U32 R32, R125, 0x10, R40 ;  /* 0x000000107d207825 */ /* 0x000fe400078e0028 */
[----:B------:R-:W2:Y:S02]  /*0810*/  LDG.E.128 R28, desc[UR8][R28.64] ;  /* 0x000000081c1c7981 */ /* 0x000ea4000c1e1d00 */
[----:B------:R-:W-:-:S02]  /*0820*/  IMAD.WIDE.U32 R36, R97, 0x10, R36 ;  /* 0x0000001061247825 */ /* 0x000fc400078e0024 */
[----:B------:R-:W2:Y:S02]  /*0830*/  LDG.E.128 R32, desc[UR8][R32.64] ;  /* 0x0000000820207981 */ /* 0x000ea4000c1e1d00 */
[----:B---3--:R-:W-:Y:S02]  /*0840*/  IMAD.WIDE R128, R109, 0x4, R128 ;  /* 0x000000046d807825 */ /* 0x008fe400078e0280 */
[----:B------:R-:W3:Y:S02]  /*0850*/  LDG.E.128 R36, desc[UR8][R36.64] ;  /* 0x0000000824247981 */ /* 0x000ee4000c1e1d00 */
[----:B------:R-:W-:Y:S02]  /*0860*/  IMAD.WIDE.U32 R40, R97, 0x10, R40 ;  /* 0x0000001061287825 */ /* 0x000fe400078e0028 */
[----:B------:R-:W3:Y:S04]  /*0870*/  LDG.E R124, desc[UR8][R128.64] ;  /* 0x00000008807c7981 */ /* 0x000ee8000c1e1900 */
[----:B------:R-:W3:Y:S01]  /*0880*/  LDG.E.128 R40, desc[UR8][R40.64] ;  /* 0x0000000828287981 */ /* 0x000ee2000c1e1d00 */
[----:B------:R-:W0:Y:S01]  /*0890*/  S2R R182, SR_CgaCtaId ;  /* 0x0000000000b67919 */ /* 0x000e220000008800 */
[----:B------:R-:W-:-:S02]  /*08a0*/  LOP3.LUT P1, RZ, R88, 0x1f, RZ, 0xc0, !PT ;  /* 0x0000001f58ff7812 */ /* 0x000fc4000782c0ff */
[----:B------:R-:W-:-:S11]  /*08b0*/  PLOP3.LUT P0, PT, PT, PT, PT, 0x80, 0x8 ;  /* 0x000000000008781c */ /* 0x000fd60003f0f070 */
[----:B------:R-:W-:Y:S02]  /*08c0*/  @!P1 PLOP3.LUT P0, PT, P3, PT, PT, 0x80, 0x8 ;  /* 0x000000000008981c */ /* 0x000fe40001f0f070 */
[C---:B----4-:R-:W-:Y:S02]  /*08d0*/  PRMT R0, R20.reuse, 0x7632, R0 ;  /* 0x0000763214007816 */ /* 0x050fe40000000000 */
[----:B------:R-:W-:Y:S02]  /*08e0*/  SHF.L.U32 R126, R20, 0x10, RZ ;  /* 0x00000010147e7819 */ /* 0x000fe400000006ff */
[----:B-----5:R-:W-:Y:S02]  /*08f0*/  FSEL R153, R2, RZ, !P4 ;  /* 0x000000ff02997208 */ /* 0x020fe40006000000 */
[----:B------:R-:W1:Y:S01]  /*0900*/  @P2 LDC.64 R2, c[0x0][0x438] ;  /* 0x00010e00ff022b82 */ /* 0x000e620000000a00 */
[C---:B------:R-:W-:Y:S02]  /*0910*/  PRMT R132, R21.reuse, 0x7632, R132 ;  /* 0x0000763215847816 */ /* 0x040fe40000000084 */
[----:B------:R-:W-:-:S02]  /*0920*/  SHF.L.U32 R134, R21, 0x10, RZ ;  /* 0x0000001015867819 */ /* 0x000fc400000006ff */
[----:B------:R-:W-:-:S03]  /*0930*/  PRMT R141, R23, 0x7632, R141 ;  /* 0x00007632178d7816 */ /* 0x000fc6000000008d */
[----:B------:R-:W4:Y:S01]  /*0940*/  @P2 LDC.64 R20, c[0x0][0x438] ;  /* 0x00010e00ff142b82 */ /* 0x000f220000000a00 */
[C---:B--2---:R-:W-:Y:S02]  /*0950*/  PRMT R143, R28.reuse, 0x7632, R143 ;  /* 0x000076321c8f7816 */ /* 0x044fe4000000008f */
[----:B------:R-:W-:Y:S02]  /*0960*/  SHF.L.U32 R144, R28, 0x10, RZ ;  /* 0x000000101c907819 */ /* 0x000fe400000006ff */
[C---:B------:R-:W-:Y:S02]  /*0970*/  PRMT R149, R31.reuse, 0x7632, R149 ;  /* 0x000076321f957816 */ /* 0x040fe40000000095 */
[----:B------:R-:W-:Y:S02]  /*0980*/  SHF.L.U32 R31, R31, 0x10, RZ ;  /* 0x000000101f1f7819 */ /* 0x000fe400000006ff */
[C---:B------:R-:W-:Y:S02]  /*0990*/  PRMT R173, R34.reuse, 0x7632, R173 ;  /* 0x0000763222ad7816 */ /* 0x040fe400000000ad */
[----:B------:R-:W-:-:S02]  /*09a0*/  SHF.L.U32 R135, R34, 0x10, RZ ;  /* 0x0000001022877819 */ /* 0x000fc400000006ff */
[----:B------:R-:W-:Y:S02]  /*09b0*/  SHF.L.U32 R28, R141, 0x10, RZ ;  /* 0x000000108d1c7819 */ /* 0x000fe400000006ff */
[C---:B------:R-:W-:Y:S02]  /*09c0*/  PRMT R130, R24.reuse, 0x7632, R130 ;  /* 0x0000763218827816 */ /* 0x040fe40000000082 */
[C---:B---3--:R-:W-:Y:S02]  /*09d0*/  PRMT R34, R37.reuse, 0x7632, R34 ;  /* 0x0000763225227816 */ /* 0x048fe40000000022 */
[----:B------:R-:W-:Y:S02]  /*09e0*/  SHF.L.U32 R161, R37, 0x10, RZ ;  /* 0x0000001025a17819 */ /* 0x000fe400000006ff */
[----:B------:R-:W-:Y:S02]  /*09f0*/  SHF.L.U32 R24, R24, 0x10, RZ ;  /* 0x0000001018187819 */ /* 0x000fe400000006ff */
[----:B------:R-:W-:-:S02]  /*0a00*/  PRMT R37, R39, 0x7632, R37 ;  /* 0x0000763227257816 */ /* 0x000fc40000000025 */
[----:B------:R-:W-:Y:S01]  /*0a10*/  SHF.L.U32 R0, R0, 0x10, RZ ;  /* 0x0000001000007819 */ /* 0x000fe200000006ff */
[C---:B------:R-:W-:Y:S01]  /*0a20*/  FADD.FTZ R137, -R153.reuse, R126 ;  /* 0x0000007e99897221 */ /* 0x040fe20000010100 */
[C---:B------:R-:W-:Y:S01]  /*0a30*/  FADD.FTZ R165, -R153.reuse, R28 ;  /* 0x0000001c99a57221 */ /* 0x040fe20000010100 */
[----:B------:R-:W-:Y:S01]  /*0a40*/  FADD.FTZ R185, -R153, R31 ;  /* 0x0000001f99b97221 */ /* 0x000fe20000010100 */
[----:B-1----:R-:W-:Y:S01]  /*0a50*/  @P2 IMAD.WIDE.U32 R2, R97, 0x10, R2 ;  /* 0x0000001061022825 */ /* 0x002fe200078e0002 */
[----:B------:R-:W-:-:S03]  /*0a60*/  SHF.L.U32 R31, R37, 0x10, RZ ;  /* 0x00000010251f7819 */ /* 0x000fc600000006ff */
[----:B------:R-:W-:Y:S01]  /*0a70*/  FADD.FTZ R141, -R153, R0 ;  /* 0x00000000998d7221 */ /* 0x000fe20000010100 */
[----:B------:R-:W-:Y:S01]  /*0a80*/  SHF.L.U32 R28, R130, 0x10, RZ ;  /* 0x00000010821c7819 */ /* 0x000fe200000006ff */
[----:B------:R-:W-:Y:S01]  /*0a90*/  FMUL.FTZ R37, R123, R24 ;  /* 0x000000187b257220 */ /* 0x000fe20000410000 */
[----:B------:R-:W-:Y:S01]  /*0aa0*/  PRMT R148, R30, 0x7632, R148 ;  /* 0x000076321e947816 */ /* 0x000fe20000000094 */
[----:B------:R-:W-:Y:S01]  /*0ab0*/  FMUL.FTZ R0, R124, R137 ;  /* 0x000000897c007220 */ /* 0x000fe20000410000 */
[----:B------:R-:W-:Y:S01]  /*0ac0*/  SHF.L.U32 R30, R30, 0x10, RZ ;  /* 0x000000101e1e7819 */ /* 0x000fe200000006ff */
[----:B------:R1:W2:Y:S01]  /*0ad0*/  @P2 LDG.E.128 R8, desc[UR8][R2.64] ;  /* 0x0000000802082981 */ /* 0x0002a2000c1e1d00 */
[----:B------:R-:W-:Y:S02]  /*0ae0*/  PRMT R128, R25, 0x7632, R128 ;  /* 0x0000763219807816 */ /* 0x000fe40000000080 */
[----:B------:R-:W-:Y:S01]  /*0af0*/  SHF.L.U32 R143, R143, 0x10, RZ ;  /* 0x000000108f8f7819 */ /* 0x000fe200000006ff */
[----:B------:R-:W-:Y:S01]  /*0b00*/  FMUL.FTZ R126, R108, R28 ;  /* 0x0000001c6c7e7220 */ /* 0x000fe20000410000 */
[----:B------:R-:W-:Y:S01]  /*0b10*/  SHF.L.U32 R25, R25, 0x10, RZ ;  /* 0x0000001019197819 */ /* 0x000fe200000006ff */
[C---:B------:R-:W-:Y:S01]  /*0b20*/  FADD.FTZ R139, -R153.reuse, R134 ;  /* 0x00000086998b7221 */ /* 0x040fe20000010100 */
[----:B------:R-:W-:Y:S01]  /*0b30*/  PRMT R146, R32, 0x7632, R146 ;  /* 0x0000763220927816 */ /* 0x000fe20000000092 */
[----:B------:R-:W-:Y:S01]  /*0b40*/  FMUL.FTZ R141, R124, R141 ;  /* 0x0000008d7c8d7220 */ /* 0x000fe20000410000 */
[----:B------:R-:W-:Y:S01]  /*0b50*/  SHF.L.U32 R131, R32, 0x10, RZ ;  /* 0x0000001020837819 */ /* 0x000fe200000006ff */
[----:B-1----:R-:W-:Y:S01]  /*0b60*/  FADD.FTZ R3, RZ, R37 ;  /* 0x00000025ff037221 */ /* 0x002fe20000010000 */
[----:B------:R-:W-:Y:S01]  /*0b70*/  SHF.L.U32 R132, R132, 0x10, RZ ;  /* 0x0000001084847819 */ /* 0x000fe200000006ff */
[----:B------:R-:W-:Y:S01]  /*0b80*/  FFMA.FTZ R2, R0, R37, RZ ;  /* 0x0000002500027223 */ /* 0x000fe200000100ff */
[----:B------:R-:W-:Y:S01]  /*0b90*/  PRMT R32, R36, 0x7632, R32 ;  /* 0x0000763224207816 */ /* 0x000fe20000000020 */
[----:B------:R-:W-:Y:S01]  /*0ba0*/  FADD.FTZ R181, -R153, R30 ;  /* 0x0000001e99b57221 */ /* 0x000fe20000010100 */
[----:B------:R-:W-:Y:S01]  /*0bb0*/  PRMT R174, R35, 0x7632, R174 ;  /* 0x0000763223ae7816 */ /* 0x000fe200000000ae */
[----:B------:R-:W-:Y:S01]  /*0bc0*/  FADD.FTZ R171, -R153, R143 ;  /* 0x0000008f99ab7221 */ /* 0x000fe20000010100 */
[----:B------:R-:W-:-:S02]  /*0bd0*/  SHF.L.U32 R129, R35, 0x10, RZ ;  /* 0x0000001023817819 */ /* 0x000fc400000006ff */
[----:B------:R-:W-:Y:S01]  /*0be0*/  SHF.L.U32 R157, R36, 0x10, RZ ;  /* 0x00000010249d7819 */ /* 0x000fe200000006ff */
[----:B------:R-:W-:Y:S01]  /*0bf0*/  FADD.FTZ R3, R3, R126 ;  /* 0x0000007e03037221 */ /* 0x000fe20000010000 */
[C---:B------:R-:W-:Y:S02]  /*0c00*/  PRMT R36, R38.reuse, 0x7632, R36 ;  /* 0x0000763226247816 */ /* 0x040fe40000000024 */
[----:B------:R-:W-:Y:S01]  /*0c10*/  SHF.L.U32 R35, R38, 0x10, RZ ;  /* 0x0000001026237819 */ /* 0x000fe200000006ff */
[----:B------:R-:W-:Y:S01]  /*0c20*/  FMUL.FTZ R38, R122, R25 ;  /* 0x000000197a267220 */ /* 0x000fe20000410000 */
[----:B------:R-:W-:Y:S01]  /*0c30*/  SHF.L.U32 R30, R128, 0x10, RZ ;  /* 0x00000010801e7819 */ /* 0x000fe200000006ff */
[----:B------:R-:W-:Y:S01]  /*0c40*/  FADD.FTZ R151, -R153, R132 ;  /* 0x0000008499977221 */ /* 0x000fe20000010100 */
[C---:B------:R-:W-:Y:S01]  /*0c50*/  PRMT R136, R22.reuse, 0x7632, R136 ;  /* 0x0000763216887816 */ /* 0x040fe20000000088 */
[----:B------:R-:W-:Y:S01]  /*0c60*/  FFMA.FTZ R2, R141, R126, R2 ;  /* 0x0000007e8d027223 */ /* 0x000fe20000010002 */
[----:B------:R-:W-:-:S02]  /*0c70*/  SHF.L.U32 R138, R22, 0x10, RZ ;  /* 0x00000010168a7819 */ /* 0x000fc400000006ff */
[----:B------:R-:W-:Y:S02]  /*0c80*/  PRMT R147, R29, 0x7632, R147 ;  /* 0x000076321d937816 */ /* 0x000fe40000000093 */
[C---:B------:R-:W-:Y:S02]  /*0c90*/  PRMT R150, R43.reuse, 0x7632, R150 ;  /* 0x000076322b967816 */ /* 0x040fe40000000096 */
[----:B------:R-:W-:Y:S01]  /*0ca0*/  SHF.L.U32 R143, R43, 0x10, RZ ;  /* 0x000000102b8f7819 */ /* 0x000fe200000006ff */
[----:B------:R-:W-:Y:S01]  /*0cb0*/  FMUL.FTZ R43, R124, R139 ;  /* 0x0000008b7c2b7220 */ /* 0x000fe20000410000 */
[----:B------:R-:W-:Y:S01]  /*0cc0*/  SHF.L.U32 R29, R29, 0x10, RZ ;  /* 0x000000101d1d7819 */ /* 0x000fe200000006ff */
[----:B----4-:R-:W-:Y:S01]  /*0cd0*/  @P2 IMAD.WIDE.U32 R20, R125, 0x10, R20 ;  /* 0x000000107d142825 */ /* 0x010fe200078e0014 */
[----:B------:R-:W-:Y:S02]  /*0ce0*/  SHF.L.U32 R32, R32, 0x10, RZ ;  /* 0x0000001020207819 */ /* 0x000fe400000006ff */
[----:B------:R-:W-:Y:S01]  /*0cf0*/  SHF.L.U32 R39, R39, 0x10, RZ ;  /* 0x0000001027277819 */ /* 0x000fe200000006ff */
[----:B------:R-:W-:Y:S01]  /*0d00*/  FMUL.FTZ R128, R107, R30 ;  /* 0x0000001e6b807220 */ /* 0x000fe20000410000 */
[C---:B------:R-:W-:Y:S01]  /*0d10*/  PRMT R140, R26.reuse, 0x7632, R140 ;  /* 0x000076321a8c7816 */ /* 0x040fe2000000008c */
[----:B------:R-:W-:Y:S01]  /*0d20*/  FADD.FTZ R3, R3, R38 ;  /* 0x0000002603037221 */ /* 0x000fe20000010000 */
[----:B------:R-:W-:Y:S01]  /*0d30*/  SHF.L.U32 R133, R26, 0x10, RZ ;  /* 0x000000101a857819 */ /* 0x000fe200000006ff */
[----:B------:R-:W-:Y:S01]  /*0d40*/  FADD.FTZ R145, -R153, R138 ;  /* 0x0000008a99917221 */ /* 0x000fe20000010100 */
[----:B------:R-:W-:Y:S01]  /*0d50*/  SHF.L.U32 R136, R136, 0x10, RZ ;  /* 0x0000001088887819 */ /* 0x000fe200000006ff */
[----:B------:R-:W-:Y:S01]  /*0d60*/  FMUL.FTZ R151, R124, R151 ;  /* 0x000000977c977220 */ /* 0x000fe20000410000 */
[----:B------:R-:W-:Y:S01]  /*0d70*/  FFMA.FTZ R2, R43, R38, R2 ;  /* 0x000000262b027223 */ /* 0x000fe20000010002 */
[C---:B------:R-:W-:Y:S01]  /*0d80*/  FADD.FTZ R175, -R153.reuse, R29 ;  /* 0x0000001d99af7221 */ /* 0x040fe20000010100 */
[C---:B------:R-:W-:Y:S01]  /*0d90*/  FADD.FTZ R189, -R153.reuse, R32 ;  /* 0x0000002099bd7221 */ /* 0x040fe20000010100 */
[----:B------:R-:W-:Y:S01]  /*0da0*/  FADD.FTZ R29, -R153, R39 ;  /* 0x00000027991d7221 */ /* 0x000fe20000010100 */
[----:B------:R1:W3:Y:S01]  /*0db0*/  @P2 LDG.E.128 R4, desc[UR8][R20.64] ;  /* 0x0000000814042981 */ /* 0x0002e2000c1e1d00 */
[----:B------:R-:W-:Y:S01]  /*0dc0*/  SHF.L.U32 R32, R140, 0x10, RZ ;  /* 0x000000108c207819 */ /* 0x000fe200000006ff */
[----:B------:R-:W-:Y:S01]  /*0dd0*/  FMUL.FTZ R39, R121, R133 ;  /* 0x0000008579277220 */ /* 0x000fe20000410000 */
[----:B------:R-:W-:Y:S01]  /*0de0*/  SHF.L.U32 R142, R23, 0x10, RZ ;  /* 0x00000010178e7819 */ /* 0x000fe200000006ff */
[----:B------:R-:W-:Y:S01]  /*0df0*/  FADD.FTZ R155, -R153, R136 ;  /* 0x00000088999b7221 */ /* 0x000fe20000010100 */
[----:B------:R-:W-:Y:S01]  /*0e00*/  SHF.L.U32 R147, R147, 0x10, RZ ;  /* 0x0000001093937819 */ /* 0x000fe200000006ff */
[----:B------:R-:W-:Y:S01]  /*0e10*/  FMUL.FTZ R137, R124, R145 ;  /* 0x000000917c897220 */ /* 0x000fe20000410000 */
[----:B------:R-:W-:Y:S01]  /*0e20*/  SHF.L.U32 R34, R34, 0x10, RZ ;  /* 0x0000001022227819 */ /* 0x000fe200000006ff */
[----:B------:R-:W-:Y:S01]  /*0e30*/  FFMA.FTZ R2, R151, R128, R2 ;  /* 0x0000008097027223 */ /* 0x000fe20000010002 */
[----:B------:R-:W-:Y:S01]  /*0e40*/  PRMT R26, R27, 0x7632, R26 ;  /* 0x000076321b1a7816 */ /* 0x000fe2000000001a */
[----:B-1----:R-:W-:Y:S01]  /*0e50*/  FADD.FTZ R20, R3, R128 ;  /* 0x0000008003147221 */ /* 0x002fe20000010000 */
[----:B------:R-:W-:Y:S01]  /*0e60*/  SHF.L.U32 R27, R27, 0x10, RZ ;  /* 0x000000101b1b7819 */ /* 0x000fe200000006ff */
[----:B------:R-:W1:Y:S01]  /*0e70*/  @P2 LDC.64 R22, c[0x0][0x438] ;  /* 0x00010e00ff162b82 */ /* 0x000e620000000a00 */
[C---:B------:R-:W-:Y:S01]  /*0e80*/  FADD.FTZ R167, -R153.reuse, R144 ;  /* 0x0000009099a77221 */ /* 0x040fe20000010100 */
[----:B------:R-:W-:Y:S01]  /*0e90*/  FMUL.FTZ R130, R106, R32 ;  /* 0x000000206a827220 */ /* 0x000fe20000410000 */
[----:B------:R-:W-:Y:S01]  /*0ea0*/  FADD.FTZ R3, R20, R39 ;  /* 0x0000002714037221 */ /* 0x000fe20000010000 */
[----:B------:R-:W-:Y:S01]  /*0eb0*/  FADD.FTZ R159, -R153, R142 ;  /* 0x0000008e999f7221 */ /* 0x000fe20000010100 */
[----:B------:R-:W-:Y:S01]  /*0ec0*/  FMUL.FTZ R144, R124, R155 ;  /* 0x0000009b7c907220 */ /* 0x000fe20000410000 */
[----:B------:R-:W-:Y:S01]  /*0ed0*/  FFMA.FTZ R21, R137, R39, R2 ;  /* 0x0000002789157223 */ /* 0x000fe20000010002 */
[C---:B------:R-:W-:Y:S01]  /*0ee0*/  FADD.FTZ R179, -R153.reuse, R147 ;  /* 0x0000009399b37221 */ /* 0x040fe20000010100 */
[----:B------:R-:W-:Y:S01]  /*0ef0*/  FADD.FTZ R169, -R153, R34 ;  /* 0x0000002299a97221 */ /* 0x000fe20000010100 */
[C---:B------:R-:W-:Y:S01]  /*0f00*/  PRMT R177, R40.reuse, 0x7632, R177 ;  /* 0x0000763228b17816 */ /* 0x040fe200000000b1 */
[----:B------:R-:W-:Y:S01]  /*0f10*/  FADD.FTZ R3, R3, R130 ;  /* 0x0000008203037221 */ /* 0x000fe20000010000 */
[----:B------:R-:W-:Y:S01]  /*0f20*/  SHF.L.U32 R147, R40, 0x10, RZ ;  /* 0x0000001028937819 */ /* 0x000fe200000006ff */
[----:B------:R-:W-:Y:S01]  /*0f30*/  FMUL.FTZ R40, R120, R27 ;  /* 0x0000001b78287220 */ /* 0x000fe20000410000 */
[----:B------:R-:W-:Y:S01]  /*0f40*/  SHF.L.U32 R34, R26, 0x10, RZ ;  /* 0x000000101a227819 */ /* 0x000fe200000006ff */
[----:B------:R-:W-:Y:S01]  /*0f50*/  FMUL.FTZ R139, R124, R159 ;  /* 0x0000009f7c8b7220 */ /* 0x000fe20000410000 */
[----:B------:R-:W-:Y:S01]  /*0f60*/  FFMA.FTZ R2, R144, R130, R21 ;  /* 0x0000008290027223 */ /* 0x000fe20000010015 */
[----:B------:R-:W-:Y:S01]  /*0f70*/  SHF.L.U32 R36, R36, 0x10, RZ ;  /* 0x0000001024247819 */ /* 0x000fe200000006ff */
[----:B------:R-:W-:Y:S01]  /*0f80*/  FADD.FTZ R3, R3, R40 ;  /* 0x0000002803037221 */ /* 0x000fe20000010000 */
[----:B------:R-:W-:Y:S01]  /*0f90*/  FMUL.FTZ R134, R105, R34 ;  /* 0x0000002269867220 */ /* 0x000fe20000410000 */
[----:B------:R-:W-:Y:S01]  /*0fa0*/  FMUL.FTZ R156, R124, R165 ;  /* 0x000000a57c9c7220 */ /* 0x000fe20000410000 */
[----:B------:R-:W-:Y:S01]  /*0fb0*/  FFMA.FTZ R21, R139, R40, R2 ;  /* 0x000000288b157223 */ /* 0x000fe20000010002 */
[----:B------:R-:W-:Y:S01]  /*0fc0*/  FADD.FTZ R163, -R153, R36 ;  /* 0x0000002499a37221 */ /* 0x000fe20000010100 */
[----:B------:R-:W-:Y:S01]  /*0fd0*/  SHF.L.U32 R146, R146, 0x10, RZ ;  /* 0x0000001092927819 */ /* 0x000fe200000006ff */
[----:B------:R-:W-:Y:S01]  /*0fe0*/  FMUL.FTZ R36, R119, R131 ;  /* 0x0000008377247220 */ /* 0x000fe20000410000 */
[----:B------:R-:W-:Y:S01]  /*0ff0*/  FADD.FTZ R3, R3, R134 ;  /* 0x0000008603037221 */ /* 0x000fe20000010000 */
[----:B------:R-:W-:Y:S01]  /*1000*/  SHF.L.U32 R149, R149, 0x10, RZ ;  /* 0x0000001095957819 */ /* 0x000fe200000006ff */
[----:B------:R-:W-:Y:S01]  /*1010*/  FMUL.FTZ R145, R124, R167 ;  /* 0x000000a77c917220 */ /* 0x000fe20000410000 */
[----:B------:R-:W-:Y:S01]  /*1020*/  FFMA.FTZ R2, R156, R134, R21 ;  /* 0x000000869c027223 */ /* 0x000fe20000010015 */
[C---:B------:R-:W-:Y:S01]  /*1030*/  PRMT R168, R33.reuse, 0x7632, R168 ;  /* 0x0000763221a87816 */ /* 0x040fe200000000a8 */
[----:B------:R-:W-:Y:S01]  /*1040*/  FMUL.FTZ R136, R104, R146 ;  /* 0x0000009268887220 */ /* 0x000fe20000410000 */
[----:B------:R-:W-:Y:S01]  /*1050*/  SHF.L.U32 R33, R33, 0x10, RZ ;  /* 0x0000001021217819 */ /* 0x000fe200000006ff */
[----:B------:R-:W-:Y:S01]  /*1060*/  FADD.FTZ R3, R3, R36 ;  /* 0x0000002403037221 */ /* 0x000fe20000010000 */
[----:B------:R-:W-:Y:S01]  /*1070*/  FMUL.FTZ R138, R124, R171 ;  /* 0x000000ab7c8a7220 */ /* 0x000fe20000410000 */
[----:B------:R-:W-:Y:S01]  /*1080*/  FFMA.FTZ R21, R145, R36, R2 ;  /* 0x0000002491157223 */ /* 0x000fe20000010002 */
[----:B------:R-:W-:Y:S01]  /*1090*/  FADD.FTZ R187, -R153, R149 ;  /* 0x0000009599bb7221 */ /* 0x000fe20000010100 */
[----:B------:R-:W-:Y:S01]  /*10a0*/  SHF.L.U32 R148, R148, 0x10, RZ ;  /* 0x0000001094947819 */ /* 0x000fe200000006ff */
[----:B------:R-:W-:Y:S01]  /*10b0*/  FADD.FTZ R2, R3, R136 ;  /* 0x0000008803027221 */ /* 0x000fe20000010000 */
[----:B------:R-:W-:-:S02]  /*10c0*/  PRMT R180, R41, 0x7632, R180 ;  /* 0x0000763229b47816 */ /* 0x000fc400000000b4 */
[----:B------:R-:W-:Y:S01]  /*10d0*/  SHF.L.U32 R149, R41, 0x10, RZ ;  /* 0x0000001029957819 */ /* 0x000fe200000006ff */
[----:B------:R-:W-:Y:S01]  /*10e0*/  FMUL.FTZ R41, R118, R33 ;  /* 0x0000002176297220 */ /* 0x000fe20000410000 */
[----:B------:R-:W-:Y:S01]  /*10f0*/  SHF.L.U32 R168, R168, 0x10, RZ ;  /* 0x00000010a8a87819 */ /* 0x000fe200000006ff */
[----:B------:R-:W-:Y:S01]  /*1100*/  FMUL.FTZ R155, R124, R175 ;  /* 0x000000af7c9b7220 */ /* 0x000fe20000410000 */
[----:B------:R-:W-:Y:S01]  /*1110*/  FFMA.FTZ R20, R138, R136, R21 ;  /* 0x000000888a147223 */ /* 0x000fe20000010015 */
[----:B------:R-:W-:Y:S01]  /*1120*/  FADD.FTZ R183, -R153, R148 ;  /* 0x0000009499b77221 */ /* 0x000fe20000010100 */
[----:B-1----:R-:W-:-:S04]  /*1130*/  @P2 IMAD.WIDE.U32 R22, R127, 0x10, R22 ;  /* 0x000000107f162825 */ /* 0x002fc800078e0016 */
[----:B------:R-:W-:Y:S01]  /*1140*/  FMUL.FTZ R140, R103, R168 ;  /* 0x000000a8678c7220 */ /* 0x000fe20000410000 */
[----:B------:R-:W-:Y:S01]  /*1150*/  FADD.FTZ R3, R2, R41 ;  /* 0x0000002902037221 */ /* 0x000fe20000010000 */
[----:B------:R-:W-:Y:S01]  /*1160*/  FMUL.FTZ R148, R124, R179 ;  /* 0x000000b37c947220 */ /* 0x000fe20000410000 */
[----:B------:R-:W-:Y:S01]  /*1170*/  FFMA.FTZ R21, R155, R41, R20 ;  /* 0x000000299b157223 */ /* 0x000fe20000010014 */
[C---:B------:R-:W-:Y:S01]  /*1180*/  FADD.FTZ R157, -R153.reuse, R157 ;  /* 0x0000009d999d7221 */ /* 0x040fe20000010100 */
[C---:B------:R-:W-:Y:S01]  /*1190*/  FADD.FTZ R161, -R153.reuse, R161 ;  /* 0x000000a199a17221 */ /* 0x040fe20000010100 */
[C---:B------:R-:W-:Y:S01]  /*11a0*/  FADD.FTZ R35, -R153.reuse, R35 ;  /* 0x0000002399237221 */ /* 0x040fe20000010100 */
[----:B------:R-:W-:Y:S01]  /*11b0*/  FADD.FTZ R31, -R153, R31 ;  /* 0x0000001f991f7221 */ /* 0x000fe20000010100 */
[C---:B------:R-:W-:Y:S01]  /*11c0*/  PRMT R142, R42.reuse, 0x7632, R142 ;  /* 0x000076322a8e7816 */ /* 0x040fe2000000008e */
[----:B------:R-:W-:Y:S01]  /*11d0*/  FADD.FTZ R3, R3, R140 ;  /* 0x0000008c03037221 */ /* 0x000fe20000010000 */
[----:B------:R-:W-:Y:S01]  /*11e0*/  SHF.L.U32 R153, R42, 0x10, RZ ;  /* 0x000000102a997819 */ /* 0x000fe200000006ff */
[----:B------:R-:W-:Y:S01]  /*11f0*/  FMUL.FTZ R42, R117, R135 ;  /* 0x00000087752a7220 */ /* 0x000fe20000410000 */
[----:B------:R-:W-:Y:S01]  /*1200*/  SHF.L.U32 R173, R173, 0x10, RZ ;  /* 0x00000010adad7819 */ /* 0x000fe200000006ff */
[----:B------:R1:W4:Y:S01]  /*1210*/  @P2 LDG.E.128 R84, desc[UR8][R22.64] ;  /* 0x0000000816542981 */ /* 0x000322000c1e1d00 */
[----:B------:R-:W-:Y:S01]  /*1220*/  FMUL.FTZ R159, R124, R181 ;  /* 0x000000b57c9f7220 */ /* 0x000fe20000410000 */
[----:B------:R-:W-:Y:S01]  /*1230*/  FFMA.FTZ R2, R148, R140, R21 ;  /* 0x0000008c94027223 */ /* 0x000fe20000010015 */
[----:B------:R-:W-:Y:S01]  /*1240*/  FADD.FTZ R3, R3, R42 ;  /* 0x0000002a03037221 */ /* 0x000fe20000010000 */
[----:B------:R-:W-:Y:S01]  /*1250*/  FMUL.FTZ R158, R102, R173 ;  /* 0x000000ad669e7220 */ /* 0x000fe20000410000 */
[----:B------:R-:W-:Y:S01]  /*1260*/  FMUL.FTZ R160, R124, R183 ;  /* 0x000000b77ca07220 */ /* 0x000fe20000410000 */
[----:B------:R-:W-:Y:S01]  /*1270*/  FFMA.FTZ R21, R159, R42, R2 ;  /* 0x0000002a9f157223 */ /* 0x000fe20000010002 */
[----:B------:R-:W-:Y:S01]  /*1280*/  SHF.L.U32 R174, R174, 0x10, RZ ;  /* 0x00000010aeae7819 */ /* 0x000fe200000006ff */
[----:B------:R-:W-:Y:S01]  /*1290*/  FMUL.FTZ R132, R116, R129 ;  /* 0x0000008174847220 */ /* 0x000fe20000410000 */
[----:B------:R-:W-:Y:S01]  /*12a0*/  FADD.FTZ R3, R3, R158 ;  /* 0x0000009e03037221 */ /* 0x000fe20000010000 */
[----:B------:R-:W-:Y:S01]  /*12b0*/  FMUL.FTZ R165, R124, R185 ;  /* 0x000000b97ca57220 */ /* 0x000fe20000410000 */
[----:B------:R-:W-:Y:S01]  /*12c0*/  FFMA.FTZ R2, R160, R158, R21 ;  /* 0x0000009ea0027223 */ /* 0x000fe20000010015 */
[----:B------:R-:W-:Y:S01]  /*12d0*/  FMUL.FTZ R167, R101, R174 ;  /* 0x000000ae65a77220 */ /* 0x000fe20000410000 */
[----:B------:R-:W-:Y:S01]  /*12e0*/  FADD.FTZ R20, R3, R132 ;  /* 0x0000008403147221 */ /* 0x000fe20000010000 */
[----:B------:R-:W-:Y:S01]  /*12f0*/  FMUL.FTZ R170, R124, R187 ;  /* 0x000000bb7caa7220 */ /* 0x000fe20000410000 */
[----:B------:R-:W-:Y:S01]  /*1300*/  FFMA.FTZ R3, R165, R132, R2 ;  /* 0x00000084a5037223 */ /* 0x000fe20000010002 */
[----:B------:R-:W-:Y:S01]  /*1310*/  SHF.L.U32 R177, R177, 0x10, RZ ;  /* 0x00000010b1b17819 */ /* 0x000fe200000006ff */
[----:B------:R-:W-:Y:S01]  /*1320*/  FADD.FTZ R21, R20, R167 ;  /* 0x000000a714157221 */ /* 0x000fe20000010000 */
[----:B------:R-:W-:Y:S01]  /*1330*/  SHF.L.U32 R179, R142, 0x10, RZ ;  /* 0x000000108eb37819 */ /* 0x000fe200000006ff */
        /* <DEDUP_REMOVED lines=15> */
[C---:B------:R-:W-:Y:S01]  /*1430*/  FMUL.FTZ R164, R124.reuse, R169 ;  /* 0x000000a97ca47220 */ /* 0x040fe20000410000 */
[----:B------:R-:W-:Y:S01]  /*1440*/  FFMA.FTZ R21, R161, R154, R2 ;  /* 0x0000009aa1157223 */ /* 0x000fe20000010002 */
        /* <DEDUP_REMOVED lines=15> */
[----:B------:R-:W-:-:S02]  /*1540*/  FFMA.FTZ R21, R175, R163, R2 ;  /* 0x000000a3af157223 */ /* 0x000fc40000010002 */
[----:B------:R-:W-:Y:S02]  /*1550*/  FADD.FTZ R3, R3, R176 ;  /* 0x000000b003037221 */ /* 0x000fe40000010000 */
[----:B------:R-:W-:-:S03]  /*1560*/  FFMA.FTZ R21, R178, R176, R21 ;  /* 0x000000b0b2157223 */ /* 0x000fc60000010015 */
[----:B------:R-:W5:Y:S04]  /*1570*/  SHFL.DOWN PT, R2, R3, 0x10, 0x1f ;  /* 0x0a001f0003027f89 */ /* 0x000f6800000e0000 */
[----:B------:R-:W0:Y:S01]  /*1580*/  SHFL.DOWN PT, R20, R21, 0x10, 0x1f ;  /* 0x0a001f0015147f89 */ /* 0x000e2200000e0000 */
[----:B-----5:R-:W-:Y:S01]  /*1590*/  FADD.FTZ R2, R3, R2 ;  /* 0x0000000203027221 */ /* 0x020fe20000010000 */
[----:B0-----:R-:W-:-:S04]  /*15a0*/  FADD.FTZ R20, R21, R20 ;  /* 0x0000001415147221 */ /* 0x001fc80000010000 */
[----:B-1----:R-:W0:Y:S04]  /*15b0*/  SHFL.DOWN PT, R23, R2, 0x8, 0x1f ;  /* 0x09001f0002177f89 */ /* 0x002e2800000e0000 */
        /* <DEDUP_REMOVED lines=13> */
[----:B------:R-:W-:-:S04]  /*1690*/  MOV R3, 0x400 ;  /* 0x0000040000037802 */ /* 0x000fc80000000f00 */
[----:B------:R-:W-:-:S04]  /*16a0*/  LEA R22, R182, R3, 0x18 ;  /* 0x00000003b6167211 */ /* 0x000fc800078ec0ff */
[----:B------:R-:W-:-:S04]  /*16b0*/  IADD3 R35, PT, PT, R22, 0x6040, RZ ;  /* 0x0000604016237810 */ /* 0x000fc80007ffe0ff */
[----:B------:R-:W-:Y:S02]  /*16c0*/  @!P1 MOV R23, R35 ;  /* 0x0000002300179202 */ /* 0x000fe40000000f00 */
[----:B------:R-:W-:-:S04]  /*16d0*/  @!P0 IADD3 R23, PT, PT, R22, 0x6000, RZ ;  /* 0x0000600016178810 */ /* 0x000fc80007ffe0ff */
[----:B------:R-:W-:Y:S01]  /*16e0*/  @!P1 LEA R29, R110, R23, 0x3 ;  /* 0x000000176e1d9211 */ /* 0x000fe200078e18ff */
[----:B0-----:R-:W-:Y:S01]  /*16f0*/  FADD.FTZ R2, R31, R2 ;  /* 0x000000021f027221 */ /* 0x001fe20000010000 */
[----:B-1----:R-:W-:-:S05]  /*1700*/  FADD.FTZ R3, R21, R20 ;  /* 0x0000001415037221 */ /* 0x002fca0000010000 */
[----:B------:R0:W-:Y:S01]  /*1710*/  @!P1 STS.64 [R29], R2 ;  /* 0x000000021d009388 */ /* 0x0001e20000000a00 */
[C---:B------:R-:W-:Y:S02]  /*1720*/  @!P3 IADD3 R35, PT, PT, R22.reuse, 0x6000, RZ ;  /* 0x000060001623b810 */ /* 0x040fe40007ffe0ff */
[C---:B------:R-:W-:Y:S02]  /*1730*/  IADD3 R26, PT, PT, R22.reuse, 0x6050, RZ ;  /* 0x00006050161a7810 */ /* 0x040fe40007ffe0ff */
[C---:B------:R-:W-:Y:S02]  /*1740*/  IADD3 R31, PT, PT, R22.reuse, 0x6060, RZ ;  /* 0x00006060161f7810 */ /* 0x040fe40007ffe0ff */
[C---:B------:R-:W-:Y:S02]  /*1750*/  IADD3 R182, PT, PT, R22.reuse, 0x6070, RZ ;  /* 0x0000607016b67810 */ /* 0x040fe40007ffe0ff */
[C---:B------:R-:W-:Y:S02]  /*1760*/  @!P3 IADD3 R26, PT, PT, R22.reuse, 0x6010, RZ ;  /* 0x00006010161ab810 */ /* 0x040fe40007ffe0ff */
[----:B------:R-:W-:Y:S01]  /*1770*/  @!P3 IADD3 R31, PT, PT, R22, 0x6020, RZ ;  /* 0x00006020161fb810 */ /* 0x000fe20007ffe0ff */
[----:B------:R-:W-:Y:S01]  /*1780*/  FADD.FTZ R95, R24, R95 ;  /* 0x0000005f185f7221 */ /* 0x000fe20000010000 */
[----:B------:R-:W-:Y:S01]  /*1790*/  @!P3 IADD3 R182, PT, PT, R22, 0x6030, RZ ;  /* 0x0000603016b6b810 */ /* 0x000fe20007ffe0ff */
[----:B------:R-:W-:Y:S01]  /*17a0*/  BAR.SYNC.DEFER_BLOCKING 0x0 ;  /* 0x0000000000007b1d */ /* 0x000fe20000010000 */
        /* <DEDUP_REMOVED lines=20> */
[----:B------:R-:W1:Y:S01]  /*18f0*/  LDC.64 R146, c[0x0][0x438] ;  /* 0x00010e00ff927b82 */ /* 0x000e620000000a00 */
[----:B------:R-:W5:Y:S04]  /*1900*/  LDS.128 R20, [R35] ;  /* 0x0000000023147984 */ /* 0x000f680000000c00 */
[----:B------:R-:W2:Y:S01]  /*1910*/  LDS.128 R24, [R26] ;  /* 0x000000001a187984 */ /* 0x000ea20000000c00 */
[----:B------:R-:W-:-:S02]  /*1920*/  FFMA.FTZ R54, R165, R129, R54 ;  /* 0x00000081a5367223 */ /* 0x000fc40000010036 */
[----:B0-----:R-:W0:Y:S01]  /*1930*/  LDC.64 R2, c[0x0][0x380] ;  /* 0x0000e000ff027b82 */ /* 0x001e220000000a00 */
[----:B------:R-:W3:Y:S04]  /*1940*/  LDS.128 R28, [R31] ;  /* 0x000000001f1c7984 */ /* 0x000ee80000000c00 */
[----:B------:R-:W4:Y:S01]  /*1950*/  LDS.128 R32, [R182] ;  /* 0x00000000b6207984 */ /* 0x000f220000000c00 */
[----:B-1----:R-:W-:Y:S01]  /*1960*/  ISETP.NE.U32.AND P0, PT, R146, RZ, PT ;  /* 0x000000ff9200720c */ /* 0x002fe20003f05070 */
[----:B-----5:R-:W-:Y:S01]  /*1970*/  FADD.FTZ R129, RZ, R20 ;  /* 0x00000014ff817221 */ /* 0x020fe20000010000 */
[----:B------:R-:W-:-:S03]  /*1980*/  FADD.FTZ R20, RZ, R21 ;  /* 0x00000015ff147221 */ /* 0x000fc60000010000 */
[----:B------:R-:W-:Y:S01]  /*1990*/  FADD.FTZ R129, R22, R129 ;  /* 0x0000008116817221 */ /* 0x000fe20000010000 */
[----:B------:R-:W-:-:S03]  /*19a0*/  FADD.FTZ R20, R23, R20 ;  /* 0x0000001417147221 */ /* 0x000fc60000010000 */
[----:B--2---:R-:W-:Y:S01]  /*19b0*/  FADD.FTZ R129, R129, R24 ;  /* 0x0000001881817221 */ /* 0x004fe20000010000 */
[----:B------:R-:W-:-:S03]  /*19c0*/  FADD.FTZ R20, R20, R25 ;  /* 0x0000001914147221 */ /* 0x000fc60000010000 */
[----:B------:R-:W-:Y:S01]  /*19d0*/  FADD.FTZ R129, R26, R129 ;  /* 0x000000811a817221 */ /* 0x000fe20000010000 */
[----:B------:R-:W-:-:S03]  /*19e0*/  FADD.FTZ R20, R27, R20 ;  /* 0x000000141b147221 */ /* 0x000fc60000010000 */
[----:B---3--:R-:W-:Y:S01]  /*19f0*/  FADD.FTZ R129, R129, R28 ;  /* 0x0000001c81817221 */ /* 0x008fe20000010000 */
[----:B------:R-:W-:Y:S01]  /*1a00*/  FADD.FTZ R20, R20, R29 ;  /* 0x0000001d14147221 */ /* 0x000fe20000010000 */
[----:B------:R-:W-:Y:S02]  /*1a10*/  ISETP.NE.AND.EX P0, PT, R147, RZ, PT, P0 ;  /* 0x000000ff9300720c */ /* 0x000fe40003f05300 */
[----:B------:R-:W-:Y:S01]  /*1a20*/  FADD.FTZ R129, R30, R129 ;  /* 0x000000811e817221 */ /* 0x000fe20000010000 */
[----:B------:R-:W-:-:S03]  /*1a30*/  FADD.FTZ R20, R31, R20 ;  /* 0x000000141f147221 */ /* 0x000fc60000010000 */
[----:B----4-:R-:W-:Y:S01]  /*1a40*/  FADD.FTZ R129, R129, R32 ;  /* 0x0000002081817221 */ /* 0x010fe20000010000 */
[----:B------:R-:W-:-:S03]  /*1a50*/  FADD.FTZ R20, R20, R33 ;  /* 0x0000002114147221 */ /* 0x000fc60000010000 */
[----:B------:R-:W-:Y:S01]  /*1a60*/  FADD.FTZ R34, R34, R129 ;  /* 0x0000008122227221 */ /* 0x000fe20000010000 */
[----:B0-----:R-:W-:Y:S01]  /*1a70*/  IADD3 R109, PT, PT, R109, R2, RZ ;  /* 0x000000026d6d7210 */ /* 0x001fe20007ffe0ff */
[----:B------:R-:W-:Y:S01]  /*1a80*/  FADD.FTZ R35, R35, R20 ;  /* 0x0000001423237221 */ /* 0x000fe20000010000 */
[----:B------:R-:W-:Y:S01]  /*1a90*/  ISETP.NE.AND P4, PT, RZ, UR11, PT ;  /* 0x0000000bff007c0c */ /* 0x000fe2000bf85270 */
[----:B------:R-:W-:Y:S01]  /*1aa0*/  FMUL.FTZ R22, R34, UR13 ;  /* 0x0000000d22167c20 */ /* 0x000fe20008410000 */
        /* <DEDUP_REMOVED lines=14> */
[----:B------:R-:W-:Y:S01]  /*1b90*/  ISETP.GE.AND P5, PT, R109, R3, PT ;  /* 0x000000036d00720c */ /* 0x000fe20003fa6270 */
        /* <DEDUP_REMOVED lines=13> */
[----:B------:R-:W-:-:S02]  /*1c70*/  PRMT R29, R87, 0x7632, R29 ;  /* 0x00007632571d7816 */ /* 0x000fc4000000001d */
[----:B------:R-:W-:Y:S02]  /*1c80*/  PRMT R2, R87, 0x7632, R2 ;  /* 0x0000763257027816 */ /* 0x000fe40000000002 */
[C---:B------:R-:W-:Y:S02]  /*1c90*/  PRMT R23, R86.reuse, 0x7632, R23 ;  /* 0x0000763256177816 */ /* 0x040fe40000000017 */
[----:B------:R-:W-:Y:S02]  /*1ca0*/  PRMT R3, R86, 0x7632, R3 ;  /* 0x0000763256037816 */ /* 0x000fe40000000003 */
[C---:B------:R-:W-:Y:S02]  /*1cb0*/  PRMT R24, R85.reuse, 0x7632, R24 ;  /* 0x0000763255187816 */ /* 0x040fe40000000018 */
[----:B------:R-:W-:Y:S02]  /*1cc0*/  PRMT R20, R85, 0x7632, R20 ;  /* 0x0000763255147816 */ /* 0x000fe40000000014 */
        /* <DEDUP_REMOVED lines=10> */
[----:B------:R-:W-:Y:S02]  /*1d70*/  PRMT R30, R11, 0x7632, R30 ;  /* 0x000076320b1e7816 */ /* 0x000fe4000000001e */
[----:B------:R-:W-:Y:S02]  /*1d80*/  PRMT R31, R10, 0x7632, R31 ;  /* 0x000076320a1f7816 */ /* 0x000fe4000000001f */
[----:B------:R-:W-:-:S02]  /*1d90*/  PRMT R32, R9, 0x7632, R32 ;  /* 0x0000763209207816 */ /* 0x000fc40000000020 */
[----:B------:R-:W-:Y:S02]  /*1da0*/  PRMT R33, R8, 0x7632, R33 ;  /* 0x0000763208217816 */ /* 0x000fe40000000021 */
[----:B------:R-:W-:Y:S01]  /*1db0*/  FSEL R35, R22, RZ, !P4 ;  /* 0x000000ff16237208 */ /* 0x000fe20006000000 */
[----:B------:R-:W-:Y:S06]  /*1dc0*/  @P0 BRA `(.L_x_114) ;  /* 0x0000000800340947 */ /* 0x000fec0003800000 */
        /* <DEDUP_REMOVED lines=10> */
[----:B------:R-:W-:Y:S01]  /*1e70*/  FADD.FTZ R37, R37, -R0 ;  /* 0x8000000025257221 */ /* 0x000fe20000010000 */
        /* <DEDUP_REMOVED lines=24> */
.L_x_116:
        /* <DEDUP_REMOVED lines=33> */
.L_x_115:
        /* <DEDUP_REMOVED lines=36> */
.L_x_118:
        /* <DEDUP_REMOVED lines=37> */
.L_x_114:
        /* <DEDUP_REMOVED lines=9> */
[-C--:B------:R-:W-:Y:S01]  /*2730*/  FFMA.FTZ R151, R151, R34.reuse, R35 ;  /* 0x0000002297977223 */ /* 0x080fe20000010023 */
[----:B------:R-:W-:Y:S01]  /*2740*/  FADD.FTZ R130, R130, -R3 ;  /* 0x8000000382827221 */ /* 0x000fe20000010000 */
[-CC-:B------:R-:W-:Y:S01]  /*2750*/  FFMA.FTZ R2, R137, R34.reuse, R35.reuse ;  /* 0x0000002289027223 */ /* 0x180fe20000010023 */
[----:B------:R-:W-:Y:S01]  /*2760*/  SHF.L.U32 R3, R25, 0x10, RZ ;  /* 0x0000001019037819 */ /* 0x000fe200000006ff */
[----:B------:R-:W-:Y:S01]  /*2770*/  FADD.FTZ R26, R37, -R0 ;  /* 0x80000000251a7221 */ /* 0x000fe20000010000 */
[-C--:B------:R-:W-:Y:S01]  /*2780*/  FFMA.FTZ R25, R156, R34.reuse, R35 ;  /* 0x000000229c197223 */ /* 0x080fe20000010023 */
[----:B------:R-:W-:Y:S01]  /*2790*/  SHF.L.U32 R21, R24, 0x10, RZ ;  /* 0x0000001018157819 */ /* 0x000fe200000006ff */
[----:B------:R-:W-:Y:S01]  /*27a0*/  FADD.FTZ R20, R126, -R141 ;  /* 0x8000008d7e147221 */ /* 0x000fe20000010000 */
[----:B------:R-:W-:Y:S01]  /*27b0*/  SHF.L.U32 R23, R23, 0x10, RZ ;  /* 0x0000001017177819 */ /* 0x000fe200000006ff */
[----:B------:R-:W-:Y:S01]  /*27c0*/  FADD.FTZ R0, R128, -R151 ;  /* 0x8000009780007221 */ /* 0x000fe20000010000 */
[-CC-:B------:R-:W-:Y:S01]  /*27d0*/  FFMA.FTZ R43, R43, R34.reuse, R35.reuse ;  /* 0x000000222b2b7223 */ /* 0x180fe20000010023 */
[----:B------:R-:W-:Y:S01]  /*27e0*/  FADD.FTZ R22, R39, -R2 ;  /* 0x8000000227167221 */ /* 0x000fe20000010000 */
[----:B------:R-:W-:Y:S01]  /*27f0*/  FFMA.FTZ R139, R139, R34, R35 ;  /* 0x000000228b8b7223 */ /* 0x000fe20000010023 */
[----:B------:R-:W-:Y:S01]  /*2800*/  FADD.FTZ R2, R134, -R25 ;  /* 0x8000001986027221 */ /* 0x000fe20000010000 */
[C---:B------:R-:W-:Y:S01]  /*2810*/  FFMA.FTZ R20, R124.reuse, R20, R3 ;  /* 0x000000147c147223 */ /* 0x040fe20000010003 */
[C---:B------:R-:W-:Y:S01]  /*2820*/  FFMA.FTZ R0, R124.reuse, R0, R21 ;  /* 0x000000007c007223 */ /* 0x040fe20000010015 */
[----:B------:R-:W-:Y:S01]  /*2830*/  FFMA.FTZ R25, R124, R130, R23 ;  /* 0x000000827c197223 */ /* 0x000fe20000010017 */
[----:B------:R-:W-:Y:S01]  /*2840*/  SHF.L.U32 R29, R29, 0x10, RZ ;  /* 0x000000101d1d7819 */ /* 0x000fe200000006ff */
[----:B------:R-:W-:Y:S01]  /*2850*/  FADD.FTZ R38, R38, -R43 ;  /* 0x8000002b26267221 */ /* 0x000fe20000010000 */
[----:B------:R-:W-:Y:S01]  /*2860*/  SHF.L.U32 R27, R87, 0x10, RZ ;  /* 0x00000010571b7819 */ /* 0x000fe200000006ff */
[----:B------:R-:W-:Y:S01]  /*2870*/  FADD.FTZ R40, R40, -R139 ;  /* 0x8000008b28287221 */ /* 0x000fe20000010000 */
[----:B------:R-:W-:Y:S01]  /*2880*/  SHF.L.U32 R23, R86, 0x10, RZ ;  /* 0x0000001056177819 */ /* 0x000fe200000006ff */
[C---:B------:R-:W-:Y:S01]  /*2890*/  FFMA.FTZ R2, R124.reuse, R2, R29 ;  /* 0x000000027c027223 */ /* 0x040fe2000001001d */
[----:B------:R-:W-:Y:S01]  /*28a0*/  SHF.L.U32 R21, R85, 0x10, RZ ;  /* 0x0000001055157819 */ /* 0x000fe200000006ff */
[----:B------:R-:W-:Y:S01]  /*28b0*/  FFMA.FTZ R27, R124, R40, R27 ;  /* 0x000000287c1b7223 */ /* 0x000fe2000001001b */
[----:B------:R-:W-:Y:S01]  /*28c0*/  SHF.L.U32 R3, R84, 0x10, RZ ;  /* 0x0000001054037819 */ /* 0x000fe200000006ff */
[----:B------:R-:W-:-:S02]  /*28d0*/  FFMA.FTZ R22, R124, R22, R23 ;  /* 0x000000167c167223 */ /* 0x000fc40000010017 */
[----:B------:R-:W-:Y:S01]  /*28e0*/  FFMA.FTZ R21, R124, R38, R21 ;  /* 0x000000267c157223 */ /* 0x000fe20000010015 */
[----:B------:R-:W-:Y:S01]  /*28f0*/  F2FP.BF16.F32.PACK_AB R23, R2, R27 ;  /* 0x0000001b0217723e */ /* 0x000fe200000010ff */
[----:B------:R-:W-:Y:S01]  /*2900*/  FFMA.FTZ R3, R124, R26, R3 ;  /* 0x0000001a7c037223 */ /* 0x000fe20000010003 */
[----:B------:R-:W-:Y:S02]  /*2910*/  F2FP.BF16.F32.PACK_AB R22, R25, R22 ;  /* 0x000000161916723e */ /* 0x000fe400000010ff */
[----:B------:R-:W-:Y:S02]  /*2920*/  F2FP.BF16.F32.PACK_AB R21, R0, R21 ;  /* 0x000000150015723e */ /* 0x000fe400000010ff */
[----:B------:R-:W-:Y:S01]  /*2930*/  F2FP.BF16.F32.PACK_AB R20, R20, R3 ;  /* 0x000000031414723e */ /* 0x000fe200000010ff */
[----:B------:R-:W-:Y:S06]  /*2940*/  BRA `(.L_x_117) ;  /* 0x0000000800047947 */ /* 0x000fec0003800000 */
.L_x_120:
[-CC-:B------:R-:W-:Y:S01]  /*2950*/  FFMA.FTZ R0, R0, R34.reuse, R35.reuse ;  /* 0x0000002200007223 */ /* 0x180fe20000010023 */
[-CC-:B------:R-:W-:Y:S01]  /*2960*/  FFMA.FTZ R3, R144, R34.reuse, R35.reuse ;  /* 0x0000002290037223 */ /* 0x180fe20000010023 */
[-CC-:B------:R-:W-:Y:S01]  /*2970*/  FFMA.FTZ R141, R141, R34.reuse, R35.reuse ;  /* 0x000000228d8d7223 */ /* 0x180fe20000010023 */
[-CC-:B------:R-:W-:Y:S01]  /*2980*/  FFMA.FTZ R43, R43, R34.reuse, R35.reuse ;  /* 0x000000222b2b7223 */ /* 0x180fe20000010023 */
[----:B------:R-:W-:Y:S01]  /*2990*/  FADD.FTZ R37, R37, -R0 ;  /* 0x8000000025257221 */ /* 0x000fe20000010000 */
[-C--:B------:R-:W-:Y:S01]  /*29a0*/  FFMA.FTZ R0, R137, R34.reuse, R35 ;  /* 0x0000002289007223 */ /* 0x080fe20000010023 */
[----:B------:R-:W-:Y:S01]  /*29b0*/  FADD.FTZ R3, R130, -R3 ;  /* 0x8000000382037221 */ /* 0x000fe20000010000 */
[-CC-:B------:R-:W-:Y:S01]  /*29c0*/  FFMA.FTZ R151, R151, R34.reuse, R35.reuse ;  /* 0x0000002297977223 */ /* 0x180fe20000010023 */
[-CC-:B------:R-:W-:Y:S01]  /*29d0*/  FFMA.FTZ R139, R139, R34.reuse, R35.reuse ;  /* 0x000000228b8b7223 */ /* 0x180fe20000010023 */
[----:B------:R-:W-:Y:S01]  /*29e0*/  FADD.FTZ R39, R39, -R0 ;  /* 0x8000000027277221 */ /* 0x000fe20000010000 */
[----:B------:R-:W-:Y:S01]  /*29f0*/  SHF.L.U32 R0, R23, 0x10, RZ ;  /* 0x0000001017007819 */ /* 0x000fe200000006ff */
[----:B------:R-:W-:Y:S01]  /*2a00*/  FFMA.FTZ R13, R156, R34, R35 ;  /* 0x000000229c0d7223 */ /* 0x000fe20000010023 */
[----:B------:R-:W-:Y:S01]  /*2a10*/  SHF.L.U32 R25, R25, 0x10, RZ ;  /* 0x0000001019197819 */ /* 0x000fe200000006ff */
        /* <DEDUP_REMOVED lines=28> */
.L_x_119:
        /* <DEDUP_REMOVED lines=27> */
[----:B------:R-:W-:Y:S01]  /*2d90*/  SHF.L.U32 R2, R85, 0x10, RZ ;  /* 0x0000001055027819 */ /* 0x000fe200000006ff */
[----:B------:R-:W-:Y:S01]  /*2da0*/  FFMA.FTZ R3, R124, R130, R3 ;  /* 0x000000827c037223 */ /* 0x000fe20000010003 */
        /* <DEDUP_REMOVED lines=15> */
.L_x_121:
        /* <DEDUP_REMOVED lines=44> */
.L_x_117:
[----:B------:R-:W-:Y:S01]  /*3160*/  ISETP.NE.U32.AND P0, PT, RZ, UR4, PT ;  /* 0x00000004ff007c0c */ /* 0x000fe2000bf05070 */
[----:B------:R-:W0:Y:S01]  /*3170*/  LDC.64 R2, c[0x0][0x468] ;  /* 0x00011a00ff027b82 */ /* 0x000e220000000a00 */
[----:B------:R-:W-:Y:S02]  /*3180*/  ISETP.NE.U32.AND P1, PT, RZ, UR6, PT ;  /* 0x00000006ff007c0c */ /* 0x000fe4000bf25070 */
[----:B------:R-:W-:Y:S02]  /*3190*/  ISETP.NE.AND.EX P0, PT, RZ, UR5, PT, P0 ;  /* 0x00000005ff007c0c */ /* 0x000fe4000bf05300 */
[----:B------:R-:W-:Y:S02]  /*31a0*/  ISETP.NE.AND.EX P1, PT, RZ, UR7, PT, P1 ;  /* 0x00000007ff007c0c */ /* 0x000fe4000bf25310 */
[----:B------:R-:W-:-:S04]  /*31b0*/  ISETP.NE.U32.AND P2, PT, R146, RZ, PT ;  /* 0x000000ff9200720c */ /* 0x000fc80003f45070 */
[----:B------:R-:W-:-:S05]  /*31c0*/  ISETP.NE.AND.EX P2, PT, R147, RZ, PT, P2 ;  /* 0x000000ff9300720c */ /* 0x000fca0003f45320 */
        /* <DEDUP_REMOVED lines=11> */
[-CC-:B------:R-:W-:Y:S01]  /*3280*/  FFMA.FTZ R0, R155, R34.reuse, R35.reuse ;  /* 0x000000229b007223 */ /* 0x180fe20000010023 */
[-CC-:B0-----:R-:W-:Y:S01]  /*3290*/  FFMA.FTZ R15, R148, R34.reuse, R35.reuse ;  /* 0x00000022940f7223 */ /* 0x181fe20000010023 */
[-C--:B------:R-:W-:Y:S01]  /*32a0*/  FFMA.FTZ R17, R160, R34.reuse, R35 ;  /* 0x00000022a0117223 */ /* 0x080fe20000010023 */
[----:B------:R-:W-:Y:S01]  /*32b0*/  SHF.L.U32 R12, R131, 0x10, RZ ;  /* 0x00000010830c7819 */ /* 0x000fe200000006ff */
[----:B------:R-:W-:Y:S01]  /*32c0*/  FADD.FTZ R41, R41, -R0 ;  /* 0x8000000029297221 */ /* 0x000fe20000010000 */
[----:B------:R-:W-:Y:S01]  /*32d0*/  SHF.L.U32 R0, R133, 0x10, RZ ;  /* 0x0000001085007819 */ /* 0x000fe200000006ff */
[----:B------:R-:W-:Y:S01]  /*32e0*/  FADD.FTZ R15, R140, -R15 ;  /* 0x8000000f8c0f7221 */ /* 0x000fe20000010000 */
[----:B------:R-:W-:Y:S01]  /*32f0*/  FADD.FTZ R17, R158, -R17 ;  /* 0x800000119e117221 */ /* 0x000fe20000010000 */
[-CC-:B------:R-:W-:Y:S01]  /*3300*/  FFMA.FTZ R145, R145, R34.reuse, R35.reuse ;  /* 0x0000002291917223 */ /* 0x180fe20000010023 */
[-CC-:B------:R-:W-:Y:S01]  /*3310*/  FFMA.FTZ R13, R138, R34.reuse, R35.reuse ;  /* 0x000000228a0d7223 */ /* 0x180fe20000010023 */
[-CC-:B------:R-:W-:Y:S01]  /*3320*/  FFMA.FTZ R159, R159, R34.reuse, R35.reuse ;  /* 0x000000229f9f7223 */ /* 0x180fe20000010023 */
[-CC-:B------:R-:W-:Y:S01]  /*3330*/  FFMA.FTZ R165, R165, R34.reuse, R35.reuse ;  /* 0x00000022a5a57223 */ /* 0x180fe20000010023 */
[----:B------:R-:W-:Y:S01]  /*3340*/  FFMA.FTZ R170, R170, R34, R35 ;  /* 0x00000022aaaa7223 */ /* 0x000fe20000010023 */
        /* <DEDUP_REMOVED lines=32> */
.L_x_124:
        /* <DEDUP_REMOVED lines=41> */
.L_x_123:
        /* <DEDUP_REMOVED lines=42> */
.L_x_126:
[-CC-:B0-----:R-:W-:Y:S01]  /*3a80*/  FFMA.FTZ R21, R138, R34.reuse, R35.reuse ;  /* 0x000000228a157223 */ /* 0x181fe20000010023 */
[-CC-:B------:R-:W-:Y:S01]  /*3a90*/  FFMA.FTZ R0, R155, R34.reuse, R35.reuse ;  /* 0x000000229b007223 */ /* 0x180fe20000010023 */
[-CC-:B------:R-:W-:Y:S01]  /*3aa0*/  FFMA.FTZ R25, R160, R34.reuse, R35.reuse ;  /* 0x00000022a0197223 */ /* 0x180fe20000010023 */
[-C--:B------:R-:W-:Y:S01]  /*3ab0*/  FFMA.FTZ R23, R148, R34.reuse, R35 ;  /* 0x0000002294177223 */ /* 0x080fe20000010023 */
[----:B------:R-:W-:Y:S01]  /*3ac0*/  SHF.L.U32 R153, R153, 0x10, RZ ;  /* 0x0000001099997819 */ /* 0x000fe200000006ff */
[----:B------:R-:W-:Y:S01]  /*3ad0*/  FADD.FTZ R21, R136, -R21 ;  /* 0x8000001588157221 */ /* 0x000fe20000010000 */
        /* <DEDUP_REMOVED lines=15> */
[----:B------:R-:W-:Y:S01]  /*3bd0*/  FFMA.FTZ R25, R124, R23, R0 ;  /* 0x000000177c197223 */ /* 0x000fe20000010000 */
        /* <DEDUP_REMOVED lines=13> */
[----:B------:R-:W-:Y:S01]  /*3cb0*/  F2FP.BF16.F32.PACK_AB R20, R153, R0 ;  /* 0x000000009914723e */ /* 0x000fe200000010ff */
[----:B------:R-:W-:Y:S06]  /*3cc0*/  BRA `(.L_x_125) ;  /* 0x0000000800187947 */ /* 0x000fec0003800000 */
.L_x_122:
[----:B------:R-:W-:Y:S05]  /*3cd0*/  @!P0 BRA `(.L_x_127) ;  /* 0x00000004001c8947 */ /* 0x000fea0003800000 */
[----:B------:R-:W-:Y:S05]  /*3ce0*/  @!P1 BRA `(.L_x_128) ;  /* 0x0000000000949947 */ /* 0x000fea0003800000 */
[-CC-:B0-----:R-:W-:Y:S01]  /*3cf0*/  FFMA.FTZ R15, R148, R34.reuse, R35.reuse ;  /* 0x00000022940f7223 */ /* 0x181fe20000010023 */
[-CC-:B------:R-:W-:Y:S01]  /*3d00*/  FFMA.FTZ R145, R145, R34.reuse, R35.reuse ;  /* 0x0000002291917223 */ /* 0x180fe20000010023 */
[-CC-:B------:R-:W-:Y:S01]  /*3d10*/  FFMA.FTZ R13, R138, R34.reuse, R35.reuse ;  /* 0x000000228a0d7223 */ /* 0x180fe20000010023 */
[-C--:B------:R-:W-:Y:S01]  /*3d20*/  FFMA.FTZ R0, R155, R34.reuse, R35 ;  /* 0x000000229b007223 */ /* 0x080fe20000010023 */
        /* <DEDUP_REMOVED lines=33> */
.L_x_128:
        /* <DEDUP_REMOVED lines=33> */
.L_x_127:
        /* <DEDUP_REMOVED lines=34> */
.L_x_129:
        /* <DEDUP_REMOVED lines=28> */
.L_x_125:
        /* <DEDUP_REMOVED lines=11> */
[-CC-:B------:R-:W-:Y:S01]  /*45e0*/  FFMA.FTZ R172, R172, R34.reuse, R35.reuse ;  /* 0x00000022acac7223 */ /* 0x180fe20000010023 */
[----:B------:R-:W-:Y:S01]  /*45f0*/  SHF.L.U32 R0, R31, 0x10, RZ ;  /* 0x000000101f007819 */ /* 0x000fe200000006ff */
[-CC-:B0-----:R-:W-:Y:S01]  /*4600*/  FFMA.FTZ R12, R175, R34.reuse, R35.reuse ;  /* 0x00000022af0c7223 */ /* 0x181fe20000010023 */
[-CC-:B------:R-:W-:Y:S01]  /*4610*/  FFMA.FTZ R157, R157, R34.reuse, R35.reuse ;  /* 0x000000229d9d7223 */ /* 0x180fe20000010023 */
[----:B------:R-:W-:Y:S01]  /*4620*/  FADD.FTZ R171, R171, -R172 ;  /* 0x800000acabab7221 */ /* 0x000fe20000010000 */
[-CC-:B------:R-:W-:Y:S01]  /*4630*/  FFMA.FTZ R13, R152, R34.reuse, R35.reuse ;  /* 0x00000022980d7223 */ /* 0x180fe20000010023 */
        /* <DEDUP_REMOVED lines=39> */
.L_x_132:
[-CC-:B------:R-:W-:Y:S01]  /*48b0*/  FFMA.FTZ R172, R172, R34.reuse, R35.reuse ;  /* 0x00000022acac7223 */ /* 0x180fe20000010023 */
[----:B------:R-:W-:Y:S01]  /*48c0*/  SHF.L.U32 R0, R31, 0x10, RZ ;  /* 0x000000101f007819 */ /* 0x000fe200000006ff */
[-CC-:B------:R-:W-:Y:S01]  /*48d0*/  FFMA.FTZ R157, R157, R34.reuse, R35.reuse ;  /* 0x000000229d9d7223 */ /* 0x180fe20000010023 */
[-CC-:B0-----:R-:W-:Y:S01]  /*48e0*/  FFMA.FTZ R17, R152, R34.reuse, R35.reuse ;  /* 0x0000002298117223 */ /* 0x181fe20000010023 */
[-CC-:B------:R-:W-:Y:S01]  /*48f0*/  FFMA.FTZ R161, R161, R34.reuse, R35.reuse ;  /* 0x00000022a1a17223 */ /* 0x180fe20000010023 */
[-CC-:B------:R-:W-:Y:S01]  /*4900*/  FFMA.FTZ R19, R164, R34.reuse, R35.reuse ;  /* 0x00000022a4137223 */ /* 0x180fe20000010023 */
[-CC-:B------:R-:W-:Y:S01]  /*4910*/  FFMA.FTZ R169, R169, R34.reuse, R35.reuse ;  /* 0x00000022a9a97223 */ /* 0x180fe20000010023 */
[-CC-:B------:R-:W-:Y:S01]  /*4920*/  FFMA.FTZ R16, R175, R34.reuse, R35.reuse ;  /* 0x00000022af107223 */ /* 0x180fe20000010023 */
[----:B------:R-:W-:Y:S01]  /*4930*/  FADD.FTZ R171, R171, -R172 ;  /* 0x800000acabab7221 */ /* 0x000fe20000010000 */
[----:B------:R-:W-:Y:S01]  /*4940*/  FFMA.FTZ R35, R178, R34, R35 ;  /* 0x00000022b2237223 */ /* 0x000fe20000010023 */
        /* <DEDUP_REMOVED lines=31> */
.L_x_131:
[----:B------:R-:W-:Y:S05]  /*4b40*/  @!P1 BRA `(.L_x_134) ;  /* 0x0000000000a49947 */ /* 0x000fea0003800000 */
        /* <DEDUP_REMOVED lines=41> */
.L_x_134:
[-CC-:B0-----:R-:W-:Y:S01]  /*4de0*/  FFMA.FTZ R21, R152, R34.reuse, R35.reuse ;  /* 0x0000002298157223 */ /* 0x181fe20000010023 */
[-CC-:B------:R-:W-:Y:S01]  /*4df0*/  FFMA.FTZ R23, R164, R34.reuse, R35.reuse ;  /* 0x00000022a4177223 */ /* 0x180fe20000010023 */
[-C--:B------:R-:W-:Y:S01]  /*4e00*/  FFMA.FTZ R172, R172, R34.reuse, R35 ;  /* 0x00000022acac7223 */ /* 0x080fe20000010023 */
[----:B------:R-:W-:Y:S01]  /*4e10*/  SHF.L.U32 R33, R33, 0x10, RZ ;  /* 0x0000001021217819 */ /* 0x000fe200000006ff */
[----:B------:R-:W-:Y:S01]  /*4e20*/  FADD.FTZ R21, R150, -R21 ;  /* 0x8000001596157221 */ /* 0x000fe20000010000 */
[----:B------:R-:W-:Y:S01]  /*4e30*/  SHF.L.U32 R32, R32, 0x10, RZ ;  /* 0x0000001020207819 */ /* 0x000fe200000006ff */
[-C--:B------:R-:W-:Y:S01]  /*4e40*/  FFMA.FTZ R20, R175, R34.reuse, R35 ;  /* 0x00000022af147223 */ /* 0x080fe20000010023 */
[----:B------:R-:W-:Y:S01]  /*4e50*/  FADD.FTZ R23, R162, -R23 ;  /* 0x80000017a2177221 */ /* 0x000fe20000010000 */
[----:B------:R-:W-:Y:S01]  /*4e60*/  SHF.L.U32 R0, R31, 0x10, RZ ;  /* 0x000000101f007819 */ /* 0x000fe200000006ff */
[-CC-:B------:R-:W-:Y:S01]  /*4e70*/  FFMA.FTZ R157, R157, R34.reuse, R35.reuse ;  /* 0x000000229d9d7223 */ /* 0x180fe20000010023 */
[-CC-:B------:R-:W-:Y:S01]  /*4e80*/  FFMA.FTZ R161, R161, R34.reuse, R35.reuse ;  /* 0x00000022a1a17223 */ /* 0x180fe20000010023 */
[-CC-:B------:R-:W-:Y:S01]  /*4e90*/  FFMA.FTZ R169, R169, R34.reuse, R35.reuse ;  /* 0x00000022a9a97223 */ /* 0x180fe20000010023 */
[----:B------:R-:W-:Y:S01]  /*4ea0*/  FADD.FTZ R171, R171, -R172 ;  /* 0x800000acabab7221 */ /* 0x000fe20000010000 */
[----:B------:R-:W-:Y:S01]  /*4eb0*/  FFMA.FTZ R35, R178, R34, R35 ;  /* 0x00000022b2237223 */ /* 0x000fe20000010023 */
[C---:B------:R-:W-:Y:S01]  /*4ec0*/  FFMA.FTZ R33, R124.reuse, R21, R33 ;  /* 0x000000157c217223 */ /* 0x040fe20000010021 */
[----:B------:R-:W-:Y:S01]  /*4ed0*/  FADD.FTZ R163, R163, -R20 ;  /* 0x80000014a3a37221 */ /* 0x000fe20000010000 */
        /* <DEDUP_REMOVED lines=21> */
.L_x_130:
[----:B------:R-:W-:Y:S05]  /*5030*/  @!P0 BRA `(.L_x_135) ;  /* 0x00000004001c8947 */ /* 0x000fea0003800000 */
        /* <DEDUP_REMOVED lines=38> */
.L_x_136:
        /* <DEDUP_REMOVED lines=33> */
.L_x_135:
        /* <DEDUP_REMOVED lines=34> */
.L_x_137:
        /* <DEDUP_REMOVED lines=28> */
.L_x_133:
[----:B------:R-:W0:Y:S01]  /*5890*/  @P0 LDC.64 R24, c[0x0][0x478] ;  /* 0x00011e00ff180b82 */ /* 0x000e220000000a00 */
[----:B------:R-:W-:Y:S01]  /*58a0*/  IMAD.WIDE.U32 R2, R97, 0x10, R2 ;  /* 0x0000001061027825 */ /* 0x000fe200078e0002 */
[----:B------:R-:W-:-:S06]  /*58b0*/  PLOP3.LUT P3, PT, P3, PT, PT, 0x8, 0x80 ;  /* 0x000000000080781c */ /* 0x000fcc0001f6e170 */
        /* <DEDUP_REMOVED lines=9> */
[----:B------:R-:W-:Y:S02]  /*5950*/  MOV R5, R94 ;  /* 0x0000005e00057202 */ /* 0x000fe40000000f00 */
[----:B------:R-:W-:Y:S02]  /*5960*/  MOV R9, R93 ;  /* 0x0000005d00097202 */ /* 0x000fe40000000f00 */
[----:B------:R-:W-:Y:S02]  /*5970*/  MOV R6, R92 ;  /* 0x0000005c00067202 */ /* 0x000fe40000000f00 */
[----:B------:R-:W-:-:S02]  /*5980*/  MOV R10, R91 ;  /* 0x0000005b000a7202 */ /* 0x000fc40000000f00 */
[----:B------:R-:W-:Y:S02]  /*5990*/  MOV R7, R90 ;  /* 0x0000005a00077202 */ /* 0x000fe40000000f00 */
[----:B------:R-:W-:-:S07]  /*59a0*/  MOV R11, R89 ;  /* 0x00000059000b7202 */ /* 0x000fce0000000f00 */
.L_x_113:
[----:B0-----:R-:W0:Y:S08]  /*59b0*/  LDC R15, c[0x0][0x388] ;  /* 0x0000e200ff0f7b82 */ /* 0x001e300000000800 */
[----:B------:R-:W1:Y:S08]  /*59c0*/  LDC.64 R2, c[0x0][0x440] ;  /* 0x00011000ff027b82 */ /* 0x000e700000000a00 */
[----:B------:R-:W2:Y:S01]  /*59d0*/  LDC.64 R12, c[0x0][0x448] ;  /* 0x00011200ff0c7b82 */ /* 0x000ea20000000a00 */
[----:B0-----:R-:W-:-:S05]  /*59e0*/  IMAD R15, R15, UR10, RZ ;  /* 0x0000000a0f0f7c24 */ /* 0x001fca000f8e02ff */
[----:B------:R-:W-:-:S05]  /*59f0*/  LEA.HI R15, R15, R88, RZ, 0x1d ;  /* 0x000000580f0f7211 */ /* 0x000fca00078fe8ff */
[----:B-1----:R-:W-:-:S05]  /*5a00*/  IMAD.WIDE.U32 R2, R15, 0x20, R2 ;  /* 0x000000200f027825 */ /* 0x002fca00078e0002 */
[----:B------:R-:W-:Y:S01]  /*5a10*/  STG.E.128 desc[UR8][R2.64], R8 ;  /* 0x0000000802007986 */ /* 0x000fe2000c101d08 */
[----:B--2---:R-:W-:-:S03]  /*5a20*/  IMAD.WIDE.U32 R12, R15, 0x20, R12 ;  /* 0x000000200f0c7825 */ /* 0x004fc600078e000c */
        /* <DEDUP_REMOVED lines=12> */
.L_x_139:
        /* <DEDUP_REMOVED lines=9> */
.L_x_3775:


//--------------------- .text._ZN10layer_norm31ln_parallel_residual_bwd_kernelINS_13Kernel_traitsI13__nv_bfloat16S2_S2_S2_fjLj6144ELj1ELj1ELj8ELj16ENS_18Kernel_traits_baseILj6144ES2_S2_S2_S2_fjLj256EEEEELb1ELb0ELb0EEEvNS_9BwdParamsE --------------------------
	.section	.text._ZN10layer_norm31ln_parallel_residual_bwd_kernelINS_13Kernel_traitsI13__nv_bfloat16S2_S2_S2_fjLj6144ELj1ELj1ELj8ELj16ENS_18Kernel_traits_baseILj6144ES2_S2_S2_S2_fjLj256EEEEELb1ELb0ELb0EEEvNS_9BwdParamsE,"ax",@progbits
	.align	128
        .global         _ZN10layer_norm31ln_parallel_residual_bwd_kernelINS_13Kernel_traitsI13__nv_bfloat16S2_S2_S2_fjLj6144ELj1ELj1ELj8ELj16ENS_18Kernel_traits_baseILj6144ES2_S2_S2_S2_fjLj256EEEEELb1ELb0ELb0EEEvNS_9BwdParamsE
        .type           _ZN10layer_norm31ln_parallel_residual_bwd_kernelINS_13Kernel_traitsI13__nv_bfloat16S2_S2_S2_fjLj6144ELj1ELj1ELj8ELj16ENS_18Kernel_traits_baseILj6144ES2_S2_S2_S2_fjLj256EEEEELb1ELb0ELb0EEEvNS_9BwdParamsE,@function
        .size           _ZN10layer_norm31ln_parallel_residual_bwd_kernelINS_13Kernel_traitsI13__nv_bfloat16S2_S2_S2_fjLj6144ELj1ELj1ELj8ELj16ENS_18Kernel_traits_baseILj6144ES2_S2_S2_S2_fjLj256EEEEELb1ELb0ELb0EEEvNS_9BwdParamsE,(.L_x_3776 - _ZN10layer_norm31ln_parallel_residual_bwd_kernelINS_13Kernel_traitsI13__nv_bfloat16S2_S2_S2_fjLj6144ELj1ELj1ELj8ELj16ENS_18Kernel_traits_baseILj6144ES2_S2_S2_S2_fjLj256EEEEELb1ELb0ELb0EEEvNS_9BwdParamsE)
        .other          _ZN10layer_norm31ln_parallel_residual_bwd_kernelINS_13Kernel_traitsI13__nv_bfloat16S2_S2_S2_fjLj6144ELj1ELj1ELj8ELj16ENS_18Kernel_traits_baseILj6144ES2_S2_S2_S2_fjLj256EEEEELb1ELb0ELb0EEEvNS_9BwdParamsE,@"STO_CUDA_ENTRY STV_DEFAULT"
_ZN10layer_norm31ln_parallel_residual_bwd_kernelINS_13Kernel_traitsI13__nv_bfloat16S2_S2_S2_fjLj6144ELj1ELj1ELj8ELj16ENS_18Kernel_traits_baseILj6144ES2_S2_S2_S2_fjLj256EEEEELb1ELb0ELb0EEEvNS_9BwdParamsE:
.text._ZN10layer_norm31ln_parallel_residual_bwd_kernelINS_13Kernel_traitsI13__nv_bfloat16S2_S2_S2_fjLj6144ELj1ELj1ELj8ELj16ENS_18Kernel_traits_baseILj6144ES2_S2_S2_S2_fjLj256EEEEELb1ELb0ELb0EEEvNS_9BwdParamsE:
[----:B------:R-:W-:Y:S01]  /*0000*/  LDC R1, c[0x0][0x37c] ;  /* 0x0000df00ff017b82 */ /* 0x000fe20000000800 */
[----:B------:R-:W0:Y:S01]  /*0010*/  S2R R219, SR_TID.X ;  /* 0x0000000000db7919 */ /* 0x000e220000002100 */
[----:B------:R-:W1:Y:S06]  /*0020*/  LDCU UR6, c[0x0][0x388] ;  /* 0x00007100ff0677ac */ /* 0x000e6c0008000800 */
[----:B------:R-:W2:Y:S01]  /*0030*/  LDC.64 R2, c[0x0][0x3d0] ;  /* 0x0000f400ff027b82 */ /* 0x000ea20000000a00 */
[----:B------:R-:W3:Y:S07]  /*0040*/  LDCU.64 UR10, c[0x0][0x358] ;  /* 0x00006b00ff0a77ac */ /* 0x000eee0008000a00 */
[----:B------:R-:W4:Y:S08]  /*0050*/  LDC.64 R4, c[0x0][0x3d8] ;  /* 0x0000f600ff047b82 */ /* 0x000f300000000a00 */
[----:B------:R-:W3:Y:S01]  /*0060*/  LDC.64 R8, c[0x0][0x3d8] ;  /* 0x0000f600ff087b82 */ /* 0x000ee20000000a00 */
[----:B-1----:R-:W-:-:S04]  /*0070*/  USHF.R.S32.HI UR4, URZ, 0x1f, UR6 ;  /* 0x0000001fff047899 */ /* 0x002fc80008011406 */
[----:B------:R-:W-:-:S03]  /*0080*/  ULEA.HI UR4, UR4, UR6, URZ, 0x3 ;  /* 0x0000000604047291 */ /* 0x000fc6000f8f18ff */
[----:B------:R-:W1:Y:S03]  /*0090*/  LDC.64 R14, c[0x0][0x3d0] ;  /* 0x0000f400ff0e7b82 */ /* 0x000e660000000a00 */
[----:B------:R-:W-:Y:S02]  /*00a0*/  MOV R7, UR4 ;  /* 0x0000000400077c02 */ /* 0x000fe40008000f00 */
[----:B0-----:R-:W-:Y:S01]  /*00b0*/  LOP3.LUT R182, R219, 0xff, RZ, 0x3c, !PT ;  /* 0x000000ffdbb67812 */ /* 0x001fe200078e3cff */
[----:B------:R-:W-:Y:S02]  /*00c0*/  IMAD.MOV.U32 R19, RZ, RZ, R219 ;  /* 0x000000ffff137224 */ /* 0x000fe400078e00db */
[----:B------:R-:W0:Y:S01]  /*00d0*/  LDC.64 R16, c[0x0][0x3d8] ;  /* 0x0000f600ff107b82 */ /* 0x000e220000000a00 */
[----:B------:R-:W0:Y:S01]  /*00e0*/  LDCU UR4, c[0x0][0x384] ;  /* 0x00007080ff0477ac */ /* 0x000e220008000800 */
[----:B------:R-:W-:-:S04]  /*00f0*/  LEA.HI.SX32 R182, R7, R182, 0x1d ;  /* 0x000000b607b67211 */ /* 0x000fc800078feaff */
[C---:B------:R-:W-:Y:S02]  /*0100*/  ISETP.GE.U32.AND P2, PT, R182.reuse, 0x100, PT ;  /* 0x00000100b600780c */ /* 0x040fe40003f46070 */
[----:B------:R-:W1:Y:S01]  /*0110*/  LDC.64 R6, c[0x0][0x3d0] ;  /* 0x0000f400ff067b82 */ /* 0x000e620000000a00 */
[C---:B------:R-:W-:Y:S02]  /*0120*/  ISETP.GE.U32.AND P3, PT, R182.reuse, 0x200, PT ;  /* 0x00000200b600780c */ /* 0x040fe40003f66070 */
[----:B------:R-:W-:-:S08]  /*0130*/  ISETP.GE.U32.AND P4, PT, R182, 0x300, PT ;  /* 0x00000300b600780c */ /* 0x000fd00003f86070 */
[----:B--2---:R-:W-:-:S04]  /*0140*/  @P2 IMAD.WIDE.U32 R2, R19, 0x10, R2 ;  /* 0x0000001013022825 */ /* 0x004fc800078e0002 */
[C---:B----4-:R-:W-:Y:S01]  /*0150*/  @P2 IMAD.WIDE.U32 R4, R19.reuse, 0x10, R4 ;  /* 0x0000001013042825 */ /* 0x050fe200078e0004 */
[----:B------:R-:W-:Y:S01]  /*0160*/  @P2 LOP3.LUT R19, R19, 0x100, RZ, 0xfc, !PT ;  /* 0x0000010013132812 */ /* 0x000fe200078efcff */
[----:B---3--:R2:W5:Y:S04]  /*0170*/  @P2 LDG.E.128 R24, desc[UR10][R2.64] ;  /* 0x0000000a02182981 */ /* 0x008568000c1e1d00 */
[C---:B------:R-:W-:Y:S01]  /*0180*/  @P3 IMAD.WIDE.U32 R12, R19.reuse, 0x10, R8 ;  /* 0x00000010130c3825 */ /* 0x040fe200078e0008 */
        /* <DEDUP_REMOVED lines=22> */
[----:B------:R-:W-:Y:S01]  /*02f0*/  CS2R R116, SRZ ;  /* 0x0000000000747805 */ /* 0x000fe2000001ff00 */
[----:B0-----:R-:W-:Y:S01]  /*0300*/  UISETP.GE.AND UP0, UPT, UR7, UR4, UPT ;  /* 0x000000040700728c */ /* 0x001fe2000bf06270 */
        /* <DEDUP_REMOVED lines=34> */
[----:B------:R-:W-:Y:S01]  /*0530*/  CS2R R50, SRZ ;  /* 0x0000000000327805 */ /* 0x000fe2000001ff00 */
[----:B--2---:R-:W-:Y:S06]  /*0540*/  BRA.U UP0, `(.L_x_140) ;  /* 0x0000009d00387547 */ /* 0x004fec000b800000 */
        /* <DEDUP_REMOVED lines=69> */
[----:B------:R-:W-:Y:S01]  /*09a0*/  UPLOP3.LUT UP1, UPT, UPT, UPT, UPT, 0x40, 0x4 ;  /* 0x000000000004789c */ /* 0x000fe20003f2e870 */
[----:B------:R-:W1:Y:S01]  /*09b0*/  LDCU UR23, c[0x0][0x408] ;  /* 0x00008100ff1777ac */ /* 0x000e620008000800 */
[----:B------:R-:W2:Y:S01]  /*09c0*/  LDCU UR6, c[0x0][0x388] ;  /* 0x00007100ff0677ac */ /* 0x000ea20008000800 */
[----:B------:R-:W3:Y:S01]  /*09d0*/  LDCU.U8 UR24, c[0x0][0x410] ;  /* 0x00008200ff1877ac */ /* 0x000ee20008000000 */
[----:B------:R-:W4:Y:S01]  /*09e0*/  LDCU UR22, c[0x0][0x400] ;  /* 0x00008000ff1677ac */ /* 0x000f220008000800 */
[----:B------:R-:W1:Y:S01]  /*09f0*/  LDCU.64 UR8, c[0x0][0x478] ;  /* 0x00008f00ff0877ac */ /* 0x000e620008000a00 */
[----:B------:R-:W1:Y:S01]  /*0a00*/  LDCU.64 UR26, c[0x0][0x438] ;  /* 0x00008700ff1a77ac */ /* 0x000e620008000a00 */
[----:B------:R-:W1:Y:S01]  /*0a10*/  LDCU.64 UR20, c[0x0][0x470] ;  /* 0x00008e00ff1477ac */ /* 0x000e620008000a00 */
[----:B------:R-:W1:Y:S01]  /*0a20*/  LDCU.128 UR12, c[0x0][0x3c0] ;  /* 0x00007800ff0c77ac */ /* 0x000e620008000c00 */
[----:B------:R-:W1:Y:S01]  /*0a30*/  LDCU.64 UR18, c[0x0][0x380] ;  /* 0x00007000ff1277ac */ /* 0x000e620008000a00 */
[----:B0-----:R-:W-:-:S11]  /*0a40*/  UISETP.NE.AND UP2, UPT, UR4, URZ, UPT ;  /* 0x000000ff0400728c */ /* 0x001fd6000bf45270 */
.L_x_179:
[----:B-1----:R-:W-:Y:S02]  /*0a50*/  UIMAD.WIDE UR16, UR7, 0x4, UR14 ;  /* 0x00000004071078a5 */ /* 0x002fe4000f8e020e */
[----:B------:R-:W-:-:S04]  /*0a60*/  UIMAD.WIDE UR4, UR7, 0x4, UR12 ;  /* 0x00000004070478a5 */ /* 0x000fc8000f8e020c */
[----:B0--3--:R-:W-:Y:S01]  /*0a70*/  IMAD.U32 R164, RZ, RZ, UR16 ;  /* 0x00000010ffa47e24 */ /* 0x009fe2000f8e00ff */
[----:B------:R-:W-:Y:S01]  /*0a80*/  MOV R165, UR17 ;  /* 0x0000001100a57c02 */ /* 0x000fe20008000f00 */
[----:B------:R-:W-:Y:S01]  /*0a90*/  IMAD.U32 R166, RZ, RZ, UR4 ;  /* 0x00000004ffa67e24 */ /* 0x000fe2000f8e00ff */
[----:B------:R-:W-:-:S03]  /*0aa0*/  MOV R167, UR5 ;  /* 0x0000000500a77c02 */ /* 0x000fc60008000f00 */
[----:B-----5:R-:W5:Y:S04]  /*0ab0*/  LDG.E R164, desc[UR10][R164.64] ;  /* 0x0000000aa4a47981 */ /* 0x020f68000c1e1900 */
[----:B------:R-:W3:Y:S01]  /*0ac0*/  LDG.E R166, desc[UR10][R166.64] ;  /* 0x0000000aa6a67981 */ /* 0x000ee2000c1e1900 */
[----:B--2---:R-:W-:Y:S01]  /*0ad0*/  UIMAD UR4, UR7, UR6, URZ ;  /* 0x00000006070472a4 */ /* 0x004fe2000f8e02ff */
[----:B------:R-:W-:Y:S01]  /*0ae0*/  PLOP3.LUT P0, PT, PT, PT, UP2, 0x40, 0x4 ;  /* 0x000000000004781c */ /* 0x000fe20003f0e828 */
[----:B------:R-:W-:Y:S01]  /*0af0*/  BSSY.RECONVERGENT B0, `(.L_x_141) ;  /* 0x00000ac000007945 */ /* 0x000fe20003800200 */
[----:B------:R-:W-:Y:S01]  /*0b00*/  HFMA2 R177, -RZ, RZ, 0, 0 ;  /* 0x00000000ffb17431 */ /* 0x000fe200000001ff */
[----:B------:R-:W-:Y:S01]  /*0b10*/  USHF.R.S32.HI UR5, URZ, 0x1f, UR4 ;  /* 0x0000001fff057899 */ /* 0x000fe20008011404 */
[C---:B------:R-:W-:Y:S01]  /*0b20*/  ISETP.GE.U32.AND P3, PT, R182.reuse, 0x200, PT ;  /* 0x00000200b600780c */ /* 0x040fe20003f66070 */
[----:B------:R-:W-:Y:S01]  /*0b30*/  IMAD.MOV.U32 R248, RZ, RZ, RZ ;  /* 0x000000fffff87224 */ /* 0x000fe200078e00ff */
[----:B------:R-:W-:Y:S01]  /*0b40*/  ISETP.GE.U32.AND P4, PT, R182, 0x300, PT ;  /* 0x00000300b600780c */ /* 0x000fe20003f86070 */
[----:B------:R-:W-:-:S06]  /*0b50*/  ULEA.HI UR5, UR5, UR4, URZ, 0x3 ;  /* 0x0000000405057291 */ /* 0x000fcc000f8f18ff */
[----:B------:R-:W-:-:S05]  /*0b60*/  IMAD.U32 R168, RZ, RZ, UR5 ;  /* 0x00000005ffa87e24 */ /* 0x000fca000f8e00ff */
[----:B------:R-:W-:-:S04]  /*0b70*/  LEA.HI.SX32 R5, R168, R219, 0x1d ;  /* 0x000000dba8057211 */ /* 0x000fc800078feaff */
[----:B------:R-:W-:Y:S02]  /*0b80*/  MOV R219, R5 ;  /* 0x0000000500db7202 */ /* 0x000fe40000000f00 */
[----:B-----5:R-:W-:Y:S02]  /*0b90*/  R2UR UR17, R164 ;  /* 0x00000000a41172ca */ /* 0x020fe400000e0000 */
[----:B---3--:R-:W-:Y:S01]  /*0ba0*/  FSEL R176, R166, RZ, P0 ;  /* 0x000000ffa6b07208 */ /* 0x008fe20000000000 */
[----:B------:R-:W-:-:S12]  /*0bb0*/  @!P2 BRA `(.L_x_142) ;  /* 0x00000008007ca947 */ /* 0x000fd80003800000 */
[----:B------:R-:W0:Y:S08]  /*0bc0*/  LDC.64 R168, c[0x0][0x430] ;  /* 0x00010c00ffa87b82 */ /* 0x000e300000000a00 */
[----:B------:R-:W1:Y:S08]  /*0bd0*/  LDC.64 R164, c[0x0][0x428] ;  /* 0x00010a00ffa47b82 */ /* 0x000e700000000a00 */
[----:B------:R-:W2:Y:S01]  /*0be0*/  LDC.64 R172, c[0x0][0x3a8] ;  /* 0x0000ea00ffac7b82 */ /* 0x000ea20000000a00 */
[----:B0-----:R-:W-:Y:S01]  /*0bf0*/  IMAD.WIDE.U32 R168, R5, 0x10, R168 ;  /* 0x0000001005a87825 */ /* 0x001fe200078e00a8 */
[----:B------:R-:W-:-:S06]  /*0c00*/  ISETP.NE.U32.AND P1, PT, RZ, UR20, PT ;  /* 0x00000014ff007c0c */ /* 0x000fcc000bf25070 */
[----:B------:R-:W0:Y:S01]  /*0c10*/  LDC.64 R178, c[0x0][0x3b0] ;  /* 0x0000ec00ffb27b82 */ /* 0x000e220000000a00 */
[----:B------:R-:W3:Y:S01]  /*0c20*/  LDG.E.128 R168, desc[UR10][R168.64] ;  /* 0x0000000aa8a87981 */ /* 0x000ee2000c1e1d00 */
[----:B-1----:R-:W-:-:S06]  /*0c30*/  IMAD.WIDE.U32 R164, R5, 0x10, R164 ;  /* 0x0000001005a47825 */ /* 0x002fcc00078e00a4 */
[----:B------:R-:W4:Y:S01]  /*0c40*/  LDG.E.128 R164, desc[UR10][R164.64] ;  /* 0x0000000aa4a47981 */ /* 0x000f22000c1e1d00 */
[----:B--2---:R-:W-:-:S06]  /*0c50*/  IMAD.WIDE.U32 R172, R5, 0x10, R172 ;  /* 0x0000001005ac7825 */ /* 0x004fcc00078e00ac */
[----:B------:R-:W2:Y:S01]  /*0c60*/  LDG.E.128 R172, desc[UR10][R172.64] ;  /* 0x0000000aacac7981 */ /* 0x000ea2000c1e1d00 */
[----:B------:R-:W-:Y:S02]  /*0c70*/  ISETP.NE.AND.EX P1, PT, RZ, UR21, PT, P1 ;  /* 0x00000015ff007c0c */ /* 0x000fe4000bf25310 */
[----:B------:R-:W-:-:S04]  /*0c80*/  ISETP.NE.U32.AND P0, PT, RZ, UR26, PT ;  /* 0x0000001aff007c0c */ /* 0x000fc8000bf05070 */
[----:B------:R-:W-:-:S07]  /*0c90*/  ISETP.NE.AND.EX P0, PT, RZ, UR27, PT, P0 ;  /* 0x0000001bff007c0c */ /* 0x000fce000bf05300 */
[----:B------:R-:W1:Y:S08]  /*0ca0*/  @P1 LDC.64 R2, c[0x0][0x3b8] ;  /* 0x0000ee00ff021b82 */ /* 0x000e700000000a00 */
[----:B------:R-:W1:Y:S01]  /*0cb0*/  @P0 LDC.64 R204, c[0x0][0x438] ;  /* 0x00010e00ffcc0b82 */ /* 0x000e620000000a00 */
[----:B------:R-:W-:Y:S01]  /*0cc0*/  PRMT R207, R30, 0x7632, R207 ;  /* 0x000076321ecf7816 */ /* 0x000fe200000000cf */
[----:B0-----:R-:W-:Y:S01]  /*0cd0*/  IMAD.WIDE.U32 R178, R5, 0x8, R178 ;  /* 0x0000000805b27825 */ /* 0x001fe200078e00b2 */
[----:B------:R-:W-:-:S03]  /*0ce0*/  PRMT R193, R26, 0x7632, R193 ;  /* 0x000076321ac17816 */ /* 0x000fc600000000c1 */
[----:B------:R-:W-:Y:S01]  /*0cf0*/  IMAD.U32 R207, R207, 0x10000, RZ ;  /* 0x00010000cfcf7824 */ /* 0x000fe200078e00ff */
[----:B------:R-:W5:Y:S01]  /*0d00*/  LDG.E.64 R240, desc[UR10][R178.64] ;  /* 0x0000000ab2f07981 */ /* 0x000f62000c1e1b00 */
[----:B------:R-:W-:Y:S02]  /*0d10*/  SHF.L.U32 R193, R193, 0x10, RZ ;  /* 0x00000010c1c17819 */ /* 0x000fe400000006ff */
[----:B------:R-:W-:Y:S01]  /*0d20*/  PRMT R217, R31, 0x7632, R217 ;  /* 0x000076321fd97816 */ /* 0x000fe200000000d9 */
[----:B-1----:R-:W-:-:S05]  /*0d30*/  @P1 IMAD.WIDE.U32 R2, R5, 0x8, R2 ;  /* 0x0000000805021825 */ /* 0x002fca00078e0002 */
[----:B------:R-:W5:Y:S01]  /*0d40*/  @P1 LDG.E.64 R246, desc[UR10][R2.64] ;  /* 0x0000000a02f61981 */ /* 0x000f62000c1e1b00 */
[----:B------:R-:W-:Y:S02]  /*0d50*/  IMAD.U32 R0, R28, 0x10000, RZ ;  /* 0x000100001c007824 */ /* 0x000fe400078e00ff */
[----:B------:R-:W-:Y:S01]  /*0d60*/  @P0 IMAD.WIDE.U32 R204, R5, 0x10, R204 ;  /* 0x0000001005cc0825 */ /* 0x000fe200078e00cc */
[----:B------:R-:W-:-:S03]  /*0d70*/  PRMT R177, R27, 0x7632, R177 ;  /* 0x000076321bb17816 */ /* 0x000fc600000000b1 */
[----:B------:R-:W-:Y:S01]  /*0d80*/  IMAD.U32 R217, R217, 0x10000, RZ ;  /* 0x00010000d9d97824 */ /* 0x000fe200078e00ff */
[----:B------:R0:W5:Y:S01]  /*0d90*/  @P0 LDG.E.128 R144, desc[UR10][R204.64] ;  /* 0x0000000acc900981 */ /* 0x000162000c1e1d00 */
[----:B------:R-:W-:Y:S02]  /*0da0*/  SHF.L.U32 R4, R24, 0x10, RZ ;  /* 0x0000001018047819 */ /* 0x000fe400000006ff */
[----:B------:R-:W-:Y:S02]  /*0db0*/  SHF.L.U32 R194, R29, 0x10, RZ ;  /* 0x000000101dc27819 */ /* 0x000fe400000006ff */
[----:B------:R-:W-:Y:S02]  /*0dc0*/  SHF.L.U32 R196, R25, 0x10, RZ ;  /* 0x0000001019c47819 */ /* 0x000fe400000006ff */
[----:B0-----:R-:W-:Y:S01]  /*0dd0*/  SHF.L.U32 R205, R177, 0x10, RZ ;  /* 0x00000010b1cd7819 */ /* 0x001fe200000006ff */
[----:B------:R-:W-:Y:S01]  /*0de0*/  IMAD.U32 R204, R30, 0x10000, RZ ;  /* 0x000100001ecc7824 */ /* 0x000fe200078e00ff */
[----:B---3--:R-:W-:-:S05]  /*0df0*/  PRMT R250, R170, 0x7632, R250 ;  /* 0x00007632aafa7816 */ /* 0x008fca00000000fa */
[----:B------:R-:W-:Y:S01]  /*0e00*/  IMAD.U32 R250, R250, 0x10000, RZ ;  /* 0x00010000fafa7824 */ /* 0x000fe200078e00ff */
[----:B----4-:R-:W-:-:S03]  /*0e10*/  PRMT R228, R166, 0x7632, R228 ;  /* 0x00007632a6e47816 */ /* 0x010fc600000000e4 */
[----:B------:R-:W-:Y:S01]  /*0e20*/  FMUL.FTZ R2, R207, R250 ;  /* 0x000000facf027220 */ /* 0x000fe20000410000 */
[----:B------:R-:W-:Y:S02]  /*0e30*/  PRMT R178, R171, 0x7632, R178 ;  /* 0x00007632abb27816 */ /* 0x000fe400000000b2 */
[----:B------:R-:W-:Y:S02]  /*0e40*/  SHF.L.U32 R228, R228, 0x10, RZ ;  /* 0x00000010e4e47819 */ /* 0x000fe400000006ff */
[----:B------:R-:W-:Y:S02]  /*0e50*/  SHF.L.U32 R203, R168, 0x10, RZ ;  /* 0x00000010a8cb7819 */ /* 0x000fe400000006ff */
[----:B------:R-:W-:Y:S01]  /*0e60*/  PRMT R248, R167, 0x7632, R248 ;  /* 0x00007632a7f87816 */ /* 0x000fe200000000f8 */
[----:B--2---:R-:W-:Y:S01]  /*0e70*/  IMAD.U32 R3, R172, 0x10000, RZ ;  /* 0x00010000ac037824 */ /* 0x004fe200078e00ff */
[----:B------:R-:W-:Y:S01]  /*0e80*/  SHF.L.U32 R178, R178, 0x10, RZ ;  /* 0x00000010b2b27819 */ /* 0x000fe200000006ff */
[----:B------:R-:W-:Y:S01]  /*0e90*/  FFMA.FTZ R2, R193, R228, R2 ;  /* 0x000000e4c1027223 */ /* 0x000fe20000010002 */
[----:B------:R-:W-:Y:S01]  /*0ea0*/  SHF.L.U32 R193, R173, 0x10, RZ ;  /* 0x00000010adc17819 */ /* 0x000fe200000006ff */
[----:B------:R-:W-:Y:S01]  /*0eb0*/  FMUL.FTZ R179, R0, R203 ;  /* 0x000000cb00b37220 */ /* 0x000fe20000410000 */
[----:B------:R-:W-:Y:S01]  /*0ec0*/  FADD.FTZ R3, -R176, R3 ;  /* 0x00000003b0037221 */ /* 0x000fe20000010100 */
[----:B------:R-:W-:-:S02]  /*0ed0*/  IMAD.U32 R248, R248, 0x10000, RZ ;  /* 0x00010000f8f87824 */ /* 0x000fc400078e00ff */
[----:B------:R-:W-:Y:S01]  /*0ee0*/  FMUL.FTZ R0, R217, R178 ;  /* 0x000000b2d9007220 */ /* 0x000fe20000410000 */
[----:B------:R-:W-:Y:S01]  /*0ef0*/  SHF.L.U32 R207, R169, 0x10, RZ ;  /* 0x00000010a9cf7819 */ /* 0x000fe200000006ff */
[----:B------:R-:W-:Y:S02]  /*0f00*/  IMAD.U32 R177, R164, 0x10000, RZ ;  /* 0x00010000a4b17824 */ /* 0x000fe400078e00ff */
[----:B------:R-:W-:Y:S01]  /*0f10*/  FADD.FTZ R193, -R176, R193 ;  /* 0x000000c1b0c17221 */ /* 0x000fe20000010100 */
[----:B------:R-:W-:Y:S01]  /*0f20*/  FMUL.FTZ R3, R3, UR17 ;  /* 0x0000001103037c20 */ /* 0x000fe20008410000 */
[----:B------:R-:W-:Y:S01]  /*0f30*/  PRMT R164, R168, 0x7632, R164 ;  /* 0x00007632a8a47816 */ /* 0x000fe200000000a4 */
[----:B------:R-:W-:Y:S01]  /*0f40*/  FFMA.FTZ R0, R205, R248, R0 ;  /* 0x000000f8cd007223 */ /* 0x000fe20000010000 */
[----:B------:R-:W-:Y:S01]  /*0f50*/  FFMA.FTZ R4, R4, R177, R179 ;  /* 0x000000b104047223 */ /* 0x000fe200000100b3 */
[----:B------:R-:W-:Y:S01]  /*0f60*/  FMUL.FTZ R217, R194, R207 ;  /* 0x000000cfc2d97220 */ /* 0x000fe20000410000 */
[----:B------:R-:W-:-:S02]  /*0f70*/  IMAD.U32 R205, R165, 0x10000, RZ ;  /* 0x00010000a5cd7824 */ /* 0x000fc400078e00ff */
[----:B------:R-:W-:Y:S01]  /*0f80*/  FMUL.FTZ R193, R193, UR17 ;  /* 0x00000011c1c17c20 */ /* 0x000fe20008410000 */
[----:B------:R-:W-:Y:S02]  /*0f90*/  IMAD.U32 R179, R166, 0x10000, RZ ;  /* 0x00010000a6b37824 */ /* 0x000fe400078e00ff */
[----:B------:R-:W-:Y:S01]  /*0fa0*/  FADD.FTZ R116, R116, R177 ;  /* 0x000000b174747221 */ /* 0x000fe20000010000 */
[C---:B------:R-:W-:Y:S01]  /*0fb0*/  FFMA.FTZ R140, R3.reuse, R177, R140 ;  /* 0x000000b1038c7223 */ /* 0x040fe2000001008c */
[----:B------:R-:W-:Y:S01]  /*0fc0*/  PRMT R166, R164, 0x7632, R166 ;  /* 0x00007632a4a67816 */ /* 0x000fe200000000a6 */
[----:B------:R-:W-:Y:S02]  /*0fd0*/  IMAD.U32 R177, R170, 0x10000, RZ ;  /* 0x00010000aab17824 */ /* 0x000fe400078e00ff */
[----:B------:R-:W-:Y:S01]  /*0fe0*/  FADD.FTZ R68, R68, R203 ;  /* 0x000000cb44447221 */ /* 0x000fe20000010000 */
[----:B------:R-:W-:Y:S01]  /*0ff0*/  FFMA.FTZ R92, R3, R203, R92 ;  /* 0x000000cb035c7223 */ /* 0x000fe2000001005c */
[----:B------:R-:W-:Y:S01]  /*1000*/  SHF.L.U32 R164, R164, 0x10, RZ ;  /* 0x00000010a4a47819 */ /* 0x000fe200000006ff */
[-C--:B------:R-:W-:Y:S01]  /*1010*/  FFMA.FTZ R196, R196, R205.reuse, R217 ;  /* 0x000000cdc4c47223 */ /* 0x080fe200000100d9 */
[----:B------:R-:W-:Y:S01]  /*1020*/  FADD.FTZ R118, R118, R205 ;  /* 0x000000cd76767221 */ /* 0x000fe20000010000 */
[----:B------:R-:W-:Y:S01]  /*1030*/  FFMA.FTZ R142, R193, R205, R142 ;  /* 0x000000cdc18e7223 */ /* 0x000fe2000001008e */
[----:B------:R-:W-:Y:S01]  /*1040*/  IMAD.U32 R203, R23, 0x10000, RZ ;  /* 0x0001000017cb7824 */ /* 0x000fe200078e00ff */
[----:B------:R-:W-:Y:S01]  /*1050*/  SHF.L.U32 R168, R31, 0x10, RZ ;  /* 0x000000101fa87819 */ /* 0x000fe200000006ff */
[----:B------:R-:W-:Y:S01]  /*1060*/  IMAD.U32 R171, R171, 0x10000, RZ ;  /* 0x00010000abab7824 */ /* 0x000fe200078e00ff */
[----:B------:R-:W-:Y:S01]  /*1070*/  SHF.L.U32 R205, R174, 0x10, RZ ;  /* 0x00000010aecd7819 */ /* 0x000fe200000006ff */
[----:B------:R-:W-:Y:S01]  /*1080*/  FMUL.FTZ R219, R204, R177 ;  /* 0x000000b1ccdb7220 */ /* 0x000fe20000410000 */
[----:B------:R-:W-:Y:S01]  /*1090*/  FADD.FTZ R70, R70, R207 ;  /* 0x000000cf46467221 */ /* 0x000fe20000010000 */
[----:B------:R-:W-:Y:S01]  /*10a0*/  FFMA.FTZ R94, R193, R207, R94 ;  /* 0x000000cfc15e7223 */ /* 0x000fe2000001005e */
[----:B------:R-:W-:Y:S01]  /*10b0*/  FMUL.FTZ R204, R203, R164 ;  /* 0x000000a4cbcc7220 */ /* 0x000fe20000410000 */
[----:B------:R-:W-:-:S02]  /*10c0*/  IMAD.U32 R166, R166, 0x10000, RZ ;  /* 0x00010000a6a67824 */ /* 0x000fc400078e00ff */
[----:B------:R-:W-:Y:S01]  /*10d0*/  FMUL.FTZ R207, R168, R171 ;  /* 0x000000aba8cf7220 */ /* 0x000fe20000410000 */
[----:B------:R-:W-:Y:S02]  /*10e0*/  IMAD.U32 R203, R22, 0x10000, RZ ;  /* 0x0001000016cb7824 */ /* 0x000fe400078e00ff */
[----:B------:R-:W-:Y:S01]  /*10f0*/  FADD.FTZ R168, -R176, R205 ;  /* 0x000000cdb0a87221 */ /* 0x000fe20000010100 */
[----:B------:R-:W-:Y:S01]  /*1100*/  PRMT R165, R165, 0x7632, R165 ;  /* 0x00007632a5a57816 */ /* 0x000fe200000000a5 */
[----:B------:R-:W-:Y:S02]  /*1110*/  FFMA.FTZ R204, R203, R166, R204 ;  /* 0x000000a6cbcc7223 */ /* 0x000fe400000100cc */
[----:B------:R-:W-:Y:S02]  /*1120*/  FMUL.FTZ R203, R168, UR17 ;  /* 0x00000011a8cb7c20 */ /* 0x000fe40008410000 */
[----:B------:R-:W-:Y:S01]  /*1130*/  IMAD.U32 R168, R165, 0x10000, RZ ;  /* 0x00010000a5a87824 */ /* 0x000fe200078e00ff */
[----:B------:R-:W-:-:S02]  /*1140*/  SHF.L.U32 R165, R175, 0x10, RZ ;  /* 0x00000010afa57819 */ /* 0x000fc400000006ff */
[----:B------:R-:W-:-:S03]  /*1150*/  PRMT R172, R172, 0x7632, R172 ;  /* 0x00007632acac7816 */ /* 0x000fc600000000ac */
[----:B------:R-:W-:Y:S02]  /*1160*/  FADD.FTZ R217, -R176, R165 ;  /* 0x000000a5b0d97221 */ /* 0x000fe40000010100 */
[----:B------:R-:W-:Y:S01]  /*1170*/  IMAD.U32 R165, R172, 0x10000, RZ ;  /* 0x00010000aca57824 */ /* 0x000fe200078e00ff */
[----:B------:R-:W-:Y:S01]  /*1180*/  SHF.L.U32 R170, R27, 0x10, RZ ;  /* 0x000000101baa7819 */ /* 0x000fe200000006ff */
[----:B------:R-:W-:Y:S01]  /*1190*/  IMAD.U32 R167, R167, 0x10000, RZ ;  /* 0x00010000a7a77824 */ /* 0x000fe200078e00ff */
[----:B------:R-:W-:Y:S01]  /*11a0*/  PRMT R169, R169, 0x7632, R169 ;  /* 0x00007632a9a97816 */ /* 0x000fe200000000a9 */
[----:B------:R-:W-:Y:S01]  /*11b0*/  FADD.FTZ R165, -R176, R165 ;  /* 0x000000a5b0a57221 */ /* 0x000fe20000010100 */
[----:B------:R-:W-:Y:S01]  /*11c0*/  PRMT R173, R173, 0x7632, R173 ;  /* 0x00007632adad7816 */ /* 0x000fe200000000ad */
[----:B------:R-:W-:Y:S01]  /*11d0*/  FMUL.FTZ R217, R217, UR17 ;  /* 0x00000011d9d97c20 */ /* 0x000fe20008410000 */
[-C--:B------:R-:W-:Y:S01]  /*11e0*/  FFMA.FTZ R205, R170, R167.reuse, R207 ;  /* 0x000000a7aacd7223 */ /* 0x080fe200000100cf */
[----:B------:R-:W-:Y:S01]  /*11f0*/  FMUL.FTZ R234, R165, UR17 ;  /* 0x00000011a5ea7c20 */ /* 0x000fe20008410000 */
[----:B------:R-:W-:Y:S01]  /*1200*/  SHF.L.U32 R170, R181, 0x10, RZ ;  /* 0x00000010b5aa7819 */ /* 0x000fe200000006ff */
[----:B------:R-:W-:Y:S01]  /*1210*/  FADD.FTZ R114, R114, R167 ;  /* 0x000000a772727221 */ /* 0x000fe20000010000 */
[----:B------:R-:W-:Y:S01]  /*1220*/  SHF.L.U32 R173, R173, 0x10, RZ ;  /* 0x00000010adad7819 */ /* 0x000fe200000006ff */
[----:B------:R-:W-:Y:S01]  /*1230*/  FFMA.FTZ R138, R217, R167, R138 ;  /* 0x000000a7d98a7223 */ /* 0x000fe2000001008a */
[----:B------:R-:W-:Y:S01]  /*1240*/  FADD.FTZ R165, RZ, R4 ;  /* 0x00000004ffa57221 */ /* 0x000fe20000010000 */
[----:B------:R-:W-:-:S02]  /*1250*/  IMAD.U32 R230, R169, 0x10000, RZ ;  /* 0x00010000a9e67824 */ /* 0x000fc400078e00ff */
[----:B------:R-:W-:Y:S01]  /*1260*/  FFMA.FTZ R167, R3, R4, RZ ;  /* 0x0000000403a77223 */ /* 0x000fe200000100ff */
[----:B------:R-:W-:Y:S01]  /*1270*/  SHF.L.U32 R207, R180, 0x10, RZ ;  /* 0x00000010b4cf7819 */ /* 0x000fe200000006ff */
[----:B------:R-:W-:Y:S01]  /*1280*/  FADD.FTZ R69, R69, R164 ;  /* 0x000000a445457221 */ /* 0x000fe20000010000 */
[----:B------:R-:W-:Y:S01]  /*1290*/  PRMT R174, R174, 0x7632, R174 ;  /* 0x00007632aeae7816 */ /* 0x000fe200000000ae */
[----:B------:R-:W-:Y:S01]  /*12a0*/  FFMA.FTZ R93, R234, R164, R93 ;  /* 0x000000a4ea5d7223 */ /* 0x000fe2000001005d */
[----:B------:R-:W-:Y:S01]  /*12b0*/  FADD.FTZ R165, R165, R204 ;  /* 0x000000cca5a57221 */ /* 0x000fe20000010000 */
[----:B------:R-:W-:Y:S01]  /*12c0*/  FMUL.FTZ R170, R170, R230 ;  /* 0x000000e6aaaa7220 */ /* 0x000fe20000410000 */
[----:B------:R-:W-:Y:S01]  /*12d0*/  FADD.FTZ R173, -R176, R173 ;  /* 0x000000adb0ad7221 */ /* 0x000fe20000010100 */
[C---:B------:R-:W-:Y:S01]  /*12e0*/  FFMA.FTZ R164, R234.reuse, R204, R167 ;  /* 0x000000cceaa47223 */ /* 0x040fe200000100a7 */
[----:B------:R-:W-:Y:S01]  /*12f0*/  FADD.FTZ R117, R117, R166 ;  /* 0x000000a675757221 */ /* 0x000fe20000010000 */
[----:B------:R-:W-:Y:S01]  /*1300*/  FFMA.FTZ R141, R234, R166, R141 ;  /* 0x000000a6ea8d7223 */ /* 0x000fe2000001008d */
[----:B------:R-:W-:Y:S01]  /*1310*/  SHF.L.U32 R194, R26, 0x10, RZ ;  /* 0x000000101ac27819 */ /* 0x000fe200000006ff */
[----:B------:R-:W-:Y:S01]  /*1320*/  FADD.FTZ R166, R165, R196 ;  /* 0x000000c4a5a67221 */ /* 0x000fe20000010000 */
[----:B------:R-:W-:Y:S01]  /*1330*/  FFMA.FTZ R207, R207, R168, R170 ;  /* 0x000000a8cfcf7223 */ /* 0x000fe200000100aa */
[----:B------:R-:W-:Y:S01]  /*1340*/  FMUL.FTZ R232, R173, UR17 ;  /* 0x00000011ade87c20 */ /* 0x000fe20008410000 */
[----:B------:R-:W-:-:S02]  /*1350*/  IMAD.U32 R169, R174, 0x10000, RZ ;  /* 0x00010000aea97824 */ /* 0x000fc400078e00ff */
[----:B------:R-:W-:Y:S01]  /*1360*/  FFMA.FTZ R165, R193, R196, R164 ;  /* 0x000000c4c1a57223 */ /* 0x000fe200000100a4 */
[----:B------:R-:W-:Y:S01]  /*1370*/  PRMT R175, R175, 0x7632, R175 ;  /* 0x00007632afaf7816 */ /* 0x000fe200000000af */
[----:B------:R-:W-:Y:S01]  /*1380*/  FFMA.FTZ R194, R194, R179, R219 ;  /* 0x000000b3c2c27223 */ /* 0x000fe200000100db */
[----:B------:R-:W-:Y:S01]  /*1390*/  FADD.FTZ R169, -R176, R169 ;  /* 0x000000a9b0a97221 */ /* 0x000fe20000010100 */
[----:B------:R-:W-:Y:S01]  /*13a0*/  FADD.FTZ R167, R166, R207 ;  /* 0x000000cfa6a77221 */ /* 0x000fe20000010000 */
[C---:B------:R-:W-:Y:S01]  /*13b0*/  FFMA.FTZ R164, R232.reuse, R207, R165 ;  /* 0x000000cfe8a47223 */ /* 0x040fe200000100a5 */
[----:B------:R-:W-:Y:S01]  /*13c0*/  SHF.L.U32 R175, R175, 0x10, RZ ;  /* 0x00000010afaf7819 */ /* 0x000fe200000006ff */
[----:B------:R-:W-:Y:S01]  /*13d0*/  FADD.FTZ R71, R71, R230 ;  /* 0x000000e647477221 */ /* 0x000fe20000010000 */
[----:B------:R-:W-:Y:S01]  /*13e0*/  FFMA.FTZ R95, R232, R230, R95 ;  /* 0x000000e6e85f7223 */ /* 0x000fe2000001005f */
[----:B------:R-:W-:Y:S01]  /*13f0*/  FMUL.FTZ R230, R169, UR17 ;  /* 0x00000011a9e67c20 */ /* 0x000fe20008410000 */
[----:B------:R-:W-:Y:S01]  /*1400*/  FADD.FTZ R167, R167, R194 ;  /* 0x000000c2a7a77221 */ /* 0x000fe20000010000 */
[----:B------:R-:W-:Y:S01]  /*1410*/  FFMA.FTZ R165, R203, R194, R164 ;  /* 0x000000c2cba57223 */ /* 0x000fe200000100a4 */
[----:B------:R-:W-:-:S02]  /*1420*/  FADD.FTZ R175, -R176, R175 ;  /* 0x000000afb0af7221 */ /* 0x000fc40000010100 */
[----:B------:R-:W-:Y:S01]  /*1430*/  FADD.FTZ R164, R167, R2 ;  /* 0x00000002a7a47221 */ /* 0x000fe20000010000 */
[C---:B------:R-:W-:Y:S01]  /*1440*/  FFMA.FTZ R166, R230.reuse, R2, R165 ;  /* 0x00000002e6a67223 */ /* 0x040fe200000100a5 */
[----:B------:R-:W-:Y:S01]  /*1450*/  FADD.FTZ R113, R113, R228 ;  /* 0x000000e471717221 */ /* 0x000fe20000010000 */
[----:B------:R-:W-:Y:S01]  /*1460*/  FFMA.FTZ R137, R230, R228, R137 ;  /* 0x000000e4e6897223 */ /* 0x000fe20000010089 */
[----:B------:R-:W-:Y:S01]  /*1470*/  FADD.FTZ R64, R64, R177 ;  /* 0x000000b140407221 */ /* 0x000fe20000010000 */
[----:B------:R-:W-:Y:S01]  /*1480*/  FFMA.FTZ R88, R203, R177, R88 ;  /* 0x000000b1cb587223 */ /* 0x000fe20000010058 */
        /* <DEDUP_REMOVED lines=15> */
[----:B------:R-:W-:-:S02]  /*1580*/  VIADD R219, R5, 0x100 ;  /* 0x0000010005db7836 */ /* 0x000fc40000000000 */
[----:B------:R-:W-:Y:S01]  /*1590*/  FADD.FTZ R177, R177, R0 ;  /* 0x00000000b1b17221 */ /* 0x000fe20000010000 */
[----:B------:R-:W-:-:S07]  /*15a0*/  FFMA.FTZ R248, R228, R0, R165 ;  /* 0x00000000e4f87223 */ /* 0x000fce00000100a5 */
.L_x_142:
[----:B----4-:R-:W-:Y:S05]  /*15b0*/  BSYNC.RECONVERGENT B0 ;  /* 0x0000000000007941 */ /* 0x010fea0003800200 */
.L_x_141:
[----:B------:R-:W-:Y:S04]  /*15c0*/  BSSY.RECONVERGENT B0, `(.L_x_143) ;  /* 0x000009d000007945 */ /* 0x000fe80003800200 */
[----:B------:R-:W-:Y:S05]  /*15d0*/  @!P3 BRA `(.L_x_144) ;  /* 0x00000008006cb947 */ /* 0x000fea0003800000 */
        /* <DEDUP_REMOVED lines=16> */
[----:B0-----:R-:W-:Y:S01]  /*16e0*/  IMAD.WIDE.U32 R184, R219, 0x8, R184 ;  /* 0x00000008dbb87825 */ /* 0x001fe200078e00b8 */
[----:B------:R-:W-:-:S02]  /*16f0*/  SHF.L.U32 R189, R36, 0x10, RZ ;  /* 0x0000001024bd7819 */ /* 0x000fc400000006ff */
[----:B------:R-:W-:Y:S02]  /*1700*/  SHF.L.U32 R200, R37, 0x10, RZ ;  /* 0x0000001025c87819 */ /* 0x000fe400000006ff */
[----:B------:R-:W5:Y:S01]  /*1710*/  LDG.E.64 R238, desc[UR10][R184.64] ;  /* 0x0000000ab8ee7981 */ /* 0x000f62000c1e1b00 */
[----:B-1----:R-:W-:-:S05]  /*1720*/  @P1 IMAD.WIDE.U32 R178, R219, 0x8, R178 ;  /* 0x00000008dbb21825 */ /* 0x002fca00078e00b2 */
[----:B------:R0:W5:Y:S01]  /*1730*/  @P1 LDG.E.64 R244, desc[UR10][R178.64] ;  /* 0x0000000ab2f41981 */ /* 0x000162000c1e1b00 */
[----:B------:R-:W-:Y:S01]  /*1740*/  @P0 IMAD.WIDE.U32 R186, R219, 0x10, R186 ;  /* 0x00000010dbba0825 */ /* 0x000fe200078e00ba */
[----:B------:R-:W-:-:S04]  /*1750*/  SHF.L.U32 R183, R32, 0x10, RZ ;  /* 0x0000001020b77819 */ /* 0x000fc800000006ff */
[----:B------:R1:W5:Y:S01]  /*1760*/  @P0 LDG.E.128 R148, desc[UR10][R186.64] ;  /* 0x0000000aba940981 */ /* 0x000362000c1e1d00 */
[----:B0-----:R-:W-:Y:S01]  /*1770*/  SHF.L.U32 R178, R33, 0x10, RZ ;  /* 0x0000001021b27819 */ /* 0x001fe200000006ff */
[----:B-1----:R-:W-:Y:S01]  /*1780*/  IMAD.U32 R186, R34, 0x10000, RZ ;  /* 0x0001000022ba7824 */ /* 0x002fe200078e00ff */
[----:B------:R-:W-:Y:S01]  /*1790*/  IADD3 R219, PT, PT, R219, 0x100, RZ ;  /* 0x00000100dbdb7810 */ /* 0x000fe20007ffe0ff */
[----:B---3--:R-:W-:Y:S02]  /*17a0*/  IMAD.U32 R191, R164, 0x10000, RZ ;  /* 0x00010000a4bf7824 */ /* 0x008fe400078e00ff */
[----:B------:R-:W-:Y:S02]  /*17b0*/  IMAD.U32 R223, R165, 0x10000, RZ ;  /* 0x00010000a5df7824 */ /* 0x000fe400078e00ff */
[----:B------:R-:W-:Y:S01]  /*17c0*/  FMUL.FTZ R198, R189, R191 ;  /* 0x000000bfbdc67220 */ /* 0x000fe20000410000 */
[----:B----4-:R-:W-:Y:S01]  /*17d0*/  SHF.L.U32 R179, R172, 0x10, RZ ;  /* 0x00000010acb37819 */ /* 0x010fe200000006ff */
[----:B------:R-:W-:Y:S01]  /*17e0*/  FMUL.FTZ R185, R200, R223 ;  /* 0x000000dfc8b97220 */ /* 0x000fe20000410000 */
[----:B------:R-:W-:-:S03]  /*17f0*/  IMAD.U32 R187, R173, 0x10000, RZ ;  /* 0x00010000adbb7824 */ /* 0x000fc600078e00ff */
[C---:B------:R-:W-:Y:S01]  /*1800*/  FADD.FTZ R179, -R176.reuse, R179 ;  /* 0x000000b3b0b37221 */ /* 0x040fe20000010100 */
[----:B--2---:R-:W-:Y:S02]  /*1810*/  IMAD.U32 R189, R169, 0x10000, RZ ;  /* 0x00010000a9bd7824 */ /* 0x004fe400078e00ff */
[----:B------:R-:W-:Y:S01]  /*1820*/  FADD.FTZ R187, -R176, R187 ;  /* 0x000000bbb0bb7221 */ /* 0x000fe20000010100 */
[----:B------:R-:W-:Y:S02]  /*1830*/  IMAD.U32 R188, R168, 0x10000, RZ ;  /* 0x00010000a8bc7824 */ /* 0x000fe400078e00ff */
[-C--:B------:R-:W-:Y:S01]  /*1840*/  FFMA.FTZ R184, R178, R189.reuse, R185 ;  /* 0x000000bdb2b87223 */ /* 0x080fe200000100b9 */
[----:B------:R-:W-:Y:S01]  /*1850*/  FMUL.FTZ R185, R179, UR17 ;  /* 0x00000011b3b97c20 */ /* 0x000fe20008410000 */
[----:B------:R-:W-:Y:S01]  /*1860*/  SHF.L.U32 R179, R174, 0x10, RZ ;  /* 0x00000010aeb37819 */ /* 0x000fe200000006ff */
[----:B------:R-:W-:Y:S01]  /*1870*/  FFMA.FTZ R183, R183, R188, R198 ;  /* 0x000000bcb7b77223 */ /* 0x000fe200000100c6 */
[----:B------:R-:W-:Y:S01]  /*1880*/  PRMT R172, R169, 0x7632, R172 ;  /* 0x00007632a9ac7816 */ /* 0x000fe200000000ac */
[----:B------:R-:W-:Y:S01]  /*1890*/  FMUL.FTZ R187, R187, UR17 ;  /* 0x00000011bbbb7c20 */ /* 0x000fe20008410000 */
[----:B------:R-:W-:Y:S01]  /*18a0*/  SHF.L.U32 R198, R38, 0x10, RZ ;  /* 0x0000001026c67819 */ /* 0x000fe200000006ff */
[----:B------:R-:W-:Y:S01]  /*18b0*/  FADD.FTZ R179, -R176, R179 ;  /* 0x000000b3b0b37221 */ /* 0x000fe20000010100 */
[----:B------:R-:W-:Y:S01]  /*18c0*/  IMAD.U32 R221, R166, 0x10000, RZ ;  /* 0x00010000a6dd7824 */ /* 0x000fe200078e00ff */
[----:B------:R-:W-:Y:S01]  /*18d0*/  PRMT R168, R165, 0x7632, R168 ;  /* 0x00007632a5a87816 */ /* 0x000fe200000000a8 */
[----:B------:R-:W-:Y:S01]  /*18e0*/  FADD.FTZ R110, R110, R189 ;  /* 0x000000bd6e6e7221 */ /* 0x000fe20000010000 */
[----:B------:R-:W-:Y:S01]  /*18f0*/  PRMT R165, R172, 0x7632, R165 ;  /* 0x00007632aca57816 */ /* 0x000fe200000000a5 */
[----:B------:R-:W-:Y:S01]  /*1900*/  FFMA.FTZ R134, R187, R189, R134 ;  /* 0x000000bdbb867223 */ /* 0x000fe20000010086 */
[----:B------:R-:W-:Y:S01]  /*1910*/  SHF.L.U32 R225, R170, 0x10, RZ ;  /* 0x00000010aae17819 */ /* 0x000fe200000006ff */
[----:B------:R-:W-:Y:S01]  /*1920*/  FMUL.FTZ R189, R179, UR17 ;  /* 0x00000011b3bd7c20 */ /* 0x000fe20008410000 */
[----:B------:R-:W-:Y:S01]  /*1930*/  FMUL.FTZ R227, R198, R221 ;  /* 0x000000ddc6e37220 */ /* 0x000fe20000410000 */
[----:B------:R-:W-:Y:S01]  /*1940*/  SHF.L.U32 R179, R167, 0x10, RZ ;  /* 0x00000010a7b37819 */ /* 0x000fe200000006ff */
[----:B------:R-:W-:Y:S01]  /*1950*/  IMAD.U32 R178, R39, 0x10000, RZ ;  /* 0x0001000027b27824 */ /* 0x000fe200078e00ff */
[----:B------:R-:W-:-:S02]  /*1960*/  SHF.L.U32 R165, R165, 0x10, RZ ;  /* 0x00000010a5a57819 */ /* 0x000fc400000006ff */
[----:B------:R-:W-:Y:S01]  /*1970*/  PRMT R166, R168, 0x7632, R166 ;  /* 0x00007632a8a67816 */ /* 0x000fe200000000a6 */
[-C--:B------:R-:W-:Y:S01]  /*1980*/  FFMA.FTZ R186, R186, R225.reuse, R227 ;  /* 0x000000e1baba7223 */ /* 0x080fe200000100e3 */
[----:B------:R-:W-:Y:S01]  /*1990*/  FADD.FTZ R104, R104, R225 ;  /* 0x000000e168687221 */ /* 0x000fe20000010000 */
[----:B------:R-:W-:Y:S01]  /*19a0*/  FFMA.FTZ R128, R189, R225, R128 ;  /* 0x000000e1bd807223 */ /* 0x000fe20000010080 */
[----:B------:R-:W-:Y:S01]  /*19b0*/  FMUL.FTZ R225, R178, R179 ;  /* 0x000000b3b2e17220 */ /* 0x000fe20000410000 */
[----:B------:R-:W-:Y:S01]  /*19c0*/  FADD.FTZ R165, -R176, R165 ;  /* 0x000000a5b0a57221 */ /* 0x000fe20000010100 */
[----:B------:R-:W-:Y:S01]  /*19d0*/  PRMT R178, R166, 0x7632, R178 ;  /* 0x00007632a6b27816 */ /* 0x000fe200000000b2 */
[----:B------:R-:W-:Y:S01]  /*19e0*/  FADD.FTZ R60, R60, R191 ;  /* 0x000000bf3c3c7221 */ /* 0x000fe20000010000 */
[----:B------:R-:W-:Y:S01]  /*19f0*/  FFMA.FTZ R84, R185, R191, R84 ;  /* 0x000000bfb9547223 */ /* 0x000fe20000010054 */
[----:B------:R-:W-:Y:S01]  /*1a00*/  IMAD.U32 R191, R175, 0x10000, RZ ;  /* 0x00010000afbf7824 */ /* 0x000fe200078e00ff */
[----:B------:R-:W-:Y:S01]  /*1a10*/  PRMT R164, R164, 0x7632, R164 ;  /* 0x00007632a4a47816 */ /* 0x000fe200000000a4 */
[----:B------:R-:W-:Y:S01]  /*1a20*/  FMUL.FTZ R206, R165, UR17 ;  /* 0x00000011a5ce7c20 */ /* 0x000fe20008410000 */
[----:B------:R-:W-:-:S02]  /*1a30*/  IMAD.U32 R165, R19, 0x10000, RZ ;  /* 0x0001000013a57824 */ /* 0x000fc400078e00ff */
[----:B------:R-:W-:Y:S01]  /*1a40*/  FADD.FTZ R191, -R176, R191 ;  /* 0x000000bfb0bf7221 */ /* 0x000fe20000010100 */
[----:B------:R-:W-:Y:S02]  /*1a50*/  IMAD.U32 R178, R178, 0x10000, RZ ;  /* 0x00010000b2b27824 */ /* 0x000fe400078e00ff */
[----:B------:R-:W-:Y:S01]  /*1a60*/  FADD.FTZ R56, R56, R221 ;  /* 0x000000dd38387221 */ /* 0x000fe20000010000 */
[----:B------:R-:W-:Y:S01]  /*1a70*/  FFMA.FTZ R80, R189, R221, R80 ;  /* 0x000000ddbd507223 */ /* 0x000fe20000010050 */
[----:B------:R-:W-:Y:S01]  /*1a80*/  PRMT R222, R170, 0x7632, R222 ;  /* 0x00007632aade7816 */ /* 0x000fe200000000de */
[----:B------:R-:W-:Y:S01]  /*1a90*/  FADD.FTZ R108, R108, R188 ;  /* 0x000000bc6c6c7221 */ /* 0x000fe20000010000 */
[----:B------:R-:W-:Y:S01]  /*1aa0*/  SHF.L.U32 R221, R15, 0x10, RZ ;  /* 0x000000100fdd7819 */ /* 0x000fe200000006ff */
[----:B------:R-:W-:Y:S01]  /*1ab0*/  FFMA.FTZ R132, R185, R188, R132 ;  /* 0x000000bcb9847223 */ /* 0x000fe20000010084 */
[----:B------:R-:W-:Y:S02]  /*1ac0*/  SHF.L.U32 R164, R164, 0x10, RZ ;  /* 0x00000010a4a47819 */ /* 0x000fe400000006ff */
[----:B------:R-:W-:Y:S01]  /*1ad0*/  SHF.L.U32 R169, R166, 0x10, RZ ;  /* 0x00000010a6a97819 */ /* 0x000fe200000006ff */
[----:B------:R-:W-:Y:S01]  /*1ae0*/  FADD.FTZ R62, R62, R223 ;  /* 0x000000df3e3e7221 */ /* 0x000fe20000010000 */
[----:B------:R-:W-:Y:S01]  /*1af0*/  PRMT R166, R167, 0x7632, R166 ;  /* 0x00007632a7a67816 */ /* 0x000fe200000000a6 */
[----:B------:R-:W-:Y:S01]  /*1b00*/  FFMA.FTZ R86, R187, R223, R86 ;  /* 0x000000dfbb567223 */ /* 0x000fe20000010056 */
[----:B------:R-:W-:Y:S01]  /*1b10*/  SHF.L.U32 R188, R35, 0x10, RZ ;  /* 0x0000001023bc7819 */ /* 0x000fe200000006ff */
[----:B------:R-:W-:Y:S01]  /*1b20*/  FMUL.FTZ R210, R165, R178 ;  /* 0x000000b2a5d27220 */ /* 0x000fe20000410000 */
[----:B------:R-:W-:-:S02]  /*1b30*/  IMAD.U32 R223, R171, 0x10000, RZ ;  /* 0x00010000abdf7824 */ /* 0x000fc400078e00ff */
[----:B------:R-:W-:Y:S01]  /*1b40*/  FMUL.FTZ R191, R191, UR17 ;  /* 0x00000011bfbf7c20 */ /* 0x000fe20008410000 */
[----:B------:R-:W-:Y:S02]  /*1b50*/  SHF.L.U32 R222, R222, 0x10, RZ ;  /* 0x00000010dede7819 */ /* 0x000fe400000006ff */
[----:B------:R-:W-:Y:S01]  /*1b60*/  SHF.L.U32 R165, R18, 0x10, RZ ;  /* 0x0000001012a57819 */ /* 0x000fe200000006ff */
[----:B------:R-:W-:Y:S01]  /*1b70*/  FMUL.FTZ R221, R221, R164 ;  /* 0x000000a4dddd7220 */ /* 0x000fe20000410000 */
[----:B------:R-:W-:Y:S02]  /*1b80*/  SHF.L.U32 R200, R14, 0x10, RZ ;  /* 0x000000100ec87819 */ /* 0x000fe400000006ff */
[----:B------:R-:W-:Y:S01]  /*1b90*/  PRMT R173, R173, 0x7632, R173 ;  /* 0x00007632adad7816 */ /* 0x000fe200000000ad */
[----:B------:R-:W-:Y:S01]  /*1ba0*/  IMAD.U32 R166, R166, 0x10000, RZ ;  /* 0x00010000a6a67824 */ /* 0x000fe200078e00ff */
[----:B------:R-:W-:Y:S01]  /*1bb0*/  SHF.L.U32 R167, R21, 0x10, RZ ;  /* 0x0000001015a77819 */ /* 0x000fe200000006ff */
[-C--:B------:R-:W-:Y:S01]  /*1bc0*/  FFMA.FTZ R188, R188, R223.reuse, R225 ;  /* 0x000000dfbcbc7223 */ /* 0x080fe200000100e1 */
[----:B------:R-:W-:Y:S01]  /*1bd0*/  PRMT R170, R171, 0x7632, R170 ;  /* 0x00007632abaa7816 */ /* 0x000fe200000000aa */
[----:B------:R-:W-:Y:S01]  /*1be0*/  FADD.FTZ R106, R106, R223 ;  /* 0x000000df6a6a7221 */ /* 0x000fe20000010000 */
[----:B------:R-:W-:Y:S01]  /*1bf0*/  FFMA.FTZ R130, R191, R223, R130 ;  /* 0x000000dfbf827223 */ /* 0x000fe20000010082 */
[----:B------:R-:W-:-:S02]  /*1c00*/  IMAD.U32 R223, R17, 0x10000, RZ ;  /* 0x0001000011df7824 */ /* 0x000fc400078e00ff */
[----:B------:R-:W-:Y:S01]  /*1c10*/  FFMA.FTZ R210, R165, R222, R210 ;  /* 0x000000dea5d27223 */ /* 0x000fe200000100d2 */
[----:B------:R-:W-:Y:S02]  /*1c20*/  IMAD.U32 R168, R168, 0x10000, RZ ;  /* 0x00010000a8a87824 */ /* 0x000fe400078e00ff */
[----:B------:R-:W-:Y:S01]  /*1c30*/  FFMA.FTZ R200, R200, R169, R221 ;  /* 0x000000a9c8c87223 */ /* 0x000fe200000100dd */
[----:B------:R-:W-:Y:S02]  /*1c40*/  IMAD.U32 R173, R173, 0x10000, RZ ;  /* 0x00010000adad7824 */ /* 0x000fe400078e00ff */
[----:B------:R-:W-:Y:S01]  /*1c50*/  FADD.FTZ R177, R177, R183 ;  /* 0x000000b7b1b17221 */ /* 0x000fe20000010000 */
[----:B------:R-:W-:Y:S01]  /*1c60*/  FFMA.FTZ R165, R185, R183, R248 ;  /* 0x000000b7b9a57223 */ /* 0x000fe200000100f8 */
[----:B------:R-:W-:Y:S01]  /*1c70*/  SHF.L.U32 R170, R170, 0x10, RZ ;  /* 0x00000010aaaa7819 */ /* 0x000fe200000006ff */
[----:B------:R-:W-:Y:S01]  /*1c80*/  FMUL.FTZ R208, R167, R166 ;  /* 0x000000a6a7d07220 */ /* 0x000fe20000410000 */
[----:B------:R-:W-:-:S02]  /*1c90*/  IMAD.U32 R167, R20, 0x10000, RZ ;  /* 0x0001000014a77824 */ /* 0x000fc400078e00ff */
[----:B------:R-:W-:Y:S01]  /*1ca0*/  FMUL.FTZ R198, R223, R168 ;  /* 0x000000a8dfc67220 */ /* 0x000fe20000410000 */
[----:B------:R-:W-:Y:S01]  /*1cb0*/  PRMT R174, R174, 0x7632, R174 ;  /* 0x00007632aeae7816 */ /* 0x000fe200000000ae */
[----:B------:R-:W-:Y:S01]  /*1cc0*/  FADD.FTZ R61, R61, R164 ;  /* 0x000000a43d3d7221 */ /* 0x000fe20000010000 */
[----:B------:R-:W-:Y:S01]  /*1cd0*/  FFMA.FTZ R85, R206, R164, R85 ;  /* 0x000000a4ce557223 */ /* 0x000fe20000010055 */
[----:B------:R-:W-:Y:S02]  /*1ce0*/  IMAD.U32 R172, R172, 0x10000, RZ ;  /* 0x00010000acac7824 */ /* 0x000fe400078e00ff */
[----:B------:R-:W-:Y:S01]  /*1cf0*/  FADD.FTZ R173, -R176, R173 ;  /* 0x000000adb0ad7221 */ /* 0x000fe20000010100 */
[----:B------:R-:W-:Y:S02]  /*1d00*/  IMAD.U32 R223, R16, 0x10000, RZ ;  /* 0x0001000010df7824 */ /* 0x000fe400078e00ff */
[----:B------:R-:W-:Y:S01]  /*1d10*/  FADD.FTZ R177, R177, R200 ;  /* 0x000000c8b1b17221 */ /* 0x000fe20000010000 */
[----:B------:R-:W-:Y:S01]  /*1d20*/  FFMA.FTZ R164, R206, R200, R165 ;  /* 0x000000c8cea47223 */ /* 0x000fe200000100a5 */
[----:B------:R-:W-:Y:S01]  /*1d30*/  FFMA.FTZ R208, R167, R170, R208 ;  /* 0x000000aaa7d07223 */ /* 0x000fe200000100d0 */
[----:B------:R-:W-:Y:S01]  /*1d40*/  SHF.L.U32 R167, R174, 0x10, RZ ;  /* 0x00000010aea77819 */ /* 0x000fe200000006ff */
[----:B------:R-:W-:Y:S01]  /*1d50*/  FFMA.FTZ R198, R223, R172, R198 ;  /* 0x000000acdfc67223 */ /* 0x000fe200000100c6 */
[----:B------:R-:W-:Y:S01]  /*1d60*/  FMUL.FTZ R226, R173, UR17 ;  /* 0x00000011ade27c20 */ /* 0x000fe20008410000 */
[----:B------:R-:W-:Y:S01]  /*1d70*/  FADD.FTZ R177, R177, R184 ;  /* 0x000000b8b1b17221 */ /* 0x000fe20000010000 */
[----:B------:R-:W-:Y:S01]  /*1d80*/  FFMA.FTZ R165, R187, R184, R164 ;  /* 0x000000b8bba57223 */ /* 0x000fe200000100a4 */
[----:B------:R-:W-:Y:S01]  /*1d90*/  PRMT R175, R175, 0x7632, R175 ;  /* 0x00007632afaf7816 */ /* 0x000fe200000000af */
[----:B------:R-:W-:Y:S01]  /*1da0*/  FADD.FTZ R167, -R176, R167 ;  /* 0x000000a7b0a77221 */ /* 0x000fe20000010100 */
[----:B------:R-:W-:Y:S01]  /*1db0*/  FADD.FTZ R177, R177, R198 ;  /* 0x000000c6b1b17221 */ /* 0x000fe20000010000 */
[----:B------:R-:W-:-:S02]  /*1dc0*/  FFMA.FTZ R164, R226, R198, R165 ;  /* 0x000000c6e2a47223 */ /* 0x000fc400000100a5 */
[----:B------:R-:W-:Y:S02]  /*1dd0*/  IMAD.U32 R175, R175, 0x10000, RZ ;  /* 0x00010000afaf7824 */ /* 0x000fe400078e00ff */
[----:B------:R-:W-:Y:S01]  /*1de0*/  FMUL.FTZ R224, R167, UR17 ;  /* 0x00000011a7e07c20 */ /* 0x000fe20008410000 */
[----:B------:R-:W-:Y:S01]  /*1df0*/  FADD.FTZ R177, R177, R186 ;  /* 0x000000bab1b17221 */ /* 0x000fe20000010000 */
[----:B------:R-:W-:Y:S01]  /*1e00*/  FFMA.FTZ R165, R189, R186, R164 ;  /* 0x000000babda57223 */ /* 0x000fe200000100a4 */
[----:B------:R-:W-:Y:S02]  /*1e10*/  FADD.FTZ R175, -R176, R175 ;  /* 0x000000afb0af7221 */ /* 0x000fe40000010100 */
[----:B------:R-:W-:Y:S01]  /*1e20*/  FADD.FTZ R177, R177, R210 ;  /* 0x000000d2b1b17221 */ /* 0x000fe20000010000 */
[C---:B------:R-:W-:Y:S01]  /*1e30*/  FFMA.FTZ R164, R224.reuse, R210, R165 ;  /* 0x000000d2e0a47223 */ /* 0x040fe200000100a5 */
[----:B------:R-:W-:Y:S01]  /*1e40*/  FADD.FTZ R105, R105, R222 ;  /* 0x000000de69697221 */ /* 0x000fe20000010000 */
[----:B------:R-:W-:Y:S01]  /*1e50*/  FFMA.FTZ R129, R224, R222, R129 ;  /* 0x000000dee0817223 */ /* 0x000fe20000010081 */
[----:B------:R-:W-:Y:S01]  /*1e60*/  FMUL.FTZ R222, R175, UR17 ;  /* 0x00000011afde7c20 */ /* 0x000fe20008410000 */
        /* <DEDUP_REMOVED lines=18> */
.L_x_144:
[----:B------:R-:W-:Y:S05]  /*1f90*/  BSYNC.RECONVERGENT B0 ;  /* 0x0000000000007941 */ /* 0x000fea0003800200 */
.L_x_143:
        /* <DEDUP_REMOVED lines=17> */
[----:B------:R-:W0:Y:S01]  /*20b0*/  @P0 LDC.64 R214, c[0x0][0x438] ;  /* 0x00010e00ffd60b82 */ /* 0x000e220000000a00 */
[----:B------:R-:W-:Y:S01]  /*20c0*/  IMAD.U32 R192, R44, 0x10000, RZ ;  /* 0x000100002cc07824 */ /* 0x000fe200078e00ff */
[----:B------:R-:W-:Y:S01]  /*20d0*/  SHF.L.U32 R190, R40, 0x10, RZ ;  /* 0x0000001028be7819 */ /* 0x000fe200000006ff */
[----:B------:R-:W-:Y:S01]  /*20e0*/  IMAD.U32 R216, R45, 0x10000, RZ ;  /* 0x000100002dd87824 */ /* 0x000fe200078e00ff */
[----:B------:R-:W-:Y:S01]  /*20f0*/  SHF.L.U32 R202, R41, 0x10, RZ ;  /* 0x0000001029ca7819 */ /* 0x000fe200000006ff */
[----:B-1----:R-:W-:-:S05]  /*2100*/  @P1 IMAD.WIDE.U32 R178, R219, 0x8, R178 ;  /* 0x00000008dbb21825 */ /* 0x002fca00078e00b2 */
[----:B------:R1:W5:Y:S01]  /*2110*/  @P1 LDG.E.64 R242, desc[UR10][R178.64] ;  /* 0x0000000ab2f21981 */ /* 0x000362000c1e1b00 */
[----:B0-----:R-:W-:-:S04]  /*2120*/  IMAD.WIDE.U32 R212, R219, 0x8, R212 ;  /* 0x00000008dbd47825 */ /* 0x001fc800078e00d4 */
[----:B------:R-:W-:Y:S01]  /*2130*/  @P0 IMAD.WIDE.U32 R214, R219, 0x10, R214 ;  /* 0x00000010dbd60825 */ /* 0x000fe200078e00d6 */
[----:B------:R0:W5:Y:S04]  /*2140*/  LDG.E.64 R236, desc[UR10][R212.64] ;  /* 0x0000000ad4ec7981 */ /* 0x000168000c1e1b00 */
[----:B------:R2:W5:Y:S01]  /*2150*/  @P0 LDG.E.128 R152, desc[UR10][R214.64] ;  /* 0x0000000ad6980981 */ /* 0x000562000c1e1d00 */
[----:B-1----:R-:W-:Y:S02]  /*2160*/  IMAD.U32 R178, R46, 0x10000, RZ ;  /* 0x000100002eb27824 */ /* 0x002fe400078e00ff */
[----:B0-----:R-:W-:Y:S01]  /*2170*/  IMAD.U32 R212, R10, 0x10000, RZ ;  /* 0x000100000ad47824 */ /* 0x001fe200078e00ff */
[----:B---3--:R-:W-:Y:S01]  /*2180*/  SHF.L.U32 R209, R164, 0x10, RZ ;  /* 0x00000010a4d17819 */ /* 0x008fe200000006ff */
[----:B------:R-:W-:-:S04]  /*2190*/  IMAD.U32 R201, R165, 0x10000, RZ ;  /* 0x00010000a5c97824 */ /* 0x000fc800078e00ff */
[----:B------:R-:W-:Y:S01]  /*21a0*/  FMUL.FTZ R179, R192, R209 ;  /* 0x000000d1c0b37220 */ /* 0x000fe20000410000 */
[----:B----4-:R-:W-:Y:S01]  /*21b0*/  IMAD.U32 R199, R168, 0x10000, RZ ;  /* 0x00010000a8c77824 */ /* 0x010fe200078e00ff */
[----:B------:R-:W-:Y:S01]  /*21c0*/  SHF.L.U32 R211, R169, 0x10, RZ ;  /* 0x00000010a9d37819 */ /* 0x000fe200000006ff */
[----:B------:R-:W-:Y:S02]  /*21d0*/  FMUL.FTZ R195, R216, R201 ;  /* 0x000000c9d8c37220 */ /* 0x000fe40000410000 */
[----:B------:R-:W-:Y:S01]  /*21e0*/  FFMA.FTZ R190, R190, R199, R179 ;  /* 0x000000c7bebe7223 */ /* 0x000fe200000100b3 */
[----:B--2---:R-:W-:Y:S02]  /*21f0*/  IMAD.U32 R179, R172, 0x10000, RZ ;  /* 0x00010000acb37824 */ /* 0x004fe400078e00ff */
[----:B------:R-:W-:Y:S01]  /*2200*/  FFMA.FTZ R192, R202, R211, R195 ;  /* 0x000000d3cac07223 */ /* 0x000fe200000100c3 */
[----:B------:R-:W-:Y:S01]  /*2210*/  SHF.L.U32 R197, R173, 0x10, RZ ;  /* 0x00000010adc57819 */ /* 0x000fe200000006ff */
[----:B------:R-:W-:Y:S01]  /*2220*/  FADD.FTZ R195, -R176, R179 ;  /* 0x000000b3b0c37221 */ /* 0x000fe20000010100 */
[----:B------:R-:W-:-:S02]  /*2230*/  PRMT R172, R172, 0x7632, R172 ;  /* 0x00007632acac7816 */ /* 0x000fc400000000ac */
[----:B------:R-:W-:Y:S01]  /*2240*/  PRMT R164, R173, 0x7632, R164 ;  /* 0x00007632ada47816 */ /* 0x000fe200000000a4 */
[C---:B------:R-:W-:Y:S01]  /*2250*/  IMAD.U32 R213, R174.reuse, 0x10000, RZ ;  /* 0x00010000aed57824 */ /* 0x040fe200078e00ff */
[----:B------:R-:W-:Y:S01]  /*2260*/  PRMT R165, R174, 0x7632, R165 ;  /* 0x00007632aea57816 */ /* 0x000fe200000000a5 */
[----:B------:R-:W-:Y:S01]  /*2270*/  FMUL.FTZ R195, R195, UR17 ;  /* 0x00000011c3c37c20 */ /* 0x000fe20008410000 */
[C---:B------:R-:W-:Y:S01]  /*2280*/  PRMT R168, R175.reuse, 0x7632, R168 ;  /* 0x00007632afa87816 */ /* 0x040fe200000000a8 */
[----:B------:R-:W-:Y:S01]  /*2290*/  FADD.FTZ R174, -R176, R197 ;  /* 0x000000c5b0ae7221 */ /* 0x000fe20000010100 */
[----:B------:R-:W-:Y:S01]  /*22a0*/  SHF.L.U32 R215, R175, 0x10, RZ ;  /* 0x00000010afd77819 */ /* 0x000fe200000006ff */
[----:B------:R-:W-:Y:S01]  /*22b0*/  IMAD.U32 R175, R172, 0x10000, RZ ;  /* 0x00010000acaf7824 */ /* 0x000fe200078e00ff */
[----:B------:R-:W-:Y:S01]  /*22c0*/  SHF.L.U32 R179, R164, 0x10, RZ ;  /* 0x00000010a4b37819 */ /* 0x000fe200000006ff */
[----:B------:R-:W-:Y:S01]  /*22d0*/  FADD.FTZ R100, R100, R199 ;  /* 0x000000c764647221 */ /* 0x000fe20000010000 */
[----:B------:R-:W-:Y:S01]  /*22e0*/  PRMT R164, R164, 0x7632, R164 ;  /* 0x00007632a4a47816 */ /* 0x000fe200000000a4 */
[----:B------:R-:W-:Y:S01]  /*22f0*/  FFMA.FTZ R124, R195, R199, R124 ;  /* 0x000000c7c37c7223 */ /* 0x000fe2000001007c */
[----:B------:R-:W-:Y:S01]  /*2300*/  FMUL.FTZ R199, R174, UR17 ;  /* 0x00000011aec77c20 */ /* 0x000fe20008410000 */
[----:B------:R-:W-:Y:S01]  /*2310*/  SHF.L.U32 R219, R168, 0x10, RZ ;  /* 0x00000010a8db7819 */ /* 0x000fe200000006ff */
[----:B------:R-:W-:Y:S01]  /*2320*/  FADD.FTZ R220, -R176, R175 ;  /* 0x000000afb0dc7221 */ /* 0x000fe20000010100 */
[----:B------:R-:W-:Y:S01]  /*2330*/  SHF.L.U32 R174, R47, 0x10, RZ ;  /* 0x000000102fae7819 */ /* 0x000fe200000006ff */
[----:B------:R-:W-:Y:S01]  /*2340*/  FADD.FTZ R52, R52, R209 ;  /* 0x000000d134347221 */ /* 0x000fe20000010000 */
[----:B------:R-:W-:Y:S01]  /*2350*/  FFMA.FTZ R76, R195, R209, R76 ;  /* 0x000000d1c34c7223 */ /* 0x000fe2000001004c */
[----:B------:R-:W-:Y:S01]  /*2360*/  PRMT R168, R168, 0x7632, R168 ;  /* 0x00007632a8a87816 */ /* 0x000fe200000000a8 */
[----:B------:R-:W-:Y:S01]  /*2370*/  IMAD.U32 R175, R167, 0x10000, RZ ;  /* 0x00010000a7af7824 */ /* 0x000fe200078e00ff */
[----:B------:R-:W-:Y:S01]  /*2380*/  SHF.L.U32 R164, R164, 0x10, RZ ;  /* 0x00000010a4a47819 */ /* 0x000fe200000006ff */
[----:B------:R-:W-:-:S02]  /*2390*/  IMAD.U32 R209, R7, 0x10000, RZ ;  /* 0x0001000007d17824 */ /* 0x000fc400078e00ff */
[C---:B------:R-:W-:Y:S01]  /*23a0*/  FADD.FTZ R172, -R176.reuse, R213 ;  /* 0x000000d5b0ac7221 */ /* 0x040fe20000010100 */
[----:B------:R-:W-:Y:S01]  /*23b0*/  FADD.FTZ R213, -R176, R215 ;  /* 0x000000d7b0d57221 */ /* 0x000fe20000010100 */
[----:B------:R-:W-:Y:S01]  /*23c0*/  FADD.FTZ R54, R54, R201 ;  /* 0x000000c936367221 */ /* 0x000fe20000010000 */
[----:B------:R-:W-:Y:S01]  /*23d0*/  FFMA.FTZ R78, R199, R201, R78 ;  /* 0x000000c9c74e7223 */ /* 0x000fe2000001004e */
[----:B------:R-:W-:Y:S01]  /*23e0*/  SHF.L.U32 R168, R168, 0x10, RZ ;  /* 0x00000010a8a87819 */ /* 0x000fe200000006ff */
[----:B------:R-:W-:Y:S01]  /*23f0*/  FMUL.FTZ R215, R174, R175 ;  /* 0x000000afaed77220 */ /* 0x000fe20000410000 */
[----:B------:R-:W-:Y:S01]  /*2400*/  SHF.L.U32 R201, R6, 0x10, RZ ;  /* 0x0000001006c97819 */ /* 0x000fe200000006ff */
[----:B------:R-:W-:Y:S01]  /*2410*/  FMUL.FTZ R174, R209, R164 ;  /* 0x000000a4d1ae7220 */ /* 0x000fe20000410000 */
[----:B------:R-:W-:Y:S01]  /*2420*/  SHF.L.U32 R173, R166, 0x10, RZ ;  /* 0x00000010a6ad7819 */ /* 0x000fe200000006ff */
[----:B------:R-:W-:Y:S02]  /*2430*/  IMAD.U32 R197, R165, 0x10000, RZ ;  /* 0x00010000a5c57824 */ /* 0x000fe400078e00ff */
[--C-:B------:R-:W-:Y:S01]  /*2440*/  FFMA.FTZ R201, R201, R168, R174.reuse ;  /* 0x000000a8c9c97223 */ /* 0x100fe200000100ae */
[----:B------:R-:W-:Y:S01]  /*2450*/  PRMT R174, R165, 0x7632, R174 ;  /* 0x00007632a5ae7816 */ /* 0x000fe200000000ae */
[----:B------:R-:W-:Y:S01]  /*2460*/  FADD.FTZ R218, -R176, R179 ;  /* 0x000000b3b0da7221 */ /* 0x000fe20000010100 */
[----:B------:R-:W-:Y:S01]  /*2470*/  PRMT R167, R170, 0x7632, R167 ;  /* 0x00007632aaa77816 */ /* 0x000fe200000000a7 */
[C---:B------:R-:W-:Y:S01]  /*2480*/  FADD.FTZ R216, -R176.reuse, R197 ;  /* 0x000000c5b0d87221 */ /* 0x040fe20000010100 */
[----:B------:R-:W-:Y:S01]  /*2490*/  FADD.FTZ R214, -R176, R219 ;  /* 0x000000dbb0d67221 */ /* 0x000fe20000010100 */
[----:B------:R-:W-:Y:S01]  /*24a0*/  SHF.L.U32 R179, R170, 0x10, RZ ;  /* 0x00000010aab37819 */ /* 0x000fe200000006ff */
[----:B------:R-:W-:Y:S01]  /*24b0*/  FADD.FTZ R102, R102, R211 ;  /* 0x000000d366667221 */ /* 0x000fe20000010000 */
[----:B------:R-:W-:Y:S01]  /*24c0*/  FFMA.FTZ R126, R199, R211, R126 ;  /* 0x000000d3c77e7223 */ /* 0x000fe2000001007e */
[----:B------:R-:W-:-:S02]  /*24d0*/  IMAD.U32 R176, R42, 0x10000, RZ ;  /* 0x000100002ab07824 */ /* 0x000fc400078e00ff */
[----:B------:R-:W-:Y:S01]  /*24e0*/  FMUL.FTZ R197, R178, R173 ;  /* 0x000000adb2c57220 */ /* 0x000fe20000410000 */
[----:B------:R-:W-:Y:S01]  /*24f0*/  IMAD.U32 R202, R43, 0x10000, RZ ;  /* 0x000100002bca7824 */ /* 0x000fe200078e00ff */
[----:B------:R-:W-:Y:S01]  /*2500*/  PRMT R169, R169, 0x7632, R169 ;  /* 0x00007632a9a97816 */ /* 0x000fe200000000a9 */
[----:B------:R-:W-:Y:S01]  /*2510*/  IMAD.U32 R211, R171, 0x10000, RZ ;  /* 0x00010000abd37824 */ /* 0x000fe200078e00ff */
[----:B------:R-:W-:Y:S01]  /*2520*/  SHF.L.U32 R174, R174, 0x10, RZ ;  /* 0x00000010aeae7819 */ /* 0x000fe200000006ff */
[----:B------:R-:W-:Y:S01]  /*2530*/  IMAD.U32 R165, R9, 0x10000, RZ ;  /* 0x0001000009a57824 */ /* 0x000fe200078e00ff */
[----:B------:R-:W-:Y:S02]  /*2540*/  PRMT R170, R166, 0x7632, R170 ;  /* 0x00007632a6aa7816 */ /* 0x000fe400000000aa */
[----:B------:R-:W-:Y:S01]  /*2550*/  PRMT R166, R167, 0x7632, R166 ;  /* 0x00007632a7a67816 */ /* 0x000fe200000000a6 */
[----:B------:R-:W-:Y:S01]  /*2560*/  FFMA.FTZ R197, R176, R179, R197 ;  /* 0x000000b3b0c57223 */ /* 0x000fe200000100c5 */
[----:B------:R-:W-:Y:S01]  /*2570*/  FFMA.FTZ R202, R202, R211, R215 ;  /* 0x000000d3caca7223 */ /* 0x000fe200000100d7 */
[----:B------:R-:W-:Y:S01]  /*2580*/  FMUL.FTZ R209, R172, UR17 ;  /* 0x00000011acd17c20 */ /* 0x000fe20008410000 */
[----:B------:R-:W-:-:S02]  /*2590*/  IMAD.U32 R215, R8, 0x10000, RZ ;  /* 0x0001000008d77824 */ /* 0x000fc400078e00ff */
[----:B------:R-:W-:Y:S01]  /*25a0*/  FMUL.FTZ R172, R165, R174 ;  /* 0x000000aea5ac7220 */ /* 0x000fe20000410000 */
[----:B------:R-:W-:Y:S01]  /*25b0*/  IMAD.U32 R176, R169, 0x10000, RZ ;  /* 0x00010000a9b07824 */ /* 0x000fe200078e00ff */
[----:B------:R-:W-:Y:S01]  /*25c0*/  PRMT R178, R171, 0x7632, R178 ;  /* 0x00007632abb27816 */ /* 0x000fe200000000b2 */
[----:B------:R-:W-:Y:S01]  /*25d0*/  FMUL.FTZ R220, R220, UR17 ;  /* 0x00000011dcdc7c20 */ /* 0x000fe20008410000 */
[----:B------:R-:W-:Y:S01]  /*25e0*/  SHF.L.U32 R165, R13, 0x10, RZ ;  /* 0x000000100da57819 */ /* 0x000fe200000006ff */
[----:B------:R-:W-:Y:S02]  /*25f0*/  IMAD.U32 R166, R166, 0x10000, RZ ;  /* 0x00010000a6a67824 */ /* 0x000fe400078e00ff */
[----:B------:R-:W-:Y:S01]  /*2600*/  FFMA.FTZ R215, R215, R176, R172 ;  /* 0x000000b0d7d77223 */ /* 0x000fe200000100ac */
[----:B------:R-:W-:Y:S01]  /*2610*/  SHF.L.U32 R172, R178, 0x10, RZ ;  /* 0x00000010b2ac7819 */ /* 0x000fe200000006ff */
[----:B------:R-:W-:Y:S01]  /*2620*/  FADD.FTZ R53, R53, R164 ;  /* 0x000000a435357221 */ /* 0x000fe20000010000 */
[----:B------:R-:W-:Y:S01]  /*2630*/  FFMA.FTZ R77, R220, R164, R77 ;  /* 0x000000a4dc4d7223 */ /* 0x000fe2000001004d */
[----:B------:R-:W-:Y:S01]  /*2640*/  FMUL.FTZ R178, R165, R166 ;  /* 0x000000a6a5b27220 */ /* 0x000fe20000410000 */
[----:B------:R-:W-:Y:S01]  /*2650*/  FADD.FTZ R164, R177, R190 ;  /* 0x000000beb1a47221 */ /* 0x000fe20000010000 */
[----:B------:R-:W-:Y:S01]  /*2660*/  FFMA.FTZ R165, R195, R190, R248 ;  /* 0x000000bec3a57223 */ /* 0x000fe200000100f8 */
[----:B------:R-:W-:-:S02]  /*2670*/  IMAD.U32 R169, R167, 0x10000, RZ ;  /* 0x00010000a7a97824 */ /* 0x000fc400078e00ff */
[----:B------:R-:W-:Y:S01]  /*2680*/  FADD.FTZ R167, R164, R201 ;  /* 0x000000c9a4a77221 */ /* 0x000fe20000010000 */
[----:B------:R-:W-:Y:S01]  /*2690*/  FFMA.FTZ R164, R220, R201, R165 ;  /* 0x000000c9dca47223 */ /* 0x000fe200000100a5 */
[----:B------:R-:W-:Y:S01]  /*26a0*/  SHF.L.U32 R171, R11, 0x10, RZ ;  /* 0x000000100bab7819 */ /* 0x000fe200000006ff */
[----:B------:R-:W-:Y:S01]  /*26b0*/  FADD.FTZ R101, R101, R168 ;  /* 0x000000a865657221 */ /* 0x000fe20000010000 */
[----:B------:R-:W-:Y:S01]  /*26c0*/  SHF.L.U32 R170, R170, 0x10, RZ ;  /* 0x00000010aaaa7819 */ /* 0x000fe200000006ff */
[----:B------:R-:W-:Y:S01]  /*26d0*/  FFMA.FTZ R125, R220, R168, R125 ;  /* 0x000000a8dc7d7223 */ /* 0x000fe2000001007d */
[----:B------:R-:W-:Y:S01]  /*26e0*/  FMUL.FTZ R218, R218, UR17 ;  /* 0x00000011dada7c20 */ /* 0x000fe20008410000 */
[----:B------:R-:W-:Y:S01]  /*26f0*/  FADD.FTZ R168, R167, R192 ;  /* 0x000000c0a7a87221 */ /* 0x000fe20000010000 */
[----:B------:R-:W-:Y:S01]  /*2700*/  FFMA.FTZ R165, R199, R192, R164 ;  /* 0x000000c0c7a57223 */ /* 0x000fe200000100a4 */
[----:B------:R-:W-:Y:S02]  /*2710*/  FMUL.FTZ R171, R171, R170 ;  /* 0x000000aaabab7220 */ /* 0x000fe40000410000 */
[----:B------:R-:W-:Y:S01]  /*2720*/  FADD.FTZ R168, R168, R215 ;  /* 0x000000d7a8a87221 */ /* 0x000fe20000010000 */
[----:B------:R-:W-:Y:S01]  /*2730*/  FFMA.FTZ R164, R218, R215, R165 ;  /* 0x000000d7daa47223 */ /* 0x000fe200000100a5 */
[----:B------:R-:W-:Y:S01]  /*2740*/  FMUL.FTZ R213, R213, UR17 ;  /* 0x00000011d5d57c20 */ /* 0x000fe20008410000 */
[----:B------:R-:W-:Y:S01]  /*2750*/  FFMA.FTZ R212, R212, R169, R171 ;  /* 0x000000a9d4d47223 */ /* 0x000fe200000100ab */
[----:B------:R-:W-:Y:S01]  /*2760*/  FMUL.FTZ R216, R216, UR17 ;  /* 0x00000011d8d87c20 */ /* 0x000fe20008410000 */
[----:B------:R-:W-:Y:S01]  /*2770*/  FADD.FTZ R165, R168, R197 ;  /* 0x000000c5a8a57221 */ /* 0x000fe20000010000 */
[----:B------:R-:W-:Y:S01]  /*2780*/  FFMA.FTZ R167, R209, R197, R164 ;  /* 0x000000c5d1a77223 */ /* 0x000fe200000100a4 */
[----:B------:R-:W-:Y:S01]  /*2790*/  FADD.FTZ R98, R98, R211 ;  /* 0x000000d362627221 */ /* 0x000fe20000010000 */
[----:B------:R-:W-:Y:S01]  /*27a0*/  FFMA.FTZ R122, R213, R211, R122 ;  /* 0x000000d3d57a7223 */ /* 0x000fe2000001007a */
[----:B------:R-:W-:Y:S01]  /*27b0*/  SHF.L.U32 R211, R12, 0x10, RZ ;  /* 0x000000100cd37819 */ /* 0x000fe200000006ff */
[----:B------:R-:W-:Y:S01]  /*27c0*/  FADD.FTZ R165, R165, R212 ;  /* 0x000000d4a5a57221 */ /* 0x000fe20000010000 */
[----:B------:R-:W-:Y:S01]  /*27d0*/  FFMA.FTZ R164, R216, R212, R167 ;  /* 0x000000d4d8a47223 */ /* 0x000fe200000100a7 */
[----:B------:R-:W-:-:S02]  /*27e0*/  FMUL.FTZ R214, R214, UR17 ;  /* 0x00000011d6d67c20 */ /* 0x000fc40008410000 */
        /* <DEDUP_REMOVED lines=22> */
[----:B------:R-:W-:-:S07]  /*2950*/  FFMA.FTZ R248, R214, R211, R164 ;  /* 0x000000d3d6f87223 */ /* 0x000fce00000100a4 */
.L_x_146:
[----:B------:R-:W-:Y:S05]  /*2960*/  BSYNC.RECONVERGENT B0 ;  /* 0x0000000000007941 */ /* 0x000fea0003800200 */
.L_x_145:
        /* <DEDUP_REMOVED lines=32> */
.L_x_148:
[----:B------:R-:W-:Y:S05]  /*2b70*/  BSYNC.RECONVERGENT B0 ;  /* 0x0000000000007941 */ /* 0x000fea0003800200 */
.L_x_147:
[----:B------:R-:W1:Y:S08]  /*2b80*/  S2UR UR5, SR_CgaCtaId ;  /* 0x00000000000579c3 */ /* 0x000e700000008800 */
[----:B------:R-:W-:Y:S01]  /*2b90*/  BAR.SYNC.DEFER_BLOCKING 0x0 ;  /* 0x0000000000007b1d */ /* 0x000fe20000010000 */
[----:B------:R-:W-:Y:S01]  /*2ba0*/  ISETP.GE.U32.AND P2, PT, R182, 0x100, PT ;  /* 0x00000100b600780c */ /* 0x000fe20003f46070 */
[----:B------:R-:W-:-:S02]  /*2bb0*/  UISETP.NE.AND UP2, UPT, UR24, URZ, UPT ;  /* 0x000000ff1800728c */ /* 0x000fc4000bf45270 */
[----:B------:R-:W-:Y:S02]  /*2bc0*/  UIADD3 UR7, UPT, UPT, UR7, UR18, URZ ;  /* 0x0000001207077290 */ /* 0x000fe4000fffe0ff */
[----:B------:R-:W-:Y:S01]  /*2bd0*/  UMOV UR4, 0x400 ;  /* 0x0000040000047882 */ /* 0x000fe20000000000 */
[----:B------:R-:W-:Y:S01]  /*2be0*/  BSSY.RECONVERGENT B0, `(.L_x_149) ;  /* 0x0000293000007945 */ /* 0x000fe20003800200 */
[----:B------:R-:W-:Y:S01]  /*2bf0*/  PLOP3.LUT P0, PT, PT, PT, UP2, 0x40, 0x4 ;  /* 0x000000000004781c */ /* 0x000fe20003f0e828 */
[----:B------:R-:W-:Y:S02]  /*2c00*/  UISETP.GE.AND UP3, UPT, UR7, UR19, UPT ;  /* 0x000000130700728c */ /* 0x000fe4000bf66270 */
        /* <DEDUP_REMOVED lines=13> */
[----:B0-----:R-:W-:Y:S01]  /*2ce0*/  FADD.FTZ R248, RZ, R165 ;  /* 0x000000a5fff87221 */ /* 0x001fe20000010000 */
[----:B------:R-:W-:-:S03]  /*2cf0*/  FADD.FTZ R165, RZ, R164 ;  /* 0x000000a4ffa57221 */ /* 0x000fc60000010000 */
[----:B------:R-:W-:Y:S01]  /*2d00*/  FADD.FTZ R248, R167, R248 ;  /* 0x000000f8a7f87221 */ /* 0x000fe20000010000 */
[----:B------:R-:W-:-:S03]  /*2d10*/  FADD.FTZ R165, R166, R165 ;  /* 0x000000a5a6a57221 */ /* 0x000fc60000010000 */
        /* <DEDUP_REMOVED lines=11> */
[----:B------:R-:W-:-:S03]  /*2dd0*/  FADD.FTZ R165, R178, R165 ;  /* 0x000000a5b2a57221 */ /* 0x000fc60000010000 */
[----:B------:R-:W-:Y:S01]  /*2de0*/  FMUL.FTZ R179, R179, UR22 ;  /* 0x00000016b3b37c20 */ /* 0x000fe20008410000 */
[----:B------:R-:W-:-:S04]  /*2df0*/  FMUL.FTZ R165, R165, UR22 ;  /* 0x00000016a5a57c20 */ /* 0x000fc80008410000 */
[----:B------:R-:W-:Y:S02]  /*2e00*/  R2UR UR16, R179 ;  /* 0x00000000b31072ca */ /* 0x000fe400000e0000 */
[----:B------:R-:W-:Y:S01]  /*2e10*/  FSEL R174, R165, RZ, P0 ;  /* 0x000000ffa5ae7208 */ /* 0x000fe20000000000 */
[----:B------:R-:W-:-:S12]  /*2e20*/  @!P2 BRA `(.L_x_150) ;  /* 0x0000002400b8a947 */ /* 0x000fd80003800000 */
[----:B------:R-:W-:-:S04]  /*2e30*/  UISETP.NE.U32.AND UP0, UPT, UR20, URZ, UPT ;  /* 0x000000ff1400728c */ /* 0x000fc8000bf05070 */
[----:B------:R-:W-:-:S09]  /*2e40*/  UISETP.NE.AND.EX UP0, UPT, UR21, URZ, UPT, UP0 ;  /* 0x000000ff1500728c */ /* 0x000fd2000bf05300 */
[----:B------:R-:W-:Y:S05]  /*2e50*/  BRA.U UP0, `(.L_x_151) ;  /* 0x0000001100147547 */ /* 0x000fea000b800000 */
        /* <DEDUP_REMOVED lines=8> */
[--C-:B------:R-:W-:Y:S01]  /*2ee0*/  FFMA.FTZ R165, R203, UR16, R174.reuse ;  /* 0x00000010cba57c23 */ /* 0x100fe200080100ae */
[--C-:B------:R-:W-:Y:S01]  /*2ef0*/  FFMA.FTZ R167, R228, UR16, R174.reuse ;  /* 0x00000010e4a77c23 */ /* 0x100fe200080100ae */
[--C-:B------:R-:W-:Y:S01]  /*2f00*/  FFMA.FTZ R164, R217, UR16, R174.reuse ;  /* 0x00000010d9a47c23 */ /* 0x100fe200080100ae */
[----:B-----5:R-:W-:Y:S01]  /*2f10*/  LOP3.LUT P5, RZ, R241, 0xff, RZ, 0xc0, !PT ;  /* 0x000000fff1ff7812 */ /* 0x020fe200078ac0ff */
[----:B------:R-:W-:Y:S01]  /*2f20*/  FADD.FTZ R165, R194, -R165 ;  /* 0x800000a5c2a57221 */ /* 0x000fe20000010000 */
[----:B------:R-:W-:Y:S01]  /*2f30*/  FFMA.FTZ R173, R230, UR16, R174 ;  /* 0x00000010e6ad7c23 */ /* 0x000fe200080100ae */
[----:B------:R-:W-:Y:S01]  /*2f40*/  FADD.FTZ R167, R0, -R167 ;  /* 0x800000a700a77221 */ /* 0x000fe20000010000 */
[----:B------:R-:W-:Y:S01]  /*2f50*/  FADD.FTZ R164, R205, -R164 ;  /* 0x800000a4cda47221 */ /* 0x000fe20000010000 */
[----:B------:R-:W-:Y:S01]  /*2f60*/  FMUL.FTZ R165, R165, UR17 ;  /* 0x00000011a5a57c20 */ /* 0x000fe20008410000 */
[--C-:B------:R-:W-:Y:S01]  /*2f70*/  FFMA.FTZ R168, R232, UR16, R174.reuse ;  /* 0x00000010e8a87c23 */ /* 0x100fe200080100ae */
[----:B------:R-:W-:Y:S01]  /*2f80*/  FADD.FTZ R173, R2, -R173 ;  /* 0x800000ad02ad7221 */ /* 0x000fe20000010000 */
[--C-:B------:R-:W-:Y:S01]  /*2f90*/  FFMA.FTZ R171, R193, UR16, R174.reuse ;  /* 0x00000010c1ab7c23 */ /* 0x100fe200080100ae */
[----:B------:R-:W-:Y:S01]  /*2fa0*/  FMUL.FTZ R165, R165, UR23 ;  /* 0x00000017a5a57c20 */ /* 0x000fe20008410000 */
[--C-:B------:R-:W-:Y:S01]  /*2fb0*/  FFMA.FTZ R169, R234, UR16, R174.reuse ;  /* 0x00000010eaa97c23 */ /* 0x100fe200080100ae */
[----:B------:R-:W-:Y:S01]  /*2fc0*/  FMUL.FTZ R167, R167, UR17 ;  /* 0x00000011a7a77c20 */ /* 0x000fe20008410000 */
[----:B------:R-:W-:Y:S01]  /*2fd0*/  ISETP.GE.U32.AND P0, PT, R240, RZ, PT ;  /* 0x000000fff000720c */ /* 0x000fe20003f06070 */
[----:B------:R-:W-:Y:S01]  /*2fe0*/  FMUL.FTZ R164, R164, UR17 ;  /* 0x00000011a4a47c20 */ /* 0x000fe20008410000 */
[----:B------:R-:W-:Y:S01]  /*2ff0*/  FSEL R166, R165, RZ, P5 ;  /* 0x000000ffa5a67208 */ /* 0x000fe20002800000 */
[----:B------:R-:W-:Y:S01]  /*3000*/  FFMA.FTZ R165, R3, UR16, R174 ;  /* 0x0000001003a57c23 */ /* 0x000fe200080100ae */
[----:B------:R-:W-:Y:S01]  /*3010*/  FADD.FTZ R168, R207, -R168 ;  /* 0x800000a8cfa87221 */ /* 0x000fe20000010000 */
[----:B------:R-:W-:Y:S01]  /*3020*/  FMUL.FTZ R173, R173, UR17 ;  /* 0x00000011adad7c20 */ /* 0x000fe20008410000 */
[----:B------:R-:W-:Y:S01]  /*3030*/  FADD.FTZ R171, R196, -R171 ;  /* 0x800000abc4ab7221 */ /* 0x000fe20000010000 */
[----:B------:R-:W-:Y:S01]  /*3040*/  FADD.FTZ R169, R204, -R169 ;  /* 0x800000a9cca97221 */ /* 0x000fe20000010000 */
[----:B------:R-:W-:Y:S01]  /*3050*/  FADD.FTZ R165, R4, -R165 ;  /* 0x800000a504a57221 */ /* 0x000fe20000010000 */
[----:B------:R-:W-:Y:S01]  /*3060*/  FMUL.FTZ R167, R167, UR23 ;  /* 0x00000017a7a77c20 */ /* 0x000fe20008410000 */
[----:B------:R-:W-:Y:S01]  /*3070*/  FMUL.FTZ R164, R164, UR23 ;  /* 0x00000017a4a47c20 */ /* 0x000fe20008410000 */
[----:B------:R-:W-:Y:S01]  /*3080*/  ISETP.GE.U32.AND.EX P0, PT, R241, 0x1000000, PT, P0 ;  /* 0x01000000f100780c */ /* 0x000fe20003f06100 */
[----:B------:R-:W-:Y:S01]  /*3090*/  FMUL.FTZ R168, R168, UR17 ;  /* 0x00000011a8a87c20 */ /* 0x000fe20008410000 */
[----:B------:R-:W-:Y:S01]  /*30a0*/  FMUL.FTZ R173, R173, UR23 ;  /* 0x00000017adad7c20 */ /* 0x000fe20008410000 */
[----:B------:R-:W-:Y:S01]  /*30b0*/  LOP3.LUT P1, RZ, R241, 0xff0000, RZ, 0xc0, !PT ;  /* 0x00ff0000f1ff7812 */ /* 0x000fe2000782c0ff */
[----:B------:R-:W-:Y:S01]  /*30c0*/  FMUL.FTZ R171, R171, UR17 ;  /* 0x00000011abab7c20 */ /* 0x000fe20008410000 */
[----:B------:R-:W-:Y:S01]  /*30d0*/  LOP3.LUT P6, RZ, R241, 0xff00, RZ, 0xc0, !PT ;  /* 0x0000ff00f1ff7812 */ /* 0x000fe200078cc0ff */
[----:B------:R-:W-:Y:S01]  /*30e0*/  FMUL.FTZ R169, R169, UR17 ;  /* 0x00000011a9a97c20 */ /* 0x000fe20008410000 */
[----:B------:R-:W-:Y:S01]  /*30f0*/  FMUL.FTZ R165, R165, UR17 ;  /* 0x00000011a5a57c20 */ /* 0x000fe20008410000 */
[----:B------:R-:W-:Y:S01]  /*3100*/  FSEL R167, R167, RZ, P0 ;  /* 0x000000ffa7a77208 */ /* 0x000fe20000000000 */
[----:B------:R-:W-:Y:S01]  /*3110*/  FMUL.FTZ R168, R168, UR23 ;  /* 0x00000017a8a87c20 */ /* 0x000fe20008410000 */
[----:B------:R-:W-:Y:S01]  /*3120*/  FSEL R164, R164, RZ, P1 ;  /* 0x000000ffa4a47208 */ /* 0x000fe20000800000 */
[----:B------:R-:W-:Y:S01]  /*3130*/  FMUL.FTZ R171, R171, UR23 ;  /* 0x00000017abab7c20 */ /* 0x000fe20008410000 */
[----:B------:R-:W-:Y:S01]  /*3140*/  LOP3.LUT P0, RZ, R240, 0xff000000, RZ, 0xc0, !PT ;  /* 0xff000000f0ff7812 */ /* 0x000fe2000780c0ff */
[----:B------:R-:W-:Y:S01]  /*3150*/  FMUL.FTZ R169, R169, UR23 ;  /* 0x00000017a9a97c20 */ /* 0x000fe20008410000 */
[----:B------:R-:W-:Y:S01]  /*3160*/  FMUL.FTZ R165, R165, UR23 ;  /* 0x00000017a5a57c20 */ /* 0x000fe20008410000 */
[----:B------:R-:W-:-:S02]  /*3170*/  FSEL R173, R173, RZ, P6 ;  /* 0x000000ffadad7208 */ /* 0x000fc40003000000 */
[C---:B------:R-:W-:Y:S02]  /*3180*/  LOP3.LUT P1, RZ, R240.reuse, 0xff0000, RZ, 0xc0, !PT ;  /* 0x00ff0000f0ff7812 */ /* 0x040fe4000782c0ff */
[C---:B------:R-:W-:Y:S02]  /*3190*/  LOP3.LUT P5, RZ, R240.reuse, 0xff00, RZ, 0xc0, !PT ;  /* 0x0000ff00f0ff7812 */ /* 0x040fe400078ac0ff */
[----:B------:R-:W-:Y:S02]  /*31a0*/  LOP3.LUT P6, RZ, R240, 0xff, RZ, 0xc0, !PT ;  /* 0x000000fff0ff7812 */ /* 0x000fe400078cc0ff */
[----:B------:R-:W-:Y:S02]  /*31b0*/  FSEL R170, R168, RZ, P0 ;  /* 0x000000ffa8aa7208 */ /* 0x000fe40000000000 */
[----:B------:R-:W-:Y:S02]  /*31c0*/  FSEL R171, R171, RZ, P1 ;  /* 0x000000ffabab7208 */ /* 0x000fe40000800000 */
[----:B------:R-:W-:-:S02]  /*31d0*/  FSEL R169, R169, RZ, P5 ;  /* 0x000000ffa9a97208 */ /* 0x000fc40002800000 */
[----:B------:R-:W-:Y:S02]  /*31e0*/  FSEL R168, R165, RZ, P6 ;  /* 0x000000ffa5a87208 */ /* 0x000fe40003000000 */
[----:B------:R-:W-:Y:S02]  /*31f0*/  F2FP.BF16.F32.PACK_AB R167, R167, R164 ;  /* 0x000000a4a7a7723e */ /* 0x000fe400000010ff */
[----:B------:R-:W-:Y:S02]  /*3200*/  F2FP.BF16.F32.PACK_AB R166, R173, R166 ;  /* 0x000000a6ada6723e */ /* 0x000fe400000010ff */
[----:B------:R-:W-:Y:S02]  /*3210*/  F2FP.BF16.F32.PACK_AB R165, R170, R171 ;  /* 0x000000abaaa5723e */ /* 0x000fe400000010ff */
[----:B------:R-:W-:Y:S01]  /*3220*/  F2FP.BF16.F32.PACK_AB R164, R169, R168 ;  /* 0x000000a8a9a4723e */ /* 0x000fe200000010ff */
[----:B------:R-:W-:Y:S06]  /*3230*/  BRA `(.L_x_154) ;  /* 0x00000020007c7947 */ /* 0x000fec0003800000 */
.L_x_153:
[--C-:B------:R-:W-:Y:S01]  /*3240*/  FFMA.FTZ R156, R217, UR16, R174.reuse ;  /* 0x00000010d99c7c23 */ /* 0x100fe200080100ae */
[--C-:B------:R-:W-:Y:S01]  /*3250*/  FFMA.FTZ R159, R228, UR16, R174.reuse ;  /* 0x00000010e49f7c23 */ /* 0x100fe200080100ae */
[--C-:B------:R-:W-:Y:S01]  /*3260*/  FFMA.FTZ R157, R203, UR16, R174.reuse ;  /* 0x00000010cb9d7c23 */ /* 0x100fe200080100ae */
[----:B------:R-:W-:Y:S01]  /*3270*/  FFMA.FTZ R171, R230, UR16, R174 ;  /* 0x00000010e6ab7c23 */ /* 0x000fe200080100ae */
[----:B------:R-:W-:Y:S01]  /*3280*/  FADD.FTZ R156, R205, -R156 ;  /* 0x8000009ccd9c7221 */ /* 0x000fe20000010000 */
[----:B------:R-:W-:Y:S01]  /*3290*/  FADD.FTZ R159, R0, -R159 ;  /* 0x8000009f009f7221 */ /* 0x000fe20000010000 */
[----:B------:R-:W-:Y:S01]  /*32a0*/  FADD.FTZ R157, R194, -R157 ;  /* 0x8000009dc29d7221 */ /* 0x000fe20000010000 */
[--C-:B------:R-:W-:Y:S01]  /*32b0*/  FFMA.FTZ R169, R193, UR16, R174.reuse ;  /* 0x00000010c1a97c23 */ /* 0x100fe200080100ae */
[----:B------:R-:W-:Y:S01]  /*32c0*/  FMUL.FTZ R156, R156, UR17 ;  /* 0x000000119c9c7c20 */ /* 0x000fe20008410000 */
[----:B------:R-:W-:Y:S01]  /*32d0*/  FMUL.FTZ R165, R159, UR17 ;  /* 0x000000119fa57c20 */ /* 0x000fe20008410000 */
[----:B------:R-:W-:Y:S01]  /*32e0*/  FMUL.FTZ R158, R157, UR17 ;  /* 0x000000119d9e7c20 */ /* 0x000fe20008410000 */
[----:B------:R-:W-:Y:S01]  /*32f0*/  FADD.FTZ R171, R2, -R171 ;  /* 0x800000ab02ab7221 */ /* 0x000fe20000010000 */
[----:B------:R-:W-:Y:S01]  /*3300*/  FMUL.FTZ R164, R156, UR23 ;  /* 0x000000179ca47c20 */ /* 0x000fe20008410000 */
[C---:B------:R-:W-:Y:S01]  /*3310*/  FMUL.FTZ R167, R165.reuse, UR23 ;  /* 0x00000017a5a77c20 */ /* 0x040fe20008410000 */
[----:B------:R-:W-:Y:S01]  /*3320*/  F2FP.BF16.F32.PACK_AB R159, R165, R156 ;  /* 0x0000009ca59f723e */ /* 0x000fe200000010ff */
[--C-:B------:R-:W-:Y:S01]  /*3330*/  FFMA.FTZ R156, R232, UR16, R174.reuse ;  /* 0x00000010e89c7c23 */ /* 0x100fe200080100ae */
[--C-:B------:R-:W-:Y:S01]  /*3340*/  FFMA.FTZ R157, R3, UR16, R174.reuse ;  /* 0x00000010039d7c23 */ /* 0x100fe200080100ae */
[----:B------:R-:W-:Y:S01]  /*3350*/  FFMA.FTZ R165, R234, UR16, R174 ;  /* 0x00000010eaa57c23 */ /* 0x000fe200080100ae */
[----:B------:R-:W-:Y:S01]  /*3360*/  FADD.FTZ R169, R196, -R169 ;  /* 0x800000a9c4a97221 */ /* 0x000fe20000010000 */
[----:B------:R-:W-:Y:S01]  /*3370*/  FADD.FTZ R156, R207, -R156 ;  /* 0x8000009ccf9c7221 */ /* 0x000fe20000010000 */
[----:B------:R-:W-:Y:S01]  /*3380*/  FMUL.FTZ R173, R171, UR17 ;  /* 0x00000011abad7c20 */ /* 0x000fe20008410000 */
[----:B------:R-:W-:Y:S01]  /*3390*/  FADD.FTZ R157, R4, -R157 ;  /* 0x8000009d049d7221 */ /* 0x000fe20000010000 */
[----:B------:R-:W-:Y:S01]  /*33a0*/  FADD.FTZ R165, R204, -R165 ;  /* 0x800000a5cca57221 */ /* 0x000fe20000010000 */
[----:B-----5:R-:W-:Y:S01]  /*33b0*/  ISETP.GE.U32.AND P0, PT, R240, RZ, PT ;  /* 0x000000fff000720c */ /* 0x020fe20003f06070 */
[----:B------:R-:W-:Y:S01]  /*33c0*/  FMUL.FTZ R166, R158, UR23 ;  /* 0x000000179ea67c20 */ /* 0x000fe20008410000 */
[----:B------:R-:W-:Y:S01]  /*33d0*/  FMUL.FTZ R168, R169, UR17 ;  /* 0x00000011a9a87c20 */ /* 0x000fe20008410000 */
[----:B------:R-:W-:Y:S01]  /*33e0*/  FMUL.FTZ R171, R156, UR17 ;  /* 0x000000119cab7c20 */ /* 0x000fe20008410000 */
[----:B------:R-:W-:Y:S01]  /*33f0*/  FMUL.FTZ R156, R157, UR17 ;  /* 0x000000119d9c7c20 */ /* 0x000fe20008410000 */
[----:B------:R-:W-:Y:S01]  /*3400*/  FMUL.FTZ R169, R165, UR17 ;  /* 0x00000011a5a97c20 */ /* 0x000fe20008410000 */
[C---:B------:R-:W-:Y:S01]  /*3410*/  F2FP.BF16.F32.PACK_AB R158, R173.reuse, R158 ;  /* 0x0000009ead9e723e */ /* 0x040fe200000010ff */
[----:B------:R-:W-:Y:S01]  /*3420*/  FMUL.FTZ R173, R173, UR23 ;  /* 0x00000017adad7c20 */ /* 0x000fe20008410000 */
[C---:B------:R-:W-:Y:S01]  /*3430*/  LOP3.LUT P1, RZ, R241.reuse, 0xff0000, RZ, 0xc0, !PT ;  /* 0x00ff0000f1ff7812 */ /* 0x040fe2000782c0ff */
[----:B------:R-:W-:Y:S01]  /*3440*/  FMUL.FTZ R165, R156, UR23 ;  /* 0x000000179ca57c20 */ /* 0x000fe20008410000 */
[C---:B------:R-:W-:Y:S01]  /*3450*/  LOP3.LUT P5, RZ, R241.reuse, 0xff, RZ, 0xc0, !PT ;  /* 0x000000fff1ff7812 */ /* 0x040fe200078ac0ff */
[----:B------:R-:W-:Y:S01]  /*3460*/  FMUL.FTZ R170, R168, UR23 ;  /* 0x00000017a8aa7c20 */ /* 0x000fe20008410000 */
[----:B------:R-:W-:-:S02]  /*3470*/  LOP3.LUT P6, RZ, R241, 0xff00, RZ, 0xc0, !PT ;  /* 0x0000ff00f1ff7812 */ /* 0x000fc400078cc0ff */
[----:B------:R-:W-:Y:S02]  /*3480*/  ISETP.GE.U32.AND.EX P0, PT, R241, 0x1000000, PT, P0 ;  /* 0x01000000f100780c */ /* 0x000fe40003f06100 */
[C---:B------:R-:W-:Y:S01]  /*3490*/  F2FP.BF16.F32.PACK_AB R157, R171.reuse, R168 ;  /* 0x000000a8ab9d723e */ /* 0x040fe200000010ff */
[----:B------:R-:W-:Y:S01]  /*34a0*/  FMUL.FTZ R171, R171, UR23 ;  /* 0x00000017abab7c20 */ /* 0x000fe20008410000 */
[C---:B------:R-:W-:Y:S01]  /*34b0*/  F2FP.BF16.F32.PACK_AB R156, R169.reuse, R156 ;  /* 0x0000009ca99c723e */ /* 0x040fe200000010ff */
[----:B------:R-:W-:Y:S01]  /*34c0*/  FMUL.FTZ R169, R169, UR23 ;  /* 0x00000017a9a97c20 */ /* 0x000fe20008410000 */
[----:B------:R-:W-:Y:S02]  /*34d0*/  FSEL R164, R164, RZ, P1 ;  /* 0x000000ffa4a47208 */ /* 0x000fe40000800000 */
[----:B------:R-:W-:Y:S02]  /*34e0*/  FSEL R167, R167, RZ, P0 ;  /* 0x000000ffa7a77208 */ /* 0x000fe40000000000 */
[----:B------:R-:W-:-:S02]  /*34f0*/  FSEL R166, R166, RZ, P5 ;  /* 0x000000ffa6a67208 */ /* 0x000fc40002800000 */
[----:B------:R-:W-:Y:S02]  /*3500*/  FSEL R173, R173, RZ, P6 ;  /* 0x000000ffadad7208 */ /* 0x000fe40003000000 */
[C---:B------:R-:W-:Y:S02]  /*3510*/  LOP3.LUT P1, RZ, R240.reuse, 0xff0000, RZ, 0xc0, !PT ;  /* 0x00ff0000f0ff7812 */ /* 0x040fe4000782c0ff */
[C---:B------:R-:W-:Y:S02]  /*3520*/  LOP3.LUT P0, RZ, R240.reuse, 0xff000000, RZ, 0xc0, !PT ;  /* 0xff000000f0ff7812 */ /* 0x040fe4000780c0ff */
[C---:B------:R-:W-:Y:S02]  /*3530*/  LOP3.LUT P5, RZ, R240.reuse, 0xff, RZ, 0xc0, !PT ;  /* 0x000000fff0ff7812 */ /* 0x040fe400078ac0ff */
[----:B------:R-:W-:Y:S02]  /*3540*/  LOP3.LUT P6, RZ, R240, 0xff00, RZ, 0xc0, !PT ;  /* 0x0000ff00f0ff7812 */ /* 0x000fe400078cc0ff */
[----:B------:R-:W-:-:S02]  /*3550*/  FSEL R170, R170, RZ, P1 ;  /* 0x000000ffaaaa7208 */ /* 0x000fc40000800000 */
[----:B------:R-:W-:Y:S02]  /*3560*/  FSEL R171, R171, RZ, P0 ;  /* 0x000000ffabab7208 */ /* 0x000fe40000000000 */
[----:B------:R-:W-:Y:S02]  /*3570*/  FSEL R168, R165, RZ, P5 ;  /* 0x000000ffa5a87208 */ /* 0x000fe40002800000 */
[----:B------:R-:W-:Y:S02]  /*3580*/  FSEL R169, R169, RZ, P6 ;  /* 0x000000ffa9a97208 */ /* 0x000fe40003000000 */
[----:B------:R-:W-:Y:S02]  /*3590*/  F2FP.BF16.F32.PACK_AB R167, R167, R164 ;  /* 0x000000a4a7a7723e */ /* 0x000fe400000010ff */
[----:B------:R-:W-:Y:S02]  /*35a0*/  F2FP.BF16.F32.PACK_AB R166, R173, R166 ;  /* 0x000000a6ada6723e */ /* 0x000fe400000010ff */
[----:B------:R-:W-:-:S02]  /*35b0*/  F2FP.BF16.F32.PACK_AB R165, R171, R170 ;  /* 0x000000aaaba5723e */ /* 0x000fc400000010ff */
[----:B------:R-:W-:Y:S01]  /*35c0*/  F2FP.BF16.F32.PACK_AB R164, R169, R168 ;  /* 0x000000a8a9a4723e */ /* 0x000fe200000010ff */
[----:B------:R-:W-:Y:S06]  /*35d0*/  BRA `(.L_x_154) ;  /* 0x0000001c00947947 */ /* 0x000fec0003800000 */
.L_x_152:
[----:B------:R-:W-:Y:S01]  /*35e0*/  UMOV UR4, UR8 ;  /* 0x0000000800047c82 */ /* 0x000fe20008000000 */
[----:B------:R-:W-:Y:S01]  /*35f0*/  UMOV UR5, UR9 ;  /* 0x0000000900057c82 */ /* 0x000fe20008000000 */
[----:B------:R-:W-:-:S04]  /*3600*/  UISETP.NE.U32.AND UP0, UPT, UR4, URZ, UPT ;  /* 0x000000ff0400728c */ /* 0x000fc8000bf05070 */
[----:B------:R-:W-:-:S09]  /*3610*/  UISETP.NE.AND.EX UP0, UPT, UR5, URZ, UPT, UP0 ;  /* 0x000000ff0500728c */ /* 0x000fd2000bf05300 */
[----:B------:R-:W-:Y:S05]  /*3620*/  BRA.U UP0, `(.L_x_155) ;  /* 0x0000000500087547 */ /* 0x000fea000b800000 */
[----:B------:R-:W-:Y:S01]  /*3630*/  FFMA.FTZ R166, R217, UR16, R174 ;  /* 0x00000010d9a67c23 */ /* 0x000fe200080100ae */
[C---:B-----5:R-:W-:Y:S01]  /*3640*/  IMAD.U32 R164, R147.reuse, 0x10000, RZ ;  /* 0x0001000093a47824 */ /* 0x060fe200078e00ff */
[----:B------:R-:W-:Y:S01]  /*3650*/  PRMT R168, R147, 0x7632, R168 ;  /* 0x0000763293a87816 */ /* 0x000fe200000000a8 */
[----:B------:R-:W-:Y:S01]  /*3660*/  FFMA.FTZ R173, R228, UR16, R174 ;  /* 0x00000010e4ad7c23 */ /* 0x000fe200080100ae */
[----:B------:R-:W-:Y:S01]  /*3670*/  FADD.FTZ R165, R205, -R166 ;  /* 0x800000a6cda57221 */ /* 0x000fe20000010000 */
[--C-:B------:R-:W-:Y:S01]  /*3680*/  FFMA.FTZ R170, R232, UR16, R174.reuse ;  /* 0x00000010e8aa7c23 */ /* 0x100fe200080100ae */
[----:B------:R-:W-:Y:S01]  /*3690*/  FFMA.FTZ R169, R203, UR16, R174 ;  /* 0x00000010cba97c23 */ /* 0x000fe200080100ae */
[----:B------:R-:W-:Y:S01]  /*36a0*/  PRMT R166, R146, 0x7632, R166 ;  /* 0x0000763292a67816 */ /* 0x000fe200000000a6 */
[----:B------:R-:W-:Y:S01]  /*36b0*/  FFMA.FTZ R164, R165, UR17, R164 ;  /* 0x00000011a5a47c23 */ /* 0x000fe200080100a4 */
[----:B------:R-:W-:Y:S01]  /*36c0*/  PRMT R165, R145, 0x7632, R165 ;  /* 0x0000763291a57816 */ /* 0x000fe200000000a5 */
[----:B------:R-:W-:Y:S01]  /*36d0*/  FADD.FTZ R173, R0, -R173 ;  /* 0x800000ad00ad7221 */ /* 0x000fe20000010000 */
[----:B------:R-:W-:Y:S01]  /*36e0*/  IMAD.U32 R168, R168, 0x10000, RZ ;  /* 0x00010000a8a87824 */ /* 0x000fe200078e00ff */
[----:B------:R-:W-:Y:S01]  /*36f0*/  SHF.L.U32 R167, R146, 0x10, RZ ;  /* 0x0000001092a77819 */ /* 0x000fe200000006ff */
[----:B------:R-:W-:Y:S01]  /*3700*/  FFMA.FTZ R171, R230, UR16, R174 ;  /* 0x00000010e6ab7c23 */ /* 0x000fe200080100ae */
[----:B------:R-:W-:-:S02]  /*3710*/  IMAD.U32 R165, R165, 0x10000, RZ ;  /* 0x00010000a5a57824 */ /* 0x000fc400078e00ff */
[----:B------:R-:W-:Y:S01]  /*3720*/  FADD.FTZ R172, R207, -R170 ;  /* 0x800000aacfac7221 */ /* 0x000fe20000010000 */
[----:B------:R-:W-:Y:S01]  /*3730*/  FADD.FTZ R176, R194, -R169 ;  /* 0x800000a9c2b07221 */ /* 0x000fe20000010000 */
[----:B------:R-:W-:Y:S01]  /*3740*/  SHF.L.U32 R166, R166, 0x10, RZ ;  /* 0x00000010a6a67819 */ /* 0x000fe200000006ff */
[----:B------:R-:W-:Y:S01]  /*3750*/  FFMA.FTZ R170, R173, UR17, R168 ;  /* 0x00000011adaa7c23 */ /* 0x000fe200080100a8 */
[----:B------:R-:W-:Y:S01]  /*3760*/  FADD.FTZ R171, R2, -R171 ;  /* 0x800000ab02ab7221 */ /* 0x000fe20000010000 */
[----:B------:R-:W-:Y:S01]  /*3770*/  FFMA.FTZ R168, R172, UR17, R165 ;  /* 0x00000011aca87c23 */ /* 0x000fe200080100a5 */
[----:B------:R-:W-:Y:S01]  /*3780*/  FFMA.FTZ R169, R176, UR17, R167 ;  /* 0x00000011b0a97c23 */ /* 0x000fe200080100a7 */
[----:B------:R-:W-:Y:S01]  /*3790*/  PRMT R165, R144, 0x7632, R165 ;  /* 0x0000763290a57816 */ /* 0x000fe200000000a5 */
[--C-:B------:R-:W-:Y:S01]  /*37a0*/  FFMA.FTZ R167, R3, UR16, R174.reuse ;  /* 0x0000001003a77c23 */ /* 0x100fe200080100ae */
[--C-:B------:R-:W-:Y:S01]  /*37b0*/  FFMA.FTZ R175, R193, UR16, R174.reuse ;  /* 0x00000010c1af7c23 */ /* 0x100fe200080100ae */
[----:B------:R-:W-:Y:S01]  /*37c0*/  FFMA.FTZ R173, R234, UR16, R174 ;  /* 0x00000010eaad7c23 */ /* 0x000fe200080100ae */
[----:B------:R-:W-:Y:S01]  /*37d0*/  FFMA.FTZ R171, R171, UR17, R166 ;  /* 0x00000011abab7c23 */ /* 0x000fe200080100a6 */
[----:B------:R-:W-:Y:S01]  /*37e0*/  SHF.L.U32 R166, R165, 0x10, RZ ;  /* 0x00000010a5a67819 */ /* 0x000fe200000006ff */
[----:B------:R-:W-:Y:S01]  /*37f0*/  FADD.FTZ R172, R4, -R167 ;  /* 0x800000a704ac7221 */ /* 0x000fe20000010000 */
[----:B------:R-:W-:Y:S01]  /*3800*/  SHF.L.U32 R165, R144, 0x10, RZ ;  /* 0x0000001090a57819 */ /* 0x000fe200000006ff */
[----:B------:R-:W-:Y:S01]  /*3810*/  FADD.FTZ R176, R196, -R175 ;  /* 0x800000afc4b07221 */ /* 0x000fe20000010000 */
[----:B------:R-:W-:Y:S01]  /*3820*/  ISETP.GE.U32.AND P0, PT, R240, RZ, PT ;  /* 0x000000fff000720c */ /* 0x000fe20003f06070 */
[----:B------:R-:W-:-:S02]  /*3830*/  IMAD.U32 R167, R145, 0x10000, RZ ;  /* 0x0001000091a77824 */ /* 0x000fc400078e00ff */
[----:B------:R-:W-:Y:S01]  /*3840*/  FADD.FTZ R173, R204, -R173 ;  /* 0x800000adccad7221 */ /* 0x000fe20000010000 */
[----:B------:R-:W-:Y:S01]  /*3850*/  FMUL.FTZ R164, R164, UR23 ;  /* 0x00000017a4a47c20 */ /* 0x000fe20008410000 */
[C---:B------:R-:W-:Y:S01]  /*3860*/  LOP3.LUT P1, RZ, R241.reuse, 0xff0000, RZ, 0xc0, !PT ;  /* 0x00ff0000f1ff7812 */ /* 0x040fe2000782c0ff */
[----:B------:R-:W-:Y:S01]  /*3870*/  FMUL.FTZ R170, R170, UR23 ;  /* 0x00000017aaaa7c20 */ /* 0x000fe20008410000 */
[----:B------:R-:W-:Y:S01]  /*3880*/  ISETP.GE.U32.AND.EX P0, PT, R241, 0x1000000, PT, P0 ;  /* 0x01000000f100780c */ /* 0x000fe20003f06100 */
[----:B------:R-:W-:Y:S01]  /*3890*/  FMUL.FTZ R169, R169, UR23 ;  /* 0x00000017a9a97c20 */ /* 0x000fe20008410000 */
[----:B------:R-:W-:Y:S01]  /*38a0*/  FMUL.FTZ R171, R171, UR23 ;  /* 0x00000017abab7c20 */ /* 0x000fe20008410000 */
[----:B------:R-:W-:Y:S01]  /*38b0*/  FFMA.FTZ R167, R176, UR17, R167 ;  /* 0x00000011b0a77c23 */ /* 0x000fe200080100a7 */
[----:B------:R-:W-:Y:S01]  /*38c0*/  FFMA.FTZ R165, R172, UR17, R165 ;  /* 0x00000011aca57c23 */ /* 0x000fe200080100a5 */
[----:B------:R-:W-:Y:S01]  /*38d0*/  FFMA.FTZ R166, R173, UR17, R166 ;  /* 0x00000011ada67c23 */ /* 0x000fe200080100a6 */
[----:B------:R-:W-:Y:S01]  /*38e0*/  LOP3.LUT P5, RZ, R241, 0xff, RZ, 0xc0, !PT ;  /* 0x000000fff1ff7812 */ /* 0x000fe200078ac0ff */
[----:B------:R-:W-:Y:S01]  /*38f0*/  FMUL.FTZ R167, R167, UR23 ;  /* 0x00000017a7a77c20 */ /* 0x000fe20008410000 */
[----:B------:R-:W-:Y:S01]  /*3900*/  LOP3.LUT P6, RZ, R241, 0xff00, RZ, 0xc0, !PT ;  /* 0x0000ff00f1ff7812 */ /* 0x000fe200078cc0ff */
[----:B------:R-:W-:Y:S01]  /*3910*/  FMUL.FTZ R165, R165, UR23 ;  /* 0x00000017a5a57c20 */ /* 0x000fe20008410000 */
[----:B------:R-:W-:Y:S01]  /*3920*/  FSEL R172, R164, RZ, P1 ;  /* 0x000000ffa4ac7208 */ /* 0x000fe20000800000 */
[----:B------:R-:W-:Y:S01]  /*3930*/  FMUL.FTZ R164, R168, UR23 ;  /* 0x00000017a8a47c20 */ /* 0x000fe20008410000 */
[----:B------:R-:W-:Y:S01]  /*3940*/  FSEL R175, R170, RZ, P0 ;  /* 0x000000ffaaaf7208 */ /* 0x000fe20000000000 */
[----:B------:R-:W-:Y:S01]  /*3950*/  FMUL.FTZ R166, R166, UR23 ;  /* 0x00000017a6a67c20 */ /* 0x000fe20008410000 */
[----:B------:R-:W-:-:S02]  /*3960*/  LOP3.LUT P0, RZ, R240, 0xff000000, RZ, 0xc0, !PT ;  /* 0xff000000f0ff7812 */ /* 0x000fc4000780c0ff */
[----:B------:R-:W-:Y:S02]  /*3970*/  FSEL R170, R169, RZ, P5 ;  /* 0x000000ffa9aa7208 */ /* 0x000fe40002800000 */
[----:B------:R-:W-:Y:S02]  /*3980*/  FSEL R173, R171, RZ, P6 ;  /* 0x000000ffabad7208 */ /* 0x000fe40003000000 */
        /* <DEDUP_REMOVED lines=12> */
.L_x_155:
[--C-:B------:R-:W-:Y:S01]  /*3a50*/  FFMA.FTZ R156, R217, UR16, R174.reuse ;  /* 0x00000010d99c7c23 */ /* 0x100fe200080100ae */
[C---:B-----5:R-:W-:Y:S01]  /*3a60*/  IMAD.U32 R157, R147.reuse, 0x10000, RZ ;  /* 0x00010000939d7824 */ /* 0x060fe200078e00ff */
[----:B------:R-:W-:Y:S01]  /*3a70*/  PRMT R167, R147, 0x7632, R167 ;  /* 0x0000763293a77816 */ /* 0x000fe200000000a7 */
[----:B------:R-:W-:Y:S01]  /*3a80*/  FFMA.FTZ R169, R228, UR16, R174 ;  /* 0x00000010e4a97c23 */ /* 0x000fe200080100ae */
[----:B------:R-:W-:Y:S01]  /*3a90*/  FADD.FTZ R156, R205, -R156 ;  /* 0x8000009ccd9c7221 */ /* 0x000fe20000010000 */
[--C-:B------:R-:W-:Y:S01]  /*3aa0*/  FFMA.FTZ R159, R203, UR16, R174.reuse ;  /* 0x00000010cb9f7c23 */ /* 0x100fe200080100ae */
[----:B------:R-:W-:Y:S01]  /*3ab0*/  SHF.L.U32 R168, R167, 0x10, RZ ;  /* 0x00000010a7a87819 */ /* 0x000fe200000006ff */
[----:B------:R-:W-:Y:S01]  /*3ac0*/  FADD.FTZ R169, R0, -R169 ;  /* 0x800000a900a97221 */ /* 0x000fe20000010000 */
[----:B------:R-:W-:Y:S01]  /*3ad0*/  FFMA.FTZ R156, R156, UR17, R157 ;  /* 0x000000119c9c7c23 */ /* 0x000fe2000801009d */
[----:B------:R-:W-:Y:S01]  /*3ae0*/  FFMA.FTZ R157, R193, UR16, R174 ;  /* 0x00000010c19d7c23 */ /* 0x000fe200080100ae */
[----:B------:R-:W-:Y:S01]  /*3af0*/  SHF.L.U32 R166, R146, 0x10, RZ ;  /* 0x0000001092a67819 */ /* 0x000fe200000006ff */
[----:B------:R-:W-:Y:S01]  /*3b00*/  FADD.FTZ R159, R194, -R159 ;  /* 0x8000009fc29f7221 */ /* 0x000fe20000010000 */
[----:B------:R-:W-:-:S02]  /*3b10*/  IMAD.U32 R158, R145, 0x10000, RZ ;  /* 0x00010000919e7824 */ /* 0x000fc400078e00ff */
[----:B------:R-:W-:Y:S01]  /*3b20*/  FADD.FTZ R157, R196, -R157 ;  /* 0x8000009dc49d7221 */ /* 0x000fe20000010000 */
[----:B------:R-:W-:Y:S01]  /*3b30*/  PRMT R164, R146, 0x7632, R164 ;  /* 0x0000763292a47816 */ /* 0x000fe200000000a4 */
[----:B------:R-:W-:Y:S01]  /*3b40*/  FFMA.FTZ R165, R230, UR16, R174 ;  /* 0x00000010e6a57c23 */ /* 0x000fe200080100ae */
[----:B------:R-:W-:Y:S01]  /*3b50*/  FFMA.FTZ R171, R169, UR17, R168 ;  /* 0x00000011a9ab7c23 */ /* 0x000fe200080100a8 */
[----:B------:R-:W-:Y:S01]  /*3b60*/  FFMA.FTZ R169, R159, UR17, R166 ;  /* 0x000000119fa97c23 */ /* 0x000fe200080100a6 */
[--C-:B------:R-:W-:Y:S01]  /*3b70*/  FFMA.FTZ R166, R157, UR17, R158.reuse ;  /* 0x000000119da67c23 */ /* 0x100fe2000801009e */
[----:B------:R-:W-:Y:S01]  /*3b80*/  PRMT R158, R144, 0x7632, R158 ;  /* 0x00007632909e7816 */ /* 0x000fe2000000009e */
[----:B------:R-:W-:Y:S02]  /*3b90*/  IMAD.U32 R164, R164, 0x10000, RZ ;  /* 0x00010000a4a47824 */ /* 0x000fe400078e00ff */
[----:B------:R-:W-:Y:S01]  /*3ba0*/  FADD.FTZ R165, R2, -R165 ;  /* 0x800000a502a57221 */ /* 0x000fe20000010000 */
[--C-:B------:R-:W-:Y:S01]  /*3bb0*/  FFMA.FTZ R159, R234, UR16, R174.reuse ;  /* 0x00000010ea9f7c23 */ /* 0x100fe200080100ae */
[----:B------:R-:W-:Y:S01]  /*3bc0*/  SHF.L.U32 R158, R158, 0x10, RZ ;  /* 0x000000109e9e7819 */ /* 0x000fe200000006ff */
[----:B------:R-:W-:Y:S01]  /*3bd0*/  FFMA.FTZ R157, R3, UR16, R174 ;  /* 0x00000010039d7c23 */ /* 0x000fe200080100ae */
[----:B------:R-:W-:Y:S01]  /*3be0*/  FFMA.FTZ R172, R165, UR17, R164 ;  /* 0x00000011a5ac7c23 */ /* 0x000fe200080100a4 */
[----:B------:R-:W-:Y:S01]  /*3bf0*/  FADD.FTZ R159, R204, -R159 ;  /* 0x8000009fcc9f7221 */ /* 0x000fe20000010000 */
[----:B------:R-:W-:Y:S01]  /*3c00*/  PRMT R165, R145, 0x7632, R165 ;  /* 0x0000763291a57816 */ /* 0x000fe200000000a5 */
[----:B------:R-:W-:Y:S01]  /*3c10*/  FFMA.FTZ R168, R232, UR16, R174 ;  /* 0x00000010e8a87c23 */ /* 0x000fe200080100ae */
[----:B------:R-:W-:Y:S01]  /*3c20*/  ISETP.GE.U32.AND P0, PT, R240, RZ, PT ;  /* 0x000000fff000720c */ /* 0x000fe20003f06070 */
[----:B------:R-:W-:Y:S01]  /*3c30*/  FADD.FTZ R157, R4, -R157 ;  /* 0x8000009d049d7221 */ /* 0x000fe20000010000 */
[----:B------:R-:W-:Y:S01]  /*3c40*/  SHF.L.U32 R164, R144, 0x10, RZ ;  /* 0x0000001090a47819 */ /* 0x000fe200000006ff */
[----:B------:R-:W-:Y:S01]  /*3c50*/  FFMA.FTZ R167, R159, UR17, R158 ;  /* 0x000000119fa77c23 */ /* 0x000fe2000801009e */
[----:B------:R-:W-:Y:S01]  /*3c60*/  FMUL.FTZ R158, R171, UR23 ;  /* 0x00000017ab9e7c20 */ /* 0x000fe20008410000 */
[----:B------:R-:W-:-:S02]  /*3c70*/  IMAD.U32 R165, R165, 0x10000, RZ ;  /* 0x00010000a5a57824 */ /* 0x000fc400078e00ff */
[----:B------:R-:W-:Y:S01]  /*3c80*/  FADD.FTZ R168, R207, -R168 ;  /* 0x800000a8cfa87221 */ /* 0x000fe20000010000 */
[----:B------:R-:W-:Y:S01]  /*3c90*/  ISETP.GE.U32.AND.EX P0, PT, R241, 0x1000000, PT, P0 ;  /* 0x01000000f100780c */ /* 0x000fe20003f06100 */
[----:B------:R-:W-:Y:S01]  /*3ca0*/  FFMA.FTZ R164, R157, UR17, R164 ;  /* 0x000000119da47c23 */ /* 0x000fe200080100a4 */
[----:B------:R-:W-:Y:S01]  /*3cb0*/  F2FP.BF16.F32.PACK_AB R159, R171, R156 ;  /* 0x0000009cab9f723e */ /* 0x000fe200000010ff */
[----:B------:R-:W-:Y:S01]  /*3cc0*/  FMUL.FTZ R157, R156, UR23 ;  /* 0x000000179c9d7c20 */ /* 0x000fe20008410000 */
[----:B------:R-:W-:Y:S01]  /*3cd0*/  FFMA.FTZ R165, R168, UR17, R165 ;  /* 0x00000011a8a57c23 */ /* 0x000fe200080100a5 */
[----:B------:R-:W-:Y:S01]  /*3ce0*/  LOP3.LUT P1, RZ, R241, 0xff0000, RZ, 0xc0, !PT ;  /* 0x00ff0000f1ff7812 */ /* 0x000fe2000782c0ff */
[----:B------:R-:W-:Y:S01]  /*3cf0*/  FMUL.FTZ R156, R169, UR23 ;  /* 0x00000017a99c7c20 */ /* 0x000fe20008410000 */
[----:B------:R-:W-:Y:S01]  /*3d00*/  FSEL R176, R158, RZ, P0 ;  /* 0x000000ff9eb07208 */ /* 0x000fe20000000000 */
[----:B------:R-:W-:Y:S01]  /*3d10*/  FMUL.FTZ R168, R166, UR23 ;  /* 0x00000017a6a87c20 */ /* 0x000fe20008410000 */
[----:B------:R-:W-:-:S02]  /*3d20*/  LOP3.LUT P5, RZ, R241, 0xff, RZ, 0xc0, !PT ;  /* 0x000000fff1ff7812 */ /* 0x000fc400078ac0ff */
[C---:B------:R-:W-:Y:S01]  /*3d30*/  F2FP.BF16.F32.PACK_AB R158, R172.reuse, R169 ;  /* 0x000000a9ac9e723e */ /* 0x040fe200000010ff */
[----:B------:R-:W-:Y:S01]  /*3d40*/  FMUL.FTZ R172, R172, UR23 ;  /* 0x00000017acac7c20 */ /* 0x000fe20008410000 */
[----:B------:R-:W-:Y:S02]  /*3d50*/  LOP3.LUT P6, RZ, R241, 0xff00, RZ, 0xc0, !PT ;  /* 0x0000ff00f1ff7812 */ /* 0x000fe400078cc0ff */
[----:B------:R-:W-:Y:S02]  /*3d60*/  FSEL R175, R157, RZ, P1 ;  /* 0x000000ff9daf7208 */ /* 0x000fe40000800000 */
[----:B------:R-:W-:Y:S02]  /*3d70*/  FSEL R170, R156, RZ, P5 ;  /* 0x000000ff9caa7208 */ /* 0x000fe40002800000 */
[C---:B------:R-:W-:Y:S01]  /*3d80*/  F2FP.BF16.F32.PACK_AB R157, R165.reuse, R166 ;  /* 0x000000a6a59d723e */ /* 0x040fe200000010ff */
[----:B------:R-:W-:Y:S01]  /*3d90*/  FMUL.FTZ R166, R165, UR23 ;  /* 0x00000017a5a67c20 */ /* 0x000fe20008410000 */
[C---:B------:R-:W-:Y:S01]  /*3da0*/  F2FP.BF16.F32.PACK_AB R156, R167.reuse, R164 ;  /* 0x000000a4a79c723e */ /* 0x040fe200000010ff */
[----:B------:R-:W-:Y:S01]  /*3db0*/  FMUL.FTZ R165, R164, UR23 ;  /* 0x00000017a4a57c20 */ /* 0x000fe20008410000 */
[----:B------:R-:W-:Y:S01]  /*3dc0*/  FMUL.FTZ R167, R167, UR23 ;  /* 0x00000017a7a77c20 */ /* 0x000fe20008410000 */
[----:B------:R-:W-:-:S02]  /*3dd0*/  FSEL R173, R172, RZ, P6 ;  /* 0x000000ffacad7208 */ /* 0x000fc40003000000 */
[C---:B------:R-:W-:Y:S02]  /*3de0*/  LOP3.LUT P0, RZ, R240.reuse, 0xff0000, RZ, 0xc0, !PT ;  /* 0x00ff0000f0ff7812 */ /* 0x040fe4000780c0ff */
[C---:B------:R-:W-:Y:S02]  /*3df0*/  LOP3.LUT P1, RZ, R240.reuse, 0xff000000, RZ, 0xc0, !PT ;  /* 0xff000000f0ff7812 */ /* 0x040fe4000782c0ff */
[C---:B------:R-:W-:Y:S02]  /*3e00*/  LOP3.LUT P5, RZ, R240.reuse, 0xff, RZ, 0xc0, !PT ;  /* 0x000000fff0ff7812 */ /* 0x040fe400078ac0ff */
[----:B------:R-:W-:Y:S02]  /*3e10*/  LOP3.LUT P6, RZ, R240, 0xff00, RZ, 0xc0, !PT ;  /* 0x0000ff00f0ff7812 */ /* 0x000fe400078cc0ff */
[----:B------:R-:W-:Y:S02]  /*3e20*/  FSEL R168, R168, RZ, P0 ;  /* 0x000000ffa8a87208 */ /* 0x000fe40000000000 */
[----:B------:R-:W-:-:S02]  /*3e30*/  FSEL R171, R166, RZ, P1 ;  /* 0x000000ffa6ab7208 */ /* 0x000fc40000800000 */
[----:B------:R-:W-:Y:S02]  /*3e40*/  FSEL R164, R165, RZ, P5 ;  /* 0x000000ffa5a47208 */ /* 0x000fe40002800000 */
[----:B------:R-:W-:Y:S02]  /*3e50*/  FSEL R169, R167, RZ, P6 ;  /* 0x000000ffa7a97208 */ /* 0x000fe40003000000 */
[----:B------:R-:W-:Y:S02]  /*3e60*/  F2FP.BF16.F32.PACK_AB R167, R176, R175 ;  /* 0x000000afb0a7723e */ /* 0x000fe400000010ff */
[----:B------:R-:W-:Y:S02]  /*3e70*/  F2FP.BF16.F32.PACK_AB R166, R173, R170 ;  /* 0x000000aaada6723e */ /* 0x000fe400000010ff */
[----:B------:R-:W-:Y:S02]  /*3e80*/  F2FP.BF16.F32.PACK_AB R165, R171, R168 ;  /* 0x000000a8aba5723e */ /* 0x000fe400000010ff */
[----:B------:R-:W-:Y:S01]  /*3e90*/  F2FP.BF16.F32.PACK_AB R164, R169, R164 ;  /* 0x000000a4a9a4723e */ /* 0x000fe200000010ff */
[----:B------:R-:W-:Y:S06]  /*3ea0*/  BRA `(.L_x_154) ;  /* 0x0000001400607947 */ /* 0x000fec0003800000 */
.L_x_151:
        /* <DEDUP_REMOVED lines=10> */
[----:B-----5:R-:W-:Y:S01]  /*3f50*/  ISETP.GE.U32.AND P0, PT, R246, RZ, PT ;  /* 0x000000fff600720c */ /* 0x020fe20003f06070 */
[----:B------:R-:W-:Y:S01]  /*3f60*/  FFMA.FTZ R165, R230, UR16, R174 ;  /* 0x00000010e6a57c23 */ /* 0x000fe200080100ae */
[----:B------:R-:W-:Y:S01]  /*3f70*/  FADD.FTZ R161, R0, -R161 ;  /* 0x800000a100a17221 */ /* 0x000fe20000010000 */
[----:B------:R-:W-:Y:S01]  /*3f80*/  FADD.FTZ R160, R205, -R160 ;  /* 0x800000a0cda07221 */ /* 0x000fe20000010000 */
[----:B------:R-:W-:Y:S01]  /*3f90*/  ISETP.GE.U32.AND.EX P0, PT, R247, 0x1000000, PT, P0 ;  /* 0x01000000f700780c */ /* 0x000fe20003f06100 */
[----:B------:R-:W-:Y:S01]  /*3fa0*/  FADD.FTZ R165, R2, -R165 ;  /* 0x800000a502a57221 */ /* 0x000fe20000010000 */
[----:B------:R-:W-:Y:S01]  /*3fb0*/  FMUL.FTZ R161, R161, UR17 ;  /* 0x00000011a1a17c20 */ /* 0x000fe20008410000 */
[----:B------:R-:W-:Y:S01]  /*3fc0*/  FMUL.FTZ R160, R160, UR17 ;  /* 0x00000011a0a07c20 */ /* 0x000fe20008410000 */
[----:B------:R-:W-:Y:S01]  /*3fd0*/  LOP3.LUT P1, RZ, R247, 0xff0000, RZ, 0xc0, !PT ;  /* 0x00ff0000f7ff7812 */ /* 0x000fe2000782c0ff */
[----:B------:R-:W-:Y:S01]  /*3fe0*/  FMUL.FTZ R165, R165, UR17 ;  /* 0x00000011a5a57c20 */ /* 0x000fe20008410000 */
[----:B------:R-:W-:Y:S01]  /*3ff0*/  FMUL.FTZ R164, R161, UR23 ;  /* 0x00000017a1a47c20 */ /* 0x000fe20008410000 */
[----:B------:R-:W-:Y:S01]  /*4000*/  FFMA.FTZ R161, R203, UR16, R174 ;  /* 0x00000010cba17c23 */ /* 0x000fe200080100ae */
[----:B------:R-:W-:Y:S01]  /*4010*/  FMUL.FTZ R162, R160, UR23 ;  /* 0x00000017a0a27c20 */ /* 0x000fe20008410000 */
[----:B------:R-:W-:Y:S01]  /*4020*/  LOP3.LUT P5, RZ, R241, 0xff, RZ, 0xc0, !PT ;  /* 0x000000fff1ff7812 */ /* 0x000fe200078ac0ff */
[----:B------:R-:W-:Y:S01]  /*4030*/  FMUL.FTZ R165, R165, UR23 ;  /* 0x00000017a5a57c20 */ /* 0x000fe20008410000 */
[----:B------:R-:W-:Y:S01]  /*4040*/  FSEL R160, R164, RZ, P0 ;  /* 0x000000ffa4a07208 */ /* 0x000fe20000000000 */
[----:B------:R-:W-:Y:S01]  /*4050*/  FADD.FTZ R161, R194, -R161 ;  /* 0x800000a1c2a17221 */ /* 0x000fe20000010000 */
[----:B------:R-:W-:-:S02]  /*4060*/  ISETP.GE.U32.AND P0, PT, R240, RZ, PT ;  /* 0x000000fff000720c */ /* 0x000fc40003f06070 */
[C---:B------:R-:W-:Y:S01]  /*4070*/  FSEL R163, R162.reuse, RZ, P1 ;  /* 0x000000ffa2a37208 */ /* 0x040fe20000800000 */
[----:B------:R-:W-:Y:S01]  /*4080*/  FMUL.FTZ R161, R161, UR17 ;  /* 0x00000011a1a17c20 */ /* 0x000fe20008410000 */
[C---:B------:R-:W-:Y:S02]  /*4090*/  LOP3.LUT P1, RZ, R241.reuse, 0xff0000, RZ, 0xc0, !PT ;  /* 0x00ff0000f1ff7812 */ /* 0x040fe4000782c0ff */
[----:B------:R-:W-:Y:S01]  /*40a0*/  ISETP.GE.U32.AND.EX P0, PT, R241, 0x1000000, PT, P0 ;  /* 0x01000000f100780c */ /* 0x000fe20003f06100 */
[----:B------:R-:W-:Y:S01]  /*40b0*/  FMUL.FTZ R161, R161, UR23 ;  /* 0x00000017a1a17c20 */ /* 0x000fe20008410000 */
[----:B------:R-:W-:Y:S02]  /*40c0*/  LOP3.LUT P6, RZ, R247, 0xff, RZ, 0xc0, !PT ;  /* 0x000000fff7ff7812 */ /* 0x000fe400078cc0ff */
[----:B------:R-:W-:Y:S02]  /*40d0*/  FSEL R167, R162, RZ, P1 ;  /* 0x000000ffa2a77208 */ /* 0x000fe40000800000 */
[----:B------:R-:W-:-:S02]  /*40e0*/  FSEL R164, R164, RZ, P0 ;  /* 0x000000ffa4a47208 */ /* 0x000fc40000000000 */
[----:B------:R-:W-:Y:S02]  /*40f0*/  LOP3.LUT P1, RZ, R247, 0xff00, RZ, 0xc0, !PT ;  /* 0x0000ff00f7ff7812 */ /* 0x000fe4000782c0ff */
[----:B------:R-:W-:Y:S02]  /*4100*/  LOP3.LUT P0, RZ, R241, 0xff00, RZ, 0xc0, !PT ;  /* 0x0000ff00f1ff7812 */ /* 0x000fe4000780c0ff */
[C---:B------:R-:W-:Y:S02]  /*4110*/  FSEL R166, R161.reuse, RZ, P5 ;  /* 0x000000ffa1a67208 */ /* 0x040fe40002800000 */
[----:B------:R-:W-:Y:S02]  /*4120*/  FSEL R162, R161, RZ, P6 ;  /* 0x000000ffa1a27208 */ /* 0x000fe40003000000 */
[C---:B------:R-:W-:Y:S02]  /*4130*/  FSEL R161, R165.reuse, RZ, P1 ;  /* 0x000000ffa5a17208 */ /* 0x040fe40000800000 */
[----:B------:R-:W-:Y:S01]  /*4140*/  FSEL R169, R165, RZ, P0 ;  /* 0x000000ffa5a97208 */ /* 0x000fe20000000000 */
[--C-:B------:R-:W-:Y:S01]  /*4150*/  FFMA.FTZ R165, R193, UR16, R174.reuse ;  /* 0x00000010c1a57c23 */ /* 0x100fe200080100ae */
[----:B------:R-:W-:Y:S01]  /*4160*/  F2FP.BF16.F32.PACK_AB R167, R164, R167 ;  /* 0x000000a7a4a7723e */ /* 0x000fe200000010ff */
[----:B------:R-:W-:Y:S01]  /*4170*/  FFMA.FTZ R164, R232, UR16, R174 ;  /* 0x00000010e8a47c23 */ /* 0x000fe200080100ae */
[----:B------:R-:W-:Y:S01]  /*4180*/  F2FP.BF16.F32.PACK_AB R163, R160, R163 ;  /* 0x000000a3a0a3723e */ /* 0x000fe200000010ff */
[----:B------:R-:W-:Y:S01]  /*4190*/  FADD.FTZ R165, R196, -R165 ;  /* 0x800000a5c4a57221 */ /* 0x000fe20000010000 */
[----:B------:R-:W-:Y:S01]  /*41a0*/  F2FP.BF16.F32.PACK_AB R162, R161, R162 ;  /* 0x000000a2a1a2723e */ /* 0x000fe200000010ff */
[----:B------:R-:W-:Y:S01]  /*41b0*/  FADD.FTZ R168, R207, -R164 ;  /* 0x800000a4cfa87221 */ /* 0x000fe20000010000 */
[--C-:B------:R-:W-:Y:S01]  /*41c0*/  FFMA.FTZ R161, R3, UR16, R174.reuse ;  /* 0x0000001003a17c23 */ /* 0x100fe200080100ae */
[----:B------:R-:W-:Y:S01]  /*41d0*/  FMUL.FTZ R160, R165, UR17 ;  /* 0x00000011a5a07c20 */ /* 0x000fe20008410000 */
[----:B------:R-:W-:Y:S01]  /*41e0*/  FFMA.FTZ R165, R234, UR16, R174 ;  /* 0x00000010eaa57c23 */ /* 0x000fe200080100ae */
[----:B------:R-:W-:Y:S01]  /*41f0*/  FMUL.FTZ R168, R168, UR17 ;  /* 0x00000011a8a87c20 */ /* 0x000fe20008410000 */
[----:B------:R-:W-:Y:S01]  /*4200*/  LOP3.LUT P0, RZ, R240, 0xff0000, RZ, 0xc0, !PT ;  /* 0x00ff0000f0ff7812 */ /* 0x000fe2000780c0ff */
[----:B------:R-:W-:Y:S01]  /*4210*/  FMUL.FTZ R164, R160, UR23 ;  /* 0x00000017a0a47c20 */ /* 0x000fe20008410000 */
[----:B------:R-:W-:Y:S01]  /*4220*/  FADD.FTZ R165, R204, -R165 ;  /* 0x800000a5cca57221 */ /* 0x000fe20000010000 */
[----:B------:R-:W-:Y:S01]  /*4230*/  FADD.FTZ R160, R4, -R161 ;  /* 0x800000a104a07221 */ /* 0x000fe20000010000 */
[----:B------:R-:W-:Y:S01]  /*4240*/  LOP3.LUT P1, RZ, R246, 0xff0000, RZ, 0xc0, !PT ;  /* 0x00ff0000f6ff7812 */ /* 0x000fe2000782c0ff */
[----:B------:R-:W-:Y:S01]  /*4250*/  FMUL.FTZ R168, R168, UR23 ;  /* 0x00000017a8a87c20 */ /* 0x000fe20008410000 */
[----:B------:R-:W-:Y:S01]  /*4260*/  FMUL.FTZ R165, R165, UR17 ;  /* 0x00000011a5a57c20 */ /* 0x000fe20008410000 */
[----:B------:R-:W-:Y:S01]  /*4270*/  LOP3.LUT P6, RZ, R240, 0xff000000, RZ, 0xc0, !PT ;  /* 0xff000000f0ff7812 */ /* 0x000fe200078cc0ff */
[----:B------:R-:W-:Y:S01]  /*4280*/  FMUL.FTZ R160, R160, UR17 ;  /* 0x00000011a0a07c20 */ /* 0x000fe20008410000 */
[----:B------:R-:W-:-:S02]  /*4290*/  LOP3.LUT P5, RZ, R246, 0xff000000, RZ, 0xc0, !PT ;  /* 0xff000000f6ff7812 */ /* 0x000fc400078ac0ff */
[----:B------:R-:W-:Y:S01]  /*42a0*/  F2FP.BF16.F32.PACK_AB R166, R169, R166 ;  /* 0x000000a6a9a6723e */ /* 0x000fe200000010ff */
[----:B------:R-:W-:Y:S01]  /*42b0*/  FMUL.FTZ R169, R165, UR23 ;  /* 0x00000017a5a97c20 */ /* 0x000fe20008410000 */
[----:B------:R-:W-:Y:S01]  /*42c0*/  FSEL R170, R164, RZ, P0 ;  /* 0x000000ffa4aa7208 */ /* 0x000fe20000000000 */
[----:B------:R-:W-:Y:S01]  /*42d0*/  FMUL.FTZ R165, R160, UR23 ;  /* 0x00000017a0a57c20 */ /* 0x000fe20008410000 */
[----:B------:R-:W-:Y:S02]  /*42e0*/  FSEL R161, R164, RZ, P1 ;  /* 0x000000ffa4a17208 */ /* 0x000fe40000800000 */
[----:B------:R-:W-:Y:S02]  /*42f0*/  LOP3.LUT P0, RZ, R240, 0xff00, RZ, 0xc0, !PT ;  /* 0x0000ff00f0ff7812 */ /* 0x000fe4000780c0ff */
[C---:B------:R-:W-:Y:S02]  /*4300*/  FSEL R173, R168.reuse, RZ, P6 ;  /* 0x000000ffa8ad7208 */ /* 0x040fe40003000000 */
[----:B------:R-:W-:-:S02]  /*4310*/  FSEL R164, R168, RZ, P5 ;  /* 0x000000ffa8a47208 */ /* 0x000fc40002800000 */
[C---:B------:R-:W-:Y:S02]  /*4320*/  LOP3.LUT P1, RZ, R246.reuse, 0xff00, RZ, 0xc0, !PT ;  /* 0x0000ff00f6ff7812 */ /* 0x040fe4000782c0ff */
[----:B------:R-:W-:Y:S02]  /*4330*/  LOP3.LUT P6, RZ, R246, 0xff, RZ, 0xc0, !PT ;  /* 0x000000fff6ff7812 */ /* 0x000fe400078cc0ff */
[----:B------:R-:W-:Y:S02]  /*4340*/  LOP3.LUT P5, RZ, R240, 0xff, RZ, 0xc0, !PT ;  /* 0x000000fff0ff7812 */ /* 0x000fe400078ac0ff */
[C---:B------:R-:W-:Y:S02]  /*4350*/  FSEL R171, R169.reuse, RZ, P0 ;  /* 0x000000ffa9ab7208 */ /* 0x040fe40000000000 */
        /* <DEDUP_REMOVED lines=8> */
.L_x_157:
[--C-:B------:R-:W-:Y:S01]  /*43e0*/  FFMA.FTZ R156, R217, UR16, R174.reuse ;  /* 0x00000010d99c7c23 */ /* 0x100fe200080100ae */
[--C-:B------:R-:W-:Y:S01]  /*43f0*/  FFMA.FTZ R157, R228, UR16, R174.reuse ;  /* 0x00000010e49d7c23 */ /* 0x100fe200080100ae */
[----:B-----5:R-:W-:Y:S01]  /*4400*/  ISETP.GE.U32.AND P0, PT, R246, RZ, PT ;  /* 0x000000fff600720c */ /* 0x020fe20003f06070 */
[----:B------:R-:W-:Y:S01]  /*4410*/  FFMA.FTZ R161, R230, UR16, R174 ;  /* 0x00000010e6a17c23 */ /* 0x000fe200080100ae */
[----:B------:R-:W-:Y:S01]  /*4420*/  FADD.FTZ R156, R205, -R156 ;  /* 0x8000009ccd9c7221 */ /* 0x000fe20000010000 */
[----:B------:R-:W-:Y:S01]  /*4430*/  FADD.FTZ R157, R0, -R157 ;  /* 0x8000009d009d7221 */ /* 0x000fe20000010000 */
[----:B------:R-:W-:Y:S01]  /*4440*/  LOP3.LUT P1, RZ, R247, 0xff0000, RZ, 0xc0, !PT ;  /* 0x00ff0000f7ff7812 */ /* 0x000fe2000782c0ff */
[----:B------:R-:W-:Y:S01]  /*4450*/  FADD.FTZ R161, R2, -R161 ;  /* 0x800000a102a17221 */ /* 0x000fe20000010000 */
[----:B------:R-:W-:Y:S01]  /*4460*/  FMUL.FTZ R156, R156, UR17 ;  /* 0x000000119c9c7c20 */ /* 0x000fe20008410000 */
[----:B------:R-:W-:Y:S01]  /*4470*/  FMUL.FTZ R157, R157, UR17 ;  /* 0x000000119d9d7c20 */ /* 0x000fe20008410000 */
[----:B------:R-:W-:-:S02]  /*4480*/  ISETP.GE.U32.AND.EX P0, PT, R247, 0x1000000, PT, P0 ;  /* 0x01000000f700780c */ /* 0x000fc40003f06100 */
[----:B------:R-:W-:Y:S01]  /*4490*/  FMUL.FTZ R158, R156, UR23 ;  /* 0x000000179c9e7c20 */ /* 0x000fe20008410000 */
[C---:B------:R-:W-:Y:S01]  /*44a0*/  FMUL.FTZ R162, R157.reuse, UR23 ;  /* 0x000000179da27c20 */ /* 0x040fe20008410000 */
[----:B------:R-:W-:Y:S01]  /*44b0*/  F2FP.BF16.F32.PACK_AB R159, R157, R156 ;  /* 0x0000009c9d9f723e */ /* 0x000fe200000010ff */
[----:B------:R-:W-:Y:S01]  /*44c0*/  FFMA.FTZ R157, R203, UR16, R174 ;  /* 0x00000010cb9d7c23 */ /* 0x000fe200080100ae */
[----:B------:R-:W-:Y:S02]  /*44d0*/  LOP3.LUT P6, RZ, R241, 0xff0000, RZ, 0xc0, !PT ;  /* 0x00ff0000f1ff7812 */ /* 0x000fe400078cc0ff */
[----:B------:R-:W-:Y:S01]  /*44e0*/  FSEL R163, R158, RZ, P1 ;  /* 0x000000ff9ea37208 */ /* 0x000fe20000800000 */
[----:B------:R-:W-:Y:S01]  /*44f0*/  FADD.FTZ R157, R194, -R157 ;  /* 0x8000009dc29d7221 */ /* 0x000fe20000010000 */
[----:B------:R-:W-:Y:S02]  /*4500*/  FSEL R160, R162, RZ, P0 ;  /* 0x000000ffa2a07208 */ /* 0x000fe40000000000 */
[----:B------:R-:W-:Y:S01]  /*4510*/  ISETP.GE.U32.AND P0, PT, R240, RZ, PT ;  /* 0x000000fff000720c */ /* 0x000fe20003f06070 */
[----:B------:R-:W-:Y:S01]  /*4520*/  FMUL.FTZ R157, R157, UR17 ;  /* 0x000000119d9d7c20 */ /* 0x000fe20008410000 */
[----:B------:R-:W-:Y:S01]  /*4530*/  F2FP.BF16.F32.PACK_AB R163, R160, R163 ;  /* 0x000000a3a0a3723e */ /* 0x000fe200000010ff */
[----:B------:R-:W-:Y:S01]  /*4540*/  FMUL.FTZ R160, R161, UR17 ;  /* 0x00000011a1a07c20 */ /* 0x000fe20008410000 */
[----:B------:R-:W-:Y:S01]  /*4550*/  ISETP.GE.U32.AND.EX P0, PT, R241, 0x1000000, PT, P0 ;  /* 0x01000000f100780c */ /* 0x000fe20003f06100 */
[----:B------:R-:W-:Y:S01]  /*4560*/  FMUL.FTZ R156, R157, UR23 ;  /* 0x000000179d9c7c20 */ /* 0x000fe20008410000 */
[----:B------:R-:W-:-:S02]  /*4570*/  FSEL R167, R158, RZ, P6 ;  /* 0x000000ff9ea77208 */ /* 0x000fc40003000000 */
[----:B------:R-:W-:Y:S02]  /*4580*/  LOP3.LUT P5, RZ, R241, 0xff, RZ, 0xc0, !PT ;  /* 0x000000fff1ff7812 */ /* 0x000fe400078ac0ff */
[----:B------:R-:W-:Y:S02]  /*4590*/  LOP3.LUT P1, RZ, R247, 0xff, RZ, 0xc0, !PT ;  /* 0x000000fff7ff7812 */ /* 0x000fe4000782c0ff */
[C---:B------:R-:W-:Y:S01]  /*45a0*/  F2FP.BF16.F32.PACK_AB R158, R160.reuse, R157 ;  /* 0x0000009da09e723e */ /* 0x040fe200000010ff */
[----:B------:R-:W-:Y:S01]  /*45b0*/  FMUL.FTZ R160, R160, UR23 ;  /* 0x00000017a0a07c20 */ /* 0x000fe20008410000 */
[----:B------:R-:W-:Y:S01]  /*45c0*/  FSEL R164, R162, RZ, P0 ;  /* 0x000000ffa2a47208 */ /* 0x000fe20000000000 */
[--C-:B------:R-:W-:Y:S01]  /*45d0*/  FFMA.FTZ R157, R193, UR16, R174.reuse ;  /* 0x00000010c19d7c23 */ /* 0x100fe200080100ae */
[----:B------:R-:W-:Y:S02]  /*45e0*/  LOP3.LUT P0, RZ, R241, 0xff00, RZ, 0xc0, !PT ;  /* 0x0000ff00f1ff7812 */ /* 0x000fe4000780c0ff */
[----:B------:R-:W-:Y:S01]  /*45f0*/  FSEL R162, R156, RZ, P1 ;  /* 0x000000ff9ca27208 */ /* 0x000fe20000800000 */
[----:B------:R-:W-:Y:S01]  /*4600*/  FADD.FTZ R157, R196, -R157 ;  /* 0x8000009dc49d7221 */ /* 0x000fe20000010000 */
[----:B------:R-:W-:Y:S01]  /*4610*/  FSEL R166, R156, RZ, P5 ;  /* 0x000000ff9ca67208 */ /* 0x000fe20002800000 */
[----:B------:R-:W-:Y:S01]  /*4620*/  FFMA.FTZ R156, R232, UR16, R174 ;  /* 0x00000010e89c7c23 */ /* 0x000fe200080100ae */
[----:B------:R-:W-:-:S02]  /*4630*/  LOP3.LUT P6, RZ, R247, 0xff00, RZ, 0xc0, !PT ;  /* 0x0000ff00f7ff7812 */ /* 0x000fc400078cc0ff */
[C---:B------:R-:W-:Y:S01]  /*4640*/  FSEL R161, R160.reuse, RZ, P0 ;  /* 0x000000ffa0a17208 */ /* 0x040fe20000000000 */
[----:B------:R-:W-:Y:S01]  /*4650*/  FADD.FTZ R156, R207, -R156 ;  /* 0x8000009ccf9c7221 */ /* 0x000fe20000010000 */
[----:B------:R-:W-:Y:S01]  /*4660*/  FSEL R165, R160, RZ, P6 ;  /* 0x000000ffa0a57208 */ /* 0x000fe20003000000 */
[----:B------:R-:W-:Y:S01]  /*4670*/  FMUL.FTZ R160, R157, UR17 ;  /* 0x000000119da07c20 */ /* 0x000fe20008410000 */
[----:B------:R-:W-:Y:S01]  /*4680*/  F2FP.BF16.F32.PACK_AB R166, R161, R166 ;  /* 0x000000a6a1a6723e */ /* 0x000fe200000010ff */
[--C-:B------:R-:W-:Y:S01]  /*4690*/  FFMA.FTZ R161, R234, UR16, R174.reuse ;  /* 0x00000010eaa17c23 */ /* 0x100fe200080100ae */
[----:B------:R-:W-:Y:S01]  /*46a0*/  FFMA.FTZ R157, R3, UR16, R174 ;  /* 0x00000010039d7c23 */ /* 0x000fe200080100ae */
[----:B------:R-:W-:Y:S01]  /*46b0*/  FMUL.FTZ R169, R156, UR17 ;  /* 0x000000119ca97c20 */ /* 0x000fe20008410000 */
[----:B------:R-:W-:Y:S01]  /*46c0*/  F2FP.BF16.F32.PACK_AB R167, R164, R167 ;  /* 0x000000a7a4a7723e */ /* 0x000fe200000010ff */
[----:B------:R-:W-:Y:S01]  /*46d0*/  FADD.FTZ R161, R204, -R161 ;  /* 0x800000a1cca17221 */ /* 0x000fe20000010000 */
[----:B------:R-:W-:Y:S01]  /*46e0*/  FADD.FTZ R156, R4, -R157 ;  /* 0x8000009d049c7221 */ /* 0x000fe20000010000 */
[----:B------:R-:W-:Y:S01]  /*46f0*/  FMUL.FTZ R164, R160, UR23 ;  /* 0x00000017a0a47c20 */ /* 0x000fe20008410000 */
[----:B------:R-:W-:Y:S01]  /*4700*/  F2FP.BF16.F32.PACK_AB R157, R169, R160 ;  /* 0x000000a0a99d723e */ /* 0x000fe200000010ff */
[----:B------:R-:W-:Y:S01]  /*4710*/  FMUL.FTZ R161, R161, UR17 ;  /* 0x00000011a1a17c20 */ /* 0x000fe20008410000 */
[----:B------:R-:W-:Y:S01]  /*4720*/  LOP3.LUT P0, RZ, R240, 0xff0000, RZ, 0xc0, !PT ;  /* 0x00ff0000f0ff7812 */ /* 0x000fe2000780c0ff */
[----:B------:R-:W-:Y:S01]  /*4730*/  FMUL.FTZ R160, R156, UR17 ;  /* 0x000000119ca07c20 */ /* 0x000fe20008410000 */
[----:B------:R-:W-:Y:S01]  /*4740*/  LOP3.LUT P1, RZ, R246, 0xff0000, RZ, 0xc0, !PT ;  /* 0x00ff0000f6ff7812 */ /* 0x000fe2000782c0ff */
[----:B------:R-:W-:Y:S01]  /*4750*/  FMUL.FTZ R169, R169, UR23 ;  /* 0x00000017a9a97c20 */ /* 0x000fe20008410000 */
[----:B------:R-:W-:-:S02]  /*4760*/  LOP3.LUT P6, RZ, R240, 0xff000000, RZ, 0xc0, !PT ;  /* 0xff000000f0ff7812 */ /* 0x000fc400078cc0ff */
[----:B------:R-:W-:Y:S02]  /*4770*/  LOP3.LUT P5, RZ, R246, 0xff000000, RZ, 0xc0, !PT ;  /* 0xff000000f6ff7812 */ /* 0x000fe400078ac0ff */
[----:B------:R-:W-:Y:S02]  /*4780*/  F2FP.BF16.F32.PACK_AB R162, R165, R162 ;  /* 0x000000a2a5a2723e */ /* 0x000fe400000010ff */
[C---:B------:R-:W-:Y:S02]  /*4790*/  FSEL R165, R164.reuse, RZ, P0 ;  /* 0x000000ffa4a57208 */ /* 0x040fe40000000000 */
[----:B------:R-:W-:Y:S01]  /*47a0*/  FSEL R170, R164, RZ, P1 ;  /* 0x000000ffa4aa7208 */ /* 0x000fe20000800000 */
[C---:B------:R-:W-:Y:S01]  /*47b0*/  FMUL.FTZ R164, R161.reuse, UR23 ;  /* 0x00000017a1a47c20 */ /* 0x040fe20008410000 */
[----:B------:R-:W-:Y:S01]  /*47c0*/  F2FP.BF16.F32.PACK_AB R156, R161, R160 ;  /* 0x000000a0a19c723e */ /* 0x000fe200000010ff */
[----:B------:R-:W-:Y:S01]  /*47d0*/  FMUL.FTZ R160, R160, UR23 ;  /* 0x00000017a0a07c20 */ /* 0x000fe20008410000 */
[----:B------:R-:W-:-:S02]  /*47e0*/  LOP3.LUT P0, RZ, R240, 0xff00, RZ, 0xc0, !PT ;  /* 0x0000ff00f0ff7812 */ /* 0x000fc4000780c0ff */
[C---:B------:R-:W-:Y:S02]  /*47f0*/  LOP3.LUT P1, RZ, R246.reuse, 0xff00, RZ, 0xc0, !PT ;  /* 0x0000ff00f6ff7812 */ /* 0x040fe4000782c0ff */
[C---:B------:R-:W-:Y:S02]  /*4800*/  FSEL R172, R169.reuse, RZ, P6 ;  /* 0x000000ffa9ac7208 */ /* 0x040fe40003000000 */
[----:B------:R-:W-:Y:S02]  /*4810*/  FSEL R161, R169, RZ, P5 ;  /* 0x000000ffa9a17208 */ /* 0x000fe40002800000 */
[----:B------:R-:W-:Y:S02]  /*4820*/  LOP3.LUT P6, RZ, R246, 0xff, RZ, 0xc0, !PT ;  /* 0x000000fff6ff7812 */ /* 0x000fe400078cc0ff */
[----:B------:R-:W-:Y:S02]  /*4830*/  LOP3.LUT P5, RZ, R240, 0xff, RZ, 0xc0, !PT ;  /* 0x000000fff0ff7812 */ /* 0x000fe400078ac0ff */
[----:B------:R-:W-:-:S02]  /*4840*/  FSEL R169, R164, RZ, P0 ;  /* 0x000000ffa4a97208 */ /* 0x000fc40000000000 */
[----:B------:R-:W-:Y:S02]  /*4850*/  FSEL R171, R164, RZ, P1 ;  /* 0x000000ffa4ab7208 */ /* 0x000fe40000800000 */
[C---:B------:R-:W-:Y:S02]  /*4860*/  FSEL R168, R160.reuse, RZ, P6 ;  /* 0x000000ffa0a87208 */ /* 0x040fe40003000000 */
[----:B------:R-:W-:Y:S02]  /*4870*/  FSEL R164, R160, RZ, P5 ;  /* 0x000000ffa0a47208 */ /* 0x000fe40002800000 */
[----:B------:R-:W-:Y:S02]  /*4880*/  F2FP.BF16.F32.PACK_AB R161, R161, R170 ;  /* 0x000000aaa1a1723e */ /* 0x000fe400000010ff */
[----:B------:R-:W-:Y:S02]  /*4890*/  F2FP.BF16.F32.PACK_AB R165, R172, R165 ;  /* 0x000000a5aca5723e */ /* 0x000fe400000010ff */
[----:B------:R-:W-:-:S02]  /*48a0*/  F2FP.BF16.F32.PACK_AB R160, R171, R168 ;  /* 0x000000a8aba0723e */ /* 0x000fc400000010ff */
[----:B------:R-:W-:Y:S01]  /*48b0*/  F2FP.BF16.F32.PACK_AB R164, R169, R164 ;  /* 0x000000a4a9a4723e */ /* 0x000fe200000010ff */
[----:B------:R-:W-:Y:S06]  /*48c0*/  BRA `(.L_x_154) ;  /* 0x0000000800d87947 */ /* 0x000fec0003800000 */
.L_x_156:
[----:B------:R-:W-:Y:S01]  /*48d0*/  UMOV UR4, UR8 ;  /* 0x0000000800047c82 */ /* 0x000fe20008000000 */
[----:B------:R-:W-:Y:S01]  /*48e0*/  UMOV UR5, UR9 ;  /* 0x0000000900057c82 */ /* 0x000fe20008000000 */
[----:B------:R-:W-:-:S04]  /*48f0*/  UISETP.NE.U32.AND UP0, UPT, UR4, URZ, UPT ;  /* 0x000000ff0400728c */ /* 0x000fc8000bf05070 */
[----:B------:R-:W-:-:S09]  /*4900*/  UISETP.NE.AND.EX UP0, UPT, UR5, URZ, UPT, UP0 ;  /* 0x000000ff0500728c */ /* 0x000fd2000bf05300 */
[----:B------:R-:W-:Y:S05]  /*4910*/  BRA.U UP0, `(.L_x_158) ;  /* 0x00000005005c7547 */ /* 0x000fea000b800000 */
[----:B-----5:R-:W-:Y:S01]  /*4920*/  PRMT R160, R146, 0x7632, R160 ;  /* 0x0000763292a07816 */ /* 0x020fe200000000a0 */
[--C-:B------:R-:W-:Y:S01]  /*4930*/  FFMA.FTZ R164, R217, UR16, R174.reuse ;  /* 0x00000010d9a47c23 */ /* 0x100fe200080100ae */
[--C-:B------:R-:W-:Y:S01]  /*4940*/  FFMA.FTZ R163, R230, UR16, R174.reuse ;  /* 0x00000010e6a37c23 */ /* 0x100fe200080100ae */
[C---:B------:R-:W-:Y:S01]  /*4950*/  PRMT R165, R147.reuse, 0x7632, R165 ;  /* 0x0000763293a57816 */ /* 0x040fe200000000a5 */
[----:B------:R-:W-:Y:S01]  /*4960*/  FFMA.FTZ R169, R228, UR16, R174 ;  /* 0x00000010e4a97c23 */ /* 0x000fe200080100ae */
[----:B------:R-:W-:Y:S02]  /*4970*/  IMAD.U32 R167, R147, 0x10000, RZ ;  /* 0x0001000093a77824 */ /* 0x000fe400078e00ff */
[----:B------:R-:W-:Y:S01]  /*4980*/  FADD.FTZ R164, R205, -R164 ;  /* 0x800000a4cda47221 */ /* 0x000fe20000010000 */
[----:B------:R-:W-:Y:S02]  /*4990*/  IMAD.U32 R160, R160, 0x10000, RZ ;  /* 0x00010000a0a07824 */ /* 0x000fe400078e00ff */
[----:B------:R-:W-:Y:S01]  /*49a0*/  FADD.FTZ R163, R2, -R163 ;  /* 0x800000a302a37221 */ /* 0x000fe20000010000 */
[----:B------:R-:W-:Y:S01]  /*49b0*/  SHF.L.U32 R166, R165, 0x10, RZ ;  /* 0x00000010a5a67819 */ /* 0x000fe200000006ff */
[----:B------:R-:W-:Y:S01]  /*49c0*/  FFMA.FTZ R161, R203, UR16, R174 ;  /* 0x00000010cba17c23 */ /* 0x000fe200080100ae */
[----:B------:R-:W-:Y:S01]  /*49d0*/  FADD.FTZ R169, R0, -R169 ;  /* 0x800000a900a97221 */ /* 0x000fe20000010000 */
[----:B------:R-:W-:Y:S01]  /*49e0*/  FFMA.FTZ R172, R164, UR17, R167 ;  /* 0x00000011a4ac7c23 */ /* 0x000fe200080100a7 */
[----:B------:R-:W-:Y:S01]  /*49f0*/  FFMA.FTZ R171, R163, UR17, R160 ;  /* 0x00000011a3ab7c23 */ /* 0x000fe200080100a0 */
[----:B------:R-:W-:Y:S01]  /*4a00*/  FFMA.FTZ R165, R193, UR16, R174 ;  /* 0x00000010c1a57c23 */ /* 0x000fe200080100ae */
[----:B------:R-:W-:Y:S01]  /*4a10*/  PRMT R164, R145, 0x7632, R164 ;  /* 0x0000763291a47816 */ /* 0x000fe200000000a4 */
[----:B------:R-:W-:Y:S01]  /*4a20*/  FFMA.FTZ R168, R232, UR16, R174 ;  /* 0x00000010e8a87c23 */ /* 0x000fe200080100ae */
[----:B------:R-:W-:Y:S01]  /*4a30*/  PRMT R160, R144, 0x7632, R160 ;  /* 0x0000763290a07816 */ /* 0x000fe200000000a0 */
[----:B------:R-:W-:Y:S01]  /*4a40*/  FFMA.FTZ R163, R234, UR16, R174 ;  /* 0x00000010eaa37c23 */ /* 0x000fe200080100ae */
[----:B------:R-:W-:Y:S01]  /*4a50*/  SHF.L.U32 R162, R146, 0x10, RZ ;  /* 0x0000001092a27819 */ /* 0x000fe200000006ff */
[----:B------:R-:W-:Y:S01]  /*4a60*/  FADD.FTZ R161, R194, -R161 ;  /* 0x800000a1c2a17221 */ /* 0x000fe20000010000 */
[----:B------:R-:W-:Y:S01]  /*4a70*/  FFMA.FTZ R173, R169, UR17, R166 ;  /* 0x00000011a9ad7c23 */ /* 0x000fe200080100a6 */
[----:B------:R-:W-:Y:S01]  /*4a80*/  SHF.L.U32 R166, R145, 0x10, RZ ;  /* 0x0000001091a67819 */ /* 0x000fe200000006ff */
[----:B------:R-:W-:Y:S01]  /*4a90*/  FADD.FTZ R165, R196, -R165 ;  /* 0x800000a5c4a57221 */ /* 0x000fe20000010000 */
[----:B------:R-:W-:Y:S01]  /*4aa0*/  ISETP.GE.U32.AND P0, PT, R240, RZ, PT ;  /* 0x000000fff000720c */ /* 0x000fe20003f06070 */
[----:B------:R-:W-:Y:S01]  /*4ab0*/  FADD.FTZ R167, R207, -R168 ;  /* 0x800000a8cfa77221 */ /* 0x000fe20000010000 */
[----:B------:R-:W-:Y:S01]  /*4ac0*/  SHF.L.U32 R160, R160, 0x10, RZ ;  /* 0x00000010a0a07819 */ /* 0x000fe200000006ff */
[----:B------:R-:W-:Y:S01]  /*4ad0*/  IMAD.U32 R164, R164, 0x10000, RZ ;  /* 0x00010000a4a47824 */ /* 0x000fe200078e00ff */
[----:B------:R-:W-:Y:S01]  /*4ae0*/  ISETP.GE.U32.AND P1, PT, R246, RZ, PT ;  /* 0x000000fff600720c */ /* 0x000fe20003f26070 */
[----:B------:R-:W-:Y:S01]  /*4af0*/  FADD.FTZ R163, R204, -R163 ;  /* 0x800000a3cca37221 */ /* 0x000fe20000010000 */
[----:B------:R-:W-:Y:S01]  /*4b00*/  FMUL.FTZ R172, R172, UR23 ;  /* 0x00000017acac7c20 */ /* 0x000fe20008410000 */
[----:B------:R-:W-:Y:S01]  /*4b10*/  FFMA.FTZ R170, R161, UR17, R162 ;  /* 0x00000011a1aa7c23 */ /* 0x000fe200080100a2 */
[----:B------:R-:W-:Y:S01]  /*4b20*/  LOP3.LUT P5, RZ, R241, 0xff0000, RZ, 0xc0, !PT ;  /* 0x00ff0000f1ff7812 */ /* 0x000fe200078ac0ff */
[----:B------:R-:W-:Y:S01]  /*4b30*/  FMUL.FTZ R173, R173, UR23 ;  /* 0x00000017adad7c20 */ /* 0x000fe20008410000 */
[----:B------:R-:W-:Y:S01]  /*4b40*/  LOP3.LUT P6, RZ, R247, 0xff0000, RZ, 0xc0, !PT ;  /* 0x00ff0000f7ff7812 */ /* 0x000fe200078cc0ff */
[----:B------:R-:W-:Y:S01]  /*4b50*/  FFMA.FTZ R161, R3, UR16, R174 ;  /* 0x0000001003a17c23 */ /* 0x000fe200080100ae */
[----:B------:R-:W-:Y:S01]  /*4b60*/  ISETP.GE.U32.AND.EX P0, PT, R241, 0x1000000, PT, P0 ;  /* 0x01000000f100780c */ /* 0x000fe20003f06100 */
[----:B------:R-:W-:Y:S01]  /*4b70*/  FFMA.FTZ R168, R165, UR17, R166 ;  /* 0x00000011a5a87c23 */ /* 0x000fe200080100a6 */
[----:B------:R-:W-:Y:S01]  /*4b80*/  ISETP.GE.U32.AND.EX P1, PT, R247, 0x1000000, PT, P1 ;  /* 0x01000000f700780c */ /* 0x000fe20003f26110 */
[----:B------:R-:W-:Y:S01]  /*4b90*/  FFMA.FTZ R169, R167, UR17, R164 ;  /* 0x00000011a7a97c23 */ /* 0x000fe200080100a4 */
[----:B------:R-:W-:Y:S01]  /*4ba0*/  FFMA.FTZ R165, R163, UR17, R160 ;  /* 0x00000011a3a57c23 */ /* 0x000fe200080100a0 */
[----:B------:R-:W-:Y:S01]  /*4bb0*/  SHF.L.U32 R162, R144, 0x10, RZ ;  /* 0x0000001090a27819 */ /* 0x000fe200000006ff */
[----:B------:R-:W-:Y:S01]  /*4bc0*/  FADD.FTZ R161, R4, -R161 ;  /* 0x800000a104a17221 */ /* 0x000fe20000010000 */
[C---:B------:R-:W-:Y:S01]  /*4bd0*/  FSEL R167, R172.reuse, RZ, P5 ;  /* 0x000000ffaca77208 */ /* 0x040fe20002800000 */
[----:B------:R-:W-:Y:S01]  /*4be0*/  FMUL.FTZ R171, R171, UR23 ;  /* 0x00000017abab7c20 */ /* 0x000fe20008410000 */
[----:B------:R-:W-:Y:S01]  /*4bf0*/  FSEL R163, R172, RZ, P6 ;  /* 0x000000ffaca37208 */ /* 0x000fe20003000000 */
[----:B------:R-:W-:Y:S01]  /*4c00*/  FMUL.FTZ R170, R170, UR23 ;  /* 0x00000017aaaa7c20 */ /* 0x000fe20008410000 */
[----:B------:R-:W-:Y:S01]  /*4c10*/  FSEL R172, R173, RZ, P0 ;  /* 0x000000ffadac7208 */ /* 0x000fe20000000000 */
[----:B------:R-:W-:Y:S01]  /*4c20*/  FFMA.FTZ R164, R161, UR17, R162 ;  /* 0x00000011a1a47c23 */ /* 0x000fe200080100a2 */
[----:B------:R-:W-:Y:S01]  /*4c30*/  LOP3.LUT P0, RZ, R247, 0xff00, RZ, 0xc0, !PT ;  /* 0x0000ff00f7ff7812 */ /* 0x000fe2000780c0ff */
[----:B------:R-:W-:Y:S01]  /*4c40*/  FMUL.FTZ R168, R168, UR23 ;  /* 0x00000017a8a87c20 */ /* 0x000fe20008410000 */
[----:B------:R-:W-:-:S02]  /*4c50*/  FSEL R160, R173, RZ, P1 ;  /* 0x000000ffada07208 */ /* 0x000fc40000800000 */
[----:B------:R-:W-:Y:S02]  /*4c60*/  LOP3.LUT P5, RZ, R241, 0xff, RZ, 0xc0, !PT ;  /* 0x000000fff1ff7812 */ /* 0x000fe400078ac0ff */
[----:B------:R-:W-:Y:S02]  /*4c70*/  LOP3.LUT P6, RZ, R247, 0xff, RZ, 0xc0, !PT ;  /* 0x000000fff7ff7812 */ /* 0x000fe400078cc0ff */
[----:B------:R-:W-:Y:S02]  /*4c80*/  LOP3.LUT P1, RZ, R241, 0xff00, RZ, 0xc0, !PT ;  /* 0x0000ff00f1ff7812 */ /* 0x000fe4000782c0ff */
[----:B------:R-:W-:Y:S02]  /*4c90*/  FSEL R161, R171, RZ, P0 ;  /* 0x000000ffaba17208 */ /* 0x000fe40000000000 */
[----:B------:R-:W-:Y:S01]  /*4ca0*/  F2FP.BF16.F32.PACK_AB R163, R160, R163 ;  /* 0x000000a3a0a3723e */ /* 0x000fe200000010ff */
[----:B------:R-:W-:Y:S01]  /*4cb0*/  FMUL.FTZ R160, R169, UR23 ;  /* 0x00000017a9a07c20 */ /* 0x000fe20008410000 */
[C---:B------:R-:W-:Y:S01]  /*4cc0*/  FSEL R166, R170.reuse, RZ, P5 ;  /* 0x000000ffaaa67208 */ /* 0x040fe20002800000 */
[----:B------:R-:W-:Y:S01]  /*4cd0*/  FMUL.FTZ R169, R165, UR23 ;  /* 0x00000017a5a97c20 */ /* 0x000fe20008410000 */
[----:B------:R-:W-:Y:S01]  /*4ce0*/  FSEL R162, R170, RZ, P6 ;  /* 0x000000ffaaa27208 */ /* 0x000fe20003000000 */
[----:B------:R-:W-:Y:S01]  /*4cf0*/  FMUL.FTZ R165, R164, UR23 ;  /* 0x00000017a4a57c20 */ /* 0x000fe20008410000 */
[----:B------:R-:W-:-:S02]  /*4d00*/  FSEL R171, R171, RZ, P1 ;  /* 0x000000ffabab7208 */ /* 0x000fc40000800000 */
[----:B------:R-:W-:Y:S02]  /*4d10*/  LOP3.LUT P0, RZ, R240, 0xff0000, RZ, 0xc0, !PT ;  /* 0x00ff0000f0ff7812 */ /* 0x000fe4000780c0ff */
[----:B------:R-:W-:Y:S02]  /*4d20*/  LOP3.LUT P1, RZ, R246, 0xff0000, RZ, 0xc0, !PT ;  /* 0x00ff0000f6ff7812 */ /* 0x000fe4000782c0ff */
[----:B------:R-:W-:Y:S02]  /*4d30*/  LOP3.LUT P6, RZ, R240, 0xff000000, RZ, 0xc0, !PT ;  /* 0xff000000f0ff7812 */ /* 0x000fe400078cc0ff */
[----:B------:R-:W-:Y:S02]  /*4d40*/  LOP3.LUT P5, RZ, R246, 0xff000000, RZ, 0xc0, !PT ;  /* 0xff000000f6ff7812 */ /* 0x000fe400078ac0ff */
[----:B------:R-:W-:Y:S02]  /*4d50*/  F2FP.BF16.F32.PACK_AB R162, R161, R162 ;  /* 0x000000a2a1a2723e */ /* 0x000fe400000010ff */
[----:B------:R-:W-:-:S02]  /*4d60*/  FSEL R170, R168, RZ, P0 ;  /* 0x000000ffa8aa7208 */ /* 0x000fc40000000000 */
[----:B------:R-:W-:Y:S02]  /*4d70*/  LOP3.LUT P0, RZ, R240, 0xff00, RZ, 0xc0, !PT ;  /* 0x0000ff00f0ff7812 */ /* 0x000fe4000780c0ff */
[----:B------:R-:W-:Y:S02]  /*4d80*/  FSEL R161, R168, RZ, P1 ;  /* 0x000000ffa8a17208 */ /* 0x000fe40000800000 */
[C---:B------:R-:W-:Y:S02]  /*4d90*/  FSEL R173, R160.reuse, RZ, P6 ;  /* 0x000000ffa0ad7208 */ /* 0x040fe40003000000 */
[----:B------:R-:W-:Y:S02]  /*4da0*/  FSEL R164, R160, RZ, P5 ;  /* 0x000000ffa0a47208 */ /* 0x000fe40002800000 */
[C---:B------:R-:W-:Y:S02]  /*4db0*/  LOP3.LUT P1, RZ, R246.reuse, 0xff00, RZ, 0xc0, !PT ;  /* 0x0000ff00f6ff7812 */ /* 0x040fe4000782c0ff */
[----:B------:R-:W-:-:S02]  /*4dc0*/  LOP3.LUT P6, RZ, R246, 0xff, RZ, 0xc0, !PT ;  /* 0x000000fff6ff7812 */ /* 0x000fc400078cc0ff */
[----:B------:R-:W-:Y:S02]  /*4dd0*/  LOP3.LUT P5, RZ, R240, 0xff, RZ, 0xc0, !PT ;  /* 0x000000fff0ff7812 */ /* 0x000fe400078ac0ff */
[----:B------:R-:W-:Y:S02]  /*4de0*/  F2FP.BF16.F32.PACK_AB R166, R171, R166 ;  /* 0x000000a6aba6723e */ /* 0x000fe400000010ff */
[C---:B------:R-:W-:Y:S02]  /*4df0*/  FSEL R171, R169.reuse, RZ, P0 ;  /* 0x000000ffa9ab7208 */ /* 0x040fe40000000000 */
[----:B------:R-:W-:Y:S02]  /*4e00*/  FSEL R169, R169, RZ, P1 ;  /* 0x000000ffa9a97208 */ /* 0x000fe40000800000 */
[C---:B------:R-:W-:Y:S02]  /*4e10*/  FSEL R160, R165.reuse, RZ, P6 ;  /* 0x000000ffa5a07208 */ /* 0x040fe40003000000 */
[----:B------:R-:W-:-:S02]  /*4e20*/  FSEL R168, R165, RZ, P5 ;  /* 0x000000ffa5a87208 */ /* 0x000fc40002800000 */
[----:B------:R-:W-:Y:S02]  /*4e30*/  F2FP.BF16.F32.PACK_AB R161, R164, R161 ;  /* 0x000000a1a4a1723e */ /* 0x000fe400000010ff */
[----:B------:R-:W-:Y:S02]  /*4e40*/  F2FP.BF16.F32.PACK_AB R167, R172, R167 ;  /* 0x000000a7aca7723e */ /* 0x000fe400000010ff */
[----:B------:R-:W-:Y:S02]  /*4e50*/  F2FP.BF16.F32.PACK_AB R165, R173, R170 ;  /* 0x000000aaada5723e */ /* 0x000fe400000010ff */
[----:B------:R-:W-:Y:S02]  /*4e60*/  F2FP.BF16.F32.PACK_AB R160, R169, R160 ;  /* 0x000000a0a9a0723e */ /* 0x000fe400000010ff */
[----:B------:R-:W-:Y:S01]  /*4e70*/  F2FP.BF16.F32.PACK_AB R164, R171, R168 ;  /* 0x000000a8aba4723e */ /* 0x000fe200000010ff */
[----:B------:R-:W-:Y:S06]  /*4e80*/  BRA `(.L_x_154) ;  /* 0x0000000400687947 */ /* 0x000fec0003800000 */
.L_x_158:
[----:B-----5:R-:W-:Y:S01]  /*4e90*/  PRMT R156, R146, 0x7632, R156 ;  /* 0x00007632929c7816 */ /* 0x020fe2000000009c */
[--C-:B------:R-:W-:Y:S01]  /*4ea0*/  FFMA.FTZ R159, R230, UR16, R174.reuse ;  /* 0x00000010e69f7c23 */ /* 0x100fe200080100ae */
[----:B------:R-:W-:Y:S01]  /*4eb0*/  PRMT R161, R147, 0x7632, R161 ;  /* 0x0000763293a17816 */ /* 0x000fe200000000a1 */
[--C-:B------:R-:W-:Y:S01]  /*4ec0*/  FFMA.FTZ R160, R217, UR16, R174.reuse ;  /* 0x00000010d9a07c23 */ /* 0x100fe200080100ae */
[----:B------:R-:W-:Y:S01]  /*4ed0*/  SHF.L.U32 R156, R156, 0x10, RZ ;  /* 0x000000109c9c7819 */ /* 0x000fe200000006ff */
[--C-:B------:R-:W-:Y:S01]  /*4ee0*/  FFMA.FTZ R165, R228, UR16, R174.reuse ;  /* 0x00000010e4a57c23 */ /* 0x100fe200080100ae */
[----:B------:R-:W-:Y:S01]  /*4ef0*/  FADD.FTZ R159, R2, -R159 ;  /* 0x8000009f029f7221 */ /* 0x000fe20000010000 */
[----:B------:R-:W-:Y:S01]  /*4f00*/  FFMA.FTZ R157, R203, UR16, R174 ;  /* 0x00000010cb9d7c23 */ /* 0x000fe200080100ae */
[----:B------:R-:W-:Y:S01]  /*4f10*/  SHF.L.U32 R163, R147, 0x10, RZ ;  /* 0x0000001093a37819 */ /* 0x000fe200000006ff */
[----:B------:R-:W-:Y:S01]  /*4f20*/  FADD.FTZ R160, R205, -R160 ;  /* 0x800000a0cda07221 */ /* 0x000fe20000010000 */
[----:B------:R-:W-:Y:S01]  /*4f30*/  SHF.L.U32 R162, R161, 0x10, RZ ;  /* 0x00000010a1a27819 */ /* 0x000fe200000006ff */
[----:B------:R-:W-:Y:S01]  /*4f40*/  FADD.FTZ R165, R0, -R165 ;  /* 0x800000a500a57221 */ /* 0x000fe20000010000 */
[----:B------:R-:W-:Y:S01]  /*4f50*/  FFMA.FTZ R167, R159, UR17, R156 ;  /* 0x000000119fa77c23 */ /* 0x000fe2000801009c */
[----:B------:R-:W-:Y:S01]  /*4f60*/  FFMA.FTZ R161, R193, UR16, R174 ;  /* 0x00000010c1a17c23 */ /* 0x000fe200080100ae */
[----:B------:R-:W-:Y:S01]  /*4f70*/  PRMT R156, R144, 0x7632, R156 ;  /* 0x00007632909c7816 */ /* 0x000fe2000000009c */
[----:B------:R-:W-:-:S02]  /*4f80*/  IMAD.U32 R158, R146, 0x10000, RZ ;  /* 0x00010000929e7824 */ /* 0x000fc400078e00ff */
[----:B------:R-:W-:Y:S01]  /*4f90*/  FADD.FTZ R157, R194, -R157 ;  /* 0x8000009dc29d7221 */ /* 0x000fe20000010000 */
[----:B------:R-:W-:Y:S01]  /*4fa0*/  FFMA.FTZ R159, R234, UR16, R174 ;  /* 0x00000010ea9f7c23 */ /* 0x000fe200080100ae */
[----:B------:R-:W-:Y:S01]  /*4fb0*/  FFMA.FTZ R168, R160, UR17, R163 ;  /* 0x00000011a0a87c23 */ /* 0x000fe200080100a3 */
[----:B------:R-:W-:Y:S01]  /*4fc0*/  FFMA.FTZ R169, R165, UR17, R162 ;  /* 0x00000011a5a97c23 */ /* 0x000fe200080100a2 */
[----:B------:R-:W-:Y:S01]  /*4fd0*/  FFMA.FTZ R164, R232, UR16, R174 ;  /* 0x00000010e8a47c23 */ /* 0x000fe200080100ae */
[C---:B------:R-:W-:Y:S01]  /*4fe0*/  IMAD.U32 R162, R145.reuse, 0x10000, RZ ;  /* 0x0001000091a27824 */ /* 0x040fe200078e00ff */
[----:B------:R-:W-:Y:S01]  /*4ff0*/  PRMT R160, R145, 0x7632, R160 ;  /* 0x0000763291a07816 */ /* 0x000fe200000000a0 */
[----:B------:R-:W-:Y:S01]  /*5000*/  FADD.FTZ R161, R196, -R161 ;  /* 0x800000a1c4a17221 */ /* 0x000fe20000010000 */
[----:B------:R-:W-:Y:S01]  /*5010*/  FFMA.FTZ R166, R157, UR17, R158 ;  /* 0x000000119da67c23 */ /* 0x000fe2000801009e */
[----:B------:R-:W-:Y:S02]  /*5020*/  IMAD.U32 R156, R156, 0x10000, RZ ;  /* 0x000100009c9c7824 */ /* 0x000fe400078e00ff */
[----:B------:R-:W-:Y:S01]  /*5030*/  FADD.FTZ R159, R204, -R159 ;  /* 0x8000009fcc9f7221 */ /* 0x000fe20000010000 */
[----:B------:R-:W-:Y:S01]  /*5040*/  FFMA.FTZ R157, R3, UR16, R174 ;  /* 0x00000010039d7c23 */ /* 0x000fe200080100ae */
[----:B------:R-:W-:Y:S01]  /*5050*/  FADD.FTZ R163, R207, -R164 ;  /* 0x800000a4cfa37221 */ /* 0x000fe20000010000 */
[----:B------:R-:W-:Y:S01]  /*5060*/  SHF.L.U32 R160, R160, 0x10, RZ ;  /* 0x00000010a0a07819 */ /* 0x000fe200000006ff */
[----:B------:R-:W-:Y:S01]  /*5070*/  FFMA.FTZ R164, R161, UR17, R162 ;  /* 0x00000011a1a47c23 */ /* 0x000fe200080100a2 */
[----:B------:R-:W-:Y:S01]  /*5080*/  ISETP.GE.U32.AND P0, PT, R246, RZ, PT ;  /* 0x000000fff600720c */ /* 0x000fe20003f06070 */
[----:B------:R-:W-:Y:S01]  /*5090*/  FFMA.FTZ R161, R159, UR17, R156 ;  /* 0x000000119fa17c23 */ /* 0x000fe2000801009c */
[----:B------:R-:W-:Y:S01]  /*50a0*/  SHF.L.U32 R158, R144, 0x10, RZ ;  /* 0x00000010909e7819 */ /* 0x000fe200000006ff */
[----:B------:R-:W-:Y:S01]  /*50b0*/  FADD.FTZ R157, R4, -R157 ;  /* 0x8000009d049d7221 */ /* 0x000fe20000010000 */
[----:B------:R-:W-:Y:S01]  /*50c0*/  ISETP.GE.U32.AND P1, PT, R240, RZ, PT ;  /* 0x000000fff000720c */ /* 0x000fe20003f26070 */
[----:B------:R-:W-:Y:S01]  /*50d0*/  FMUL.FTZ R156, R168, UR23 ;  /* 0x00000017a89c7c20 */ /* 0x000fe20008410000 */
[C---:B------:R-:W-:Y:S01]  /*50e0*/  F2FP.BF16.F32.PACK_AB R159, R169.reuse, R168 ;  /* 0x000000a8a99f723e */ /* 0x040fe200000010ff */
[----:B------:R-:W-:Y:S01]  /*50f0*/  FMUL.FTZ R169, R169, UR23 ;  /* 0x00000017a9a97c20 */ /* 0x000fe20008410000 */
[----:B------:R-:W-:Y:S01]  /*5100*/  LOP3.LUT P5, RZ, R241, 0xff0000, RZ, 0xc0, !PT ;  /* 0x00ff0000f1ff7812 */ /* 0x000fe200078ac0ff */
[----:B------:R-:W-:Y:S01]  /*5110*/  FFMA.FTZ R165, R163, UR17, R160 ;  /* 0x00000011a3a57c23 */ /* 0x000fe200080100a0 */
[----:B------:R-:W-:Y:S01]  /*5120*/  LOP3.LUT P6, RZ, R247, 0xff0000, RZ, 0xc0, !PT ;  /* 0x00ff0000f7ff7812 */ /* 0x000fe200078cc0ff */
[----:B------:R-:W-:Y:S01]  /*5130*/  FFMA.FTZ R160, R157, UR17, R158 ;  /* 0x000000119da07c23 */ /* 0x000fe2000801009e */
[----:B------:R-:W-:-:S02]  /*5140*/  ISETP.GE.U32.AND.EX P0, PT, R247, 0x1000000, PT, P0 ;  /* 0x01000000f700780c */ /* 0x000fc40003f06100 */
[----:B------:R-:W-:Y:S02]  /*5150*/  ISETP.GE.U32.AND.EX P1, PT, R241, 0x1000000, PT, P1 ;  /* 0x01000000f100780c */ /* 0x000fe40003f26110 */
[C---:B------:R-:W-:Y:S02]  /*5160*/  FSEL R168, R156.reuse, RZ, P5 ;  /* 0x000000ff9ca87208 */ /* 0x040fe40002800000 */
[----:B------:R-:W-:Y:S01]  /*5170*/  FSEL R163, R156, RZ, P6 ;  /* 0x000000ff9ca37208 */ /* 0x000fe20003000000 */
[----:B------:R-:W-:Y:S01]  /*5180*/  FMUL.FTZ R156, R166, UR23 ;  /* 0x00000017a69c7c20 */ /* 0x000fe20008410000 */
[C---:B------:R-:W-:Y:S01]  /*5190*/  F2FP.BF16.F32.PACK_AB R158, R167.reuse, R166 ;  /* 0x000000a6a79e723e */ /* 0x040fe200000010ff */
[----:B------:R-:W-:Y:S01]  /*51a0*/  FMUL.FTZ R167, R167, UR23 ;  /* 0x00000017a7a77c20 */ /* 0x000fe20008410000 */
[----:B------:R-:W-:Y:S02]  /*51b0*/  FSEL R170, R169, RZ, P0 ;  /* 0x000000ffa9aa7208 */ /* 0x000fe40000000000 */
[----:B------:R-:W-:-:S02]  /*51c0*/  LOP3.LUT P5, RZ, R241, 0xff, RZ, 0xc0, !PT ;  /* 0x000000fff1ff7812 */ /* 0x000fc400078ac0ff */
[----:B------:R-:W-:Y:S02]  /*51d0*/  LOP3.LUT P6, RZ, R247, 0xff, RZ, 0xc0, !PT ;  /* 0x000000fff7ff7812 */ /* 0x000fe400078cc0ff */
[----:B------:R-:W-:Y:S02]  /*51e0*/  FSEL R171, R169, RZ, P1 ;  /* 0x000000ffa9ab7208 */ /* 0x000fe40000800000 */
[----:B------:R-:W-:Y:S02]  /*51f0*/  LOP3.LUT P0, RZ, R241, 0xff00, RZ, 0xc0, !PT ;  /* 0x0000ff00f1ff7812 */ /* 0x000fe4000780c0ff */
[----:B------:R-:W-:Y:S02]  /*5200*/  LOP3.LUT P1, RZ, R247, 0xff00, RZ, 0xc0, !PT ;  /* 0x0000ff00f7ff7812 */ /* 0x000fe4000782c0ff */
[C---:B------:R-:W-:Y:S02]  /*5210*/  FSEL R166, R156.reuse, RZ, P5 ;  /* 0x000000ff9ca67208 */ /* 0x040fe40002800000 */
[----:B------:R-:W-:Y:S01]  /*5220*/  FSEL R162, R156, RZ, P6 ;  /* 0x000000ff9ca27208 */ /* 0x000fe20003000000 */
[----:B------:R-:W-:Y:S01]  /*5230*/  FMUL.FTZ R156, R164, UR23 ;  /* 0x00000017a49c7c20 */ /* 0x000fe20008410000 */
[----:B------:R-:W-:-:S02]  /*5240*/  FSEL R157, R167, RZ, P0 ;  /* 0x000000ffa79d7208 */ /* 0x000fc40000000000 */
[----:B------:R-:W-:Y:S02]  /*5250*/  FSEL R169, R167, RZ, P1 ;  /* 0x000000ffa7a97208 */ /* 0x000fe40000800000 */
[----:B------:R-:W-:Y:S01]  /*5260*/  F2FP.BF16.F32.PACK_AB R167, R171, R168 ;  /* 0x000000a8aba7723e */ /* 0x000fe200000010ff */
[----:B------:R-:W-:Y:S01]  /*5270*/  FMUL.FTZ R168, R165, UR23 ;  /* 0x00000017a5a87c20 */ /* 0x000fe20008410000 */
[----:B------:R-:W-:Y:S02]  /*5280*/  LOP3.LUT P0, RZ, R240, 0xff0000, RZ, 0xc0, !PT ;  /* 0x00ff0000f0ff7812 */ /* 0x000fe4000780c0ff */
[----:B------:R-:W-:Y:S02]  /*5290*/  LOP3.LUT P1, RZ, R246, 0xff0000, RZ, 0xc0, !PT ;  /* 0x00ff0000f6ff7812 */ /* 0x000fe4000782c0ff */
[----:B------:R-:W-:Y:S02]  /*52a0*/  F2FP.BF16.F32.PACK_AB R166, R157, R166 ;  /* 0x000000a69da6723e */ /* 0x000fe400000010ff */
[----:B------:R-:W-:-:S02]  /*52b0*/  LOP3.LUT P6, RZ, R240, 0xff000000, RZ, 0xc0, !PT ;  /* 0xff000000f0ff7812 */ /* 0x000fc400078cc0ff */
[----:B------:R-:W-:Y:S02]  /*52c0*/  LOP3.LUT P5, RZ, R246, 0xff000000, RZ, 0xc0, !PT ;  /* 0xff000000f6ff7812 */ /* 0x000fe400078ac0ff */
[----:B------:R-:W-:Y:S02]  /*52d0*/  F2FP.BF16.F32.PACK_AB R163, R170, R163 ;  /* 0x000000a3aaa3723e */ /* 0x000fe400000010ff */
[----:B------:R-:W-:Y:S01]  /*52e0*/  F2FP.BF16.F32.PACK_AB R157, R165, R164 ;  /* 0x000000a4a59d723e */ /* 0x000fe200000010ff */
[C---:B------:R-:W-:Y:S01]  /*52f0*/  FMUL.FTZ R164, R161.reuse, UR23 ;  /* 0x00000017a1a47c20 */ /* 0x040fe20008410000 */
[C---:B------:R-:W-:Y:S02]  /*5300*/  FSEL R165, R156.reuse, RZ, P0 ;  /* 0x000000ff9ca57208 */ /* 0x040fe40000000000 */
[----:B------:R-:W-:Y:S02]  /*5310*/  FSEL R170, R156, RZ, P1 ;  /* 0x000000ff9caa7208 */ /* 0x000fe40000800000 */
[----:B------:R-:W-:Y:S01]  /*5320*/  F2FP.BF16.F32.PACK_AB R156, R161, R160 ;  /* 0x000000a0a19c723e */ /* 0x000fe200000010ff */
[----:B------:R-:W-:Y:S01]  /*5330*/  FMUL.FTZ R160, R160, UR23 ;  /* 0x00000017a0a07c20 */ /* 0x000fe20008410000 */
[----:B------:R-:W-:-:S02]  /*5340*/  LOP3.LUT P0, RZ, R240, 0xff00, RZ, 0xc0, !PT ;  /* 0x0000ff00f0ff7812 */ /* 0x000fc4000780c0ff */
[----:B------:R-:W-:Y:S02]  /*5350*/  LOP3.LUT P1, RZ, R246, 0xff00, RZ, 0xc0, !PT ;  /* 0x0000ff00f6ff7812 */ /* 0x000fe4000782c0ff */
[C---:B------:R-:W-:Y:S02]  /*5360*/  FSEL R172, R168.reuse, RZ, P6 ;  /* 0x000000ffa8ac7208 */ /* 0x040fe40003000000 */
[----:B------:R-:W-:Y:S02]  /*5370*/  FSEL R161, R168, RZ, P5 ;  /* 0x000000ffa8a17208 */ /* 0x000fe40002800000 */
[----:B------:R-:W-:Y:S02]  /*5380*/  LOP3.LUT P6, RZ, R246, 0xff, RZ, 0xc0, !PT ;  /* 0x000000fff6ff7812 */ /* 0x000fe400078cc0ff */
[----:B------:R-:W-:Y:S02]  /*5390*/  LOP3.LUT P5, RZ, R240, 0xff, RZ, 0xc0, !PT ;  /* 0x000000fff0ff7812 */ /* 0x000fe400078ac0ff */
[----:B------:R-:W-:-:S02]  /*53a0*/  F2FP.BF16.F32.PACK_AB R162, R169, R162 ;  /* 0x000000a2a9a2723e */ /* 0x000fc400000010ff */
[C---:B------:R-:W-:Y:S02]  /*53b0*/  FSEL R169, R164.reuse, RZ, P0 ;  /* 0x000000ffa4a97208 */ /* 0x040fe40000000000 */
[----:B------:R-:W-:Y:S02]  /*53c0*/  FSEL R171, R164, RZ, P1 ;  /* 0x000000ffa4ab7208 */ /* 0x000fe40000800000 */
[C---:B------:R-:W-:Y:S02]  /*53d0*/  FSEL R168, R160.reuse, RZ, P6 ;  /* 0x000000ffa0a87208 */ /* 0x040fe40003000000 */
[----:B------:R-:W-:Y:S02]  /*53e0*/  FSEL R164, R160, RZ, P5 ;  /* 0x000000ffa0a47208 */ /* 0x000fe40002800000 */
[----:B------:R-:W-:Y:S02]  /*53f0*/  F2FP.BF16.F32.PACK_AB R161, R161, R170 ;  /* 0x000000aaa1a1723e */ /* 0x000fe400000010ff */
[----:B------:R-:W-:-:S02]  /*5400*/  F2FP.BF16.F32.PACK_AB R165, R172, R165 ;  /* 0x000000a5aca5723e */ /* 0x000fc400000010ff */
[----:B------:R-:W-:Y:S02]  /*5410*/  F2FP.BF16.F32.PACK_AB R160, R171, R168 ;  /* 0x000000a8aba0723e */ /* 0x000fe400000010ff */
[----:B------:R-:W-:-:S07]  /*5420*/  F2FP.BF16.F32.PACK_AB R164, R169, R164 ;  /* 0x000000a4a9a4723e */ /* 0x000fce00000010ff */
.L_x_154:
        /* <DEDUP_REMOVED lines=14> */
.L_x_150:
[----:B------:R-:W-:Y:S05]  /*5510*/  BSYNC.RECONVERGENT B0 ;  /* 0x0000000000007941 */ /* 0x000fea0003800200 */
.L_x_149:
[----:B------:R-:W-:Y:S04]  /*5520*/  BSSY.RECONVERGENT B0, `(.L_x_159) ;  /* 0x0000267000007945 */ /* 0x000fe80003800200 */
[----:B------:R-:W-:Y:S05]  /*5530*/  @!P3 BRA `(.L_x_160) ;  /* 0x000000240094b947 */ /* 0x000fea0003800000 */
[----:B------:R-:W-:-:S04]  /*5540*/  ISETP.NE.U32.AND P0, PT, RZ, UR20, PT ;  /* 0x00000014ff007c0c */ /* 0x000fc8000bf05070 */
[----:B------:R-:W-:-:S13]  /*5550*/  ISETP.NE.AND.EX P0, PT, RZ, UR21, PT, P0 ;  /* 0x00000015ff007c0c */ /* 0x000fda000bf05300 */
[----:B------:R-:W-:Y:S05]  /*5560*/  @!P0 BRA `(.L_x_161) ;  /* 0x0000001400548947 */ /* 0x000fea0003800000 */
[----:B------:R-:W-:-:S04]  /*5570*/  UISETP.NE.U32.AND UP0, UPT, UR26, URZ, UPT ;  /* 0x000000ff1a00728c */ /* 0x000fc8000bf05070 */
[----:B------:R-:W-:-:S09]  /*5580*/  UISETP.NE.AND.EX UP0, UPT, UR27, URZ, UPT, UP0 ;  /* 0x000000ff1b00728c */ /* 0x000fd2000bf05300 */
[----:B------:R-:W-:Y:S05]  /*5590*/  BRA.U !UP0, `(.L_x_162) ;  /* 0x0000000908d47547 */ /* 0x000fea000b800000 */
[----:B------:R-:W-:-:S04]  /*55a0*/  UISETP.NE.U32.AND UP0, UPT, UR8, URZ, UPT ;  /* 0x000000ff0800728c */ /* 0x000fc8000bf05070 */
[----:B------:R-:W-:-:S09]  /*55b0*/  UISETP.NE.AND.EX UP0, UPT, UR9, URZ, UPT, UP0 ;  /* 0x000000ff0900728c */ /* 0x000fd2000bf05300 */
[----:B------:R-:W-:Y:S05]  /*55c0*/  BRA.U !UP0, `(.L_x_163) ;  /* 0x00000005086c7547 */ /* 0x000fea000b800000 */
[--C-:B0-----:R-:W-:Y:S01]  /*55d0*/  FFMA.FTZ R157, R191, UR16, R174.reuse ;  /* 0x00000010bf9d7c23 */ /* 0x101fe200080100ae */
[C---:B-----5:R-:W-:Y:S01]  /*55e0*/  SHF.L.U32 R156, R151.reuse, 0x10, RZ ;  /* 0x00000010979c7819 */ /* 0x060fe200000006ff */
[----:B------:R-:W-:Y:S01]  /*55f0*/  FFMA.FTZ R161, R224, UR16, R174 ;  /* 0x00000010e0a17c23 */ /* 0x000fe200080100ae */
[----:B------:R-:W-:Y:S01]  /*5600*/  PRMT R158, R150, 0x7632, R158 ;  /* 0x00007632969e7816 */ /* 0x000fe2000000009e */
[----:B------:R-:W-:Y:S01]  /*5610*/  FADD.FTZ R157, R188, -R157 ;  /* 0x8000009dbc9d7221 */ /* 0x000fe20000010000 */
[----:B------:R-:W-:Y:S01]  /*5620*/  PRMT R162, R151, 0x7632, R162 ;  /* 0x0000763297a27816 */ /* 0x000fe200000000a2 */
[----:B------:R-:W-:Y:S01]  /*5630*/  FFMA.FTZ R163, R222, UR16, R174 ;  /* 0x00000010dea37c23 */ /* 0x000fe200080100ae */
[----:B------:R-:W-:Y:S01]  /*5640*/  FADD.FTZ R161, R210, -R161 ;  /* 0x800000a1d2a17221 */ /* 0x000fe20000010000 */
[----:B------:R-:W-:Y:S01]  /*5650*/  FFMA.FTZ R166, R157, UR17, R156 ;  /* 0x000000119da67c23 */ /* 0x000fe2000801009c */
[----:B------:R-:W-:Y:S01]  /*5660*/  FFMA.FTZ R157, R187, UR16, R174 ;  /* 0x00000010bb9d7c23 */ /* 0x000fe200080100ae */
[----:B------:R-:W-:-:S02]  /*5670*/  IMAD.U32 R158, R158, 0x10000, RZ ;  /* 0x000100009e9e7824 */ /* 0x000fc400078e00ff */
[----:B------:R-:W-:Y:S01]  /*5680*/  FFMA.FTZ R159, R189, UR16, R174 ;  /* 0x00000010bd9f7c23 */ /* 0x000fe200080100ae */
[----:B------:R-:W-:Y:S01]  /*5690*/  SHF.L.U32 R156, R149, 0x10, RZ ;  /* 0x00000010959c7819 */ /* 0x000fe200000006ff */
[----:B------:R-:W-:Y:S01]  /*56a0*/  FADD.FTZ R157, R184, -R157 ;  /* 0x8000009db89d7221 */ /* 0x000fe20000010000 */
[----:B------:R-:W-:Y:S01]  /*56b0*/  SHF.L.U32 R162, R162, 0x10, RZ ;  /* 0x00000010a2a27819 */ /* 0x000fe200000006ff */
[----:B------:R-:W-:Y:S01]  /*56c0*/  FADD.FTZ R163, R208, -R163 ;  /* 0x800000a3d0a37221 */ /* 0x000fe20000010000 */
[--C-:B------:R-:W-:Y:S01]  /*56d0*/  FFMA.FTZ R165, R161, UR17, R158.reuse ;  /* 0x00000011a1a57c23 */ /* 0x100fe2000801009e */
[----:B------:R-:W-:Y:S02]  /*56e0*/  IMAD.U32 R160, R150, 0x10000, RZ ;  /* 0x0001000096a07824 */ /* 0x000fe400078e00ff */
[----:B------:R-:W-:Y:S01]  /*56f0*/  FADD.FTZ R159, R186, -R159 ;  /* 0x8000009fba9f7221 */ /* 0x000fe20000010000 */
[----:B------:R-:W-:Y:S01]  /*5700*/  PRMT R158, R149, 0x7632, R158 ;  /* 0x00007632959e7816 */ /* 0x000fe2000000009e */
[----:B------:R-:W-:Y:S01]  /*5710*/  FFMA.FTZ R157, R157, UR17, R156 ;  /* 0x000000119d9d7c23 */ /* 0x000fe2000801009c */
[--C-:B------:R-:W-:Y:S01]  /*5720*/  FFMA.FTZ R161, R226, UR16, R174.reuse ;  /* 0x00000010e2a17c23 */ /* 0x100fe200080100ae */
[----:B------:R-:W-:Y:S01]  /*5730*/  FFMA.FTZ R156, R185, UR16, R174 ;  /* 0x00000010b99c7c23 */ /* 0x000fe200080100ae */
[----:B------:R-:W-:Y:S01]  /*5740*/  FFMA.FTZ R169, R163, UR17, R162 ;  /* 0x00000011a3a97c23 */ /* 0x000fe200080100a2 */
[----:B------:R-:W-:Y:S01]  /*5750*/  FFMA.FTZ R162, R159, UR17, R160 ;  /* 0x000000119fa27c23 */ /* 0x000fe200080100a0 */
[----:B------:R-:W-:Y:S01]  /*5760*/  SHF.L.U32 R163, R158, 0x10, RZ ;  /* 0x000000109ea37819 */ /* 0x000fe200000006ff */
[----:B------:R-:W-:Y:S01]  /*5770*/  FADD.FTZ R160, R198, -R161 ;  /* 0x800000a1c6a07221 */ /* 0x000fe20000010000 */
[C---:B------:R-:W-:Y:S01]  /*5780*/  SHF.L.U32 R159, R148.reuse, 0x10, RZ ;  /* 0x00000010949f7819 */ /* 0x040fe200000006ff */
[----:B------:R-:W-:Y:S01]  /*5790*/  FADD.FTZ R156, R183, -R156 ;  /* 0x8000009cb79c7221 */ /* 0x000fe20000010000 */
[----:B------:R-:W-:Y:S01]  /*57a0*/  PRMT R158, R148, 0x7632, R158 ;  /* 0x00007632949e7816 */ /* 0x000fe2000000009e */
[----:B------:R-:W-:Y:S01]  /*57b0*/  FFMA.FTZ R164, R160, UR17, R163 ;  /* 0x00000011a0a47c23 */ /* 0x000fe200080100a3 */
[----:B------:R-:W-:Y:S01]  /*57c0*/  FFMA.FTZ R161, R206, UR16, R174 ;  /* 0x00000010cea17c23 */ /* 0x000fe200080100ae */
[----:B------:R-:W-:Y:S01]  /*57d0*/  FFMA.FTZ R160, R156, UR17, R159 ;  /* 0x000000119ca07c23 */ /* 0x000fe2000801009f */
[----:B------:R-:W-:Y:S01]  /*57e0*/  FMUL.FTZ R156, R166, UR23 ;  /* 0x00000017a69c7c20 */ /* 0x000fe20008410000 */
[----:B------:R-:W-:Y:S01]  /*57f0*/  LOP3.LUT P1, RZ, R239, 0xff0000, RZ, 0xc0, !PT ;  /* 0x00ff0000efff7812 */ /* 0x000fe2000782c0ff */
[----:B------:R-:W-:Y:S01]  /*5800*/  IMAD.U32 R158, R158, 0x10000, RZ ;  /* 0x000100009e9e7824 */ /* 0x000fe200078e00ff */
[----:B------:R-:W-:Y:S01]  /*5810*/  LOP3.LUT P6, RZ, R245, 0xff0000, RZ, 0xc0, !PT ;  /* 0x00ff0000f5ff7812 */ /* 0x000fe200078cc0ff */
[----:B------:R-:W-:Y:S01]  /*5820*/  FADD.FTZ R161, R200, -R161 ;  /* 0x800000a1c8a17221 */ /* 0x000fe20000010000 */
[----:B------:R-:W-:-:S02]  /*5830*/  ISETP.GE.U32.AND P5, PT, R238, RZ, PT ;  /* 0x000000ffee00720c */ /* 0x000fc40003fa6070 */
[C---:B------:R-:W-:Y:S01]  /*5840*/  FSEL R167, R156.reuse, RZ, P1 ;  /* 0x000000ff9ca77208 */ /* 0x040fe20000800000 */
[----:B------:R-:W-:Y:S01]  /*5850*/  FFMA.FTZ R161, R161, UR17, R158 ;  /* 0x00000011a1a17c23 */ /* 0x000fe2000801009e */
[----:B------:R-:W-:Y:S01]  /*5860*/  FSEL R163, R156, RZ, P6 ;  /* 0x000000ff9ca37208 */ /* 0x000fe20003000000 */
[----:B------:R-:W-:Y:S01]  /*5870*/  FMUL.FTZ R156, R162, UR23 ;  /* 0x00000017a29c7c20 */ /* 0x000fe20008410000 */
[C---:B------:R-:W-:Y:S01]  /*5880*/  F2FP.BF16.F32.PACK_AB R159, R169.reuse, R166 ;  /* 0x000000a6a99f723e */ /* 0x040fe200000010ff */
[----:B------:R-:W-:Y:S01]  /*5890*/  FMUL.FTZ R169, R169, UR23 ;  /* 0x00000017a9a97c20 */ /* 0x000fe20008410000 */
[----:B------:R-:W-:Y:S01]  /*58a0*/  ISETP.GE.U32.AND P1, PT, R244, RZ, PT ;  /* 0x000000fff400720c */ /* 0x000fe20003f26070 */
[----:B------:R-:W-:Y:S01]  /*58b0*/  FMUL.FTZ R166, R165, UR23 ;  /* 0x00000017a5a67c20 */ /* 0x000fe20008410000 */
[----:B------:R-:W-:Y:S02]  /*58c0*/  LOP3.LUT P6, RZ, R245, 0xff, RZ, 0xc0, !PT ;  /* 0x000000fff5ff7812 */ /* 0x000fe400078cc0ff */
[----:B------:R-:W-:-:S02]  /*58d0*/  ISETP.GE.U32.AND.EX P5, PT, R239, 0x1000000, PT, P5 ;  /* 0x01000000ef00780c */ /* 0x000fc40003fa6150 */
[----:B------:R-:W-:Y:S02]  /*58e0*/  F2FP.BF16.F32.PACK_AB R158, R165, R162 ;  /* 0x000000a2a59e723e */ /* 0x000fe400000010ff */
[----:B------:R-:W-:Y:S02]  /*58f0*/  ISETP.GE.U32.AND.EX P1, PT, R245, 0x1000000, PT, P1 ;  /* 0x01000000f500780c */ /* 0x000fe40003f26110 */
[----:B------:R-:W-:Y:S02]  /*5900*/  FSEL R168, R169, RZ, P5 ;  /* 0x000000ffa9a87208 */ /* 0x000fe40002800000 */
[----:B------:R-:W-:Y:S02]  /*5910*/  FSEL R162, R156, RZ, P6 ;  /* 0x000000ff9ca27208 */ /* 0x000fe40003000000 */
[----:B------:R-:W-:Y:S02]  /*5920*/  LOP3.LUT P6, RZ, R239, 0xff, RZ, 0xc0, !PT ;  /* 0x000000ffefff7812 */ /* 0x000fe400078cc0ff */
[----:B------:R-:W-:-:S02]  /*5930*/  LOP3.LUT P5, RZ, R245, 0xff00, RZ, 0xc0, !PT ;  /* 0x0000ff00f5ff7812 */ /* 0x000fc400078ac0ff */
[----:B------:R-:W-:Y:S02]  /*5940*/  FSEL R170, R169, RZ, P1 ;  /* 0x000000ffa9aa7208 */ /* 0x000fe40000800000 */
[----:B------:R-:W-:Y:S02]  /*5950*/  F2FP.BF16.F32.PACK_AB R167, R168, R167 ;  /* 0x000000a7a8a7723e */ /* 0x000fe400000010ff */
[----:B------:R-:W-:Y:S02]  /*5960*/  LOP3.LUT P1, RZ, R239, 0xff00, RZ, 0xc0, !PT ;  /* 0x0000ff00efff7812 */ /* 0x000fe4000782c0ff */
[----:B------:R-:W-:Y:S01]  /*5970*/  FSEL R168, R156, RZ, P6 ;  /* 0x000000ff9ca87208 */ /* 0x000fe20003000000 */
[----:B------:R-:W-:Y:S01]  /*5980*/  FMUL.FTZ R156, R157, UR23 ;  /* 0x000000179d9c7c20 */ /* 0x000fe20008410000 */
[----:B------:R-:W-:Y:S02]  /*5990*/  FSEL R165, R166, RZ, P5 ;  /* 0x000000ffa6a57208 */ /* 0x000fe40002800000 */
[----:B------:R-:W-:-:S02]  /*59a0*/  LOP3.LUT P5, RZ, R238, 0xff0000, RZ, 0xc0, !PT ;  /* 0x00ff0000eeff7812 */ /* 0x000fc400078ac0ff */
[----:B------:R-:W-:Y:S02]  /*59b0*/  LOP3.LUT P6, RZ, R244, 0xff0000, RZ, 0xc0, !PT ;  /* 0x00ff0000f4ff7812 */ /* 0x000fe400078cc0ff */
[----:B------:R-:W-:Y:S01]  /*59c0*/  FSEL R171, R166, RZ, P1 ;  /* 0x000000ffa6ab7208 */ /* 0x000fe20000800000 */
[----:B------:R-:W-:Y:S01]  /*59d0*/  FMUL.FTZ R166, R164, UR23 ;  /* 0x00000017a4a67c20 */ /* 0x000fe20008410000 */
[----:B------:R-:W-:Y:S02]  /*59e0*/  F2FP.BF16.F32.PACK_AB R163, R170, R163 ;  /* 0x000000a3aaa3723e */ /* 0x000fe400000010ff */
[----:B------:R-:W-:Y:S02]  /*59f0*/  F2FP.BF16.F32.PACK_AB R162, R165, R162 ;  /* 0x000000a2a5a2723e */ /* 0x000fe400000010ff */
[----:B------:R-:W-:Y:S01]  /*5a00*/  F2FP.BF16.F32.PACK_AB R157, R164, R157 ;  /* 0x0000009da49d723e */ /* 0x000fe200000010ff */
[----:B------:R-:W-:Y:S01]  /*5a10*/  FMUL.FTZ R164, R161, UR23 ;  /* 0x00000017a1a47c20 */ /* 0x000fe20008410000 */
[----:B------:R-:W-:-:S02]  /*5a20*/  LOP3.LUT P1, RZ, R238, 0xff000000, RZ, 0xc0, !PT ;  /* 0xff000000eeff7812 */ /* 0x000fc4000782c0ff */
[C---:B------:R-:W-:Y:S02]  /*5a30*/  FSEL R165, R156.reuse, RZ, P5 ;  /* 0x000000ff9ca57208 */ /* 0x040fe40002800000 */
[----:B------:R-:W-:Y:S02]  /*5a40*/  FSEL R170, R156, RZ, P6 ;  /* 0x000000ff9caa7208 */ /* 0x000fe40003000000 */
[----:B------:R-:W-:Y:S02]  /*5a50*/  LOP3.LUT P5, RZ, R244, 0xff000000, RZ, 0xc0, !PT ;  /* 0xff000000f4ff7812 */ /* 0x000fe400078ac0ff */
[----:B------:R-:W-:Y:S02]  /*5a60*/  LOP3.LUT P6, RZ, R238, 0xff00, RZ, 0xc0, !PT ;  /* 0x0000ff00eeff7812 */ /* 0x000fe400078cc0ff */
[----:B------:R-:W-:Y:S02]  /*5a70*/  FSEL R172, R166, RZ, P1 ;  /* 0x000000ffa6ac7208 */ /* 0x000fe40000800000 */
[----:B------:R-:W-:Y:S01]  /*5a80*/  F2FP.BF16.F32.PACK_AB R156, R161, R160 ;  /* 0x000000a0a19c723e */ /* 0x000fe200000010ff */
[----:B------:R-:W-:Y:S01]  /*5a90*/  FMUL.FTZ R160, R160, UR23 ;  /* 0x00000017a0a07c20 */ /* 0x000fe20008410000 */
[----:B------:R-:W-:-:S02]  /*5aa0*/  LOP3.LUT P1, RZ, R244, 0xff00, RZ, 0xc0, !PT ;  /* 0x0000ff00f4ff7812 */ /* 0x000fc4000782c0ff */
[----:B------:R-:W-:Y:S02]  /*5ab0*/  FSEL R173, R166, RZ, P5 ;  /* 0x000000ffa6ad7208 */ /* 0x000fe40002800000 */
[----:B------:R-:W-:Y:S02]  /*5ac0*/  FSEL R169, R164, RZ, P6 ;  /* 0x000000ffa4a97208 */ /* 0x000fe40003000000 */
[----:B------:R-:W-:Y:S02]  /*5ad0*/  LOP3.LUT P5, RZ, R244, 0xff, RZ, 0xc0, !PT ;  /* 0x000000fff4ff7812 */ /* 0x000fe400078ac0ff */
[----:B------:R-:W-:Y:S02]  /*5ae0*/  LOP3.LUT P6, RZ, R238, 0xff, RZ, 0xc0, !PT ;  /* 0x000000ffeeff7812 */ /* 0x000fe400078cc0ff */
[----:B------:R-:W-:Y:S02]  /*5af0*/  F2FP.BF16.F32.PACK_AB R166, R171, R168 ;  /* 0x000000a8aba6723e */ /* 0x000fe400000010ff */
[----:B------:R-:W-:-:S02]  /*5b00*/  FSEL R171, R164, RZ, P1 ;  /* 0x000000ffa4ab7208 */ /* 0x000fc40000800000 */
[C---:B------:R-:W-:Y:S02]  /*5b10*/  FSEL R168, R160.reuse, RZ, P5 ;  /* 0x000000ffa0a87208 */ /* 0x040fe40002800000 */
[----:B------:R-:W-:Y:S02]  /*5b20*/  FSEL R164, R160, RZ, P6 ;  /* 0x000000ffa0a47208 */ /* 0x000fe40003000000 */
[----:B------:R-:W-:Y:S02]  /*5b30*/  F2FP.BF16.F32.PACK_AB R161, R173, R170 ;  /* 0x000000aaada1723e */ /* 0x000fe400000010ff */
[----:B------:R-:W-:Y:S02]  /*5b40*/  F2FP.BF16.F32.PACK_AB R165, R172, R165 ;  /* 0x000000a5aca5723e */ /* 0x000fe400000010ff */
[----:B------:R-:W-:Y:S02]  /*5b50*/  F2FP.BF16.F32.PACK_AB R160, R171, R168 ;  /* 0x000000a8aba0723e */ /* 0x000fe400000010ff */
[----:B------:R-:W-:Y:S01]  /*5b60*/  F2FP.BF16.F32.PACK_AB R164, R169, R164 ;  /* 0x000000a4a9a4723e */ /* 0x000fe200000010ff */
[----:B------:R-:W-:Y:S06]  /*5b70*/  BRA `(.L_x_164) ;  /* 0x0000001c00d07947 */ /* 0x000fec0003800000 */
.L_x_163:
[--C-:B0-----:R-:W-:Y:S01]  /*5b80*/  FFMA.FTZ R163, R191, UR16, R174.reuse ;  /* 0x00000010bfa37c23 */ /* 0x101fe200080100ae */
[----:B-----5:R-:W-:Y:S01]  /*5b90*/  SHF.L.U32 R164, R151, 0x10, RZ ;  /* 0x0000001097a47819 */ /* 0x020fe200000006ff */
[----:B------:R-:W-:Y:S01]  /*5ba0*/  FFMA.FTZ R161, R189, UR16, R174 ;  /* 0x00000010bda17c23 */ /* 0x000fe200080100ae */
[----:B------:R-:W-:Y:S01]  /*5bb0*/  PRMT R162, R151, 0x7632, R162 ;  /* 0x0000763297a27816 */ /* 0x000fe200000000a2 */
[----:B------:R-:W-:Y:S01]  /*5bc0*/  FFMA.FTZ R165, R222, UR16, R174 ;  /* 0x00000010dea57c23 */ /* 0x000fe200080100ae */
[----:B------:R-:W-:Y:S01]  /*5bd0*/  FADD.FTZ R163, R188, -R163 ;  /* 0x800000a3bca37221 */ /* 0x000fe20000010000 */
[----:B------:R-:W-:Y:S01]  /*5be0*/  SHF.L.U32 R160, R150, 0x10, RZ ;  /* 0x0000001096a07819 */ /* 0x000fe200000006ff */
[----:B------:R-:W-:Y:S01]  /*5bf0*/  FADD.FTZ R161, R186, -R161 ;  /* 0x800000a1baa17221 */ /* 0x000fe20000010000 */
[----:B------:R-:W-:Y:S02]  /*5c00*/  IMAD.U32 R162, R162, 0x10000, RZ ;  /* 0x00010000a2a27824 */ /* 0x000fe400078e00ff */
[----:B------:R-:W-:Y:S01]  /*5c10*/  FADD.FTZ R165, R208, -R165 ;  /* 0x800000a5d0a57221 */ /* 0x000fe20000010000 */
[----:B------:R-:W-:Y:S01]  /*5c20*/  FFMA.FTZ R168, R163, UR17, R164 ;  /* 0x00000011a3a87c23 */ /* 0x000fe200080100a4 */
[----:B------:R-:W-:Y:S01]  /*5c30*/  PRMT R166, R150, 0x7632, R166 ;  /* 0x0000763296a67816 */ /* 0x000fe200000000a6 */
[----:B------:R-:W-:Y:S01]  /*5c40*/  FFMA.FTZ R169, R224, UR16, R174 ;  /* 0x00000010e0a97c23 */ /* 0x000fe200080100ae */
[----:B------:R-:W-:Y:S01]  /*5c50*/  FFMA.FTZ R167, R161, UR17, R160 ;  /* 0x00000011a1a77c23 */ /* 0x000fe200080100a0 */
[----:B------:R-:W-:Y:S01]  /*5c60*/  FFMA.FTZ R170, R165, UR17, R162 ;  /* 0x00000011a5aa7c23 */ /* 0x000fe200080100a2 */
[--C-:B------:R-:W-:Y:S01]  /*5c70*/  FFMA.FTZ R160, R185, UR16, R174.reuse ;  /* 0x00000010b9a07c23 */ /* 0x100fe200080100ae */
[----:B------:R-:W-:Y:S01]  /*5c80*/  FMUL.FTZ R168, R168, UR23 ;  /* 0x00000017a8a87c20 */ /* 0x000fe20008410000 */
[--C-:B------:R-:W-:Y:S01]  /*5c90*/  FFMA.FTZ R163, R187, UR16, R174.reuse ;  /* 0x00000010bba37c23 */ /* 0x100fe200080100ae */
[----:B------:R-:W-:Y:S01]  /*5ca0*/  LOP3.LUT P5, RZ, R239, 0xff0000, RZ, 0xc0, !PT ;  /* 0x00ff0000efff7812 */ /* 0x000fe200078ac0ff */
[----:B------:R-:W-:Y:S01]  /*5cb0*/  FADD.FTZ R169, R210, -R169 ;  /* 0x800000a9d2a97221 */ /* 0x000fe20000010000 */
[----:B------:R-:W-:Y:S01]  /*5cc0*/  IMAD.U32 R166, R166, 0x10000, RZ ;  /* 0x00010000a6a67824 */ /* 0x000fe200078e00ff */
[----:B------:R-:W-:Y:S01]  /*5cd0*/  ISETP.GE.U32.AND P1, PT, R238, RZ, PT ;  /* 0x000000ffee00720c */ /* 0x000fe20003f26070 */
[----:B------:R-:W-:Y:S01]  /*5ce0*/  FFMA.FTZ R165, R226, UR16, R174 ;  /* 0x00000010e2a57c23 */ /* 0x000fe200080100ae */
[----:B------:R-:W-:Y:S01]  /*5cf0*/  PRMT R162, R149, 0x7632, R162 ;  /* 0x0000763295a27816 */ /* 0x000fe200000000a2 */
[----:B------:R-:W-:Y:S01]  /*5d00*/  FADD.FTZ R160, R183, -R160 ;  /* 0x800000a0b7a07221 */ /* 0x000fe20000010000 */
[----:B------:R-:W-:Y:S01]  /*5d10*/  SHF.L.U32 R161, R148, 0x10, RZ ;  /* 0x0000001094a17819 */ /* 0x000fe200000006ff */
[----:B------:R-:W-:Y:S01]  /*5d20*/  FMUL.FTZ R171, R170, UR23 ;  /* 0x00000017aaab7c20 */ /* 0x000fe20008410000 */
[----:B------:R-:W-:Y:S01]  /*5d30*/  SHF.L.U32 R164, R149, 0x10, RZ ;  /* 0x0000001095a47819 */ /* 0x000fe200000006ff */
[----:B------:R-:W-:Y:S01]  /*5d40*/  FADD.FTZ R163, R184, -R163 ;  /* 0x800000a3b8a37221 */ /* 0x000fe20000010000 */
[----:B------:R-:W-:Y:S01]  /*5d50*/  FSEL R170, R168, RZ, P5 ;  /* 0x000000ffa8aa7208 */ /* 0x000fe20002800000 */
[----:B------:R-:W-:Y:S01]  /*5d60*/  FFMA.FTZ R169, R169, UR17, R166 ;  /* 0x00000011a9a97c23 */ /* 0x000fe200080100a6 */
[----:B------:R-:W-:Y:S01]  /*5d70*/  LOP3.LUT P6, RZ, R245, 0xff0000, RZ, 0xc0, !PT ;  /* 0x00ff0000f5ff7812 */ /* 0x000fe200078cc0ff */
[----:B------:R-:W-:Y:S01]  /*5d80*/  FADD.FTZ R165, R198, -R165 ;  /* 0x800000a5c6a57221 */ /* 0x000fe20000010000 */
[----:B------:R-:W-:Y:S01]  /*5d90*/  ISETP.GE.U32.AND.EX P1, PT, R239, 0x1000000, PT, P1 ;  /* 0x01000000ef00780c */ /* 0x000fe20003f26110 */
[--C-:B------:R-:W-:Y:S01]  /*5da0*/  FFMA.FTZ R160, R160, UR17, R161.reuse ;  /* 0x00000011a0a07c23 */ /* 0x100fe200080100a1 */
[----:B------:R-:W-:Y:S01]  /*5db0*/  ISETP.GE.U32.AND P5, PT, R244, RZ, PT ;  /* 0x000000fff400720c */ /* 0x000fe20003fa6070 */
[----:B------:R-:W-:Y:S01]  /*5dc0*/  FFMA.FTZ R164, R163, UR17, R164 ;  /* 0x00000011a3a47c23 */ /* 0x000fe200080100a4 */
[----:B------:R-:W-:Y:S01]  /*5dd0*/  SHF.L.U32 R162, R162, 0x10, RZ ;  /* 0x00000010a2a27819 */ /* 0x000fe200000006ff */
[----:B------:R-:W-:Y:S01]  /*5de0*/  FFMA.FTZ R163, R206, UR16, R174 ;  /* 0x00000010cea37c23 */ /* 0x000fe200080100ae */
[----:B------:R-:W-:Y:S01]  /*5df0*/  PRMT R161, R148, 0x7632, R161 ;  /* 0x0000763294a17816 */ /* 0x000fe200000000a1 */
[----:B------:R-:W-:Y:S01]  /*5e00*/  FMUL.FTZ R166, R167, UR23 ;  /* 0x00000017a7a67c20 */ /* 0x000fe20008410000 */
[----:B------:R-:W-:Y:S01]  /*5e10*/  FSEL R172, R168, RZ, P6 ;  /* 0x000000ffa8ac7208 */ /* 0x000fe20003000000 */
[----:B------:R-:W-:Y:S01]  /*5e20*/  FMUL.FTZ R169, R169, UR23 ;  /* 0x00000017a9a97c20 */ /* 0x000fe20008410000 */
[----:B------:R-:W-:Y:S01]  /*5e30*/  FSEL R173, R171, RZ, P1 ;  /* 0x000000ffabad7208 */ /* 0x000fe20000800000 */
[----:B------:R-:W-:Y:S01]  /*5e40*/  FFMA.FTZ R165, R165, UR17, R162 ;  /* 0x00000011a5a57c23 */ /* 0x000fe200080100a2 */
[C---:B------:R-:W-:Y:S01]  /*5e50*/  ISETP.GE.U32.AND.EX P5, PT, R245.reuse, 0x1000000, PT, P5 ;  /* 0x01000000f500780c */ /* 0x040fe20003fa6150 */
[----:B------:R-:W-:Y:S01]  /*5e60*/  FADD.FTZ R163, R200, -R163 ;  /* 0x800000a3c8a37221 */ /* 0x000fe20000010000 */
[C---:B------:R-:W-:Y:S01]  /*5e70*/  LOP3.LUT P6, RZ, R245.reuse, 0xff, RZ, 0xc0, !PT ;  /* 0x000000fff5ff7812 */ /* 0x040fe200078cc0ff */
[----:B------:R-:W-:Y:S01]  /*5e80*/  FMUL.FTZ R164, R164, UR23 ;  /* 0x00000017a4a47c20 */ /* 0x000fe20008410000 */
[----:B------:R-:W-:Y:S01]  /*5e90*/  LOP3.LUT P1, RZ, R245, 0xff00, RZ, 0xc0, !PT ;  /* 0x0000ff00f5ff7812 */ /* 0x000fe2000782c0ff */
[----:B------:R-:W-:Y:S01]  /*5ea0*/  FMUL.FTZ R160, R160, UR23 ;  /* 0x00000017a0a07c20 */ /* 0x000fe20008410000 */
[----:B------:R-:W-:-:S02]  /*5eb0*/  SHF.L.U32 R162, R161, 0x10, RZ ;  /* 0x00000010a1a27819 */ /* 0x000fc400000006ff */
[----:B------:R-:W-:Y:S02]  /*5ec0*/  FSEL R167, R171, RZ, P5 ;  /* 0x000000ffaba77208 */ /* 0x000fe40002800000 */
[C---:B------:R-:W-:Y:S01]  /*5ed0*/  FSEL R168, R166.reuse, RZ, P6 ;  /* 0x000000ffa6a87208 */ /* 0x040fe20003000000 */
[----:B------:R-:W-:Y:S01]  /*5ee0*/  FFMA.FTZ R161, R163, UR17, R162 ;  /* 0x00000011a3a17c23 */ /* 0x000fe200080100a2 */
[----:B------:R-:W-:Y:S02]  /*5ef0*/  FSEL R171, R169, RZ, P1 ;  /* 0x000000ffa9ab7208 */ /* 0x000fe40000800000 */
[----:B------:R-:W-:Y:S01]  /*5f00*/  LOP3.LUT P6, RZ, R239, 0xff, RZ, 0xc0, !PT ;  /* 0x000000ffefff7812 */ /* 0x000fe200078cc0ff */
[----:B------:R-:W-:Y:S01]  /*5f10*/  FMUL.FTZ R161, R161, UR23 ;  /* 0x00000017a1a17c20 */ /* 0x000fe20008410000 */
[----:B------:R-:W-:Y:S02]  /*5f20*/  F2FP.BF16.F32.PACK_AB R162, R171, R168 ;  /* 0x000000a8aba2723e */ /* 0x000fe400000010ff */
[----:B------:R-:W-:Y:S01]  /*5f30*/  FSEL R168, R166, RZ, P6 ;  /* 0x000000ffa6a87208 */ /* 0x000fe20003000000 */
[----:B------:R-:W-:Y:S01]  /*5f40*/  FMUL.FTZ R166, R165, UR23 ;  /* 0x00000017a5a67c20 */ /* 0x000fe20008410000 */
[----:B------:R-:W-:-:S02]  /*5f50*/  LOP3.LUT P1, RZ, R239, 0xff00, RZ, 0xc0, !PT ;  /* 0x0000ff00efff7812 */ /* 0x000fc4000782c0ff */
[----:B------:R-:W-:Y:S02]  /*5f60*/  LOP3.LUT P5, RZ, R238, 0xff0000, RZ, 0xc0, !PT ;  /* 0x00ff0000eeff7812 */ /* 0x000fe400078ac0ff */
[----:B------:R-:W-:Y:S02]  /*5f70*/  LOP3.LUT P6, RZ, R244, 0xff0000, RZ, 0xc0, !PT ;  /* 0x00ff0000f4ff7812 */ /* 0x000fe400078cc0ff */
[----:B------:R-:W-:Y:S02]  /*5f80*/  F2FP.BF16.F32.PACK_AB R163, R167, R172 ;  /* 0x000000aca7a3723e */ /* 0x000fe400000010ff */
[----:B------:R-:W-:Y:S02]  /*5f90*/  F2FP.BF16.F32.PACK_AB R167, R173, R170 ;  /* 0x000000aaada7723e */ /* 0x000fe400000010ff */
[----:B------:R-:W-:Y:S02]  /*5fa0*/  FSEL R171, R169, RZ, P1 ;  /* 0x000000ffa9ab7208 */ /* 0x000fe40000800000 */
[----:B------:R-:W-:-:S02]  /*5fb0*/  FSEL R165, R164, RZ, P5 ;  /* 0x000000ffa4a57208 */ /* 0x000fc40002800000 */
[----:B------:R-:W-:Y:S02]  /*5fc0*/  FSEL R170, R164, RZ, P6 ;  /* 0x000000ffa4aa7208 */ /* 0x000fe40003000000 */
[----:B------:R-:W-:Y:S02]  /*5fd0*/  LOP3.LUT P1, RZ, R238, 0xff000000, RZ, 0xc0, !PT ;  /* 0xff000000eeff7812 */ /* 0x000fe4000782c0ff */
[----:B------:R-:W-:Y:S02]  /*5fe0*/  LOP3.LUT P5, RZ, R244, 0xff000000, RZ, 0xc0, !PT ;  /* 0xff000000f4ff7812 */ /* 0x000fe400078ac0ff */
[----:B------:R-:W-:Y:S02]  /*5ff0*/  LOP3.LUT P6, RZ, R238, 0xff00, RZ, 0xc0, !PT ;  /* 0x0000ff00eeff7812 */ /* 0x000fe400078cc0ff */
[C---:B------:R-:W-:Y:S02]  /*6000*/  FSEL R172, R166.reuse, RZ, P1 ;  /* 0x000000ffa6ac7208 */ /* 0x040fe40000800000 */
[----:B------:R-:W-:-:S02]  /*6010*/  FSEL R173, R166, RZ, P5 ;  /* 0x000000ffa6ad7208 */ /* 0x000fc40002800000 */
[----:B------:R-:W-:Y:S02]  /*6020*/  FSEL R169, R161, RZ, P6 ;  /* 0x000000ffa1a97208 */ /* 0x000fe40003000000 */
[C---:B------:R-:W-:Y:S02]  /*6030*/  LOP3.LUT P1, RZ, R244.reuse, 0xff00, RZ, 0xc0, !PT ;  /* 0x0000ff00f4ff7812 */ /* 0x040fe4000782c0ff */
        /* <DEDUP_REMOVED lines=11> */
.L_x_162:
[----:B------:R-:W-:-:S04]  /*60f0*/  UISETP.NE.U32.AND UP0, UPT, UR8, URZ, UPT ;  /* 0x000000ff0800728c */ /* 0x000fc8000bf05070 */
[----:B------:R-:W-:-:S09]  /*6100*/  UISETP.NE.AND.EX UP0, UPT, UR9, URZ, UPT, UP0 ;  /* 0x000000ff0900728c */ /* 0x000fd2000bf05300 */
[----:B------:R-:W-:Y:S05]  /*6110*/  BRA.U !UP0, `(.L_x_165) ;  /* 0x00000005083c7547 */ /* 0x000fea000b800000 */
[--C-:B0-----:R-:W-:Y:S01]  /*6120*/  FFMA.FTZ R157, R191, UR16, R174.reuse ;  /* 0x00000010bf9d7c23 */ /* 0x101fe200080100ae */
[--C-:B------:R-:W-:Y:S01]  /*6130*/  FFMA.FTZ R163, R222, UR16, R174.reuse ;  /* 0x00000010dea37c23 */ /* 0x100fe200080100ae */
[--C-:B------:R-:W-:Y:S01]  /*6140*/  FFMA.FTZ R161, R224, UR16, R174.reuse ;  /* 0x00000010e0a17c23 */ /* 0x100fe200080100ae */
[----:B-----5:R-:W-:Y:S01]  /*6150*/  LOP3.LUT P1, RZ, R239, 0xff0000, RZ, 0xc0, !PT ;  /* 0x00ff0000efff7812 */ /* 0x020fe2000782c0ff */
[----:B------:R-:W-:Y:S01]  /*6160*/  FADD.FTZ R157, R188, -R157 ;  /* 0x8000009dbc9d7221 */ /* 0x000fe20000010000 */
[----:B------:R-:W-:Y:S01]  /*6170*/  FADD.FTZ R160, R208, -R163 ;  /* 0x800000a3d0a07221 */ /* 0x000fe20000010000 */
[----:B------:R-:W-:Y:S01]  /*6180*/  FADD.FTZ R161, R210, -R161 ;  /* 0x800000a1d2a17221 */ /* 0x000fe20000010000 */
[----:B------:R-:W-:Y:S01]  /*6190*/  ISETP.GE.U32.AND P5, PT, R238, RZ, PT ;  /* 0x000000ffee00720c */ /* 0x000fe20003fa6070 */
[----:B------:R-:W-:Y:S01]  /*61a0*/  FMUL.FTZ R159, R157, UR17 ;  /* 0x000000119d9f7c20 */ /* 0x000fe20008410000 */
[----:B------:R-:W-:Y:S01]  /*61b0*/  FFMA.FTZ R157, R189, UR16, R174 ;  /* 0x00000010bd9d7c23 */ /* 0x000fe200080100ae */
[----:B------:R-:W-:Y:S01]  /*61c0*/  FMUL.FTZ R160, R160, UR17 ;  /* 0x00000011a0a07c20 */ /* 0x000fe20008410000 */
[----:B------:R-:W-:Y:S01]  /*61d0*/  LOP3.LUT P6, RZ, R245, 0xff0000, RZ, 0xc0, !PT ;  /* 0x00ff0000f5ff7812 */ /* 0x000fe200078cc0ff */
[----:B------:R-:W-:Y:S01]  /*61e0*/  FMUL.FTZ R156, R159, UR23 ;  /* 0x000000179f9c7c20 */ /* 0x000fe20008410000 */
[----:B------:R-:W-:Y:S01]  /*61f0*/  FADD.FTZ R157, R186, -R157 ;  /* 0x8000009dba9d7221 */ /* 0x000fe20000010000 */
[----:B------:R-:W-:-:S02]  /*6200*/  ISETP.GE.U32.AND.EX P5, PT, R239, 0x1000000, PT, P5 ;  /* 0x01000000ef00780c */ /* 0x000fc40003fa6150 */
[C---:B------:R-:W-:Y:S01]  /*6210*/  F2FP.BF16.F32.PACK_AB R159, R160.reuse, R159 ;  /* 0x0000009fa09f723e */ /* 0x040fe200000010ff */
[----:B------:R-:W-:Y:S01]  /*6220*/  FMUL.FTZ R158, R157, UR17 ;  /* 0x000000119d9e7c20 */ /* 0x000fe20008410000 */
[----:B------:R-:W-:Y:S01]  /*6230*/  FMUL.FTZ R157, R161, UR17 ;  /* 0x00000011a19d7c20 */ /* 0x000fe20008410000 */
[----:B------:R-:W-:Y:S01]  /*6240*/  FMUL.FTZ R161, R160, UR23 ;  /* 0x00000017a0a17c20 */ /* 0x000fe20008410000 */
[----:B------:R-:W-:Y:S02]  /*6250*/  FSEL R167, R156, RZ, P1 ;  /* 0x000000ff9ca77208 */ /* 0x000fe40000800000 */
[----:B------:R-:W-:Y:S01]  /*6260*/  ISETP.GE.U32.AND P1, PT, R244, RZ, PT ;  /* 0x000000fff400720c */ /* 0x000fe20003f26070 */
[----:B------:R-:W-:Y:S01]  /*6270*/  FMUL.FTZ R160, R157, UR23 ;  /* 0x000000179da07c20 */ /* 0x000fe20008410000 */
[----:B------:R-:W-:Y:S01]  /*6280*/  FSEL R163, R156, RZ, P6 ;  /* 0x000000ff9ca37208 */ /* 0x000fe20003000000 */
[----:B------:R-:W-:Y:S01]  /*6290*/  FMUL.FTZ R156, R158, UR23 ;  /* 0x000000179e9c7c20 */ /* 0x000fe20008410000 */
[----:B------:R-:W-:-:S02]  /*62a0*/  FSEL R164, R161, RZ, P5 ;  /* 0x000000ffa1a47208 */ /* 0x000fc40002800000 */
[C---:B------:R-:W-:Y:S02]  /*62b0*/  LOP3.LUT P6, RZ, R245.reuse, 0xff, RZ, 0xc0, !PT ;  /* 0x000000fff5ff7812 */ /* 0x040fe400078cc0ff */
[C---:B------:R-:W-:Y:S02]  /*62c0*/  ISETP.GE.U32.AND.EX P1, PT, R245.reuse, 0x1000000, PT, P1 ;  /* 0x01000000f500780c */ /* 0x040fe40003f26110 */
[----:B------:R-:W-:Y:S02]  /*62d0*/  LOP3.LUT P5, RZ, R245, 0xff00, RZ, 0xc0, !PT ;  /* 0x0000ff00f5ff7812 */ /* 0x000fe400078ac0ff */
[----:B------:R-:W-:Y:S02]  /*62e0*/  F2FP.BF16.F32.PACK_AB R158, R157, R158 ;  /* 0x0000009e9d9e723e */ /* 0x000fe400000010ff */
[----:B------:R-:W-:Y:S01]  /*62f0*/  FSEL R166, R161, RZ, P1 ;  /* 0x000000ffa1a67208 */ /* 0x000fe20000800000 */
[----:B------:R-:W-:Y:S01]  /*6300*/  FFMA.FTZ R161, R187, UR16, R174 ;  /* 0x00000010bba17c23 */ /* 0x000fe200080100ae */
[----:B------:R-:W-:-:S02]  /*6310*/  FSEL R162, R156, RZ, P6 ;  /* 0x000000ff9ca27208 */ /* 0x000fc40003000000 */
[----:B------:R-:W-:Y:S02]  /*6320*/  FSEL R157, R160, RZ, P5 ;  /* 0x000000ffa09d7208 */ /* 0x000fe40002800000 */
[----:B------:R-:W-:Y:S02]  /*6330*/  LOP3.LUT P1, RZ, R239, 0xff00, RZ, 0xc0, !PT ;  /* 0x0000ff00efff7812 */ /* 0x000fe4000782c0ff */
[----:B------:R-:W-:Y:S01]  /*6340*/  F2FP.BF16.F32.PACK_AB R162, R157, R162 ;  /* 0x000000a29da2723e */ /* 0x000fe200000010ff */
[----:B------:R-:W-:Y:S01]  /*6350*/  FADD.FTZ R157, R184, -R161 ;  /* 0x800000a1b89d7221 */ /* 0x000fe20000010000 */
[--C-:B------:R-:W-:Y:S01]  /*6360*/  FFMA.FTZ R161, R226, UR16, R174.reuse ;  /* 0x00000010e2a17c23 */ /* 0x100fe200080100ae */
[----:B------:R-:W-:Y:S01]  /*6370*/  F2FP.BF16.F32.PACK_AB R167, R164, R167 ;  /* 0x000000a7a4a7723e */ /* 0x000fe200000010ff */
[--C-:B------:R-:W-:Y:S01]  /*6380*/  FFMA.FTZ R164, R185, UR16, R174.reuse ;  /* 0x00000010b9a47c23 */ /* 0x100fe200080100ae */
[----:B------:R-:W-:Y:S01]  /*6390*/  LOP3.LUT P6, RZ, R239, 0xff, RZ, 0xc0, !PT ;  /* 0x000000ffefff7812 */ /* 0x000fe200078cc0ff */
[----:B------:R-:W-:Y:S01]  /*63a0*/  FADD.FTZ R165, R198, -R161 ;  /* 0x800000a1c6a57221 */ /* 0x000fe20000010000 */
[----:B------:R-:W-:Y:S01]  /*63b0*/  FFMA.FTZ R161, R206, UR16, R174 ;  /* 0x00000010cea17c23 */ /* 0x000fe200080100ae */
[----:B------:R-:W-:Y:S01]  /*63c0*/  FMUL.FTZ R157, R157, UR17 ;  /* 0x000000119d9d7c20 */ /* 0x000fe20008410000 */
[----:B------:R-:W-:Y:S01]  /*63d0*/  FSEL R171, R160, RZ, P1 ;  /* 0x000000ffa0ab7208 */ /* 0x000fe20000800000 */
[----:B------:R-:W-:Y:S01]  /*63e0*/  FMUL.FTZ R160, R165, UR17 ;  /* 0x00000011a5a07c20 */ /* 0x000fe20008410000 */
[----:B------:R-:W-:Y:S01]  /*63f0*/  FADD.FTZ R161, R200, -R161 ;  /* 0x800000a1c8a17221 */ /* 0x000fe20000010000 */
[----:B------:R-:W-:Y:S01]  /*6400*/  FSEL R168, R156, RZ, P6 ;  /* 0x000000ff9ca87208 */ /* 0x000fe20003000000 */
[----:B------:R-:W-:Y:S01]  /*6410*/  FMUL.FTZ R156, R157, UR23 ;  /* 0x000000179d9c7c20 */ /* 0x000fe20008410000 */
[----:B------:R-:W-:Y:S01]  /*6420*/  FADD.FTZ R164, R183, -R164 ;  /* 0x800000a4b7a47221 */ /* 0x000fe20000010000 */
[----:B------:R-:W-:Y:S01]  /*6430*/  LOP3.LUT P5, RZ, R238, 0xff0000, RZ, 0xc0, !PT ;  /* 0x00ff0000eeff7812 */ /* 0x000fe200078ac0ff */
[----:B------:R-:W-:Y:S01]  /*6440*/  FMUL.FTZ R161, R161, UR17 ;  /* 0x00000011a1a17c20 */ /* 0x000fe20008410000 */
[----:B------:R-:W-:-:S02]  /*6450*/  LOP3.LUT P6, RZ, R244, 0xff0000, RZ, 0xc0, !PT ;  /* 0x00ff0000f4ff7812 */ /* 0x000fc400078cc0ff */
[----:B------:R-:W-:Y:S01]  /*6460*/  F2FP.BF16.F32.PACK_AB R163, R166, R163 ;  /* 0x000000a3a6a3723e */ /* 0x000fe200000010ff */
[C---:B------:R-:W-:Y:S01]  /*6470*/  FMUL.FTZ R166, R160.reuse, UR23 ;  /* 0x00000017a0a67c20 */ /* 0x040fe20008410000 */
[----:B------:R-:W-:Y:S01]  /*6480*/  F2FP.BF16.F32.PACK_AB R157, R160, R157 ;  /* 0x0000009da09d723e */ /* 0x000fe200000010ff */
[----:B------:R-:W-:Y:S01]  /*6490*/  FMUL.FTZ R160, R164, UR17 ;  /* 0x00000011a4a07c20 */ /* 0x000fe20008410000 */
[----:B------:R-:W-:Y:S01]  /*64a0*/  LOP3.LUT P1, RZ, R238, 0xff000000, RZ, 0xc0, !PT ;  /* 0xff000000eeff7812 */ /* 0x000fe2000782c0ff */
[----:B------:R-:W-:Y:S01]  /*64b0*/  FMUL.FTZ R164, R161, UR23 ;  /* 0x00000017a1a47c20 */ /* 0x000fe20008410000 */
[C---:B------:R-:W-:Y:S02]  /*64c0*/  FSEL R165, R156.reuse, RZ, P5 ;  /* 0x000000ff9ca57208 */ /* 0x040fe40002800000 */
[----:B------:R-:W-:Y:S02]  /*64d0*/  FSEL R170, R156, RZ, P6 ;  /* 0x000000ff9caa7208 */ /* 0x000fe40003000000 */
[----:B------:R-:W-:-:S02]  /*64e0*/  LOP3.LUT P5, RZ, R244, 0xff000000, RZ, 0xc0, !PT ;  /* 0xff000000f4ff7812 */ /* 0x000fc400078ac0ff */
[----:B------:R-:W-:Y:S02]  /*64f0*/  LOP3.LUT P6, RZ, R238, 0xff00, RZ, 0xc0, !PT ;  /* 0x0000ff00eeff7812 */ /* 0x000fe400078cc0ff */
[----:B------:R-:W-:Y:S02]  /*6500*/  FSEL R172, R166, RZ, P1 ;  /* 0x000000ffa6ac7208 */ /* 0x000fe40000800000 */
[----:B------:R-:W-:Y:S01]  /*6510*/  F2FP.BF16.F32.PACK_AB R156, R161, R160 ;  /* 0x000000a0a19c723e */ /* 0x000fe200000010ff */
[----:B------:R-:W-:Y:S01]  /*6520*/  FMUL.FTZ R160, R160, UR23 ;  /* 0x00000017a0a07c20 */ /* 0x000fe20008410000 */
[----:B------:R-:W-:Y:S02]  /*6530*/  LOP3.LUT P1, RZ, R244, 0xff00, RZ, 0xc0, !PT ;  /* 0x0000ff00f4ff7812 */ /* 0x000fe4000782c0ff */
[----:B------:R-:W-:Y:S02]  /*6540*/  FSEL R173, R166, RZ, P5 ;  /* 0x000000ffa6ad7208 */ /* 0x000fe40002800000 */
[----:B------:R-:W-:-:S02]  /*6550*/  FSEL R169, R164, RZ, P6 ;  /* 0x000000ffa4a97208 */ /* 0x000fc40003000000 */
[----:B------:R-:W-:Y:S02]  /*6560*/  LOP3.LUT P5, RZ, R244, 0xff, RZ, 0xc0, !PT ;  /* 0x000000fff4ff7812 */ /* 0x000fe400078ac0ff */
[----:B------:R-:W-:Y:S02]  /*6570*/  LOP3.LUT P6, RZ, R238, 0xff, RZ, 0xc0, !PT ;  /* 0x000000ffeeff7812 */ /* 0x000fe400078cc0ff */
[----:B------:R-:W-:Y:S02]  /*6580*/  F2FP.BF16.F32.PACK_AB R166, R171, R168 ;  /* 0x000000a8aba6723e */ /* 0x000fe400000010ff */
[----:B------:R-:W-:Y:S02]  /*6590*/  FSEL R171, R164, RZ, P1 ;  /* 0x000000ffa4ab7208 */ /* 0x000fe40000800000 */
[C---:B------:R-:W-:Y:S02]  /*65a0*/  FSEL R168, R160.reuse, RZ, P5 ;  /* 0x000000ffa0a87208 */ /* 0x040fe40002800000 */
[----:B------:R-:W-:-:S02]  /*65b0*/  FSEL R164, R160, RZ, P6 ;  /* 0x000000ffa0a47208 */ /* 0x000fc40003000000 */
[----:B------:R-:W-:Y:S02]  /*65c0*/  F2FP.BF16.F32.PACK_AB R161, R173, R170 ;  /* 0x000000aaada1723e */ /* 0x000fe400000010ff */
[----:B------:R-:W-:Y:S02]  /*65d0*/  F2FP.BF16.F32.PACK_AB R165, R172, R165 ;  /* 0x000000a5aca5723e */ /* 0x000fe400000010ff */
[----:B------:R-:W-:Y:S02]  /*65e0*/  F2FP.BF16.F32.PACK_AB R160, R171, R168 ;  /* 0x000000a8aba0723e */ /* 0x000fe400000010ff */
[----:B------:R-:W-:Y:S01]  /*65f0*/  F2FP.BF16.F32.PACK_AB R164, R169, R164 ;  /* 0x000000a4a9a4723e */ /* 0x000fe200000010ff */
[----:B------:R-:W-:Y:S06]  /*6600*/  BRA `(.L_x_164) ;  /* 0x00000014002c7947 */ /* 0x000fec0003800000 */
.L_x_165:
[--C-:B0-----:R-:W-:Y:S01]  /*6610*/  FFMA.FTZ R161, R191, UR16, R174.reuse ;  /* 0x00000010bfa17c23 */ /* 0x101fe200080100ae */
[--C-:B------:R-:W-:Y:S01]  /*6620*/  FFMA.FTZ R165, R222, UR16, R174.reuse ;  /* 0x00000010dea57c23 */ /* 0x100fe200080100ae */
[--C-:B------:R-:W-:Y:S01]  /*6630*/  FFMA.FTZ R163, R224, UR16, R174.reuse ;  /* 0x00000010e0a37c23 */ /* 0x100fe200080100ae */
[----:B-----5:R-:W-:Y:S01]  /*6640*/  LOP3.LUT P1, RZ, R239, 0xff0000, RZ, 0xc0, !PT ;  /* 0x00ff0000efff7812 */ /* 0x020fe2000782c0ff */
[----:B------:R-:W-:Y:S01]  /*6650*/  FADD.FTZ R161, R188, -R161 ;  /* 0x800000a1bca17221 */ /* 0x000fe20000010000 */
[----:B------:R-:W-:Y:S01]  /*6660*/  FADD.FTZ R165, R208, -R165 ;  /* 0x800000a5d0a57221 */ /* 0x000fe20000010000 */
[----:B------:R-:W-:Y:S01]  /*6670*/  ISETP.GE.U32.AND P5, PT, R238, RZ, PT ;  /* 0x000000ffee00720c */ /* 0x000fe20003fa6070 */
        /* <DEDUP_REMOVED lines=8> */
[----:B------:R-:W-:Y:S01]  /*6700*/  ISETP.GE.U32.AND.EX P5, PT, R239, 0x1000000, PT, P5 ;  /* 0x01000000ef00780c */ /* 0x000fe20003fa6150 */
[----:B------:R-:W-:Y:S01]  /*6710*/  FMUL.FTZ R166, R163, UR23 ;  /* 0x00000017a3a67c20 */ /* 0x000fe20008410000 */
[----:B------:R-:W-:Y:S01]  /*6720*/  FADD.FTZ R161, R186, -R161 ;  /* 0x800000a1baa17221 */ /* 0x000fe20000010000 */
[----:B------:R-:W-:-:S02]  /*6730*/  FSEL R167, R160, RZ, P1 ;  /* 0x000000ffa0a77208 */ /* 0x000fc40000800000 */
[----:B------:R-:W-:Y:S01]  /*6740*/  ISETP.GE.U32.AND P1, PT, R244, RZ, PT ;  /* 0x000000fff400720c */ /* 0x000fe20003f26070 */
[----:B------:R-:W-:Y:S01]  /*6750*/  FMUL.FTZ R161, R161, UR17 ;  /* 0x00000011a1a17c20 */ /* 0x000fe20008410000 */
[----:B------:R-:W-:Y:S02]  /*6760*/  FSEL R160, R160, RZ, P6 ;  /* 0x000000ffa0a07208 */ /* 0x000fe40003000000 */
[----:B------:R-:W-:Y:S01]  /*6770*/  ISETP.GE.U32.AND.EX P1, PT, R245, 0x1000000, PT, P1 ;  /* 0x01000000f500780c */ /* 0x000fe20003f26110 */
[----:B------:R-:W-:Y:S01]  /*6780*/  FMUL.FTZ R164, R161, UR23 ;  /* 0x00000017a1a47c20 */ /* 0x000fe20008410000 */
[----:B------:R-:W-:Y:S01]  /*6790*/  FSEL R168, R165, RZ, P5 ;  /* 0x000000ffa5a87208 */ /* 0x000fe20002800000 */
[----:B------:R-:W-:Y:S01]  /*67a0*/  FFMA.FTZ R161, R187, UR16, R174 ;  /* 0x00000010bba17c23 */ /* 0x000fe200080100ae */
[C---:B------:R-:W-:Y:S02]  /*67b0*/  LOP3.LUT P6, RZ, R245.reuse, 0xff, RZ, 0xc0, !PT ;  /* 0x000000fff5ff7812 */ /* 0x040fe400078cc0ff */
[----:B------:R-:W-:Y:S01]  /*67c0*/  LOP3.LUT P5, RZ, R245, 0xff00, RZ, 0xc0, !PT ;  /* 0x0000ff00f5ff7812 */ /* 0x000fe200078ac0ff */
[----:B------:R-:W-:Y:S01]  /*67d0*/  FADD.FTZ R161, R184, -R161 ;  /* 0x800000a1b8a17221 */ /* 0x000fe20000010000 */
[----:B------:R-:W-:-:S02]  /*67e0*/  FSEL R163, R165, RZ, P1 ;  /* 0x000000ffa5a37208 */ /* 0x000fc40000800000 */
[----:B------:R-:W-:Y:S02]  /*67f0*/  FSEL R162, R164, RZ, P6 ;  /* 0x000000ffa4a27208 */ /* 0x000fe40003000000 */
[----:B------:R-:W-:Y:S02]  /*6800*/  FSEL R165, R166, RZ, P5 ;  /* 0x000000ffa6a57208 */ /* 0x000fe40002800000 */
[----:B------:R-:W-:Y:S01]  /*6810*/  F2FP.BF16.F32.PACK_AB R163, R163, R160 ;  /* 0x000000a0a3a3723e */ /* 0x000fe200000010ff */
[----:B------:R-:W-:Y:S01]  /*6820*/  FMUL.FTZ R160, R161, UR17 ;  /* 0x00000011a1a07c20 */ /* 0x000fe20008410000 */
[----:B------:R-:W-:Y:S01]  /*6830*/  F2FP.BF16.F32.PACK_AB R162, R165, R162 ;  /* 0x000000a2a5a2723e */ /* 0x000fe200000010ff */
[--C-:B------:R-:W-:Y:S01]  /*6840*/  FFMA.FTZ R165, R226, UR16, R174.reuse ;  /* 0x00000010e2a57c23 */ /* 0x100fe200080100ae */
[C---:B------:R-:W-:Y:S01]  /*6850*/  LOP3.LUT P6, RZ, R239.reuse, 0xff, RZ, 0xc0, !PT ;  /* 0x000000ffefff7812 */ /* 0x040fe200078cc0ff */
[--C-:B------:R-:W-:Y:S01]  /*6860*/  FFMA.FTZ R161, R206, UR16, R174.reuse ;  /* 0x00000010cea17c23 */ /* 0x100fe200080100ae */
[----:B------:R-:W-:Y:S01]  /*6870*/  F2FP.BF16.F32.PACK_AB R167, R168, R167 ;  /* 0x000000a7a8a7723e */ /* 0x000fe200000010ff */
[----:B------:R-:W-:Y:S01]  /*6880*/  FADD.FTZ R165, R198, -R165 ;  /* 0x800000a5c6a57221 */ /* 0x000fe20000010000 */
[----:B------:R-:W-:Y:S01]  /*6890*/  LOP3.LUT P1, RZ, R239, 0xff00, RZ, 0xc0, !PT ;  /* 0x0000ff00efff7812 */ /* 0x000fe2000782c0ff */
[----:B------:R-:W-:Y:S01]  /*68a0*/  FADD.FTZ R161, R200, -R161 ;  /* 0x800000a1c8a17221 */ /* 0x000fe20000010000 */
[----:B------:R-:W-:Y:S01]  /*68b0*/  FSEL R168, R164, RZ, P6 ;  /* 0x000000ffa4a87208 */ /* 0x000fe20003000000 */
[----:B------:R-:W-:Y:S01]  /*68c0*/  FMUL.FTZ R164, R160, UR23 ;  /* 0x00000017a0a47c20 */ /* 0x000fe20008410000 */
[----:B------:R-:W-:Y:S01]  /*68d0*/  FFMA.FTZ R160, R185, UR16, R174 ;  /* 0x00000010b9a07c23 */ /* 0x000fe200080100ae */
[----:B------:R-:W-:Y:S01]  /*68e0*/  FSEL R171, R166, RZ, P1 ;  /* 0x000000ffa6ab7208 */ /* 0x000fe20000800000 */
[----:B------:R-:W-:Y:S01]  /*68f0*/  FMUL.FTZ R166, R165, UR17 ;  /* 0x00000011a5a67c20 */ /* 0x000fe20008410000 */
[----:B------:R-:W-:Y:S01]  /*6900*/  LOP3.LUT P5, RZ, R238, 0xff0000, RZ, 0xc0, !PT ;  /* 0x00ff0000eeff7812 */ /* 0x000fe200078ac0ff */
[----:B------:R-:W-:Y:S01]  /*6910*/  FMUL.FTZ R161, R161, UR17 ;  /* 0x00000011a1a17c20 */ /* 0x000fe20008410000 */
[----:B------:R-:W-:Y:S01]  /*6920*/  LOP3.LUT P6, RZ, R244, 0xff0000, RZ, 0xc0, !PT ;  /* 0x00ff0000f4ff7812 */ /* 0x000fe200078cc0ff */
[----:B------:R-:W-:Y:S01]  /*6930*/  FADD.FTZ R160, R183, -R160 ;  /* 0x800000a0b7a07221 */ /* 0x000fe20000010000 */
[----:B------:R-:W-:Y:S01]  /*6940*/  FSEL R165, R164, RZ, P5 ;  /* 0x000000ffa4a57208 */ /* 0x000fe20002800000 */
[----:B------:R-:W-:Y:S01]  /*6950*/  FMUL.FTZ R166, R166, UR23 ;  /* 0x00000017a6a67c20 */ /* 0x000fe20008410000 */
[----:B------:R-:W-:Y:S01]  /*6960*/  FSEL R170, R164, RZ, P6 ;  /* 0x000000ffa4aa7208 */ /* 0x000fe20003000000 */
[----:B------:R-:W-:Y:S01]  /*6970*/  FMUL.FTZ R161, R161, UR23 ;  /* 0x00000017a1a17c20 */ /* 0x000fe20008410000 */
[----:B------:R-:W-:Y:S01]  /*6980*/  LOP3.LUT P1, RZ, R238, 0xff000000, RZ, 0xc0, !PT ;  /* 0xff000000eeff7812 */ /* 0x000fe2000782c0ff */
[----:B------:R-:W-:Y:S01]  /*6990*/  FMUL.FTZ R160, R160, UR17 ;  /* 0x00000011a0a07c20 */ /* 0x000fe20008410000 */
[----:B------:R-:W-:-:S02]  /*69a0*/  LOP3.LUT P5, RZ, R244, 0xff000000, RZ, 0xc0, !PT ;  /* 0xff000000f4ff7812 */ /* 0x000fc400078ac0ff */
[----:B------:R-:W-:Y:S01]  /*69b0*/  LOP3.LUT P6, RZ, R238, 0xff00, RZ, 0xc0, !PT ;  /* 0x0000ff00eeff7812 */ /* 0x000fe200078cc0ff */
[----:B------:R-:W-:Y:S01]  /*69c0*/  FMUL.FTZ R160, R160, UR23 ;  /* 0x00000017a0a07c20 */ /* 0x000fe20008410000 */
[C---:B------:R-:W-:Y:S02]  /*69d0*/  FSEL R172, R166.reuse, RZ, P1 ;  /* 0x000000ffa6ac7208 */ /* 0x040fe40000800000 */
[----:B------:R-:W-:Y:S02]  /*69e0*/  FSEL R173, R166, RZ, P5 ;  /* 0x000000ffa6ad7208 */ /* 0x000fe40002800000 */
[----:B------:R-:W-:Y:S02]  /*69f0*/  FSEL R169, R161, RZ, P6 ;  /* 0x000000ffa1a97208 */ /* 0x000fe40003000000 */
[C---:B------:R-:W-:Y:S02]  /*6a00*/  LOP3.LUT P1, RZ, R244.reuse, 0xff00, RZ, 0xc0, !PT ;  /* 0x0000ff00f4ff7812 */ /* 0x040fe4000782c0ff */
[----:B------:R-:W-:-:S02]  /*6a10*/  LOP3.LUT P5, RZ, R244, 0xff, RZ, 0xc0, !PT ;  /* 0x000000fff4ff7812 */ /* 0x000fc400078ac0ff */
[----:B------:R-:W-:Y:S02]  /*6a20*/  LOP3.LUT P6, RZ, R238, 0xff, RZ, 0xc0, !PT ;  /* 0x000000ffeeff7812 */ /* 0x000fe400078cc0ff */
[----:B------:R-:W-:Y:S02]  /*6a30*/  F2FP.BF16.F32.PACK_AB R166, R171, R168 ;  /* 0x000000a8aba6723e */ /* 0x000fe400000010ff */
[----:B------:R-:W-:Y:S02]  /*6a40*/  FSEL R171, R161, RZ, P1 ;  /* 0x000000ffa1ab7208 */ /* 0x000fe40000800000 */
[C---:B------:R-:W-:Y:S02]  /*6a50*/  FSEL R168, R160.reuse, RZ, P5 ;  /* 0x000000ffa0a87208 */ /* 0x040fe40002800000 */
[----:B------:R-:W-:Y:S02]  /*6a60*/  FSEL R164, R160, RZ, P6 ;  /* 0x000000ffa0a47208 */ /* 0x000fe40003000000 */
[----:B------:R-:W-:-:S02]  /*6a70*/  F2FP.BF16.F32.PACK_AB R161, R173, R170 ;  /* 0x000000aaada1723e */ /* 0x000fc400000010ff */
[----:B------:R-:W-:Y:S02]  /*6a80*/  F2FP.BF16.F32.PACK_AB R165, R172, R165 ;  /* 0x000000a5aca5723e */ /* 0x000fe400000010ff */
[----:B------:R-:W-:Y:S02]  /*6a90*/  F2FP.BF16.F32.PACK_AB R160, R171, R168 ;  /* 0x000000a8aba0723e */ /* 0x000fe400000010ff */
[----:B------:R-:W-:Y:S01]  /*6aa0*/  F2FP.BF16.F32.PACK_AB R164, R169, R164 ;  /* 0x000000a4a9a4723e */ /* 0x000fe200000010ff */
[----:B------:R-:W-:Y:S06]  /*6ab0*/  BRA `(.L_x_164) ;  /* 0x0000001000007947 */ /* 0x000fec0003800000 */
.L_x_161:
[----:B------:R-:W-:-:S04]  /*6ac0*/  UISETP.NE.U32.AND UP0, UPT, UR26, URZ, UPT ;  /* 0x000000ff1a00728c */ /* 0x000fc8000bf05070 */
[----:B------:R-:W-:-:S09]  /*6ad0*/  UISETP.NE.AND.EX UP0, UPT, UR27, URZ, UPT, UP0 ;  /* 0x000000ff1b00728c */ /* 0x000fd2000bf05300 */
[----:B------:R-:W-:Y:S05]  /*6ae0*/  BRA.U !UP0, `(.L_x_166) ;  /* 0x00000009082c7547 */ /* 0x000fea000b800000 */
[----:B------:R-:W-:-:S04]  /*6af0*/  UISETP.NE.U32.AND UP0, UPT, UR8, URZ, UPT ;  /* 0x000000ff0800728c */ /* 0x000fc8000bf05070 */
[----:B------:R-:W-:-:S09]  /*6b00*/  UISETP.NE.AND.EX UP0, UPT, UR9, URZ, UPT, UP0 ;  /* 0x000000ff0900728c */ /* 0x000fd2000bf05300 */
[----:B------:R-:W-:Y:S05]  /*6b10*/  BRA.U !UP0, `(.L_x_167) ;  /* 0x0000000508187547 */ /* 0x000fea000b800000 */
[----:B0-----:R-:W-:Y:S01]  /*6b20*/  FFMA.FTZ R157, R191, UR16, R174 ;  /* 0x00000010bf9d7c23 */ /* 0x001fe200080100ae */
[----:B-----5:R-:W-:Y:S01]  /*6b30*/  PRMT R164, R150, 0x7632, R164 ;  /* 0x0000763296a47816 */ /* 0x020fe200000000a4 */
[C---:B------:R-:W-:Y:S01]  /*6b40*/  IMAD.U32 R159, R151.reuse, 0x10000, RZ ;  /* 0x00010000979f7824 */ /* 0x040fe200078e00ff */
[----:B------:R-:W-:Y:S01]  /*6b50*/  PRMT R167, R151, 0x7632, R167 ;  /* 0x0000763297a77816 */ /* 0x000fe200000000a7 */
[----:B------:R-:W-:Y:S01]  /*6b60*/  FADD.FTZ R156, R188, -R157 ;  /* 0x8000009dbc9c7221 */ /* 0x000fe20000010000 */
[--C-:B------:R-:W-:Y:S01]  /*6b70*/  FFMA.FTZ R165, R224, UR16, R174.reuse ;  /* 0x00000010e0a57c23 */ /* 0x100fe200080100ae */
[--C-:B------:R-:W-:Y:S01]  /*6b80*/  FFMA.FTZ R169, R222, UR16, R174.reuse ;  /* 0x00000010dea97c23 */ /* 0x100fe200080100ae */
[--C-:B------:R-:W-:Y:S01]  /*6b90*/  FFMA.FTZ R157, R187, UR16, R174.reuse ;  /* 0x00000010bb9d7c23 */ /* 0x100fe200080100ae */
[----:B------:R-:W-:Y:S01]  /*6ba0*/  SHF.L.U32 R164, R164, 0x10, RZ ;  /* 0x00000010a4a47819 */ /* 0x000fe200000006ff */
[----:B------:R-:W-:Y:S01]  /*6bb0*/  FFMA.FTZ R156, R156, UR17, R159 ;  /* 0x000000119c9c7c23 */ /* 0x000fe2000801009f */
[----:B------:R-:W-:Y:S01]  /*6bc0*/  FADD.FTZ R165, R210, -R165 ;  /* 0x800000a5d2a57221 */ /* 0x000fe20000010000 */
[----:B------:R-:W-:Y:S01]  /*6bd0*/  FFMA.FTZ R159, R189, UR16, R174 ;  /* 0x00000010bd9f7c23 */ /* 0x000fe200080100ae */
[----:B------:R-:W-:Y:S01]  /*6be0*/  SHF.L.U32 R158, R149, 0x10, RZ ;  /* 0x00000010959e7819 */ /* 0x000fe200000006ff */
[----:B------:R-:W-:Y:S01]  /*6bf0*/  FADD.FTZ R169, R208, -R169 ;  /* 0x800000a9d0a97221 */ /* 0x000fe20000010000 */
[----:B------:R-:W-:-:S02]  /*6c00*/  IMAD.U32 R168, R167, 0x10000, RZ ;  /* 0x00010000a7a87824 */ /* 0x000fc400078e00ff */
[----:B------:R-:W-:Y:S01]  /*6c10*/  FADD.FTZ R157, R184, -R157 ;  /* 0x8000009db89d7221 */ /* 0x000fe20000010000 */
[----:B------:R-:W-:Y:S01]  /*6c20*/  SHF.L.U32 R166, R150, 0x10, RZ ;  /* 0x0000001096a67819 */ /* 0x000fe200000006ff */
[----:B------:R-:W-:Y:S01]  /*6c30*/  FFMA.FTZ R171, R165, UR17, R164 ;  /* 0x00000011a5ab7c23 */ /* 0x000fe200080100a4 */
[----:B------:R-:W-:Y:S01]  /*6c40*/  FADD.FTZ R159, R186, -R159 ;  /* 0x8000009fba9f7221 */ /* 0x000fe20000010000 */
[----:B------:R-:W-:Y:S01]  /*6c50*/  FFMA.FTZ R173, R169, UR17, R168 ;  /* 0x00000011a9ad7c23 */ /* 0x000fe200080100a8 */
[----:B------:R-:W-:Y:S01]  /*6c60*/  PRMT R164, R149, 0x7632, R164 ;  /* 0x0000763295a47816 */ /* 0x000fe200000000a4 */
[----:B------:R-:W-:Y:S01]  /*6c70*/  FFMA.FTZ R168, R157, UR17, R158 ;  /* 0x000000119da87c23 */ /* 0x000fe2000801009e */
[--C-:B------:R-:W-:Y:S01]  /*6c80*/  FFMA.FTZ R167, R226, UR16, R174.reuse ;  /* 0x00000010e2a77c23 */ /* 0x100fe200080100ae */
[----:B------:R-:W-:Y:S01]  /*6c90*/  FFMA.FTZ R158, R185, UR16, R174 ;  /* 0x00000010b99e7c23 */ /* 0x000fe200080100ae */
[----:B------:R-:W-:Y:S01]  /*6ca0*/  FFMA.FTZ R170, R159, UR17, R166 ;  /* 0x000000119faa7c23 */ /* 0x000fe200080100a6 */
[----:B------:R-:W-:Y:S01]  /*6cb0*/  SHF.L.U32 R159, R148, 0x10, RZ ;  /* 0x00000010949f7819 */ /* 0x000fe200000006ff */
[----:B------:R-:W-:-:S02]  /*6cc0*/  IMAD.U32 R164, R164, 0x10000, RZ ;  /* 0x00010000a4a47824 */ /* 0x000fc400078e00ff */
[----:B------:R-:W-:Y:S01]  /*6cd0*/  FADD.FTZ R167, R198, -R167 ;  /* 0x800000a7c6a77221 */ /* 0x000fe20000010000 */
[----:B------:R-:W-:Y:S01]  /*6ce0*/  FADD.FTZ R158, R183, -R158 ;  /* 0x8000009eb79e7221 */ /* 0x000fe20000010000 */
[----:B------:R-:W-:Y:S01]  /*6cf0*/  PRMT R157, R148, 0x7632, R157 ;  /* 0x00007632949d7816 */ /* 0x000fe2000000009d */
[----:B------:R-:W-:Y:S01]  /*6d00*/  FFMA.FTZ R165, R206, UR16, R174 ;  /* 0x00000010cea57c23 */ /* 0x000fe200080100ae */
[----:B------:R-:W-:Y:S01]  /*6d10*/  ISETP.GE.U32.AND P1, PT, R238, RZ, PT ;  /* 0x000000ffee00720c */ /* 0x000fe20003f26070 */
[----:B------:R-:W-:Y:S01]  /*6d20*/  FFMA.FTZ R169, R167, UR17, R164 ;  /* 0x00000011a7a97c23 */ /* 0x000fe200080100a4 */
[----:B------:R-:W-:Y:S01]  /*6d30*/  FFMA.FTZ R164, R158, UR17, R159 ;  /* 0x000000119ea47c23 */ /* 0x000fe2000801009f */
[----:B------:R-:W-:Y:S01]  /*6d40*/  SHF.L.U32 R166, R157, 0x10, RZ ;  /* 0x000000109da67819 */ /* 0x000fe200000006ff */
[----:B------:R-:W-:Y:S01]  /*6d50*/  FMUL.FTZ R158, R173, UR23 ;  /* 0x00000017ad9e7c20 */ /* 0x000fe20008410000 */
[----:B------:R-:W-:Y:S01]  /*6d60*/  ISETP.GE.U32.AND.EX P1, PT, R239, 0x1000000, PT, P1 ;  /* 0x01000000ef00780c */ /* 0x000fe20003f26110 */
[----:B------:R-:W-:Y:S01]  /*6d70*/  FMUL.FTZ R157, R156, UR23 ;  /* 0x000000179c9d7c20 */ /* 0x000fe20008410000 */
[----:B------:R-:W-:Y:S01]  /*6d80*/  F2FP.BF16.F32.PACK_AB R159, R173, R156 ;  /* 0x0000009cad9f723e */ /* 0x000fe200000010ff */
[----:B------:R-:W-:Y:S01]  /*6d90*/  FMUL.FTZ R156, R170, UR23 ;  /* 0x00000017aa9c7c20 */ /* 0x000fe20008410000 */
[C---:B------:R-:W-:Y:S01]  /*6da0*/  LOP3.LUT P6, RZ, R239.reuse, 0xff, RZ, 0xc0, !PT ;  /* 0x000000ffefff7812 */ /* 0x040fe200078cc0ff */
[----:B------:R-:W-:Y:S01]  /*6db0*/  FADD.FTZ R165, R200, -R165 ;  /* 0x800000a5c8a57221 */ /* 0x000fe20000010000 */
[----:B------:R-:W-:-:S02]  /*6dc0*/  LOP3.LUT P5, RZ, R239, 0xff0000, RZ, 0xc0, !PT ;  /* 0x00ff0000efff7812 */ /* 0x000fc400078ac0ff */
[----:B------:R-:W-:Y:S01]  /*6dd0*/  FSEL R175, R158, RZ, P1 ;  /* 0x000000ff9eaf7208 */ /* 0x000fe20000800000 */
[----:B------:R-:W-:Y:S01]  /*6de0*/  FFMA.FTZ R167, R165, UR17, R166 ;  /* 0x00000011a5a77c23 */ /* 0x000fe200080100a6 */
[C---:B------:R-:W-:Y:S01]  /*6df0*/  F2FP.BF16.F32.PACK_AB R158, R171.reuse, R170 ;  /* 0x000000aaab9e723e */ /* 0x040fe200000010ff */
[----:B------:R-:W-:Y:S01]  /*6e00*/  FMUL.FTZ R171, R171, UR23 ;  /* 0x00000017abab7c20 */ /* 0x000fe20008410000 */
[----:B------:R-:W-:Y:S01]  /*6e10*/  FSEL R170, R156, RZ, P6 ;  /* 0x000000ff9caa7208 */ /* 0x000fe20003000000 */
[----:B------:R-:W-:Y:S01]  /*6e20*/  FMUL.FTZ R156, R168, UR23 ;  /* 0x00000017a89c7c20 */ /* 0x000fe20008410000 */
[----:B------:R-:W-:Y:S01]  /*6e30*/  FSEL R172, R157, RZ, P5 ;  /* 0x000000ff9dac7208 */ /* 0x000fe20002800000 */
[----:B------:R-:W-:Y:S01]  /*6e40*/  FMUL.FTZ R165, R164, UR23 ;  /* 0x00000017a4a57c20 */ /* 0x000fe20008410000 */
[----:B------:R-:W-:Y:S01]  /*6e50*/  LOP3.LUT P1, RZ, R239, 0xff00, RZ, 0xc0, !PT ;  /* 0x0000ff00efff7812 */ /* 0x000fe2000782c0ff */
[----:B------:R-:W-:Y:S01]  /*6e60*/  FMUL.FTZ R166, R167, UR23 ;  /* 0x00000017a7a67c20 */ /* 0x000fe20008410000 */
[----:B------:R-:W-:-:S02]  /*6e70*/  LOP3.LUT P5, RZ, R238, 0xff0000, RZ, 0xc0, !PT ;  /* 0x00ff0000eeff7812 */ /* 0x000fc400078ac0ff */
[C---:B------:R-:W-:Y:S01]  /*6e80*/  F2FP.BF16.F32.PACK_AB R157, R169.reuse, R168 ;  /* 0x000000a8a99d723e */ /* 0x040fe200000010ff */
[----:B------:R-:W-:Y:S01]  /*6e90*/  FMUL.FTZ R169, R169, UR23 ;  /* 0x00000017a9a97c20 */ /* 0x000fe20008410000 */
[----:B------:R-:W-:Y:S02]  /*6ea0*/  LOP3.LUT P6, RZ, R238, 0xff000000, RZ, 0xc0, !PT ;  /* 0xff000000eeff7812 */ /* 0x000fe400078cc0ff */
[----:B------:R-:W-:Y:S02]  /*6eb0*/  FSEL R173, R171, RZ, P1 ;  /* 0x000000ffabad7208 */ /* 0x000fe40000800000 */
[----:B------:R-:W-:Y:S02]  /*6ec0*/  FSEL R168, R156, RZ, P5 ;  /* 0x000000ff9ca87208 */ /* 0x000fe40002800000 */
[C---:B------:R-:W-:Y:S02]  /*6ed0*/  LOP3.LUT P1, RZ, R238.reuse, 0xff, RZ, 0xc0, !PT ;  /* 0x000000ffeeff7812 */ /* 0x040fe4000782c0ff */
[----:B------:R-:W-:-:S02]  /*6ee0*/  LOP3.LUT P5, RZ, R238, 0xff00, RZ, 0xc0, !PT ;  /* 0x0000ff00eeff7812 */ /* 0x000fc400078ac0ff */
[----:B------:R-:W-:Y:S02]  /*6ef0*/  F2FP.BF16.F32.PACK_AB R156, R167, R164 ;  /* 0x000000a4a79c723e */ /* 0x000fe400000010ff */
[----:B------:R-:W-:Y:S02]  /*6f00*/  FSEL R171, R169, RZ, P6 ;  /* 0x000000ffa9ab7208 */ /* 0x000fe40003000000 */
[----:B------:R-:W-:Y:S02]  /*6f10*/  FSEL R164, R165, RZ, P1 ;  /* 0x000000ffa5a47208 */ /* 0x000fe40000800000 */
[----:B------:R-:W-:Y:S02]  /*6f20*/  FSEL R169, R166, RZ, P5 ;  /* 0x000000ffa6a97208 */ /* 0x000fe40002800000 */
[----:B------:R-:W-:Y:S02]  /*6f30*/  F2FP.BF16.F32.PACK_AB R167, R175, R172 ;  /* 0x000000acafa7723e */ /* 0x000fe400000010ff */
[----:B------:R-:W-:-:S02]  /*6f40*/  F2FP.BF16.F32.PACK_AB R166, R173, R170 ;  /* 0x000000aaada6723e */ /* 0x000fc400000010ff */
[----:B------:R-:W-:Y:S02]  /*6f50*/  F2FP.BF16.F32.PACK_AB R165, R171, R168 ;  /* 0x000000a8aba5723e */ /* 0x000fe400000010ff */
[----:B------:R-:W-:Y:S01]  /*6f60*/  F2FP.BF16.F32.PACK_AB R164, R169, R164 ;  /* 0x000000a4a9a4723e */ /* 0x000fe200000010ff */
[----:B------:R-:W-:Y:S06]  /*6f70*/  BRA `(.L_x_164) ;  /* 0x0000000800d07947 */ /* 0x000fec0003800000 */
.L_x_167:
[----:B0-----:R-:W-:Y:S01]  /*6f80*/  FFMA.FTZ R165, R191, UR16, R174 ;  /* 0x00000010bfa57c23 */ /* 0x001fe200080100ae */
[C---:B-----5:R-:W-:Y:S01]  /*6f90*/  PRMT R170, R151.reuse, 0x7632, R170 ;  /* 0x0000763297aa7816 */ /* 0x060fe200000000aa */
[--C-:B------:R-:W-:Y:S01]  /*6fa0*/  FFMA.FTZ R173, R222, UR16, R174.reuse ;  /* 0x00000010dead7c23 */ /* 0x100fe200080100ae */
[----:B------:R-:W-:Y:S01]  /*6fb0*/  SHF.L.U32 R167, R151, 0x10, RZ ;  /* 0x0000001097a77819 */ /* 0x000fe200000006ff */
[----:B------:R-:W-:Y:S01]  /*6fc0*/  FADD.FTZ R164, R188, -R165 ;  /* 0x800000a5bca47221 */ /* 0x000fe20000010000 */
[----:B------:R-:W-:Y:S01]  /*6fd0*/  FFMA.FTZ R169, R189, UR16, R174 ;  /* 0x00000010bda97c23 */ /* 0x000fe200080100ae */
[----:B------:R-:W-:Y:S01]  /*6fe0*/  PRMT R166, R150, 0x7632, R166 ;  /* 0x0000763296a67816 */ /* 0x000fe200000000a6 */
[--C-:B------:R-:W-:Y:S01]  /*6ff0*/  FFMA.FTZ R171, R224, UR16, R174.reuse ;  /* 0x00000010e0ab7c23 */ /* 0x100fe200080100ae */
[----:B------:R-:W-:Y:S01]  /*7000*/  SHF.L.U32 R172, R170, 0x10, RZ ;  /* 0x00000010aaac7819 */ /* 0x000fe200000006ff */
[----:B------:R-:W-:Y:S01]  /*7010*/  FADD.FTZ R173, R208, -R173 ;  /* 0x800000add0ad7221 */ /* 0x000fe20000010000 */
[----:B------:R-:W-:Y:S01]  /*7020*/  FFMA.FTZ R164, R164, UR17, R167 ;  /* 0x00000011a4a47c23 */ /* 0x000fe200080100a7 */
[----:B------:R-:W-:Y:S01]  /*7030*/  IMAD.U32 R168, R150, 0x10000, RZ ;  /* 0x0001000096a87824 */ /* 0x000fe200078e00ff */
[----:B------:R-:W-:Y:S01]  /*7040*/  PRMT R165, R149, 0x7632, R165 ;  /* 0x0000763295a57816 */ /* 0x000fe200000000a5 */
[----:B------:R-:W-:Y:S01]  /*7050*/  FADD.FTZ R169, R186, -R169 ;  /* 0x800000a9baa97221 */ /* 0x000fe20000010000 */
[----:B------:R-:W-:Y:S01]  /*7060*/  FFMA.FTZ R167, R226, UR16, R174 ;  /* 0x00000010e2a77c23 */ /* 0x000fe200080100ae */
[----:B------:R-:W-:Y:S01]  /*7070*/  SHF.L.U32 R170, R166, 0x10, RZ ;  /* 0x00000010a6aa7819 */ /* 0x000fe200000006ff */
[----:B------:R-:W-:Y:S01]  /*7080*/  FADD.FTZ R171, R210, -R171 ;  /* 0x800000abd2ab7221 */ /* 0x000fe20000010000 */
[----:B------:R-:W-:Y:S01]  /*7090*/  FFMA.FTZ R175, R173, UR17, R172 ;  /* 0x00000011adaf7c23 */ /* 0x000fe200080100ac */
[----:B------:R-:W-:Y:S01]  /*70a0*/  FFMA.FTZ R172, R169, UR17, R168 ;  /* 0x00000011a9ac7c23 */ /* 0x000fe200080100a8 */
[----:B------:R-:W-:-:S02]  /*70b0*/  IMAD.U32 R166, R165, 0x10000, RZ ;  /* 0x00010000a5a67824 */ /* 0x000fc400078e00ff */
[----:B------:R-:W-:Y:S01]  /*70c0*/  FADD.FTZ R167, R198, -R167 ;  /* 0x800000a7c6a77221 */ /* 0x000fe20000010000 */
[----:B------:R-:W-:Y:S01]  /*70d0*/  FFMA.FTZ R169, R187, UR16, R174 ;  /* 0x00000010bba97c23 */ /* 0x000fe200080100ae */
[----:B------:R-:W-:Y:S01]  /*70e0*/  FFMA.FTZ R173, R171, UR17, R170 ;  /* 0x00000011abad7c23 */ /* 0x000fe200080100aa */
[----:B------:R-:W-:Y:S01]  /*70f0*/  SHF.L.U32 R170, R149, 0x10, RZ ;  /* 0x0000001095aa7819 */ /* 0x000fe200000006ff */
[----:B------:R-:W-:Y:S01]  /*7100*/  FFMA.FTZ R171, R167, UR17, R166 ;  /* 0x00000011a7ab7c23 */ /* 0x000fe200080100a6 */
[----:B------:R-:W-:Y:S01]  /*7110*/  PRMT R165, R148, 0x7632, R165 ;  /* 0x0000763294a57816 */ /* 0x000fe200000000a5 */
[----:B------:R-:W-:Y:S01]  /*7120*/  FADD.FTZ R169, R184, -R169 ;  /* 0x800000a9b8a97221 */ /* 0x000fe20000010000 */
[----:B------:R-:W-:Y:S01]  /*7130*/  ISETP.GE.U32.AND P1, PT, R238, RZ, PT ;  /* 0x000000ffee00720c */ /* 0x000fe20003f26070 */
[--C-:B------:R-:W-:Y:S01]  /*7140*/  FFMA.FTZ R166, R185, UR16, R174.reuse ;  /* 0x00000010b9a67c23 */ /* 0x100fe200080100ae */
[----:B------:R-:W-:Y:S01]  /*7150*/  FFMA.FTZ R167, R206, UR16, R174 ;  /* 0x00000010cea77c23 */ /* 0x000fe200080100ae */
[----:B------:R-:W-:Y:S01]  /*7160*/  FMUL.FTZ R164, R164, UR23 ;  /* 0x00000017a4a47c20 */ /* 0x000fe20008410000 */
[----:B------:R-:W-:Y:S01]  /*7170*/  FMUL.FTZ R175, R175, UR23 ;  /* 0x00000017afaf7c20 */ /* 0x000fe20008410000 */
[----:B------:R-:W-:Y:S01]  /*7180*/  SHF.L.U32 R168, R165, 0x10, RZ ;  /* 0x00000010a5a87819 */ /* 0x000fe200000006ff */
[----:B------:R-:W-:Y:S01]  /*7190*/  FFMA.FTZ R169, R169, UR17, R170 ;  /* 0x00000011a9a97c23 */ /* 0x000fe200080100aa */
[----:B------:R-:W-:Y:S01]  /*71a0*/  LOP3.LUT P5, RZ, R239, 0xff0000, RZ, 0xc0, !PT ;  /* 0x00ff0000efff7812 */ /* 0x000fe200078ac0ff */
[----:B------:R-:W-:Y:S01]  /*71b0*/  FADD.FTZ R166, R183, -R166 ;  /* 0x800000a6b7a67221 */ /* 0x000fe20000010000 */
[----:B------:R-:W-:Y:S01]  /*71c0*/  ISETP.GE.U32.AND.EX P1, PT, R239, 0x1000000, PT, P1 ;  /* 0x01000000ef00780c */ /* 0x000fe20003f26110 */
[----:B------:R-:W-:-:S02]  /*71d0*/  IMAD.U32 R165, R148, 0x10000, RZ ;  /* 0x0001000094a57824 */ /* 0x000fc400078e00ff */
[----:B------:R-:W-:Y:S01]  /*71e0*/  FADD.FTZ R167, R200, -R167 ;  /* 0x800000a7c8a77221 */ /* 0x000fe20000010000 */
[----:B------:R-:W-:Y:S01]  /*71f0*/  FMUL.FTZ R172, R172, UR23 ;  /* 0x00000017acac7c20 */ /* 0x000fe20008410000 */
[----:B------:R-:W-:Y:S01]  /*7200*/  FSEL R170, R164, RZ, P5 ;  /* 0x000000ffa4aa7208 */ /* 0x000fe20002800000 */
[----:B------:R-:W-:Y:S01]  /*7210*/  FMUL.FTZ R173, R173, UR23 ;  /* 0x00000017adad7c20 */ /* 0x000fe20008410000 */
[----:B------:R-:W-:Y:S01]  /*7220*/  FSEL R175, R175, RZ, P1 ;  /* 0x000000ffafaf7208 */ /* 0x000fe20000800000 */
[----:B------:R-:W-:Y:S01]  /*7230*/  FMUL.FTZ R169, R169, UR23 ;  /* 0x00000017a9a97c20 */ /* 0x000fe20008410000 */
[----:B------:R-:W-:Y:S01]  /*7240*/  FFMA.FTZ R165, R166, UR17, R165 ;  /* 0x00000011a6a57c23 */ /* 0x000fe200080100a5 */
[----:B------:R-:W-:Y:S01]  /*7250*/  FFMA.FTZ R167, R167, UR17, R168 ;  /* 0x00000011a7a77c23 */ /* 0x000fe200080100a8 */
[----:B------:R-:W-:Y:S01]  /*7260*/  LOP3.LUT P6, RZ, R239, 0xff, RZ, 0xc0, !PT ;  /* 0x000000ffefff7812 */ /* 0x000fe200078cc0ff */
[----:B------:R-:W-:Y:S01]  /*7270*/  FMUL.FTZ R171, R171, UR23 ;  /* 0x00000017abab7c20 */ /* 0x000fe20008410000 */
[----:B------:R-:W-:Y:S01]  /*7280*/  LOP3.LUT P5, RZ, R239, 0xff00, RZ, 0xc0, !PT ;  /* 0x0000ff00efff7812 */ /* 0x000fe200078ac0ff */
[----:B------:R-:W-:Y:S01]  /*7290*/  FMUL.FTZ R165, R165, UR23 ;  /* 0x00000017a5a57c20 */ /* 0x000fe20008410000 */
[----:B------:R-:W-:Y:S01]  /*72a0*/  LOP3.LUT P1, RZ, R238, 0xff0000, RZ, 0xc0, !PT ;  /* 0x00ff0000eeff7812 */ /* 0x000fe2000782c0ff */
[----:B------:R-:W-:Y:S01]  /*72b0*/  FMUL.FTZ R167, R167, UR23 ;  /* 0x00000017a7a77c20 */ /* 0x000fe20008410000 */
[----:B------:R-:W-:-:S02]  /*72c0*/  FSEL R166, R172, RZ, P6 ;  /* 0x000000ffaca67208 */ /* 0x000fc40003000000 */
        /* <DEDUP_REMOVED lines=13> */
.L_x_166:
[----:B------:R-:W-:-:S04]  /*73a0*/  UISETP.NE.U32.AND UP0, UPT, UR8, URZ, UPT ;  /* 0x000000ff0800728c */ /* 0x000fc8000bf05070 */
[----:B------:R-:W-:-:S09]  /*73b0*/  UISETP.NE.AND.EX UP0, UPT, UR9, URZ, UPT, UP0 ;  /* 0x000000ff0900728c */ /* 0x000fd2000bf05300 */
[----:B------:R-:W-:Y:S05]  /*73c0*/  BRA.U !UP0, `(.L_x_168) ;  /* 0x0000000108e87547 */ /* 0x000fea000b800000 */
[--C-:B0-----:R-:W-:Y:S01]  /*73d0*/  FFMA.FTZ R159, R191, UR16, R174.reuse ;  /* 0x00000010bf9f7c23 */ /* 0x101fe200080100ae */
[--C-:B------:R-:W-:Y:S01]  /*73e0*/  FFMA.FTZ R165, R222, UR16, R174.reuse ;  /* 0x00000010dea57c23 */ /* 0x100fe200080100ae */
[--C-:B------:R-:W-:Y:S01]  /*73f0*/  FFMA.FTZ R157, R189, UR16, R174.reuse ;  /* 0x00000010bd9d7c23 */ /* 0x100fe200080100ae */
[--C-:B------:R-:W-:Y:S01]  /*7400*/  FFMA.FTZ R169, R226, UR16, R174.reuse ;  /* 0x00000010e2a97c23 */ /* 0x100fe200080100ae */
[----:B------:R-:W-:Y:S01]  /*7410*/  FADD.FTZ R159, R188, -R159 ;  /* 0x8000009fbc9f7221 */ /* 0x000fe20000010000 */
[----:B------:R-:W-:Y:S01]  /*7420*/  FADD.FTZ R165, R208, -R165 ;  /* 0x800000a5d0a57221 */ /* 0x000fe20000010000 */
[----:B------:R-:W-:Y:S01]  /*7430*/  FADD.FTZ R157, R186, -R157 ;  /* 0x8000009dba9d7221 */ /* 0x000fe20000010000 */
[----:B-----5:R-:W-:Y:S01]  /*7440*/  ISETP.GE.U32.AND P1, PT, R238, RZ, PT ;  /* 0x000000ffee00720c */ /* 0x020fe20003f26070 */
[----:B------:R-:W-:Y:S01]  /*7450*/  FMUL.FTZ R159, R159, UR17 ;  /* 0x000000119f9f7c20 */ /* 0x000fe20008410000 */
[----:B------:R-:W-:Y:S01]  /*7460*/  FMUL.FTZ R156, R165, UR17 ;  /* 0x00000011a59c7c20 */ /* 0x000fe20008410000 */
[--C-:B------:R-:W-:Y:S01]  /*7470*/  FFMA.FTZ R165, R224, UR16, R174.reuse ;  /* 0x00000010e0a57c23 */ /* 0x100fe200080100ae */
[----:B------:R-:W-:Y:S01]  /*7480*/  FMUL.FTZ R158, R157, UR17 ;  /* 0x000000119d9e7c20 */ /* 0x000fe20008410000 */
[----:B------:R-:W-:Y:S01]  /*7490*/  FMUL.FTZ R167, R159, UR23 ;  /* 0x000000179fa77c20 */ /* 0x000fe20008410000 */
[C---:B------:R-:W-:Y:S01]  /*74a0*/  FMUL.FTZ R164, R156.reuse, UR23 ;  /* 0x000000179ca47c20 */ /* 0x040fe20008410000 */
[----:B------:R-:W-:Y:S01]  /*74b0*/  F2FP.BF16.F32.PACK_AB R159, R156, R159 ;  /* 0x0000009f9c9f723e */ /* 0x000fe200000010ff */
[----:B------:R-:W-:Y:S01]  /*74c0*/  FADD.FTZ R156, R210, -R165 ;  /* 0x800000a5d29c7221 */ /* 0x000fe20000010000 */
[--C-:B------:R-:W-:Y:S01]  /*74d0*/  FFMA.FTZ R165, R187, UR16, R174.reuse ;  /* 0x00000010bba57c23 */ /* 0x100fe200080100ae */
[--C-:B------:R-:W-:Y:S01]  /*74e0*/  FFMA.FTZ R157, R206, UR16, R174.reuse ;  /* 0x00000010ce9d7c23 */ /* 0x100fe200080100ae */
[----:B------:R-:W-:Y:S01]  /*74f0*/  LOP3.LUT P5, RZ, R239, 0xff0000, RZ, 0xc0, !PT ;  /* 0x00ff0000efff7812 */ /* 0x000fe200078ac0ff */
[----:B------:R-:W-:Y:S01]  /*7500*/  FMUL.FTZ R171, R156, UR17 ;  /* 0x000000119cab7c20 */ /* 0x000fe20008410000 */
[----:B------:R-:W-:Y:S01]  /*7510*/  FADD.FTZ R165, R184, -R165 ;  /* 0x800000a5b8a57221 */ /* 0x000fe20000010000 */
[----:B------:R-:W-:Y:S01]  /*7520*/  FFMA.FTZ R156, R185, UR16, R174 ;  /* 0x00000010b99c7c23 */ /* 0x000fe200080100ae */
[----:B------:R-:W-:Y:S01]  /*7530*/  FADD.FTZ R169, R198, -R169 ;  /* 0x800000a9c6a97221 */ /* 0x000fe20000010000 */
[----:B------:R-:W-:Y:S01]  /*7540*/  ISETP.GE.U32.AND.EX P1, PT, R239, 0x1000000, PT, P1 ;  /* 0x01000000ef00780c */ /* 0x000fe20003f26110 */
[----:B------:R-:W-:Y:S01]  /*7550*/  FMUL.FTZ R165, R165, UR17 ;  /* 0x00000011a5a57c20 */ /* 0x000fe20008410000 */
[----:B------:R-:W-:Y:S01]  /*7560*/  FMUL.FTZ R166, R158, UR23 ;  /* 0x000000179ea67c20 */ /* 0x000fe20008410000 */
[----:B------:R-:W-:Y:S01]  /*7570*/  FADD.FTZ R156, R183, -R156 ;  /* 0x8000009cb79c7221 */ /* 0x000fe20000010000 */
[----:B------:R-:W-:Y:S01]  /*7580*/  FADD.FTZ R157, R200, -R157 ;  /* 0x8000009dc89d7221 */ /* 0x000fe20000010000 */
[C---:B------:R-:W-:Y:S01]  /*7590*/  F2FP.BF16.F32.PACK_AB R158, R171.reuse, R158 ;  /* 0x0000009eab9e723e */ /* 0x040fe200000010ff */
[----:B------:R-:W-:Y:S01]  /*75a0*/  FMUL.FTZ R171, R171, UR23 ;  /* 0x00000017abab7c20 */ /* 0x000fe20008410000 */
[----:B------:R-:W-:Y:S01]  /*75b0*/  FSEL R167, R167, RZ, P5 ;  /* 0x000000ffa7a77208 */ /* 0x000fe20002800000 */
[----:B------:R-:W-:Y:S01]  /*75c0*/  FMUL.FTZ R170, R169, UR17 ;  /* 0x00000011a9aa7c20 */ /* 0x000fe20008410000 */
[----:B------:R-:W-:Y:S01]  /*75d0*/  LOP3.LUT P5, RZ, R239, 0xff00, RZ, 0xc0, !PT ;  /* 0x0000ff00efff7812 */ /* 0x000fe200078ac0ff */
[----:B------:R-:W-:Y:S01]  /*75e0*/  FMUL.FTZ R168, R165, UR23 ;  /* 0x00000017a5a87c20 */ /* 0x000fe20008410000 */
[----:B------:R-:W-:Y:S01]  /*75f0*/  FSEL R164, R164, RZ, P1 ;  /* 0x000000ffa4a47208 */ /* 0x000fe20000800000 */
[----:B------:R-:W-:Y:S01]  /*7600*/  FMUL.FTZ R156, R156, UR17 ;  /* 0x000000119c9c7c20 */ /* 0x000fe20008410000 */
[----:B------:R-:W-:Y:S01]  /*7610*/  LOP3.LUT P6, RZ, R239, 0xff, RZ, 0xc0, !PT ;  /* 0x000000ffefff7812 */ /* 0x000fe200078cc0ff */
[----:B------:R-:W-:Y:S01]  /*7620*/  FMUL.FTZ R169, R157, UR17 ;  /* 0x000000119da97c20 */ /* 0x000fe20008410000 */
[----:B------:R-:W-:Y:S01]  /*7630*/  LOP3.LUT P1, RZ, R238, 0xff0000, RZ, 0xc0, !PT ;  /* 0x00ff0000eeff7812 */ /* 0x000fe2000782c0ff */
[----:B------:R-:W-:Y:S01]  /*7640*/  FMUL.FTZ R172, R170, UR23 ;  /* 0x00000017aaac7c20 */ /* 0x000fe20008410000 */
[----:B------:R-:W-:-:S02]  /*7650*/  FSEL R173, R171, RZ, P5 ;  /* 0x000000ffabad7208 */ /* 0x000fc40002800000 */
[----:B------:R-:W-:Y:S01]  /*7660*/  F2FP.BF16.F32.PACK_AB R157, R170, R165 ;  /* 0x000000a5aa9d723e */ /* 0x000fe200000010ff */
[----:B------:R-:W-:Y:S01]  /*7670*/  FMUL.FTZ R165, R156, UR23 ;  /* 0x000000179ca57c20 */ /* 0x000fe20008410000 */
[----:B------:R-:W-:Y:S01]  /*7680*/  FSEL R166, R166, RZ, P6 ;  /* 0x000000ffa6a67208 */ /* 0x000fe20003000000 */
[----:B------:R-:W-:Y:S01]  /*7690*/  FMUL.FTZ R170, R169, UR23 ;  /* 0x00000017a9aa7c20 */ /* 0x000fe20008410000 */
[----:B------:R-:W-:Y:S02]  /*76a0*/  FSEL R171, R168, RZ, P1 ;  /* 0x000000ffa8ab7208 */ /* 0x000fe40000800000 */
[C---:B------:R-:W-:Y:S02]  /*76b0*/  LOP3.LUT P6, RZ, R238.reuse, 0xff000000, RZ, 0xc0, !PT ;  /* 0xff000000eeff7812 */ /* 0x040fe400078cc0ff */
        /* <DEDUP_REMOVED lines=11> */
.L_x_168:
[--C-:B0-----:R-:W-:Y:S01]  /*7770*/  FFMA.FTZ R167, R191, UR16, R174.reuse ;  /* 0x00000010bfa77c23 */ /* 0x101fe200080100ae */
[--C-:B------:R-:W-:Y:S01]  /*7780*/  FFMA.FTZ R169, R222, UR16, R174.reuse ;  /* 0x00000010dea97c23 */ /* 0x100fe200080100ae */
[--C-:B------:R-:W-:Y:S01]  /*7790*/  FFMA.FTZ R165, R189, UR16, R174.reuse ;  /* 0x00000010bda57c23 */ /* 0x100fe200080100ae */
[----:B-----5:R-:W-:Y:S01]  /*77a0*/  LOP3.LUT P6, RZ, R239, 0xff, RZ, 0xc0, !PT ;  /* 0x000000ffefff7812 */ /* 0x020fe200078cc0ff */
[----:B------:R-:W-:Y:S01]  /*77b0*/  FADD.FTZ R167, R188, -R167 ;  /* 0x800000a7bca77221 */ /* 0x000fe20000010000 */
[----:B------:R-:W-:Y:S01]  /*77c0*/  FADD.FTZ R169, R208, -R169 ;  /* 0x800000a9d0a97221 */ /* 0x000fe20000010000 */
[----:B------:R-:W-:Y:S01]  /*77d0*/  FADD.FTZ R165, R186, -R165 ;  /* 0x800000a5baa57221 */ /* 0x000fe20000010000 */
[--C-:B------:R-:W-:Y:S01]  /*77e0*/  FFMA.FTZ R173, R224, UR16, R174.reuse ;  /* 0x00000010e0ad7c23 */ /* 0x100fe200080100ae */
[----:B------:R-:W-:Y:S01]  /*77f0*/  FMUL.FTZ R167, R167, UR17 ;  /* 0x00000011a7a77c20 */ /* 0x000fe20008410000 */
[----:B------:R-:W-:Y:S01]  /*7800*/  FMUL.FTZ R169, R169, UR17 ;  /* 0x00000011a9a97c20 */ /* 0x000fe20008410000 */
[----:B------:R-:W-:Y:S01]  /*7810*/  FMUL.FTZ R165, R165, UR17 ;  /* 0x00000011a5a57c20 */ /* 0x000fe20008410000 */
[----:B------:R-:W-:Y:S01]  /*7820*/  ISETP.GE.U32.AND P1, PT, R238, RZ, PT ;  /* 0x000000ffee00720c */ /* 0x000fe20003f26070 */
[----:B------:R-:W-:Y:S01]  /*7830*/  FMUL.FTZ R164, R167, UR23 ;  /* 0x00000017a7a47c20 */ /* 0x000fe20008410000 */
[----:B------:R-:W-:Y:S01]  /*7840*/  FMUL.FTZ R167, R169, UR23 ;  /* 0x00000017a9a77c20 */ /* 0x000fe20008410000 */
[----:B------:R-:W-:Y:S01]  /*7850*/  FMUL.FTZ R165, R165, UR23 ;  /* 0x00000017a5a57c20 */ /* 0x000fe20008410000 */
[--C-:B------:R-:W-:Y:S01]  /*7860*/  FFMA.FTZ R169, R187, UR16, R174.reuse ;  /* 0x00000010bba97c23 */ /* 0x100fe200080100ae */
[----:B------:R-:W-:Y:S01]  /*7870*/  FADD.FTZ R173, R210, -R173 ;  /* 0x800000add2ad7221 */ /* 0x000fe20000010000 */
[--C-:B------:R-:W-:Y:S01]  /*7880*/  FFMA.FTZ R171, R226, UR16, R174.reuse ;  /* 0x00000010e2ab7c23 */ /* 0x100fe200080100ae */
[--C-:B------:R-:W-:Y:S01]  /*7890*/  FFMA.FTZ R168, R185, UR16, R174.reuse ;  /* 0x00000010b9a87c23 */ /* 0x100fe200080100ae */
[----:B------:R-:W-:Y:S01]  /*78a0*/  FSEL R166, R165, RZ, P6 ;  /* 0x000000ffa5a67208 */ /* 0x000fe20003000000 */
[----:B------:R-:W-:Y:S01]  /*78b0*/  FADD.FTZ R169, R184, -R169 ;  /* 0x800000a9b8a97221 */ /* 0x000fe20000010000 */
[----:B------:R-:W-:Y:S01]  /*78c0*/  FFMA.FTZ R165, R206, UR16, R174 ;  /* 0x00000010cea57c23 */ /* 0x000fe200080100ae */
[----:B------:R-:W-:Y:S01]  /*78d0*/  LOP3.LUT P5, RZ, R239, 0xff0000, RZ, 0xc0, !PT ;  /* 0x00ff0000efff7812 */ /* 0x000fe200078ac0ff */
[----:B------:R-:W-:Y:S01]  /*78e0*/  FMUL.FTZ R173, R173, UR17 ;  /* 0x00000011adad7c20 */ /* 0x000fe20008410000 */
[----:B------:R-:W-:Y:S01]  /*78f0*/  ISETP.GE.U32.AND.EX P1, PT, R239, 0x1000000, PT, P1 ;  /* 0x01000000ef00780c */ /* 0x000fe20003f26110 */
[----:B------:R-:W-:Y:S01]  /*7900*/  FMUL.FTZ R169, R169, UR17 ;  /* 0x00000011a9a97c20 */ /* 0x000fe20008410000 */
[----:B------:R-:W-:Y:S01]  /*7910*/  FADD.FTZ R171, R198, -R171 ;  /* 0x800000abc6ab7221 */ /* 0x000fe20000010000 */
[----:B------:R-:W-:Y:S01]  /*7920*/  FADD.FTZ R165, R200, -R165 ;  /* 0x800000a5c8a57221 */ /* 0x000fe20000010000 */
[----:B------:R-:W-:Y:S01]  /*7930*/  FADD.FTZ R168, R183, -R168 ;  /* 0x800000a8b7a87221 */ /* 0x000fe20000010000 */
[----:B------:R-:W-:Y:S01]  /*7940*/  FSEL R164, R164, RZ, P5 ;  /* 0x000000ffa4a47208 */ /* 0x000fe20002800000 */
[----:B------:R-:W-:Y:S01]  /*7950*/  FMUL.FTZ R173, R173, UR23 ;  /* 0x00000017adad7c20 */ /* 0x000fe20008410000 */
[----:B------:R-:W-:Y:S01]  /*7960*/  FSEL R167, R167, RZ, P1 ;  /* 0x000000ffa7a77208 */ /* 0x000fe20000800000 */
        /* <DEDUP_REMOVED lines=17> */
[----:B------:R-:W-:Y:S02]  /*7a80*/  F2FP.BF16.F32.PACK_AB R167, R167, R164 ;  /* 0x000000a4a7a7723e */ /* 0x000fe400000010ff */
[----:B------:R-:W-:Y:S02]  /*7a90*/  F2FP.BF16.F32.PACK_AB R166, R173, R166 ;  /* 0x000000a6ada6723e */ /* 0x000fe400000010ff */
[----:B------:R-:W-:Y:S02]  /*7aa0*/  F2FP.BF16.F32.PACK_AB R165, R171, R170 ;  /* 0x000000aaaba5723e */ /* 0x000fe400000010ff */
[----:B------:R-:W-:-:S07]  /*7ab0*/  F2FP.BF16.F32.PACK_AB R164, R169, R168 ;  /* 0x000000a8a9a4723e */ /* 0x000fce00000010ff */
.L_x_164:
[----:B------:R-:W0:Y:S01]  /*7ac0*/  LDC.64 R170, c[0x0][0x468] ;  /* 0x00011a00ffaa7b82 */ /* 0x000e220000000a00 */
[----:B------:R-:W1:Y:S01]  /*7ad0*/  @UP0 LDCU.64 UR4, c[0x0][0x478] ;  /* 0x00008f00ff0407ac */ /* 0x000e620008000a00 */
[----:B------:R-:W-:Y:S01]  /*7ae0*/  PLOP3.LUT P1, PT, PT, PT, UP0, 0x80, 0x8 ;  /* 0x000000000008781c */ /* 0x000fe20003f2f008 */
[----:B------:R-:W-:Y:S01]  /*7af0*/  HFMA2 R172, -RZ, RZ, 0, 9.5367431640625e-07 ;  /* 0x00000010ffac7431 */ /* 0x000fe200000001ff */
[----:B------:R-:W-:-:S04]  /*7b00*/  PLOP3.LUT P5, PT, PT, PT, UP0, 0x80, 0x8 ;  /* 0x000000000008781c */ /* 0x000fc80003faf008 */
[----:B------:R-:W2:Y:S07]  /*7b10*/  @P0 LDC.64 R168, c[0x0][0x470] ;  /* 0x00011c00ffa80b82 */ /* 0x000eae0000000a00 */
[----:B-1----:R-:W-:-:S04]  /*7b20*/  @P1 IMAD.WIDE.U32 R172, R5, R172, UR4 ;  /* 0x0000000405ac1e25 */ /* 0x002fc8000f8e00ac */
[C---:B0-----:R-:W-:Y:S01]  /*7b30*/  IMAD.WIDE.U32 R170, R5.reuse, 0x10, R170 ;  /* 0x0000001005aa7825 */ /* 0x041fe200078e00aa */
[----:B------:R1:W-:Y:S04]  /*7b40*/  @P5 STG.E.128 desc[UR10][R172.64], R156 ;  /* 0x0000009cac005986 */ /* 0x0003e8000c101d0a */
[----:B------:R1:W-:Y:S01]  /*7b50*/  STG.E.128 desc[UR10][R170.64], R164 ;  /* 0x000000a4aa007986 */ /* 0x0003e2000c101d0a */
[C---:B--2---:R-:W-:Y:S01]  /*7b60*/  @P0 IMAD.WIDE.U32 R168, R5.reuse, 0x10, R168 ;  /* 0x0000001005a80825 */ /* 0x044fe200078e00a8 */
[----:B------:R-:W-:-:S04]  /*7b70*/  IADD3 R5, PT, PT, R5, 0x100, RZ ;  /* 0x0000010005057810 */ /* 0x000fc80007ffe0ff */
[----:B------:R1:W-:Y:S03]  /*7b80*/  @P0 STG.E.128 desc[UR10][R168.64], R160 ;  /* 0x000000a0a8000986 */ /* 0x0003e6000c101d0a */
.L_x_160:
[----:B------:R-:W-:Y:S05]  /*7b90*/  BSYNC.RECONVERGENT B0 ;  /* 0x0000000000007941 */ /* 0x000fea0003800200 */
.L_x_159:
        /* <DEDUP_REMOVED lines=11> */
[----:B01----:R-:W-:Y:S01]  /*7c50*/  FFMA.FTZ R157, R213, UR16, R174 ;  /* 0x00000010d59d7c23 */ /* 0x003fe200080100ae */
[C---:B-----5:R-:W-:Y:S01]  /*7c60*/  IMAD.U32 R156, R155.reuse, 0x10000, RZ ;  /* 0x000100009b9c7824 */ /* 0x060fe200078e00ff */
[----:B------:R-:W-:Y:S01]  /*7c70*/  PRMT R160, R155, 0x7632, R160 ;  /* 0x000076329ba07816 */ /* 0x000fe200000000a0 */
[--C-:B------:R-:W-:Y:S01]  /*7c80*/  FFMA.FTZ R162, R214, UR16, R174.reuse ;  /* 0x00000010d6a27c23 */ /* 0x100fe200080100ae */
[----:B------:R-:W-:Y:S01]  /*7c90*/  FADD.FTZ R157, R202, -R157 ;  /* 0x8000009dca9d7221 */ /* 0x000fe20000010000 */
[----:B------:R-:W-:Y:S01]  /*7ca0*/  FFMA.FTZ R158, R209, UR16, R174 ;  /* 0x00000010d19e7c23 */ /* 0x000fe200080100ae */
[----:B------:R-:W-:Y:S01]  /*7cb0*/  SHF.L.U32 R161, R154, 0x10, RZ ;  /* 0x000000109aa17819 */ /* 0x000fe200000006ff */
[----:B------:R-:W-:Y:S01]  /*7cc0*/  FADD.FTZ R162, R211, -R162 ;  /* 0x800000a2d3a27221 */ /* 0x000fe20000010000 */
[----:B------:R-:W-:Y:S01]  /*7cd0*/  FFMA.FTZ R165, R157, UR17, R156 ;  /* 0x000000119da57c23 */ /* 0x000fe2000801009c */
[--C-:B------:R-:W-:Y:S01]  /*7ce0*/  FFMA.FTZ R157, R199, UR16, R174.reuse ;  /* 0x00000010c79d7c23 */ /* 0x100fe200080100ae */
[----:B------:R-:W-:Y:S01]  /*7cf0*/  SHF.L.U32 R156, R153, 0x10, RZ ;  /* 0x00000010999c7819 */ /* 0x000fe200000006ff */
[----:B------:R-:W-:Y:S01]  /*7d00*/  IMAD.U32 R167, R160, 0x10000, RZ ;  /* 0x00010000a0a77824 */ /* 0x000fe200078e00ff */
[----:B------:R-:W-:Y:S01]  /*7d10*/  PRMT R159, R154, 0x7632, R159 ;  /* 0x000076329a9f7816 */ /* 0x000fe2000000009f */
[----:B------:R-:W-:Y:S01]  /*7d20*/  FADD.FTZ R157, R192, -R157 ;  /* 0x8000009dc09d7221 */ /* 0x000fe20000010000 */
[----:B------:R-:W-:Y:S01]  /*7d30*/  FFMA.FTZ R163, R216, UR16, R174 ;  /* 0x00000010d8a37c23 */ /* 0x000fe200080100ae */
[----:B------:R-:W-:Y:S01]  /*7d40*/  FADD.FTZ R158, R197, -R158 ;  /* 0x8000009ec59e7221 */ /* 0x000fe20000010000 */
[----:B------:R-:W-:Y:S01]  /*7d50*/  SHF.L.U32 R160, R159, 0x10, RZ ;  /* 0x000000109fa07819 */ /* 0x000fe200000006ff */
[----:B------:R-:W-:Y:S01]  /*7d60*/  FFMA.FTZ R168, R162, UR17, R167 ;  /* 0x00000011a2a87c23 */ /* 0x000fe200080100a7 */
[--C-:B------:R-:W-:Y:S01]  /*7d70*/  FFMA.FTZ R157, R157, UR17, R156.reuse ;  /* 0x000000119d9d7c23 */ /* 0x100fe2000801009c */
[----:B------:R-:W-:Y:S01]  /*7d80*/  FADD.FTZ R163, R212, -R163 ;  /* 0x800000a3d4a37221 */ /* 0x000fe20000010000 */
[----:B------:R-:W-:Y:S01]  /*7d90*/  FFMA.FTZ R162, R158, UR17, R161 ;  /* 0x000000119ea27c23 */ /* 0x000fe200080100a1 */
[----:B------:R-:W-:Y:S01]  /*7da0*/  PRMT R156, R153, 0x7632, R156 ;  /* 0x00007632999c7816 */ /* 0x000fe2000000009c */
[----:B------:R-:W-:Y:S01]  /*7db0*/  FFMA.FTZ R158, R218, UR16, R174 ;  /* 0x00000010da9e7c23 */ /* 0x000fe200080100ae */
[----:B------:R-:W-:Y:S01]  /*7dc0*/  FFMA.FTZ R163, R163, UR17, R160 ;  /* 0x00000011a3a37c23 */ /* 0x000fe200080100a0 */
[----:B------:R-:W-:Y:S01]  /*7dd0*/  FFMA.FTZ R159, R195, UR16, R174 ;  /* 0x00000010c39f7c23 */ /* 0x000fe200080100ae */
[----:B------:R-:W-:Y:S01]  /*7de0*/  SHF.L.U32 R161, R156, 0x10, RZ ;  /* 0x000000109ca17819 */ /* 0x000fe200000006ff */
[----:B------:R-:W-:Y:S01]  /*7df0*/  FADD.FTZ R160, R215, -R158 ;  /* 0x8000009ed7a07221 */ /* 0x000fe20000010000 */
[C---:B------:R-:W-:Y:S01]  /*7e00*/  PRMT R156, R152.reuse, 0x7632, R156 ;  /* 0x00007632989c7816 */ /* 0x040fe2000000009c */
[----:B------:R-:W-:-:S02]  /*7e10*/  IMAD.U32 R158, R152, 0x10000, RZ ;  /* 0x00010000989e7824 */ /* 0x000fc400078e00ff */
[----:B------:R-:W-:Y:S01]  /*7e20*/  FADD.FTZ R159, R190, -R159 ;  /* 0x8000009fbe9f7221 */ /* 0x000fe20000010000 */
[----:B------:R-:W-:Y:S01]  /*7e30*/  FFMA.FTZ R164, R160, UR17, R161 ;  /* 0x00000011a0a47c23 */ /* 0x000fe200080100a1 */
[----:B------:R-:W-:Y:S01]  /*7e40*/  SHF.L.U32 R161, R156, 0x10, RZ ;  /* 0x000000109ca17819 */ /* 0x000fe200000006ff */
[----:B------:R-:W-:Y:S01]  /*7e50*/  FMUL.FTZ R156, R165, UR23 ;  /* 0x00000017a59c7c20 */ /* 0x000fe20008410000 */
[----:B------:R-:W-:Y:S01]  /*7e60*/  LOP3.LUT P1, RZ, R237, 0xff0000, RZ, 0xc0, !PT ;  /* 0x00ff0000edff7812 */ /* 0x000fe2000782c0ff */
[----:B------:R-:W-:Y:S01]  /*7e70*/  FFMA.FTZ R160, R159, UR17, R158 ;  /* 0x000000119fa07c23 */ /* 0x000fe2000801009e */
[----:B------:R-:W-:Y:S01]  /*7e80*/  LOP3.LUT P6, RZ, R243, 0xff0000, RZ, 0xc0, !PT ;  /* 0x00ff0000f3ff7812 */ /* 0x000fe200078cc0ff */
[----:B------:R-:W-:Y:S01]  /*7e90*/  FFMA.FTZ R174, R220, UR16, R174 ;  /* 0x00000010dcae7c23 */ /* 0x000fe200080100ae */
[----:B------:R-:W-:Y:S02]  /*7ea0*/  ISETP.GE.U32.AND P5, PT, R236, RZ, PT ;  /* 0x000000ffec00720c */ /* 0x000fe40003fa6070 */
[C---:B------:R-:W-:Y:S01]  /*7eb0*/  FSEL R167, R156.reuse, RZ, P1 ;  /* 0x000000ff9ca77208 */ /* 0x040fe20000800000 */
[----:B------:R-:W-:Y:S01]  /*7ec0*/  FADD.FTZ R174, R201, -R174 ;  /* 0x800000aec9ae7221 */ /* 0x000fe20000010000 */
[----:B------:R-:W-:Y:S01]  /*7ed0*/  FSEL R166, R156, RZ, P6 ;  /* 0x000000ff9ca67208 */ /* 0x000fe20003000000 */
[----:B------:R-:W-:Y:S01]  /*7ee0*/  FMUL.FTZ R156, R162, UR23 ;  /* 0x00000017a29c7c20 */ /* 0x000fe20008410000 */
[C---:B------:R-:W-:Y:S01]  /*7ef0*/  F2FP.BF16.F32.PACK_AB R159, R168.reuse, R165 ;  /* 0x000000a5a89f723e */ /* 0x040fe200000010ff */
[----:B------:R-:W-:Y:S01]  /*7f00*/  FMUL.FTZ R168, R168, UR23 ;  /* 0x00000017a8a87c20 */ /* 0x000fe20008410000 */
[----:B------:R-:W-:Y:S01]  /*7f10*/  ISETP.GE.U32.AND P1, PT, R242, RZ, PT ;  /* 0x000000fff200720c */ /* 0x000fe20003f26070 */
[----:B------:R-:W-:Y:S01]  /*7f20*/  FMUL.FTZ R165, R163, UR23 ;  /* 0x00000017a3a57c20 */ /* 0x000fe20008410000 */
[----:B------:R-:W-:Y:S01]  /*7f30*/  LOP3.LUT P6, RZ, R243, 0xff, RZ, 0xc0, !PT ;  /* 0x000000fff3ff7812 */ /* 0x000fe200078cc0ff */
[----:B------:R-:W-:Y:S01]  /*7f40*/  FFMA.FTZ R161, R174, UR17, R161 ;  /* 0x00000011aea17c23 */ /* 0x000fe200080100a1 */
        /* <DEDUP_REMOVED lines=8> */
[----:B------:R-:W-:Y:S01]  /*7fd0*/  FSEL R168, R156, RZ, P6 ;  /* 0x000000ff9ca87208 */ /* 0x000fe20003000000 */
[----:B------:R-:W-:Y:S01]  /*7fe0*/  FMUL.FTZ R156, R157, UR23 ;  /* 0x000000179d9c7c20 */ /* 0x000fe20008410000 */
[----:B------:R-:W-:Y:S02]  /*7ff0*/  FSEL R169, R165, RZ, P5 ;  /* 0x000000ffa5a97208 */ /* 0x000fe40002800000 */
[----:B------:R-:W-:Y:S02]  /*8000*/  LOP3.LUT P1, RZ, R237, 0xff00, RZ, 0xc0, !PT ;  /* 0x0000ff00edff7812 */ /* 0x000fe4000782c0ff */
[----:B------:R-:W-:Y:S02]  /*8010*/  LOP3.LUT P5, RZ, R236, 0xff0000, RZ, 0xc0, !PT ;  /* 0x00ff0000ecff7812 */ /* 0x000fe400078ac0ff */
[----:B------:R-:W-:-:S02]  /*8020*/  LOP3.LUT P6, RZ, R242, 0xff0000, RZ, 0xc0, !PT ;  /* 0x00ff0000f2ff7812 */ /* 0x000fc400078cc0ff */
[----:B------:R-:W-:Y:S01]  /*8030*/  F2FP.BF16.F32.PACK_AB R163, R171, R166 ;  /* 0x000000a6aba3723e */ /* 0x000fe200000010ff */
[----:B------:R-:W-:Y:S01]  /*8040*/  FMUL.FTZ R166, R164, UR23 ;  /* 0x00000017a4a67c20 */ /* 0x000fe20008410000 */
[----:B------:R-:W-:Y:S02]  /*8050*/  F2FP.BF16.F32.PACK_AB R167, R170, R167 ;  /* 0x000000a7aaa7723e */ /* 0x000fe400000010ff */
[----:B------:R-:W-:Y:S02]  /*8060*/  FSEL R171, R165, RZ, P1 ;  /* 0x000000ffa5ab7208 */ /* 0x000fe40000800000 */
[----:B------:R-:W-:Y:S01]  /*8070*/  F2FP.BF16.F32.PACK_AB R157, R164, R157 ;  /* 0x0000009da49d723e */ /* 0x000fe200000010ff */
[----:B------:R-:W-:Y:S01]  /*8080*/  FMUL.FTZ R164, R161, UR23 ;  /* 0x00000017a1a47c20 */ /* 0x000fe20008410000 */
[----:B------:R-:W-:Y:S02]  /*8090*/  LOP3.LUT P1, RZ, R236, 0xff000000, RZ, 0xc0, !PT ;  /* 0xff000000ecff7812 */ /* 0x000fe4000782c0ff */
[----:B------:R-:W-:-:S02]  /*80a0*/  FSEL R165, R156, RZ, P5 ;  /* 0x000000ff9ca57208 */ /* 0x000fc40002800000 */
[----:B------:R-:W-:Y:S02]  /*80b0*/  FSEL R170, R156, RZ, P6 ;  /* 0x000000ff9caa7208 */ /* 0x000fe40003000000 */
[----:B------:R-:W-:Y:S02]  /*80c0*/  LOP3.LUT P5, RZ, R242, 0xff000000, RZ, 0xc0, !PT ;  /* 0xff000000f2ff7812 */ /* 0x000fe400078ac0ff */
[----:B------:R-:W-:Y:S02]  /*80d0*/  LOP3.LUT P6, RZ, R236, 0xff00, RZ, 0xc0, !PT ;  /* 0x0000ff00ecff7812 */ /* 0x000fe400078cc0ff */
[----:B------:R-:W-:Y:S02]  /*80e0*/  F2FP.BF16.F32.PACK_AB R162, R169, R162 ;  /* 0x000000a2a9a2723e */ /* 0x000fe400000010ff */
        /* <DEDUP_REMOVED lines=17> */
.L_x_173:
[--C-:B01----:R-:W-:Y:S01]  /*8200*/  FFMA.FTZ R160, R209, UR16, R174.reuse ;  /* 0x00000010d1a07c23 */ /* 0x103fe200080100ae */
[----:B------:R-:W-:Y:S01]  /*8210*/  FFMA.FTZ R163, R213, UR16, R174 ;  /* 0x00000010d5a37c23 */ /* 0x000fe200080100ae */
[C---:B-----5:R-:W-:Y:S01]  /*8220*/  SHF.L.U32 R164, R155.reuse, 0x10, RZ ;  /* 0x000000109ba47819 */ /* 0x060fe200000006ff */
[----:B------:R-:W-:Y:S01]  /*8230*/  IMAD.U32 R161, R154, 0x10000, RZ ;  /* 0x000100009aa17824 */ /* 0x000fe200078e00ff */
[----:B------:R-:W-:Y:S01]  /*8240*/  PRMT R162, R155, 0x7632, R162 ;  /* 0x000076329ba27816 */ /* 0x000fe200000000a2 */
[----:B------:R-:W-:Y:S01]  /*8250*/  FADD.FTZ R160, R197, -R160 ;  /* 0x800000a0c5a07221 */ /* 0x000fe20000010000 */
[--C-:B------:R-:W-:Y:S01]  /*8260*/  FFMA.FTZ R166, R214, UR16, R174.reuse ;  /* 0x00000010d6a67c23 */ /* 0x100fe200080100ae */
[----:B------:R-:W-:Y:S01]  /*8270*/  FADD.FTZ R163, R202, -R163 ;  /* 0x800000a3caa37221 */ /* 0x000fe20000010000 */
[----:B------:R-:W-:Y:S01]  /*8280*/  SHF.L.U32 R165, R162, 0x10, RZ ;  /* 0x00000010a2a57819 */ /* 0x000fe200000006ff */
[----:B------:R-:W-:Y:S01]  /*8290*/  FFMA.FTZ R168, R160, UR17, R161 ;  /* 0x00000011a0a87c23 */ /* 0x000fe200080100a1 */
[----:B------:R-:W-:Y:S01]  /*82a0*/  FFMA.FTZ R167, R216, UR16, R174 ;  /* 0x00000010d8a77c23 */ /* 0x000fe200080100ae */
[----:B------:R-:W-:Y:S01]  /*82b0*/  FADD.FTZ R166, R211, -R166 ;  /* 0x800000a6d3a67221 */ /* 0x000fe20000010000 */
[----:B------:R-:W-:Y:S01]  /*82c0*/  FFMA.FTZ R170, R163, UR17, R164 ;  /* 0x00000011a3aa7c23 */ /* 0x000fe200080100a4 */
[----:B------:R-:W-:Y:S01]  /*82d0*/  PRMT R160, R153, 0x7632, R160 ;  /* 0x0000763299a07816 */ /* 0x000fe200000000a0 */
[--C-:B------:R-:W-:Y:S01]  /*82e0*/  FFMA.FTZ R164, R218, UR16, R174.reuse ;  /* 0x00000010daa47c23 */ /* 0x100fe200080100ae */
[----:B------:R-:W-:Y:S01]  /*82f0*/  FADD.FTZ R169, R212, -R167 ;  /* 0x800000a7d4a97221 */ /* 0x000fe20000010000 */
[----:B------:R-:W-:Y:S01]  /*8300*/  FFMA.FTZ R171, R166, UR17, R165 ;  /* 0x00000011a6ab7c23 */ /* 0x000fe200080100a5 */
[----:B------:R-:W-:Y:S01]  /*8310*/  SHF.L.U32 R167, R160, 0x10, RZ ;  /* 0x00000010a0a77819 */ /* 0x000fe200000006ff */
[----:B------:R-:W-:Y:S01]  /*8320*/  FFMA.FTZ R161, R195, UR16, R174 ;  /* 0x00000010c3a17c23 */ /* 0x000fe200080100ae */
[----:B------:R-:W-:Y:S01]  /*8330*/  PRMT R166, R154, 0x7632, R166 ;  /* 0x000076329aa67816 */ /* 0x000fe200000000a6 */
[----:B------:R-:W-:Y:S01]  /*8340*/  FADD.FTZ R164, R215, -R164 ;  /* 0x800000a4d7a47221 */ /* 0x000fe20000010000 */
[----:B------:R-:W-:Y:S01]  /*8350*/  FMUL.FTZ R170, R170, UR23 ;  /* 0x00000017aaaa7c20 */ /* 0x000fe20008410000 */
[----:B------:R-:W-:Y:S01]  /*8360*/  LOP3.LUT P5, RZ, R237, 0xff0000, RZ, 0xc0, !PT ;  /* 0x00ff0000edff7812 */ /* 0x000fe200078ac0ff */
[----:B------:R-:W-:Y:S01]  /*8370*/  IMAD.U32 R163, R152, 0x10000, RZ ;  /* 0x0001000098a37824 */ /* 0x000fe200078e00ff */
[----:B------:R-:W-:Y:S01]  /*8380*/  SHF.L.U32 R166, R166, 0x10, RZ ;  /* 0x00000010a6a67819 */ /* 0x000fe200000006ff */
[----:B------:R-:W-:Y:S01]  /*8390*/  FADD.FTZ R160, R190, -R161 ;  /* 0x800000a1bea07221 */ /* 0x000fe20000010000 */
[----:B------:R-:W-:Y:S01]  /*83a0*/  FFMA.FTZ R164, R164, UR17, R167 ;  /* 0x00000011a4a47c23 */ /* 0x000fe200080100a7 */
[----:B------:R-:W-:Y:S01]  /*83b0*/  FFMA.FTZ R165, R199, UR16, R174 ;  /* 0x00000010c7a57c23 */ /* 0x000fe200080100ae */
[----:B------:R-:W-:Y:S01]  /*83c0*/  LOP3.LUT P6, RZ, R243, 0xff0000, RZ, 0xc0, !PT ;  /* 0x00ff0000f3ff7812 */ /* 0x000fe200078cc0ff */
[----:B------:R-:W-:Y:S01]  /*83d0*/  FFMA.FTZ R160, R160, UR17, R163 ;  /* 0x00000011a0a07c23 */ /* 0x000fe200080100a3 */
[----:B------:R-:W-:Y:S01]  /*83e0*/  FSEL R167, R170, RZ, P5 ;  /* 0x000000ffaaa77208 */ /* 0x000fe20002800000 */
[----:B------:R-:W-:Y:S01]  /*83f0*/  FADD.FTZ R165, R192, -R165 ;  /* 0x800000a5c0a57221 */ /* 0x000fe20000010000 */
[----:B------:R-:W-:Y:S01]  /*8400*/  ISETP.GE.U32.AND P1, PT, R236, RZ, PT ;  /* 0x000000ffec00720c */ /* 0x000fe20003f26070 */
[----:B------:R-:W-:Y:S01]  /*8410*/  FFMA.FTZ R166, R169, UR17, R166 ;  /* 0x00000011a9a67c23 */ /* 0x000fe200080100a6 */
[----:B------:R-:W-:Y:S01]  /*8420*/  ISETP.GE.U32.AND P5, PT, R242, RZ, PT ;  /* 0x000000fff200720c */ /* 0x000fe20003fa6070 */
[----:B------:R-:W-:Y:S01]  /*8430*/  FMUL.FTZ R171, R171, UR23 ;  /* 0x00000017abab7c20 */ /* 0x000fe20008410000 */
[----:B------:R-:W-:Y:S01]  /*8440*/  SHF.L.U32 R162, R153, 0x10, RZ ;  /* 0x0000001099a27819 */ /* 0x000fe200000006ff */
[----:B------:R-:W-:Y:S01]  /*8450*/  FMUL.FTZ R168, R168, UR23 ;  /* 0x00000017a8a87c20 */ /* 0x000fe20008410000 */
[----:B------:R-:W-:Y:S01]  /*8460*/  FSEL R163, R170, RZ, P6 ;  /* 0x000000ffaaa37208 */ /* 0x000fe20003000000 */
[----:B------:R-:W-:Y:S01]  /*8470*/  FFMA.FTZ R174, R220, UR16, R174 ;  /* 0x00000010dcae7c23 */ /* 0x000fe200080100ae */
[----:B------:R-:W-:Y:S01]  /*8480*/  ISETP.GE.U32.AND.EX P1, PT, R237, 0x1000000, PT, P1 ;  /* 0x01000000ed00780c */ /* 0x000fe20003f26110 */
[----:B------:R-:W-:Y:S01]  /*8490*/  FFMA.FTZ R165, R165, UR17, R162 ;  /* 0x00000011a5a57c23 */ /* 0x000fe200080100a2 */
[C---:B------:R-:W-:Y:S01]  /*84a0*/  LOP3.LUT P6, RZ, R243.reuse, 0xff, RZ, 0xc0, !PT ;  /* 0x000000fff3ff7812 */ /* 0x040fe200078cc0ff */
[----:B------:R-:W-:Y:S01]  /*84b0*/  FMUL.FTZ R169, R166, UR23 ;  /* 0x00000017a6a97c20 */ /* 0x000fe20008410000 */
[----:B------:R-:W-:Y:S01]  /*84c0*/  ISETP.GE.U32.AND.EX P5, PT, R243, 0x1000000, PT, P5 ;  /* 0x01000000f300780c */ /* 0x000fe20003fa6150 */
[----:B------:R-:W-:Y:S01]  /*84d0*/  FADD.FTZ R174, R201, -R174 ;  /* 0x800000aec9ae7221 */ /* 0x000fe20000010000 */
[----:B------:R-:W-:Y:S01]  /*84e0*/  PRMT R161, R152, 0x7632, R161 ;  /* 0x0000763298a17816 */ /* 0x000fe200000000a1 */
[----:B------:R-:W-:Y:S01]  /*84f0*/  FMUL.FTZ R165, R165, UR23 ;  /* 0x00000017a5a57c20 */ /* 0x000fe20008410000 */
[C---:B------:R-:W-:Y:S01]  /*8500*/  FSEL R170, R171.reuse, RZ, P1 ;  /* 0x000000ffabaa7208 */ /* 0x040fe20000800000 */
[----:B------:R-:W-:Y:S01]  /*8510*/  FMUL.FTZ R164, R164, UR23 ;  /* 0x00000017a4a47c20 */ /* 0x000fe20008410000 */
[----:B------:R-:W-:Y:S01]  /*8520*/  FSEL R166, R171, RZ, P5 ;  /* 0x000000ffaba67208 */ /* 0x000fe20002800000 */
[----:B------:R-:W-:Y:S01]  /*8530*/  IMAD.U32 R161, R161, 0x10000, RZ ;  /* 0x00010000a1a17824 */ /* 0x000fe200078e00ff */
[----:B------:R-:W-:Y:S01]  /*8540*/  FSEL R162, R168, RZ, P6 ;  /* 0x000000ffa8a27208 */ /* 0x000fe20003000000 */
[----:B------:R-:W-:Y:S01]  /*8550*/  FMUL.FTZ R160, R160, UR23 ;  /* 0x00000017a0a07c20 */ /* 0x000fe20008410000 */
[----:B------:R-:W-:Y:S01]  /*8560*/  LOP3.LUT P1, RZ, R243, 0xff00, RZ, 0xc0, !PT ;  /* 0x0000ff00f3ff7812 */ /* 0x000fe2000782c0ff */
[----:B------:R-:W-:Y:S01]  /*8570*/  FFMA.FTZ R161, R174, UR17, R161 ;  /* 0x00000011aea17c23 */ /* 0x000fe200080100a1 */
[----:B------:R-:W-:-:S02]  /*8580*/  LOP3.LUT P6, RZ, R237, 0xff, RZ, 0xc0, !PT ;  /* 0x000000ffedff7812 */ /* 0x000fc400078cc0ff */
[----:B------:R-:W-:Y:S01]  /*8590*/  F2FP.BF16.F32.PACK_AB R163, R166, R163 ;  /* 0x000000a3a6a3723e */ /* 0x000fe200000010ff */
[----:B------:R-:W-:Y:S01]  /*85a0*/  FMUL.FTZ R161, R161, UR23 ;  /* 0x00000017a1a17c20 */ /* 0x000fe20008410000 */
[----:B------:R-:W-:Y:S02]  /*85b0*/  FSEL R171, R169, RZ, P1 ;  /* 0x000000ffa9ab7208 */ /* 0x000fe40000800000 */
[----:B------:R-:W-:Y:S02]  /*85c0*/  LOP3.LUT P5, RZ, R236, 0xff0000, RZ, 0xc0, !PT ;  /* 0x00ff0000ecff7812 */ /* 0x000fe400078ac0ff */
[----:B------:R-:W-:Y:S02]  /*85d0*/  FSEL R166, R168, RZ, P6 ;  /* 0x000000ffa8a67208 */ /* 0x000fe40003000000 */
[----:B------:R-:W-:Y:S02]  /*85e0*/  LOP3.LUT P1, RZ, R237, 0xff00, RZ, 0xc0, !PT ;  /* 0x0000ff00edff7812 */ /* 0x000fe4000782c0ff */
[----:B------:R-:W-:-:S02]  /*85f0*/  LOP3.LUT P6, RZ, R242, 0xff0000, RZ, 0xc0, !PT ;  /* 0x00ff0000f2ff7812 */ /* 0x000fc400078cc0ff */
[----:B------:R-:W-:Y:S02]  /*8600*/  F2FP.BF16.F32.PACK_AB R167, R170, R167 ;  /* 0x000000a7aaa7723e */ /* 0x000fe400000010ff */
[----:B------:R-:W-:Y:S02]  /*8610*/  F2FP.BF16.F32.PACK_AB R162, R171, R162 ;  /* 0x000000a2aba2723e */ /* 0x000fe400000010ff */
[----:B------:R-:W-:Y:S02]  /*8620*/  FSEL R170, R165, RZ, P5 ;  /* 0x000000ffa5aa7208 */ /* 0x000fe40002800000 */
[----:B------:R-:W-:Y:S02]  /*8630*/  FSEL R171, R169, RZ, P1 ;  /* 0x000000ffa9ab7208 */ /* 0x000fe40000800000 */
[----:B------:R-:W-:Y:S02]  /*8640*/  FSEL R165, R165, RZ, P6 ;  /* 0x000000ffa5a57208 */ /* 0x000fe40003000000 */
[----:B------:R-:W-:-:S02]  /*8650*/  LOP3.LUT P1, RZ, R236, 0xff000000, RZ, 0xc0, !PT ;  /* 0xff000000ecff7812 */ /* 0x000fc4000782c0ff */
[----:B------:R-:W-:Y:S02]  /*8660*/  LOP3.LUT P5, RZ, R242, 0xff000000, RZ, 0xc0, !PT ;  /* 0xff000000f2ff7812 */ /* 0x000fe400078ac0ff */
[----:B------:R-:W-:Y:S02]  /*8670*/  LOP3.LUT P6, RZ, R236, 0xff00, RZ, 0xc0, !PT ;  /* 0x0000ff00ecff7812 */ /* 0x000fe400078cc0ff */
[C---:B------:R-:W-:Y:S02]  /*8680*/  FSEL R173, R164.reuse, RZ, P1 ;  /* 0x000000ffa4ad7208 */ /* 0x040fe40000800000 */
[----:B------:R-:W-:Y:S02]  /*8690*/  FSEL R172, R164, RZ, P5 ;  /* 0x000000ffa4ac7208 */ /* 0x000fe40002800000 */
[----:B------:R-:W-:Y:S02]  /*86a0*/  FSEL R169, R161, RZ, P6 ;  /* 0x000000ffa1a97208 */ /* 0x000fe40003000000 */
[----:B------:R-:W-:-:S02]  /*86b0*/  LOP3.LUT P1, RZ, R242, 0xff00, RZ, 0xc0, !PT ;  /* 0x0000ff00f2ff7812 */ /* 0x000fc4000782c0ff */
        /* <DEDUP_REMOVED lines=11> */
.L_x_172:
[----:B------:R-:W-:-:S04]  /*8770*/  UISETP.NE.U32.AND UP0, UPT, UR8, URZ, UPT ;  /* 0x000000ff0800728c */ /* 0x000fc8000bf05070 */
[----:B------:R-:W-:-:S09]  /*8780*/  UISETP.NE.AND.EX UP0, UPT, UR9, URZ, UPT, UP0 ;  /* 0x000000ff0900728c */ /* 0x000fd2000bf05300 */
[----:B------:R-:W-:Y:S05]  /*8790*/  BRA.U !UP0, `(.L_x_175) ;  /* 0x00000005083c7547 */ /* 0x000fea000b800000 */
[--C-:B01----:R-:W-:Y:S01]  /*87a0*/  FFMA.FTZ R156, R214, UR16, R174.reuse ;  /* 0x00000010d69c7c23 */ /* 0x103fe200080100ae */
[--C-:B------:R-:W-:Y:S01]  /*87b0*/  FFMA.FTZ R161, R213, UR16, R174.reuse ;  /* 0x00000010d5a17c23 */ /* 0x100fe200080100ae */
[----:B------:R-:W-:Y:S01]  /*87c0*/  FFMA.FTZ R157, R216, UR16, R174 ;  /* 0x00000010d89d7c23 */ /* 0x000fe200080100ae */
[----:B-----5:R-:W-:Y:S01]  /*87d0*/  ISETP.GE.U32.AND P5, PT, R236, RZ, PT ;  /* 0x000000ffec00720c */ /* 0x020fe20003fa6070 */
[----:B------:R-:W-:Y:S01]  /*87e0*/  FADD.FTZ R156, R211, -R156 ;  /* 0x8000009cd39c7221 */ /* 0x000fe20000010000 */
[----:B------:R-:W-:Y:S01]  /*87f0*/  FADD.FTZ R161, R202, -R161 ;  /* 0x800000a1caa17221 */ /* 0x000fe20000010000 */
[----:B------:R-:W-:Y:S01]  /*8800*/  ISETP.GE.U32.AND P1, PT, R242, RZ, PT ;  /* 0x000000fff200720c */ /* 0x000fe20003f26070 */
[----:B------:R-:W-:Y:S01]  /*8810*/  FADD.FTZ R157, R212, -R157 ;  /* 0x8000009dd49d7221 */ /* 0x000fe20000010000 */
[----:B------:R-:W-:Y:S01]  /*8820*/  FMUL.FTZ R159, R156, UR17 ;  /* 0x000000119c9f7c20 */ /* 0x000fe20008410000 */
[----:B------:R-:W-:Y:S01]  /*8830*/  FFMA.FTZ R156, R209, UR16, R174 ;  /* 0x00000010d19c7c23 */ /* 0x000fe200080100ae */
[----:B------:R-:W-:Y:S01]  /*8840*/  ISETP.GE.U32.AND.EX P5, PT, R237, 0x1000000, PT, P5 ;  /* 0x01000000ed00780c */ /* 0x000fe20003fa6150 */
[----:B------:R-:W-:Y:S01]  /*8850*/  FMUL.FTZ R157, R157, UR17 ;  /* 0x000000119d9d7c20 */ /* 0x000fe20008410000 */
[----:B------:R-:W-:Y:S01]  /*8860*/  FMUL.FTZ R160, R159, UR23 ;  /* 0x000000179fa07c20 */ /* 0x000fe20008410000 */
[----:B------:R-:W-:Y:S01]  /*8870*/  FADD.FTZ R158, R197, -R156 ;  /* 0x8000009cc59e7221 */ /* 0x000fe20000010000 */
[----:B------:R-:W-:Y:S01]  /*8880*/  FMUL.FTZ R156, R161, UR17 ;  /* 0x00000011a19c7c20 */ /* 0x000fe20008410000 */
[----:B------:R-:W-:-:S02]  /*8890*/  ISETP.GE.U32.AND.EX P1, PT, R243, 0x1000000, PT, P1 ;  /* 0x01000000f300780c */ /* 0x000fc40003f26110 */
[----:B------:R-:W-:Y:S01]  /*88a0*/  LOP3.LUT P6, RZ, R237, 0xff0000, RZ, 0xc0, !PT ;  /* 0x00ff0000edff7812 */ /* 0x000fe200078cc0ff */
[----:B------:R-:W-:Y:S01]  /*88b0*/  FMUL.FTZ R161, R156, UR23 ;  /* 0x000000179ca17c20 */ /* 0x000fe20008410000 */
[----:B------:R-:W-:Y:S01]  /*88c0*/  FMUL.FTZ R158, R158, UR17 ;  /* 0x000000119e9e7c20 */ /* 0x000fe20008410000 */
[----:B------:R-:W-:Y:S02]  /*88d0*/  FSEL R164, R160, RZ, P5 ;  /* 0x000000ffa0a47208 */ /* 0x000fe40002800000 */
[----:B------:R-:W-:Y:S01]  /*88e0*/  F2FP.BF16.F32.PACK_AB R159, R159, R156 ;  /* 0x0000009c9f9f723e */ /* 0x000fe200000010ff */
[----:B------:R-:W-:Y:S01]  /*88f0*/  FMUL.FTZ R156, R158, UR23 ;  /* 0x000000179e9c7c20 */ /* 0x000fe20008410000 */
[----:B------:R-:W-:Y:S01]  /*8900*/  FSEL R166, R160, RZ, P1 ;  /* 0x000000ffa0a67208 */ /* 0x000fe20000800000 */
[----:B------:R-:W-:Y:S01]  /*8910*/  FMUL.FTZ R160, R157, UR23 ;  /* 0x000000179da07c20 */ /* 0x000fe20008410000 */
[----:B------:R-:W-:Y:S02]  /*8920*/  FSEL R167, R161, RZ, P6 ;  /* 0x000000ffa1a77208 */ /* 0x000fe40003000000 */
[----:B------:R-:W-:-:S02]  /*8930*/  LOP3.LUT P5, RZ, R243, 0xff0000, RZ, 0xc0, !PT ;  /* 0x00ff0000f3ff7812 */ /* 0x000fc400078ac0ff */
[C---:B------:R-:W-:Y:S02]  /*8940*/  LOP3.LUT P1, RZ, R243.reuse, 0xff, RZ, 0xc0, !PT ;  /* 0x000000fff3ff7812 */ /* 0x040fe4000782c0ff */
[----:B------:R-:W-:Y:S02]  /*8950*/  LOP3.LUT P6, RZ, R243, 0xff00, RZ, 0xc0, !PT ;  /* 0x0000ff00f3ff7812 */ /* 0x000fe400078cc0ff */
[----:B------:R-:W-:Y:S02]  /*8960*/  F2FP.BF16.F32.PACK_AB R158, R157, R158 ;  /* 0x0000009e9d9e723e */ /* 0x000fe400000010ff */
[----:B------:R-:W-:Y:S01]  /*8970*/  FSEL R163, R161, RZ, P5 ;  /* 0x000000ffa1a37208 */ /* 0x000fe20002800000 */
[----:B------:R-:W-:Y:S01]  /*8980*/  FFMA.FTZ R161, R199, UR16, R174 ;  /* 0x00000010c7a17c23 */ /* 0x000fe200080100ae */
[----:B------:R-:W-:Y:S02]  /*8990*/  FSEL R162, R156, RZ, P1 ;  /* 0x000000ff9ca27208 */ /* 0x000fe40000800000 */
[----:B------:R-:W-:-:S02]  /*89a0*/  FSEL R157, R160, RZ, P6 ;  /* 0x000000ffa09d7208 */ /* 0x000fc40003000000 */
[----:B------:R-:W-:Y:S01]  /*89b0*/  F2FP.BF16.F32.PACK_AB R167, R164, R167 ;  /* 0x000000a7a4a7723e */ /* 0x000fe200000010ff */
[----:B------:R-:W-:Y:S01]  /*89c0*/  FFMA.FTZ R164, R218, UR16, R174 ;  /* 0x00000010daa47c23 */ /* 0x000fe200080100ae */
[----:B------:R-:W-:Y:S01]  /*89d0*/  F2FP.BF16.F32.PACK_AB R162, R157, R162 ;  /* 0x000000a29da2723e */ /* 0x000fe200000010ff */
[----:B------:R-:W-:Y:S01]  /*89e0*/  FADD.FTZ R157, R192, -R161 ;  /* 0x800000a1c09d7221 */ /* 0x000fe20000010000 */
[----:B------:R-:W-:Y:S01]  /*89f0*/  LOP3.LUT P1, RZ, R237, 0xff00, RZ, 0xc0, !PT ;  /* 0x0000ff00edff7812 */ /* 0x000fe2000782c0ff */
[----:B------:R-:W-:Y:S01]  /*8a00*/  FADD.FTZ R165, R215, -R164 ;  /* 0x800000a4d7a57221 */ /* 0x000fe20000010000 */
[--C-:B------:R-:W-:Y:S01]  /*8a10*/  FFMA.FTZ R164, R220, UR16, R174.reuse ;  /* 0x00000010dca47c23 */ /* 0x100fe200080100ae */
[----:B------:R-:W-:Y:S01]  /*8a20*/  LOP3.LUT P6, RZ, R237, 0xff, RZ, 0xc0, !PT ;  /* 0x000000ffedff7812 */ /* 0x000fe200078cc0ff */
[----:B------:R-:W-:Y:S01]  /*8a30*/  FMUL.FTZ R157, R157, UR17 ;  /* 0x000000119d9d7c20 */ /* 0x000fe20008410000 */
[----:B------:R-:W-:Y:S01]  /*8a40*/  FFMA.FTZ R161, R195, UR16, R174 ;  /* 0x00000010c3a17c23 */ /* 0x000fe200080100ae */
[----:B------:R-:W-:Y:S01]  /*8a50*/  FSEL R171, R160, RZ, P1 ;  /* 0x000000ffa0ab7208 */ /* 0x000fe20000800000 */
[----:B------:R-:W-:Y:S01]  /*8a60*/  FADD.FTZ R169, R201, -R164 ;  /* 0x800000a4c9a97221 */ /* 0x000fe20000010000 */
[----:B------:R-:W-:Y:S01]  /*8a70*/  FMUL.FTZ R160, R165, UR17 ;  /* 0x00000011a5a07c20 */ /* 0x000fe20008410000 */
        /* <DEDUP_REMOVED lines=33> */
.L_x_175:
[--C-:B01----:R-:W-:Y:S01]  /*8c90*/  FFMA.FTZ R161, R213, UR16, R174.reuse ;  /* 0x00000010d5a17c23 */ /* 0x103fe200080100ae */
[--C-:B------:R-:W-:Y:S01]  /*8ca0*/  FFMA.FTZ R164, R214, UR16, R174.reuse ;  /* 0x00000010d6a47c23 */ /* 0x100fe200080100ae */
[----:B------:R-:W-:Y:S01]  /*8cb0*/  FFMA.FTZ R160, R209, UR16, R174 ;  /* 0x00000010d1a07c23 */ /* 0x000fe200080100ae */
[----:B-----5:R-:W-:Y:S01]  /*8cc0*/  LOP3.LUT P1, RZ, R237, 0xff0000, RZ, 0xc0, !PT ;  /* 0x00ff0000edff7812 */ /* 0x020fe2000782c0ff */
[----:B------:R-:W-:Y:S01]  /*8cd0*/  FADD.FTZ R161, R202, -R161 ;  /* 0x800000a1caa17221 */ /* 0x000fe20000010000 */
[----:B------:R-:W-:Y:S01]  /*8ce0*/  FADD.FTZ R164, R211, -R164 ;  /* 0x800000a4d3a47221 */ /* 0x000fe20000010000 */
[----:B------:R-:W-:Y:S01]  /*8cf0*/  FADD.FTZ R160, R197, -R160 ;  /* 0x800000a0c5a07221 */ /* 0x000fe20000010000 */
[----:B------:R-:W-:Y:S01]  /*8d00*/  LOP3.LUT P6, RZ, R243, 0xff0000, RZ, 0xc0, !PT ;  /* 0x00ff0000f3ff7812 */ /* 0x000fe200078cc0ff */
[----:B------:R-:W-:Y:S01]  /*8d10*/  FMUL.FTZ R161, R161, UR17 ;  /* 0x00000011a1a17c20 */ /* 0x000fe20008410000 */
[----:B------:R-:W-:Y:S01]  /*8d20*/  FMUL.FTZ R164, R164, UR17 ;  /* 0x00000011a4a47c20 */ /* 0x000fe20008410000 */
[----:B------:R-:W-:Y:S01]  /*8d30*/  ISETP.GE.U32.AND P5, PT, R236, RZ, PT ;  /* 0x000000ffec00720c */ /* 0x000fe20003fa6070 */
        /* <DEDUP_REMOVED lines=11> */
[----:B------:R-:W-:Y:S01]  /*8df0*/  LOP3.LUT P6, RZ, R243, 0xff, RZ, 0xc0, !PT ;  /* 0x000000fff3ff7812 */ /* 0x000fe200078cc0ff */
[----:B------:R-:W-:Y:S01]  /*8e00*/  FMUL.FTZ R166, R161, UR23 ;  /* 0x00000017a1a67c20 */ /* 0x000fe20008410000 */
[----:B------:R-:W-:Y:S01]  /*8e10*/  ISETP.GE.U32.AND.EX P1, PT, R243, 0x1000000, PT, P1 ;  /* 0x01000000f300780c */ /* 0x000fe20003f26110 */
[----:B------:R-:W-:Y:S01]  /*8e20*/  FFMA.FTZ R161, R199, UR16, R174 ;  /* 0x00000010c7a17c23 */ /* 0x000fe200080100ae */
[----:B------:R-:W-:Y:S02]  /*8e30*/  FSEL R168, R164, RZ, P5 ;  /* 0x000000ffa4a87208 */ /* 0x000fe40002800000 */
[----:B------:R-:W-:Y:S01]  /*8e40*/  LOP3.LUT P5, RZ, R243, 0xff00, RZ, 0xc0, !PT ;  /* 0x0000ff00f3ff7812 */ /* 0x000fe200078ac0ff */
[----:B------:R-:W-:Y:S01]  /*8e50*/  FADD.FTZ R161, R192, -R161 ;  /* 0x800000a1c0a17221 */ /* 0x000fe20000010000 */
[----:B------:R-:W-:-:S02]  /*8e60*/  FSEL R164, R164, RZ, P1 ;  /* 0x000000ffa4a47208 */ /* 0x000fc40000800000 */
[----:B------:R-:W-:Y:S01]  /*8e70*/  FSEL R162, R160, RZ, P6 ;  /* 0x000000ffa0a27208 */ /* 0x000fe20003000000 */
[----:B------:R-:W-:Y:S01]  /*8e80*/  FMUL.FTZ R161, R161, UR17 ;  /* 0x00000011a1a17c20 */ /* 0x000fe20008410000 */
[----:B------:R-:W-:Y:S02]  /*8e90*/  LOP3.LUT P6, RZ, R237, 0xff, RZ, 0xc0, !PT ;  /* 0x000000ffedff7812 */ /* 0x000fe400078cc0ff */
[----:B------:R-:W-:Y:S02]  /*8ea0*/  FSEL R165, R166, RZ, P5 ;  /* 0x000000ffa6a57208 */ /* 0x000fe40002800000 */
[----:B------:R-:W-:Y:S01]  /*8eb0*/  F2FP.BF16.F32.PACK_AB R163, R164, R163 ;  /* 0x000000a3a4a3723e */ /* 0x000fe200000010ff */
[--C-:B------:R-:W-:Y:S01]  /*8ec0*/  FFMA.FTZ R164, R218, UR16, R174.reuse ;  /* 0x00000010daa47c23 */ /* 0x100fe200080100ae */
[----:B------:R-:W-:Y:S01]  /*8ed0*/  FSEL R171, R160, RZ, P6 ;  /* 0x000000ffa0ab7208 */ /* 0x000fe20003000000 */
[----:B------:R-:W-:Y:S01]  /*8ee0*/  FFMA.FTZ R160, R220, UR16, R174 ;  /* 0x00000010dca07c23 */ /* 0x000fe200080100ae */
[----:B------:R-:W-:Y:S01]  /*8ef0*/  F2FP.BF16.F32.PACK_AB R162, R165, R162 ;  /* 0x000000a2a5a2723e */ /* 0x000fe200000010ff */
[----:B------:R-:W-:Y:S01]  /*8f00*/  FADD.FTZ R165, R215, -R164 ;  /* 0x800000a4d7a57221 */ /* 0x000fe20000010000 */
[----:B------:R-:W-:Y:S01]  /*8f10*/  LOP3.LUT P1, RZ, R237, 0xff00, RZ, 0xc0, !PT ;  /* 0x0000ff00edff7812 */ /* 0x000fe2000782c0ff */
[----:B------:R-:W-:Y:S01]  /*8f20*/  FMUL.FTZ R164, R161, UR23 ;  /* 0x00000017a1a47c20 */ /* 0x000fe20008410000 */
[----:B------:R-:W-:Y:S01]  /*8f30*/  FADD.FTZ R160, R201, -R160 ;  /* 0x800000a0c9a07221 */ /* 0x000fe20000010000 */
[----:B------:R-:W-:Y:S01]  /*8f40*/  FFMA.FTZ R161, R195, UR16, R174 ;  /* 0x00000010c3a17c23 */ /* 0x000fe200080100ae */
[----:B------:R-:W-:Y:S01]  /*8f50*/  FSEL R172, R166, RZ, P1 ;  /* 0x000000ffa6ac7208 */ /* 0x000fe20000800000 */
[----:B------:R-:W-:Y:S01]  /*8f60*/  FMUL.FTZ R166, R165, UR17 ;  /* 0x00000011a5a67c20 */ /* 0x000fe20008410000 */
[----:B------:R-:W-:Y:S01]  /*8f70*/  LOP3.LUT P5, RZ, R236, 0xff0000, RZ, 0xc0, !PT ;  /* 0x00ff0000ecff7812 */ /* 0x000fe200078ac0ff */
[----:B------:R-:W-:Y:S01]  /*8f80*/  FMUL.FTZ R160, R160, UR17 ;  /* 0x00000011a0a07c20 */ /* 0x000fe20008410000 */
[----:B------:R-:W-:Y:S01]  /*8f90*/  LOP3.LUT P6, RZ, R242, 0xff0000, RZ, 0xc0, !PT ;  /* 0x00ff0000f2ff7812 */ /* 0x000fe200078cc0ff */
[----:B------:R-:W-:Y:S01]  /*8fa0*/  FADD.FTZ R161, R190, -R161 ;  /* 0x800000a1bea17221 */ /* 0x000fe20000010000 */
[----:B------:R-:W-:Y:S01]  /*8fb0*/  F2FP.BF16.F32.PACK_AB R167, R168, R167 ;  /* 0x000000a7a8a7723e */ /* 0x000fe200000010ff */
[----:B------:R-:W-:Y:S01]  /*8fc0*/  FMUL.FTZ R166, R166, UR23 ;  /* 0x00000017a6a67c20 */ /* 0x000fe20008410000 */
[----:B------:R-:W-:Y:S01]  /*8fd0*/  LOP3.LUT P1, RZ, R236, 0xff000000, RZ, 0xc0, !PT ;  /* 0xff000000ecff7812 */ /* 0x000fe2000782c0ff */
[----:B------:R-:W-:Y:S01]  /*8fe0*/  FMUL.FTZ R160, R160, UR23 ;  /* 0x00000017a0a07c20 */ /* 0x000fe20008410000 */
[C---:B------:R-:W-:Y:S01]  /*8ff0*/  FSEL R165, R164.reuse, RZ, P5 ;  /* 0x000000ffa4a57208 */ /* 0x040fe20002800000 */
[----:B------:R-:W-:Y:S01]  /*9000*/  FMUL.FTZ R161, R161, UR17 ;  /* 0x00000011a1a17c20 */ /* 0x000fe20008410000 */
[----:B------:R-:W-:-:S02]  /*9010*/  FSEL R168, R164, RZ, P6 ;  /* 0x000000ffa4a87208 */ /* 0x000fc40003000000 */
[----:B------:R-:W-:Y:S01]  /*9020*/  LOP3.LUT P5, RZ, R242, 0xff000000, RZ, 0xc0, !PT ;  /* 0xff000000f2ff7812 */ /* 0x000fe200078ac0ff */
[----:B------:R-:W-:Y:S01]  /*9030*/  FMUL.FTZ R161, R161, UR23 ;  /* 0x00000017a1a17c20 */ /* 0x000fe20008410000 */
[----:B------:R-:W-:Y:S02]  /*9040*/  LOP3.LUT P6, RZ, R236, 0xff00, RZ, 0xc0, !PT ;  /* 0x0000ff00ecff7812 */ /* 0x000fe400078cc0ff */
[----:B------:R-:W-:Y:S02]  /*9050*/  FSEL R170, R166, RZ, P1 ;  /* 0x000000ffa6aa7208 */ /* 0x000fe40000800000 */
        /* <DEDUP_REMOVED lines=14> */
.L_x_171:
[----:B------:R-:W-:-:S04]  /*9140*/  UISETP.NE.U32.AND UP0, UPT, UR26, URZ, UPT ;  /* 0x000000ff1a00728c */ /* 0x000fc8000bf05070 */
[----:B------:R-:W-:-:S09]  /*9150*/  UISETP.NE.AND.EX UP0, UPT, UR27, URZ, UPT, UP0 ;  /* 0x000000ff1b00728c */ /* 0x000fd2000bf05300 */
[----:B------:R-:W-:Y:S05]  /*9160*/  BRA.U !UP0, `(.L_x_176) ;  /* 0x00000009082c7547 */ /* 0x000fea000b800000 */
[----:B------:R-:W-:-:S04]  /*9170*/  UISETP.NE.U32.AND UP0, UPT, UR8, URZ, UPT ;  /* 0x000000ff0800728c */ /* 0x000fc8000bf05070 */
[----:B------:R-:W-:-:S09]  /*9180*/  UISETP.NE.AND.EX UP0, UPT, UR9, URZ, UPT, UP0 ;  /* 0x000000ff0900728c */ /* 0x000fd2000bf05300 */
[----:B------:R-:W-:Y:S05]  /*9190*/  BRA.U !UP0, `(.L_x_177) ;  /* 0x0000000508187547 */ /* 0x000fea000b800000 */
[--C-:B01----:R-:W-:Y:S01]  /*91a0*/  FFMA.FTZ R157, R213, UR16, R174.reuse ;  /* 0x00000010d59d7c23 */ /* 0x103fe200080100ae */
[C---:B-----5:R-:W-:Y:S01]  /*91b0*/  SHF.L.U32 R159, R155.reuse, 0x10, RZ ;  /* 0x000000109b9f7819 */ /* 0x060fe200000006ff */
[----:B------:R-:W-:Y:S01]  /*91c0*/  FFMA.FTZ R168, R214, UR16, R174 ;  /* 0x00000010d6a87c23 */ /* 0x000fe200080100ae */
[----:B------:R-:W-:Y:S01]  /*91d0*/  PRMT R166, R155, 0x7632, R166 ;  /* 0x000076329ba67816 */ /* 0x000fe200000000a6 */
[----:B------:R-:W-:Y:S01]  /*91e0*/  FADD.FTZ R156, R202, -R157 ;  /* 0x8000009dca9c7221 */ /* 0x000fe20000010000 */
[--C-:B------:R-:W-:Y:S01]  /*91f0*/  FFMA.FTZ R164, R209, UR16, R174.reuse ;  /* 0x00000010d1a47c23 */ /* 0x100fe200080100ae */
[--C-:B------:R-:W-:Y:S01]  /*9200*/  FFMA.FTZ R167, R216, UR16, R174.reuse ;  /* 0x00000010d8a77c23 */ /* 0x100fe200080100ae */
[----:B------:R-:W-:Y:S01]  /*9210*/  FFMA.FTZ R157, R199, UR16, R174 ;  /* 0x00000010c79d7c23 */ /* 0x000fe200080100ae */
[--C-:B------:R-:W-:Y:S01]  /*9220*/  FFMA.FTZ R156, R156, UR17, R159.reuse ;  /* 0x000000119c9c7c23 */ /* 0x100fe2000801009f */
[----:B------:R-:W-:Y:S01]  /*9230*/  PRMT R159, R154, 0x7632, R159 ;  /* 0x000076329a9f7816 */ /* 0x000fe2000000009f */
[----:B------:R-:W-:Y:S01]  /*9240*/  FADD.FTZ R168, R211, -R168 ;  /* 0x800000a8d3a87221 */ /* 0x000fe20000010000 */
[----:B------:R-:W-:Y:S01]  /*9250*/  SHF.L.U32 R169, R166, 0x10, RZ ;  /* 0x00000010a6a97819 */ /* 0x000fe200000006ff */
[----:B------:R-:W-:Y:S01]  /*9260*/  FADD.FTZ R164, R197, -R164 ;  /* 0x800000a4c5a47221 */ /* 0x000fe20000010000 */
[----:B------:R-:W-:Y:S01]  /*9270*/  SHF.L.U32 R165, R154, 0x10, RZ ;  /* 0x000000109aa57819 */ /* 0x000fe200000006ff */
[----:B------:R-:W-:Y:S01]  /*9280*/  IMAD.U32 R158, R153, 0x10000, RZ ;  /* 0x00010000999e7824 */ /* 0x000fe200078e00ff */
[----:B------:R-:W-:Y:S01]  /*9290*/  SHF.L.U32 R166, R159, 0x10, RZ ;  /* 0x000000109fa67819 */ /* 0x000fe200000006ff */
[----:B------:R-:W-:Y:S01]  /*92a0*/  FADD.FTZ R167, R212, -R167 ;  /* 0x800000a7d4a77221 */ /* 0x000fe20000010000 */
[----:B------:R-:W-:Y:S01]  /*92b0*/  FADD.FTZ R157, R192, -R157 ;  /* 0x8000009dc09d7221 */ /* 0x000fe20000010000 */
[----:B------:R-:W-:Y:S01]  /*92c0*/  FFMA.FTZ R171, R168, UR17, R169 ;  /* 0x00000011a8ab7c23 */ /* 0x000fe200080100a9 */
[----:B------:R-:W-:Y:S01]  /*92d0*/  FFMA.FTZ R168, R164, UR17, R165 ;  /* 0x00000011a4a87c23 */ /* 0x000fe200080100a5 */
[----:B------:R-:W-:Y:S01]  /*92e0*/  FFMA.FTZ R169, R167, UR17, R166 ;  /* 0x00000011a7a97c23 */ /* 0x000fe200080100a6 */
[----:B------:R-:W-:Y:S01]  /*92f0*/  FFMA.FTZ R165, R157, UR17, R158 ;  /* 0x000000119da57c23 */ /* 0x000fe2000801009e */
[----:B------:R-:W-:Y:S01]  /*9300*/  PRMT R159, R153, 0x7632, R159 ;  /* 0x00007632999f7816 */ /* 0x000fe2000000009f */
[--C-:B------:R-:W-:Y:S01]  /*9310*/  FFMA.FTZ R166, R218, UR16, R174.reuse ;  /* 0x00000010daa67c23 */ /* 0x100fe200080100ae */
[----:B------:R-:W-:Y:S01]  /*9320*/  FFMA.FTZ R157, R195, UR16, R174 ;  /* 0x00000010c39d7c23 */ /* 0x000fe200080100ae */
[----:B------:R-:W-:Y:S01]  /*9330*/  PRMT R158, R152, 0x7632, R158 ;  /* 0x00007632989e7816 */ /* 0x000fe2000000009e */
[----:B------:R-:W-:Y:S01]  /*9340*/  FFMA.FTZ R174, R220, UR16, R174 ;  /* 0x00000010dcae7c23 */ /* 0x000fe200080100ae */
[----:B------:R-:W-:Y:S01]  /*9350*/  SHF.L.U32 R167, R159, 0x10, RZ ;  /* 0x000000109fa77819 */ /* 0x000fe200000006ff */
[----:B------:R-:W-:Y:S01]  /*9360*/  FADD.FTZ R166, R215, -R166 ;  /* 0x800000a6d7a67221 */ /* 0x000fe20000010000 */
[----:B------:R-:W-:Y:S01]  /*9370*/  SHF.L.U32 R159, R158, 0x10, RZ ;  /* 0x000000109e9f7819 */ /* 0x000fe200000006ff */
[----:B------:R-:W-:-:S02]  /*9380*/  IMAD.U32 R164, R152, 0x10000, RZ ;  /* 0x0001000098a47824 */ /* 0x000fc400078e00ff */
[----:B------:R-:W-:Y:S01]  /*9390*/  FADD.FTZ R157, R190, -R157 ;  /* 0x8000009dbe9d7221 */ /* 0x000fe20000010000 */
[----:B------:R-:W-:Y:S01]  /*93a0*/  FADD.FTZ R174, R201, -R174 ;  /* 0x800000aec9ae7221 */ /* 0x000fe20000010000 */
[----:B------:R-:W-:Y:S01]  /*93b0*/  ISETP.GE.U32.AND P1, PT, R236, RZ, PT ;  /* 0x000000ffec00720c */ /* 0x000fe20003f26070 */
[----:B------:R-:W-:Y:S01]  /*93c0*/  FFMA.FTZ R166, R166, UR17, R167 ;  /* 0x00000011a6a67c23 */ /* 0x000fe200080100a7 */
[----:B------:R-:W-:Y:S01]  /*93d0*/  FMUL.FTZ R158, R171, UR23 ;  /* 0x00000017ab9e7c20 */ /* 0x000fe20008410000 */
[----:B------:R-:W-:Y:S01]  /*93e0*/  FFMA.FTZ R164, R157, UR17, R164 ;  /* 0x000000119da47c23 */ /* 0x000fe200080100a4 */
[----:B------:R-:W-:Y:S01]  /*93f0*/  FFMA.FTZ R167, R174, UR17, R159 ;  /* 0x00000011aea77c23 */ /* 0x000fe2000801009f */
[----:B------:R-:W-:Y:S01]  /*9400*/  ISETP.GE.U32.AND.EX P1, PT, R237, 0x1000000, PT, P1 ;  /* 0x01000000ed00780c */ /* 0x000fe20003f26110 */
[----:B------:R-:W-:Y:S01]  /*9410*/  FMUL.FTZ R157, R156, UR23 ;  /* 0x000000179c9d7c20 */ /* 0x000fe20008410000 */
[----:B------:R-:W-:Y:S01]  /*9420*/  F2FP.BF16.F32.PACK_AB R159, R171, R156 ;  /* 0x0000009cab9f723e */ /* 0x000fe200000010ff */
[----:B------:R-:W-:Y:S01]  /*9430*/  FMUL.FTZ R156, R168, UR23 ;  /* 0x00000017a89c7c20 */ /* 0x000fe20008410000 */
[----:B------:R-:W-:-:S02]  /*9440*/  LOP3.LUT P6, RZ, R237, 0xff, RZ, 0xc0, !PT ;  /* 0x000000ffedff7812 */ /* 0x000fc400078cc0ff */
[----:B------:R-:W-:Y:S02]  /*9450*/  LOP3.LUT P5, RZ, R237, 0xff0000, RZ, 0xc0, !PT ;  /* 0x00ff0000edff7812 */ /* 0x000fe400078ac0ff */
[----:B------:R-:W-:Y:S02]  /*9460*/  FSEL R175, R158, RZ, P1 ;  /* 0x000000ff9eaf7208 */ /* 0x000fe40000800000 */
[C---:B------:R-:W-:Y:S01]  /*9470*/  F2FP.BF16.F32.PACK_AB R158, R169.reuse, R168 ;  /* 0x000000a8a99e723e */ /* 0x040fe200000010ff */
[----:B------:R-:W-:Y:S01]  /*9480*/  FMUL.FTZ R169, R169, UR23 ;  /* 0x00000017a9a97c20 */ /* 0x000fe20008410000 */
[----:B------:R-:W-:Y:S02]  /*9490*/  LOP3.LUT P1, RZ, R237, 0xff00, RZ, 0xc0, !PT ;  /* 0x0000ff00edff7812 */ /* 0x000fe4000782c0ff */
[----:B------:R-:W-:Y:S01]  /*94a0*/  FSEL R170, R156, RZ, P6 ;  /* 0x000000ff9caa7208 */ /* 0x000fe20003000000 */
[----:B------:R-:W-:Y:S01]  /*94b0*/  FMUL.FTZ R156, R165, UR23 ;  /* 0x00000017a59c7c20 */ /* 0x000fe20008410000 */
[----:B------:R-:W-:-:S02]  /*94c0*/  FSEL R172, R157, RZ, P5 ;  /* 0x000000ff9dac7208 */ /* 0x000fc40002800000 */
[----:B------:R-:W-:Y:S02]  /*94d0*/  LOP3.LUT P5, RZ, R236, 0xff0000, RZ, 0xc0, !PT ;  /* 0x00ff0000ecff7812 */ /* 0x000fe400078ac0ff */
[----:B------:R-:W-:Y:S01]  /*94e0*/  FSEL R173, R169, RZ, P1 ;  /* 0x000000ffa9ad7208 */ /* 0x000fe20000800000 */
[C---:B------:R-:W-:Y:S01]  /*94f0*/  FMUL.FTZ R169, R166.reuse, UR23 ;  /* 0x00000017a6a97c20 */ /* 0x040fe20008410000 */
[----:B------:R-:W-:Y:S01]  /*9500*/  F2FP.BF16.F32.PACK_AB R157, R166, R165 ;  /* 0x000000a5a69d723e */ /* 0x000fe200000010ff */
[----:B------:R-:W-:Y:S01]  /*9510*/  FMUL.FTZ R165, R164, UR23 ;  /* 0x00000017a4a57c20 */ /* 0x000fe20008410000 */
[----:B------:R-:W-:Y:S01]  /*9520*/  LOP3.LUT P6, RZ, R236, 0xff000000, RZ, 0xc0, !PT ;  /* 0xff000000ecff7812 */ /* 0x000fe200078cc0ff */
[----:B------:R-:W-:Y:S01]  /*9530*/  FMUL.FTZ R166, R167, UR23 ;  /* 0x00000017a7a67c20 */ /* 0x000fe20008410000 */
[----:B------:R-:W-:Y:S02]  /*9540*/  FSEL R168, R156, RZ, P5 ;  /* 0x000000ff9ca87208 */ /* 0x000fe40002800000 */
[----:B------:R-:W-:-:S02]  /*9550*/  LOP3.LUT P1, RZ, R236, 0xff, RZ, 0xc0, !PT ;  /* 0x000000ffecff7812 */ /* 0x000fc4000782c0ff */
[----:B------:R-:W-:Y:S02]  /*9560*/  LOP3.LUT P5, RZ, R236, 0xff00, RZ, 0xc0, !PT ;  /* 0x0000ff00ecff7812 */ /* 0x000fe400078ac0ff */
[----:B------:R-:W-:Y:S02]  /*9570*/  F2FP.BF16.F32.PACK_AB R156, R167, R164 ;  /* 0x000000a4a79c723e */ /* 0x000fe400000010ff */
[----:B------:R-:W-:Y:S02]  /*9580*/  FSEL R171, R169, RZ, P6 ;  /* 0x000000ffa9ab7208 */ /* 0x000fe40003000000 */
[----:B------:R-:W-:Y:S02]  /*9590*/  FSEL R164, R165, RZ, P1 ;  /* 0x000000ffa5a47208 */ /* 0x000fe40000800000 */
[----:B------:R-:W-:Y:S02]  /*95a0*/  FSEL R169, R166, RZ, P5 ;  /* 0x000000ffa6a97208 */ /* 0x000fe40002800000 */
[----:B------:R-:W-:-:S02]  /*95b0*/  F2FP.BF16.F32.PACK_AB R167, R175, R172 ;  /* 0x000000acafa7723e */ /* 0x000fc400000010ff */
[----:B------:R-:W-:Y:S02]  /*95c0*/  F2FP.BF16.F32.PACK_AB R166, R173, R170 ;  /* 0x000000aaada6723e */ /* 0x000fe400000010ff */
[----:B------:R-:W-:Y:S02]  /*95d0*/  F2FP.BF16.F32.PACK_AB R165, R171, R168 ;  /* 0x000000a8aba5723e */ /* 0x000fe400000010ff */
[----:B------:R-:W-:Y:S01]  /*95e0*/  F2FP.BF16.F32.PACK_AB R164, R169, R164 ;  /* 0x000000a4a9a4723e */ /* 0x000fe200000010ff */
[----:B------:R-:W-:Y:S06]  /*95f0*/  BRA `(.L_x_174) ;  /* 0x0000000800d07947 */ /* 0x000fec0003800000 */
.L_x_177:
[----:B01----:R-:W-:Y:S01]  /*9600*/  FFMA.FTZ R165, R213, UR16, R174 ;  /* 0x00000010d5a57c23 */ /* 0x003fe200080100ae */
[C---:B-----5:R-:W-:Y:S01]  /*9610*/  IMAD.U32 R167, R155.reuse, 0x10000, RZ ;  /* 0x000100009ba77824 */ /* 0x060fe200078e00ff */
[----:B------:R-:W-:Y:S01]  /*9620*/  PRMT R170, R155, 0x7632, R170 ;  /* 0x000076329baa7816 */ /* 0x000fe200000000aa */
[--C-:B------:R-:W-:Y:S01]  /*9630*/  FFMA.FTZ R172, R214, UR16, R174.reuse ;  /* 0x00000010d6ac7c23 */ /* 0x100fe200080100ae */
[--C-:B------:R-:W-:Y:S01]  /*9640*/  FADD.FTZ R164, R202, -R165.reuse ;  /* 0x800000a5caa47221 */ /* 0x100fe20000010000 */
[--C-:B------:R-:W-:Y:S01]  /*9650*/  FFMA.FTZ R171, R216, UR16, R174.reuse ;  /* 0x00000010d8ab7c23 */ /* 0x100fe200080100ae */
[----:B------:R-:W-:Y:S01]  /*9660*/  PRMT R165, R153, 0x7632, R165 ;  /* 0x0000763299a57816 */ /* 0x000fe200000000a5 */
[--C-:B------:R-:W-:Y:S01]  /*9670*/  FFMA.FTZ R168, R209, UR16, R174.reuse ;  /* 0x00000010d1a87c23 */ /* 0x100fe200080100ae */
[--C-:B------:R-:W-:Y:S01]  /*9680*/  FFMA.FTZ R164, R164, UR17, R167.reuse ;  /* 0x00000011a4a47c23 */ /* 0x100fe200080100a7 */
[----:B------:R-:W-:Y:S01]  /*9690*/  PRMT R167, R154, 0x7632, R167 ;  /* 0x000076329aa77816 */ /* 0x000fe200000000a7 */
[----:B------:R-:W-:Y:S01]  /*96a0*/  FFMA.FTZ R166, R218, UR16, R174 ;  /* 0x00000010daa67c23 */ /* 0x000fe200080100ae */
[----:B------:R-:W-:Y:S01]  /*96b0*/  SHF.L.U32 R173, R170, 0x10, RZ ;  /* 0x00000010aaad7819 */ /* 0x000fe200000006ff */
[----:B------:R-:W-:Y:S01]  /*96c0*/  FADD.FTZ R172, R211, -R172 ;  /* 0x800000acd3ac7221 */ /* 0x000fe20000010000 */
[----:B------:R-:W-:Y:S01]  /*96d0*/  SHF.L.U32 R169, R154, 0x10, RZ ;  /* 0x000000109aa97819 */ /* 0x000fe200000006ff */
[----:B------:R-:W-:Y:S01]  /*96e0*/  FADD.FTZ R171, R212, -R171 ;  /* 0x800000abd4ab7221 */ /* 0x000fe20000010000 */
        /* <DEDUP_REMOVED lines=8> */
[----:B------:R-:W-:Y:S01]  /*9770*/  FFMA.FTZ R171, R166, UR17, R165 ;  /* 0x00000011a6ab7c23 */ /* 0x000fe200080100a5 */
[----:B------:R-:W-:Y:S01]  /*9780*/  SHF.L.U32 R170, R153, 0x10, RZ ;  /* 0x0000001099aa7819 */ /* 0x000fe200000006ff */
[----:B------:R-:W-:Y:S01]  /*9790*/  FFMA.FTZ R165, R195, UR16, R174 ;  /* 0x00000010c3a57c23 */ /* 0x000fe200080100ae */
[----:B------:R-:W-:Y:S01]  /*97a0*/  PRMT R166, R152, 0x7632, R166 ;  /* 0x0000763298a67816 */ /* 0x000fe200000000a6 */
[----:B------:R-:W-:Y:S01]  /*97b0*/  FADD.FTZ R169, R192, -R167 ;  /* 0x800000a7c0a97221 */ /* 0x000fe20000010000 */
[----:B------:R-:W-:Y:S01]  /*97c0*/  ISETP.GE.U32.AND P1, PT, R236, RZ, PT ;  /* 0x000000ffec00720c */ /* 0x000fe20003f26070 */
[----:B------:R-:W-:Y:S01]  /*97d0*/  FFMA.FTZ R174, R220, UR16, R174 ;  /* 0x00000010dcae7c23 */ /* 0x000fe200080100ae */
[----:B------:R-:W-:Y:S01]  /*97e0*/  FMUL.FTZ R164, R164, UR23 ;  /* 0x00000017a4a47c20 */ /* 0x000fe20008410000 */
[----:B------:R-:W-:Y:S01]  /*97f0*/  FMUL.FTZ R175, R175, UR23 ;  /* 0x00000017afaf7c20 */ /* 0x000fe20008410000 */
[----:B------:R-:W-:Y:S01]  /*9800*/  SHF.L.U32 R167, R166, 0x10, RZ ;  /* 0x00000010a6a77819 */ /* 0x000fe200000006ff */
[----:B------:R-:W-:Y:S01]  /*9810*/  FFMA.FTZ R169, R169, UR17, R170 ;  /* 0x00000011a9a97c23 */ /* 0x000fe200080100aa */
[C---:B------:R-:W-:Y:S01]  /*9820*/  LOP3.LUT P5, RZ, R237.reuse, 0xff0000, RZ, 0xc0, !PT ;  /* 0x00ff0000edff7812 */ /* 0x040fe200078ac0ff */
        /* <DEDUP_REMOVED lines=31> */
.L_x_176:
        /* <DEDUP_REMOVED lines=9> */
[----:B------:R-:W-:Y:S01]  /*9ab0*/  FADD.FTZ R156, R197, -R156 ;  /* 0x8000009cc59c7221 */ /* 0x000fe20000010000 */
[----:B------:R-:W-:Y:S01]  /*9ac0*/  ISETP.GE.U32.AND.EX P1, PT, R237, 0x1000000, PT, P1 ;  /* 0x01000000ed00780c */ /* 0x000fe20003f26110 */
[----:B------:R-:W-:Y:S01]  /*9ad0*/  FMUL.FTZ R164, R158, UR17 ;  /* 0x000000119ea47c20 */ /* 0x000fe20008410000 */
[----:B------:R-:W-:Y:S01]  /*9ae0*/  FMUL.FTZ R157, R157, UR17 ;  /* 0x000000119d9d7c20 */ /* 0x000fe20008410000 */
[----:B------:R-:W-:Y:S01]  /*9af0*/  FMUL.FTZ R158, R156, UR17 ;  /* 0x000000119c9e7c20 */ /* 0x000fe20008410000 */
[--C-:B------:R-:W-:Y:S01]  /*9b00*/  FFMA.FTZ R165, R199, UR16, R174.reuse ;  /* 0x00000010c7a57c23 */ /* 0x100fe200080100ae */
[C---:B------:R-:W-:Y:S01]  /*9b10*/  FMUL.FTZ R156, R164.reuse, UR23 ;  /* 0x00000017a49c7c20 */ /* 0x040fe20008410000 */
[----:B------:R-:W-:Y:S01]  /*9b20*/  FMUL.FTZ R167, R157, UR23 ;  /* 0x000000179da77c20 */ /* 0x000fe20008410000 */
[----:B------:R-:W-:Y:S01]  /*9b30*/  F2FP.BF16.F32.PACK_AB R159, R164, R157 ;  /* 0x0000009da49f723e */ /* 0x000fe200000010ff */
[--C-:B------:R-:W-:Y:S01]  /*9b40*/  FFMA.FTZ R157, R216, UR16, R174.reuse ;  /* 0x00000010d89d7c23 */ /* 0x100fe200080100ae */
[----:B------:R-:W-:Y:S01]  /*9b50*/  FADD.FTZ R165, R192, -R165 ;  /* 0x800000a5c0a57221 */ /* 0x000fe20000010000 */
[----:B------:R-:W-:Y:S01]  /*9b60*/  FSEL R164, R156, RZ, P1 ;  /* 0x000000ff9ca47208 */ /* 0x000fe20000800000 */
[----:B------:R-:W-:Y:S01]  /*9b70*/  FFMA.FTZ R156, R218, UR16, R174 ;  /* 0x00000010da9c7c23 */ /* 0x000fe200080100ae */
[----:B------:R-:W-:Y:S01]  /*9b80*/  FADD.FTZ R157, R212, -R157 ;  /* 0x8000009dd49d7221 */ /* 0x000fe20000010000 */
[----:B------:R-:W-:Y:S01]  /*9b90*/  FMUL.FTZ R166, R158, UR23 ;  /* 0x000000179ea67c20 */ /* 0x000fe20008410000 */
[----:B------:R-:W-:Y:S01]  /*9ba0*/  LOP3.LUT P5, RZ, R237, 0xff0000, RZ, 0xc0, !PT ;  /* 0x00ff0000edff7812 */ /* 0x000fe200078ac0ff */
[----:B------:R-:W-:Y:S01]  /*9bb0*/  FADD.FTZ R156, R215, -R156 ;  /* 0x8000009cd79c7221 */ /* 0x000fe20000010000 */
[----:B------:R-:W-:Y:S01]  /*9bc0*/  FMUL.FTZ R169, R157, UR17 ;  /* 0x000000119da97c20 */ /* 0x000fe20008410000 */
[--C-:B------:R-:W-:Y:S01]  /*9bd0*/  FFMA.FTZ R157, R195, UR16, R174.reuse ;  /* 0x00000010c39d7c23 */ /* 0x100fe200080100ae */
[----:B------:R-:W-:Y:S01]  /*9be0*/  FFMA.FTZ R174, R220, UR16, R174 ;  /* 0x00000010dcae7c23 */ /* 0x000fe200080100ae */
[----:B------:R-:W-:Y:S01]  /*9bf0*/  LOP3.LUT P1, RZ, R237, 0xff00, RZ, 0xc0, !PT ;  /* 0x0000ff00edff7812 */ /* 0x000fe2000782c0ff */
[----:B------:R-:W-:Y:S01]  /*9c00*/  FMUL.FTZ R165, R165, UR17 ;  /* 0x00000011a5a57c20 */ /* 0x000fe20008410000 */
[C---:B------:R-:W-:Y:S01]  /*9c10*/  F2FP.BF16.F32.PACK_AB R158, R169.reuse, R158 ;  /* 0x0000009ea99e723e */ /* 0x040fe200000010ff */
[----:B------:R-:W-:Y:S01]  /*9c20*/  FMUL.FTZ R169, R169, UR23 ;  /* 0x00000017a9a97c20 */ /* 0x000fe20008410000 */
[----:B------:R-:W-:Y:S01]  /*9c30*/  FADD.FTZ R157, R190, -R157 ;  /* 0x8000009dbe9d7221 */ /* 0x000fe20000010000 */
[----:B------:R-:W-:Y:S01]  /*9c40*/  FADD.FTZ R174, R201, -R174 ;  /* 0x800000aec9ae7221 */ /* 0x000fe20000010000 */
[----:B------:R-:W-:Y:S01]  /*9c50*/  FMUL.FTZ R170, R156, UR17 ;  /* 0x000000119caa7c20 */ /* 0x000fe20008410000 */
[----:B------:R-:W-:Y:S01]  /*9c60*/  FSEL R167, R167, RZ, P5 ;  /* 0x000000ffa7a77208 */ /* 0x000fe20002800000 */
[----:B------:R-:W-:Y:S01]  /*9c70*/  FMUL.FTZ R168, R165, UR23 ;  /* 0x00000017a5a87c20 */ /* 0x000fe20008410000 */
[----:B------:R-:W-:Y:S01]  /*9c80*/  FSEL R173, R169, RZ, P1 ;  /* 0x000000ffa9ad7208 */ /* 0x000fe20000800000 */
[----:B------:R-:W-:Y:S01]  /*9c90*/  FMUL.FTZ R156, R157, UR17 ;  /* 0x000000119d9c7c20 */ /* 0x000fe20008410000 */
[----:B------:R-:W-:Y:S01]  /*9ca0*/  LOP3.LUT P6, RZ, R237, 0xff, RZ, 0xc0, !PT ;  /* 0x000000ffedff7812 */ /* 0x000fe200078cc0ff */
[----:B------:R-:W-:Y:S01]  /*9cb0*/  FMUL.FTZ R169, R174, UR17 ;  /* 0x00000011aea97c20 */ /* 0x000fe20008410000 */
[----:B------:R-:W-:Y:S01]  /*9cc0*/  LOP3.LUT P5, RZ, R236, 0xff0000, RZ, 0xc0, !PT ;  /* 0x00ff0000ecff7812 */ /* 0x000fe200078ac0ff */
[C---:B------:R-:W-:Y:S01]  /*9cd0*/  FMUL.FTZ R172, R170.reuse, UR23 ;  /* 0x00000017aaac7c20 */ /* 0x040fe20008410000 */
[----:B------:R-:W-:Y:S01]  /*9ce0*/  F2FP.BF16.F32.PACK_AB R157, R170, R165 ;  /* 0x000000a5aa9d723e */ /* 0x000fe200000010ff */
[----:B------:R-:W-:Y:S01]  /*9cf0*/  FMUL.FTZ R165, R156, UR23 ;  /* 0x000000179ca57c20 */ /* 0x000fe20008410000 */
[----:B------:R-:W-:Y:S01]  /*9d00*/  FSEL R166, R166, RZ, P6 ;  /* 0x000000ffa6a67208 */ /* 0x000fe20003000000 */
[----:B------:R-:W-:Y:S01]  /*9d10*/  FMUL.FTZ R170, R169, UR23 ;  /* 0x00000017a9aa7c20 */ /* 0x000fe20008410000 */
[----:B------:R-:W-:-:S02]  /*9d20*/  FSEL R171, R168, RZ, P5 ;  /* 0x000000ffa8ab7208 */ /* 0x000fc40002800000 */
[C---:B------:R-:W-:Y:S02]  /*9d30*/  LOP3.LUT P6, RZ, R236.reuse, 0xff000000, RZ, 0xc0, !PT ;  /* 0xff000000ecff7812 */ /* 0x040fe400078cc0ff */
[C---:B------:R-:W-:Y:S02]  /*9d40*/  LOP3.LUT P1, RZ, R236.reuse, 0xff, RZ, 0xc0, !PT ;  /* 0x000000ffecff7812 */ /* 0x040fe4000782c0ff */
[----:B------:R-:W-:Y:S02]  /*9d50*/  LOP3.LUT P5, RZ, R236, 0xff00, RZ, 0xc0, !PT ;  /* 0x0000ff00ecff7812 */ /* 0x000fe400078ac0ff */
[----:B------:R-:W-:Y:S02]  /*9d60*/  F2FP.BF16.F32.PACK_AB R156, R169, R156 ;  /* 0x0000009ca99c723e */ /* 0x000fe400000010ff */
        /* <DEDUP_REMOVED lines=8> */
.L_x_178:
[--C-:B01----:R-:W-:Y:S01]  /*9df0*/  FFMA.FTZ R165, R213, UR16, R174.reuse ;  /* 0x00000010d5a57c23 */ /* 0x103fe200080100ae */
[--C-:B------:R-:W-:Y:S01]  /*9e00*/  FFMA.FTZ R166, R214, UR16, R174.reuse ;  /* 0x00000010d6a67c23 */ /* 0x100fe200080100ae */
[----:B------:R-:W-:Y:S01]  /*9e10*/  FFMA.FTZ R164, R209, UR16, R174 ;  /* 0x00000010d1a47c23 */ /* 0x000fe200080100ae */
        /* <DEDUP_REMOVED lines=13> */
[--C-:B------:R-:W-:Y:S01]  /*9ef0*/  FFMA.FTZ R168, R220, UR16, R174.reuse ;  /* 0x00000010dca87c23 */ /* 0x100fe200080100ae */
[----:B------:R-:W-:Y:S01]  /*9f00*/  FSEL R164, R165, RZ, P5 ;  /* 0x000000ffa5a47208 */ /* 0x000fe20002800000 */
[----:B------:R-:W-:Y:S01]  /*9f10*/  FFMA.FTZ R165, R216, UR16, R174 ;  /* 0x00000010d8a57c23 */ /* 0x000fe200080100ae */
[----:B------:R-:W-:Y:S01]  /*9f20*/  FADD.FTZ R169, R192, -R169 ;  /* 0x800000a9c0a97221 */ /* 0x000fe20000010000 */
[----:B------:R-:W-:Y:S01]  /*9f30*/  ISETP.GE.U32.AND.EX P1, PT, R237, 0x1000000, PT, P1 ;  /* 0x01000000ed00780c */ /* 0x000fe20003f26110 */
[----:B------:R-:W-:Y:S01]  /*9f40*/  FADD.FTZ R170, R215, -R170 ;  /* 0x800000aad7aa7221 */ /* 0x000fe20000010000 */
[----:B------:R-:W-:Y:S01]  /*9f50*/  FADD.FTZ R171, R212, -R165 ;  /* 0x800000a5d4ab7221 */ /* 0x000fe20000010000 */
[----:B------:R-:W-:Y:S01]  /*9f60*/  FFMA.FTZ R165, R195, UR16, R174 ;  /* 0x00000010c3a57c23 */ /* 0x000fe200080100ae */
[----:B------:R-:W-:Y:S01]  /*9f70*/  FADD.FTZ R168, R201, -R168 ;  /* 0x800000a8c9a87221 */ /* 0x000fe20000010000 */
[----:B------:R-:W-:Y:S01]  /*9f80*/  FMUL.FTZ R169, R169, UR17 ;  /* 0x00000011a9a97c20 */ /* 0x000fe20008410000 */
[----:B------:R-:W-:Y:S01]  /*9f90*/  FMUL.FTZ R171, R171, UR17 ;  /* 0x00000011abab7c20 */ /* 0x000fe20008410000 */
[----:B------:R-:W-:Y:S01]  /*9fa0*/  FADD.FTZ R165, R190, -R165 ;  /* 0x800000a5bea57221 */ /* 0x000fe20000010000 */
[----:B------:R-:W-:Y:S01]  /*9fb0*/  LOP3.LUT P5, RZ, R237, 0xff00, RZ, 0xc0, !PT ;  /* 0x0000ff00edff7812 */ /* 0x000fe200078ac0ff */
[----:B------:R-:W-:Y:S01]  /*9fc0*/  FMUL.FTZ R170, R170, UR17 ;  /* 0x00000011aaaa7c20 */ /* 0x000fe20008410000 */
[----:B------:R-:W-:Y:S01]  /*9fd0*/  FMUL.FTZ R171, R171, UR23 ;  /* 0x00000017abab7c20 */ /* 0x000fe20008410000 */
[----:B------:R-:W-:Y:S01]  /*9fe0*/  FSEL R167, R167, RZ, P1 ;  /* 0x000000ffa7a77208 */ /* 0x000fe20000800000 */
[----:B------:R-:W-:Y:S01]  /*9ff0*/  FMUL.FTZ R168, R168, UR17 ;  /* 0x00000011a8a87c20 */ /* 0x000fe20008410000 */
[----:B------:R-:W-:Y:S01]  /*a000*/  FMUL.FTZ R169, R169, UR23 ;  /* 0x00000017a9a97c20 */ /* 0x000fe20008410000 */
        /* <DEDUP_REMOVED lines=19> */
.L_x_174:
[----:B------:R-:W0:Y:S01]  /*a140*/  LDC.64 R170, c[0x0][0x468] ;  /* 0x00011a00ffaa7b82 */ /* 0x000e220000000a00 */
[----:B------:R-:W1:Y:S01]  /*a150*/  @UP0 LDCU.64 UR4, c[0x0][0x478] ;  /* 0x00008f00ff0407ac */ /* 0x000e620008000a00 */
[----:B------:R-:W-:Y:S02]  /*a160*/  PLOP3.LUT P1, PT, PT, PT, UP0, 0x80, 0x8 ;  /* 0x000000000008781c */ /* 0x000fe40003f2f008 */
[----:B------:R-:W-:Y:S02]  /*a170*/  PLOP3.LUT P5, PT, PT, PT, UP0, 0x80, 0x8 ;  /* 0x000000000008781c */ /* 0x000fe40003faf008 */
[----:B------:R-:W-:Y:S02]  /*a180*/  MOV R172, 0x10 ;  /* 0x0000001000ac7802 */ /* 0x000fe40000000f00 */
[----:B------:R-:W2:Y:S07]  /*a190*/  @P0 LDC.64 R168, c[0x0][0x470] ;  /* 0x00011c00ffa80b82 */ /* 0x000eae0000000a00 */
[----:B-1----:R-:W-:-:S04]  /*a1a0*/  @P1 IMAD.WIDE.U32 R172, R5, R172, UR4 ;  /* 0x0000000405ac1e25 */ /* 0x002fc8000f8e00ac */
[C---:B0-----:R-:W-:Y:S01]  /*a1b0*/  IMAD.WIDE.U32 R170, R5.reuse, 0x10, R170 ;  /* 0x0000001005aa7825 */ /* 0x041fe200078e00aa */
[----:B------:R3:W-:Y:S04]  /*a1c0*/  @P5 STG.E.128 desc[UR10][R172.64], R156 ;  /* 0x0000009cac005986 */ /* 0x0007e8000c101d0a */
[----:B------:R3:W-:Y:S01]  /*a1d0*/  STG.E.128 desc[UR10][R170.64], R164 ;  /* 0x000000a4aa007986 */ /* 0x0007e2000c101d0a */
[----:B--2---:R-:W-:-:S05]  /*a1e0*/  @P0 IMAD.WIDE.U32 R168, R5, 0x10, R168 ;  /* 0x0000001005a80825 */ /* 0x004fca00078e00a8 */
[----:B------:R3:W-:Y:S02]  /*a1f0*/  @P0 STG.E.128 desc[UR10][R168.64], R160 ;  /* 0x000000a0a8000986 */ /* 0x0007e4000c101d0a */
.L_x_170:
[----:B------:R-:W-:Y:S05]  /*a200*/  BSYNC.RECONVERGENT B0 ;  /* 0x0000000000007941 */ /* 0x000fea0003800200 */
.L_x_169:
[----:B------:R-:W-:Y:S01]  /*a210*/  UPLOP3.LUT UP1, UPT, UPT, UPT, UP1, 0x40, 0x4 ;  /* 0x000000000004789c */ /* 0x000fe20003f2e810 */
[----:B------:R-:W-:Y:S10]  /*a220*/  BRA.U !UP3, `(.L_x_179) ;  /* 0xffffff690b087547 */ /* 0x000ff4000b83ffff */
.L_x_140:
[----:B------:R-:W2:Y:S01]  /*a230*/  S2UR UR4, SR_CTAID.X ;  /* 0x00000000000479c3 */ /* 0x000ea20000002500 */
[----:B------:R-:W-:Y:S01]  /*a240*/  BSSY.RECONVERGENT B0, `(.L_x_180) ;  /* 0x0000016000007945 */ /* 0x000fe20003800200 */
[----:B--2---:R-:W-:-:S06]  /*a250*/  UIMAD UR4, UR4, UR6, URZ ;  /* 0x00000006040472a4 */ /* 0x004fcc000f8e02ff */
[----:B------:R-:W-:-:S05]  /*a260*/  IMAD.U32 R0, RZ, RZ, UR4 ;  /* 0x00000004ff007e24 */ /* 0x000fca000f8e00ff */
[----:B------:R-:W-:Y:S01]  /*a270*/  LEA.HI R219, R0, R219, RZ, 0x1d ;  /* 0x000000db00db7211 */ /* 0x000fe200078fe8ff */
[----:B------:R-:W-:Y:S06]  /*a280*/  @!P2 BRA `(.L_x_181) ;  /* 0x000000000044a947 */ /* 0x000fec0003800000 */
[----:B------:R-:W2:Y:S08]  /*a290*/  LDC.64 R2, c[0x0][0x440] ;  /* 0x00011000ff027b82 */ /* 0x000eb00000000a00 */
[----:B------:R-:W4:Y:S08]  /*a2a0*/  LDC.64 R4, c[0x0][0x448] ;  /* 0x00011200ff047b82 */ /* 0x000f300000000a00 */
[----:B------:R-:W0:Y:S08]  /*a2b0*/  LDC.64 R6, c[0x0][0x450] ;  /* 0x00011400ff067b82 */ /* 0x000e300000000a00 */
[----:B------:R-:W1:Y:S01]  /*a2c0*/  LDC.64 R8, c[0x0][0x458] ;  /* 0x00011600ff087b82 */ /* 0x000e620000000a00 */
[----:B--2---:R-:W-:-:S05]  /*a2d0*/  IMAD.WIDE.U32 R2, R219, 0x20, R2 ;  /* 0x00000020db027825 */ /* 0x004fca00078e0002 */
[----:B------:R2:W-:Y:S01]  /*a2e0*/  STG.E.128 desc[UR10][R2.64], R116 ;  /* 0x0000007402007986 */ /* 0x0005e2000c101d0a */
[----:B----4-:R-:W-:-:S03]  /*a2f0*/  IMAD.WIDE.U32 R4, R219, 0x20, R4 ;  /* 0x00000020db047825 */ /* 0x010fc600078e0004 */
[----:B------:R2:W-:Y:S04]  /*a300*/  STG.E.128 desc[UR10][R2.64+0x10], R112 ;  /* 0x0000107002007986 */ /* 0x0005e8000c101d0a */
[----:B------:R2:W-:Y:S01]  /*a310*/  STG.E.128 desc[UR10][R4.64], R140 ;  /* 0x0000008c04007986 */ /* 0x0005e2000c101d0a */
[----:B0-----:R-:W-:-:S03]  /*a320*/  IMAD.WIDE.U32 R6, R219, 0x20, R6 ;  /* 0x00000020db067825 */ /* 0x001fc600078e0006 */
[----:B------:R2:W-:Y:S04]  /*a330*/  STG.E.128 desc[UR10][R4.64+0x10], R136 ;  /* 0x0000108804007986 */ /* 0x0005e8000c101d0a */
[----:B------:R2:W-:Y:S01]  /*a340*/  STG.E.128 desc[UR10][R6.64], R68 ;  /* 0x0000004406007986 */ /* 0x0005e2000c101d0a */
[C---:B-1----:R-:W-:Y:S01]  /*a350*/  IMAD.WIDE.U32 R8, R219.reuse, 0x20, R8 ;  /* 0x00000020db087825 */ /* 0x042fe200078e0008 */
[----:B------:R-:W-:Y:S02]  /*a360*/  IADD3 R219, PT, PT, R219, 0x100, RZ ;  /* 0x00000100dbdb7810 */ /* 0x000fe40007ffe0ff */
[----:B------:R2:W-:Y:S04]  /*a370*/  STG.E.128 desc[UR10][R6.64+0x10], R64 ;  /* 0x0000104006007986 */ /* 0x0005e8000c101d0a */
[----:B------:R2:W-:Y:S04]  /*a380*/  STG.E.128 desc[UR10][R8.64], R92 ;  /* 0x0000005c08007986 */ /* 0x0005e8000c101d0a */
[----:B------:R2:W-:Y:S02]  /*a390*/  STG.E.128 desc[UR10][R8.64+0x10], R88 ;  /* 0x0000105808007986 */ /* 0x0005e4000c101d0a */
.L_x_181:
[----:B------:R-:W-:Y:S05]  /*a3a0*/  BSYNC.RECONVERGENT B0 ;  /* 0x0000000000007941 */ /* 0x000fea0003800200 */
.L_x_180:
[----:B------:R-:W-:Y:S04]  /*a3b0*/  BSSY.RECONVERGENT B0, `(.L_x_182) ;  /* 0x0000013000007945 */ /* 0x000fe80003800200 */
[----:B------:R-:W-:Y:S05]  /*a3c0*/  @!P3 BRA `(.L_x_183) ;  /* 0x000000000044b947 */ /* 0x000fea0003800000 */
[----:B--2---:R-:W2:Y:S08]  /*a3d0*/  LDC.64 R2, c[0x0][0x440] ;  /* 0x00011000ff027b82 */ /* 0x004eb00000000a00 */
        /* <DEDUP_REMOVED lines=16> */
.L_x_183:
[----:B------:R-:W-:Y:S05]  /*a4e0*/  BSYNC.RECONVERGENT B0 ;  /* 0x0000000000007941 */ /* 0x000fea0003800200 */
.L_x_182:
[----:B------:R-:W-:Y:S05]  /*a4f0*/  @!P4 EXIT ;  /* 0x000000000000c94d */ /* 0x000fea0003800000 */
[----:B--2---:R-:W2:Y:S08]  /*a500*/  LDC.64 R2, c[0x0][0x440] ;  /* 0x00011000ff027b82 */ /* 0x004eb00000000a00 */
[----:B------:R-:W4:Y:S08]  /*a510*/  LDC.64 R4, c[0x0][0x448] ;  /* 0x00011200ff047b82 */ /* 0x000f300000000a00 */
[----:B------:R-:W0:Y:S08]  /*a520*/  LDC.64 R6, c[0x0][0x450] ;  /* 0x00011400ff067b82 */ /* 0x000e300000000a00 */
[----:B------:R-:W1:Y:S01]  /*a530*/  LDC.64 R8, c[0x0][0x458] ;  /* 0x00011600ff087b82 */ /* 0x000e620000000a00 */
[----:B--2---:R-:W-:-:S05]  /*a540*/  IMAD.WIDE.U32 R2, R219, 0x20, R2 ;  /* 0x00000020db027825 */ /* 0x004fca00078e0002 */
[----:B------:R-:W-:Y:S01]  /*a550*/  STG.E.128 desc[UR10][R2.64], R100 ;  /* 0x0000006402007986 */ /* 0x000fe2000c101d0a */
[----:B----4-:R-:W-:-:S03]  /*a560*/  IMAD.WIDE.U32 R4, R219, 0x20, R4 ;  /* 0x00000020db047825 */ /* 0x010fc600078e0004 */
[----:B------:R-:W-:Y:S04]  /*a570*/  STG.E.128 desc[UR10][R2.64+0x10], R96 ;  /* 0x0000106002007986 */ /* 0x000fe8000c101d0a */
[----:B------:R-:W-:Y:S01]  /*a580*/  STG.E.128 desc[UR10][R4.64], R124 ;  /* 0x0000007c04007986 */ /* 0x000fe2000c101d0a */
[----:B0-----:R-:W-:-:S03]  /*a590*/  IMAD.WIDE.U32 R6, R219, 0x20, R6 ;  /* 0x00000020db067825 */ /* 0x001fc600078e0006 */
[----:B------:R-:W-:Y:S04]  /*a5a0*/  STG.E.128 desc[UR10][R4.64+0x10], R120 ;  /* 0x0000107804007986 */ /* 0x000fe8000c101d0a */
[----:B------:R-:W-:Y:S01]  /*a5b0*/  STG.E.128 desc[UR10][R6.64], R52 ;  /* 0x0000003406007986 */ /* 0x000fe2000c101d0a */
[----:B-1----:R-:W-:-:S03]  /*a5c0*/  IMAD.WIDE.U32 R8, R219, 0x20, R8 ;  /* 0x00000020db087825 */ /* 0x002fc600078e0008 */
[----:B------:R-:W-:Y:S04]  /*a5d0*/  STG.E.128 desc[UR10][R6.64+0x10], R48 ;  /* 0x0000103006007986 */ /* 0x000fe8000c101d0a */
[----:B------:R-:W-:Y:S04]  /*a5e0*/  STG.E.128 desc[UR10][R8.64], R76 ;  /* 0x0000004c08007986 */ /* 0x000fe8000c101d0a */
[----:B------:R-:W-:Y:S01]  /*a5f0*/  STG.E.128 desc[UR10][R8.64+0x10], R72 ;  /* 0x0000104808007986 */ /* 0x000fe2000c101d0a */
[----:B------:R-:W-:Y:S05]  /*a600*/  EXIT ;  /* 0x000000000000794d */ /* 0x000fea0003800000 */
.L_x_184:
        /* <DEDUP_REMOVED lines=15> */
.L_x_3776:


//--------------------- .text._ZN10layer_norm31ln_parallel_residual_bwd_kernelINS_13Kernel_traitsI13__nv_bfloat16S2_S2_S2_fjLj6144ELj1ELj1ELj8ELj16ENS_18Kernel_traits_baseILj6144ES2_S2_S2_S2_fjLj256EEEEELb1ELb0ELb1EEEvNS_9BwdParamsE --------------------------
	.section	.text._ZN10layer_norm31ln_parallel_residual_bwd_kernelINS_13Kernel_traitsI13__nv_bfloat16S2_S2_S2_fjLj6144ELj1ELj1ELj8ELj16ENS_18Kernel_traits_baseILj6144ES2_S2_S2_S2_fjLj256EEEEELb1ELb0ELb1EEEvNS_9BwdParamsE,"ax",@progbits
	.align	128
        .global         _ZN10layer_norm31ln_parallel_residual_bwd_kernelINS_13Kernel_traitsI13__nv_bfloat16S2_S2_S2_fjLj6144ELj1ELj1ELj8ELj16ENS_18Kernel_traits_baseILj6144ES2_S2_S2_S2_fjLj256EEEEELb1ELb0ELb1EEEvNS_9BwdParamsE
        .type           _ZN10layer_norm31ln_parallel_residual_bwd_kernelINS_13Kernel_traitsI13__nv_bfloat16S2_S2_S2_fjLj6144ELj1ELj1ELj8ELj16ENS_18Kernel_traits_baseILj6144ES2_S2_S2_S2_fjLj256EEEEELb1ELb0ELb1EEEvNS_9BwdParamsE,@function
        .size           _ZN10layer_norm31ln_parallel_residual_bwd_kernelINS_13Kernel_traitsI13__nv_bfloat16S2_S2_S2_fjLj6144ELj1ELj1ELj8ELj16ENS_18Kernel_traits_baseILj6144ES2_S2_S2_S2_fjLj256EEEEELb1ELb0ELb1EEEvNS_9BwdParamsE,(.L_x_3777 - _ZN10layer_norm31ln_parallel_residual_bwd_kernelINS_13Kernel_traitsI13__nv_bfloat16S2_S2_S2_fjLj6144ELj1ELj1ELj8ELj16ENS_18Kernel_traits_baseILj6144ES2_S2_S2_S2_fjLj256EEEEELb1ELb0ELb1EEEvNS_9BwdParamsE)
        .other          _ZN10layer_norm31ln_parallel_residual_bwd_kernelINS_13Kernel_traitsI13__nv_bfloat16S2_S2_S2_fjLj6144ELj1ELj1ELj8ELj16ENS_18Kernel_traits_baseILj6144ES2_S2_S2_S2_fjLj256EEEEELb1ELb0ELb1EEEvNS_9BwdParamsE,@"STO_CUDA_ENTRY STV_DEFAULT"
_ZN10layer_norm31ln_parallel_residual_bwd_kernelINS_13Kernel_traitsI13__nv_bfloat16S2_S2_S2_fjLj6144ELj1ELj1ELj8ELj16ENS_18Kernel_traits_baseILj6144ES2_S2_S2_S2_fjLj256EEEEELb1ELb0ELb1EEEvNS_9BwdParamsE:
.text._ZN10layer_norm31ln_parallel_residual_bwd_kernelINS_13Kernel_traitsI13__nv_bfloat16S2_S2_S2_fjLj6144ELj1ELj1ELj8ELj16ENS_18Kernel_traits_baseILj6144ES2_S2_S2_S2_fjLj256EEEEELb1ELb0ELb1EEEvNS_9BwdParamsE:
        /* <DEDUP_REMOVED lines=98> */
[----:B------:R-:W-:Y:S01]  /*0620*/  CS2R R154, SRZ ;  /* 0x00000000009a7805 */ /* 0x000fe2000001ff00 */
[----:B------:R-:W-:Y:S01]  /*0630*/  IMAD.MOV.U32 R158, RZ, RZ, RZ ;  /* 0x000000ffff9e7224 */ /* 0x000fe200078e00ff */
[----:B------:R-:W-:Y:S01]  /*0640*/  CS2R R6, SRZ ;  /* 0x0000000000067805 */ /* 0x000fe2000001ff00 */
[----:B------:R-:W-:Y:S01]  /*0650*/  UPLOP3.LUT UP1, UPT, UPT, UPT, UPT, 0x40, 0x4 ;  /* 0x000000000004789c */ /* 0x000fe20003f2e870 */
[----:B0-----:R-:W-:Y:S01]  /*0660*/  CS2R R2, SRZ ;  /* 0x0000000000027805 */ /* 0x001fe2000001ff00 */
[----:B------:R-:W0:Y:S01]  /*0670*/  LDCU UR6, c[0x0][0x408] ;  /* 0x00008100ff0677ac */ /* 0x000e220008000800 */
[----:B-1----:R-:W-:Y:S01]  /*0680*/  CS2R R4, SRZ ;  /* 0x0000000000047805 */ /* 0x002fe2000001ff00 */
[----:B------:R-:W1:Y:S01]  /*0690*/  LDCU UR13, c[0x0][0x388] ;  /* 0x00007100ff0d77ac */ /* 0x000e620008000800 */
[----:B------:R-:W0:Y:S01]  /*06a0*/  LDCU.U8 UR12, c[0x0][0x410] ;  /* 0x00008200ff0c77ac */ /* 0x000e220008000000 */
[----:B------:R-:W0:Y:S01]  /*06b0*/  LDCU UR18, c[0x0][0x400] ;  /* 0x00008000ff1277ac */ /* 0x000e220008000800 */
[----:B------:R-:W0:Y:S01]  /*06c0*/  LDCU.64 UR8, c[0x0][0x478] ;  /* 0x00008f00ff0877ac */ /* 0x000e220008000a00 */
[----:B------:R-:W0:Y:S01]  /*06d0*/  LDCU.64 UR14, c[0x0][0x438] ;  /* 0x00008700ff0e77ac */ /* 0x000e220008000a00 */
[----:B------:R-:W0:Y:S01]  /*06e0*/  LDCU.64 UR16, c[0x0][0x470] ;  /* 0x00008e00ff1077ac */ /* 0x000e220008000a00 */
[----:B---3--:R-:W-:-:S02]  /*06f0*/  PRMT R183, R28, 0x7632, R183 ;  /* 0x000076321cb77816 */ /* 0x008fc400000000b7 */
[----:B------:R-:W-:Y:S02]  /*0700*/  PRMT R181, R30, 0x7632, R181 ;  /* 0x000076321eb57816 */ /* 0x000fe400000000b5 */
[----:B--2---:R-:W-:Y:S02]  /*0710*/  PRMT R175, R20, 0x7632, R175 ;  /* 0x0000763214af7816 */ /* 0x004fe400000000af */
[----:B------:R-:W-:Y:S02]  /*0720*/  PRMT R173, R22, 0x7632, R173 ;  /* 0x0000763216ad7816 */ /* 0x000fe400000000ad */
[----:B----4-:R-:W-:Y:S02]  /*0730*/  PRMT R179, R24, 0x7632, R179 ;  /* 0x0000763218b37816 */ /* 0x010fe400000000b3 */
        /* <DEDUP_REMOVED lines=18> */
[----:B------:R-:W-:Y:S01]  /*0860*/  PRMT R160, R11, 0x7632, R160 ;  /* 0x000076320ba07816 */ /* 0x000fe200000000a0 */
[----:B------:R-:W-:Y:S01]  /*0870*/  IMAD.U32 R208, R29, 0x10000, RZ ;  /* 0x000100001dd07824 */ /* 0x000fe200078e00ff */
[----:B------:R-:W-:Y:S01]  /*0880*/  SHF.L.U32 R209, R28, 0x10, RZ ;  /* 0x000000101cd17819 */ /* 0x000fe200000006ff */
        /* <DEDUP_REMOVED lines=21> */
[----:B------:R-:W-:-:S02]  /*09e0*/  SHF.L.U32 R187, R10, 0x10, RZ ;  /* 0x000000100abb7819 */ /* 0x000fc400000006ff */
        /* <DEDUP_REMOVED lines=35> */
[----:B01----:R-:W-:-:S07]  /*0c20*/  SHF.L.U32 R160, R160, 0x10, RZ ;  /* 0x00000010a0a07819 */ /* 0x003fce00000006ff */
.L_x_212:
        /* <DEDUP_REMOVED lines=18> */
[----:B------:R0:W3:Y:S01]  /*0d50*/  LDG.E R211, desc[UR10][R72.64] ;  /* 0x0000000a48d37981 */ /* 0x0000e2000c1e1900 */
[----:B------:R-:W-:-:S04]  /*0d60*/  VIADD R210, R212, 0x100 ;  /* 0x00000100d4d27836 */ /* 0x000fc80000000000 */
[----:B0-----:R-:W-:-:S04]  /*0d70*/  IMAD.WIDE.U32 R72, R210, 0x10, R84 ;  /* 0x00000010d2487825 */ /* 0x001fc800078e0054 */
[C---:B------:R-:W-:Y:S02]  /*0d80*/  IMAD.WIDE.U32 R80, R210.reuse, 0x10, R92 ;  /* 0x00000010d2507825 */ /* 0x040fe400078e005c */
[----:B------:R-:W3:Y:S02]  /*0d90*/  LDG.E.128 R72, desc[UR10][R72.64] ;  /* 0x0000000a48487981 */ /* 0x000ee4000c1e1d00 */
[----:B------:R-:W-:Y:S02]  /*0da0*/  IMAD.WIDE.U32 R76, R210, 0x10, R88 ;  /* 0x00000010d24c7825 */ /* 0x000fe400078e0058 */
[----:B------:R-:W3:Y:S04]  /*0db0*/  LDG.E.128 R80, desc[UR10][R80.64] ;  /* 0x0000000a50507981 */ /* 0x000ee8000c1e1d00 */
[----:B------:R-:W3:Y:S01]  /*0dc0*/  LDG.E.128 R76, desc[UR10][R76.64] ;  /* 0x0000000a4c4c7981 */ /* 0x000ee2000c1e1d00 */
[----:B------:R-:W-:-:S05]  /*0dd0*/  IADD3 R159, PT, PT, R212, 0x200, RZ ;  /* 0x00000200d49f7810 */ /* 0x000fca0007ffe0ff */
[----:B------:R-:W-:-:S06]  /*0de0*/  IMAD.WIDE.U32 R84, R159, 0x10, R84 ;  /* 0x000000109f547825 */ /* 0x000fcc00078e0054 */
[----:B------:R-:W3:Y:S01]  /*0df0*/  LDG.E.128 R84, desc[UR10][R84.64] ;  /* 0x0000000a54547981 */ /* 0x000ee2000c1e1d00 */
[----:B------:R-:W-:-:S06]  /*0e00*/  IMAD.WIDE.U32 R88, R159, 0x10, R88 ;  /* 0x000000109f587825 */ /* 0x000fcc00078e0058 */
[----:B------:R-:W3:Y:S01]  /*0e10*/  LDG.E.128 R88, desc[UR10][R88.64] ;  /* 0x0000000a58587981 */ /* 0x000ee2000c1e1d00 */
[----:B------:R-:W-:-:S06]  /*0e20*/  IMAD.WIDE.U32 R92, R159, 0x10, R92 ;  /* 0x000000109f5c7825 */ /* 0x000fcc00078e005c */
[----:B------:R-:W3:Y:S01]  /*0e30*/  LDG.E.128 R92, desc[UR10][R92.64] ;  /* 0x0000000a5c5c7981 */ /* 0x000ee2000c1e1d00 */
[----:B------:R-:W-:Y:S02]  /*0e40*/  ISETP.NE.AND P3, PT, RZ, UR12, PT ;  /* 0x0000000cff007c0c */ /* 0x000fe4000bf65270 */
[----:B------:R-:W-:-:S04]  /*0e50*/  ISETP.NE.U32.AND P2, PT, RZ, UR14, PT ;  /* 0x0000000eff007c0c */ /* 0x000fc8000bf45070 */
[----:B------:R-:W-:Y:S02]  /*0e60*/  ISETP.NE.AND.EX P2, PT, RZ, UR15, PT, P2 ;  /* 0x0000000fff007c0c */ /* 0x000fe4000bf45320 */
[----:B------:R-:W-:-:S04]  /*0e70*/  ISETP.NE.U32.AND P0, PT, RZ, UR16, PT ;  /* 0x00000010ff007c0c */ /* 0x000fc8000bf05070 */
[----:B------:R-:W-:Y:S02]  /*0e80*/  ISETP.NE.AND.EX P0, PT, RZ, UR17, PT, P0 ;  /* 0x00000011ff007c0c */ /* 0x000fe4000bf05300 */
[C---:B----4-:R-:W-:Y:S01]  /*0e90*/  PRMT R221, R96.reuse, 0x7632, R221 ;  /* 0x0000763260dd7816 */ /* 0x050fe200000000dd */
[----:B------:R-:W-:Y:S01]  /*0ea0*/  IMAD.U32 R213, R96, 0x10000, RZ ;  /* 0x0001000060d57824 */ /* 0x000fe200078e00ff */
[C---:B------:R-:W-:Y:S01]  /*0eb0*/  PRMT R96, R98.reuse, 0x7632, R96 ;  /* 0x0000763262607816 */ /* 0x040fe20000000060 */
[----:B------:R-:W-:Y:S01]  /*0ec0*/  IMAD.U32 R227, R98, 0x10000, RZ ;  /* 0x0001000062e37824 */ /* 0x000fe200078e00ff */
[----:B------:R-:W-:Y:S02]  /*0ed0*/  FSEL R236, R236, RZ, !P3 ;  /* 0x000000ffecec7208 */ /* 0x000fe40005800000 */
[----:B------:R-:W-:-:S03]  /*0ee0*/  SHF.L.U32 R225, R97, 0x10, RZ ;  /* 0x0000001061e17819 */ /* 0x000fc600000006ff */
[----:B------:R-:W-:Y:S01]  /*0ef0*/  FADD.FTZ R0, -R236, R213 ;  /* 0x000000d5ec007221 */ /* 0x000fe20000010100 */
[C---:B--2---:R-:W-:Y:S01]  /*0f00*/  PRMT R98, R102.reuse, 0x7632, R98 ;  /* 0x0000763266627816 */ /* 0x044fe20000000062 */
[----:B------:R-:W-:Y:S02]  /*0f10*/  IMAD.U32 R224, R102, 0x10000, RZ ;  /* 0x0001000066e07824 */ /* 0x000fe400078e00ff */
[----:B------:R-:W-:Y:S01]  /*0f20*/  IMAD.U32 R215, R100, 0x10000, RZ ;  /* 0x0001000064d77824 */ /* 0x000fe200078e00ff */
[C---:B---3--:R-:W-:Y:S01]  /*0f30*/  PRMT R102, R104.reuse, 0x7632, R102 ;  /* 0x0000763268667816 */ /* 0x048fe20000000066 */
[----:B------:R-:W-:Y:S01]  /*0f40*/  IMAD.U32 R104, R104, 0x10000, RZ ;  /* 0x0001000068687824 */ /* 0x000fe200078e00ff */
[C---:B------:R-:W-:Y:S01]  /*0f50*/  PRMT R218, R106.reuse, 0x7632, R218 ;  /* 0x000076326ada7816 */ /* 0x040fe200000000da */
[----:B------:R-:W-:Y:S02]  /*0f60*/  IMAD.U32 R222, R106, 0x10000, RZ ;  /* 0x000100006ade7824 */ /* 0x000fe400078e00ff */
[----:B------:R-:W-:Y:S01]  /*0f70*/  FADD.FTZ R106, -R236, R225 ;  /* 0x000000e1ec6a7221 */ /* 0x000fe20000010100 */
[----:B------:R-:W-:Y:S01]  /*0f80*/  FMUL.FTZ R216, R205, R104 ;  /* 0x00000068cdd87220 */ /* 0x000fe20000410000 */
[----:B------:R-:W-:Y:S01]  /*0f90*/  FMUL.FTZ R0, R211, R0 ;  /* 0x00000000d3007220 */ /* 0x000fe20000410000 */
[----:B------:R-:W-:-:S02]  /*0fa0*/  FADD.FTZ R158, R215, R158 ;  /* 0x0000009ed79e7221 */ /* 0x000fc40000010000 */
[-C--:B------:R-:W-:Y:S01]  /*0fb0*/  FFMA.FTZ R216, R209, R215.reuse, R216 ;  /* 0x000000d7d1d87223 */ /* 0x080fe200000100d8 */
[----:B------:R-:W-:Y:S01]  /*0fc0*/  FFMA.FTZ R184, R0, R215, R184 ;  /* 0x000000d700b87223 */ /* 0x000fe200000100b8 */
[----:B------:R-:W-:Y:S01]  /*0fd0*/  FMUL.FTZ R215, R211, R106 ;  /* 0x0000006ad3d77220 */ /* 0x000fe20000410000 */
[----:B------:R-:W-:Y:S01]  /*0fe0*/  FADD.FTZ R106, -R236, R227 ;  /* 0x000000e3ec6a7221 */ /* 0x000fe20000010100 */
[----:B------:R-:W-:-:S03]  /*0ff0*/  PRMT R217, R97, 0x7632, R217 ;  /* 0x0000763261d97816 */ /* 0x000fc600000000d9 */
[----:B------:R-:W-:Y:S01]  /*1000*/  FMUL.FTZ R213, R211, R106 ;  /* 0x0000006ad3d57220 */ /* 0x000fe20000410000 */
[----:B------:R-:W-:Y:S01]  /*1010*/  FMUL.FTZ R106, R203, R222 ;  /* 0x000000decb6a7220 */ /* 0x000fe20000410000 */
[----:B------:R-:W-:Y:S01]  /*1020*/  IMAD.U32 R221, R221, 0x10000, RZ ;  /* 0x00010000dddd7824 */ /* 0x000fe200078e00ff */
[C---:B------:R-:W-:Y:S01]  /*1030*/  PRMT R97, R99.reuse, 0x7632, R97 ;  /* 0x0000763263617816 */ /* 0x040fe20000000061 */
[----:B------:R-:W-:Y:S01]  /*1040*/  FADD.FTZ R136, R224, R136 ;  /* 0x00000088e0887221 */ /* 0x000fe20000010000 */
[----:B------:R-:W-:Y:S01]  /*1050*/  SHF.L.U32 R229, R99, 0x10, RZ ;  /* 0x0000001063e57819 */ /* 0x000fe200000006ff */
[-C--:B------:R-:W-:Y:S01]  /*1060*/  FFMA.FTZ R137, R213, R224.reuse, R137 ;  /* 0x000000e0d5897223 */ /* 0x080fe20000010089 */
[C---:B------:R-:W-:Y:S02]  /*1070*/  PRMT R220, R107.reuse, 0x7632, R220 ;  /* 0x000076326bdc7816 */ /* 0x040fe400000000dc */
[----:B------:R-:W-:Y:S01]  /*1080*/  SHF.L.U32 R219, R107, 0x10, RZ ;  /* 0x000000106bdb7819 */ /* 0x000fe200000006ff */
[----:B------:R-:W-:Y:S01]  /*1090*/  FFMA.FTZ R107, R207, R224, R106 ;  /* 0x000000e0cf6b7223 */ /* 0x000fe2000001006a */
[----:B------:R-:W-:-:S02]  /*10a0*/  PRMT R99, R101, 0x7632, R99 ;  /* 0x0000763265637816 */ /* 0x000fc40000000063 */
[----:B------:R-:W-:Y:S02]  /*10b0*/  SHF.L.U32 R214, R101, 0x10, RZ ;  /* 0x0000001065d67819 */ /* 0x000fe400000006ff */
[----:B------:R-:W-:Y:S02]  /*10c0*/  SHF.L.U32 R101, R105, 0x10, RZ ;  /* 0x0000001069657819 */ /* 0x000fe400000006ff */
[----:B------:R-:W-:Y:S01]  /*10d0*/  SHF.L.U32 R224, R102, 0x10, RZ ;  /* 0x0000001066e07819 */ /* 0x000fe200000006ff */
[----:B------:R-:W-:Y:S01]  /*10e0*/  FADD.FTZ R102, -R236, R221 ;  /* 0x000000ddec667221 */ /* 0x000fe20000010100 */
[----:B------:R-:W-:Y:S01]  /*10f0*/  PRMT R223, R100, 0x7632, R223 ;  /* 0x0000763264df7816 */ /* 0x000fe200000000df */
[----:B------:R-:W-:Y:S01]  /*1100*/  FADD.FTZ R156, R104, R156 ;  /* 0x0000009c689c7221 */ /* 0x000fe20000010000 */
[C---:B------:R-:W-:Y:S01]  /*1110*/  PRMT R100, R103.reuse, 0x7632, R100 ;  /* 0x0000763267647816 */ /* 0x040fe20000000064 */
[----:B------:R-:W-:Y:S01]  /*1120*/  FFMA.FTZ R157, R0, R104, R157 ;  /* 0x00000068009d7223 */ /* 0x000fe2000001009d */
[----:B------:R-:W-:Y:S01]  /*1130*/  SHF.L.U32 R231, R103, 0x10, RZ ;  /* 0x0000001067e77819 */ /* 0x000fe200000006ff */
[----:B------:R-:W-:Y:S01]  /*1140*/  FMUL.FTZ R103, R204, R101 ;  /* 0x00000065cc677220 */ /* 0x000fe20000410000 */
[----:B------:R-:W-:Y:S01]  /*1150*/  FMUL.FTZ R104, R211, R102 ;  /* 0x00000066d3687220 */ /* 0x000fe20000410000 */
[----:B------:R-:W-:Y:S01]  /*1160*/  PRMT R226, R105, 0x7632, R226 ;  /* 0x0000763269e27816 */ /* 0x000fe200000000e2 */
[----:B------:R-:W-:-:S02]  /*1170*/  IMAD.U32 R223, R223, 0x10000, RZ ;  /* 0x00010000dfdf7824 */ /* 0x000fc400078e00ff */
[----:B------:R-:W-:Y:S01]  /*1180*/  FMUL.FTZ R102, R179, R224 ;  /* 0x000000e0b3667220 */ /* 0x000fe20000410000 */
[----:B------:R-:W-:Y:S01]  /*1190*/  SHF.L.U32 R217, R217, 0x10, RZ ;  /* 0x00000010d9d97819 */ /* 0x000fe200000006ff */
[----:B------:R-:W-:Y:S01]  /*11a0*/  FADD.FTZ R150, R214, R150 ;  /* 0x00000096d6967221 */ /* 0x000fe20000010000 */
[-C--:B------:R-:W-:Y:S01]  /*11b0*/  FFMA.FTZ R151, R215, R214.reuse, R151 ;  /* 0x000000d6d7977223 */ /* 0x080fe20000010097 */
[----:B------:R-:W-:Y:S01]  /*11c0*/  FFMA.FTZ R214, R208, R214, R103 ;  /* 0x000000d6d0d67223 */ /* 0x000fe20000010067 */
[----:B------:R-:W-:Y:S01]  /*11d0*/  FFMA.FTZ R103, R183, R223, R102 ;  /* 0x000000dfb7677223 */ /* 0x000fe20000010066 */
[----:B------:R-:W-:Y:S02]  /*11e0*/  IMAD.U32 R221, R226, 0x10000, RZ ;  /* 0x00010000e2dd7824 */ /* 0x000fe400078e00ff */
[----:B------:R-:W-:Y:S01]  /*11f0*/  FADD.FTZ R102, -R236, R217 ;  /* 0x000000d9ec667221 */ /* 0x000fe20000010100 */
[----:B------:R-:W-:Y:S01]  /*1200*/  IMAD.U32 R217, R96, 0x10000, RZ ;  /* 0x0001000060d97824 */ /* 0x000fe200078e00ff */
[----:B------:R-:W-:Y:S01]  /*1210*/  SHF.L.U32 R99, R99, 0x10, RZ ;  /* 0x0000001063637819 */ /* 0x000fe200000006ff */
[----:B------:R-:W-:Y:S01]  /*1220*/  FADD.FTZ R148, R101, R148 ;  /* 0x0000009465947221 */ /* 0x000fe20000010000 */
[----:B------:R-:W-:Y:S01]  /*1230*/  FFMA.FTZ R149, R215, R101, R149 ;  /* 0x00000065d7957223 */ /* 0x000fe20000010095 */
[----:B------:R-:W-:Y:S01]  /*1240*/  FMUL.FTZ R102, R211, R102 ;  /* 0x00000066d3667220 */ /* 0x000fe20000410000 */
[----:B------:R-:W-:Y:S01]  /*1250*/  FMUL.FTZ R101, R178, R221 ;  /* 0x000000ddb2657220 */ /* 0x000fe20000410000 */
[----:B------:R-:W-:Y:S01]  /*1260*/  SHF.L.U32 R218, R218, 0x10, RZ ;  /* 0x00000010dada7819 */ /* 0x000fe200000006ff */
[----:B------:R-:W-:Y:S01]  /*1270*/  FADD.FTZ R96, -R236, R217 ;  /* 0x000000d9ec607221 */ /* 0x000fe20000010100 */
[----:B------:R-:W-:-:S02]  /*1280*/  IMAD.U32 R217, R220, 0x10000, RZ ;  /* 0x00010000dcd97824 */ /* 0x000fc400078e00ff */
[----:B------:R-:W-:Y:S01]  /*1290*/  FADD.FTZ R146, R99, R146 ;  /* 0x0000009263927221 */ /* 0x000fe20000010000 */
[-C--:B------:R-:W-:Y:S01]  /*12a0*/  FFMA.FTZ R147, R102, R99.reuse, R147 ;  /* 0x0000006366937223 */ /* 0x080fe20000010093 */
[----:B------:R-:W-:Y:S01]  /*12b0*/  FFMA.FTZ R101, R182, R99, R101 ;  /* 0x00000063b6657223 */ /* 0x000fe20000010065 */
[----:B------:R-:W-:Y:S01]  /*12c0*/  SHF.L.U32 R98, R98, 0x10, RZ ;  /* 0x0000001062627819 */ /* 0x000fe200000006ff */
[----:B------:R-:W-:Y:S01]  /*12d0*/  FMUL.FTZ R99, R211, R96 ;  /* 0x00000060d3637220 */ /* 0x000fe20000410000 */
[----:B------:R-:W-:Y:S01]  /*12e0*/  FADD.FTZ R154, R223, R154 ;  /* 0x0000009adf9a7221 */ /* 0x000fe20000010000 */
[----:B------:R-:W-:Y:S01]  /*12f0*/  FFMA.FTZ R155, R104, R223, R155 ;  /* 0x000000df689b7223 */ /* 0x000fe2000001009b */
[----:B------:R-:W-:Y:S01]  /*1300*/  FMUL.FTZ R96, R177, R218 ;  /* 0x000000dab1607220 */ /* 0x000fe20000410000 */
[----:B------:R-:W-:Y:S01]  /*1310*/  SHF.L.U32 R100, R100, 0x10, RZ ;  /* 0x0000001064647819 */ /* 0x000fe200000006ff */
[----:B------:R-:W-:Y:S01]  /*1320*/  FMUL.FTZ R223, R176, R217 ;  /* 0x000000d9b0df7220 */ /* 0x000fe20000410000 */
[----:B------:R-:W-:-:S02]  /*1330*/  IMAD.U32 R97, R97, 0x10000, RZ ;  /* 0x0001000061617824 */ /* 0x000fc400078e00ff */
[----:B------:R-:W-:Y:S01]  /*1340*/  FADD.FTZ R132, R98, R132 ;  /* 0x0000008462847221 */ /* 0x000fe20000010000 */
[-C--:B------:R-:W-:Y:S01]  /*1350*/  FFMA.FTZ R133, R99, R98.reuse, R133 ;  /* 0x0000006263857223 */ /* 0x080fe20000010085 */
[----:B------:R-:W-:Y:S01]  /*1360*/  FFMA.FTZ R98, R181, R98, R96 ;  /* 0x00000062b5627223 */ /* 0x000fe20000010060 */
[----:B------:R-:W-:Y:S01]  /*1370*/  FFMA.FTZ R96, R180, R100, R223 ;  /* 0x00000064b4607223 */ /* 0x000fe200000100df */
[C---:B------:R-:W-:Y:S01]  /*1380*/  FADD.FTZ R220, -R236.reuse, R97 ;  /* 0x00000061ecdc7221 */ /* 0x040fe20000010100 */
[----:B------:R-:W-:Y:S01]  /*1390*/  SHF.L.U32 R223, R73, 0x10, RZ ;  /* 0x0000001049df7819 */ /* 0x000fe200000006ff */
[----:B------:R-:W-:Y:S01]  /*13a0*/  FADD.FTZ R228, -R236, R229 ;  /* 0x000000e5ece47221 */ /* 0x000fe20000010100 */
[----:B------:R-:W-:Y:S01]  /*13b0*/  FMUL.FTZ R105, R202, R219 ;  /* 0x000000dbca697220 */ /* 0x000fe20000410000 */
[C---:B------:R-:W-:Y:S02]  /*13c0*/  FMUL.FTZ R97, R211.reuse, R220 ;  /* 0x000000dcd3617220 */ /* 0x040fe40000410000 */
[----:B------:R-:W-:Y:S01]  /*13d0*/  FMUL.FTZ R106, R211, R228 ;  /* 0x000000e4d36a7220 */ /* 0x000fe20000410000 */
[----:B------:R-:W-:Y:S01]  /*13e0*/  FADD.FTZ R230, -R236, R223 ;  /* 0x000000dfece67221 */ /* 0x000fe20000010100 */
[----:B------:R-:W-:Y:S01]  /*13f0*/  PRMT R233, R81, 0x7632, R233 ;  /* 0x0000763251e97816 */ /* 0x000fe200000000e9 */
[----:B------:R-:W-:Y:S01]  /*1400*/  FADD.FTZ R124, R100, R124 ;  /* 0x0000007c647c7221 */ /* 0x000fe20000010000 */
[----:B------:R-:W-:Y:S01]  /*1410*/  FFMA.FTZ R125, R97, R100, R125 ;  /* 0x00000064617d7223 */ /* 0x000fe2000001007d */
[----:B------:R-:W-:Y:S01]  /*1420*/  SHF.L.U32 R81, R81, 0x10, RZ ;  /* 0x0000001051517819 */ /* 0x000fe200000006ff */
[----:B------:R-:W-:Y:S01]  /*1430*/  FADD.FTZ R128, R231, R128 ;  /* 0x00000080e7807221 */ /* 0x000fe20000010000 */
[-C--:B------:R-:W-:Y:S01]  /*1440*/  FFMA.FTZ R129, R106, R231.reuse, R129 ;  /* 0x000000e76a817223 */ /* 0x080fe20000010081 */
[----:B------:R-:W-:Y:S01]  /*1450*/  FFMA.FTZ R105, R206, R231, R105 ;  /* 0x000000e7ce697223 */ /* 0x000fe20000010069 */
[----:B------:R-:W-:Y:S01]  /*1460*/  FADD.FTZ R126, R219, R126 ;  /* 0x0000007edb7e7221 */ /* 0x000fe20000010000 */
[----:B------:R-:W-:Y:S01]  /*1470*/  FFMA.FTZ R127, R106, R219, R127 ;  /* 0x000000db6a7f7223 */ /* 0x000fe2000001007f */
[----:B------:R-:W-:Y:S01]  /*1480*/  FADD.FTZ R144, R221, R144 ;  /* 0x00000090dd907221 */ /* 0x000fe20000010000 */
[----:B------:R-:W-:Y:S01]  /*1490*/  FFMA.FTZ R145, R102, R221, R145 ;  /* 0x000000dd66917223 */ /* 0x000fe20000010091 */
[----:B------:R-:W-:Y:S01]  /*14a0*/  FADD.FTZ R130, R218, R130 ;  /* 0x00000082da827221 */ /* 0x000fe20000010000 */
[----:B------:R-:W-:Y:S01]  /*14b0*/  FFMA.FTZ R131, R99, R218, R131 ;  /* 0x000000da63837223 */ /* 0x000fe20000010083 */
[C---:B------:R-:W-:Y:S01]  /*14c0*/  PRMT R100, R74.reuse, 0x7632, R100 ;  /* 0x000076324a647816 */ /* 0x040fe20000000064 */
[----:B------:R-:W-:-:S02]  /*14d0*/  IMAD.U32 R225, R74, 0x10000, RZ ;  /* 0x000100004ae17824 */ /* 0x000fc400078e00ff */
[----:B------:R-:W-:Y:S01]  /*14e0*/  FMUL.FTZ R230, R211, R230 ;  /* 0x000000e6d3e67220 */ /* 0x000fe20000410000 */
[C---:B------:R-:W-:Y:S01]  /*14f0*/  PRMT R219, R72.reuse, 0x7632, R219 ;  /* 0x0000763248db7816 */ /* 0x040fe200000000db */
[----:B------:R-:W-:Y:S01]  /*1500*/  IMAD.U32 R221, R72, 0x10000, RZ ;  /* 0x0001000048dd7824 */ /* 0x000fe200078e00ff */
[C---:B------:R-:W-:Y:S01]  /*1510*/  PRMT R218, R76.reuse, 0x7632, R218 ;  /* 0x000076324cda7816 */ /* 0x040fe200000000da */
[----:B------:R-:W-:Y:S01]  /*1520*/  IMAD.U32 R231, R76, 0x10000, RZ ;  /* 0x000100004ce77824 */ /* 0x000fe200078e00ff */
[C---:B------:R-:W-:Y:S01]  /*1530*/  PRMT R74, R78.reuse, 0x7632, R74 ;  /* 0x000076324e4a7816 */ /* 0x040fe2000000004a */
[----:B------:R-:W-:Y:S01]  /*1540*/  IMAD.U32 R227, R78, 0x10000, RZ ;  /* 0x000100004ee37824 */ /* 0x000fe200078e00ff */
[C---:B------:R-:W-:Y:S02]  /*1550*/  PRMT R72, R75.reuse, 0x7632, R72 ;  /* 0x000076324b487816 */ /* 0x040fe40000000048 */
[----:B------:R-:W-:Y:S02]  /*1560*/  SHF.L.U32 R235, R75, 0x10, RZ ;  /* 0x000000104beb7819 */ /* 0x000fe400000006ff */
[----:B------:R-:W-:-:S02]  /*1570*/  PRMT R76, R77, 0x7632, R76 ;  /* 0x000076324d4c7816 */ /* 0x000fc4000000004c */
[----:B------:R-:W-:Y:S02]  /*1580*/  SHF.L.U32 R229, R77, 0x10, RZ ;  /* 0x000000104de57819 */ /* 0x000fe400000006ff */
[----:B------:R-:W-:Y:S01]  /*1590*/  PRMT R78, R82, 0x7632, R78 ;  /* 0x00007632524e7816 */ /* 0x000fe2000000004e */
[----:B------:R-:W-:Y:S01]  /*15a0*/  FADD.FTZ R110, R81, R110 ;  /* 0x0000006e516e7221 */ /* 0x000fe20000010000 */
[C---:B------:R-:W-:Y:S01]  /*15b0*/  PRMT R75, R83.reuse, 0x7632, R75 ;  /* 0x00007632534b7816 */ /* 0x040fe2000000004b */
[-C--:B------:R-:W-:Y:S01]  /*15c0*/  FFMA.FTZ R111, R230, R81.reuse, R111 ;  /* 0x00000051e66f7223 */ /* 0x080fe2000001006f */
[----:B------:R-:W-:Y:S01]  /*15d0*/  SHF.L.U32 R77, R83, 0x10, RZ ;  /* 0x00000010534d7819 */ /* 0x000fe200000006ff */
[----:B------:R-:W-:Y:S01]  /*15e0*/  FMUL.FTZ R83, R196, R81 ;  /* 0x00000051c4537220 */ /* 0x000fe20000410000 */
[----:B------:R-:W-:Y:S01]  /*15f0*/  IMAD.U32 R81, R100, 0x10000, RZ ;  /* 0x0001000064517824 */ /* 0x000fe200078e00ff */
[----:B------:R-:W-:Y:S01]  /*1600*/  SHF.L.U32 R100, R78, 0x10, RZ ;  /* 0x000000104e647819 */ /* 0x000fe200000006ff */
[C---:B------:R-:W-:Y:S01]  /*1610*/  FADD.FTZ R226, -R236.reuse, R235 ;  /* 0x000000ebece27221 */ /* 0x040fe20000010100 */
[----:B------:R-:W-:Y:S01]  /*1620*/  FADD.FTZ R232, -R236, R221 ;  /* 0x000000ddece87221 */ /* 0x000fe20000010100 */
[----:B------:R-:W-:Y:S01]  /*1630*/  SHF.L.U32 R221, R76, 0x10, RZ ;  /* 0x000000104cdd7819 */ /* 0x000fe200000006ff */
[----:B------:R-:W-:Y:S01]  /*1640*/  FADD.FTZ R122, R217, R122 ;  /* 0x0000007ad97a7221 */ /* 0x000fe20000010000 */
[----:B------:R-:W-:Y:S01]  /*1650*/  FFMA.FTZ R123, R97, R217, R123 ;  /* 0x000000d9617b7223 */ /* 0x000fe2000001007b */
[----:B------:R-:W-:-:S02]  /*1660*/  IMAD.U32 R219, R219, 0x10000, RZ ;  /* 0x00010000dbdb7824 */ /* 0x000fc400078e00ff */
[----:B------:R-:W-:Y:S01]  /*1670*/  FMUL.FTZ R76, R169, R100 ;  /* 0x00000064a94c7220 */ /* 0x000fe20000410000 */
[----:B------:R-:W-:Y:S01]  /*1680*/  PRMT R217, R73, 0x7632, R217 ;  /* 0x0000763249d97816 */ /* 0x000fe200000000d9 */
[----:B------:R-:W-:Y:S02]  /*1690*/  IMAD.U32 R220, R80, 0x10000, RZ ;  /* 0x0001000050dc7824 */ /* 0x000fe400078e00ff */
[----:B------:R-:W-:Y:S01]  /*16a0*/  FMUL.FTZ R226, R211, R226 ;  /* 0x000000e2d3e27220 */ /* 0x000fe20000410000 */
[----:B------:R-:W-:Y:S01]  /*16b0*/  IMAD.U32 R74, R74, 0x10000, RZ ;  /* 0x000100004a4a7824 */ /* 0x000fe200078e00ff */
[C---:B------:R-:W-:Y:S01]  /*16c0*/  PRMT R73, R79.reuse, 0x7632, R73 ;  /* 0x000076324f497816 */ /* 0x040fe20000000049 */
[----:B------:R-:W-:Y:S01]  /*16d0*/  FADD.FTZ R152, R224, R152 ;  /* 0x00000098e0987221 */ /* 0x000fe20000010000 */
[----:B------:R-:W-:Y:S01]  /*16e0*/  SHF.L.U32 R237, R79, 0x10, RZ ;  /* 0x000000104fed7819 */ /* 0x000fe200000006ff */
[----:B------:R-:W-:Y:S01]  /*16f0*/  FFMA.FTZ R153, R104, R224, R153 ;  /* 0x000000e068997223 */ /* 0x000fe20000010099 */
[----:B------:R-:W-:Y:S01]  /*1700*/  PRMT R79, R80, 0x7632, R79 ;  /* 0x00007632504f7816 */ /* 0x000fe2000000004f */
[----:B------:R-:W-:-:S02]  /*1710*/  IMAD.U32 R80, R82, 0x10000, RZ ;  /* 0x0001000052507824 */ /* 0x000fc400078e00ff */
[----:B------:R-:W-:Y:S01]  /*1720*/  FMUL.FTZ R232, R211, R232 ;  /* 0x000000e8d3e87220 */ /* 0x000fe20000410000 */
[C---:B------:R-:W-:Y:S01]  /*1730*/  FADD.FTZ R228, -R236.reuse, R225 ;  /* 0x000000e1ece47221 */ /* 0x040fe20000010100 */
[----:B------:R-:W-:Y:S01]  /*1740*/  FADD.FTZ R224, -R236, R219 ;  /* 0x000000dbece07221 */ /* 0x000fe20000010100 */
[----:B------:R-:W-:Y:S01]  /*1750*/  FMUL.FTZ R82, R197, R220 ;  /* 0x000000dcc5527220 */ /* 0x000fe20000410000 */
[-C--:B------:R-:W-:Y:S01]  /*1760*/  FMUL.FTZ R225, R194, R77.reuse ;  /* 0x0000004dc2e17220 */ /* 0x080fe20000410000 */
[----:B------:R-:W-:Y:S01]  /*1770*/  FFMA.FTZ R219, R173, R74, R76 ;  /* 0x0000004aaddb7223 */ /* 0x000fe2000001004c */
[----:B------:R-:W-:Y:S01]  /*1780*/  FADD.FTZ R47, R77, R47 ;  /* 0x0000002f4d2f7221 */ /* 0x000fe20000010000 */
[----:B------:R-:W-:Y:S02]  /*1790*/  FFMA.FTZ R28, R226, R77, R28 ;  /* 0x0000004de21c7223 */ /* 0x000fe4000001001c */
[----:B------:R-:W0:Y:S01]  /*17a0*/  @P2 LDC.64 R76, c[0x0][0x438] ;  /* 0x00010e00ff4c2b82 */ /* 0x000e220000000a00 */
[----:B------:R-:W-:Y:S01]  /*17b0*/  FADD.FTZ R120, R231, R120 ;  /* 0x00000078e7787221 */ /* 0x000fe20000010000 */
[-C--:B------:R-:W-:Y:S01]  /*17c0*/  FFMA.FTZ R121, R232, R231.reuse, R121 ;  /* 0x000000e7e8797223 */ /* 0x080fe20000010079 */
[----:B------:R-:W-:Y:S01]  /*17d0*/  FFMA.FTZ R231, R201, R231, R82 ;  /* 0x000000e7c9e77223 */ /* 0x000fe20000010052 */
[----:B------:R-:W-:Y:S01]  /*17e0*/  FMUL.FTZ R228, R211, R228 ;  /* 0x000000e4d3e47220 */ /* 0x000fe20000410000 */
[----:B------:R-:W-:Y:S01]  /*17f0*/  FMUL.FTZ R82, R195, R80 ;  /* 0x00000050c3527220 */ /* 0x000fe20000410000 */
[----:B------:R-:W-:Y:S01]  /*1800*/  SHF.L.U32 R234, R79, 0x10, RZ ;  /* 0x000000104fea7819 */ /* 0x000fe200000006ff */
[----:B------:R-:W-:Y:S01]  /*1810*/  FADD.FTZ R14, R227, R14 ;  /* 0x0000000ee30e7221 */ /* 0x000fe20000010000 */
[-C--:B------:R-:W-:Y:S01]  /*1820*/  FFMA.FTZ R2, R228, R227.reuse, R2 ;  /* 0x000000e3e4027223 */ /* 0x080fe20000010002 */
[----:B------:R-:W-:Y:S01]  /*1830*/  FADD.FTZ R118, R220, R118 ;  /* 0x00000076dc767221 */ /* 0x000fe20000010000 */
[----:B------:R-:W-:Y:S01]  /*1840*/  FFMA.FTZ R119, R232, R220, R119 ;  /* 0x000000dce8777223 */ /* 0x000fe20000010077 */
[----:B------:R-:W-:Y:S01]  /*1850*/  FFMA.FTZ R227, R199, R227, R82 ;  /* 0x000000e3c7e37223 */ /* 0x000fe20000010052 */
[----:B------:R-:W-:Y:S01]  /*1860*/  FADD.FTZ R220, -R236, R81 ;  /* 0x00000051ecdc7221 */ /* 0x000fe20000010100 */
[----:B------:R-:W-:-:S02]  /*1870*/  IMAD.U32 R218, R218, 0x10000, RZ ;  /* 0x00010000dada7824 */ /* 0x000fc400078e00ff */
[----:B------:R-:W-:Y:S01]  /*1880*/  FMUL.FTZ R224, R211, R224 ;  /* 0x000000e0d3e07220 */ /* 0x000fe20000410000 */
[----:B------:R-:W-:Y:S01]  /*1890*/  FMUL.FTZ R82, R171, R234 ;  /* 0x000000eaab527220 */ /* 0x000fe20000410000 */
[----:B------:R-:W-:Y:S02]  /*18a0*/  SHF.L.U32 R217, R217, 0x10, RZ ;  /* 0x00000010d9d97819 */ /* 0x000fe400000006ff */
[----:B------:R-:W-:Y:S01]  /*18b0*/  SHF.L.U32 R81, R72, 0x10, RZ ;  /* 0x0000001048517819 */ /* 0x000fe200000006ff */
[----:B------:R-:W-:Y:S01]  /*18c0*/  FADD.FTZ R134, R222, R134 ;  /* 0x00000086de867221 */ /* 0x000fe20000010000 */
[----:B------:R-:W-:Y:S01]  /*18d0*/  FFMA.FTZ R135, R213, R222, R135 ;  /* 0x000000ded5877223 */ /* 0x000fe20000010087 */
[----:B------:R-:W-:Y:S01]  /*18e0*/  FADD.FTZ R116, R218, R116 ;  /* 0x00000074da747221 */ /* 0x000fe20000010000 */
[-C--:B------:R-:W-:Y:S01]  /*18f0*/  FFMA.FTZ R117, R224, R218.reuse, R117 ;  /* 0x000000dae0757223 */ /* 0x080fe20000010075 */
[----:B------:R-:W-:Y:S01]  /*1900*/  FFMA.FTZ R223, R175, R218, R82 ;  /* 0x000000daafdf7223 */ /* 0x000fe20000010052 */
[----:B------:R-:W-:Y:S01]  /*1910*/  FADD.FTZ R222, -R236, R217 ;  /* 0x000000d9ecde7221 */ /* 0x000fe20000010100 */
[----:B------:R-:W-:-:S02]  /*1920*/  IMAD.U32 R72, R75, 0x10000, RZ ;  /* 0x000100004b487824 */ /* 0x000fc400078e00ff */
[----:B------:R-:W-:Y:S01]  /*1930*/  FADD.FTZ R218, -R236, R81 ;  /* 0x00000051ecda7221 */ /* 0x000fe20000010100 */
[----:B------:R-:W-:Y:S01]  /*1940*/  SHF.L.U32 R73, R73, 0x10, RZ ;  /* 0x0000001049497819 */ /* 0x000fe200000006ff */
[----:B------:R-:W-:Y:S02]  /*1950*/  IMAD.U32 R233, R233, 0x10000, RZ ;  /* 0x00010000e9e97824 */ /* 0x000fe400078e00ff */
[C---:B------:R-:W-:Y:S01]  /*1960*/  FMUL.FTZ R222, R211.reuse, R222 ;  /* 0x000000ded3de7220 */ /* 0x040fe20000410000 */
[C---:B------:R-:W-:Y:S01]  /*1970*/  FMUL.FTZ R220, R211.reuse, R220 ;  /* 0x000000dcd3dc7220 */ /* 0x040fe20000410000 */
[----:B------:R-:W-:Y:S01]  /*1980*/  FMUL.FTZ R218, R211, R218 ;  /* 0x000000dad3da7220 */ /* 0x000fe20000410000 */
[----:B------:R-:W-:Y:S01]  /*1990*/  FMUL.FTZ R217, R168, R72 ;  /* 0x00000048a8d97220 */ /* 0x000fe20000410000 */
[----:B------:R-:W-:Y:S01]  /*19a0*/  FMUL.FTZ R79, R170, R233 ;  /* 0x000000e9aa4f7220 */ /* 0x000fe20000410000 */
[----:B------:R-:W-:Y:S01]  /*19b0*/  FADD.FTZ R17, R73, R17 ;  /* 0x0000001149117221 */ /* 0x000fe20000010000 */
[-C--:B------:R-:W-:Y:S01]  /*19c0*/  FFMA.FTZ R5, R218, R73.reuse, R5 ;  /* 0x00000049da057223 */ /* 0x080fe20000010005 */
[----:B------:R-:W-:Y:S01]  /*19d0*/  FFMA.FTZ R217, R172, R73, R217 ;  /* 0x00000049acd97223 */ /* 0x000fe200000100d9 */
[----:B------:R-:W-:Y:S01]  /*19e0*/  FADD.FTZ R50, R233, R50 ;  /* 0x00000032e9327221 */ /* 0x000fe20000010000 */
[----:B------:R-:W-:Y:S01]  /*19f0*/  FFMA.FTZ R51, R222, R233, R51 ;  /* 0x000000e9de337223 */ /* 0x000fe20000010033 */
[----:B------:R-:W-:Y:S01]  /*1a00*/  FADD.FTZ R48, R100, R48 ;  /* 0x0000003064307221 */ /* 0x000fe20000010000 */
[----:B------:R-:W-:Y:S01]  /*1a10*/  FFMA.FTZ R27, R220, R100, R27 ;  /* 0x00000064dc1b7223 */ /* 0x000fe2000001001b */
[C---:B------:R-:W-:Y:S01]  /*1a20*/  PRMT R73, R84.reuse, 0x7632, R73 ;  /* 0x0000763254497816 */ /* 0x040fe20000000049 */
[----:B------:R-:W-:Y:S01]  /*1a30*/  IMAD.U32 R233, R84, 0x10000, RZ ;  /* 0x0001000054e97824 */ /* 0x000fe200078e00ff */
[----:B------:R-:W-:-:S02]  /*1a40*/  PRMT R100, R85, 0x7632, R100 ;  /* 0x0000763255647816 */ /* 0x000fc40000000064 */
[----:B------:R-:W-:Y:S01]  /*1a50*/  SHF.L.U32 R235, R85, 0x10, RZ ;  /* 0x0000001055eb7819 */ /* 0x000fe200000006ff */
[----:B0-----:R-:W-:-:S05]  /*1a60*/  @P2 IMAD.WIDE.U32 R84, R212, 0x10, R76 ;  /* 0x00000010d4542825 */ /* 0x001fca00078e004c */
[----:B------:R0:W5:Y:S02]  /*1a70*/  @P2 LDG.E.128 R64, desc[UR10][R84.64] ;  /* 0x0000000a54402981 */ /* 0x000164000c1e1d00 */
[----:B0-----:R-:W0:Y:S01]  /*1a80*/  LDC.64 R84, c[0x0][0x3b0] ;  /* 0x0000ec00ff547b82 */ /* 0x001e220000000a00 */
[----:B------:R-:W-:Y:S01]  /*1a90*/  SHF.L.U32 R239, R87, 0x10, RZ ;  /* 0x0000001057ef7819 */ /* 0x000fe200000006ff */
[----:B------:R-:W-:-:S04]  /*1aa0*/  FADD.FTZ R77, -R236, R235 ;  /* 0x000000ebec4d7221 */ /* 0x000fc80000010100 */
[----:B------:R-:W-:Y:S01]  /*1ab0*/  FADD.FTZ R235, -R236, R239 ;  /* 0x000000efeceb7221 */ /* 0x000fe20000010100 */
[----:B------:R-:W-:Y:S01]  /*1ac0*/  FADD.FTZ R108, R221, R108 ;  /* 0x0000006cdd6c7221 */ /* 0x000fe20000010000 */
[-C--:B------:R-:W-:Y:S01]  /*1ad0*/  FFMA.FTZ R109, R222, R221.reuse, R109 ;  /* 0x000000ddde6d7223 */ /* 0x080fe2000001006d */
[----:B------:R-:W-:Y:S02]  /*1ae0*/  FFMA.FTZ R221, R174, R221, R79 ;  /* 0x000000ddaedd7223 */ /* 0x000fe4000001004f */
[----:B------:R-:W1:Y:S01]  /*1af0*/  @P0 LDC.64 R78, c[0x0][0x3b8] ;  /* 0x0000ee00ff4e0b82 */ /* 0x000e620000000a00 */
[----:B0-----:R-:W-:-:S04]  /*1b00*/  IMAD.WIDE.U32 R250, R212, 0x8, R84 ;  /* 0x00000008d4fa7825 */ /* 0x001fc800078e0054 */
[--C-:B------:R-:W-:Y:S02]  /*1b10*/  IMAD.WIDE.U32 R244, R210, 0x8, R84.reuse ;  /* 0x00000008d2f47825 */ /* 0x100fe400078e0054 */
[----:B------:R-:W5:Y:S02]  /*1b20*/  LDG.E.64 R250, desc[UR10][R250.64] ;  /* 0x0000000afafa7981 */ /* 0x000f64000c1e1b00 */
[----:B------:R-:W-:Y:S02]  /*1b30*/  IMAD.WIDE.U32 R238, R159, 0x8, R84 ;  /* 0x000000089fee7825 */ /* 0x000fe400078e0054 */
[----:B------:R-:W5:Y:S04]  /*1b40*/  LDG.E.64 R244, desc[UR10][R244.64] ;  /* 0x0000000af4f47981 */ /* 0x000f68000c1e1b00 */
[----:B------:R-:W5:Y:S01]  /*1b50*/  LDG.E.64 R238, desc[UR10][R238.64] ;  /* 0x0000000aeeee7981 */ /* 0x000f62000c1e1b00 */
[----:B------:R-:W-:Y:S01]  /*1b60*/  FADD.FTZ R15, R74, R15 ;  /* 0x0000000f4a0f7221 */ /* 0x000fe20000010000 */
[----:B------:R-:W-:-:S02]  /*1b70*/  FFMA.FTZ R3, R220, R74, R3 ;  /* 0x0000004adc037223 */ /* 0x000fc40000010003 */
[----:B------:R-:W0:Y:S01]  /*1b80*/  @P0 LDC.64 R74, c[0x0][0x3b8] ;  /* 0x0000ee00ff4a0b82 */ /* 0x000e220000000a00 */
[----:B------:R-:W-:Y:S01]  /*1b90*/  FADD.FTZ R16, R237, R16 ;  /* 0x00000010ed107221 */ /* 0x000fe20000010000 */
[-C--:B------:R-:W-:Y:S01]  /*1ba0*/  FFMA.FTZ R4, R226, R237.reuse, R4 ;  /* 0x000000ede2047223 */ /* 0x080fe20000010004 */
[----:B------:R-:W-:Y:S01]  /*1bb0*/  FFMA.FTZ R225, R198, R237, R225 ;  /* 0x000000edc6e17223 */ /* 0x000fe200000100e1 */
[----:B------:R-:W-:Y:S01]  /*1bc0*/  FADD.FTZ R114, R234, R114 ;  /* 0x00000072ea727221 */ /* 0x000fe20000010000 */
[----:B------:R-:W-:Y:S01]  /*1bd0*/  FFMA.FTZ R115, R224, R234, R115 ;  /* 0x000000eae0737223 */ /* 0x000fe20000010073 */
[----:B-1----:R-:W-:Y:S01]  /*1be0*/  @P0 IMAD.WIDE.U32 R78, R210, 0x8, R78 ;  /* 0x00000008d24e0825 */ /* 0x002fe200078e004e */
[----:B------:R-:W-:-:S03]  /*1bf0*/  PRMT R234, R86, 0x7632, R234 ;  /* 0x0000763256ea7816 */ /* 0x000fc600000000ea */
[----:B------:R-:W-:Y:S01]  /*1c00*/  FADD.FTZ R112, R229, R112 ;  /* 0x00000070e5707221 */ /* 0x000fe20000010000 */
[-C--:B------:R-:W-:Y:S01]  /*1c10*/  FFMA.FTZ R113, R230, R229.reuse, R113 ;  /* 0x000000e5e6717223 */ /* 0x080fe20000010071 */
[----:B------:R-:W-:Y:S01]  /*1c20*/  IMAD.U32 R237, R86, 0x10000, RZ ;  /* 0x0001000056ed7824 */ /* 0x000fe200078e00ff */
[----:B------:R-:W-:Y:S01]  /*1c30*/  PRMT R86, R87, 0x7632, R86 ;  /* 0x0000763257567816 */ /* 0x000fe20000000056 */
[----:B------:R-:W-:Y:S01]  /*1c40*/  FFMA.FTZ R229, R200, R229, R83 ;  /* 0x000000e5c8e57223 */ /* 0x000fe20000010053 */
[----:B------:R-:W-:Y:S01]  /*1c50*/  IMAD.U32 R73, R73, 0x10000, RZ ;  /* 0x0001000049497824 */ /* 0x000fe200078e00ff */
[----:B------:R-:W-:Y:S01]  /*1c60*/  SHF.L.U32 R87, R100, 0x10, RZ ;  /* 0x0000001064577819 */ /* 0x000fe200000006ff */
[----:B------:R-:W1:Y:S01]  /*1c70*/  @P0 LDC.64 R82, c[0x0][0x3b8] ;  /* 0x0000ee00ff520b82 */ /* 0x000e620000000a00 */
[----:B------:R-:W-:Y:S01]  /*1c80*/  FADD.FTZ R76, RZ, R216 ;  /* 0x000000d8ff4c7221 */ /* 0x000fe20000010000 */
[----:B------:R2:W5:Y:S01]  /*1c90*/  @P0 LDG.E.64 R140, desc[UR10][R78.64] ;  /* 0x0000000a4e8c0981 */ /* 0x000562000c1e1b00 */
[----:B------:R-:W-:Y:S01]  /*1ca0*/  SHF.L.U32 R241, R86, 0x10, RZ ;  /* 0x0000001056f17819 */ /* 0x000fe200000006ff */
[C---:B--2---:R-:W-:Y:S01]  /*1cb0*/  FADD.FTZ R78, -R236.reuse, R73 ;  /* 0x00000049ec4e7221 */ /* 0x044fe20000010100 */
[----:B------:R-:W-:Y:S01]  /*1cc0*/  FADD.FTZ R73, -R236, R87 ;  /* 0x00000057ec497221 */ /* 0x000fe20000010100 */
[----:B------:R-:W-:-:S04]  /*1cd0*/  FADD.FTZ R87, R103, R76 ;  /* 0x0000004c67577221 */ /* 0x000fc80000010000 */
[----:B------:R-:W-:-:S04]  /*1ce0*/  FADD.FTZ R86, R214, R87 ;  /* 0x00000057d6567221 */ /* 0x000fc80000010000 */
[----:B------:R-:W-:Y:S01]  /*1cf0*/  FADD.FTZ R86, R101, R86 ;  /* 0x0000005665567221 */ /* 0x000fe20000010000 */
[----:B0-----:R-:W-:-:S04]  /*1d00*/  @P0 IMAD.WIDE.U32 R74, R159, 0x8, R74 ;  /* 0x000000089f4a0825 */ /* 0x001fc800078e004a */
[----:B------:R-:W-:Y:S01]  /*1d10*/  FADD.FTZ R87, R107, R86 ;  /* 0x000000566b577221 */ /* 0x000fe20000010000 */
[----:B------:R-:W-:Y:S01]  /*1d20*/  FADD.FTZ R49, R80, R49 ;  /* 0x0000003150317221 */ /* 0x000fe20000010000 */
[----:B------:R-:W-:Y:S01]  /*1d30*/  FFMA.FTZ R26, R228, R80, R26 ;  /* 0x00000050e41a7223 */ /* 0x000fe2000001001a */
[----:B------:R0:W5:Y:S01]  /*1d40*/  @P0 LDG.E.64 R142, desc[UR10][R74.64] ;  /* 0x0000000a4a8e0981 */ /* 0x000162000c1e1b00 */
[----:B------:R-:W-:Y:S01]  /*1d50*/  FADD.FTZ R86, R98, R87 ;  /* 0x0000005762567221 */ /* 0x000fe20000010000 */
[----:B------:R-:W2:Y:S01]  /*1d60*/  @P2 LDC.64 R80, c[0x0][0x438] ;  /* 0x00010e00ff502b82 */ /* 0x000ea20000000a00 */
[----:B------:R-:W-:Y:S01]  /*1d70*/  FFMA.FTZ R87, R0, R216, RZ ;  /* 0x000000d800577223 */ /* 0x000fe200000100ff */
[----:B-1----:R-:W-:Y:S01]  /*1d80*/  @P0 IMAD.WIDE.U32 R82, R212, 0x8, R82 ;  /* 0x00000008d4520825 */ /* 0x002fe200078e0052 */
[C---:B------:R-:W-:Y:S02]  /*1d90*/  PRMT R248, R89.reuse, 0x7632, R248 ;  /* 0x0000763259f87816 */ /* 0x040fe400000000f8 */
[C---:B------:R-:W-:Y:S01]  /*1da0*/  PRMT R249, R88.reuse, 0x7632, R249 ;  /* 0x0000763258f97816 */ /* 0x040fe200000000f9 */
[----:B------:R-:W-:Y:S01]  /*1db0*/  IMAD.U32 R76, R88, 0x10000, RZ ;  /* 0x00010000584c7824 */ /* 0x000fe200078e00ff */
[----:B------:R1:W5:Y:S01]  /*1dc0*/  @P0 LDG.E.64 R138, desc[UR10][R82.64] ;  /* 0x0000000a528a0981 */ /* 0x000362000c1e1b00 */
[----:B0-----:R-:W-:Y:S01]  /*1dd0*/  SHF.L.U32 R74, R89, 0x10, RZ ;  /* 0x00000010594a7819 */ /* 0x001fe200000006ff */
[----:B------:R-:W-:Y:S01]  /*1de0*/  FADD.FTZ R89, R105, R86 ;  /* 0x0000005669597221 */ /* 0x000fe20000010000 */
[----:B------:R-:W-:-:S03]  /*1df0*/  FFMA.FTZ R86, R104, R103, R87 ;  /* 0x0000006768567223 */ /* 0x000fc60000010057 */
[----:B------:R-:W-:Y:S01]  /*1e00*/  FADD.FTZ R88, R96, R89 ;  /* 0x0000005960587221 */ /* 0x000fe20000010000 */
[----:B------:R-:W-:Y:S01]  /*1e10*/  FFMA.FTZ R87, R215, R214, R86 ;  /* 0x000000d6d7577223 */ /* 0x000fe20000010056 */
[----:B-1----:R-:W0:Y:S02]  /*1e20*/  @P2 LDC.64 R82, c[0x0][0x438] ;  /* 0x00010e00ff522b82 */ /* 0x002e240000000a00 */
[----:B------:R-:W-:Y:S01]  /*1e30*/  FADD.FTZ R88, R231, R88 ;  /* 0x00000058e7587221 */ /* 0x000fe20000010000 */
[----:B------:R-:W-:-:S03]  /*1e40*/  FFMA.FTZ R84, R102, R101, R87 ;  /* 0x0000006566547223 */ /* 0x000fc60000010057 */
[----:B------:R-:W-:Y:S01]  /*1e50*/  FADD.FTZ R88, R223, R88 ;  /* 0x00000058df587221 */ /* 0x000fe20000010000 */
[----:B------:R-:W-:-:S03]  /*1e60*/  FFMA.FTZ R84, R213, R107, R84 ;  /* 0x0000006bd5547223 */ /* 0x000fc60000010054 */
[----:B------:R-:W-:Y:S01]  /*1e70*/  FADD.FTZ R88, R229, R88 ;  /* 0x00000058e5587221 */ /* 0x000fe20000010000 */
[----:B------:R-:W-:Y:S01]  /*1e80*/  FFMA.FTZ R85, R99, R98, R84 ;  /* 0x0000006263557223 */ /* 0x000fe20000010054 */
[----:B--2---:R-:W-:-:S04]  /*1e90*/  @P2 IMAD.WIDE.U32 R80, R210, 0x10, R80 ;  /* 0x00000010d2502825 */ /* 0x004fc800078e0050 */
[----:B------:R-:W-:Y:S01]  /*1ea0*/  FADD.FTZ R88, R221, R88 ;  /* 0x00000058dd587221 */ /* 0x000fe20000010000 */
[----:B------:R-:W-:Y:S01]  /*1eb0*/  FADD.FTZ R79, -R236, R233 ;  /* 0x000000e9ec4f7221 */ /* 0x000fe20000010100 */
[----:B------:R-:W-:Y:S01]  /*1ec0*/  FFMA.FTZ R84, R106, R105, R85 ;  /* 0x000000696a547223 */ /* 0x000fe20000010055 */
[----:B------:R-:W-:Y:S01]  /*1ed0*/  FADD.FTZ R233, -R236, R237 ;  /* 0x000000edece97221 */ /* 0x000fe20000010100 */
[----:B------:R-:W-:Y:S02]  /*1ee0*/  IMAD.U32 R237, R234, 0x10000, RZ ;  /* 0x00010000eaed7824 */ /* 0x000fe400078e00ff */
[----:B------:R-:W-:Y:S01]  /*1ef0*/  FADD.FTZ R88, R227, R88 ;  /* 0x00000058e3587221 */ /* 0x000fe20000010000 */
[----:B------:R-:W-:Y:S01]  /*1f00*/  FFMA.FTZ R85, R97, R96, R84 ;  /* 0x0000006061557223 */ /* 0x000fe20000010054 */
[----:B------:R1:W5:Y:S01]  /*1f10*/  @P2 LDG.E.128 R60, desc[UR10][R80.64] ;  /* 0x0000000a503c2981 */ /* 0x000362000c1e1d00 */
[----:B------:R-:W-:Y:S01]  /*1f20*/  PRMT R240, R92, 0x7632, R240 ;  /* 0x000076325cf07816 */ /* 0x000fe200000000f0 */
[C---:B------:R-:W-:Y:S01]  /*1f30*/  FADD.FTZ R234, -R236.reuse, R237 ;  /* 0x000000edecea7221 */ /* 0x040fe20000010100 */
[----:B------:R-:W-:Y:S01]  /*1f40*/  FADD.FTZ R88, R219, R88 ;  /* 0x00000058db587221 */ /* 0x000fe20000010000 */
[----:B------:R-:W-:Y:S01]  /*1f50*/  FADD.FTZ R236, -R236, R241 ;  /* 0x000000f1ecec7221 */ /* 0x000fe20000010100 */
[----:B0-----:R-:W-:Y:S01]  /*1f60*/  @P2 IMAD.WIDE.U32 R82, R159, 0x10, R82 ;  /* 0x000000109f522825 */ /* 0x001fe200078e0052 */
[----:B------:R-:W-:-:S03]  /*1f70*/  PRMT R241, R93, 0x7632, R241 ;  /* 0x000076325df17816 */ /* 0x000fc600000000f1 */
[----:B------:R-:W-:Y:S01]  /*1f80*/  FFMA.FTZ R85, R232, R231, R85 ;  /* 0x000000e7e8557223 */ /* 0x000fe20000010055 */
[----:B-1----:R-:W-:Y:S02]  /*1f90*/  IMAD.U32 R81, R92, 0x10000, RZ ;  /* 0x000100005c517824 */ /* 0x002fe400078e00ff */
[----:B------:R-:W-:Y:S01]  /*1fa0*/  FADD.FTZ R88, R225, R88 ;  /* 0x00000058e1587221 */ /* 0x000fe20000010000 */
[----:B------:R-:W-:Y:S01]  /*1fb0*/  IMAD.U32 R240, R240, 0x10000, RZ ;  /* 0x00010000f0f07824 */ /* 0x000fe200078e00ff */
[----:B------:R0:W5:Y:S01]  /*1fc0*/  @P2 LDG.E.128 R68, desc[UR10][R82.64] ;  /* 0x0000000a52442981 */ /* 0x000162000c1e1d00 */
[----:B------:R-:W-:Y:S01]  /*1fd0*/  FMUL.FTZ R84, R189, R81 ;  /* 0x00000051bd547220 */ /* 0x000fe20000410000 */
[----:B------:R-:W-:Y:S01]  /*1fe0*/  SHF.L.U32 R241, R241, 0x10, RZ ;  /* 0x00000010f1f17819 */ /* 0x000fe200000006ff */
[----:B------:R-:W-:Y:S01]  /*1ff0*/  FFMA.FTZ R87, R224, R223, R85 ;  /* 0x000000dfe0577223 */ /* 0x000fe20000010055 */
[----:B------:R-:W-:Y:S02]  /*2000*/  IMAD.U32 R249, R249, 0x10000, RZ ;  /* 0x00010000f9f97824 */ /* 0x000fe400078e00ff */
[----:B------:R-:W-:Y:S01]  /*2010*/  FFMA.FTZ R84, R193, R76, R84 ;  /* 0x0000004cc1547223 */ /* 0x000fe20000010054 */
[----:B------:R-:W-:Y:S01]  /*2020*/  FMUL.FTZ R86, R163, R240 ;  /* 0x000000f0a3567220 */ /* 0x000fe20000410000 */
[----:B------:R-:W-:Y:S01]  /*2030*/  FADD.FTZ R89, R217, R88 ;  /* 0x00000058d9597221 */ /* 0x000fe20000010000 */
[----:B0-----:R-:W-:Y:S01]  /*2040*/  SHF.L.U32 R82, R93, 0x10, RZ ;  /* 0x000000105d527819 */ /* 0x001fe200000006ff */
[----:B------:R-:W-:Y:S01]  /*2050*/  FFMA.FTZ R87, R230, R229, R87 ;  /* 0x000000e5e6577223 */ /* 0x000fe20000010057 */
[----:B------:R-:W-:Y:S01]  /*2060*/  SHF.L.U32 R248, R248, 0x10, RZ ;  /* 0x00000010f8f87819 */ /* 0x000fe200000006ff */
[----:B------:R-:W-:Y:S01]  /*2070*/  FMUL.FTZ R93, R162, R241 ;  /* 0x000000f1a25d7220 */ /* 0x000fe20000410000 */
[----:B------:R-:W-:Y:S01]  /*2080*/  PRMT R246, R91, 0x7632, R246 ;  /* 0x000076325bf67816 */ /* 0x000fe200000000f6 */
[----:B------:R-:W-:Y:S01]  /*2090*/  FFMA.FTZ R85, R167, R249, R86 ;  /* 0x000000f9a7557223 */ /* 0x000fe20000010056 */
[----:B------:R-:W-:Y:S01]  /*20a0*/  SHF.L.U32 R80, R91, 0x10, RZ ;  /* 0x000000105b507819 */ /* 0x000fe200000006ff */
[----:B------:R-:W-:Y:S01]  /*20b0*/  FADD.FTZ R88, R84, R89 ;  /* 0x0000005954587221 */ /* 0x000fe20000010000 */
[----:B------:R-:W-:Y:S01]  /*20c0*/  FMUL.FTZ R91, R188, R82 ;  /* 0x00000052bc5b7220 */ /* 0x000fe20000410000 */
[----:B------:R-:W-:Y:S01]  /*20d0*/  FFMA.FTZ R89, R222, R221, R87 ;  /* 0x000000ddde597223 */ /* 0x000fe20000010057 */
[C---:B------:R-:W-:Y:S01]  /*20e0*/  PRMT R242, R94.reuse, 0x7632, R242 ;  /* 0x000076325ef27816 */ /* 0x040fe200000000f2 */
[----:B------:R-:W-:-:S02]  /*20f0*/  IMAD.U32 R83, R94, 0x10000, RZ ;  /* 0x000100005e537824 */ /* 0x000fc400078e00ff */
[----:B------:R-:W-:Y:S01]  /*2100*/  FFMA.FTZ R87, R166, R248, R93 ;  /* 0x000000f8a6577223 */ /* 0x000fe2000001005d */
[----:B------:R-:W-:Y:S01]  /*2110*/  FFMA.FTZ R86, R192, R74, R91 ;  /* 0x0000004ac0567223 */ /* 0x000fe2000001005b */
[----:B------:R-:W-:Y:S01]  /*2120*/  FADD.FTZ R93, R88, R85 ;  /* 0x00000055585d7221 */ /* 0x000fe20000010000 */
[C---:B------:R-:W-:Y:S01]  /*2130*/  PRMT R247, R90.reuse, 0x7632, R247 ;  /* 0x000076325af77816 */ /* 0x040fe200000000f7 */
[----:B------:R-:W-:Y:S02]  /*2140*/  IMAD.U32 R75, R90, 0x10000, RZ ;  /* 0x000100005a4b7824 */ /* 0x000fe400078e00ff */
[----:B------:R-:W-:Y:S01]  /*2150*/  FFMA.FTZ R91, R228, R227, R89 ;  /* 0x000000e3e45b7223 */ /* 0x000fe20000010059 */
[----:B------:R-:W-:Y:S01]  /*2160*/  FMUL.FTZ R92, R187, R83 ;  /* 0x00000053bb5c7220 */ /* 0x000fe20000410000 */
[----:B------:R-:W-:Y:S02]  /*2170*/  IMAD.U32 R242, R242, 0x10000, RZ ;  /* 0x00010000f2f27824 */ /* 0x000fe400078e00ff */
[----:B------:R-:W-:Y:S01]  /*2180*/  FADD.FTZ R90, R93, R86 ;  /* 0x000000565d5a7221 */ /* 0x000fe20000010000 */
[----:B------:R-:W-:Y:S01]  /*2190*/  SHF.L.U32 R237, R95, 0x10, RZ ;  /* 0x000000105fed7819 */ /* 0x000fe200000006ff */
[----:B------:R-:W-:Y:S01]  /*21a0*/  FFMA.FTZ R89, R191, R75, R92 ;  /* 0x0000004bbf597223 */ /* 0x000fe2000001005c */
[----:B------:R-:W-:Y:S01]  /*21b0*/  PRMT R243, R95, 0x7632, R243 ;  /* 0x000076325ff37816 */ /* 0x000fe200000000f3 */
[----:B------:R-:W-:Y:S01]  /*21c0*/  FFMA.FTZ R91, R220, R219, R91 ;  /* 0x000000dbdc5b7223 */ /* 0x000fe2000001005b */
[----:B------:R-:W-:-:S02]  /*21d0*/  IMAD.U32 R247, R247, 0x10000, RZ ;  /* 0x00010000f7f77824 */ /* 0x000fc400078e00ff */
[----:B------:R-:W-:Y:S01]  /*21e0*/  FADD.FTZ R92, R90, R87 ;  /* 0x000000575a5c7221 */ /* 0x000fe20000010000 */
[----:B------:R-:W-:Y:S01]  /*21f0*/  FMUL.FTZ R94, R161, R242 ;  /* 0x000000f2a15e7220 */ /* 0x000fe20000410000 */
[----:B------:R-:W-:Y:S01]  /*2200*/  FMUL.FTZ R88, R211, R79 ;  /* 0x0000004fd3587220 */ /* 0x000fe20000410000 */
[----:B------:R-:W-:Y:S01]  /*2210*/  SHF.L.U32 R243, R243, 0x10, RZ ;  /* 0x00000010f3f37819 */ /* 0x000fe200000006ff */
[----:B------:R-:W-:Y:S01]  /*2220*/  FMUL.FTZ R93, R186, R237 ;  /* 0x000000edba5d7220 */ /* 0x000fe20000410000 */
[----:B------:R-:W-:Y:S01]  /*2230*/  FFMA.FTZ R79, R226, R225, R91 ;  /* 0x000000e1e24f7223 */ /* 0x000fe2000001005b */
[----:B------:R-:W-:Y:S01]  /*2240*/  FFMA.FTZ R91, R165, R247, R94 ;  /* 0x000000f7a55b7223 */ /* 0x000fe2000001005e */
[----:B------:R-:W-:Y:S01]  /*2250*/  FADD.FTZ R92, R92, R89 ;  /* 0x000000595c5c7221 */ /* 0x000fe20000010000 */
[----:B------:R-:W-:Y:S01]  /*2260*/  SHF.L.U32 R246, R246, 0x10, RZ ;  /* 0x00000010f6f67819 */ /* 0x000fe200000006ff */
[----:B------:R-:W-:Y:S01]  /*2270*/  FFMA.FTZ R90, R190, R80, R93 ;  /* 0x00000050be5a7223 */ /* 0x000fe2000001005d */
[----:B------:R-:W-:Y:S01]  /*2280*/  FMUL.FTZ R93, R160, R243 ;  /* 0x000000f3a05d7220 */ /* 0x000fe20000410000 */
[----:B------:R-:W-:Y:S01]  /*2290*/  FADD.FTZ R95, R92, R91 ;  /* 0x0000005b5c5f7221 */ /* 0x000fe20000010000 */
[----:B------:R-:W-:Y:S01]  /*22a0*/  FFMA.FTZ R79, R218, R217, R79 ;  /* 0x000000d9da4f7223 */ /* 0x000fe2000001004f */
[----:B------:R-:W-:Y:S01]  /*22b0*/  FMUL.FTZ R92, R211, R78 ;  /* 0x0000004ed35c7220 */ /* 0x000fe20000410000 */
[----:B------:R-:W-:Y:S01]  /*22c0*/  FFMA.FTZ R93, R164, R246, R93 ;  /* 0x000000f6a45d7223 */ /* 0x000fe2000001005d */
[----:B------:R-:W-:Y:S01]  /*22d0*/  FADD.FTZ R78, R95, R90 ;  /* 0x0000005a5f4e7221 */ /* 0x000fe20000010000 */
[----:B------:R-:W-:Y:S01]  /*22e0*/  FFMA.FTZ R79, R88, R84, R79 ;  /* 0x00000054584f7223 */ /* 0x000fe2000001004f */
[----:B------:R-:W-:-:S02]  /*22f0*/  FMUL.FTZ R94, R211, R77 ;  /* 0x0000004dd35e7220 */ /* 0x000fc40000410000 */
[----:B------:R-:W-:Y:S01]  /*2300*/  FADD.FTZ R77, R78, R93 ;  /* 0x0000005d4e4d7221 */ /* 0x000fe20000010000 */
[----:B------:R-:W-:Y:S01]  /*2310*/  FFMA.FTZ R79, R92, R85, R79 ;  /* 0x000000555c4f7223 */ /* 0x000fe2000001004f */
[----:B------:R-:W-:-:S03]  /*2320*/  FMUL.FTZ R95, R211, R73 ;  /* 0x00000049d35f7220 */ /* 0x000fc60000410000 */
[----:B------:R-:W-:Y:S01]  /*2330*/  FFMA.FTZ R100, R94, R86, R79 ;  /* 0x000000565e647223 */ /* 0x000fe2000001004f */
[----:B------:R-:W0:Y:S01]  /*2340*/  SHFL.DOWN PT, R78, R77, 0x10, 0x1f ;  /* 0x0a001f004d4e7f89 */ /* 0x000e2200000e0000 */
[----:B------:R-:W-:Y:S02]  /*2350*/  FMUL.FTZ R233, R211, R233 ;  /* 0x000000e9d3e97220 */ /* 0x000fe40000410000 */
[----:B------:R-:W-:Y:S01]  /*2360*/  FFMA.FTZ R100, R95, R87, R100 ;  /* 0x000000575f647223 */ /* 0x000fe20000010064 */
[----:B------:R-:W-:-:S03]  /*2370*/  FMUL.FTZ R234, R211, R234 ;  /* 0x000000ead3ea7220 */ /* 0x000fc60000410000 */
[----:B------:R-:W-:Y:S01]  /*2380*/  FFMA.FTZ R73, R233, R89, R100 ;  /* 0x00000059e9497223 */ /* 0x000fe20000010064 */
[----:B------:R-:W-:-:S03]  /*2390*/  FMUL.FTZ R235, R211, R235 ;  /* 0x000000ebd3eb7220 */ /* 0x000fc60000410000 */
[----:B------:R-:W-:Y:S01]  /*23a0*/  FFMA.FTZ R100, R234, R91, R73 ;  /* 0x0000005bea647223 */ /* 0x000fe20000010049 */
[----:B------:R-:W-:-:S03]  /*23b0*/  FMUL.FTZ R236, R211, R236 ;  /* 0x000000ecd3ec7220 */ /* 0x000fc60000410000 */
[----:B------:R-:W-:-:S04]  /*23c0*/  FFMA.FTZ R73, R235, R90, R100 ;  /* 0x0000005aeb497223 */ /* 0x000fc80000010064 */
[----:B------:R-:W-:Y:S01]  /*23d0*/  FFMA.FTZ R73, R236, R93, R73 ;  /* 0x0000005dec497223 */ /* 0x000fe20000010049 */
[----:B0-----:R-:W-:-:S04]  /*23e0*/  FADD.FTZ R79, R77, R78 ;  /* 0x0000004e4d4f7221 */ /* 0x001fc80000010000 */
        /* <DEDUP_REMOVED lines=10> */
[----:B------:R-:W2:Y:S01]  /*2490*/  S2R R100, SR_TID.X ;  /* 0x0000000000647919 */ /* 0x000ea20000002100 */
[----:B0-----:R-:W-:Y:S01]  /*24a0*/  FADD.FTZ R252, R77, R252 ;  /* 0x000000fc4dfc7221 */ /* 0x001fe20000010000 */
[----:B-1----:R-:W-:-:S04]  /*24b0*/  FADD.FTZ R78, R73, R78 ;  /* 0x0000004e494e7221 */ /* 0x002fc80000010000 */
[----:B------:R-:W0:Y:S01]  /*24c0*/  SHFL.DOWN PT, R73, R252, 0x2, 0x1f ;  /* 0x08401f00fc497f89 */ /* 0x000e2200000e0000 */
[----:B------:R-:W-:Y:S01]  /*24d0*/  FADD.FTZ R46, R72, R46 ;  /* 0x0000002e482e7221 */ /* 0x000fe20000010000 */
[----:B------:R-:W-:Y:S02]  /*24e0*/  FFMA.FTZ R29, R218, R72, R29 ;  /* 0x00000048da1d7223 */ /* 0x000fe4000001001d */
[----:B------:R-:W1:Y:S01]  /*24f0*/  SHFL.DOWN PT, R72, R78, 0x1, 0x1f ;  /* 0x08201f004e487f89 */ /* 0x000e6200000e0000 */
[----:B--2---:R-:W-:Y:S01]  /*2500*/  LOP3.LUT P1, RZ, R100, 0x1f, RZ, 0xc0, !PT ;  /* 0x0000001f64ff7812 */ /* 0x004fe2000782c0ff */
[----:B0-----:R-:W-:-:S05]  /*2510*/  FADD.FTZ R79, R252, R73 ;  /* 0x00000049fc4f7221 */ /* 0x001fca0000010000 */
[----:B------:R-:W0:Y:S01]  /*2520*/  SHFL.DOWN PT, R77, R79, 0x1, 0x1f ;  /* 0x08201f004f4d7f89 */ /* 0x000e2200000e0000 */
[----:B------:R-:W-:Y:S01]  /*2530*/  BSSY.RECONVERGENT B0, `(.L_x_186) ;  /* 0x000000c000007945 */ /* 0x000fe20003800200 */
[----:B-1----:R-:W-:Y:S01]  /*2540*/  FADD.FTZ R72, R78, R72 ;  /* 0x000000484e487221 */ /* 0x002fe20000010000 */
[----:B0-----:R-:W-:-:S04]  /*2550*/  FADD.FTZ R73, R79, R77 ;  /* 0x0000004d4f497221 */ /* 0x001fc80000010000 */
        /* <DEDUP_REMOVED lines=9> */
.L_x_187:
[----:B------:R-:W-:Y:S05]  /*25f0*/  BSYNC.RECONVERGENT B0 ;  /* 0x0000000000007941 */ /* 0x000fea0003800200 */
.L_x_186:
        /* <DEDUP_REMOVED lines=21> */
[----:B------:R-:W-:Y:S01]  /*2750*/  UISETP.NE.U32.AND UP0, UPT, UR16, URZ, UPT ;  /* 0x000000ff1000728c */ /* 0x000fe2000bf05070 */
[----:B------:R-:W-:Y:S01]  /*2760*/  FADD.FTZ R39, R237, R39 ;  /* 0x00000027ed277221 */ /* 0x000fe20000010000 */
[----:B------:R-:W-:Y:S01]  /*2770*/  FFMA.FTZ R36, R235, R237, R36 ;  /* 0x000000edeb247223 */ /* 0x000fe20000010024 */
[----:B-1----:R-:W-:Y:S01]  /*2780*/  ULEA UR4, UR5, UR4, 0x18 ;  /* 0x0000000405047291 */ /* 0x002fe2000f8ec0ff */
[----:B------:R-:W-:Y:S01]  /*2790*/  FADD.FTZ R42, R241, R42 ;  /* 0x0000002af12a7221 */ /* 0x000fe20000010000 */
[----:B------:R-:W-:Y:S01]  /*27a0*/  UISETP.NE.AND.EX UP0, UPT, UR17, URZ, UPT, UP0 ;  /* 0x000000ff1100728c */ /* 0x000fe2000bf05300 */
        /* <DEDUP_REMOVED lines=9> */
[----:B------:R-:W-:Y:S01]  /*2840*/  FADD.FTZ R44, R240, R44 ;  /* 0x0000002cf02c7221 */ /* 0x000fe20000010000 */
[----:B------:R-:W-:Y:S01]  /*2850*/  FFMA.FTZ R31, R92, R240, R31 ;  /* 0x000000f05c1f7223 */ /* 0x000fe2000001001f */
[----:B------:R-:W-:Y:S01]  /*2860*/  FADD.FTZ R40, R242, R40 ;  /* 0x00000028f2287221 */ /* 0x000fe20000010000 */
[----:B0-----:R-:W0:Y:S01]  /*2870*/  LDS.128 R76, [UR5] ;  /* 0x00000005ff4c7984 */ /* 0x001e220008000c00 */
[----:B------:R-:W-:Y:S01]  /*2880*/  UIADD3 UR5, UPT, UPT, UR4, 0x6050, URZ ;  /* 0x0000605004057890 */ /* 0x000fe2000fffe0ff */
[----:B------:R-:W-:Y:S01]  /*2890*/  FFMA.FTZ R35, R234, R242, R35 ;  /* 0x000000f2ea237223 */ /* 0x000fe20000010023 */
[----:B------:R-:W-:Y:S01]  /*28a0*/  @!UP1 UIADD3 UR5, UPT, UPT, UR4, 0x6010, URZ ;  /* 0x0000601004059890 */ /* 0x000fe2000fffe0ff */
[----:B------:R-:W-:Y:S01]  /*28b0*/  FADD.FTZ R38, R243, R38 ;  /* 0x00000026f3267221 */ /* 0x000fe20000010000 */
[----:B------:R-:W-:Y:S01]  /*28c0*/  FFMA.FTZ R37, R236, R243, R37 ;  /* 0x000000f3ec257223 */ /* 0x000fe20000010025 */
[----:B0-----:R-:W-:Y:S01]  /*28d0*/  FADD.FTZ R73, RZ, R76 ;  /* 0x0000004cff497221 */ /* 0x001fe20000010000 */
[----:B------:R-:W-:-:S03]  /*28e0*/  FADD.FTZ R76, RZ, R77 ;  /* 0x0000004dff4c7221 */ /* 0x000fc60000010000 */
[----:B------:R-:W-:Y:S01]  /*28f0*/  FADD.FTZ R247, R78, R73 ;  /* 0x000000494ef77221 */ /* 0x000fe20000010000 */
[----:B------:R-:W-:Y:S01]  /*2900*/  FADD.FTZ R246, R79, R76 ;  /* 0x0000004c4ff67221 */ /* 0x000fe20000010000 */
[----:B------:R-:W0:Y:S01]  /*2910*/  LDS.128 R72, [UR5] ;  /* 0x00000005ff487984 */ /* 0x000e220008000c00 */
[----:B------:R-:W-:Y:S02]  /*2920*/  UIADD3 UR5, UPT, UPT, UR4, 0x6070, URZ ;  /* 0x0000607004057890 */ /* 0x000fe4000fffe0ff */
[----:B------:R-:W-:Y:S01]  /*2930*/  @!UP1 UIADD3 UR5, UPT, UPT, UR4, 0x6030, URZ ;  /* 0x0000603004059890 */ /* 0x000fe2000fffe0ff */
[----:B------:R-:W1:Y:S08]  /*2940*/  LDS.128 R76, [UR7] ;  /* 0x00000007ff4c7984 */ /* 0x000e700008000c00 */
[----:B------:R-:W2:Y:S01]  /*2950*/  LDS.128 R80, [UR5] ;  /* 0x00000005ff507984 */ /* 0x000ea20008000c00 */
[----:B0-----:R-:W-:Y:S01]  /*2960*/  FADD.FTZ R247, R247, R72 ;  /* 0x00000048f7f77221 */ /* 0x001fe20000010000 */
[----:B------:R-:W-:-:S02]  /*2970*/  FADD.FTZ R246, R246, R73 ;  /* 0x00000049f6f67221 */ /* 0x000fc40000010000 */
[----:B------:R-:W0:Y:S01]  /*2980*/  LDC.64 R72, c[0x0][0x380] ;  /* 0x0000e000ff487b82 */ /* 0x000e220000000a00 */
        /* <DEDUP_REMOVED lines=10> */
[----:B------:R-:W-:Y:S01]  /*2a30*/  FMUL.FTZ R82, R82, UR18 ;  /* 0x0000001252527c20 */ /* 0x000fe20008410000 */
[----:B------:R-:W-:Y:S01]  /*2a40*/  FMUL.FTZ R237, R83, UR18 ;  /* 0x0000001253ed7c20 */ /* 0x000fe20008410000 */
[----:B0-----:R-:W-:-:S03]  /*2a50*/  IMAD.IADD R185, R185, 0x1, R72 ;  /* 0x00000001b9b97824 */ /* 0x001fc600078e0248 */
[----:B------:R-:W-:Y:S02]  /*2a60*/  FSEL R241, R82, RZ, !P3 ;  /* 0x000000ff52f17208 */ /* 0x000fe40005800000 */
[----:B------:R-:W-:Y:S01]  /*2a70*/  ISETP.GE.AND P4, PT, R185, R73, PT ;  /* 0x00000049b900720c */ /* 0x000fe20003f86270 */
[----:B------:R-:W-:-:S12]  /*2a80*/  BRA.U UP0, `(.L_x_188) ;  /* 0x0000001100147547 */ /* 0x000fd8000b800000 */
        /* <DEDUP_REMOVED lines=13> */
[----:B------:R-:W-:Y:S01]  /*2b60*/  FADD.FTZ R98, R98, -R99 ;  /* 0x8000006362627221 */ /* 0x000fe20000010000 */
[----:B------:R-:W-:Y:S01]  /*2b70*/  FADD.FTZ R106, R105, -R106 ;  /* 0x8000006a696a7221 */ /* 0x000fe20000010000 */
[----:B------:R-:W-:Y:S01]  /*2b80*/  FADD.FTZ R96, R96, -R97 ;  /* 0x8000006160607221 */ /* 0x000fe20000010000 */
[-CC-:B------:R-:W-:Y:S01]  /*2b90*/  FFMA.FTZ R104, R104, R237.reuse, R241.reuse ;  /* 0x000000ed68687223 */ /* 0x180fe200000100f1 */
[-CC-:B------:R-:W-:Y:S01]  /*2ba0*/  FFMA.FTZ R215, R215, R237.reuse, R241.reuse ;  /* 0x000000edd7d77223 */ /* 0x180fe200000100f1 */
[-CC-:B------:R-:W-:Y:S01]  /*2bb0*/  FFMA.FTZ R102, R102, R237.reuse, R241.reuse ;  /* 0x000000ed66667223 */ /* 0x180fe200000100f1 */
[----:B------:R-:W-:Y:S01]  /*2bc0*/  FFMA.FTZ R73, R0, R237, R241 ;  /* 0x000000ed00497223 */ /* 0x000fe200000100f1 */
[C---:B------:R-:W-:Y:S01]  /*2bd0*/  FMUL.FTZ R96, R211.reuse, R96 ;  /* 0x00000060d3607220 */ /* 0x040fe20000410000 */
[C---:B------:R-:W-:Y:S01]  /*2be0*/  FMUL.FTZ R106, R211.reuse, R106 ;  /* 0x0000006ad36a7220 */ /* 0x040fe20000410000 */
[C---:B------:R-:W-:Y:S01]  /*2bf0*/  FMUL.FTZ R72, R211.reuse, R72 ;  /* 0x00000048d3487220 */ /* 0x040fe20000410000 */
[----:B------:R-:W-:Y:S01]  /*2c00*/  FMUL.FTZ R98, R211, R98 ;  /* 0x00000062d3627220 */ /* 0x000fe20000410000 */
[----:B------:R-:W-:Y:S01]  /*2c10*/  FADD.FTZ R104, R103, -R104 ;  /* 0x8000006867687221 */ /* 0x000fe20000010000 */
[----:B------:R-:W-:Y:S01]  /*2c20*/  FADD.FTZ R214, R214, -R215 ;  /* 0x800000d7d6d67221 */ /* 0x000fe20000010000 */
[----:B------:R-:W-:Y:S01]  /*2c30*/  FADD.FTZ R102, R101, -R102 ;  /* 0x8000006665667221 */ /* 0x000fe20000010000 */
[----:B------:R-:W-:Y:S01]  /*2c40*/  FADD.FTZ R216, R216, -R73 ;  /* 0x80000049d8d87221 */ /* 0x000fe20000010000 */
[----:B-----5:R-:W-:Y:S01]  /*2c50*/  ISETP.GE.U32.AND P1, PT, R250, RZ, PT ;  /* 0x000000fffa00720c */ /* 0x020fe20003f26070 */
[----:B------:R-:W-:Y:S01]  /*2c60*/  FMUL.FTZ R96, R96, UR6 ;  /* 0x0000000660607c20 */ /* 0x000fe20008410000 */
[----:B------:R-:W-:Y:S01]  /*2c70*/  FMUL.FTZ R106, R106, UR6 ;  /* 0x000000066a6a7c20 */ /* 0x000fe20008410000 */
[----:B------:R-:W-:Y:S01]  /*2c80*/  FMUL.FTZ R72, R72, UR6 ;  /* 0x0000000648487c20 */ /* 0x000fe20008410000 */
[----:B------:R-:W-:Y:S01]  /*2c90*/  FMUL.FTZ R98, R98, UR6 ;  /* 0x0000000662627c20 */ /* 0x000fe20008410000 */
[----:B------:R-:W-:Y:S01]  /*2ca0*/  LOP3.LUT P3, RZ, R251, 0xff0000, RZ, 0xc0, !PT ;  /* 0x00ff0000fbff7812 */ /* 0x000fe2000786c0ff */
[----:B------:R-:W-:Y:S01]  /*2cb0*/  FMUL.FTZ R104, R211, R104 ;  /* 0x00000068d3687220 */ /* 0x000fe20000410000 */
[----:B------:R-:W-:Y:S01]  /*2cc0*/  LOP3.LUT P5, RZ, R251, 0xff, RZ, 0xc0, !PT ;  /* 0x000000fffbff7812 */ /* 0x000fe200078ac0ff */
[----:B------:R-:W-:Y:S01]  /*2cd0*/  FMUL.FTZ R214, R211, R214 ;  /* 0x000000d6d3d67220 */ /* 0x000fe20000410000 */
[----:B------:R-:W-:Y:S01]  /*2ce0*/  ISETP.GE.U32.AND.EX P1, PT, R251, 0x1000000, PT, P1 ;  /* 0x01000000fb00780c */ /* 0x000fe20003f26110 */
[----:B------:R-:W-:Y:S01]  /*2cf0*/  FMUL.FTZ R102, R211, R102 ;  /* 0x00000066d3667220 */ /* 0x000fe20000410000 */
[----:B------:R-:W-:Y:S01]  /*2d00*/  LOP3.LUT P6, RZ, R251, 0xff00, RZ, 0xc0, !PT ;  /* 0x0000ff00fbff7812 */ /* 0x000fe200078cc0ff */
[----:B------:R-:W-:Y:S01]  /*2d10*/  FMUL.FTZ R216, R211, R216 ;  /* 0x000000d8d3d87220 */ /* 0x000fe20000410000 */
[----:B------:R-:W-:Y:S01]  /*2d20*/  FSEL R96, R96, RZ, P1 ;  /* 0x000000ff60607208 */ /* 0x000fe20000800000 */
[----:B------:R-:W-:Y:S01]  /*2d30*/  FMUL.FTZ R104, R104, UR6 ;  /* 0x0000000668687c20 */ /* 0x000fe20008410000 */
[----:B------:R-:W-:Y:S01]  /*2d40*/  FSEL R75, R106, RZ, P3 ;  /* 0x000000ff6a4b7208 */ /* 0x000fe20001800000 */
[----:B------:R-:W-:Y:S01]  /*2d50*/  FMUL.FTZ R214, R214, UR6 ;  /* 0x00000006d6d67c20 */ /* 0x000fe20008410000 */
[----:B------:R-:W-:Y:S01]  /*2d60*/  FSEL R74, R72, RZ, P5 ;  /* 0x000000ff484a7208 */ /* 0x000fe20002800000 */
        /* <DEDUP_REMOVED lines=16> */
.L_x_190:
[-CC-:B------:R-:W-:Y:S01]  /*2e70*/  FFMA.FTZ R52, R213, R237.reuse, R241.reuse ;  /* 0x000000edd5347223 */ /* 0x180fe200000100f1 */
[-CC-:B------:R-:W-:Y:S01]  /*2e80*/  FFMA.FTZ R99, R99, R237.reuse, R241.reuse ;  /* 0x000000ed63637223 */ /* 0x180fe200000100f1 */
[-CC-:B------:R-:W-:Y:S01]  /*2e90*/  FFMA.FTZ R106, R106, R237.reuse, R241.reuse ;  /* 0x000000ed6a6a7223 */ /* 0x180fe200000100f1 */
[-C--:B------:R-:W-:Y:S01]  /*2ea0*/  FFMA.FTZ R97, R97, R237.reuse, R241 ;  /* 0x000000ed61617223 */ /* 0x080fe200000100f1 */
[----:B------:R-:W-:Y:S01]  /*2eb0*/  FADD.FTZ R52, R107, -R52 ;  /* 0x800000346b347221 */ /* 0x000fe20000010000 */
[----:B------:R-:W-:Y:S01]  /*2ec0*/  FADD.FTZ R98, R98, -R99 ;  /* 0x8000006362627221 */ /* 0x000fe20000010000 */
[-CC-:B------:R-:W-:Y:S01]  /*2ed0*/  FFMA.FTZ R215, R215, R237.reuse, R241.reuse ;  /* 0x000000edd7d77223 */ /* 0x180fe200000100f1 */
[-C--:B------:R-:W-:Y:S01]  /*2ee0*/  FFMA.FTZ R102, R102, R237.reuse, R241 ;  /* 0x000000ed66667223 */ /* 0x080fe200000100f1 */
[----:B------:R-:W-:Y:S01]  /*2ef0*/  FADD.FTZ R106, R105, -R106 ;  /* 0x8000006a696a7221 */ /* 0x000fe20000010000 */
[----:B------:R-:W-:Y:S01]  /*2f00*/  FADD.FTZ R96, R96, -R97 ;  /* 0x8000006160607221 */ /* 0x000fe20000010000 */
[-CC-:B------:R-:W-:Y:S01]  /*2f10*/  FFMA.FTZ R104, R104, R237.reuse, R241.reuse ;  /* 0x000000ed68687223 */ /* 0x180fe200000100f1 */
[----:B------:R-:W-:Y:S01]  /*2f20*/  FFMA.FTZ R53, R0, R237, R241 ;  /* 0x000000ed00357223 */ /* 0x000fe200000100f1 */
[C---:B------:R-:W-:Y:S01]  /*2f30*/  FMUL.FTZ R52, R211.reuse, R52 ;  /* 0x00000034d3347220 */ /* 0x040fe20000410000 */
[----:B------:R-:W-:Y:S01]  /*2f40*/  FMUL.FTZ R77, R211, R98 ;  /* 0x00000062d34d7220 */ /* 0x000fe20000410000 */
[----:B------:R-:W-:Y:S01]  /*2f50*/  FADD.FTZ R214, R214, -R215 ;  /* 0x800000d7d6d67221 */ /* 0x000fe20000010000 */
[----:B------:R-:W-:Y:S01]  /*2f60*/  FADD.FTZ R102, R101, -R102 ;  /* 0x8000006665667221 */ /* 0x000fe20000010000 */
[C---:B------:R-:W-:Y:S01]  /*2f70*/  FMUL.FTZ R96, R211.reuse, R96 ;  /* 0x00000060d3607220 */ /* 0x040fe20000410000 */
[----:B------:R-:W-:Y:S01]  /*2f80*/  FMUL.FTZ R55, R211, R106 ;  /* 0x0000006ad3377220 */ /* 0x000fe20000410000 */
[----:B-----5:R-:W-:Y:S01]  /*2f90*/  ISETP.GE.U32.AND P1, PT, R250, RZ, PT ;  /* 0x000000fffa00720c */ /* 0x020fe20003f26070 */
[----:B------:R-:W-:Y:S01]  /*2fa0*/  FADD.FTZ R104, R103, -R104 ;  /* 0x8000006867687221 */ /* 0x000fe20000010000 */
[----:B------:R-:W-:Y:S01]  /*2fb0*/  FADD.FTZ R216, R216, -R53 ;  /* 0x80000035d8d87221 */ /* 0x000fe20000010000 */
[C---:B------:R-:W-:Y:S01]  /*2fc0*/  FMUL.FTZ R53, R211.reuse, R214 ;  /* 0x000000d6d3357220 */ /* 0x040fe20000410000 */
[----:B------:R-:W-:Y:S01]  /*2fd0*/  FMUL.FTZ R102, R211, R102 ;  /* 0x00000066d3667220 */ /* 0x000fe20000410000 */
[----:B------:R-:W-:Y:S01]  /*2fe0*/  FMUL.FTZ R75, R96, UR6 ;  /* 0x00000006604b7c20 */ /* 0x000fe20008410000 */
[----:B------:R-:W-:Y:S01]  /*2ff0*/  FMUL.FTZ R72, R55, UR6 ;  /* 0x0000000637487c20 */ /* 0x000fe20008410000 */
[----:B------:R-:W-:Y:S01]  /*3000*/  FMUL.FTZ R74, R52, UR6 ;  /* 0x00000006344a7c20 */ /* 0x000fe20008410000 */
[C---:B------:R-:W-:Y:S01]  /*3010*/  FMUL.FTZ R73, R77.reuse, UR6 ;  /* 0x000000064d497c20 */ /* 0x040fe20008410000 */
[----:B------:R-:W-:Y:S01]  /*3020*/  F2FP.BF16.F32.PACK_AB R54, R77, R52 ;  /* 0x000000344d36723e */ /* 0x000fe200000010ff */
[----:B------:R-:W-:Y:S01]  /*3030*/  FMUL.FTZ R77, R211, R104 ;  /* 0x00000068d34d7220 */ /* 0x000fe20000410000 */
[----:B------:R-:W-:Y:S01]  /*3040*/  LOP3.LUT P3, RZ, R251, 0xff0000, RZ, 0xc0, !PT ;  /* 0x00ff0000fbff7812 */ /* 0x000fe2000786c0ff */
[----:B------:R-:W-:Y:S01]  /*3050*/  FMUL.FTZ R52, R211, R216 ;  /* 0x000000d8d3347220 */ /* 0x000fe20000410000 */
[----:B------:R-:W-:Y:S01]  /*3060*/  LOP3.LUT P6, RZ, R251, 0xff, RZ, 0xc0, !PT ;  /* 0x000000fffbff7812 */ /* 0x000fe200078cc0ff */
[----:B------:R-:W-:Y:S01]  /*3070*/  FMUL.FTZ R78, R53, UR6 ;  /* 0x00000006354e7c20 */ /* 0x000fe20008410000 */
[C---:B------:R-:W-:Y:S01]  /*3080*/  LOP3.LUT P5, RZ, R251.reuse, 0xff00, RZ, 0xc0, !PT ;  /* 0x0000ff00fbff7812 */ /* 0x040fe200078ac0ff */
[----:B------:R-:W-:Y:S01]  /*3090*/  FMUL.FTZ R0, R52, UR6 ;  /* 0x0000000634007c20 */ /* 0x000fe20008410000 */
[----:B------:R-:W-:Y:S01]  /*30a0*/  ISETP.GE.U32.AND.EX P1, PT, R251, 0x1000000, PT, P1 ;  /* 0x01000000fb00780c */ /* 0x000fe20003f26110 */
[----:B------:R-:W-:Y:S01]  /*30b0*/  FMUL.FTZ R76, R77, UR6 ;  /* 0x000000064d4c7c20 */ /* 0x000fe20008410000 */
[C---:B------:R-:W-:Y:S01]  /*30c0*/  F2FP.BF16.F32.PACK_AB R53, R102.reuse, R53 ;  /* 0x000000356635723e */ /* 0x040fe200000010ff */
[----:B------:R-:W-:Y:S01]  /*30d0*/  FMUL.FTZ R102, R102, UR6 ;  /* 0x0000000666667c20 */ /* 0x000fe20008410000 */
[----:B------:R-:W-:-:S02]  /*30e0*/  FSEL R75, R75, RZ, P1 ;  /* 0x000000ff4b4b7208 */ /* 0x000fc40000800000 */
[----:B------:R-:W-:Y:S02]  /*30f0*/  FSEL R72, R72, RZ, P3 ;  /* 0x000000ff48487208 */ /* 0x000fe40001800000 */
[----:B------:R-:W-:Y:S02]  /*3100*/  FSEL R74, R74, RZ, P6 ;  /* 0x000000ff4a4a7208 */ /* 0x000fe40003000000 */
[----:B------:R-:W-:Y:S02]  /*3110*/  FSEL R73, R73, RZ, P5 ;  /* 0x000000ff49497208 */ /* 0x000fe40002800000 */
[C---:B------:R-:W-:Y:S02]  /*3120*/  LOP3.LUT P1, RZ, R250.reuse, 0xff0000, RZ, 0xc0, !PT ;  /* 0x00ff0000faff7812 */ /* 0x040fe4000782c0ff */
[C---:B------:R-:W-:Y:S02]  /*3130*/  LOP3.LUT P3, RZ, R250.reuse, 0xff000000, RZ, 0xc0, !PT ;  /* 0xff000000faff7812 */ /* 0x040fe4000786c0ff */
[----:B------:R-:W-:-:S02]  /*3140*/  LOP3.LUT P6, RZ, R250, 0xff, RZ, 0xc0, !PT ;  /* 0x000000fffaff7812 */ /* 0x000fc400078cc0ff */
[----:B------:R-:W-:Y:S02]  /*3150*/  LOP3.LUT P5, RZ, R250, 0xff00, RZ, 0xc0, !PT ;  /* 0x0000ff00faff7812 */ /* 0x000fe400078ac0ff */
[----:B------:R-:W-:Y:S02]  /*3160*/  F2FP.BF16.F32.PACK_AB R52, R77, R52 ;  /* 0x000000344d34723e */ /* 0x000fe400000010ff */
[----:B------:R-:W-:Y:S02]  /*3170*/  FSEL R78, R78, RZ, P1 ;  /* 0x000000ff4e4e7208 */ /* 0x000fe40000800000 */
[----:B------:R-:W-:Y:S02]  /*3180*/  FSEL R79, R102, RZ, P3 ;  /* 0x000000ff664f7208 */ /* 0x000fe40001800000 */
[----:B------:R-:W-:Y:S02]  /*3190*/  FSEL R0, R0, RZ, P6 ;  /* 0x000000ff00007208 */ /* 0x000fe40003000000 */
[----:B------:R-:W-:-:S02]  /*31a0*/  FSEL R77, R76, RZ, P5 ;  /* 0x000000ff4c4d7208 */ /* 0x000fc40002800000 */
[----:B------:R-:W-:Y:S02]  /*31b0*/  F2FP.BF16.F32.PACK_AB R75, R75, R72 ;  /* 0x000000484b4b723e */ /* 0x000fe400000010ff */
[----:B------:R-:W-:Y:S02]  /*31c0*/  F2FP.BF16.F32.PACK_AB R74, R73, R74 ;  /* 0x0000004a494a723e */ /* 0x000fe400000010ff */
[----:B------:R-:W-:Y:S02]  /*31d0*/  F2FP.BF16.F32.PACK_AB R55, R96, R55 ;  /* 0x000000376037723e */ /* 0x000fe400000010ff */
[----:B------:R-:W-:Y:S02]  /*31e0*/  F2FP.BF16.F32.PACK_AB R73, R79, R78 ;  /* 0x0000004e4f49723e */ /* 0x000fe400000010ff */
[----:B------:R-:W-:Y:S01]  /*31f0*/  F2FP.BF16.F32.PACK_AB R72, R77, R0 ;  /* 0x000000004d48723e */ /* 0x000fe200000010ff */
[----:B------:R-:W-:Y:S06]  /*3200*/  BRA `(.L_x_191) ;  /* 0x0000001c00947947 */ /* 0x000fec0003800000 */
.L_x_189:
[----:B------:R-:W-:Y:S01]  /*3210*/  UMOV UR4, UR8 ;  /* 0x0000000800047c82 */ /* 0x000fe20008000000 */
[----:B------:R-:W-:Y:S01]  /*3220*/  UMOV UR5, UR9 ;  /* 0x0000000900057c82 */ /* 0x000fe20008000000 */
[----:B------:R-:W-:-:S04]  /*3230*/  UISETP.NE.U32.AND UP0, UPT, UR4, URZ, UPT ;  /* 0x000000ff0400728c */ /* 0x000fc8000bf05070 */
[----:B------:R-:W-:-:S09]  /*3240*/  UISETP.NE.AND.EX UP0, UPT, UR5, URZ, UPT, UP0 ;  /* 0x000000ff0500728c */ /* 0x000fd2000bf05300 */
[----:B------:R-:W-:Y:S05]  /*3250*/  BRA.U UP0, `(.L_x_192) ;  /* 0x0000000500087547 */ /* 0x000fea000b800000 */
[----:B-----5:R-:W-:Y:S01]  /*3260*/  PRMT R73, R67, 0x7632, R73 ;  /* 0x0000763243497816 */ /* 0x020fe20000000049 */
[-CC-:B------:R-:W-:Y:S01]  /*3270*/  FFMA.FTZ R97, R97, R237.reuse, R241.reuse ;  /* 0x000000ed61617223 */ /* 0x180fe200000100f1 */
[-CC-:B------:R-:W-:Y:S01]  /*3280*/  FFMA.FTZ R75, R0, R237.reuse, R241.reuse ;  /* 0x000000ed004b7223 */ /* 0x180fe200000100f1 */
[-C--:B------:R-:W-:Y:S01]  /*3290*/  FFMA.FTZ R76, R213, R237.reuse, R241 ;  /* 0x000000edd54c7223 */ /* 0x080fe200000100f1 */
[----:B------:R-:W-:Y:S01]  /*32a0*/  SHF.L.U32 R78, R73, 0x10, RZ ;  /* 0x00000010494e7819 */ /* 0x000fe200000006ff */
[----:B------:R-:W-:Y:S01]  /*32b0*/  FADD.FTZ R81, R96, -R97 ;  /* 0x8000006160517221 */ /* 0x000fe20000010000 */
[----:B------:R-:W-:Y:S01]  /*32c0*/  SHF.L.U32 R0, R66, 0x10, RZ ;  /* 0x0000001042007819 */ /* 0x000fe200000006ff */
[----:B------:R-:W-:Y:S01]  /*32d0*/  FADD.FTZ R83, R216, -R75 ;  /* 0x8000004bd8537221 */ /* 0x000fe20000010000 */
[----:B------:R-:W-:Y:S01]  /*32e0*/  FADD.FTZ R107, R107, -R76 ;  /* 0x8000004c6b6b7221 */ /* 0x000fe20000010000 */
[-C--:B------:R-:W-:Y:S01]  /*32f0*/  FFMA.FTZ R106, R106, R237.reuse, R241 ;  /* 0x000000ed6a6a7223 */ /* 0x080fe200000100f1 */
[----:B------:R-:W-:Y:S01]  /*3300*/  PRMT R75, R66, 0x7632, R75 ;  /* 0x00007632424b7816 */ /* 0x000fe2000000004b */
[----:B------:R-:W-:Y:S01]  /*3310*/  FFMA.FTZ R99, R99, R237, R241 ;  /* 0x000000ed63637223 */ /* 0x000fe200000100f1 */
[----:B------:R-:W-:Y:S01]  /*3320*/  FFMA.FTZ R81, R211, R81, R78 ;  /* 0x00000051d3517223 */ /* 0x000fe2000001004e */
[----:B------:R-:W-:-:S02]  /*3330*/  IMAD.U32 R76, R67, 0x10000, RZ ;  /* 0x00010000434c7824 */ /* 0x000fc400078e00ff */
[----:B------:R-:W-:Y:S01]  /*3340*/  FADD.FTZ R79, R105, -R106 ;  /* 0x8000006a694f7221 */ /* 0x000fe20000010000 */
[--C-:B------:R-:W-:Y:S01]  /*3350*/  FFMA.FTZ R78, R211, R107, R0.reuse ;  /* 0x0000006bd34e7223 */ /* 0x100fe20000010000 */
[----:B------:R-:W-:Y:S01]  /*3360*/  PRMT R73, R65, 0x7632, R73 ;  /* 0x0000763241497816 */ /* 0x000fe20000000049 */
[----:B------:R-:W-:Y:S01]  /*3370*/  FADD.FTZ R99, R98, -R99 ;  /* 0x8000006362637221 */ /* 0x000fe20000010000 */
[----:B------:R-:W-:Y:S01]  /*3380*/  PRMT R0, R64, 0x7632, R0 ;  /* 0x0000763240007816 */ /* 0x000fe20000000000 */
[----:B------:R-:W-:Y:S02]  /*3390*/  IMAD.U32 R80, R75, 0x10000, RZ ;  /* 0x000100004b507824 */ /* 0x000fe400078e00ff */
[-CC-:B------:R-:W-:Y:S01]  /*33a0*/  FFMA.FTZ R72, R104, R237.reuse, R241.reuse ;  /* 0x000000ed68487223 */ /* 0x180fe200000100f1 */
[-CC-:B------:R-:W-:Y:S01]  /*33b0*/  FFMA.FTZ R215, R215, R237.reuse, R241.reuse ;  /* 0x000000edd7d77223 */ /* 0x180fe200000100f1 */
[----:B------:R-:W-:Y:S01]  /*33c0*/  FFMA.FTZ R74, R102, R237, R241 ;  /* 0x000000ed664a7223 */ /* 0x000fe200000100f1 */
[----:B------:R-:W-:Y:S01]  /*33d0*/  FFMA.FTZ R79, R211, R79, R76 ;  /* 0x0000004fd34f7223 */ /* 0x000fe2000001004c */
[----:B------:R-:W-:Y:S01]  /*33e0*/  ISETP.GE.U32.AND P1, PT, R250, RZ, PT ;  /* 0x000000fffa00720c */ /* 0x000fe20003f26070 */
[----:B------:R-:W-:Y:S01]  /*33f0*/  IMAD.U32 R77, R73, 0x10000, RZ ;  /* 0x00010000494d7824 */ /* 0x000fe200078e00ff */
[----:B------:R-:W-:Y:S01]  /*3400*/  SHF.L.U32 R75, R65, 0x10, RZ ;  /* 0x00000010414b7819 */ /* 0x000fe200000006ff */
[----:B------:R-:W-:Y:S01]  /*3410*/  FFMA.FTZ R80, R211, R99, R80 ;  /* 0x00000063d3507223 */ /* 0x000fe20000010050 */
[----:B------:R-:W-:Y:S01]  /*3420*/  SHF.L.U32 R76, R64, 0x10, RZ ;  /* 0x00000010404c7819 */ /* 0x000fe200000006ff */
[----:B------:R-:W-:Y:S01]  /*3430*/  FADD.FTZ R72, R103, -R72 ;  /* 0x8000004867487221 */ /* 0x000fe20000010000 */
[----:B------:R-:W-:Y:S01]  /*3440*/  FADD.FTZ R214, R214, -R215 ;  /* 0x800000d7d6d67221 */ /* 0x000fe20000010000 */
[----:B------:R-:W-:Y:S01]  /*3450*/  FADD.FTZ R74, R101, -R74 ;  /* 0x8000004a654a7221 */ /* 0x000fe20000010000 */
[----:B------:R-:W-:-:S02]  /*3460*/  IMAD.U32 R73, R0, 0x10000, RZ ;  /* 0x0001000000497824 */ /* 0x000fc400078e00ff */
[----:B------:R-:W-:Y:S01]  /*3470*/  FMUL.FTZ R81, R81, UR6 ;  /* 0x0000000651517c20 */ /* 0x000fe20008410000 */
[----:B------:R-:W-:Y:S01]  /*3480*/  ISETP.GE.U32.AND.EX P1, PT, R251, 0x1000000, PT, P1 ;  /* 0x01000000fb00780c */ /* 0x000fe20003f26110 */
[----:B------:R-:W-:Y:S01]  /*3490*/  FMUL.FTZ R79, R79, UR6 ;  /* 0x000000064f4f7c20 */ /* 0x000fe20008410000 */
[----:B------:R-:W-:Y:S01]  /*34a0*/  LOP3.LUT P3, RZ, R251, 0xff0000, RZ, 0xc0, !PT ;  /* 0x00ff0000fbff7812 */ /* 0x000fe2000786c0ff */
[----:B------:R-:W-:Y:S01]  /*34b0*/  FMUL.FTZ R78, R78, UR6 ;  /* 0x000000064e4e7c20 */ /* 0x000fe20008410000 */
[----:B------:R-:W-:Y:S01]  /*34c0*/  FMUL.FTZ R80, R80, UR6 ;  /* 0x0000000650507c20 */ /* 0x000fe20008410000 */
[C---:B------:R-:W-:Y:S01]  /*34d0*/  FFMA.FTZ R75, R211.reuse, R214, R75 ;  /* 0x000000d6d34b7223 */ /* 0x040fe2000001004b */
[C---:B------:R-:W-:Y:S01]  /*34e0*/  FFMA.FTZ R74, R211.reuse, R74, R77 ;  /* 0x0000004ad34a7223 */ /* 0x040fe2000001004d */
[C---:B------:R-:W-:Y:S01]  /*34f0*/  FFMA.FTZ R76, R211.reuse, R83, R76 ;  /* 0x00000053d34c7223 */ /* 0x040fe2000001004c */
[----:B------:R-:W-:Y:S01]  /*3500*/  FFMA.FTZ R72, R211, R72, R73 ;  /* 0x00000048d3487223 */ /* 0x000fe20000010049 */
        /* <DEDUP_REMOVED lines=23> */
.L_x_192:
[----:B-----5:R-:W-:Y:S01]  /*3680*/  PRMT R53, R67, 0x7632, R53 ;  /* 0x0000763243357816 */ /* 0x020fe20000000035 */
[-CC-:B------:R-:W-:Y:S01]  /*3690*/  FFMA.FTZ R52, R213, R237.reuse, R241.reuse ;  /* 0x000000edd5347223 */ /* 0x180fe200000100f1 */
[-CC-:B------:R-:W-:Y:S01]  /*36a0*/  FFMA.FTZ R106, R106, R237.reuse, R241.reuse ;  /* 0x000000ed6a6a7223 */ /* 0x180fe200000100f1 */
[-CC-:B------:R-:W-:Y:S01]  /*36b0*/  FFMA.FTZ R97, R97, R237.reuse, R241.reuse ;  /* 0x000000ed61617223 */ /* 0x180fe200000100f1 */
[-CC-:B------:R-:W-:Y:S01]  /*36c0*/  FFMA.FTZ R99, R99, R237.reuse, R241.reuse ;  /* 0x000000ed63637223 */ /* 0x180fe200000100f1 */
[----:B------:R-:W-:Y:S01]  /*36d0*/  IMAD.U32 R55, R53, 0x10000, RZ ;  /* 0x0001000035377824 */ /* 0x000fe200078e00ff */
[C---:B------:R-:W-:Y:S01]  /*36e0*/  SHF.L.U32 R53, R66.reuse, 0x10, RZ ;  /* 0x0000001042357819 */ /* 0x040fe200000006ff */
[--C-:B------:R-:W-:Y:S01]  /*36f0*/  FADD.FTZ R54, R107, -R52.reuse ;  /* 0x800000346b367221 */ /* 0x100fe20000010000 */
[----:B------:R-:W-:Y:S01]  /*3700*/  PRMT R52, R66, 0x7632, R52 ;  /* 0x0000763242347816 */ /* 0x000fe20000000034 */
[-C--:B------:R-:W-:Y:S01]  /*3710*/  FFMA.FTZ R215, R215, R237.reuse, R241 ;  /* 0x000000edd7d77223 */ /* 0x080fe200000100f1 */
[----:B------:R-:W-:Y:S01]  /*3720*/  SHF.L.U32 R72, R67, 0x10, RZ ;  /* 0x0000001043487819 */ /* 0x000fe200000006ff */
[----:B------:R-:W-:Y:S01]  /*3730*/  FFMA.FTZ R54, R211, R54, R53 ;  /* 0x00000036d3367223 */ /* 0x000fe20000010035 */
[-CC-:B------:R-:W-:Y:S01]  /*3740*/  FFMA.FTZ R53, R0, R237.reuse, R241.reuse ;  /* 0x000000ed00357223 */ /* 0x180fe200000100f1 */
[----:B------:R-:W-:Y:S01]  /*3750*/  FFMA.FTZ R102, R102, R237, R241 ;  /* 0x000000ed66667223 */ /* 0x000fe200000100f1 */
[----:B------:R-:W-:Y:S01]  /*3760*/  FADD.FTZ R106, R105, -R106 ;  /* 0x8000006a696a7221 */ /* 0x000fe20000010000 */
[----:B------:R-:W-:Y:S01]  /*3770*/  FADD.FTZ R96, R96, -R97 ;  /* 0x8000006160607221 */ /* 0x000fe20000010000 */
[--C-:B------:R-:W-:Y:S01]  /*3780*/  FADD.FTZ R216, R216, -R53.reuse ;  /* 0x80000035d8d87221 */ /* 0x100fe20000010000 */
[----:B------:R-:W-:Y:S01]  /*3790*/  PRMT R53, R65, 0x7632, R53 ;  /* 0x0000763241357816 */ /* 0x000fe20000000035 */
[----:B------:R-:W-:-:S02]  /*37a0*/  IMAD.U32 R73, R52, 0x10000, RZ ;  /* 0x0001000034497824 */ /* 0x000fc400078e00ff */
[----:B------:R-:W-:Y:S01]  /*37b0*/  FADD.FTZ R98, R98, -R99 ;  /* 0x8000006362627221 */ /* 0x000fe20000010000 */
[----:B------:R-:W-:Y:S01]  /*37c0*/  PRMT R0, R64, 0x7632, R0 ;  /* 0x0000763240007816 */ /* 0x000fe20000000000 */
[----:B------:R-:W-:Y:S01]  /*37d0*/  FFMA.FTZ R104, R104, R237, R241 ;  /* 0x000000ed68687223 */ /* 0x000fe200000100f1 */
[----:B------:R-:W-:Y:S01]  /*37e0*/  SHF.L.U32 R76, R65, 0x10, RZ ;  /* 0x00000010414c7819 */ /* 0x000fe200000006ff */
[----:B------:R-:W-:Y:S01]  /*37f0*/  FADD.FTZ R214, R214, -R215 ;  /* 0x800000d7d6d67221 */ /* 0x000fe20000010000 */
[----:B------:R-:W-:Y:S01]  /*3800*/  FADD.FTZ R102, R101, -R102 ;  /* 0x8000006665667221 */ /* 0x000fe20000010000 */
[----:B------:R-:W-:Y:S02]  /*3810*/  IMAD.U32 R79, R53, 0x10000, RZ ;  /* 0x00010000354f7824 */ /* 0x000fe400078e00ff */
[C---:B------:R-:W-:Y:S01]  /*3820*/  FFMA.FTZ R52, R211.reuse, R106, R72 ;  /* 0x0000006ad3347223 */ /* 0x040fe20000010048 */
[C---:B------:R-:W-:Y:S01]  /*3830*/  FFMA.FTZ R55, R211.reuse, R96, R55 ;  /* 0x00000060d3377223 */ /* 0x040fe20000010037 */
[----:B------:R-:W-:Y:S01]  /*3840*/  FFMA.FTZ R81, R211, R98, R73 ;  /* 0x00000062d3517223 */ /* 0x000fe20000010049 */
[----:B------:R-:W-:Y:S01]  /*3850*/  SHF.L.U32 R53, R64, 0x10, RZ ;  /* 0x0000001040357819 */ /* 0x000fe200000006ff */
[----:B------:R-:W-:Y:S01]  /*3860*/  IMAD.U32 R77, R0, 0x10000, RZ ;  /* 0x00010000004d7824 */ /* 0x000fe200078e00ff */
[----:B------:R-:W-:Y:S01]  /*3870*/  ISETP.GE.U32.AND P1, PT, R250, RZ, PT ;  /* 0x000000fffa00720c */ /* 0x000fe20003f26070 */
[----:B------:R-:W-:Y:S01]  /*3880*/  FADD.FTZ R104, R103, -R104 ;  /* 0x8000006867687221 */ /* 0x000fe20000010000 */
[C---:B------:R-:W-:Y:S01]  /*3890*/  FFMA.FTZ R76, R211.reuse, R214, R76 ;  /* 0x000000d6d34c7223 */ /* 0x040fe2000001004c */
[----:B------:R-:W-:Y:S01]  /*38a0*/  FFMA.FTZ R79, R211, R102, R79 ;  /* 0x00000066d34f7223 */ /* 0x000fe2000001004f */
[----:B------:R-:W-:Y:S01]  /*38b0*/  FMUL.FTZ R75, R55, UR6 ;  /* 0x00000006374b7c20 */ /* 0x000fe20008410000 */
[----:B------:R-:W-:Y:S01]  /*38c0*/  FMUL.FTZ R72, R52, UR6 ;  /* 0x0000000634487c20 */ /* 0x000fe20008410000 */
[----:B------:R-:W-:Y:S01]  /*38d0*/  FMUL.FTZ R73, R54, UR6 ;  /* 0x0000000636497c20 */ /* 0x000fe20008410000 */
[----:B------:R-:W-:Y:S01]  /*38e0*/  FMUL.FTZ R74, R81, UR6 ;  /* 0x00000006514a7c20 */ /* 0x000fe20008410000 */
[----:B------:R-:W-:Y:S01]  /*38f0*/  LOP3.LUT P3, RZ, R251, 0xff0000, RZ, 0xc0, !PT ;  /* 0x00ff0000fbff7812 */ /* 0x000fe2000786c0ff */
[----:B------:R-:W-:Y:S01]  /*3900*/  FFMA.FTZ R216, R211, R216, R53 ;  /* 0x000000d8d3d87223 */ /* 0x000fe20000010035 */
[----:B------:R-:W-:Y:S01]  /*3910*/  ISETP.GE.U32.AND.EX P1, PT, R251, 0x1000000, PT, P1 ;  /* 0x01000000fb00780c */ /* 0x000fe20003f26110 */
[----:B------:R-:W-:Y:S01]  /*3920*/  FFMA.FTZ R77, R211, R104, R77 ;  /* 0x00000068d34d7223 */ /* 0x000fe2000001004d */
[C---:B------:R-:W-:Y:S01]  /*3930*/  LOP3.LUT P6, RZ, R251.reuse, 0xff, RZ, 0xc0, !PT ;  /* 0x000000fffbff7812 */ /* 0x040fe200078cc0ff */
[----:B------:R-:W-:Y:S01]  /*3940*/  FMUL.FTZ R78, R76, UR6 ;  /* 0x000000064c4e7c20 */ /* 0x000fe20008410000 */
[----:B------:R-:W-:Y:S01]  /*3950*/  LOP3.LUT P5, RZ, R251, 0xff00, RZ, 0xc0, !PT ;  /* 0x0000ff00fbff7812 */ /* 0x000fe200078ac0ff */
[----:B------:R-:W-:Y:S01]  /*3960*/  FMUL.FTZ R0, R216, UR6 ;  /* 0x00000006d8007c20 */ /* 0x000fe20008410000 */
[C---:B------:R-:W-:Y:S01]  /*3970*/  F2FP.BF16.F32.PACK_AB R53, R79.reuse, R76 ;  /* 0x0000004c4f35723e */ /* 0x040fe200000010ff */
[----:B------:R-:W-:Y:S01]  /*3980*/  FMUL.FTZ R79, R79, UR6 ;  /* 0x000000064f4f7c20 */ /* 0x000fe20008410000 */
[----:B------:R-:W-:Y:S01]  /*3990*/  FSEL R75, R75, RZ, P1 ;  /* 0x000000ff4b4b7208 */ /* 0x000fe20000800000 */
[----:B------:R-:W-:Y:S01]  /*39a0*/  FMUL.FTZ R76, R77, UR6 ;  /* 0x000000064d4c7c20 */ /* 0x000fe20008410000 */
[----:B------:R-:W-:-:S02]  /*39b0*/  FSEL R72, R72, RZ, P3 ;  /* 0x000000ff48487208 */ /* 0x000fc40001800000 */
[----:B------:R-:W-:Y:S02]  /*39c0*/  FSEL R73, R73, RZ, P6 ;  /* 0x000000ff49497208 */ /* 0x000fe40003000000 */
[----:B------:R-:W-:Y:S02]  /*39d0*/  FSEL R74, R74, RZ, P5 ;  /* 0x000000ff4a4a7208 */ /* 0x000fe40002800000 */
[C---:B------:R-:W-:Y:S02]  /*39e0*/  LOP3.LUT P1, RZ, R250.reuse, 0xff0000, RZ, 0xc0, !PT ;  /* 0x00ff0000faff7812 */ /* 0x040fe4000782c0ff */
[C---:B------:R-:W-:Y:S02]  /*39f0*/  LOP3.LUT P3, RZ, R250.reuse, 0xff000000, RZ, 0xc0, !PT ;  /* 0xff000000faff7812 */ /* 0x040fe4000786c0ff */
[C---:B------:R-:W-:Y:S02]  /*3a00*/  LOP3.LUT P6, RZ, R250.reuse, 0xff, RZ, 0xc0, !PT ;  /* 0x000000fffaff7812 */ /* 0x040fe400078cc0ff */
[----:B------:R-:W-:-:S02]  /*3a10*/  LOP3.LUT P5, RZ, R250, 0xff00, RZ, 0xc0, !PT ;  /* 0x0000ff00faff7812 */ /* 0x000fc400078ac0ff */
[----:B------:R-:W-:Y:S02]  /*3a20*/  F2FP.BF16.F32.PACK_AB R55, R55, R52 ;  /* 0x000000343737723e */ /* 0x000fe400000010ff */
        /* <DEDUP_REMOVED lines=11> */
.L_x_188:
        /* <DEDUP_REMOVED lines=10> */
[-C--:B------:R-:W-:Y:S01]  /*3b80*/  FFMA.FTZ R106, R106, R237.reuse, R241 ;  /* 0x000000ed6a6a7223 */ /* 0x080fe200000100f1 */
[----:B-----5:R-:W-:Y:S01]  /*3b90*/  ISETP.GE.U32.AND P1, PT, R250, RZ, PT ;  /* 0x000000fffa00720c */ /* 0x020fe20003f26070 */
[----:B------:R-:W-:Y:S01]  /*3ba0*/  FADD.FTZ R96, R96, -R97 ;  /* 0x8000006160607221 */ /* 0x000fe20000010000 */
[----:B------:R-:W-:Y:S01]  /*3bb0*/  FADD.FTZ R56, R107, -R56 ;  /* 0x800000386b387221 */ /* 0x000fe20000010000 */
[----:B------:R-:W-:Y:S01]  /*3bc0*/  FADD.FTZ R106, R105, -R106 ;  /* 0x8000006a696a7221 */ /* 0x000fe20000010000 */
[-CC-:B------:R-:W-:Y:S01]  /*3bd0*/  FFMA.FTZ R215, R215, R237.reuse, R241.reuse ;  /* 0x000000edd7d77223 */ /* 0x180fe200000100f1 */
[----:B------:R-:W-:Y:S01]  /*3be0*/  FMUL.FTZ R96, R211, R96 ;  /* 0x00000060d3607220 */ /* 0x000fe20000410000 */
[-C--:B------:R-:W-:Y:S01]  /*3bf0*/  FFMA.FTZ R99, R99, R237.reuse, R241 ;  /* 0x000000ed63637223 */ /* 0x080fe200000100f1 */
[----:B------:R-:W-:Y:S01]  /*3c00*/  FMUL.FTZ R106, R211, R106 ;  /* 0x0000006ad36a7220 */ /* 0x000fe20000410000 */
[----:B------:R-:W-:Y:S01]  /*3c10*/  ISETP.GE.U32.AND.EX P5, PT, R251, 0x1000000, PT, P1 ;  /* 0x01000000fb00780c */ /* 0x000fe20003fa6110 */
[----:B------:R-:W-:Y:S01]  /*3c20*/  FMUL.FTZ R96, R96, UR6 ;  /* 0x0000000660607c20 */ /* 0x000fe20008410000 */
[----:B------:R-:W-:Y:S01]  /*3c30*/  FMUL.FTZ R56, R211, R56 ;  /* 0x00000038d3387220 */ /* 0x000fe20000410000 */
[----:B------:R-:W-:Y:S01]  /*3c40*/  FADD.FTZ R214, R214, -R215 ;  /* 0x800000d7d6d67221 */ /* 0x000fe20000010000 */
[----:B------:R-:W-:Y:S01]  /*3c50*/  FADD.FTZ R98, R98, -R99 ;  /* 0x8000006362627221 */ /* 0x000fe20000010000 */
[----:B------:R-:W-:Y:S01]  /*3c60*/  ISETP.GE.U32.AND P1, PT, R138, RZ, PT ;  /* 0x000000ff8a00720c */ /* 0x000fe20003f26070 */
[----:B------:R-:W-:Y:S01]  /*3c70*/  FMUL.FTZ R106, R106, UR6 ;  /* 0x000000066a6a7c20 */ /* 0x000fe20008410000 */
[----:B------:R-:W-:Y:S01]  /*3c80*/  FSEL R72, R96, RZ, P5 ;  /* 0x000000ff60487208 */ /* 0x000fe20002800000 */
[----:B------:R-:W-:Y:S01]  /*3c90*/  FMUL.FTZ R58, R56, UR6 ;  /* 0x00000006383a7c20 */ /* 0x000fe20008410000 */
[----:B------:R-:W-:Y:S01]  /*3ca0*/  LOP3.LUT P3, RZ, R251, 0xff0000, RZ, 0xc0, !PT ;  /* 0x00ff0000fbff7812 */ /* 0x000fe2000786c0ff */
[----:B------:R-:W-:Y:S01]  /*3cb0*/  FMUL.FTZ R98, R211, R98 ;  /* 0x00000062d3627220 */ /* 0x000fe20000410000 */
[----:B------:R-:W-:Y:S01]  /*3cc0*/  LOP3.LUT P5, RZ, R251, 0xff, RZ, 0xc0, !PT ;  /* 0x000000fffbff7812 */ /* 0x000fe200078ac0ff */
[----:B------:R-:W-:Y:S01]  /*3cd0*/  FMUL.FTZ R214, R211, R214 ;  /* 0x000000d6d3d67220 */ /* 0x000fe20000410000 */
[C---:B------:R-:W-:Y:S01]  /*3ce0*/  ISETP.GE.U32.AND.EX P1, PT, R139.reuse, 0x1000000, PT, P1 ;  /* 0x010000008b00780c */ /* 0x040fe20003f26110 */
[-CC-:B------:R-:W-:Y:S01]  /*3cf0*/  FFMA.FTZ R102, R102, R237.reuse, R241.reuse ;  /* 0x000000ed66667223 */ /* 0x180fe200000100f1 */
[----:B------:R-:W-:Y:S01]  /*3d00*/  FSEL R75, R106, RZ, P3 ;  /* 0x000000ff6a4b7208 */ /* 0x000fe20001800000 */
[----:B------:R-:W-:Y:S01]  /*3d10*/  FMUL.FTZ R98, R98, UR6 ;  /* 0x0000000662627c20 */ /* 0x000fe20008410000 */
[----:B------:R-:W-:Y:S01]  /*3d20*/  FSEL R56, R96, RZ, P1 ;  /* 0x000000ff60387208 */ /* 0x000fe20000800000 */
[-CC-:B------:R-:W-:Y:S01]  /*3d30*/  FFMA.FTZ R73, R0, R237.reuse, R241.reuse ;  /* 0x000000ed00497223 */ /* 0x180fe200000100f1 */
[----:B------:R-:W-:Y:S01]  /*3d40*/  FSEL R74, R58, RZ, P5 ;  /* 0x000000ff3a4a7208 */ /* 0x000fe20002800000 */
[----:B------:R-:W-:Y:S01]  /*3d50*/  FMUL.FTZ R214, R214, UR6 ;  /* 0x00000006d6d67c20 */ /* 0x000fe20008410000 */
[----:B------:R-:W-:Y:S01]  /*3d60*/  LOP3.LUT P3, RZ, R139, 0xff, RZ, 0xc0, !PT ;  /* 0x000000ff8bff7812 */ /* 0x000fe2000786c0ff */
[----:B------:R-:W-:Y:S01]  /*3d70*/  FADD.FTZ R102, R101, -R102 ;  /* 0x8000006665667221 */ /* 0x000fe20000010000 */
[----:B------:R-:W-:Y:S01]  /*3d80*/  LOP3.LUT P1, RZ, R139, 0xff00, RZ, 0xc0, !PT ;  /* 0x0000ff008bff7812 */ /* 0x000fe2000782c0ff */
[----:B------:R-:W-:Y:S01]  /*3d90*/  FFMA.FTZ R104, R104, R237, R241 ;  /* 0x000000ed68687223 */ /* 0x000fe200000100f1 */
[----:B------:R-:W-:Y:S01]  /*3da0*/  LOP3.LUT P5, RZ, R250, 0xff0000, RZ, 0xc0, !PT ;  /* 0x00ff0000faff7812 */ /* 0x000fe200078ac0ff */
[----:B------:R-:W-:Y:S01]  /*3db0*/  FADD.FTZ R216, R216, -R73 ;  /* 0x80000049d8d87221 */ /* 0x000fe20000010000 */
[----:B------:R-:W-:Y:S01]  /*3dc0*/  FSEL R58, R58, RZ, P3 ;  /* 0x000000ff3a3a7208 */ /* 0x000fe20001800000 */
[----:B------:R-:W-:Y:S01]  /*3dd0*/  FMUL.FTZ R102, R211, R102 ;  /* 0x00000066d3667220 */ /* 0x000fe20000410000 */
[----:B------:R-:W-:Y:S01]  /*3de0*/  FSEL R57, R98, RZ, P1 ;  /* 0x000000ff62397208 */ /* 0x000fe20000800000 */
[----:B------:R-:W-:Y:S01]  /*3df0*/  FADD.FTZ R104, R103, -R104 ;  /* 0x8000006867687221 */ /* 0x000fe20000010000 */
[----:B------:R-:W-:Y:S01]  /*3e00*/  FSEL R73, R214, RZ, P5 ;  /* 0x000000ffd6497208 */ /* 0x000fe20002800000 */
[----:B------:R-:W-:Y:S01]  /*3e10*/  FMUL.FTZ R102, R102, UR6 ;  /* 0x0000000666667c20 */ /* 0x000fe20008410000 */
[----:B------:R-:W-:Y:S01]  /*3e20*/  LOP3.LUT P6, RZ, R139, 0xff0000, RZ, 0xc0, !PT ;  /* 0x00ff00008bff7812 */ /* 0x000fe200078cc0ff */
[C---:B------:R-:W-:Y:S01]  /*3e30*/  FMUL.FTZ R104, R211.reuse, R104 ;  /* 0x00000068d3687220 */ /* 0x040fe20000410000 */
[----:B------:R-:W-:Y:S01]  /*3e40*/  LOP3.LUT P5, RZ, R138, 0xff0000, RZ, 0xc0, !PT ;  /* 0x00ff00008aff7812 */ /* 0x000fe200078ac0ff */
[----:B------:R-:W-:Y:S01]  /*3e50*/  FMUL.FTZ R216, R211, R216 ;  /* 0x000000d8d3d87220 */ /* 0x000fe20000410000 */
[----:B------:R-:W-:Y:S01]  /*3e60*/  F2FP.BF16.F32.PACK_AB R58, R57, R58 ;  /* 0x0000003a393a723e */ /* 0x000fe200000010ff */
[----:B------:R-:W-:Y:S01]  /*3e70*/  FMUL.FTZ R104, R104, UR6 ;  /* 0x0000000668687c20 */ /* 0x000fe20008410000 */
[----:B------:R-:W-:Y:S01]  /*3e80*/  FSEL R59, R106, RZ, P6 ;  /* 0x000000ff6a3b7208 */ /* 0x000fe20003000000 */
[----:B------:R-:W-:Y:S01]  /*3e90*/  FMUL.FTZ R216, R216, UR6 ;  /* 0x00000006d8d87c20 */ /* 0x000fe20008410000 */
[----:B------:R-:W-:-:S02]  /*3ea0*/  FSEL R57, R214, RZ, P5 ;  /* 0x000000ffd6397208 */ /* 0x000fc40002800000 */
[----:B------:R-:W-:Y:S02]  /*3eb0*/  LOP3.LUT P6, RZ, R251, 0xff00, RZ, 0xc0, !PT ;  /* 0x0000ff00fbff7812 */ /* 0x000fe400078cc0ff */
[----:B------:R-:W-:Y:S02]  /*3ec0*/  LOP3.LUT P3, RZ, R250, 0xff000000, RZ, 0xc0, !PT ;  /* 0xff000000faff7812 */ /* 0x000fe4000786c0ff */
[----:B------:R-:W-:Y:S02]  /*3ed0*/  LOP3.LUT P5, RZ, R138, 0xff000000, RZ, 0xc0, !PT ;  /* 0xff0000008aff7812 */ /* 0x000fe400078ac0ff */
[----:B------:R-:W-:Y:S02]  /*3ee0*/  FSEL R77, R98, RZ, P6 ;  /* 0x000000ff624d7208 */ /* 0x000fe40003000000 */
[C---:B------:R-:W-:Y:S02]  /*3ef0*/  FSEL R76, R102.reuse, RZ, P3 ;  /* 0x000000ff664c7208 */ /* 0x040fe40001800000 */
[----:B------:R-:W-:-:S02]  /*3f00*/  FSEL R0, R102, RZ, P5 ;  /* 0x000000ff66007208 */ /* 0x000fc40002800000 */
[C---:B------:R-:W-:Y:S02]  /*3f10*/  LOP3.LUT P6, RZ, R250.reuse, 0xff00, RZ, 0xc0, !PT ;  /* 0x0000ff00faff7812 */ /* 0x040fe400078cc0ff */
[----:B------:R-:W-:Y:S02]  /*3f20*/  LOP3.LUT P1, RZ, R250, 0xff, RZ, 0xc0, !PT ;  /* 0x000000fffaff7812 */ /* 0x000fe4000782c0ff */
[C---:B------:R-:W-:Y:S02]  /*3f30*/  LOP3.LUT P3, RZ, R138.reuse, 0xff00, RZ, 0xc0, !PT ;  /* 0x0000ff008aff7812 */ /* 0x040fe4000786c0ff */
[----:B------:R-:W-:Y:S02]  /*3f40*/  LOP3.LUT P5, RZ, R138, 0xff, RZ, 0xc0, !PT ;  /* 0x000000ff8aff7812 */ /* 0x000fe400078ac0ff */
[----:B------:R-:W-:Y:S02]  /*3f50*/  F2FP.BF16.F32.PACK_AB R59, R56, R59 ;  /* 0x0000003b383b723e */ /* 0x000fe400000010ff */
[----:B------:R-:W-:-:S02]  /*3f60*/  F2FP.BF16.F32.PACK_AB R75, R72, R75 ;  /* 0x0000004b484b723e */ /* 0x000fc400000010ff */
[----:B------:R-:W-:Y:S02]  /*3f70*/  F2FP.BF16.F32.PACK_AB R74, R77, R74 ;  /* 0x0000004a4d4a723e */ /* 0x000fe400000010ff */
[C---:B------:R-:W-:Y:S02]  /*3f80*/  FSEL R79, R104.reuse, RZ, P6 ;  /* 0x000000ff684f7208 */ /* 0x040fe40003000000 */
        /* <DEDUP_REMOVED lines=8> */
.L_x_194:
[-CC-:B------:R-:W-:Y:S01]  /*4010*/  FFMA.FTZ R106, R106, R237.reuse, R241.reuse ;  /* 0x000000ed6a6a7223 */ /* 0x180fe200000100f1 */
[-CC-:B------:R-:W-:Y:S01]  /*4020*/  FFMA.FTZ R97, R97, R237.reuse, R241.reuse ;  /* 0x000000ed61617223 */ /* 0x180fe200000100f1 */
[-CC-:B------:R-:W-:Y:S01]  /*4030*/  FFMA.FTZ R52, R213, R237.reuse, R241.reuse ;  /* 0x000000edd5347223 */ /* 0x180fe200000100f1 */
[-C--:B------:R-:W-:Y:S01]  /*4040*/  FFMA.FTZ R99, R99, R237.reuse, R241 ;  /* 0x000000ed63637223 */ /* 0x080fe200000100f1 */
[----:B------:R-:W-:Y:S01]  /*4050*/  FADD.FTZ R106, R105, -R106 ;  /* 0x8000006a696a7221 */ /* 0x000fe20000010000 */
[----:B------:R-:W-:Y:S01]  /*4060*/  FADD.FTZ R96, R96, -R97 ;  /* 0x8000006160607221 */ /* 0x000fe20000010000 */
[----:B------:R-:W-:Y:S01]  /*4070*/  FADD.FTZ R52, R107, -R52 ;  /* 0x800000346b347221 */ /* 0x000fe20000010000 */
[----:B-----5:R-:W-:Y:S01]  /*4080*/  ISETP.GE.U32.AND P1, PT, R250, RZ, PT ;  /* 0x000000fffa00720c */ /* 0x020fe20003f26070 */
[C---:B------:R-:W-:Y:S01]  /*4090*/  FMUL.FTZ R55, R211.reuse, R106 ;  /* 0x0000006ad3377220 */ /* 0x040fe20000410000 */
[----:B------:R-:W-:Y:S01]  /*40a0*/  FMUL.FTZ R96, R211, R96 ;  /* 0x00000060d3607220 */ /* 0x000fe20000410000 */
[----:B------:R-:W-:Y:S01]  /*40b0*/  ISETP.GE.U32.AND P3, PT, R138, RZ, PT ;  /* 0x000000ff8a00720c */ /* 0x000fe20003f66070 */
[----:B------:R-:W-:Y:S01]  /*40c0*/  FADD.FTZ R98, R98, -R99 ;  /* 0x8000006362627221 */ /* 0x000fe20000010000 */
[----:B------:R-:W-:Y:S01]  /*40d0*/  FMUL.FTZ R53, R55, UR6 ;  /* 0x0000000637357c20 */ /* 0x000fe20008410000 */
[-C--:B------:R-:W-:Y:S01]  /*40e0*/  FFMA.FTZ R215, R215, R237.reuse, R241 ;  /* 0x000000edd7d77223 */ /* 0x080fe200000100f1 */
[----:B------:R-:W-:Y:S01]  /*40f0*/  LOP3.LUT P6, RZ, R251, 0xff0000, RZ, 0xc0, !PT ;  /* 0x00ff0000fbff7812 */ /* 0x000fe200078cc0ff */
[----:B------:R-:W-:Y:S01]  /*4100*/  FMUL.FTZ R52, R211, R52 ;  /* 0x00000034d3347220 */ /* 0x000fe20000410000 */
[----:B------:R-:W-:Y:S01]  /*4110*/  LOP3.LUT P5, RZ, R139, 0xff0000, RZ, 0xc0, !PT ;  /* 0x00ff00008bff7812 */ /* 0x000fe200078ac0ff */
[----:B------:R-:W-:Y:S01]  /*4120*/  FMUL.FTZ R54, R96, UR6 ;  /* 0x0000000660367c20 */ /* 0x000fe20008410000 */
[----:B------:R-:W-:Y:S01]  /*4130*/  ISETP.GE.U32.AND.EX P1, PT, R251, 0x1000000, PT, P1 ;  /* 0x01000000fb00780c */ /* 0x000fe20003f26110 */
[----:B------:R-:W-:Y:S01]  /*4140*/  FMUL.FTZ R59, R211, R98 ;  /* 0x00000062d33b7220 */ /* 0x000fe20000410000 */
[----:B------:R-:W-:Y:S01]  /*4150*/  ISETP.GE.U32.AND.EX P3, PT, R139, 0x1000000, PT, P3 ;  /* 0x010000008b00780c */ /* 0x000fe20003f66130 */
[----:B------:R-:W-:Y:S01]  /*4160*/  FADD.FTZ R214, R214, -R215 ;  /* 0x800000d7d6d67221 */ /* 0x000fe20000010000 */
[C---:B------:R-:W-:Y:S01]  /*4170*/  FSEL R75, R53.reuse, RZ, P6 ;  /* 0x000000ff354b7208 */ /* 0x040fe20003000000 */
[-CC-:B------:R-:W-:Y:S01]  /*4180*/  FFMA.FTZ R102, R102, R237.reuse, R241.reuse ;  /* 0x000000ed66667223 */ /* 0x180fe200000100f1 */
[----:B------:R-:W-:Y:S01]  /*4190*/  FSEL R56, R53, RZ, P5 ;  /* 0x000000ff35387208 */ /* 0x000fe20002800000 */
[----:B------:R-:W-:Y:S01]  /*41a0*/  FMUL.FTZ R53, R52, UR6 ;  /* 0x0000000634357c20 */ /* 0x000fe20008410000 */
[----:B------:R-:W-:Y:S01]  /*41b0*/  LOP3.LUT P6, RZ, R251, 0xff, RZ, 0xc0, !PT ;  /* 0x000000fffbff7812 */ /* 0x000fe200078cc0ff */
[----:B------:R-:W-:Y:S01]  /*41c0*/  FMUL.FTZ R214, R211, R214 ;  /* 0x000000d6d3d67220 */ /* 0x000fe20000410000 */
[----:B------:R-:W-:Y:S01]  /*41d0*/  LOP3.LUT P5, RZ, R139, 0xff, RZ, 0xc0, !PT ;  /* 0x000000ff8bff7812 */ /* 0x000fe200078ac0ff */
[----:B------:R-:W-:Y:S01]  /*41e0*/  FADD.FTZ R102, R101, -R102 ;  /* 0x8000006665667221 */ /* 0x000fe20000010000 */
[----:B------:R-:W-:Y:S01]  /*41f0*/  FSEL R72, R54, RZ, P1 ;  /* 0x000000ff36487208 */ /* 0x000fe20000800000 */
[----:B------:R-:W-:Y:S01]  /*4200*/  FFMA.FTZ R104, R104, R237, R241 ;  /* 0x000000ed68687223 */ /* 0x000fe200000100f1 */
[----:B------:R-:W-:Y:S01]  /*4210*/  FSEL R73, R54, RZ, P3 ;  /* 0x000000ff36497208 */ /* 0x000fe20001800000 */
[----:B------:R-:W-:Y:S01]  /*4220*/  FMUL.FTZ R54, R59, UR6 ;  /* 0x000000063b367c20 */ /* 0x000fe20008410000 */
[----:B------:R-:W-:Y:S01]  /*4230*/  LOP3.LUT P1, RZ, R251, 0xff00, RZ, 0xc0, !PT ;  /* 0x0000ff00fbff7812 */ /* 0x000fe2000782c0ff */
[----:B------:R-:W-:Y:S01]  /*4240*/  FADD.FTZ R104, R103, -R104 ;  /* 0x8000006867687221 */ /* 0x000fe20000010000 */
[----:B------:R-:W-:-:S02]  /*4250*/  LOP3.LUT P3, RZ, R139, 0xff00, RZ, 0xc0, !PT ;  /* 0x0000ff008bff7812 */ /* 0x000fc4000786c0ff */
[C---:B------:R-:W-:Y:S02]  /*4260*/  FSEL R74, R53.reuse, RZ, P6 ;  /* 0x000000ff354a7208 */ /* 0x040fe40003000000 */
[----:B------:R-:W-:Y:S01]  /*4270*/  FSEL R58, R53, RZ, P5 ;  /* 0x000000ff353a7208 */ /* 0x000fe20002800000 */
[----:B------:R-:W-:Y:S01]  /*4280*/  FFMA.FTZ R53, R0, R237, R241 ;  /* 0x000000ed00357223 */ /* 0x000fe200000100f1 */
[----:B------:R-:W-:Y:S01]  /*4290*/  FSEL R57, R54, RZ, P1 ;  /* 0x000000ff36397208 */ /* 0x000fe20000800000 */
[----:B------:R-:W-:Y:S01]  /*42a0*/  FMUL.FTZ R0, R214, UR6 ;  /* 0x00000006d6007c20 */ /* 0x000fe20008410000 */
[----:B------:R-:W-:Y:S01]  /*42b0*/  FSEL R77, R54, RZ, P3 ;  /* 0x000000ff364d7208 */ /* 0x000fe20001800000 */
[----:B------:R-:W-:Y:S01]  /*42c0*/  FADD.FTZ R216, R216, -R53 ;  /* 0x80000035d8d87221 */ /* 0x000fe20000010000 */
[----:B------:R-:W-:Y:S02]  /*42d0*/  LOP3.LUT P6, RZ, R250, 0xff0000, RZ, 0xc0, !PT ;  /* 0x00ff0000faff7812 */ /* 0x000fe400078cc0ff */
[----:B------:R-:W-:Y:S01]  /*42e0*/  F2FP.BF16.F32.PACK_AB R54, R59, R52 ;  /* 0x000000343b36723e */ /* 0x000fe200000010ff */
[----:B------:R-:W-:Y:S01]  /*42f0*/  FMUL.FTZ R216, R211, R216 ;  /* 0x000000d8d3d87220 */ /* 0x000fe20000410000 */
[----:B------:R-:W-:Y:S01]  /*4300*/  F2FP.BF16.F32.PACK_AB R59, R73, R56 ;  /* 0x00000038493b723e */ /* 0x000fe200000010ff */
[----:B------:R-:W-:Y:S01]  /*4310*/  FMUL.FTZ R73, R211, R102 ;  /* 0x00000066d3497220 */ /* 0x000fe20000410000 */
[----:B------:R-:W-:-:S02]  /*4320*/  FSEL R76, R0, RZ, P6 ;  /* 0x000000ff004c7208 */ /* 0x000fc40003000000 */
[----:B------:R-:W-:Y:S01]  /*4330*/  LOP3.LUT P6, RZ, R138, 0xff0000, RZ, 0xc0, !PT ;  /* 0x00ff00008aff7812 */ /* 0x000fe200078cc0ff */
[C---:B------:R-:W-:Y:S01]  /*4340*/  FMUL.FTZ R56, R73.reuse, UR6 ;  /* 0x0000000649387c20 */ /* 0x040fe20008410000 */
[----:B------:R-:W-:Y:S01]  /*4350*/  F2FP.BF16.F32.PACK_AB R53, R73, R214 ;  /* 0x000000d64935723e */ /* 0x000fe200000010ff */
[----:B------:R-:W-:Y:S01]  /*4360*/  FMUL.FTZ R73, R211, R104 ;  /* 0x00000068d3497220 */ /* 0x000fe20000410000 */
[----:B------:R-:W-:Y:S02]  /*4370*/  FSEL R78, R0, RZ, P6 ;  /* 0x000000ff004e7208 */ /* 0x000fe40003000000 */
[----:B------:R-:W-:Y:S01]  /*4380*/  LOP3.LUT P5, RZ, R250, 0xff000000, RZ, 0xc0, !PT ;  /* 0xff000000faff7812 */ /* 0x000fe200078ac0ff */
[C---:B------:R-:W-:Y:S01]  /*4390*/  FMUL.FTZ R0, R73.reuse, UR6 ;  /* 0x0000000649007c20 */ /* 0x040fe20008410000 */
[----:B------:R-:W-:Y:S02]  /*43a0*/  LOP3.LUT P6, RZ, R138, 0xff000000, RZ, 0xc0, !PT ;  /* 0xff0000008aff7812 */ /* 0x000fe400078cc0ff */
[----:B------:R-:W-:Y:S01]  /*43b0*/  F2FP.BF16.F32.PACK_AB R52, R73, R216 ;  /* 0x000000d84934723e */ /* 0x000fe200000010ff */
[----:B------:R-:W-:Y:S01]  /*43c0*/  FMUL.FTZ R216, R216, UR6 ;  /* 0x00000006d8d87c20 */ /* 0x000fe20008410000 */
[----:B------:R-:W-:-:S02]  /*43d0*/  FSEL R81, R56, RZ, P5 ;  /* 0x000000ff38517208 */ /* 0x000fc40002800000 */
[----:B------:R-:W-:Y:S02]  /*43e0*/  FSEL R73, R56, RZ, P6 ;  /* 0x000000ff38497208 */ /* 0x000fe40003000000 */
[C---:B------:R-:W-:Y:S02]  /*43f0*/  LOP3.LUT P1, RZ, R250.reuse, 0xff00, RZ, 0xc0, !PT ;  /* 0x0000ff00faff7812 */ /* 0x040fe4000782c0ff */
[----:B------:R-:W-:Y:S02]  /*4400*/  LOP3.LUT P3, RZ, R250, 0xff, RZ, 0xc0, !PT ;  /* 0x000000fffaff7812 */ /* 0x000fe4000786c0ff */
[C---:B------:R-:W-:Y:S02]  /*4410*/  LOP3.LUT P5, RZ, R138.reuse, 0xff00, RZ, 0xc0, !PT ;  /* 0x0000ff008aff7812 */ /* 0x040fe400078ac0ff */
[----:B------:R-:W-:Y:S02]  /*4420*/  LOP3.LUT P6, RZ, R138, 0xff, RZ, 0xc0, !PT ;  /* 0x000000ff8aff7812 */ /* 0x000fe400078cc0ff */
        /* <DEDUP_REMOVED lines=9> */
[----:B------:R-:W-:Y:S02]  /*44c0*/  F2FP.BF16.F32.PACK_AB R73, R81, R76 ;  /* 0x0000004c5149723e */ /* 0x000fe400000010ff */
[----:B------:R-:W-:Y:S02]  /*44d0*/  F2FP.BF16.F32.PACK_AB R56, R79, R56 ;  /* 0x000000384f38723e */ /* 0x000fe400000010ff */
[----:B------:R-:W-:Y:S01]  /*44e0*/  F2FP.BF16.F32.PACK_AB R72, R77, R72 ;  /* 0x000000484d48723e */ /* 0x000fe200000010ff */
[----:B------:R-:W-:Y:S06]  /*44f0*/  BRA `(.L_x_191) ;  /* 0x0000000800d87947 */ /* 0x000fec0003800000 */
.L_x_193:
[----:B------:R-:W-:Y:S01]  /*4500*/  UMOV UR4, UR8 ;  /* 0x0000000800047c82 */ /* 0x000fe20008000000 */
[----:B------:R-:W-:Y:S01]  /*4510*/  UMOV UR5, UR9 ;  /* 0x0000000900057c82 */ /* 0x000fe20008000000 */
[----:B------:R-:W-:-:S04]  /*4520*/  UISETP.NE.U32.AND UP0, UPT, UR4, URZ, UPT ;  /* 0x000000ff0400728c */ /* 0x000fc8000bf05070 */
[----:B------:R-:W-:-:S09]  /*4530*/  UISETP.NE.AND.EX UP0, UPT, UR5, URZ, UPT, UP0 ;  /* 0x000000ff0500728c */ /* 0x000fd2000bf05300 */
[----:B------:R-:W-:Y:S05]  /*4540*/  BRA.U UP0, `(.L_x_195) ;  /* 0x00000005005c7547 */ /* 0x000fea000b800000 */
[-CC-:B------:R-:W-:Y:S01]  /*4550*/  FFMA.FTZ R106, R106, R237.reuse, R241.reuse ;  /* 0x000000ed6a6a7223 */ /* 0x180fe200000100f1 */
[----:B-----5:R-:W-:Y:S01]  /*4560*/  SHF.L.U32 R72, R67, 0x10, RZ ;  /* 0x0000001043487819 */ /* 0x020fe200000006ff */
[-CC-:B------:R-:W-:Y:S01]  /*4570*/  FFMA.FTZ R56, R213, R237.reuse, R241.reuse ;  /* 0x000000edd5387223 */ /* 0x180fe200000100f1 */
[----:B------:R-:W-:Y:S01]  /*4580*/  PRMT R58, R67, 0x7632, R58 ;  /* 0x00007632433a7816 */ /* 0x000fe2000000003a */
[----:B------:R-:W-:Y:S01]  /*4590*/  FADD.FTZ R106, R105, -R106 ;  /* 0x8000006a696a7221 */ /* 0x000fe20000010000 */
[-CC-:B------:R-:W-:Y:S01]  /*45a0*/  FFMA.FTZ R97, R97, R237.reuse, R241.reuse ;  /* 0x000000ed61617223 */ /* 0x180fe200000100f1 */
[----:B------:R-:W-:Y:S01]  /*45b0*/  SHF.L.U32 R59, R66, 0x10, RZ ;  /* 0x00000010423b7819 */ /* 0x000fe200000006ff */
[----:B------:R-:W-:Y:S01]  /*45c0*/  FADD.FTZ R56, R107, -R56 ;  /* 0x800000386b387221 */ /* 0x000fe20000010000 */
[----:B------:R-:W-:Y:S01]  /*45d0*/  FFMA.FTZ R72, R211, R106, R72 ;  /* 0x0000006ad3487223 */ /* 0x000fe20000010048 */
[----:B------:R-:W-:Y:S01]  /*45e0*/  FFMA.FTZ R215, R215, R237, R241 ;  /* 0x000000edd7d77223 */ /* 0x000fe200000100f1 */
[----:B------:R-:W-:Y:S01]  /*45f0*/  FADD.FTZ R96, R96, -R97 ;  /* 0x8000006160607221 */ /* 0x000fe20000010000 */
[----:B------:R-:W-:-:S02]  /*4600*/  IMAD.U32 R73, R58, 0x10000, RZ ;  /* 0x000100003a497824 */ /* 0x000fc400078e00ff */
[----:B------:R-:W-:Y:S01]  /*4610*/  FMUL.FTZ R72, R72, UR6 ;  /* 0x0000000648487c20 */ /* 0x000fe20008410000 */
[-C--:B------:R-:W-:Y:S01]  /*4620*/  FFMA.FTZ R77, R0, R237.reuse, R241 ;  /* 0x000000ed004d7223 */ /* 0x080fe200000100f1 */
[----:B------:R-:W-:Y:S01]  /*4630*/  PRMT R57, R66, 0x7632, R57 ;  /* 0x0000763242397816 */ /* 0x000fe20000000039 */
[----:B------:R-:W-:Y:S01]  /*4640*/  FFMA.FTZ R56, R211, R56, R59 ;  /* 0x00000038d3387223 */ /* 0x000fe2000001003b */
[----:B------:R-:W-:Y:S01]  /*4650*/  LOP3.LUT P6, RZ, R251, 0xff0000, RZ, 0xc0, !PT ;  /* 0x00ff0000fbff7812 */ /* 0x000fe200078cc0ff */
[-C--:B------:R-:W-:Y:S01]  /*4660*/  FFMA.FTZ R99, R99, R237.reuse, R241 ;  /* 0x000000ed63637223 */ /* 0x080fe200000100f1 */
[----:B------:R-:W-:Y:S01]  /*4670*/  SHF.L.U32 R0, R65, 0x10, RZ ;  /* 0x0000001041007819 */ /* 0x000fe200000006ff */
[----:B------:R-:W-:Y:S01]  /*4680*/  FADD.FTZ R214, R214, -R215 ;  /* 0x800000d7d6d67221 */ /* 0x000fe20000010000 */
[----:B------:R-:W-:Y:S01]  /*4690*/  FFMA.FTZ R73, R211, R96, R73 ;  /* 0x00000060d3497223 */ /* 0x000fe20000010049 */
[----:B------:R-:W-:Y:S01]  /*46a0*/  ISETP.GE.U32.AND P1, PT, R250, RZ, PT ;  /* 0x000000fffa00720c */ /* 0x000fe20003f26070 */
[----:B------:R-:W-:Y:S01]  /*46b0*/  FMUL.FTZ R58, R56, UR6 ;  /* 0x00000006383a7c20 */ /* 0x000fe20008410000 */
[----:B------:R-:W-:Y:S01]  /*46c0*/  ISETP.GE.U32.AND P3, PT, R138, RZ, PT ;  /* 0x000000ff8a00720c */ /* 0x000fe20003f66070 */
[----:B------:R-:W-:Y:S01]  /*46d0*/  FADD.FTZ R98, R98, -R99 ;  /* 0x8000006362627221 */ /* 0x000fe20000010000 */
[----:B------:R-:W-:Y:S01]  /*46e0*/  FSEL R75, R72, RZ, P6 ;  /* 0x000000ff484b7208 */ /* 0x000fe20003000000 */
[----:B------:R-:W-:Y:S01]  /*46f0*/  IMAD.U32 R57, R57, 0x10000, RZ ;  /* 0x0001000039397824 */ /* 0x000fe200078e00ff */
[----:B------:R-:W-:Y:S01]  /*4700*/  PRMT R76, R65, 0x7632, R76 ;  /* 0x00007632414c7816 */ /* 0x000fe2000000004c */
[----:B------:R-:W-:Y:S01]  /*4710*/  FFMA.FTZ R102, R102, R237, R241 ;  /* 0x000000ed66667223 */ /* 0x000fe200000100f1 */
[----:B------:R-:W-:Y:S01]  /*4720*/  LOP3.LUT P6, RZ, R251, 0xff, RZ, 0xc0, !PT ;  /* 0x000000fffbff7812 */ /* 0x000fe200078cc0ff */
[----:B------:R-:W-:Y:S01]  /*4730*/  FFMA.FTZ R214, R211, R214, R0 ;  /* 0x000000d6d3d67223 */ /* 0x000fe20000010000 */
[----:B------:R-:W-:Y:S01]  /*4740*/  LOP3.LUT P5, RZ, R139, 0xff0000, RZ, 0xc0, !PT ;  /* 0x00ff00008bff7812 */ /* 0x000fe200078ac0ff */
[----:B------:R-:W-:Y:S01]  /*4750*/  FMUL.FTZ R73, R73, UR6 ;  /* 0x0000000649497c20 */ /* 0x000fe20008410000 */
[----:B------:R-:W-:Y:S01]  /*4760*/  ISETP.GE.U32.AND.EX P1, PT, R251, 0x1000000, PT, P1 ;  /* 0x01000000fb00780c */ /* 0x000fe20003f26110 */
[----:B------:R-:W-:Y:S01]  /*4770*/  FFMA.FTZ R57, R211, R98, R57 ;  /* 0x00000062d3397223 */ /* 0x000fe20000010039 */
[----:B------:R-:W-:Y:S01]  /*4780*/  ISETP.GE.U32.AND.EX P3, PT, R139, 0x1000000, PT, P3 ;  /* 0x010000008b00780c */ /* 0x000fe20003f66130 */
[----:B------:R-:W-:Y:S01]  /*4790*/  FADD.FTZ R102, R101, -R102 ;  /* 0x8000006665667221 */ /* 0x000fe20000010000 */
[----:B------:R-:W-:Y:S01]  /*47a0*/  FSEL R74, R58, RZ, P6 ;  /* 0x000000ff3a4a7208 */ /* 0x000fe20003000000 */
[----:B------:R-:W-:-:S02]  /*47b0*/  IMAD.U32 R76, R76, 0x10000, RZ ;  /* 0x000100004c4c7824 */ /* 0x000fc400078e00ff */
[----:B------:R-:W-:Y:S01]  /*47c0*/  FMUL.FTZ R214, R214, UR6 ;  /* 0x00000006d6d67c20 */ /* 0x000fe20008410000 */
[----:B------:R-:W-:Y:S01]  /*47d0*/  LOP3.LUT P6, RZ, R250, 0xff0000, RZ, 0xc0, !PT ;  /* 0x00ff0000faff7812 */ /* 0x000fe200078cc0ff */
[----:B------:R-:W-:Y:S01]  /*47e0*/  FFMA.FTZ R104, R104, R237, R241 ;  /* 0x000000ed68687223 */ /* 0x000fe200000100f1 */
[----:B------:R-:W-:Y:S01]  /*47f0*/  FSEL R59, R72, RZ, P5 ;  /* 0x000000ff483b7208 */ /* 0x000fe20002800000 */
[----:B------:R-:W-:Y:S01]  /*4800*/  FFMA.FTZ R102, R211, R102, R76 ;  /* 0x00000066d3667223 */ /* 0x000fe2000001004c */
[C---:B------:R-:W-:Y:S01]  /*4810*/  FSEL R56, R73.reuse, RZ, P1 ;  /* 0x000000ff49387208 */ /* 0x040fe20000800000 */
[----:B------:R-:W-:Y:S01]  /*4820*/  FADD.FTZ R216, R216, -R77 ;  /* 0x8000004dd8d87221 */ /* 0x000fe20000010000 */
[----:B------:R-:W-:Y:S01]  /*4830*/  FSEL R72, R73, RZ, P3 ;  /* 0x000000ff49487208 */ /* 0x000fe20001800000 */
[----:B------:R-:W-:Y:S01]  /*4840*/  FMUL.FTZ R73, R57, UR6 ;  /* 0x0000000639497c20 */ /* 0x000fe20008410000 */
[----:B------:R-:W-:Y:S01]  /*4850*/  PRMT R0, R64, 0x7632, R0 ;  /* 0x0000763240007816 */ /* 0x000fe20000000000 */
[----:B------:R-:W-:Y:S01]  /*4860*/  FADD.FTZ R104, R103, -R104 ;  /* 0x8000006867687221 */ /* 0x000fe20000010000 */
[----:B------:R-:W-:Y:S01]  /*4870*/  LOP3.LUT P1, RZ, R251, 0xff00, RZ, 0xc0, !PT ;  /* 0x0000ff00fbff7812 */ /* 0x000fe2000782c0ff */
[----:B------:R-:W-:Y:S01]  /*4880*/  FMUL.FTZ R102, R102, UR6 ;  /* 0x0000000666667c20 */ /* 0x000fe20008410000 */
[----:B------:R-:W-:Y:S01]  /*4890*/  FSEL R76, R214, RZ, P6 ;  /* 0x000000ffd64c7208 */ /* 0x000fe20003000000 */
[----:B------:R-:W-:Y:S01]  /*48a0*/  IMAD.U32 R79, R0, 0x10000, RZ ;  /* 0x00010000004f7824 */ /* 0x000fe200078e00ff */
[----:B------:R-:W-:-:S02]  /*48b0*/  LOP3.LUT P5, RZ, R139, 0xff, RZ, 0xc0, !PT ;  /* 0x000000ff8bff7812 */ /* 0x000fc400078ac0ff */
[----:B------:R-:W-:Y:S01]  /*48c0*/  LOP3.LUT P3, RZ, R139, 0xff00, RZ, 0xc0, !PT ;  /* 0x0000ff008bff7812 */ /* 0x000fe2000786c0ff */
[----:B------:R-:W-:Y:S01]  /*48d0*/  FFMA.FTZ R79, R211, R104, R79 ;  /* 0x00000068d34f7223 */ /* 0x000fe2000001004f */
[----:B------:R-:W-:Y:S02]  /*48e0*/  SHF.L.U32 R77, R64, 0x10, RZ ;  /* 0x00000010404d7819 */ /* 0x000fe400000006ff */
[----:B------:R-:W-:Y:S01]  /*48f0*/  LOP3.LUT P6, RZ, R138, 0xff0000, RZ, 0xc0, !PT ;  /* 0x00ff00008aff7812 */ /* 0x000fe200078cc0ff */
[----:B------:R-:W-:Y:S01]  /*4900*/  FMUL.FTZ R79, R79, UR6 ;  /* 0x000000064f4f7c20 */ /* 0x000fe20008410000 */
[----:B------:R-:W-:Y:S01]  /*4910*/  FSEL R57, R73, RZ, P1 ;  /* 0x000000ff49397208 */ /* 0x000fe20000800000 */
[----:B------:R-:W-:Y:S01]  /*4920*/  FFMA.FTZ R77, R211, R216, R77 ;  /* 0x000000d8d34d7223 */ /* 0x000fe2000001004d */
[----:B------:R-:W-:Y:S02]  /*4930*/  FSEL R58, R58, RZ, P5 ;  /* 0x000000ff3a3a7208 */ /* 0x000fe40002800000 */
[----:B------:R-:W-:-:S02]  /*4940*/  FSEL R73, R73, RZ, P3 ;  /* 0x000000ff49497208 */ /* 0x000fc40001800000 */
[----:B------:R-:W-:Y:S02]  /*4950*/  FSEL R0, R214, RZ, P6 ;  /* 0x000000ffd6007208 */ /* 0x000fe40003000000 */
[----:B------:R-:W-:Y:S02]  /*4960*/  LOP3.LUT P6, RZ, R138, 0xff000000, RZ, 0xc0, !PT ;  /* 0xff0000008aff7812 */ /* 0x000fe400078cc0ff */
[----:B------:R-:W-:Y:S02]  /*4970*/  LOP3.LUT P5, RZ, R250, 0xff000000, RZ, 0xc0, !PT ;  /* 0xff000000faff7812 */ /* 0x000fe400078ac0ff */
[----:B------:R-:W-:Y:S01]  /*4980*/  F2FP.BF16.F32.PACK_AB R59, R72, R59 ;  /* 0x0000003b483b723e */ /* 0x000fe200000010ff */
[----:B------:R-:W-:Y:S01]  /*4990*/  FMUL.FTZ R72, R77, UR6 ;  /* 0x000000064d487c20 */ /* 0x000fe20008410000 */
[----:B------:R-:W-:Y:S02]  /*49a0*/  F2FP.BF16.F32.PACK_AB R58, R73, R58 ;  /* 0x0000003a493a723e */ /* 0x000fe400000010ff */
[----:B------:R-:W-:-:S02]  /*49b0*/  FSEL R73, R102, RZ, P6 ;  /* 0x000000ff66497208 */ /* 0x000fc40003000000 */
[----:B------:R-:W-:Y:S02]  /*49c0*/  FSEL R83, R102, RZ, P5 ;  /* 0x000000ff66537208 */ /* 0x000fe40002800000 */
[----:B------:R-:W-:Y:S02]  /*49d0*/  LOP3.LUT P6, RZ, R138, 0xff, RZ, 0xc0, !PT ;  /* 0x000000ff8aff7812 */ /* 0x000fe400078cc0ff */
[C---:B------:R-:W-:Y:S02]  /*49e0*/  LOP3.LUT P1, RZ, R250.reuse, 0xff00, RZ, 0xc0, !PT ;  /* 0x0000ff00faff7812 */ /* 0x040fe4000782c0ff */
[----:B------:R-:W-:Y:S02]  /*49f0*/  LOP3.LUT P3, RZ, R250, 0xff, RZ, 0xc0, !PT ;  /* 0x000000fffaff7812 */ /* 0x000fe4000786c0ff */
[----:B------:R-:W-:Y:S02]  /*4a00*/  LOP3.LUT P5, RZ, R138, 0xff00, RZ, 0xc0, !PT ;  /* 0x0000ff008aff7812 */ /* 0x000fe400078ac0ff */
[----:B------:R-:W-:-:S02]  /*4a10*/  F2FP.BF16.F32.PACK_AB R75, R56, R75 ;  /* 0x0000004b384b723e */ /* 0x000fc400000010ff */
[C---:B------:R-:W-:Y:S02]  /*4a20*/  FSEL R56, R72.reuse, RZ, P6 ;  /* 0x000000ff48387208 */ /* 0x040fe40003000000 */
[C---:B------:R-:W-:Y:S02]  /*4a30*/  FSEL R81, R79.reuse, RZ, P1 ;  /* 0x000000ff4f517208 */ /* 0x040fe40000800000 */
[----:B------:R-:W-:Y:S02]  /*4a40*/  FSEL R77, R79, RZ, P5 ;  /* 0x000000ff4f4d7208 */ /* 0x000fe40002800000 */
[----:B------:R-:W-:Y:S02]  /*4a50*/  FSEL R72, R72, RZ, P3 ;  /* 0x000000ff48487208 */ /* 0x000fe40001800000 */
[----:B------:R-:W-:Y:S02]  /*4a60*/  F2FP.BF16.F32.PACK_AB R74, R57, R74 ;  /* 0x0000004a394a723e */ /* 0x000fe400000010ff */
[----:B------:R-:W-:-:S02]  /*4a70*/  F2FP.BF16.F32.PACK_AB R57, R73, R0 ;  /* 0x000000004939723e */ /* 0x000fc400000010ff */
[----:B------:R-:W-:Y:S02]  /*4a80*/  F2FP.BF16.F32.PACK_AB R73, R83, R76 ;  /* 0x0000004c5349723e */ /* 0x000fe400000010ff */
[----:B------:R-:W-:Y:S02]  /*4a90*/  F2FP.BF16.F32.PACK_AB R56, R77, R56 ;  /* 0x000000384d38723e */ /* 0x000fe400000010ff */
[----:B------:R-:W-:Y:S01]  /*4aa0*/  F2FP.BF16.F32.PACK_AB R72, R81, R72 ;  /* 0x000000485148723e */ /* 0x000fe200000010ff */
[----:B------:R-:W-:Y:S06]  /*4ab0*/  BRA `(.L_x_191) ;  /* 0x0000000400687947 */ /* 0x000fec0003800000 */
.L_x_195:
[-CC-:B------:R-:W-:Y:S01]  /*4ac0*/  FFMA.FTZ R52, R213, R237.reuse, R241.reuse ;  /* 0x000000edd5347223 */ /* 0x180fe200000100f1 */
[-C--:B------:R-:W-:Y:S01]  /*4ad0*/  FFMA.FTZ R106, R106, R237.reuse, R241 ;  /* 0x000000ed6a6a7223 */ /* 0x080fe200000100f1 */
[----:B-----5:R-:W-:Y:S01]  /*4ae0*/  PRMT R53, R67, 0x7632, R53 ;  /* 0x0000763243357816 */ /* 0x020fe20000000035 */
[----:B------:R-:W-:Y:S01]  /*4af0*/  FFMA.FTZ R97, R97, R237, R241 ;  /* 0x000000ed61617223 */ /* 0x000fe200000100f1 */
[--C-:B------:R-:W-:Y:S01]  /*4b00*/  FADD.FTZ R54, R107, -R52.reuse ;  /* 0x800000346b367221 */ /* 0x100fe20000010000 */
[C---:B------:R-:W-:Y:S01]  /*4b10*/  PRMT R52, R66.reuse, 0x7632, R52 ;  /* 0x0000763242347816 */ /* 0x040fe20000000034 */
[----:B------:R-:W-:Y:S01]  /*4b20*/  FADD.FTZ R106, R105, -R106 ;  /* 0x8000006a696a7221 */ /* 0x000fe20000010000 */
[----:B------:R-:W-:Y:S01]  /*4b30*/  SHF.L.U32 R56, R67, 0x10, RZ ;  /* 0x0000001043387819 */ /* 0x000fe200000006ff */
[----:B------:R-:W-:Y:S01]  /*4b40*/  IMAD.U32 R55, R53, 0x10000, RZ ;  /* 0x0001000035377824 */ /* 0x000fe200078e00ff */
[----:B------:R-:W-:Y:S01]  /*4b50*/  SHF.L.U32 R53, R66, 0x10, RZ ;  /* 0x0000001042357819 */ /* 0x000fe200000006ff */
[----:B------:R-:W-:-:S02]  /*4b60*/  IMAD.U32 R57, R52, 0x10000, RZ ;  /* 0x0001000034397824 */ /* 0x000fc400078e00ff */
[-C--:B------:R-:W-:Y:S01]  /*4b70*/  FFMA.FTZ R99, R99, R237.reuse, R241 ;  /* 0x000000ed63637223 */ /* 0x080fe200000100f1 */
[C---:B------:R-:W-:Y:S01]  /*4b80*/  FFMA.FTZ R52, R211.reuse, R106, R56 ;  /* 0x0000006ad3347223 */ /* 0x040fe20000010038 */
[----:B------:R-:W-:Y:S01]  /*4b90*/  FADD.FTZ R96, R96, -R97 ;  /* 0x8000006160607221 */ /* 0x000fe20000010000 */
[----:B------:R-:W-:Y:S01]  /*4ba0*/  FFMA.FTZ R54, R211, R54, R53 ;  /* 0x00000036d3367223 */ /* 0x000fe20000010035 */
[----:B------:R-:W-:Y:S01]  /*4bb0*/  FADD.FTZ R98, R98, -R99 ;  /* 0x8000006362627221 */ /* 0x000fe20000010000 */
[----:B------:R-:W-:Y:S01]  /*4bc0*/  FMUL.FTZ R53, R52, UR6 ;  /* 0x0000000634357c20 */ /* 0x000fe20008410000 */
[----:B------:R-:W-:Y:S01]  /*4bd0*/  LOP3.LUT P6, RZ, R251, 0xff0000, RZ, 0xc0, !PT ;  /* 0x00ff0000fbff7812 */ /* 0x000fe200078cc0ff */
[----:B------:R-:W-:Y:S01]  /*4be0*/  FFMA.FTZ R55, R211, R96, R55 ;  /* 0x00000060d3377223 */ /* 0x000fe20000010037 */
[----:B------:R-:W-:Y:S01]  /*4bf0*/  LOP3.LUT P5, RZ, R139, 0xff0000, RZ, 0xc0, !PT ;  /* 0x00ff00008bff7812 */ /* 0x000fe200078ac0ff */
[----:B------:R-:W-:Y:S01]  /*4c00*/  FFMA.FTZ R79, R211, R98, R57 ;  /* 0x00000062d34f7223 */ /* 0x000fe20000010039 */
[----:B------:R-:W-:Y:S01]  /*4c10*/  ISETP.GE.U32.AND P1, PT, R250, RZ, PT ;  /* 0x000000fffa00720c */ /* 0x000fe20003f26070 */
[-C--:B------:R-:W-:Y:S01]  /*4c20*/  FFMA.FTZ R215, R215, R237.reuse, R241 ;  /* 0x000000edd7d77223 */ /* 0x080fe200000100f1 */
[----:B------:R-:W-:Y:S01]  /*4c30*/  ISETP.GE.U32.AND P3, PT, R138, RZ, PT ;  /* 0x000000ff8a00720c */ /* 0x000fe20003f66070 */
[----:B------:R-:W-:Y:S01]  /*4c40*/  FMUL.FTZ R57, R55, UR6 ;  /* 0x0000000637397c20 */ /* 0x000fe20008410000 */
[C---:B------:R-:W-:Y:S01]  /*4c50*/  FSEL R75, R53.reuse, RZ, P6 ;  /* 0x000000ff354b7208 */ /* 0x040fe20003000000 */
[----:B------:R-:W-:Y:S01]  /*4c60*/  FADD.FTZ R214, R214, -R215 ;  /* 0x800000d7d6d67221 */ /* 0x000fe20000010000 */
[----:B------:R-:W-:Y:S01]  /*4c70*/  FSEL R76, R53, RZ, P5 ;  /* 0x000000ff354c7208 */ /* 0x000fe20002800000 */
[-C--:B------:R-:W-:Y:S01]  /*4c80*/  FFMA.FTZ R53, R0, R237.reuse, R241 ;  /* 0x000000ed00357223 */ /* 0x080fe200000100f1 */
[----:B------:R-:W-:Y:S01]  /*4c90*/  ISETP.GE.U32.AND.EX P1, PT, R251, 0x1000000, PT, P1 ;  /* 0x01000000fb00780c */ /* 0x000fe20003f26110 */
[----:B------:R-:W-:Y:S01]  /*4ca0*/  FMUL.FTZ R59, R79, UR6 ;  /* 0x000000064f3b7c20 */ /* 0x000fe20008410000 */
[----:B------:R-:W-:Y:S01]  /*4cb0*/  ISETP.GE.U32.AND.EX P3, PT, R139, 0x1000000, PT, P3 ;  /* 0x010000008b00780c */ /* 0x000fe20003f66130 */
[----:B------:R-:W-:Y:S01]  /*4cc0*/  FADD.FTZ R216, R216, -R53 ;  /* 0x80000035d8d87221 */ /* 0x000fe20000010000 */
[----:B------:R-:W-:Y:S01]  /*4cd0*/  SHF.L.U32 R72, R65, 0x10, RZ ;  /* 0x0000001041487819 */ /* 0x000fe200000006ff */
[-CC-:B------:R-:W-:Y:S01]  /*4ce0*/  FFMA.FTZ R102, R102, R237.reuse, R241.reuse ;  /* 0x000000ed66667223 */ /* 0x180fe200000100f1 */
[C---:B------:R-:W-:Y:S01]  /*4cf0*/  FSEL R56, R57.reuse, RZ, P1 ;  /* 0x000000ff39387208 */ /* 0x040fe20000800000 */
[----:B------:R-:W-:Y:S01]  /*4d00*/  FMUL.FTZ R58, R54, UR6 ;  /* 0x00000006363a7c20 */ /* 0x000fe20008410000 */
[----:B------:R-:W-:Y:S01]  /*4d10*/  FSEL R83, R57, RZ, P3 ;  /* 0x000000ff39537208 */ /* 0x000fe20001800000 */
[----:B------:R-:W-:Y:S01]  /*4d20*/  FFMA.FTZ R104, R104, R237, R241 ;  /* 0x000000ed68687223 */ /* 0x000fe200000100f1 */
[----:B------:R-:W-:Y:S01]  /*4d30*/  PRMT R53, R65, 0x7632, R53 ;  /* 0x0000763241357816 */ /* 0x000fe20000000035 */
[----:B------:R-:W-:Y:S01]  /*4d40*/  FFMA.FTZ R72, R211, R214, R72 ;  /* 0x000000d6d3487223 */ /* 0x000fe20000010048 */
[----:B------:R-:W-:Y:S01]  /*4d50*/  LOP3.LUT P1, RZ, R251, 0xff00, RZ, 0xc0, !PT ;  /* 0x0000ff00fbff7812 */ /* 0x000fe2000782c0ff */
[----:B------:R-:W-:Y:S01]  /*4d60*/  FADD.FTZ R102, R101, -R102 ;  /* 0x8000006665667221 */ /* 0x000fe20000010000 */
[----:B------:R-:W-:Y:S01]  /*4d70*/  LOP3.LUT P3, RZ, R139, 0xff00, RZ, 0xc0, !PT ;  /* 0x0000ff008bff7812 */ /* 0x000fe2000786c0ff */
[----:B------:R-:W-:Y:S01]  /*4d80*/  IMAD.U32 R73, R53, 0x10000, RZ ;  /* 0x0001000035497824 */ /* 0x000fe200078e00ff */
[----:B------:R-:W-:Y:S01]  /*4d90*/  PRMT R0, R64, 0x7632, R0 ;  /* 0x0000763240007816 */ /* 0x000fe20000000000 */
[----:B------:R-:W-:Y:S01]  /*4da0*/  FADD.FTZ R104, R103, -R104 ;  /* 0x8000006867687221 */ /* 0x000fe20000010000 */
[----:B------:R-:W-:Y:S01]  /*4db0*/  LOP3.LUT P6, RZ, R251, 0xff, RZ, 0xc0, !PT ;  /* 0x000000fffbff7812 */ /* 0x000fe200078cc0ff */
[----:B------:R-:W-:Y:S01]  /*4dc0*/  FFMA.FTZ R77, R211, R102, R73 ;  /* 0x00000066d34d7223 */ /* 0x000fe20000010049 */
[----:B------:R-:W-:-:S02]  /*4dd0*/  FSEL R57, R59, RZ, P1 ;  /* 0x000000ff3b397208 */ /* 0x000fc40000800000 */
[----:B------:R-:W-:Y:S01]  /*4de0*/  FSEL R81, R59, RZ, P3 ;  /* 0x000000ff3b517208 */ /* 0x000fe20001800000 */
[----:B------:R-:W-:Y:S01]  /*4df0*/  IMAD.U32 R59, R0, 0x10000, RZ ;  /* 0x00010000003b7824 */ /* 0x000fe200078e00ff */
[----:B------:R-:W-:Y:S01]  /*4e00*/  FSEL R74, R58, RZ, P6 ;  /* 0x000000ff3a4a7208 */ /* 0x000fe20003000000 */
[----:B------:R-:W-:Y:S01]  /*4e10*/  FMUL.FTZ R0, R72, UR6 ;  /* 0x0000000648007c20 */ /* 0x000fe20008410000 */
[----:B------:R-:W-:Y:S01]  /*4e20*/  LOP3.LUT P6, RZ, R250, 0xff0000, RZ, 0xc0, !PT ;  /* 0x00ff0000faff7812 */ /* 0x000fe200078cc0ff */
[----:B------:R-:W-:Y:S01]  /*4e30*/  FFMA.FTZ R73, R211, R104, R59 ;  /* 0x00000068d3497223 */ /* 0x000fe2000001003b */
[----:B------:R-:W-:Y:S02]  /*4e40*/  SHF.L.U32 R53, R64, 0x10, RZ ;  /* 0x0000001040357819 */ /* 0x000fe400000006ff */
[----:B------:R-:W-:Y:S02]  /*4e50*/  F2FP.BF16.F32.PACK_AB R59, R83, R76 ;  /* 0x0000004c533b723e */ /* 0x000fe400000010ff */
[----:B------:R-:W-:Y:S01]  /*4e60*/  FSEL R76, R0, RZ, P6 ;  /* 0x000000ff004c7208 */ /* 0x000fe20003000000 */
[----:B------:R-:W-:Y:S01]  /*4e70*/  FFMA.FTZ R216, R211, R216, R53 ;  /* 0x000000d8d3d87223 */ /* 0x000fe20000010035 */
[----:B------:R-:W-:-:S02]  /*4e80*/  LOP3.LUT P5, RZ, R139, 0xff, RZ, 0xc0, !PT ;  /* 0x000000ff8bff7812 */ /* 0x000fc400078ac0ff */
[----:B------:R-:W-:Y:S02]  /*4e90*/  LOP3.LUT P6, RZ, R138, 0xff0000, RZ, 0xc0, !PT ;  /* 0x00ff00008aff7812 */ /* 0x000fe400078cc0ff */
[C---:B------:R-:W-:Y:S01]  /*4ea0*/  F2FP.BF16.F32.PACK_AB R53, R77.reuse, R72 ;  /* 0x000000484d35723e */ /* 0x040fe200000010ff */
[----:B------:R-:W-:Y:S01]  /*4eb0*/  FMUL.FTZ R77, R77, UR6 ;  /* 0x000000064d4d7c20 */ /* 0x000fe20008410000 */
[----:B------:R-:W-:Y:S02]  /*4ec0*/  FSEL R58, R58, RZ, P5 ;  /* 0x000000ff3a3a7208 */ /* 0x000fe40002800000 */
[----:B------:R-:W-:Y:S01]  /*4ed0*/  FSEL R78, R0, RZ, P6 ;  /* 0x000000ff004e7208 */ /* 0x000fe20003000000 */
[----:B------:R-:W-:Y:S01]  /*4ee0*/  FMUL.FTZ R0, R73, UR6 ;  /* 0x0000000649007c20 */ /* 0x000fe20008410000 */
[----:B------:R-:W-:Y:S02]  /*4ef0*/  LOP3.LUT P5, RZ, R250, 0xff000000, RZ, 0xc0, !PT ;  /* 0xff000000faff7812 */ /* 0x000fe400078ac0ff */
[----:B------:R-:W-:-:S02]  /*4f00*/  LOP3.LUT P6, RZ, R138, 0xff000000, RZ, 0xc0, !PT ;  /* 0xff0000008aff7812 */ /* 0x000fc400078cc0ff */
[----:B------:R-:W-:Y:S02]  /*4f10*/  F2FP.BF16.F32.PACK_AB R55, R55, R52 ;  /* 0x000000343737723e */ /* 0x000fe400000010ff */
[----:B------:R-:W-:Y:S02]  /*4f20*/  F2FP.BF16.F32.PACK_AB R58, R81, R58 ;  /* 0x0000003a513a723e */ /* 0x000fe400000010ff */
[----:B------:R-:W-:Y:S01]  /*4f30*/  F2FP.BF16.F32.PACK_AB R52, R73, R216 ;  /* 0x000000d84934723e */ /* 0x000fe200000010ff */
[----:B------:R-:W-:Y:S01]  /*4f40*/  FMUL.FTZ R216, R216, UR6 ;  /* 0x00000006d8d87c20 */ /* 0x000fe20008410000 */
[C---:B------:R-:W-:Y:S02]  /*4f50*/  FSEL R81, R77.reuse, RZ, P5 ;  /* 0x000000ff4d517208 */ /* 0x040fe40002800000 */
[----:B------:R-:W-:Y:S02]  /*4f60*/  FSEL R73, R77, RZ, P6 ;  /* 0x000000ff4d497208 */ /* 0x000fe40003000000 */
[----:B------:R-:W-:-:S02]  /*4f70*/  LOP3.LUT P1, RZ, R250, 0xff00, RZ, 0xc0, !PT ;  /* 0x0000ff00faff7812 */ /* 0x000fc4000782c0ff */
[----:B------:R-:W-:Y:S02]  /*4f80*/  LOP3.LUT P3, RZ, R250, 0xff, RZ, 0xc0, !PT ;  /* 0x000000fffaff7812 */ /* 0x000fe4000786c0ff */
[C---:B------:R-:W-:Y:S02]  /*4f90*/  LOP3.LUT P5, RZ, R138.reuse, 0xff00, RZ, 0xc0, !PT ;  /* 0x0000ff008aff7812 */ /* 0x040fe400078ac0ff */
[----:B------:R-:W-:Y:S02]  /*4fa0*/  LOP3.LUT P6, RZ, R138, 0xff, RZ, 0xc0, !PT ;  /* 0x000000ff8aff7812 */ /* 0x000fe400078cc0ff */
[----:B------:R-:W-:Y:S02]  /*4fb0*/  F2FP.BF16.F32.PACK_AB R54, R79, R54 ;  /* 0x000000364f36723e */ /* 0x000fe400000010ff */
[----:B------:R-:W-:Y:S02]  /*4fc0*/  F2FP.BF16.F32.PACK_AB R75, R56, R75 ;  /* 0x0000004b384b723e */ /* 0x000fe400000010ff */
[----:B------:R-:W-:-:S02]  /*4fd0*/  FSEL R77, R0, RZ, P1 ;  /* 0x000000ff004d7208 */ /* 0x000fc40000800000 */
[----:B------:R-:W-:Y:S02]  /*4fe0*/  FSEL R79, R0, RZ, P5 ;  /* 0x000000ff004f7208 */ /* 0x000fe40002800000 */
[C---:B------:R-:W-:Y:S02]  /*4ff0*/  FSEL R56, R216.reuse, RZ, P6 ;  /* 0x000000ffd8387208 */ /* 0x040fe40003000000 */
[----:B------:R-:W-:Y:S02]  /*5000*/  FSEL R72, R216, RZ, P3 ;  /* 0x000000ffd8487208 */ /* 0x000fe40001800000 */
[----:B------:R-:W-:Y:S02]  /*5010*/  F2FP.BF16.F32.PACK_AB R74, R57, R74 ;  /* 0x0000004a394a723e */ /* 0x000fe400000010ff */
[----:B------:R-:W-:Y:S02]  /*5020*/  F2FP.BF16.F32.PACK_AB R57, R73, R78 ;  /* 0x0000004e4939723e */ /* 0x000fe400000010ff */
[----:B------:R-:W-:-:S02]  /*5030*/  F2FP.BF16.F32.PACK_AB R73, R81, R76 ;  /* 0x0000004c5149723e */ /* 0x000fc400000010ff */
[----:B------:R-:W-:Y:S02]  /*5040*/  F2FP.BF16.F32.PACK_AB R56, R79, R56 ;  /* 0x000000384f38723e */ /* 0x000fe400000010ff */
[----:B------:R-:W-:-:S07]  /*5050*/  F2FP.BF16.F32.PACK_AB R72, R77, R72 ;  /* 0x000000484d48723e */ /* 0x000fce00000010ff */
.L_x_191:
[----:B------:R-:W-:Y:S01]  /*5060*/  ISETP.NE.U32.AND P1, PT, RZ, UR4, PT ;  /* 0x00000004ff007c0c */ /* 0x000fe2000bf25070 */
[----:B------:R-:W0:Y:S03]  /*5070*/  LDC.64 R76, c[0x0][0x468] ;  /* 0x00011a00ff4c7b82 */ /* 0x000e260000000a00 */
[----:B------:R-:W-:-:S05]  /*5080*/  ISETP.NE.AND.EX P1, PT, RZ, UR5, PT, P1 ;  /* 0x00000005ff007c0c */ /* 0x000fca000bf25310 */
[----:B------:R-:W1:Y:S08]  /*5090*/  @P0 LDC.64 R78, c[0x0][0x470] ;  /* 0x00011c00ff4e0b82 */ /* 0x000e700000000a00 */
[----:B------:R-:W2:Y:S01]  /*50a0*/  @P1 LDC.64 R82, c[0x0][0x478] ;  /* 0x00011e00ff521b82 */ /* 0x000ea20000000a00 */
[----:B0-----:R-:W-:-:S04]  /*50b0*/  IMAD.WIDE.U32 R80, R212, 0x10, R76 ;  /* 0x00000010d4507825 */ /* 0x001fc800078e004c */
[----:B-1----:R-:W-:-:S04]  /*50c0*/  @P0 IMAD.WIDE.U32 R78, R212, 0x10, R78 ;  /* 0x00000010d44e0825 */ /* 0x002fc800078e004e */
[----:B--2---:R-:W-:-:S05]  /*50d0*/  @P1 IMAD.WIDE.U32 R82, R212, 0x10, R82 ;  /* 0x00000010d4521825 */ /* 0x004fca00078e0052 */
[----:B------:R0:W-:Y:S04]  /*50e0*/  @P1 STG.E.128 desc[UR10][R82.64], R52 ;  /* 0x0000003452001986 */ /* 0x0001e8000c101d0a */
[----:B------:R0:W-:Y:S04]  /*50f0*/  STG.E.128 desc[UR10][R80.64], R72 ;  /* 0x0000004850007986 */ /* 0x0001e8000c101d0a */
[----:B------:R0:W-:Y:S01]  /*5100*/  @P0 STG.E.128 desc[UR10][R78.64], R56 ;  /* 0x000000384e000986 */ /* 0x0001e2000c101d0a */
[----:B------:R-:W-:Y:S05]  /*5110*/  @!P0 BRA `(.L_x_196) ;  /* 0x00000014003c8947 */ /* 0x000fea0003800000 */
[----:B------:R-:W-:Y:S05]  /*5120*/  @!P2 BRA `(.L_x_197) ;  /* 0x0000000800cca947 */ /* 0x000fea0003800000 */
[----:B------:R-:W-:Y:S05]  /*5130*/  @!P1 BRA `(.L_x_198) ;  /* 0x00000004006c9947 */ /* 0x000fea0003800000 */
[-CC-:B------:R-:W-:Y:S01]  /*5140*/  FFMA.FTZ R226, R226, R237.reuse, R241.reuse ;  /* 0x000000ede2e27223 */ /* 0x180fe200000100f1 */
[C---:B0-----:R-:W-:Y:S01]  /*5150*/  SHF.L.U32 R54, R63.reuse, 0x10, RZ ;  /* 0x000000103f367819 */ /* 0x041fe200000006ff */
[-CC-:B------:R-:W-:Y:S01]  /*5160*/  FFMA.FTZ R228, R228, R237.reuse, R241.reuse ;  /* 0x000000ede4e47223 */ /* 0x180fe200000100f1 */
[----:B------:R-:W-:Y:S01]  /*5170*/  PRMT R52, R63, 0x7632, R52 ;  /* 0x000076323f347816 */ /* 0x000fe20000000034 */
[----:B------:R-:W-:Y:S01]  /*5180*/  FADD.FTZ R226, R225, -R226 ;  /* 0x800000e2e1e27221 */ /* 0x000fe20000010000 */
[-C--:B------:R-:W-:Y:S01]  /*5190*/  FFMA.FTZ R218, R218, R237.reuse, R241 ;  /* 0x000000eddada7223 */ /* 0x080fe200000100f1 */
[----:B------:R-:W-:Y:S01]  /*51a0*/  PRMT R53, R62, 0x7632, R53 ;  /* 0x000076323e357816 */ /* 0x000fe20000000035 */
[----:B------:R-:W-:Y:S01]  /*51b0*/  FADD.FTZ R228, R227, -R228 ;  /* 0x800000e4e3e47221 */ /* 0x000fe20000010000 */
[----:B------:R-:W-:Y:S01]  /*51c0*/  FFMA.FTZ R226, R211, R226, R54 ;  /* 0x000000e2d3e27223 */ /* 0x000fe20000010036 */
[----:B------:R-:W-:Y:S01]  /*51d0*/  IMAD.U32 R54, R52, 0x10000, RZ ;  /* 0x0001000034367824 */ /* 0x000fe200078e00ff */
[----:B------:R-:W-:Y:S01]  /*51e0*/  SHF.L.U32 R55, R62, 0x10, RZ ;  /* 0x000000103e377819 */ /* 0x000fe200000006ff */
[----:B------:R-:W-:Y:S01]  /*51f0*/  FFMA.FTZ R230, R230, R237, R241 ;  /* 0x000000ede6e67223 */ /* 0x000fe200000100f1 */
[----:B------:R-:W-:Y:S01]  /*5200*/  PRMT R52, R61, 0x7632, R52 ;  /* 0x000076323d347816 */ /* 0x000fe20000000034 */
[----:B------:R-:W-:Y:S01]  /*5210*/  FADD.FTZ R218, R217, -R218 ;  /* 0x800000dad9da7221 */ /* 0x000fe20000010000 */
[----:B------:R-:W-:-:S02]  /*5220*/  IMAD.U32 R57, R53, 0x10000, RZ ;  /* 0x0001000035397824 */ /* 0x000fc400078e00ff */
[----:B------:R-:W-:Y:S01]  /*5230*/  FFMA.FTZ R228, R211, R228, R55 ;  /* 0x000000e4d3e47223 */ /* 0x000fe20000010037 */
[----:B------:R-:W-:Y:S01]  /*5240*/  SHF.L.U32 R53, R61, 0x10, RZ ;  /* 0x000000103d357819 */ /* 0x000fe200000006ff */
[----:B------:R-:W-:Y:S02]  /*5250*/  IMAD.U32 R55, R52, 0x10000, RZ ;  /* 0x0001000034377824 */ /* 0x000fe400078e00ff */
[----:B------:R-:W-:Y:S01]  /*5260*/  FADD.FTZ R230, R229, -R230 ;  /* 0x800000e6e5e67221 */ /* 0x000fe20000010000 */
[----:B------:R-:W-:Y:S01]  /*5270*/  FMUL.FTZ R52, R226, UR6 ;  /* 0x00000006e2347c20 */ /* 0x000fe20008410000 */
[----:B------:R-:W-:Y:S01]  /*5280*/  FFMA.FTZ R79, R211, R218, R54 ;  /* 0x000000dad34f7223 */ /* 0x000fe20000010036 */
[----:B------:R-:W-:Y:S01]  /*5290*/  LOP3.LUT P5, RZ, R245, 0xff0000, RZ, 0xc0, !PT ;  /* 0x00ff0000f5ff7812 */ /* 0x000fe200078ac0ff */
[-C--:B------:R-:W-:Y:S01]  /*52a0*/  FFMA.FTZ R220, R220, R237.reuse, R241 ;  /* 0x000000eddcdc7223 */ /* 0x080fe200000100f1 */
[----:B------:R-:W-:Y:S01]  /*52b0*/  ISETP.GE.U32.AND P3, PT, R244, RZ, PT ;  /* 0x000000fff400720c */ /* 0x000fe20003f66070 */
[----:B------:R-:W-:Y:S01]  /*52c0*/  FFMA.FTZ R230, R211, R230, R53 ;  /* 0x000000e6d3e67223 */ /* 0x000fe20000010035 */
[----:B------:R-:W-:Y:S01]  /*52d0*/  LOP3.LUT P6, RZ, R141, 0xff0000, RZ, 0xc0, !PT ;  /* 0x00ff00008dff7812 */ /* 0x000fe200078cc0ff */
[----:B------:R-:W-:Y:S01]  /*52e0*/  FMUL.FTZ R53, R79, UR6 ;  /* 0x000000064f357c20 */ /* 0x000fe20008410000 */
[----:B------:R-:W-:Y:S01]  /*52f0*/  FSEL R56, R52, RZ, P5 ;  /* 0x000000ff34387208 */ /* 0x000fe20002800000 */
[----:B------:R-:W-:Y:S01]  /*5300*/  FADD.FTZ R220, R219, -R220 ;  /* 0x800000dcdbdc7221 */ /* 0x000fe20000010000 */
[----:B------:R-:W-:Y:S01]  /*5310*/  ISETP.GE.U32.AND P5, PT, R140, RZ, PT ;  /* 0x000000ff8c00720c */ /* 0x000fe20003fa6070 */
[-C--:B------:R-:W-:Y:S01]  /*5320*/  FFMA.FTZ R222, R222, R237.reuse, R241 ;  /* 0x000000eddede7223 */ /* 0x080fe200000100f1 */
[----:B------:R-:W-:Y:S01]  /*5330*/  ISETP.GE.U32.AND.EX P3, PT, R245, 0x1000000, PT, P3 ;  /* 0x01000000f500780c */ /* 0x000fe20003f66130 */
[----:B------:R-:W-:Y:S01]  /*5340*/  FFMA.FTZ R75, R211, R220, R57 ;  /* 0x000000dcd34b7223 */ /* 0x000fe20000010039 */
[----:B------:R-:W-:Y:S01]  /*5350*/  FSEL R72, R52, RZ, P6 ;  /* 0x000000ff34487208 */ /* 0x000fe20003000000 */
[----:B------:R-:W-:Y:S01]  /*5360*/  FMUL.FTZ R52, R228, UR6 ;  /* 0x00000006e4347c20 */ /* 0x000fe20008410000 */
[----:B------:R-:W-:Y:S01]  /*5370*/  ISETP.GE.U32.AND.EX P5, PT, R141, 0x1000000, PT, P5 ;  /* 0x010000008d00780c */ /* 0x000fe20003fa6150 */
[----:B------:R-:W-:Y:S01]  /*5380*/  FADD.FTZ R222, R221, -R222 ;  /* 0x800000deddde7221 */ /* 0x000fe20000010000 */
[----:B------:R-:W-:Y:S01]  /*5390*/  FSEL R83, R53, RZ, P3 ;  /* 0x000000ff35537208 */ /* 0x000fe20001800000 */
[-C--:B------:R-:W-:Y:S01]  /*53a0*/  FFMA.FTZ R0, R224, R237.reuse, R241 ;  /* 0x000000ede0007223 */ /* 0x080fe200000100f1 */
[----:B------:R-:W-:Y:S01]  /*53b0*/  LOP3.LUT P6, RZ, R245, 0xff, RZ, 0xc0, !PT ;  /* 0x000000fff5ff7812 */ /* 0x000fe200078cc0ff */
[----:B------:R-:W-:Y:S01]  /*53c0*/  FFMA.FTZ R59, R211, R222, R55 ;  /* 0x000000ded33b7223 */ /* 0x000fe20000010037 */
[----:B------:R-:W-:Y:S01]  /*53d0*/  LOP3.LUT P3, RZ, R141, 0xff, RZ, 0xc0, !PT ;  /* 0x000000ff8dff7812 */ /* 0x000fe2000786c0ff */
[----:B------:R-:W-:Y:S01]  /*53e0*/  FFMA.FTZ R232, R232, R237, R241 ;  /* 0x000000ede8e87223 */ /* 0x000fe200000100f1 */
[----:B------:R-:W-:Y:S01]  /*53f0*/  FSEL R99, R53, RZ, P5 ;  /* 0x000000ff35637208 */ /* 0x000fe20002800000 */
[----:B------:R-:W-:Y:S01]  /*5400*/  FMUL.FTZ R53, R75, UR6 ;  /* 0x000000064b357c20 */ /* 0x000fe20008410000 */
[C---:B------:R-:W-:Y:S01]  /*5410*/  FSEL R74, R52.reuse, RZ, P6 ;  /* 0x000000ff344a7208 */ /* 0x040fe20003000000 */
[----:B------:R-:W-:Y:S01]  /*5420*/  FADD.FTZ R0, R223, -R0 ;  /* 0x80000000df007221 */ /* 0x000fe20000010000 */
[----:B------:R-:W-:Y:S01]  /*5430*/  FSEL R58, R52, RZ, P3 ;  /* 0x000000ff343a7208 */ /* 0x000fe20001800000 */
[----:B------:R-:W-:Y:S01]  /*5440*/  FADD.FTZ R232, R231, -R232 ;  /* 0x800000e8e7e87221 */ /* 0x000fe20000010000 */
[----:B------:R-:W-:Y:S01]  /*5450*/  LOP3.LUT P5, RZ, R245, 0xff00, RZ, 0xc0, !PT ;  /* 0x0000ff00f5ff7812 */ /* 0x000fe200078ac0ff */
[----:B------:R-:W-:Y:S01]  /*5460*/  FMUL.FTZ R55, R230, UR6 ;  /* 0x00000006e6377c20 */ /* 0x000fe20008410000 */
[----:B------:R-:W-:-:S02]  /*5470*/  LOP3.LUT P6, RZ, R141, 0xff00, RZ, 0xc0, !PT ;  /* 0x0000ff008dff7812 */ /* 0x000fc400078cc0ff */
[----:B------:R-:W-:Y:S02]  /*5480*/  PRMT R52, R60, 0x7632, R52 ;  /* 0x000076323c347816 */ /* 0x000fe40000000034 */
[C---:B------:R-:W-:Y:S02]  /*5490*/  FSEL R81, R53.reuse, RZ, P5 ;  /* 0x000000ff35517208 */ /* 0x040fe40002800000 */
[----:B------:R-:W-:Y:S01]  /*54a0*/  FSEL R97, R53, RZ, P6 ;  /* 0x000000ff35617208 */ /* 0x000fe20003000000 */
[----:B------:R-:W-:Y:S02]  /*54b0*/  IMAD.U32 R53, R52, 0x10000, RZ ;  /* 0x0001000034357824 */ /* 0x000fe400078e00ff */
[----:B------:R-:W-:Y:S01]  /*54c0*/  FMUL.FTZ R52, R59, UR6 ;  /* 0x000000063b347c20 */ /* 0x000fe20008410000 */
[----:B------:R-:W-:Y:S02]  /*54d0*/  LOP3.LUT P6, RZ, R244, 0xff000000, RZ, 0xc0, !PT ;  /* 0xff000000f4ff7812 */ /* 0x000fe400078cc0ff */
[----:B------:R-:W-:Y:S01]  /*54e0*/  SHF.L.U32 R54, R60, 0x10, RZ ;  /* 0x000000103c367819 */ /* 0x000fe200000006ff */
[----:B------:R-:W-:Y:S01]  /*54f0*/  FFMA.FTZ R57, R211, R0, R53 ;  /* 0x00000000d3397223 */ /* 0x000fe20000010035 */
[----:B------:R-:W-:-:S02]  /*5500*/  LOP3.LUT P3, RZ, R244, 0xff0000, RZ, 0xc0, !PT ;  /* 0x00ff0000f4ff7812 */ /* 0x000fc4000786c0ff */
[----:B------:R-:W-:Y:S01]  /*5510*/  FSEL R80, R52, RZ, P6 ;  /* 0x000000ff34507208 */ /* 0x000fe20003000000 */
[----:B------:R-:W-:Y:S01]  /*5520*/  FFMA.FTZ R232, R211, R232, R54 ;  /* 0x000000e8d3e87223 */ /* 0x000fe20000010036 */
[C---:B------:R-:W-:Y:S01]  /*5530*/  LOP3.LUT P5, RZ, R140.reuse, 0xff0000, RZ, 0xc0, !PT ;  /* 0x00ff00008cff7812 */ /* 0x040fe200078ac0ff */
[----:B------:R-:W-:Y:S01]  /*5540*/  FMUL.FTZ R0, R57, UR6 ;  /* 0x0000000639007c20 */ /* 0x000fe20008410000 */
[----:B------:R-:W-:Y:S02]  /*5550*/  LOP3.LUT P6, RZ, R140, 0xff000000, RZ, 0xc0, !PT ;  /* 0xff0000008cff7812 */ /* 0x000fe400078cc0ff */
[----:B------:R-:W-:Y:S02]  /*5560*/  FSEL R73, R55, RZ, P3 ;  /* 0x000000ff37497208 */ /* 0x000fe40001800000 */
[----:B------:R-:W-:Y:S02]  /*5570*/  LOP3.LUT P3, RZ, R244, 0xff00, RZ, 0xc0, !PT ;  /* 0x0000ff00f4ff7812 */ /* 0x000fe4000786c0ff */
[----:B------:R-:W-:-:S02]  /*5580*/  F2FP.BF16.F32.PACK_AB R54, R75, R228 ;  /* 0x000000e44b36723e */ /* 0x000fc400000010ff */
[----:B------:R-:W-:Y:S02]  /*5590*/  F2FP.BF16.F32.PACK_AB R75, R83, R56 ;  /* 0x00000038534b723e */ /* 0x000fe400000010ff */
[----:B------:R-:W-:Y:S02]  /*55a0*/  FSEL R78, R55, RZ, P5 ;  /* 0x000000ff374e7208 */ /* 0x000fe40002800000 */
[----:B------:R-:W-:Y:S02]  /*55b0*/  FSEL R83, R52, RZ, P6 ;  /* 0x000000ff34537208 */ /* 0x000fe40003000000 */
[----:B------:R-:W-:Y:S02]  /*55c0*/  F2FP.BF16.F32.PACK_AB R55, R79, R226 ;  /* 0x000000e24f37723e */ /* 0x000fe400000010ff */
[----:B------:R-:W-:Y:S01]  /*55d0*/  F2FP.BF16.F32.PACK_AB R52, R57, R232 ;  /* 0x000000e83934723e */ /* 0x000fe200000010ff */
[----:B------:R-:W-:Y:S01]  /*55e0*/  FMUL.FTZ R232, R232, UR6 ;  /* 0x00000006e8e87c20 */ /* 0x000fe20008410000 */
[----:B------:R-:W-:-:S02]  /*55f0*/  FSEL R79, R0, RZ, P3 ;  /* 0x000000ff004f7208 */ /* 0x000fc40001800000 */
[----:B------:R-:W-:Y:S02]  /*5600*/  LOP3.LUT P5, RZ, R244, 0xff, RZ, 0xc0, !PT ;  /* 0x000000fff4ff7812 */ /* 0x000fe400078ac0ff */
[C---:B------:R-:W-:Y:S02]  /*5610*/  LOP3.LUT P6, RZ, R140.reuse, 0xff00, RZ, 0xc0, !PT ;  /* 0x0000ff008cff7812 */ /* 0x040fe400078cc0ff */
[----:B------:R-:W-:Y:S02]  /*5620*/  LOP3.LUT P3, RZ, R140, 0xff, RZ, 0xc0, !PT ;  /* 0x000000ff8cff7812 */ /* 0x000fe4000786c0ff */
[----:B------:R-:W-:Y:S02]  /*5630*/  F2FP.BF16.F32.PACK_AB R53, R59, R230 ;  /* 0x000000e63b35723e */ /* 0x000fe400000010ff */
[----:B------:R-:W-:Y:S02]  /*5640*/  F2FP.BF16.F32.PACK_AB R59, R99, R72 ;  /* 0x00000048633b723e */ /* 0x000fe400000010ff */
[----:B------:R-:W-:-:S02]  /*5650*/  F2FP.BF16.F32.PACK_AB R74, R81, R74 ;  /* 0x0000004a514a723e */ /* 0x000fc400000010ff */
[----:B------:R-:W-:Y:S02]  /*5660*/  FSEL R81, R0, RZ, P6 ;  /* 0x000000ff00517208 */ /* 0x000fe40003000000 */
[C---:B------:R-:W-:Y:S02]  /*5670*/  FSEL R56, R232.reuse, RZ, P3 ;  /* 0x000000ffe8387208 */ /* 0x040fe40001800000 */
[----:B------:R-:W-:Y:S02]  /*5680*/  FSEL R72, R232, RZ, P5 ;  /* 0x000000ffe8487208 */ /* 0x000fe40002800000 */
[----:B------:R-:W-:Y:S02]  /*5690*/  F2FP.BF16.F32.PACK_AB R58, R97, R58 ;  /* 0x0000003a613a723e */ /* 0x000fe400000010ff */
[----:B------:R-:W-:Y:S02]  /*56a0*/  F2FP.BF16.F32.PACK_AB R57, R83, R78 ;  /* 0x0000004e5339723e */ /* 0x000fe400000010ff */
[----:B------:R-:W-:-:S02]  /*56b0*/  F2FP.BF16.F32.PACK_AB R73, R80, R73 ;  /* 0x000000495049723e */ /* 0x000fc400000010ff */
[----:B------:R-:W-:Y:S02]  /*56c0*/  F2FP.BF16.F32.PACK_AB R56, R81, R56 ;  /* 0x000000385138723e */ /* 0x000fe400000010ff */
[----:B------:R-:W-:Y:S01]  /*56d0*/  F2FP.BF16.F32.PACK_AB R72, R79, R72 ;  /* 0x000000484f48723e */ /* 0x000fe200000010ff */
[----:B------:R-:W-:Y:S06]  /*56e0*/  BRA `(.L_x_199) ;  /* 0x0000001c00b07947 */ /* 0x000fec0003800000 */
.L_x_198:
[-CC-:B------:R-:W-:Y:S01]  /*56f0*/  FFMA.FTZ R226, R226, R237.reuse, R241.reuse ;  /* 0x000000ede2e27223 */ /* 0x180fe200000100f1 */
[C---:B0-----:R-:W-:Y:S01]  /*5700*/  SHF.L.U32 R58, R63.reuse, 0x10, RZ ;  /* 0x000000103f3a7819 */ /* 0x041fe200000006ff */
[-CC-:B------:R-:W-:Y:S01]  /*5710*/  FFMA.FTZ R218, R218, R237.reuse, R241.reuse ;  /* 0x000000eddada7223 */ /* 0x180fe200000100f1 */
[----:B------:R-:W-:Y:S01]  /*5720*/  PRMT R56, R63, 0x7632, R56 ;  /* 0x000076323f387816 */ /* 0x000fe20000000038 */
[----:B------:R-:W-:Y:S01]  /*5730*/  FADD.FTZ R226, R225, -R226 ;  /* 0x800000e2e1e27221 */ /* 0x000fe20000010000 */
[-C--:B------:R-:W-:Y:S01]  /*5740*/  FFMA.FTZ R228, R228, R237.reuse, R241 ;  /* 0x000000ede4e47223 */ /* 0x080fe200000100f1 */
[----:B------:R-:W-:Y:S01]  /*5750*/  FADD.FTZ R218, R217, -R218 ;  /* 0x800000dad9da7221 */ /* 0x000fe20000010000 */
[----:B------:R-:W-:Y:S01]  /*5760*/  LOP3.LUT P5, RZ, R245, 0xff0000, RZ, 0xc0, !PT ;  /* 0x00ff0000f5ff7812 */ /* 0x000fe200078ac0ff */
[----:B------:R-:W-:Y:S01]  /*5770*/  FFMA.FTZ R58, R211, R226, R58 ;  /* 0x000000e2d33a7223 */ /* 0x000fe2000001003a */
[----:B------:R-:W-:Y:S01]  /*5780*/  IMAD.U32 R72, R56, 0x10000, RZ ;  /* 0x0001000038487824 */ /* 0x000fe200078e00ff */
[----:B------:R-:W-:Y:S01]  /*5790*/  SHF.L.U32 R59, R62, 0x10, RZ ;  /* 0x000000103e3b7819 */ /* 0x000fe200000006ff */
[----:B------:R-:W-:Y:S01]  /*57a0*/  FADD.FTZ R228, R227, -R228 ;  /* 0x800000e4e3e47221 */ /* 0x000fe20000010000 */
[----:B------:R-:W-:Y:S01]  /*57b0*/  FMUL.FTZ R58, R58, UR6 ;  /* 0x000000063a3a7c20 */ /* 0x000fe20008410000 */
[----:B------:R-:W-:Y:S01]  /*57c0*/  PRMT R57, R62, 0x7632, R57 ;  /* 0x000076323e397816 */ /* 0x000fe20000000039 */
[-CC-:B------:R-:W-:Y:S01]  /*57d0*/  FFMA.FTZ R220, R220, R237.reuse, R241.reuse ;  /* 0x000000eddcdc7223 */ /* 0x180fe200000100f1 */
[----:B------:R-:W-:Y:S01]  /*57e0*/  PRMT R56, R61, 0x7632, R56 ;  /* 0x000076323d387816 */ /* 0x000fe20000000038 */
[C---:B------:R-:W-:Y:S01]  /*57f0*/  FFMA.FTZ R72, R211.reuse, R218, R72 ;  /* 0x000000dad3487223 */ /* 0x040fe20000010048 */
[----:B------:R-:W-:Y:S01]  /*5800*/  FSEL R75, R58, RZ, P5 ;  /* 0x000000ff3a4b7208 */ /* 0x000fe20002800000 */
[----:B------:R-:W-:Y:S01]  /*5810*/  FFMA.FTZ R230, R230, R237, R241 ;  /* 0x000000ede6e67223 */ /* 0x000fe200000100f1 */
[----:B------:R-:W-:Y:S01]  /*5820*/  ISETP.GE.U32.AND P3, PT, R244, RZ, PT ;  /* 0x000000fff400720c */ /* 0x000fe20003f66070 */
[----:B------:R-:W-:Y:S01]  /*5830*/  FFMA.FTZ R228, R211, R228, R59 ;  /* 0x000000e4d3e47223 */ /* 0x000fe2000001003b */
[----:B------:R-:W-:Y:S01]  /*5840*/  ISETP.GE.U32.AND P5, PT, R140, RZ, PT ;  /* 0x000000ff8c00720c */ /* 0x000fe20003fa6070 */
[----:B------:R-:W-:Y:S01]  /*5850*/  IMAD.U32 R73, R57, 0x10000, RZ ;  /* 0x0001000039497824 */ /* 0x000fe200078e00ff */
[----:B------:R-:W-:Y:S01]  /*5860*/  LOP3.LUT P6, RZ, R141, 0xff0000, RZ, 0xc0, !PT ;  /* 0x00ff00008dff7812 */ /* 0x000fe200078cc0ff */
[----:B------:R-:W-:-:S02]  /*5870*/  IMAD.U32 R59, R56, 0x10000, RZ ;  /* 0x00010000383b7824 */ /* 0x000fc400078e00ff */
[-C--:B------:R-:W-:Y:S01]  /*5880*/  FFMA.FTZ R222, R222, R237.reuse, R241 ;  /* 0x000000eddede7223 */ /* 0x080fe200000100f1 */
[----:B------:R-:W-:Y:S01]  /*5890*/  FADD.FTZ R220, R219, -R220 ;  /* 0x800000dcdbdc7221 */ /* 0x000fe20000010000 */
[----:B------:R-:W-:Y:S01]  /*58a0*/  SHF.L.U32 R57, R61, 0x10, RZ ;  /* 0x000000103d397819 */ /* 0x000fe200000006ff */
[----:B------:R-:W-:Y:S01]  /*58b0*/  FMUL.FTZ R56, R72, UR6 ;  /* 0x0000000648387c20 */ /* 0x000fe20008410000 */
[----:B------:R-:W-:Y:S01]  /*58c0*/  FADD.FTZ R230, R229, -R230 ;  /* 0x800000e6e5e67221 */ /* 0x000fe20000010000 */
[----:B------:R-:W-:Y:S01]  /*58d0*/  ISETP.GE.U32.AND.EX P3, PT, R245, 0x1000000, PT, P3 ;  /* 0x01000000f500780c */ /* 0x000fe20003f66130 */
[----:B------:R-:W-:Y:S01]  /*58e0*/  FMUL.FTZ R228, R228, UR6 ;  /* 0x00000006e4e47c20 */ /* 0x000fe20008410000 */
[----:B------:R-:W-:Y:S01]  /*58f0*/  ISETP.GE.U32.AND.EX P5, PT, R141, 0x1000000, PT, P5 ;  /* 0x010000008d00780c */ /* 0x000fe20003fa6150 */
[----:B------:R-:W-:Y:S01]  /*5900*/  FADD.FTZ R222, R221, -R222 ;  /* 0x800000deddde7221 */ /* 0x000fe20000010000 */
[----:B------:R-:W-:Y:S01]  /*5910*/  FSEL R72, R58, RZ, P6 ;  /* 0x000000ff3a487208 */ /* 0x000fe20003000000 */
[----:B------:R-:W-:Y:S01]  /*5920*/  FFMA.FTZ R73, R211, R220, R73 ;  /* 0x000000dcd3497223 */ /* 0x000fe20000010049 */
[----:B------:R-:W-:Y:S01]  /*5930*/  LOP3.LUT P6, RZ, R245, 0xff, RZ, 0xc0, !PT ;  /* 0x000000fff5ff7812 */ /* 0x000fe200078cc0ff */
[C---:B------:R-:W-:Y:S01]  /*5940*/  FFMA.FTZ R57, R211.reuse, R230, R57 ;  /* 0x000000e6d3397223 */ /* 0x040fe20000010039 */
[----:B------:R-:W-:Y:S01]  /*5950*/  FSEL R82, R56, RZ, P3 ;  /* 0x000000ff38527208 */ /* 0x000fe20001800000 */
[-C--:B------:R-:W-:Y:S01]  /*5960*/  FFMA.FTZ R0, R224, R237.reuse, R241 ;  /* 0x000000ede0007223 */ /* 0x080fe200000100f1 */
[----:B------:R-:W-:Y:S01]  /*5970*/  FSEL R79, R56, RZ, P5 ;  /* 0x000000ff384f7208 */ /* 0x000fe20002800000 */
[----:B------:R-:W-:Y:S01]  /*5980*/  FFMA.FTZ R222, R211, R222, R59 ;  /* 0x000000ded3de7223 */ /* 0x000fe2000001003b */
[----:B------:R-:W-:Y:S01]  /*5990*/  PRMT R56, R60, 0x7632, R56 ;  /* 0x000076323c387816 */ /* 0x000fe20000000038 */
[----:B------:R-:W-:Y:S01]  /*59a0*/  FMUL.FTZ R73, R73, UR6 ;  /* 0x0000000649497c20 */ /* 0x000fe20008410000 */
[----:B------:R-:W-:Y:S01]  /*59b0*/  FSEL R74, R228, RZ, P6 ;  /* 0x000000ffe44a7208 */ /* 0x000fe20003000000 */
[----:B------:R-:W-:Y:S01]  /*59c0*/  FMUL.FTZ R59, R57, UR6 ;  /* 0x00000006393b7c20 */ /* 0x000fe20008410000 */
[----:B------:R-:W-:Y:S01]  /*59d0*/  LOP3.LUT P6, RZ, R141, 0xff00, RZ, 0xc0, !PT ;  /* 0x0000ff008dff7812 */ /* 0x000fe200078cc0ff */
[----:B------:R-:W-:Y:S01]  /*59e0*/  FADD.FTZ R0, R223, -R0 ;  /* 0x80000000df007221 */ /* 0x000fe20000010000 */
[----:B------:R-:W-:Y:S01]  /*59f0*/  LOP3.LUT P3, RZ, R141, 0xff, RZ, 0xc0, !PT ;  /* 0x000000ff8dff7812 */ /* 0x000fe2000786c0ff */
[----:B------:R-:W-:Y:S01]  /*5a00*/  FFMA.FTZ R232, R232, R237, R241 ;  /* 0x000000ede8e87223 */ /* 0x000fe200000100f1 */
[----:B------:R-:W-:Y:S01]  /*5a10*/  SHF.L.U32 R57, R56, 0x10, RZ ;  /* 0x0000001038397819 */ /* 0x000fe200000006ff */
[----:B------:R-:W-:Y:S01]  /*5a20*/  FMUL.FTZ R222, R222, UR6 ;  /* 0x00000006dede7c20 */ /* 0x000fe20008410000 */
[----:B------:R-:W-:Y:S01]  /*5a30*/  LOP3.LUT P5, RZ, R245, 0xff00, RZ, 0xc0, !PT ;  /* 0x0000ff00f5ff7812 */ /* 0x000fe200078ac0ff */
[----:B------:R-:W-:Y:S01]  /*5a40*/  FADD.FTZ R232, R231, -R232 ;  /* 0x800000e8e7e87221 */ /* 0x000fe20000010000 */
[----:B------:R-:W-:Y:S01]  /*5a50*/  FSEL R83, R73, RZ, P6 ;  /* 0x000000ff49537208 */ /* 0x000fe20003000000 */
[----:B------:R-:W-:Y:S01]  /*5a60*/  FFMA.FTZ R0, R211, R0, R57 ;  /* 0x00000000d3007223 */ /* 0x000fe20000010039 */
[----:B------:R-:W-:-:S02]  /*5a70*/  FSEL R228, R228, RZ, P3 ;  /* 0x000000ffe4e47208 */ /* 0x000fc40001800000 */
[----:B------:R-:W-:Y:S01]  /*5a80*/  LOP3.LUT P6, RZ, R244, 0xff000000, RZ, 0xc0, !PT ;  /* 0xff000000f4ff7812 */ /* 0x000fe200078cc0ff */
[----:B------:R-:W-:Y:S01]  /*5a90*/  FMUL.FTZ R56, R0, UR6 ;  /* 0x0000000600387c20 */ /* 0x000fe20008410000 */
[----:B------:R-:W-:Y:S02]  /*5aa0*/  LOP3.LUT P3, RZ, R244, 0xff0000, RZ, 0xc0, !PT ;  /* 0x00ff0000f4ff7812 */ /* 0x000fe4000786c0ff */
[----:B------:R-:W-:Y:S02]  /*5ab0*/  SHF.L.U32 R58, R60, 0x10, RZ ;  /* 0x000000103c3a7819 */ /* 0x000fe400000006ff */
[----:B------:R-:W-:Y:S02]  /*5ac0*/  FSEL R81, R73, RZ, P5 ;  /* 0x000000ff49517208 */ /* 0x000fe40002800000 */
[----:B------:R-:W-:Y:S01]  /*5ad0*/  LOP3.LUT P5, RZ, R140, 0xff0000, RZ, 0xc0, !PT ;  /* 0x00ff00008cff7812 */ /* 0x000fe200078ac0ff */
[----:B------:R-:W-:Y:S01]  /*5ae0*/  FFMA.FTZ R58, R211, R232, R58 ;  /* 0x000000e8d33a7223 */ /* 0x000fe2000001003a */
[----:B------:R-:W-:-:S02]  /*5af0*/  FSEL R80, R222, RZ, P6 ;  /* 0x000000ffde507208 */ /* 0x000fc40003000000 */
[C---:B------:R-:W-:Y:S01]  /*5b00*/  FSEL R73, R59.reuse, RZ, P3 ;  /* 0x000000ff3b497208 */ /* 0x040fe20001800000 */
[----:B------:R-:W-:Y:S01]  /*5b10*/  FMUL.FTZ R0, R58, UR6 ;  /* 0x000000063a007c20 */ /* 0x000fe20008410000 */
[----:B------:R-:W-:Y:S02]  /*5b20*/  LOP3.LUT P6, RZ, R140, 0xff000000, RZ, 0xc0, !PT ;  /* 0xff0000008cff7812 */ /* 0x000fe400078cc0ff */
[----:B------:R-:W-:Y:S02]  /*5b30*/  LOP3.LUT P3, RZ, R244, 0xff00, RZ, 0xc0, !PT ;  /* 0x0000ff00f4ff7812 */ /* 0x000fe4000786c0ff */
[----:B------:R-:W-:Y:S02]  /*5b40*/  FSEL R78, R59, RZ, P5 ;  /* 0x000000ff3b4e7208 */ /* 0x000fe40002800000 */
[----:B------:R-:W-:Y:S02]  /*5b50*/  F2FP.BF16.F32.PACK_AB R59, R79, R72 ;  /* 0x000000484f3b723e */ /* 0x000fe400000010ff */
[----:B------:R-:W-:-:S02]  /*5b60*/  FSEL R57, R222, RZ, P6 ;  /* 0x000000ffde397208 */ /* 0x000fc40003000000 */
[----:B------:R-:W-:Y:S02]  /*5b70*/  LOP3.LUT P6, RZ, R140, 0xff00, RZ, 0xc0, !PT ;  /* 0x0000ff008cff7812 */ /* 0x000fe400078cc0ff */
        /* <DEDUP_REMOVED lines=10> */
[----:B------:R-:W-:-:S02]  /*5c20*/  F2FP.BF16.F32.PACK_AB R73, R80, R73 ;  /* 0x000000495049723e */ /* 0x000fc400000010ff */
[----:B------:R-:W-:Y:S02]  /*5c30*/  F2FP.BF16.F32.PACK_AB R56, R81, R56 ;  /* 0x000000385138723e */ /* 0x000fe400000010ff */
[----:B------:R-:W-:Y:S01]  /*5c40*/  F2FP.BF16.F32.PACK_AB R72, R79, R72 ;  /* 0x000000484f48723e */ /* 0x000fe200000010ff */
[----:B------:R-:W-:Y:S06]  /*5c50*/  BRA `(.L_x_199) ;  /* 0x0000001800547947 */ /* 0x000fec0003800000 */
.L_x_197:
[----:B------:R-:W-:Y:S05]  /*5c60*/  @!P1 BRA `(.L_x_200) ;  /* 0x00000004003c9947 */ /* 0x000fea0003800000 */
[-CC-:B------:R-:W-:Y:S01]  /*5c70*/  FFMA.FTZ R226, R226, R237.reuse, R241.reuse ;  /* 0x000000ede2e27223 */ /* 0x180fe200000100f1 */
[-CC-:B------:R-:W-:Y:S01]  /*5c80*/  FFMA.FTZ R218, R218, R237.reuse, R241.reuse ;  /* 0x000000eddada7223 */ /* 0x180fe200000100f1 */
[----:B------:R-:W-:Y:S01]  /*5c90*/  LOP3.LUT P5, RZ, R245, 0xff0000, RZ, 0xc0, !PT ;  /* 0x00ff0000f5ff7812 */ /* 0x000fe200078ac0ff */
[-CC-:B------:R-:W-:Y:S01]  /*5ca0*/  FFMA.FTZ R228, R228, R237.reuse, R241.reuse ;  /* 0x000000ede4e47223 */ /* 0x180fe200000100f1 */
[----:B------:R-:W-:Y:S01]  /*5cb0*/  FADD.FTZ R226, R225, -R226 ;  /* 0x800000e2e1e27221 */ /* 0x000fe20000010000 */
[----:B0-----:R-:W-:Y:S01]  /*5cc0*/  FADD.FTZ R56, R217, -R218 ;  /* 0x800000dad9387221 */ /* 0x001fe20000010000 */
[-CC-:B------:R-:W-:Y:S01]  /*5cd0*/  FFMA.FTZ R220, R220, R237.reuse, R241.reuse ;  /* 0x000000eddcdc7223 */ /* 0x180fe200000100f1 */
[----:B------:R-:W-:Y:S01]  /*5ce0*/  FADD.FTZ R54, R227, -R228 ;  /* 0x800000e4e3367221 */ /* 0x000fe20000010000 */
[C---:B------:R-:W-:Y:S01]  /*5cf0*/  FMUL.FTZ R55, R211.reuse, R226 ;  /* 0x000000e2d3377220 */ /* 0x040fe20000410000 */
[----:B------:R-:W-:Y:S01]  /*5d00*/  FMUL.FTZ R56, R211, R56 ;  /* 0x00000038d3387220 */ /* 0x000fe20000410000 */
[----:B------:R-:W-:Y:S01]  /*5d10*/  ISETP.GE.U32.AND P3, PT, R244, RZ, PT ;  /* 0x000000fff400720c */ /* 0x000fe20003f66070 */
[----:B------:R-:W-:Y:S01]  /*5d20*/  FADD.FTZ R220, R219, -R220 ;  /* 0x800000dcdbdc7221 */ /* 0x000fe20000010000 */
[----:B------:R-:W-:Y:S01]  /*5d30*/  FMUL.FTZ R0, R55, UR6 ;  /* 0x0000000637007c20 */ /* 0x000fe20008410000 */
[-CC-:B------:R-:W-:Y:S01]  /*5d40*/  FFMA.FTZ R230, R230, R237.reuse, R241.reuse ;  /* 0x000000ede6e67223 */ /* 0x180fe200000100f1 */
[----:B------:R-:W-:Y:S01]  /*5d50*/  LOP3.LUT P6, RZ, R141, 0xff0000, RZ, 0xc0, !PT ;  /* 0x00ff00008dff7812 */ /* 0x000fe200078cc0ff */
[----:B------:R-:W-:Y:S01]  /*5d60*/  FMUL.FTZ R52, R56, UR6 ;  /* 0x0000000638347c20 */ /* 0x000fe20008410000 */
[----:B------:R-:W-:Y:S01]  /*5d70*/  ISETP.GE.U32.AND.EX P3, PT, R245, 0x1000000, PT, P3 ;  /* 0x01000000f500780c */ /* 0x000fe20003f66130 */
[C---:B------:R-:W-:Y:S01]  /*5d80*/  FMUL.FTZ R54, R211.reuse, R54 ;  /* 0x00000036d3367220 */ /* 0x040fe20000410000 */
[----:B------:R-:W-:Y:S01]  /*5d90*/  FSEL R75, R0, RZ, P5 ;  /* 0x000000ff004b7208 */ /* 0x000fe20002800000 */
[----:B------:R-:W-:Y:S01]  /*5da0*/  FMUL.FTZ R57, R211, R220 ;  /* 0x000000dcd3397220 */ /* 0x000fe20000410000 */
[----:B------:R-:W-:Y:S01]  /*5db0*/  ISETP.GE.U32.AND P5, PT, R140, RZ, PT ;  /* 0x000000ff8c00720c */ /* 0x000fe20003fa6070 */
[----:B------:R-:W-:Y:S01]  /*5dc0*/  FADD.FTZ R230, R229, -R230 ;  /* 0x800000e6e5e67221 */ /* 0x000fe20000010000 */
[----:B------:R-:W-:Y:S01]  /*5dd0*/  FSEL R59, R0, RZ, P6 ;  /* 0x000000ff003b7208 */ /* 0x000fe20003000000 */
[----:B------:R-:W-:Y:S01]  /*5de0*/  FMUL.FTZ R0, R54, UR6 ;  /* 0x0000000636007c20 */ /* 0x000fe20008410000 */
[----:B------:R-:W-:Y:S01]  /*5df0*/  ISETP.GE.U32.AND.EX P5, PT, R141, 0x1000000, PT, P5 ;  /* 0x010000008d00780c */ /* 0x000fe20003fa6150 */
[----:B------:R-:W-:Y:S01]  /*5e00*/  FMUL.FTZ R53, R211, R230 ;  /* 0x000000e6d3357220 */ /* 0x000fe20000410000 */
[----:B------:R-:W-:Y:S01]  /*5e10*/  FSEL R72, R52, RZ, P3 ;  /* 0x000000ff34487208 */ /* 0x000fe20001800000 */
[-CC-:B------:R-:W-:Y:S01]  /*5e20*/  FFMA.FTZ R222, R222, R237.reuse, R241.reuse ;  /* 0x000000eddede7223 */ /* 0x180fe200000100f1 */
[----:B------:R-:W-:Y:S01]  /*5e30*/  FSEL R80, R52, RZ, P5 ;  /* 0x000000ff34507208 */ /* 0x000fe20002800000 */
[----:B------:R-:W-:Y:S01]  /*5e40*/  FMUL.FTZ R52, R57, UR6 ;  /* 0x0000000639347c20 */ /* 0x000fe20008410000 */
[----:B------:R-:W-:Y:S01]  /*5e50*/  LOP3.LUT P6, RZ, R245, 0xff, RZ, 0xc0, !PT ;  /* 0x000000fff5ff7812 */ /* 0x000fe200078cc0ff */
[----:B------:R-:W-:Y:S01]  /*5e60*/  FADD.FTZ R222, R221, -R222 ;  /* 0x800000deddde7221 */ /* 0x000fe20000010000 */
[----:B------:R-:W-:Y:S01]  /*5e70*/  LOP3.LUT P3, RZ, R141, 0xff, RZ, 0xc0, !PT ;  /* 0x000000ff8dff7812 */ /* 0x000fe2000786c0ff */
[-CC-:B------:R-:W-:Y:S01]  /*5e80*/  FFMA.FTZ R224, R224, R237.reuse, R241.reuse ;  /* 0x000000ede0e07223 */ /* 0x180fe200000100f1 */
[----:B------:R-:W-:Y:S01]  /*5e90*/  LOP3.LUT P5, RZ, R245, 0xff00, RZ, 0xc0, !PT ;  /* 0x0000ff00f5ff7812 */ /* 0x000fe200078ac0ff */
[----:B------:R-:W-:Y:S01]  /*5ea0*/  FFMA.FTZ R232, R232, R237, R241 ;  /* 0x000000ede8e87223 */ /* 0x000fe200000100f1 */
[C---:B------:R-:W-:Y:S01]  /*5eb0*/  FSEL R74, R0.reuse, RZ, P6 ;  /* 0x000000ff004a7208 */ /* 0x040fe20003000000 */
[----:B------:R-:W-:Y:S01]  /*5ec0*/  FADD.FTZ R224, R223, -R224 ;  /* 0x800000e0dfe07221 */ /* 0x000fe20000010000 */
[----:B------:R-:W-:Y:S01]  /*5ed0*/  FSEL R58, R0, RZ, P3 ;  /* 0x000000ff003a7208 */ /* 0x000fe20001800000 */
[----:B------:R-:W-:Y:S01]  /*5ee0*/  FMUL.FTZ R0, R53, UR6 ;  /* 0x0000000635007c20 */ /* 0x000fe20008410000 */
[----:B------:R-:W-:Y:S01]  /*5ef0*/  FSEL R81, R52, RZ, P5 ;  /* 0x000000ff34517208 */ /* 0x000fe20002800000 */
[----:B------:R-:W-:Y:S01]  /*5f00*/  FADD.FTZ R232, R231, -R232 ;  /* 0x800000e8e7e87221 */ /* 0x000fe20000010000 */
[----:B------:R-:W-:-:S02]  /*5f10*/  LOP3.LUT P3, RZ, R244, 0xff0000, RZ, 0xc0, !PT ;  /* 0x00ff0000f4ff7812 */ /* 0x000fc4000786c0ff */
[----:B------:R-:W-:Y:S02]  /*5f20*/  LOP3.LUT P5, RZ, R140, 0xff0000, RZ, 0xc0, !PT ;  /* 0x00ff00008cff7812 */ /* 0x000fe400078ac0ff */
[----:B------:R-:W-:Y:S02]  /*5f30*/  LOP3.LUT P6, RZ, R141, 0xff00, RZ, 0xc0, !PT ;  /* 0x0000ff008dff7812 */ /* 0x000fe400078cc0ff */
[C---:B------:R-:W-:Y:S02]  /*5f40*/  FSEL R73, R0.reuse, RZ, P3 ;  /* 0x000000ff00497208 */ /* 0x040fe40001800000 */
[----:B------:R-:W-:Y:S01]  /*5f50*/  FSEL R78, R0, RZ, P5 ;  /* 0x000000ff004e7208 */ /* 0x000fe20002800000 */
[----:B------:R-:W-:Y:S01]  /*5f60*/  FMUL.FTZ R0, R211, R222 ;  /* 0x000000ded3007220 */ /* 0x000fe20000410000 */
[----:B------:R-:W-:Y:S02]  /*5f70*/  FSEL R97, R52, RZ, P6 ;  /* 0x000000ff34617208 */ /* 0x000fe40003000000 */
[----:B------:R-:W-:Y:S01]  /*5f80*/  LOP3.LUT P6, RZ, R244, 0xff000000, RZ, 0xc0, !PT ;  /* 0xff000000f4ff7812 */ /* 0x000fe200078cc0ff */
[----:B------:R-:W-:Y:S01]  /*5f90*/  FMUL.FTZ R52, R0, UR6 ;  /* 0x0000000600347c20 */ /* 0x000fe20008410000 */
[----:B------:R-:W-:Y:S01]  /*5fa0*/  F2FP.BF16.F32.PACK_AB R54, R57, R54 ;  /* 0x000000363936723e */ /* 0x000fe200000010ff */
[----:B------:R-:W-:Y:S01]  /*5fb0*/  FMUL.FTZ R57, R211, R224 ;  /* 0x000000e0d3397220 */ /* 0x000fe20000410000 */
[----:B------:R-:W-:-:S02]  /*5fc0*/  F2FP.BF16.F32.PACK_AB R59, R80, R59 ;  /* 0x0000003b503b723e */ /* 0x000fc400000010ff */
[----:B------:R-:W-:Y:S01]  /*5fd0*/  F2FP.BF16.F32.PACK_AB R53, R0, R53 ;  /* 0x000000350035723e */ /* 0x000fe200000010ff */
[----:B------:R-:W-:Y:S01]  /*5fe0*/  FMUL.FTZ R0, R211, R232 ;  /* 0x000000e8d3007220 */ /* 0x000fe20000410000 */
[----:B------:R-:W-:Y:S02]  /*5ff0*/  FSEL R80, R52, RZ, P6 ;  /* 0x000000ff34507208 */ /* 0x000fe40003000000 */
[----:B------:R-:W-:Y:S01]  /*6000*/  F2FP.BF16.F32.PACK_AB R55, R56, R55 ;  /* 0x000000373837723e */ /* 0x000fe200000010ff */
[----:B------:R-:W-:Y:S01]  /*6010*/  FMUL.FTZ R56, R57, UR6 ;  /* 0x0000000639387c20 */ /* 0x000fe20008410000 */
[----:B------:R-:W-:Y:S02]  /*6020*/  LOP3.LUT P6, RZ, R140, 0xff000000, RZ, 0xc0, !PT ;  /* 0xff0000008cff7812 */ /* 0x000fe400078cc0ff */
[----:B------:R-:W-:Y:S02]  /*6030*/  LOP3.LUT P3, RZ, R244, 0xff00, RZ, 0xc0, !PT ;  /* 0x0000ff00f4ff7812 */ /* 0x000fe4000786c0ff */
[----:B------:R-:W-:-:S02]  /*6040*/  FSEL R83, R52, RZ, P6 ;  /* 0x000000ff34537208 */ /* 0x000fc40003000000 */
[----:B------:R-:W-:Y:S01]  /*6050*/  F2FP.BF16.F32.PACK_AB R52, R57, R0 ;  /* 0x000000003934723e */ /* 0x000fe200000010ff */
[----:B------:R-:W-:Y:S01]  /*6060*/  FMUL.FTZ R0, R0, UR6 ;  /* 0x0000000600007c20 */ /* 0x000fe20008410000 */
[----:B------:R-:W-:Y:S02]  /*6070*/  LOP3.LUT P6, RZ, R140, 0xff00, RZ, 0xc0, !PT ;  /* 0x0000ff008cff7812 */ /* 0x000fe400078cc0ff */
[----:B------:R-:W-:Y:S02]  /*6080*/  FSEL R79, R56, RZ, P3 ;  /* 0x000000ff384f7208 */ /* 0x000fe40001800000 */
[----:B------:R-:W-:Y:S02]  /*6090*/  LOP3.LUT P5, RZ, R244, 0xff, RZ, 0xc0, !PT ;  /* 0x000000fff4ff7812 */ /* 0x000fe400078ac0ff */
[----:B------:R-:W-:Y:S02]  /*60a0*/  LOP3.LUT P3, RZ, R140, 0xff, RZ, 0xc0, !PT ;  /* 0x000000ff8cff7812 */ /* 0x000fe4000786c0ff */
[----:B------:R-:W-:-:S02]  /*60b0*/  F2FP.BF16.F32.PACK_AB R74, R81, R74 ;  /* 0x0000004a514a723e */ /* 0x000fc400000010ff */
[----:B------:R-:W-:Y:S02]  /*60c0*/  F2FP.BF16.F32.PACK_AB R75, R72, R75 ;  /* 0x0000004b484b723e */ /* 0x000fe400000010ff */
[----:B------:R-:W-:Y:S02]  /*60d0*/  FSEL R81, R56, RZ, P6 ;  /* 0x000000ff38517208 */ /* 0x000fe40003000000 */
[C---:B------:R-:W-:Y:S02]  /*60e0*/  FSEL R56, R0.reuse, RZ, P3 ;  /* 0x000000ff00387208 */ /* 0x040fe40001800000 */
[----:B------:R-:W-:Y:S02]  /*60f0*/  FSEL R72, R0, RZ, P5 ;  /* 0x000000ff00487208 */ /* 0x000fe40002800000 */
[----:B------:R-:W-:Y:S02]  /*6100*/  F2FP.BF16.F32.PACK_AB R58, R97, R58 ;  /* 0x0000003a613a723e */ /* 0x000fe400000010ff */
[----:B------:R-:W-:-:S02]  /*6110*/  F2FP.BF16.F32.PACK_AB R57, R83, R78 ;  /* 0x0000004e5339723e */ /* 0x000fc400000010ff */
[----:B------:R-:W-:Y:S02]  /*6120*/  F2FP.BF16.F32.PACK_AB R73, R80, R73 ;  /* 0x000000495049723e */ /* 0x000fe400000010ff */
[----:B------:R-:W-:Y:S02]  /*6130*/  F2FP.BF16.F32.PACK_AB R56, R81, R56 ;  /* 0x000000385138723e */ /* 0x000fe400000010ff */
[----:B------:R-:W-:Y:S01]  /*6140*/  F2FP.BF16.F32.PACK_AB R72, R79, R72 ;  /* 0x000000484f48723e */ /* 0x000fe200000010ff */
[----:B------:R-:W-:Y:S06]  /*6150*/  BRA `(.L_x_199) ;  /* 0x0000001400147947 */ /* 0x000fec0003800000 */
.L_x_200:
[-CC-:B------:R-:W-:Y:S01]  /*6160*/  FFMA.FTZ R226, R226, R237.reuse, R241.reuse ;  /* 0x000000ede2e27223 */ /* 0x180fe200000100f1 */
[-CC-:B------:R-:W-:Y:S01]  /*6170*/  FFMA.FTZ R218, R218, R237.reuse, R241.reuse ;  /* 0x000000eddada7223 */ /* 0x180fe200000100f1 */
[-CC-:B------:R-:W-:Y:S01]  /*6180*/  FFMA.FTZ R228, R228, R237.reuse, R241.reuse ;  /* 0x000000ede4e47223 */ /* 0x180fe200000100f1 */
[-CC-:B------:R-:W-:Y:S01]  /*6190*/  FFMA.FTZ R220, R220, R237.reuse, R241.reuse ;  /* 0x000000eddcdc7223 */ /* 0x180fe200000100f1 */
[----:B------:R-:W-:Y:S01]  /*61a0*/  FADD.FTZ R226, R225, -R226 ;  /* 0x800000e2e1e27221 */ /* 0x000fe20000010000 */
[----:B------:R-:W-:Y:S01]  /*61b0*/  FADD.FTZ R218, R217, -R218 ;  /* 0x800000dad9da7221 */ /* 0x000fe20000010000 */
[----:B------:R-:W-:Y:S01]  /*61c0*/  FADD.FTZ R228, R227, -R228 ;  /* 0x800000e4e3e47221 */ /* 0x000fe20000010000 */
[----:B------:R-:W-:Y:S01]  /*61d0*/  ISETP.GE.U32.AND P3, PT, R244, RZ, PT ;  /* 0x000000fff400720c */ /* 0x000fe20003f66070 */
[C---:B------:R-:W-:Y:S01]  /*61e0*/  FMUL.FTZ R226, R211.reuse, R226 ;  /* 0x000000e2d3e27220 */ /* 0x040fe20000410000 */
[----:B------:R-:W-:Y:S01]  /*61f0*/  FMUL.FTZ R218, R211, R218 ;  /* 0x000000dad3da7220 */ /* 0x000fe20000410000 */
[----:B------:R-:W-:Y:S01]  /*6200*/  LOP3.LUT P5, RZ, R245, 0xff0000, RZ, 0xc0, !PT ;  /* 0x00ff0000f5ff7812 */ /* 0x000fe200078ac0ff */
[----:B------:R-:W-:Y:S01]  /*6210*/  FMUL.FTZ R228, R211, R228 ;  /* 0x000000e4d3e47220 */ /* 0x000fe20000410000 */
[----:B------:R-:W-:Y:S01]  /*6220*/  FMUL.FTZ R226, R226, UR6 ;  /* 0x00000006e2e27c20 */ /* 0x000fe20008410000 */
[----:B------:R-:W-:Y:S01]  /*6230*/  FMUL.FTZ R218, R218, UR6 ;  /* 0x00000006dada7c20 */ /* 0x000fe20008410000 */
[----:B------:R-:W-:Y:S01]  /*6240*/  FADD.FTZ R220, R219, -R220 ;  /* 0x800000dcdbdc7221 */ /* 0x000fe20000010000 */
[----:B------:R-:W-:Y:S01]  /*6250*/  ISETP.GE.U32.AND.EX P3, PT, R245, 0x1000000, PT, P3 ;  /* 0x01000000f500780c */ /* 0x000fe20003f66130 */
[-CC-:B------:R-:W-:Y:S01]  /*6260*/  FFMA.FTZ R230, R230, R237.reuse, R241.reuse ;  /* 0x000000ede6e67223 */ /* 0x180fe200000100f1 */
[-CC-:B------:R-:W-:Y:S01]  /*6270*/  FFMA.FTZ R222, R222, R237.reuse, R241.reuse ;  /* 0x000000eddede7223 */ /* 0x180fe200000100f1 */
[----:B0-----:R-:W-:Y:S01]  /*6280*/  FSEL R75, R226, RZ, P5 ;  /* 0x000000ffe24b7208 */ /* 0x001fe20002800000 */
[----:B------:R-:W-:Y:S01]  /*6290*/  FMUL.FTZ R228, R228, UR6 ;  /* 0x00000006e4e47c20 */ /* 0x000fe20008410000 */
[----:B------:R-:W-:Y:S01]  /*62a0*/  LOP3.LUT P6, RZ, R141, 0xff0000, RZ, 0xc0, !PT ;  /* 0x00ff00008dff7812 */ /* 0x000fe200078cc0ff */
[----:B------:R-:W-:Y:S01]  /*62b0*/  FMUL.FTZ R220, R211, R220 ;  /* 0x000000dcd3dc7220 */ /* 0x000fe20000410000 */
[----:B------:R-:W-:Y:S01]  /*62c0*/  FSEL R56, R218, RZ, P3 ;  /* 0x000000ffda387208 */ /* 0x000fe20001800000 */
[----:B------:R-:W-:Y:S01]  /*62d0*/  FADD.FTZ R230, R229, -R230 ;  /* 0x800000e6e5e67221 */ /* 0x000fe20000010000 */
[----:B------:R-:W-:Y:S01]  /*62e0*/  LOP3.LUT P5, RZ, R245, 0xff, RZ, 0xc0, !PT ;  /* 0x000000fff5ff7812 */ /* 0x000fe200078ac0ff */
[----:B------:R-:W-:Y:S01]  /*62f0*/  FADD.FTZ R222, R221, -R222 ;  /* 0x800000deddde7221 */ /* 0x000fe20000010000 */
[----:B------:R-:W-:Y:S01]  /*6300*/  ISETP.GE.U32.AND P3, PT, R140, RZ, PT ;  /* 0x000000ff8c00720c */ /* 0x000fe20003f66070 */
[-CC-:B------:R-:W-:Y:S01]  /*6310*/  FFMA.FTZ R224, R224, R237.reuse, R241.reuse ;  /* 0x000000ede0e07223 */ /* 0x180fe200000100f1 */
[----:B------:R-:W-:Y:S01]  /*6320*/  FSEL R59, R226, RZ, P6 ;  /* 0x000000ffe23b7208 */ /* 0x000fe20003000000 */
[----:B------:R-:W-:Y:S01]  /*6330*/  FMUL.FTZ R220, R220, UR6 ;  /* 0x00000006dcdc7c20 */ /* 0x000fe20008410000 */
[----:B------:R-:W-:Y:S01]  /*6340*/  FSEL R74, R228, RZ, P5 ;  /* 0x000000ffe44a7208 */ /* 0x000fe20002800000 */
[----:B------:R-:W-:Y:S01]  /*6350*/  FMUL.FTZ R230, R211, R230 ;  /* 0x000000e6d3e67220 */ /* 0x000fe20000410000 */
[----:B------:R-:W-:Y:S01]  /*6360*/  ISETP.GE.U32.AND.EX P3, PT, R141, 0x1000000, PT, P3 ;  /* 0x010000008d00780c */ /* 0x000fe20003f66130 */
[----:B------:R-:W-:Y:S01]  /*6370*/  FMUL.FTZ R222, R211, R222 ;  /* 0x000000ded3de7220 */ /* 0x000fe20000410000 */
[----:B------:R-:W-:Y:S01]  /*6380*/  LOP3.LUT P6, RZ, R141, 0xff, RZ, 0xc0, !PT ;  /* 0x000000ff8dff7812 */ /* 0x000fe200078cc0ff */
[----:B------:R-:W-:Y:S01]  /*6390*/  FADD.FTZ R224, R223, -R224 ;  /* 0x800000e0dfe07221 */ /* 0x000fe20000010000 */
[----:B------:R-:W-:Y:S01]  /*63a0*/  LOP3.LUT P5, RZ, R141, 0xff00, RZ, 0xc0, !PT ;  /* 0x0000ff008dff7812 */ /* 0x000fe200078ac0ff */
[----:B------:R-:W-:Y:S01]  /*63b0*/  FFMA.FTZ R232, R232, R237, R241 ;  /* 0x000000ede8e87223 */ /* 0x000fe200000100f1 */
[----:B------:R-:W-:Y:S01]  /*63c0*/  FSEL R218, R218, RZ, P3 ;  /* 0x000000ffdada7208 */ /* 0x000fe20001800000 */
[----:B------:R-:W-:Y:S01]  /*63d0*/  FMUL.FTZ R230, R230, UR6 ;  /* 0x00000006e6e67c20 */ /* 0x000fe20008410000 */
[----:B------:R-:W-:Y:S01]  /*63e0*/  FSEL R58, R228, RZ, P6 ;  /* 0x000000ffe43a7208 */ /* 0x000fe20003000000 */
[----:B------:R-:W-:Y:S01]  /*63f0*/  FMUL.FTZ R222, R222, UR6 ;  /* 0x00000006dede7c20 */ /* 0x000fe20008410000 */
[----:B------:R-:W-:Y:S01]  /*6400*/  FSEL R83, R220, RZ, P5 ;  /* 0x000000ffdc537208 */ /* 0x000fe20002800000 */
[----:B------:R-:W-:Y:S01]  /*6410*/  FMUL.FTZ R224, R211, R224 ;  /* 0x000000e0d3e07220 */ /* 0x000fe20000410000 */
[----:B------:R-:W-:Y:S01]  /*6420*/  LOP3.LUT P3, RZ, R245, 0xff00, RZ, 0xc0, !PT ;  /* 0x0000ff00f5ff7812 */ /* 0x000fe2000786c0ff */
[----:B------:R-:W-:Y:S01]  /*6430*/  FADD.FTZ R232, R231, -R232 ;  /* 0x800000e8e7e87221 */ /* 0x000fe20000010000 */
[----:B------:R-:W-:Y:S01]  /*6440*/  LOP3.LUT P6, RZ, R244, 0xff0000, RZ, 0xc0, !PT ;  /* 0x00ff0000f4ff7812 */ /* 0x000fe200078cc0ff */
[----:B------:R-:W-:Y:S01]  /*6450*/  FMUL.FTZ R224, R224, UR6 ;  /* 0x00000006e0e07c20 */ /* 0x000fe20008410000 */
[----:B------:R-:W-:Y:S01]  /*6460*/  LOP3.LUT P5, RZ, R244, 0xff000000, RZ, 0xc0, !PT ;  /* 0xff000000f4ff7812 */ /* 0x000fe200078ac0ff */
[----:B------:R-:W-:Y:S01]  /*6470*/  FMUL.FTZ R232, R211, R232 ;  /* 0x000000e8d3e87220 */ /* 0x000fe20000410000 */
[----:B------:R-:W-:-:S02]  /*6480*/  FSEL R81, R220, RZ, P3 ;  /* 0x000000ffdc517208 */ /* 0x000fc40001800000 */
[----:B------:R-:W-:Y:S01]  /*6490*/  FSEL R73, R230, RZ, P6 ;  /* 0x000000ffe6497208 */ /* 0x000fe20003000000 */
[----:B------:R-:W-:Y:S01]  /*64a0*/  FMUL.FTZ R232, R232, UR6 ;  /* 0x00000006e8e87c20 */ /* 0x000fe20008410000 */
[----:B------:R-:W-:Y:S02]  /*64b0*/  FSEL R0, R222, RZ, P5 ;  /* 0x000000ffde007208 */ /* 0x000fe40002800000 */
[----:B------:R-:W-:Y:S02]  /*64c0*/  LOP3.LUT P3, RZ, R140, 0xff0000, RZ, 0xc0, !PT ;  /* 0x00ff00008cff7812 */ /* 0x000fe4000786c0ff */
[----:B------:R-:W-:Y:S02]  /*64d0*/  LOP3.LUT P6, RZ, R244, 0xff00, RZ, 0xc0, !PT ;  /* 0x0000ff00f4ff7812 */ /* 0x000fe400078cc0ff */
[----:B------:R-:W-:Y:S02]  /*64e0*/  LOP3.LUT P5, RZ, R140, 0xff000000, RZ, 0xc0, !PT ;  /* 0xff0000008cff7812 */ /* 0x000fe400078ac0ff */
[----:B------:R-:W-:-:S02]  /*64f0*/  FSEL R57, R230, RZ, P3 ;  /* 0x000000ffe6397208 */ /* 0x000fc40001800000 */
[----:B------:R-:W-:Y:S02]  /*6500*/  FSEL R222, R222, RZ, P5 ;  /* 0x000000ffdede7208 */ /* 0x000fe40002800000 */
[----:B------:R-:W-:Y:S02]  /*6510*/  FSEL R79, R224, RZ, P6 ;  /* 0x000000ffe04f7208 */ /* 0x000fe40003000000 */
[----:B------:R-:W-:Y:S02]  /*6520*/  LOP3.LUT P3, RZ, R244, 0xff, RZ, 0xc0, !PT ;  /* 0x000000fff4ff7812 */ /* 0x000fe4000786c0ff */
[C---:B------:R-:W-:Y:S02]  /*6530*/  LOP3.LUT P5, RZ, R140.reuse, 0xff00, RZ, 0xc0, !PT ;  /* 0x0000ff008cff7812 */ /* 0x040fe400078ac0ff */
        /* <DEDUP_REMOVED lines=10> */
[----:B------:R-:W-:Y:S02]  /*65e0*/  F2FP.BF16.F32.PACK_AB R56, R81, R56 ;  /* 0x000000385138723e */ /* 0x000fe400000010ff */
[----:B------:R-:W-:Y:S01]  /*65f0*/  F2FP.BF16.F32.PACK_AB R72, R79, R72 ;  /* 0x000000484f48723e */ /* 0x000fe200000010ff */
[----:B------:R-:W-:Y:S06]  /*6600*/  BRA `(.L_x_199) ;  /* 0x0000000c00e87947 */ /* 0x000fec0003800000 */
.L_x_196:
[----:B------:R-:W-:Y:S05]  /*6610*/  @!P2 BRA `(.L_x_201) ;  /* 0x000000080024a947 */ /* 0x000fea0003800000 */
[----:B------:R-:W-:Y:S05]  /*6620*/  @!P1 BRA `(.L_x_202) ;  /* 0x0000000400189947 */ /* 0x000fea0003800000 */
[----:B0-----:R-:W-:Y:S01]  /*6630*/  PRMT R52, R63, 0x7632, R52 ;  /* 0x000076323f347816 */ /* 0x001fe20000000034 */
[-CC-:B------:R-:W-:Y:S01]  /*6640*/  FFMA.FTZ R226, R226, R237.reuse, R241.reuse ;  /* 0x000000ede2e27223 */ /* 0x180fe200000100f1 */
[-CC-:B------:R-:W-:Y:S01]  /*6650*/  FFMA.FTZ R218, R218, R237.reuse, R241.reuse ;  /* 0x000000eddada7223 */ /* 0x180fe200000100f1 */
[-CC-:B------:R-:W-:Y:S01]  /*6660*/  FFMA.FTZ R228, R228, R237.reuse, R241.reuse ;  /* 0x000000ede4e47223 */ /* 0x180fe200000100f1 */
[-CC-:B------:R-:W-:Y:S01]  /*6670*/  FFMA.FTZ R230, R230, R237.reuse, R241.reuse ;  /* 0x000000ede6e67223 */ /* 0x180fe200000100f1 */
[----:B------:R-:W-:Y:S01]  /*6680*/  SHF.L.U32 R75, R52, 0x10, RZ ;  /* 0x00000010344b7819 */ /* 0x000fe200000006ff */
[----:B------:R-:W-:Y:S01]  /*6690*/  FADD.FTZ R226, R225, -R226 ;  /* 0x800000e2e1e27221 */ /* 0x000fe20000010000 */
[----:B------:R-:W-:Y:S01]  /*66a0*/  FADD.FTZ R218, R217, -R218 ;  /* 0x800000dad9da7221 */ /* 0x000fe20000010000 */
[----:B------:R-:W-:Y:S01]  /*66b0*/  IMAD.U32 R54, R63, 0x10000, RZ ;  /* 0x000100003f367824 */ /* 0x000fe200078e00ff */
[C---:B------:R-:W-:Y:S01]  /*66c0*/  SHF.L.U32 R55, R62.reuse, 0x10, RZ ;  /* 0x000000103e377819 */ /* 0x040fe200000006ff */
[----:B------:R-:W-:Y:S01]  /*66d0*/  FADD.FTZ R228, R227, -R228 ;  /* 0x800000e4e3e47221 */ /* 0x000fe20000010000 */
[----:B------:R-:W-:Y:S01]  /*66e0*/  PRMT R0, R62, 0x7632, R0 ;  /* 0x000076323e007816 */ /* 0x000fe20000000000 */
[----:B------:R-:W-:Y:S01]  /*66f0*/  FFMA.FTZ R220, R220, R237, R241 ;  /* 0x000000eddcdc7223 */ /* 0x000fe200000100f1 */
[----:B------:R-:W-:Y:S01]  /*6700*/  SHF.L.U32 R53, R61, 0x10, RZ ;  /* 0x000000103d357819 */ /* 0x000fe200000006ff */
[----:B------:R-:W-:Y:S01]  /*6710*/  FADD.FTZ R230, R229, -R230 ;  /* 0x800000e6e5e67221 */ /* 0x000fe20000010000 */
[C---:B------:R-:W-:Y:S01]  /*6720*/  FFMA.FTZ R226, R211.reuse, R226, R54 ;  /* 0x000000e2d3e27223 */ /* 0x040fe20000010036 */
[C---:B------:R-:W-:Y:S01]  /*6730*/  FFMA.FTZ R83, R211.reuse, R218, R75 ;  /* 0x000000dad3537223 */ /* 0x040fe2000001004b */
[----:B------:R-:W-:Y:S01]  /*6740*/  FFMA.FTZ R228, R211, R228, R55 ;  /* 0x000000e4d3e47223 */ /* 0x000fe20000010037 */
[----:B------:R-:W-:Y:S01]  /*6750*/  ISETP.GE.U32.AND P3, PT, R244, RZ, PT ;  /* 0x000000fff400720c */ /* 0x000fe20003f66070 */
[----:B------:R-:W-:Y:S01]  /*6760*/  FADD.FTZ R220, R219, -R220 ;  /* 0x800000dcdbdc7221 */ /* 0x000fe20000010000 */
[----:B------:R-:W-:-:S02]  /*6770*/  IMAD.U32 R73, R0, 0x10000, RZ ;  /* 0x0001000000497824 */ /* 0x000fc400078e00ff */
[----:B------:R-:W-:Y:S01]  /*6780*/  FFMA.FTZ R230, R211, R230, R53 ;  /* 0x000000e6d3e67223 */ /* 0x000fe20000010035 */
[----:B------:R-:W-:Y:S01]  /*6790*/  FMUL.FTZ R53, R83, UR6 ;  /* 0x0000000653357c20 */ /* 0x000fe20008410000 */
[----:B------:R-:W-:Y:S01]  /*67a0*/  FMUL.FTZ R52, R226, UR6 ;  /* 0x00000006e2347c20 */ /* 0x000fe20008410000 */
[C---:B------:R-:W-:Y:S01]  /*67b0*/  LOP3.LUT P5, RZ, R245.reuse, 0xff0000, RZ, 0xc0, !PT ;  /* 0x00ff0000f5ff7812 */ /* 0x040fe200078ac0ff */
[----:B------:R-:W-:Y:S01]  /*67c0*/  FMUL.FTZ R0, R228, UR6 ;  /* 0x00000006e4007c20 */ /* 0x000fe20008410000 */
[----:B------:R-:W-:Y:S01]  /*67d0*/  ISETP.GE.U32.AND.EX P3, PT, R245, 0x1000000, PT, P3 ;  /* 0x01000000f500780c */ /* 0x000fe20003f66130 */
[----:B------:R-:W-:Y:S01]  /*67e0*/  FFMA.FTZ R79, R211, R220, R73 ;  /* 0x000000dcd34f7223 */ /* 0x000fe20000010049 */
[----:B------:R-:W-:Y:S01]  /*67f0*/  LOP3.LUT P6, RZ, R245, 0xff, RZ, 0xc0, !PT ;  /* 0x000000fff5ff7812 */ /* 0x000fe200078cc0ff */
[-CC-:B------:R-:W-:Y:S01]  /*6800*/  FFMA.FTZ R222, R222, R237.reuse, R241.reuse ;  /* 0x000000eddede7223 */ /* 0x180fe200000100f1 */
[----:B------:R-:W-:Y:S01]  /*6810*/  FSEL R97, R53, RZ, P3 ;  /* 0x000000ff35617208 */ /* 0x000fe20001800000 */
[----:B------:R-:W-:Y:S01]  /*6820*/  FMUL.FTZ R53, R79, UR6 ;  /* 0x000000064f357c20 */ /* 0x000fe20008410000 */
[----:B------:R-:W-:Y:S01]  /*6830*/  FSEL R82, R52, RZ, P5 ;  /* 0x000000ff34527208 */ /* 0x000fe20002800000 */
[-CC-:B------:R-:W-:Y:S01]  /*6840*/  FFMA.FTZ R224, R224, R237.reuse, R241.reuse ;  /* 0x000000ede0e07223 */ /* 0x180fe200000100f1 */
[----:B------:R-:W-:Y:S01]  /*6850*/  FSEL R80, R0, RZ, P6 ;  /* 0x000000ff00507208 */ /* 0x000fe20003000000 */
[----:B------:R-:W-:Y:S01]  /*6860*/  FFMA.FTZ R232, R232, R237, R241 ;  /* 0x000000ede8e87223 */ /* 0x000fe200000100f1 */
[----:B------:R-:W-:Y:S01]  /*6870*/  PRMT R52, R61, 0x7632, R52 ;  /* 0x000076323d347816 */ /* 0x000fe20000000034 */
[----:B------:R-:W-:Y:S01]  /*6880*/  FADD.FTZ R222, R221, -R222 ;  /* 0x800000deddde7221 */ /* 0x000fe20000010000 */
[----:B------:R-:W-:Y:S01]  /*6890*/  LOP3.LUT P3, RZ, R245, 0xff00, RZ, 0xc0, !PT ;  /* 0x0000ff00f5ff7812 */ /* 0x000fe2000786c0ff */
[----:B------:R-:W-:Y:S01]  /*68a0*/  FADD.FTZ R224, R223, -R224 ;  /* 0x800000e0dfe07221 */ /* 0x000fe20000010000 */
[----:B------:R-:W-:Y:S01]  /*68b0*/  PRMT R0, R60, 0x7632, R0 ;  /* 0x000076323c007816 */ /* 0x000fe20000000000 */
[----:B------:R-:W-:Y:S01]  /*68c0*/  FADD.FTZ R232, R231, -R232 ;  /* 0x800000e8e7e87221 */ /* 0x000fe20000010000 */
[----:B------:R-:W-:Y:S01]  /*68d0*/  SHF.L.U32 R52, R52, 0x10, RZ ;  /* 0x0000001034347819 */ /* 0x000fe200000006ff */
[----:B------:R-:W-:Y:S01]  /*68e0*/  FMUL.FTZ R54, R230, UR6 ;  /* 0x00000006e6367c20 */ /* 0x000fe20008410000 */
[----:B------:R-:W-:Y:S01]  /*68f0*/  FSEL R81, R53, RZ, P3 ;  /* 0x000000ff35517208 */ /* 0x000fe20001800000 */
[----:B------:R-:W-:Y:S01]  /*6900*/  IMAD.U32 R53, R60, 0x10000, RZ ;  /* 0x000100003c357824 */ /* 0x000fe200078e00ff */
[----:B------:R-:W-:Y:S01]  /*6910*/  SHF.L.U32 R55, R0, 0x10, RZ ;  /* 0x0000001000377819 */ /* 0x000fe200000006ff */
[C---:B------:R-:W-:Y:S01]  /*6920*/  FFMA.FTZ R75, R211.reuse, R222, R52 ;  /* 0x000000ded34b7223 */ /* 0x040fe20000010034 */
[C---:B------:R-:W-:Y:S01]  /*6930*/  LOP3.LUT P5, RZ, R244.reuse, 0xff0000, RZ, 0xc0, !PT ;  /* 0x00ff0000f4ff7812 */ /* 0x040fe200078ac0ff */
[C---:B------:R-:W-:Y:S01]  /*6940*/  FFMA.FTZ R52, R211.reuse, R232, R53 ;  /* 0x000000e8d3347223 */ /* 0x040fe20000010035 */
[----:B------:R-:W-:Y:S01]  /*6950*/  LOP3.LUT P6, RZ, R244, 0xff000000, RZ, 0xc0, !PT ;  /* 0xff000000f4ff7812 */ /* 0x000fe200078cc0ff */
[----:B------:R-:W-:Y:S01]  /*6960*/  FFMA.FTZ R73, R211, R224, R55 ;  /* 0x000000e0d3497223 */ /* 0x000fe20000010037 */
[----:B------:R-:W-:Y:S01]  /*6970*/  FSEL R78, R54, RZ, P5 ;  /* 0x000000ff364e7208 */ /* 0x000fe20002800000 */
[----:B------:R-:W-:Y:S01]  /*6980*/  FMUL.FTZ R74, R75, UR6 ;  /* 0x000000064b4a7c20 */ /* 0x000fe20008410000 */
[----:B------:R-:W-:Y:S01]  /*6990*/  FMUL.FTZ R0, R52, UR6 ;  /* 0x0000000634007c20 */ /* 0x000fe20008410000 */
[----:B------:R-:W-:Y:S01]  /*69a0*/  FMUL.FTZ R72, R73, UR6 ;  /* 0x0000000649487c20 */ /* 0x000fe20008410000 */
[----:B------:R-:W-:-:S02]  /*69b0*/  LOP3.LUT P3, RZ, R244, 0xff, RZ, 0xc0, !PT ;  /* 0x000000fff4ff7812 */ /* 0x000fc4000786c0ff */
[----:B------:R-:W-:Y:S02]  /*69c0*/  LOP3.LUT P5, RZ, R244, 0xff00, RZ, 0xc0, !PT ;  /* 0x0000ff00f4ff7812 */ /* 0x000fe400078ac0ff */
[----:B------:R-:W-:Y:S02]  /*69d0*/  F2FP.BF16.F32.PACK_AB R54, R79, R228 ;  /* 0x000000e44f36723e */ /* 0x000fe400000010ff */
[----:B------:R-:W-:Y:S02]  /*69e0*/  F2FP.BF16.F32.PACK_AB R52, R73, R52 ;  /* 0x000000344934723e */ /* 0x000fe400000010ff */
[----:B------:R-:W-:Y:S02]  /*69f0*/  FSEL R73, R74, RZ, P6 ;  /* 0x000000ff4a497208 */ /* 0x000fe40003000000 */
[----:B------:R-:W-:Y:S02]  /*6a00*/  FSEL R0, R0, RZ, P3 ;  /* 0x000000ff00007208 */ /* 0x000fe40001800000 */
[----:B------:R-:W-:-:S02]  /*6a10*/  FSEL R79, R72, RZ, P5 ;  /* 0x000000ff484f7208 */ /* 0x000fc40002800000 */
[----:B------:R-:W-:Y:S02]  /*6a20*/  F2FP.BF16.F32.PACK_AB R53, R75, R230 ;  /* 0x000000e64b35723e */ /* 0x000fe400000010ff */
[----:B------:R-:W-:Y:S02]  /*6a30*/  F2FP.BF16.F32.PACK_AB R55, R83, R226 ;  /* 0x000000e25337723e */ /* 0x000fe400000010ff */
[----:B------:R-:W-:Y:S02]  /*6a40*/  F2FP.BF16.F32.PACK_AB R75, R97, R82 ;  /* 0x00000052614b723e */ /* 0x000fe400000010ff */
[----:B------:R-:W-:Y:S02]  /*6a50*/  F2FP.BF16.F32.PACK_AB R74, R81, R80 ;  /* 0x00000050514a723e */ /* 0x000fe400000010ff */
[----:B------:R-:W-:Y:S02]  /*6a60*/  F2FP.BF16.F32.PACK_AB R73, R73, R78 ;  /* 0x0000004e4949723e */ /* 0x000fe400000010ff */
[----:B------:R-:W-:Y:S01]  /*6a70*/  F2FP.BF16.F32.PACK_AB R72, R79, R0 ;  /* 0x000000004f48723e */ /* 0x000fe200000010ff */
[----:B------:R-:W-:Y:S06]  /*6a80*/  BRA `(.L_x_199) ;  /* 0x0000000800c87947 */ /* 0x000fec0003800000 */
.L_x_202:
[C---:B------:R-:W-:Y:S01]  /*6a90*/  PRMT R0, R63.reuse, 0x7632, R0 ;  /* 0x000076323f007816 */ /* 0x040fe20000000000 */
[-CC-:B------:R-:W-:Y:S01]  /*6aa0*/  FFMA.FTZ R218, R218, R237.reuse, R241.reuse ;  /* 0x000000eddada7223 */ /* 0x180fe200000100f1 */
[-C--:B------:R-:W-:Y:S01]  /*6ab0*/  FFMA.FTZ R226, R226, R237.reuse, R241 ;  /* 0x000000ede2e27223 */ /* 0x080fe200000100f1 */
[----:B0-----:R-:W-:Y:S01]  /*6ac0*/  IMAD.U32 R75, R63, 0x10000, RZ ;  /* 0x000100003f4b7824 */ /* 0x001fe200078e00ff */
[----:B------:R-:W-:Y:S01]  /*6ad0*/  SHF.L.U32 R0, R0, 0x10, RZ ;  /* 0x0000001000007819 */ /* 0x000fe200000006ff */
[----:B------:R-:W-:Y:S01]  /*6ae0*/  FADD.FTZ R218, R217, -R218 ;  /* 0x800000dad9da7221 */ /* 0x000fe20000010000 */
[----:B------:R-:W-:Y:S01]  /*6af0*/  FADD.FTZ R226, R225, -R226 ;  /* 0x800000e2e1e27221 */ /* 0x000fe20000010000 */
[----:B------:R-:W-:Y:S01]  /*6b00*/  PRMT R73, R62, 0x7632, R73 ;  /* 0x000076323e497816 */ /* 0x000fe20000000049 */
[-CC-:B------:R-:W-:Y:S01]  /*6b10*/  FFMA.FTZ R230, R230, R237.reuse, R241.reuse ;  /* 0x000000ede6e67223 */ /* 0x180fe200000100f1 */
[-CC-:B------:R-:W-:Y:S01]  /*6b20*/  FFMA.FTZ R228, R228, R237.reuse, R241.reuse ;  /* 0x000000ede4e47223 */ /* 0x180fe200000100f1 */
[-C--:B------:R-:W-:Y:S01]  /*6b30*/  FFMA.FTZ R220, R220, R237.reuse, R241 ;  /* 0x000000eddcdc7223 */ /* 0x080fe200000100f1 */
[C---:B------:R-:W-:Y:S01]  /*6b40*/  FFMA.FTZ R218, R211.reuse, R218, R0 ;  /* 0x000000dad3da7223 */ /* 0x040fe20000010000 */
[----:B------:R-:W-:Y:S01]  /*6b50*/  SHF.L.U32 R74, R62, 0x10, RZ ;  /* 0x000000103e4a7819 */ /* 0x000fe200000006ff */
[----:B------:R-:W-:Y:S01]  /*6b60*/  FFMA.FTZ R226, R211, R226, R75 ;  /* 0x000000e2d3e27223 */ /* 0x000fe2000001004b */
[----:B------:R-:W-:Y:S01]  /*6b70*/  SHF.L.U32 R78, R73, 0x10, RZ ;  /* 0x00000010494e7819 */ /* 0x000fe200000006ff */
[----:B------:R-:W-:Y:S01]  /*6b80*/  FADD.FTZ R230, R229, -R230 ;  /* 0x800000e6e5e67221 */ /* 0x000fe20000010000 */
[----:B------:R-:W-:Y:S01]  /*6b90*/  FADD.FTZ R228, R227, -R228 ;  /* 0x800000e4e3e47221 */ /* 0x000fe20000010000 */
[----:B------:R-:W-:Y:S01]  /*6ba0*/  FADD.FTZ R220, R219, -R220 ;  /* 0x800000dcdbdc7221 */ /* 0x000fe20000010000 */
[C---:B------:R-:W-:Y:S01]  /*6bb0*/  PRMT R72, R61.reuse, 0x7632, R72 ;  /* 0x000076323d487816 */ /* 0x040fe20000000048 */
[----:B------:R-:W-:Y:S01]  /*6bc0*/  IMAD.U32 R79, R61, 0x10000, RZ ;  /* 0x000100003d4f7824 */ /* 0x000fe200078e00ff */
[----:B------:R-:W-:Y:S01]  /*6bd0*/  PRMT R0, R60, 0x7632, R0 ;  /* 0x000076323c007816 */ /* 0x000fe20000000000 */
[-CC-:B------:R-:W-:Y:S01]  /*6be0*/  FFMA.FTZ R224, R224, R237.reuse, R241.reuse ;  /* 0x000000ede0e07223 */ /* 0x180fe200000100f1 */
[----:B------:R-:W-:Y:S01]  /*6bf0*/  ISETP.GE.U32.AND P3, PT, R244, RZ, PT ;  /* 0x000000fff400720c */ /* 0x000fe20003f66070 */
[-CC-:B------:R-:W-:Y:S01]  /*6c00*/  FFMA.FTZ R222, R222, R237.reuse, R241.reuse ;  /* 0x000000eddede7223 */ /* 0x180fe200000100f1 */
[----:B------:R-:W-:Y:S01]  /*6c10*/  FFMA.FTZ R232, R232, R237, R241 ;  /* 0x000000ede8e87223 */ /* 0x000fe200000100f1 */
[----:B------:R-:W-:Y:S01]  /*6c20*/  FMUL.FTZ R218, R218, UR6 ;  /* 0x00000006dada7c20 */ /* 0x000fe20008410000 */
[----:B------:R-:W-:Y:S01]  /*6c30*/  FMUL.FTZ R226, R226, UR6 ;  /* 0x00000006e2e27c20 */ /* 0x000fe20008410000 */
[C---:B------:R-:W-:Y:S01]  /*6c40*/  FFMA.FTZ R74, R211.reuse, R228, R74 ;  /* 0x000000e4d34a7223 */ /* 0x040fe2000001004a */
[----:B------:R-:W-:Y:S01]  /*6c50*/  SHF.L.U32 R81, R72, 0x10, RZ ;  /* 0x0000001048517819 */ /* 0x000fe200000006ff */
[C---:B------:R-:W-:Y:S01]  /*6c60*/  FFMA.FTZ R78, R211.reuse, R220, R78 ;  /* 0x000000dcd34e7223 */ /* 0x040fe2000001004e */
[----:B------:R-:W-:Y:S01]  /*6c70*/  SHF.L.U32 R75, R0, 0x10, RZ ;  /* 0x00000010004b7819 */ /* 0x000fe200000006ff */
[----:B------:R-:W-:Y:S01]  /*6c80*/  FFMA.FTZ R79, R211, R230, R79 ;  /* 0x000000e6d34f7223 */ /* 0x000fe2000001004f */
[----:B------:R-:W-:Y:S01]  /*6c90*/  LOP3.LUT P5, RZ, R245, 0xff0000, RZ, 0xc0, !PT ;  /* 0x00ff0000f5ff7812 */ /* 0x000fe200078ac0ff */
[----:B------:R-:W-:Y:S01]  /*6ca0*/  FADD.FTZ R224, R223, -R224 ;  /* 0x800000e0dfe07221 */ /* 0x000fe20000010000 */
[----:B------:R-:W-:Y:S01]  /*6cb0*/  ISETP.GE.U32.AND.EX P3, PT, R245, 0x1000000, PT, P3 ;  /* 0x01000000f500780c */ /* 0x000fe20003f66130 */
[----:B------:R-:W-:Y:S01]  /*6cc0*/  FADD.FTZ R222, R221, -R222 ;  /* 0x800000deddde7221 */ /* 0x000fe20000010000 */
[----:B------:R-:W-:Y:S01]  /*6cd0*/  FADD.FTZ R232, R231, -R232 ;  /* 0x800000e8e7e87221 */ /* 0x000fe20000010000 */
[----:B------:R-:W-:-:S02]  /*6ce0*/  IMAD.U32 R73, R60, 0x10000, RZ ;  /* 0x000100003c497824 */ /* 0x000fc400078e00ff */
[----:B------:R-:W-:Y:S01]  /*6cf0*/  FMUL.FTZ R74, R74, UR6 ;  /* 0x000000064a4a7c20 */ /* 0x000fe20008410000 */
[----:B------:R-:W-:Y:S01]  /*6d00*/  FSEL R97, R218, RZ, P3 ;  /* 0x000000ffda617208 */ /* 0x000fe20001800000 */
[----:B------:R-:W-:Y:S01]  /*6d10*/  FMUL.FTZ R78, R78, UR6 ;  /* 0x000000064e4e7c20 */ /* 0x000fe20008410000 */
[----:B------:R-:W-:Y:S01]  /*6d20*/  FSEL R226, R226, RZ, P5 ;  /* 0x000000ffe2e27208 */ /* 0x000fe20002800000 */
[----:B------:R-:W-:Y:S01]  /*6d30*/  FMUL.FTZ R79, R79, UR6 ;  /* 0x000000064f4f7c20 */ /* 0x000fe20008410000 */
[C---:B------:R-:W-:Y:S01]  /*6d40*/  FFMA.FTZ R81, R211.reuse, R222, R81 ;  /* 0x000000ded3517223 */ /* 0x040fe20000010051 */
[C---:B------:R-:W-:Y:S01]  /*6d50*/  FFMA.FTZ R75, R211.reuse, R224, R75 ;  /* 0x000000e0d34b7223 */ /* 0x040fe2000001004b */
[----:B------:R-:W-:Y:S01]  /*6d60*/  FFMA.FTZ R73, R211, R232, R73 ;  /* 0x000000e8d3497223 */ /* 0x000fe20000010049 */
        /* <DEDUP_REMOVED lines=20> */
.L_x_201:
[----:B------:R-:W-:Y:S05]  /*6eb0*/  @!P1 BRA `(.L_x_203) ;  /* 0x0000000000e89947 */ /* 0x000fea0003800000 */
        /* <DEDUP_REMOVED lines=8> */
[----:B0-----:R-:W-:Y:S01]  /*6f40*/  FMUL.FTZ R73, R211, R218 ;  /* 0x000000dad3497220 */ /* 0x001fe20000410000 */
[-CC-:B------:R-:W-:Y:S01]  /*6f50*/  FFMA.FTZ R230, R230, R237.reuse, R241.reuse ;  /* 0x000000ede6e67223 */ /* 0x180fe200000100f1 */
[----:B------:R-:W-:Y:S01]  /*6f60*/  FADD.FTZ R228, R227, -R228 ;  /* 0x800000e4e3e47221 */ /* 0x000fe20000010000 */
[----:B------:R-:W-:Y:S01]  /*6f70*/  FMUL.FTZ R226, R211, R226 ;  /* 0x000000e2d3e27220 */ /* 0x000fe20000410000 */
[----:B------:R-:W-:Y:S01]  /*6f80*/  FMUL.FTZ R52, R73, UR6 ;  /* 0x0000000649347c20 */ /* 0x000fe20008410000 */
[----:B------:R-:W-:Y:S01]  /*6f90*/  ISETP.GE.U32.AND.EX P3, PT, R245, 0x1000000, PT, P3 ;  /* 0x01000000f500780c */ /* 0x000fe20003f66130 */
[----:B------:R-:W-:Y:S01]  /*6fa0*/  FMUL.FTZ R75, R211, R220 ;  /* 0x000000dcd34b7220 */ /* 0x000fe20000410000 */
[----:B------:R-:W-:Y:S01]  /*6fb0*/  FADD.FTZ R230, R229, -R230 ;  /* 0x800000e6e5e67221 */ /* 0x000fe20000010000 */
[----:B------:R-:W-:Y:S01]  /*6fc0*/  FMUL.FTZ R54, R211, R228 ;  /* 0x000000e4d3367220 */ /* 0x000fe20000410000 */
[-CC-:B------:R-:W-:Y:S01]  /*6fd0*/  FFMA.FTZ R224, R224, R237.reuse, R241.reuse ;  /* 0x000000ede0e07223 */ /* 0x180fe200000100f1 */
[-CC-:B------:R-:W-:Y:S01]  /*6fe0*/  FFMA.FTZ R222, R222, R237.reuse, R241.reuse ;  /* 0x000000eddede7223 */ /* 0x180fe200000100f1 */
[----:B------:R-:W-:Y:S01]  /*6ff0*/  FMUL.FTZ R0, R226, UR6 ;  /* 0x00000006e2007c20 */ /* 0x000fe20008410000 */
[----:B------:R-:W-:Y:S01]  /*7000*/  FFMA.FTZ R232, R232, R237, R241 ;  /* 0x000000ede8e87223 */ /* 0x000fe200000100f1 */
[----:B------:R-:W-:Y:S01]  /*7010*/  LOP3.LUT P5, RZ, R245, 0xff0000, RZ, 0xc0, !PT ;  /* 0x00ff0000f5ff7812 */ /* 0x000fe200078ac0ff */
[----:B------:R-:W-:Y:S01]  /*7020*/  FMUL.FTZ R55, R75, UR6 ;  /* 0x000000064b377c20 */ /* 0x000fe20008410000 */
[----:B------:R-:W-:Y:S01]  /*7030*/  FSEL R83, R52, RZ, P3 ;  /* 0x000000ff34537208 */ /* 0x000fe20001800000 */
[----:B------:R-:W-:Y:S01]  /*7040*/  FMUL.FTZ R53, R211, R230 ;  /* 0x000000e6d3357220 */ /* 0x000fe20000410000 */
[C---:B------:R-:W-:Y:S01]  /*7050*/  LOP3.LUT P3, RZ, R245.reuse, 0xff00, RZ, 0xc0, !PT ;  /* 0x0000ff00f5ff7812 */ /* 0x040fe2000786c0ff */
[----:B------:R-:W-:Y:S01]  /*7060*/  FMUL.FTZ R52, R54, UR6 ;  /* 0x0000000636347c20 */ /* 0x000fe20008410000 */
[----:B------:R-:W-:Y:S01]  /*7070*/  LOP3.LUT P6, RZ, R245, 0xff, RZ, 0xc0, !PT ;  /* 0x000000fff5ff7812 */ /* 0x000fe200078cc0ff */
[----:B------:R-:W-:Y:S01]  /*7080*/  FADD.FTZ R222, R221, -R222 ;  /* 0x800000deddde7221 */ /* 0x000fe20000010000 */
[----:B------:R-:W-:Y:S01]  /*7090*/  FADD.FTZ R232, R231, -R232 ;  /* 0x800000e8e7e87221 */ /* 0x000fe20000010000 */
[----:B------:R-:W-:Y:S01]  /*70a0*/  FADD.FTZ R224, R223, -R224 ;  /* 0x800000e0dfe07221 */ /* 0x000fe20000010000 */
[----:B------:R-:W-:Y:S01]  /*70b0*/  FSEL R82, R0, RZ, P5 ;  /* 0x000000ff00527208 */ /* 0x000fe20002800000 */
[----:B------:R-:W-:Y:S01]  /*70c0*/  FMUL.FTZ R0, R53, UR6 ;  /* 0x0000000635007c20 */ /* 0x000fe20008410000 */
[----:B------:R-:W-:Y:S01]  /*70d0*/  FSEL R81, R55, RZ, P3 ;  /* 0x000000ff37517208 */ /* 0x000fe20001800000 */
[----:B------:R-:W-:Y:S01]  /*70e0*/  FMUL.FTZ R222, R211, R222 ;  /* 0x000000ded3de7220 */ /* 0x000fe20000410000 */
[----:B------:R-:W-:-:S02]  /*70f0*/  LOP3.LUT P5, RZ, R244, 0xff0000, RZ, 0xc0, !PT ;  /* 0x00ff0000f4ff7812 */ /* 0x000fc400078ac0ff */
[----:B------:R-:W-:Y:S01]  /*7100*/  FSEL R80, R52, RZ, P6 ;  /* 0x000000ff34507208 */ /* 0x000fe20003000000 */
[----:B------:R-:W-:Y:S01]  /*7110*/  FMUL.FTZ R52, R211, R232 ;  /* 0x000000e8d3347220 */ /* 0x000fe20000410000 */
[----:B------:R-:W-:Y:S01]  /*7120*/  F2FP.BF16.F32.PACK_AB R55, R73, R226 ;  /* 0x000000e24937723e */ /* 0x000fe200000010ff */
[----:B------:R-:W-:Y:S01]  /*7130*/  FMUL.FTZ R73, R211, R224 ;  /* 0x000000e0d3497220 */ /* 0x000fe20000410000 */
[----:B------:R-:W-:Y:S01]  /*7140*/  FSEL R78, R0, RZ, P5 ;  /* 0x000000ff004e7208 */ /* 0x000fe20002800000 */
[----:B------:R-:W-:Y:S01]  /*7150*/  FMUL.FTZ R74, R222, UR6 ;  /* 0x00000006de4a7c20 */ /* 0x000fe20008410000 */
[----:B------:R-:W-:Y:S01]  /*7160*/  FMUL.FTZ R0, R52, UR6 ;  /* 0x0000000634007c20 */ /* 0x000fe20008410000 */
[----:B------:R-:W-:Y:S01]  /*7170*/  FMUL.FTZ R72, R73, UR6 ;  /* 0x0000000649487c20 */ /* 0x000fe20008410000 */
[C---:B------:R-:W-:Y:S02]  /*7180*/  LOP3.LUT P6, RZ, R244.reuse, 0xff000000, RZ, 0xc0, !PT ;  /* 0xff000000f4ff7812 */ /* 0x040fe400078cc0ff */
        /* <DEDUP_REMOVED lines=13> */
.L_x_203:
[-CC-:B------:R-:W-:Y:S01]  /*7260*/  FFMA.FTZ R218, R218, R237.reuse, R241.reuse ;  /* 0x000000eddada7223 */ /* 0x180fe200000100f1 */
[-CC-:B------:R-:W-:Y:S01]  /*7270*/  FFMA.FTZ R226, R226, R237.reuse, R241.reuse ;  /* 0x000000ede2e27223 */ /* 0x180fe200000100f1 */
[-CC-:B------:R-:W-:Y:S01]  /*7280*/  FFMA.FTZ R230, R230, R237.reuse, R241.reuse ;  /* 0x000000ede6e67223 */ /* 0x180fe200000100f1 */
[-CC-:B------:R-:W-:Y:S01]  /*7290*/  FFMA.FTZ R228, R228, R237.reuse, R241.reuse ;  /* 0x000000ede4e47223 */ /* 0x180fe200000100f1 */
[----:B------:R-:W-:Y:S01]  /*72a0*/  FADD.FTZ R218, R217, -R218 ;  /* 0x800000dad9da7221 */ /* 0x000fe20000010000 */
[----:B------:R-:W-:Y:S01]  /*72b0*/  FADD.FTZ R226, R225, -R226 ;  /* 0x800000e2e1e27221 */ /* 0x000fe20000010000 */
[-CC-:B------:R-:W-:Y:S01]  /*72c0*/  FFMA.FTZ R220, R220, R237.reuse, R241.reuse ;  /* 0x000000eddcdc7223 */ /* 0x180fe200000100f1 */
[----:B------:R-:W-:Y:S01]  /*72d0*/  FADD.FTZ R230, R229, -R230 ;  /* 0x800000e6e5e67221 */ /* 0x000fe20000010000 */
[C---:B------:R-:W-:Y:S01]  /*72e0*/  FMUL.FTZ R218, R211.reuse, R218 ;  /* 0x000000dad3da7220 */ /* 0x040fe20000410000 */
[----:B------:R-:W-:Y:S01]  /*72f0*/  FMUL.FTZ R226, R211, R226 ;  /* 0x000000e2d3e27220 */ /* 0x000fe20000410000 */
[----:B------:R-:W-:Y:S01]  /*7300*/  FADD.FTZ R228, R227, -R228 ;  /* 0x800000e4e3e47221 */ /* 0x000fe20000010000 */
[----:B------:R-:W-:Y:S01]  /*7310*/  FADD.FTZ R220, R219, -R220 ;  /* 0x800000dcdbdc7221 */ /* 0x000fe20000010000 */
[----:B------:R-:W-:Y:S01]  /*7320*/  ISETP.GE.U32.AND P3, PT, R244, RZ, PT ;  /* 0x000000fff400720c */ /* 0x000fe20003f66070 */
[-CC-:B------:R-:W-:Y:S01]  /*7330*/  FFMA.FTZ R224, R224, R237.reuse, R241.reuse ;  /* 0x000000ede0e07223 */ /* 0x180fe200000100f1 */
[-CC-:B------:R-:W-:Y:S01]  /*7340*/  FFMA.FTZ R222, R222, R237.reuse, R241.reuse ;  /* 0x000000eddede7223 */ /* 0x180fe200000100f1 */
[----:B------:R-:W-:Y:S01]  /*7350*/  FFMA.FTZ R232, R232, R237, R241 ;  /* 0x000000ede8e87223 */ /* 0x000fe200000100f1 */
[----:B------:R-:W-:Y:S01]  /*7360*/  FMUL.FTZ R218, R218, UR6 ;  /* 0x00000006dada7c20 */ /* 0x000fe20008410000 */
[----:B------:R-:W-:Y:S01]  /*7370*/  FMUL.FTZ R226, R226, UR6 ;  /* 0x00000006e2e27c20 */ /* 0x000fe20008410000 */
[----:B------:R-:W-:Y:S01]  /*7380*/  LOP3.LUT P5, RZ, R245, 0xff0000, RZ, 0xc0, !PT ;  /* 0x00ff0000f5ff7812 */ /* 0x000fe200078ac0ff */
[----:B------:R-:W-:Y:S01]  /*7390*/  FMUL.FTZ R228, R211, R228 ;  /* 0x000000e4d3e47220 */ /* 0x000fe20000410000 */
[----:B------:R-:W-:Y:S01]  /*73a0*/  ISETP.GE.U32.AND.EX P3, PT, R245, 0x1000000, PT, P3 ;  /* 0x01000000f500780c */ /* 0x000fe20003f66130 */
[C---:B------:R-:W-:Y:S01]  /*73b0*/  FMUL.FTZ R220, R211.reuse, R220 ;  /* 0x000000dcd3dc7220 */ /* 0x040fe20000410000 */
[----:B------:R-:W-:Y:S01]  /*73c0*/  FMUL.FTZ R230, R211, R230 ;  /* 0x000000e6d3e67220 */ /* 0x000fe20000410000 */
[----:B------:R-:W-:Y:S01]  /*73d0*/  FADD.FTZ R224, R223, -R224 ;  /* 0x800000e0dfe07221 */ /* 0x000fe20000010000 */
[----:B------:R-:W-:Y:S01]  /*73e0*/  FADD.FTZ R222, R221, -R222 ;  /* 0x800000deddde7221 */ /* 0x000fe20000010000 */
[----:B------:R-:W-:Y:S01]  /*73f0*/  FADD.FTZ R232, R231, -R232 ;  /* 0x800000e8e7e87221 */ /* 0x000fe20000010000 */
[----:B------:R-:W-:Y:S01]  /*7400*/  FMUL.FTZ R228, R228, UR6 ;  /* 0x00000006e4e47c20 */ /* 0x000fe20008410000 */
[----:B------:R-:W-:Y:S01]  /*7410*/  FSEL R218, R218, RZ, P3 ;  /* 0x000000ffdada7208 */ /* 0x000fe20001800000 */
[----:B------:R-:W-:Y:S01]  /*7420*/  FMUL.FTZ R220, R220, UR6 ;  /* 0x00000006dcdc7c20 */ /* 0x000fe20008410000 */
[----:B0-----:R-:W-:Y:S01]  /*7430*/  FSEL R75, R226, RZ, P5 ;  /* 0x000000ffe24b7208 */ /* 0x001fe20002800000 */
[----:B------:R-:W-:Y:S01]  /*7440*/  FMUL.FTZ R230, R230, UR6 ;  /* 0x00000006e6e67c20 */ /* 0x000fe20008410000 */
[----:B------:R-:W-:Y:S01]  /*7450*/  LOP3.LUT P6, RZ, R245, 0xff, RZ, 0xc0, !PT ;  /* 0x000000fff5ff7812 */ /* 0x000fe200078cc0ff */
[----:B------:R-:W-:Y:S01]  /*7460*/  FMUL.FTZ R224, R211, R224 ;  /* 0x000000e0d3e07220 */ /* 0x000fe20000410000 */
[----:B------:R-:W-:Y:S01]  /*7470*/  LOP3.LUT P3, RZ, R245, 0xff00, RZ, 0xc0, !PT ;  /* 0x0000ff00f5ff7812 */ /* 0x000fe2000786c0ff */
[C---:B------:R-:W-:Y:S01]  /*7480*/  FMUL.FTZ R222, R211.reuse, R222 ;  /* 0x000000ded3de7220 */ /* 0x040fe20000410000 */
[----:B------:R-:W-:Y:S01]  /*7490*/  LOP3.LUT P5, RZ, R244, 0xff0000, RZ, 0xc0, !PT ;  /* 0x00ff0000f4ff7812 */ /* 0x000fe200078ac0ff */
[----:B------:R-:W-:Y:S01]  /*74a0*/  FMUL.FTZ R232, R211, R232 ;  /* 0x000000e8d3e87220 */ /* 0x000fe20000410000 */
        /* <DEDUP_REMOVED lines=16> */
.L_x_199:
        /* <DEDUP_REMOVED lines=11> */
[----:B0-----:R-:W-:Y:S01]  /*7660*/  PRMT R55, R71, 0x7632, R55 ;  /* 0x0000763247377816 */ /* 0x001fe20000000037 */
[-CC-:B------:R-:W-:Y:S01]  /*7670*/  FFMA.FTZ R236, R236, R237.reuse, R241.reuse ;  /* 0x000000edecec7223 */ /* 0x180fe200000100f1 */
[-CC-:B------:R-:W-:Y:S01]  /*7680*/  FFMA.FTZ R235, R235, R237.reuse, R241.reuse ;  /* 0x000000edebeb7223 */ /* 0x180fe200000100f1 */
[----:B------:R-:W-:Y:S01]  /*7690*/  PRMT R54, R70, 0x7632, R54 ;  /* 0x0000763246367816 */ /* 0x000fe20000000036 */
[-CC-:B------:R-:W-:Y:S01]  /*76a0*/  FFMA.FTZ R234, R234, R237.reuse, R241.reuse ;  /* 0x000000edeaea7223 */ /* 0x180fe200000100f1 */
[----:B------:R-:W-:Y:S01]  /*76b0*/  SHF.L.U32 R59, R55, 0x10, RZ ;  /* 0x00000010373b7819 */ /* 0x000fe200000006ff */
[----:B------:R-:W-:Y:S01]  /*76c0*/  FADD.FTZ R236, R93, -R236 ;  /* 0x800000ec5dec7221 */ /* 0x000fe20000010000 */
[----:B------:R-:W-:Y:S01]  /*76d0*/  FFMA.FTZ R52, R233, R237, R241 ;  /* 0x000000ede9347223 */ /* 0x000fe200000100f1 */
[----:B------:R-:W-:Y:S01]  /*76e0*/  SHF.L.U32 R56, R71, 0x10, RZ ;  /* 0x0000001047387819 */ /* 0x000fe200000006ff */
[----:B------:R-:W-:Y:S01]  /*76f0*/  FADD.FTZ R90, R90, -R235 ;  /* 0x800000eb5a5a7221 */ /* 0x000fe20000010000 */
[----:B------:R-:W-:Y:S01]  /*7700*/  FFMA.FTZ R83, R211, R236, R59 ;  /* 0x000000ecd3537223 */ /* 0x000fe2000001003b */
[----:B------:R-:W-:Y:S01]  /*7710*/  SHF.L.U32 R57, R54, 0x10, RZ ;  /* 0x0000001036397819 */ /* 0x000fe200000006ff */
[----:B------:R-:W-:Y:S01]  /*7720*/  FADD.FTZ R234, R91, -R234 ;  /* 0x800000ea5bea7221 */ /* 0x000fe20000010000 */
[----:B------:R-:W-:Y:S01]  /*7730*/  ISETP.GE.U32.AND P2, PT, R238, RZ, PT ;  /* 0x000000ffee00720c */ /* 0x000fe20003f46070 */
[----:B------:R-:W-:Y:S01]  /*7740*/  FADD.FTZ R52, R89, -R52 ;  /* 0x8000003459347221 */ /* 0x000fe20000010000 */
[----:B------:R-:W-:Y:S01]  /*7750*/  ISETP.GE.U32.AND P3, PT, R142, RZ, PT ;  /* 0x000000ff8e00720c */ /* 0x000fe20003f66070 */
[----:B------:R-:W-:-:S02]  /*7760*/  IMAD.U32 R55, R70, 0x10000, RZ ;  /* 0x0001000046377824 */ /* 0x000fc400078e00ff */
[----:B------:R-:W-:Y:S01]  /*7770*/  FFMA.FTZ R90, R211, R90, R56 ;  /* 0x0000005ad35a7223 */ /* 0x000fe20000010038 */
[----:B------:R-:W-:Y:S01]  /*7780*/  FMUL.FTZ R54, R83, UR6 ;  /* 0x0000000653367c20 */ /* 0x000fe20008410000 */
[----:B------:R-:W-:Y:S01]  /*7790*/  ISETP.GE.U32.AND.EX P2, PT, R239, 0x1000000, PT, P2 ;  /* 0x01000000ef00780c */ /* 0x000fe20003f46120 */
[----:B------:R-:W-:Y:S01]  /*77a0*/  FFMA.FTZ R59, R211, R234, R57 ;  /* 0x000000ead33b7223 */ /* 0x000fe20000010039 */
[----:B------:R-:W-:Y:S01]  /*77b0*/  ISETP.GE.U32.AND.EX P3, PT, R143, 0x1000000, PT, P3 ;  /* 0x010000008f00780c */ /* 0x000fe20003f66130 */
[----:B------:R-:W-:Y:S01]  /*77c0*/  FFMA.FTZ R58, R211, R52, R55 ;  /* 0x00000034d33a7223 */ /* 0x000fe20000010037 */
[----:B------:R-:W-:Y:S01]  /*77d0*/  FMUL.FTZ R52, R90, UR6 ;  /* 0x000000065a347c20 */ /* 0x000fe20008410000 */
[----:B------:R-:W-:Y:S01]  /*77e0*/  LOP3.LUT P6, RZ, R239, 0xff0000, RZ, 0xc0, !PT ;  /* 0x00ff0000efff7812 */ /* 0x000fe200078cc0ff */
[-CC-:B------:R-:W-:Y:S01]  /*77f0*/  FFMA.FTZ R53, R94, R237.reuse, R241.reuse ;  /* 0x000000ed5e357223 */ /* 0x180fe200000100f1 */
[----:B------:R-:W-:Y:S01]  /*7800*/  LOP3.LUT P5, RZ, R143, 0xff0000, RZ, 0xc0, !PT ;  /* 0x00ff00008fff7812 */ /* 0x000fe200078ac0ff */
[-C--:B------:R-:W-:Y:S01]  /*7810*/  FFMA.FTZ R0, R95, R237.reuse, R241 ;  /* 0x000000ed5f007223 */ /* 0x080fe200000100f1 */
[----:B------:R-:W-:Y:S01]  /*7820*/  FSEL R78, R54, RZ, P2 ;  /* 0x000000ff364e7208 */ /* 0x000fe20001000000 */
[----:B------:R-:W-:Y:S01]  /*7830*/  FADD.FTZ R86, R86, -R53 ;  /* 0x8000003556567221 */ /* 0x000fe20000010000 */
[----:B------:R-:W-:Y:S01]  /*7840*/  FSEL R80, R54, RZ, P3 ;  /* 0x000000ff36507208 */ /* 0x000fe20001800000 */
[----:B------:R-:W-:Y:S01]  /*7850*/  FMUL.FTZ R54, R59, UR6 ;  /* 0x000000063b367c20 */ /* 0x000fe20008410000 */
[----:B------:R-:W-:Y:S01]  /*7860*/  LOP3.LUT P2, RZ, R239, 0xff00, RZ, 0xc0, !PT ;  /* 0x0000ff00efff7812 */ /* 0x000fe2000784c0ff */
[----:B------:R-:W-:Y:S01]  /*7870*/  FADD.FTZ R56, R87, -R0 ;  /* 0x8000000057387221 */ /* 0x000fe20000010000 */
[----:B------:R-:W-:Y:S01]  /*7880*/  LOP3.LUT P3, RZ, R143, 0xff00, RZ, 0xc0, !PT ;  /* 0x0000ff008fff7812 */ /* 0x000fe2000786c0ff */
[-CC-:B------:R-:W-:Y:S01]  /*7890*/  FFMA.FTZ R92, R92, R237.reuse, R241.reuse ;  /* 0x000000ed5c5c7223 */ /* 0x180fe200000100f1 */
[----:B------:R-:W-:Y:S01]  /*78a0*/  FSEL R75, R52, RZ, P6 ;  /* 0x000000ff344b7208 */ /* 0x000fe20003000000 */
[----:B------:R-:W-:Y:S01]  /*78b0*/  FFMA.FTZ R237, R88, R237, R241 ;  /* 0x000000ed58ed7223 */ /* 0x000fe200000100f1 */
[----:B------:R-:W-:Y:S01]  /*78c0*/  FSEL R73, R52, RZ, P5 ;  /* 0x000000ff34497208 */ /* 0x000fe20002800000 */
[----:B------:R-:W-:Y:S01]  /*78d0*/  FMUL.FTZ R52, R58, UR6 ;  /* 0x000000063a347c20 */ /* 0x000fe20008410000 */
[----:B------:R-:W-:Y:S01]  /*78e0*/  LOP3.LUT P6, RZ, R239, 0xff, RZ, 0xc0, !PT ;  /* 0x000000ffefff7812 */ /* 0x000fe200078cc0ff */
[----:B------:R-:W-:Y:S01]  /*78f0*/  FADD.FTZ R84, R84, -R237 ;  /* 0x800000ed54547221 */ /* 0x000fe20000010000 */
[----:B------:R-:W-:Y:S01]  /*7900*/  LOP3.LUT P5, RZ, R143, 0xff, RZ, 0xc0, !PT ;  /* 0x000000ff8fff7812 */ /* 0x000fe200078ac0ff */
[----:B------:R-:W-:Y:S01]  /*7910*/  FADD.FTZ R92, R85, -R92 ;  /* 0x8000005c555c7221 */ /* 0x000fe20000010000 */
[----:B------:R-:W-:-:S02]  /*7920*/  FSEL R79, R54, RZ, P2 ;  /* 0x000000ff364f7208 */ /* 0x000fc40001000000 */
[----:B------:R-:W-:Y:S02]  /*7930*/  FSEL R81, R54, RZ, P3 ;  /* 0x000000ff36517208 */ /* 0x000fe40001800000 */
[----:B------:R-:W-:Y:S02]  /*7940*/  SHF.L.U32 R54, R69, 0x10, RZ ;  /* 0x0000001045367819 */ /* 0x000fe400000006ff */
[C---:B------:R-:W-:Y:S02]  /*7950*/  FSEL R74, R52.reuse, RZ, P6 ;  /* 0x000000ff344a7208 */ /* 0x040fe40003000000 */
[----:B------:R-:W-:Y:S01]  /*7960*/  FSEL R72, R52, RZ, P5 ;  /* 0x000000ff34487208 */ /* 0x000fe20002800000 */
[----:B------:R-:W-:Y:S01]  /*7970*/  FFMA.FTZ R86, R211, R86, R54 ;  /* 0x00000056d3567223 */ /* 0x000fe20000010036 */
[----:B------:R-:W-:Y:S02]  /*7980*/  PRMT R52, R69, 0x7632, R52 ;  /* 0x0000763245347816 */ /* 0x000fe40000000034 */
[----:B------:R-:W-:-:S02]  /*7990*/  PRMT R0, R68, 0x7632, R0 ;  /* 0x0000763244007816 */ /* 0x000fc40000000000 */
[----:B------:R-:W-:Y:S01]  /*79a0*/  LOP3.LUT P6, RZ, R238, 0xff0000, RZ, 0xc0, !PT ;  /* 0x00ff0000eeff7812 */ /* 0x000fe200078cc0ff */
[----:B------:R-:W-:Y:S01]  /*79b0*/  IMAD.U32 R57, R52, 0x10000, RZ ;  /* 0x0001000034397824 */ /* 0x000fe200078e00ff */
[----:B------:R-:W-:Y:S01]  /*79c0*/  SHF.L.U32 R55, R0, 0x10, RZ ;  /* 0x0000001000377819 */ /* 0x000fe200000006ff */
[----:B------:R-:W-:Y:S01]  /*79d0*/  FMUL.FTZ R0, R86, UR6 ;  /* 0x0000000656007c20 */ /* 0x000fe20008410000 */
[----:B------:R-:W-:Y:S01]  /*79e0*/  SHF.L.U32 R53, R68, 0x10, RZ ;  /* 0x0000001044357819 */ /* 0x000fe200000006ff */
[----:B------:R-:W-:Y:S01]  /*79f0*/  FFMA.FTZ R57, R211, R56, R57 ;  /* 0x00000038d3397223 */ /* 0x000fe20000010039 */
[----:B------:R-:W-:Y:S02]  /*7a00*/  F2FP.BF16.F32.PACK_AB R54, R59, R58 ;  /* 0x0000003a3b36723e */ /* 0x000fe400000010ff */
[----:B------:R-:W-:Y:S01]  /*7a10*/  F2FP.BF16.F32.PACK_AB R59, R80, R73 ;  /* 0x00000049503b723e */ /* 0x000fe200000010ff */
[C---:B------:R-:W-:Y:S01]  /*7a20*/  FFMA.FTZ R84, R211.reuse, R84, R53 ;  /* 0x00000054d3547223 */ /* 0x040fe20000010035 */
[----:B------:R-:W-:Y:S01]  /*7a30*/  FSEL R73, R0, RZ, P6 ;  /* 0x000000ff00497208 */ /* 0x000fe20003000000 */
[----:B------:R-:W-:Y:S01]  /*7a40*/  FFMA.FTZ R211, R211, R92, R55 ;  /* 0x0000005cd3d37223 */ /* 0x000fe20000010037 */
[----:B------:R-:W-:Y:S01]  /*7a50*/  LOP3.LUT P6, RZ, R142, 0xff0000, RZ, 0xc0, !PT ;  /* 0x00ff00008eff7812 */ /* 0x000fe200078cc0ff */
[C---:B------:R-:W-:Y:S01]  /*7a60*/  FMUL.FTZ R56, R57.reuse, UR6 ;  /* 0x0000000639387c20 */ /* 0x040fe20008410000 */
[----:B------:R-:W-:-:S02]  /*7a70*/  F2FP.BF16.F32.PACK_AB R53, R57, R86 ;  /* 0x000000563935723e */ /* 0x000fc400000010ff */
[----:B------:R-:W-:Y:S01]  /*7a80*/  FSEL R57, R0, RZ, P6 ;  /* 0x000000ff00397208 */ /* 0x000fe20003000000 */
[C---:B------:R-:W-:Y:S01]  /*7a90*/  FMUL.FTZ R0, R211.reuse, UR6 ;  /* 0x00000006d3007c20 */ /* 0x040fe20008410000 */
[----:B------:R-:W-:Y:S02]  /*7aa0*/  LOP3.LUT P5, RZ, R238, 0xff000000, RZ, 0xc0, !PT ;  /* 0xff000000eeff7812 */ /* 0x000fe400078ac0ff */
[----:B------:R-:W-:Y:S02]  /*7ab0*/  LOP3.LUT P6, RZ, R142, 0xff000000, RZ, 0xc0, !PT ;  /* 0xff0000008eff7812 */ /* 0x000fe400078cc0ff */
[----:B------:R-:W-:Y:S02]  /*7ac0*/  F2FP.BF16.F32.PACK_AB R75, R78, R75 ;  /* 0x0000004b4e4b723e */ /* 0x000fe400000010ff */
        /* <DEDUP_REMOVED lines=18> */
[----:B------:R-:W-:Y:S01]  /*7bf0*/  F2FP.BF16.F32.PACK_AB R72, R79, R72 ;  /* 0x000000484f48723e */ /* 0x000fe200000010ff */
[----:B------:R-:W-:Y:S06]  /*7c00*/  BRA `(.L_x_207) ;  /* 0x0000001c00b07947 */ /* 0x000fec0003800000 */
.L_x_206:
[----:B0-----:R-:W-:Y:S01]  /*7c10*/  PRMT R59, R71, 0x7632, R59 ;  /* 0x00007632473b7816 */ /* 0x001fe2000000003b */
[-CC-:B------:R-:W-:Y:S01]  /*7c20*/  FFMA.FTZ R235, R235, R237.reuse, R241.reuse ;  /* 0x000000edebeb7223 */ /* 0x180fe200000100f1 */
[-CC-:B------:R-:W-:Y:S01]  /*7c30*/  FFMA.FTZ R236, R236, R237.reuse, R241.reuse ;  /* 0x000000edecec7223 */ /* 0x180fe200000100f1 */
[----:B------:R-:W-:Y:S01]  /*7c40*/  SHF.L.U32 R75, R71, 0x10, RZ ;  /* 0x00000010474b7819 */ /* 0x000fe200000006ff */
[-C--:B------:R-:W-:Y:S01]  /*7c50*/  FFMA.FTZ R56, R233, R237.reuse, R241 ;  /* 0x000000ede9387223 */ /* 0x080fe200000100f1 */
[----:B------:R-:W-:Y:S01]  /*7c60*/  FADD.FTZ R90, R90, -R235 ;  /* 0x800000eb5a5a7221 */ /* 0x000fe20000010000 */
[----:B------:R-:W-:Y:S01]  /*7c70*/  FADD.FTZ R236, R93, -R236 ;  /* 0x800000ec5dec7221 */ /* 0x000fe20000010000 */
[----:B------:R-:W-:Y:S01]  /*7c80*/  IMAD.U32 R72, R59, 0x10000, RZ ;  /* 0x000100003b487824 */ /* 0x000fe200078e00ff */
[----:B------:R-:W-:Y:S01]  /*7c90*/  ISETP.GE.U32.AND P2, PT, R238, RZ, PT ;  /* 0x000000ffee00720c */ /* 0x000fe20003f46070 */
[C---:B------:R-:W-:Y:S01]  /*7ca0*/  FFMA.FTZ R75, R211.reuse, R90, R75 ;  /* 0x0000005ad34b7223 */ /* 0x040fe2000001004b */
[C---:B------:R-:W-:Y:S01]  /*7cb0*/  SHF.L.U32 R59, R70.reuse, 0x10, RZ ;  /* 0x00000010463b7819 */ /* 0x040fe200000006ff */
[----:B------:R-:W-:Y:S01]  /*7cc0*/  FFMA.FTZ R72, R211, R236, R72 ;  /* 0x000000ecd3487223 */ /* 0x000fe20000010048 */
[----:B------:R-:W-:Y:S01]  /*7cd0*/  FADD.FTZ R56, R89, -R56 ;  /* 0x8000003859387221 */ /* 0x000fe20000010000 */
[----:B------:R-:W-:Y:S01]  /*7ce0*/  ISETP.GE.U32.AND.EX P5, PT, R239, 0x1000000, PT, P2 ;  /* 0x01000000ef00780c */ /* 0x000fe20003fa6120 */
[----:B------:R-:W-:Y:S01]  /*7cf0*/  FMUL.FTZ R75, R75, UR6 ;  /* 0x000000064b4b7c20 */ /* 0x000fe20008410000 */
[----:B------:R-:W-:Y:S01]  /*7d00*/  PRMT R58, R70, 0x7632, R58 ;  /* 0x00007632463a7816 */ /* 0x000fe2000000003a */
[----:B------:R-:W-:Y:S01]  /*7d10*/  FMUL.FTZ R72, R72, UR6 ;  /* 0x0000000648487c20 */ /* 0x000fe20008410000 */
[----:B------:R-:W-:Y:S01]  /*7d20*/  ISETP.GE.U32.AND P2, PT, R142, RZ, PT ;  /* 0x000000ff8e00720c */ /* 0x000fe20003f46070 */
[-C--:B------:R-:W-:Y:S01]  /*7d30*/  FFMA.FTZ R234, R234, R237.reuse, R241 ;  /* 0x000000edeaea7223 */ /* 0x080fe200000100f1 */
[----:B------:R-:W-:Y:S01]  /*7d40*/  FFMA.FTZ R56, R211, R56, R59 ;  /* 0x00000038d3387223 */ /* 0x000fe2000001003b */
[----:B------:R-:W-:Y:S01]  /*7d50*/  LOP3.LUT P3, RZ, R239, 0xff0000, RZ, 0xc0, !PT ;  /* 0x00ff0000efff7812 */ /* 0x000fe2000786c0ff */
[-CC-:B------:R-:W-:Y:S01]  /*7d60*/  FFMA.FTZ R57, R94, R237.reuse, R241.reuse ;  /* 0x000000ed5e397223 */ /* 0x180fe200000100f1 */
[----:B------:R-:W-:Y:S01]  /*7d70*/  ISETP.GE.U32.AND.EX P2, PT, R143, 0x1000000, PT, P2 ;  /* 0x010000008f00780c */ /* 0x000fe20003f46120 */
[----:B------:R-:W-:Y:S01]  /*7d80*/  FFMA.FTZ R0, R95, R237, R241 ;  /* 0x000000ed5f007223 */ /* 0x000fe200000100f1 */
[----:B------:R-:W-:-:S02]  /*7d90*/  IMAD.U32 R73, R58, 0x10000, RZ ;  /* 0x000100003a497824 */ /* 0x000fc400078e00ff */
[----:B------:R-:W-:Y:S01]  /*7da0*/  FADD.FTZ R234, R91, -R234 ;  /* 0x800000ea5bea7221 */ /* 0x000fe20000010000 */
[----:B------:R-:W-:Y:S01]  /*7db0*/  FSEL R83, R72, RZ, P5 ;  /* 0x000000ff48537208 */ /* 0x000fe20002800000 */
[----:B------:R-:W-:Y:S01]  /*7dc0*/  FMUL.FTZ R56, R56, UR6 ;  /* 0x0000000638387c20 */ /* 0x000fe20008410000 */
[----:B------:R-:W-:Y:S01]  /*7dd0*/  FSEL R80, R75, RZ, P3 ;  /* 0x000000ff4b507208 */ /* 0x000fe20001800000 */
[----:B------:R-:W-:Y:S01]  /*7de0*/  FADD.FTZ R86, R86, -R57 ;  /* 0x8000003956567221 */ /* 0x000fe20000010000 */
[----:B------:R-:W-:Y:S01]  /*7df0*/  SHF.L.U32 R58, R69, 0x10, RZ ;  /* 0x00000010453a7819 */ /* 0x000fe200000006ff */
[----:B------:R-:W-:Y:S01]  /*7e00*/  FFMA.FTZ R73, R211, R234, R73 ;  /* 0x000000ead3497223 */ /* 0x000fe20000010049 */
[----:B------:R-:W-:Y:S01]  /*7e10*/  LOP3.LUT P5, RZ, R239, 0xff, RZ, 0xc0, !PT ;  /* 0x000000ffefff7812 */ /* 0x000fe200078ac0ff */
[-CC-:B------:R-:W-:Y:S01]  /*7e20*/  FFMA.FTZ R92, R92, R237.reuse, R241.reuse ;  /* 0x000000ed5c5c7223 */ /* 0x180fe200000100f1 */
[----:B------:R-:W-:Y:S01]  /*7e30*/  LOP3.LUT P3, RZ, R143, 0xff, RZ, 0xc0, !PT ;  /* 0x000000ff8fff7812 */ /* 0x000fe2000786c0ff */
[----:B------:R-:W-:Y:S01]  /*7e40*/  FFMA.FTZ R58, R211, R86, R58 ;  /* 0x00000056d33a7223 */ /* 0x000fe2000001003a */
[----:B------:R-:W-:Y:S01]  /*7e50*/  FSEL R82, R72, RZ, P2 ;  /* 0x000000ff48527208 */ /* 0x000fe20001000000 */
[--C-:B------:R-:W-:Y:S01]  /*7e60*/  FADD.FTZ R72, R87, -R0.reuse ;  /* 0x8000000057487221 */ /* 0x100fe20000010000 */
[----:B------:R-:W-:Y:S01]  /*7e70*/  LOP3.LUT P6, RZ, R143, 0xff0000, RZ, 0xc0, !PT ;  /* 0x00ff00008fff7812 */ /* 0x000fe200078cc0ff */
[----:B------:R-:W-:Y:S01]  /*7e80*/  FMUL.FTZ R73, R73, UR6 ;  /* 0x0000000649497c20 */ /* 0x000fe20008410000 */
[----:B------:R-:W-:Y:S01]  /*7e90*/  PRMT R0, R68, 0x7632, R0 ;  /* 0x0000763244007816 */ /* 0x000fe20000000000 */
[----:B------:R-:W-:Y:S01]  /*7ea0*/  FFMA.FTZ R237, R88, R237, R241 ;  /* 0x000000ed58ed7223 */ /* 0x000fe200000100f1 */
[----:B------:R-:W-:Y:S01]  /*7eb0*/  FSEL R74, R56, RZ, P5 ;  /* 0x000000ff384a7208 */ /* 0x000fe20002800000 */
[----:B------:R-:W-:Y:S01]  /*7ec0*/  IMAD.U32 R57, R68, 0x10000, RZ ;  /* 0x0001000044397824 */ /* 0x000fe200078e00ff */
[----:B------:R-:W-:Y:S01]  /*7ed0*/  FSEL R78, R56, RZ, P3 ;  /* 0x000000ff384e7208 */ /* 0x000fe20001800000 */
[----:B------:R-:W-:Y:S01]  /*7ee0*/  FADD.FTZ R84, R84, -R237 ;  /* 0x800000ed54547221 */ /* 0x000fe20000010000 */
[----:B------:R-:W-:Y:S01]  /*7ef0*/  PRMT R56, R69, 0x7632, R56 ;  /* 0x0000763245387816 */ /* 0x000fe20000000038 */
[----:B------:R-:W-:Y:S01]  /*7f00*/  FADD.FTZ R92, R85, -R92 ;  /* 0x8000005c555c7221 */ /* 0x000fe20000010000 */
[----:B------:R-:W-:Y:S01]  /*7f10*/  FSEL R75, R75, RZ, P6 ;  /* 0x000000ff4b4b7208 */ /* 0x000fe20003000000 */
[----:B------:R-:W-:Y:S01]  /*7f20*/  FFMA.FTZ R57, R211, R84, R57 ;  /* 0x00000054d3397223 */ /* 0x000fe20000010039 */
[----:B------:R-:W-:Y:S01]  /*7f30*/  SHF.L.U32 R59, R0, 0x10, RZ ;  /* 0x00000010003b7819 */ /* 0x000fe200000006ff */
[----:B------:R-:W-:Y:S01]  /*7f40*/  FMUL.FTZ R0, R58, UR6 ;  /* 0x000000063a007c20 */ /* 0x000fe20008410000 */
[----:B------:R-:W-:Y:S01]  /*7f50*/  LOP3.LUT P6, RZ, R239, 0xff00, RZ, 0xc0, !PT ;  /* 0x0000ff00efff7812 */ /* 0x000fe200078cc0ff */
[----:B------:R-:W-:Y:S01]  /*7f60*/  FMUL.FTZ R57, R57, UR6 ;  /* 0x0000000639397c20 */ /* 0x000fe20008410000 */
[----:B------:R-:W-:Y:S01]  /*7f70*/  LOP3.LUT P2, RZ, R143, 0xff00, RZ, 0xc0, !PT ;  /* 0x0000ff008fff7812 */ /* 0x000fe2000784c0ff */
[----:B------:R-:W-:Y:S01]  /*7f80*/  FFMA.FTZ R92, R211, R92, R59 ;  /* 0x0000005cd35c7223 */ /* 0x000fe2000001003b */
[----:B------:R-:W-:-:S02]  /*7f90*/  LOP3.LUT P5, RZ, R238, 0xff0000, RZ, 0xc0, !PT ;  /* 0x00ff0000eeff7812 */ /* 0x000fc400078ac0ff */
[----:B------:R-:W-:Y:S01]  /*7fa0*/  SHF.L.U32 R56, R56, 0x10, RZ ;  /* 0x0000001038387819 */ /* 0x000fe200000006ff */
[----:B------:R-:W-:Y:S01]  /*7fb0*/  FMUL.FTZ R92, R92, UR6 ;  /* 0x000000065c5c7c20 */ /* 0x000fe20008410000 */
[C---:B------:R-:W-:Y:S02]  /*7fc0*/  FSEL R79, R73.reuse, RZ, P6 ;  /* 0x000000ff494f7208 */ /* 0x040fe40003000000 */
[----:B------:R-:W-:Y:S01]  /*7fd0*/  FSEL R81, R73, RZ, P2 ;  /* 0x000000ff49517208 */ /* 0x000fe20001000000 */
[----:B------:R-:W-:Y:S01]  /*7fe0*/  FFMA.FTZ R56, R211, R72, R56 ;  /* 0x00000048d3387223 */ /* 0x000fe20000010038 */
[----:B------:R-:W-:Y:S02]  /*7ff0*/  FSEL R73, R0, RZ, P5 ;  /* 0x000000ff00497208 */ /* 0x000fe40002800000 */
[----:B------:R-:W-:Y:S01]  /*8000*/  LOP3.LUT P5, RZ, R142, 0xff0000, RZ, 0xc0, !PT ;  /* 0x00ff00008eff7812 */ /* 0x000fe200078ac0ff */
[----:B------:R-:W-:Y:S01]  /*8010*/  FMUL.FTZ R56, R56, UR6 ;  /* 0x0000000638387c20 */ /* 0x000fe20008410000 */
[----:B------:R-:W-:-:S02]  /*8020*/  LOP3.LUT P3, RZ, R238, 0xff000000, RZ, 0xc0, !PT ;  /* 0xff000000eeff7812 */ /* 0x000fc4000786c0ff */
[----:B------:R-:W-:Y:S02]  /*8030*/  FSEL R0, R0, RZ, P5 ;  /* 0x000000ff00007208 */ /* 0x000fe40002800000 */
[----:B------:R-:W-:Y:S02]  /*8040*/  LOP3.LUT P5, RZ, R142, 0xff000000, RZ, 0xc0, !PT ;  /* 0xff0000008eff7812 */ /* 0x000fe400078ac0ff */
[----:B------:R-:W-:Y:S02]  /*8050*/  F2FP.BF16.F32.PACK_AB R59, R82, R75 ;  /* 0x0000004b523b723e */ /* 0x000fe400000010ff */
[----:B------:R-:W-:Y:S02]  /*8060*/  F2FP.BF16.F32.PACK_AB R75, R83, R80 ;  /* 0x00000050534b723e */ /* 0x000fe400000010ff */
[----:B------:R-:W-:Y:S02]  /*8070*/  F2FP.BF16.F32.PACK_AB R58, R81, R78 ;  /* 0x0000004e513a723e */ /* 0x000fe400000010ff */
[----:B------:R-:W-:-:S02]  /*8080*/  FSEL R78, R56, RZ, P3 ;  /* 0x000000ff384e7208 */ /* 0x000fc40001800000 */
[----:B------:R-:W-:Y:S02]  /*8090*/  FSEL R83, R56, RZ, P5 ;  /* 0x000000ff38537208 */ /* 0x000fe40002800000 */
[C---:B------:R-:W-:Y:S02]  /*80a0*/  LOP3.LUT P6, RZ, R238.reuse, 0xff00, RZ, 0xc0, !PT ;  /* 0x0000ff00eeff7812 */ /* 0x040fe400078cc0ff */
[----:B------:R-:W-:Y:S02]  /*80b0*/  LOP3.LUT P2, RZ, R238, 0xff, RZ, 0xc0, !PT ;  /* 0x000000ffeeff7812 */ /* 0x000fe4000784c0ff */
[C---:B------:R-:W-:Y:S02]  /*80c0*/  LOP3.LUT P3, RZ, R142.reuse, 0xff00, RZ, 0xc0, !PT ;  /* 0x0000ff008eff7812 */ /* 0x040fe4000786c0ff */
        /* <DEDUP_REMOVED lines=9> */
[----:B------:R-:W-:Y:S01]  /*8160*/  F2FP.BF16.F32.PACK_AB R72, R79, R72 ;  /* 0x000000484f48723e */ /* 0x000fe200000010ff */
[----:B------:R-:W-:Y:S06]  /*8170*/  BRA `(.L_x_207) ;  /* 0x0000001800547947 */ /* 0x000fec0003800000 */
.L_x_205:
[----:B------:R-:W-:Y:S05]  /*8180*/  @!P1 BRA `(.L_x_208) ;  /* 0x00000004003c9947 */ /* 0x000fea0003800000 */
[-CC-:B------:R-:W-:Y:S01]  /*8190*/  FFMA.FTZ R235, R235, R237.reuse, R241.reuse ;  /* 0x000000edebeb7223 */ /* 0x180fe200000100f1 */
[-CC-:B------:R-:W-:Y:S01]  /*81a0*/  FFMA.FTZ R236, R236, R237.reuse, R241.reuse ;  /* 0x000000edecec7223 */ /* 0x180fe200000100f1 */
[-CC-:B------:R-:W-:Y:S01]  /*81b0*/  FFMA.FTZ R0, R233, R237.reuse, R241.reuse ;  /* 0x000000ede9007223 */ /* 0x180fe200000100f1 */
[-C--:B------:R-:W-:Y:S01]  /*81c0*/  FFMA.FTZ R234, R234, R237.reuse, R241 ;  /* 0x000000edeaea7223 */ /* 0x080fe200000100f1 */
[----:B------:R-:W-:Y:S01]  /*81d0*/  FADD.FTZ R90, R90, -R235 ;  /* 0x800000eb5a5a7221 */ /* 0x000fe20000010000 */
[----:B0-----:R-:W-:Y:S01]  /*81e0*/  FADD.FTZ R72, R93, -R236 ;  /* 0x800000ec5d487221 */ /* 0x001fe20000010000 */
[----:B------:R-:W-:Y:S01]  /*81f0*/  FADD.FTZ R54, R89, -R0 ;  /* 0x8000000059367221 */ /* 0x000fe20000010000 */
[-C--:B------:R-:W-:Y:S01]  /*8200*/  FFMA.FTZ R53, R94, R237.reuse, R241 ;  /* 0x000000ed5e357223 */ /* 0x080fe200000100f1 */
[C---:B------:R-:W-:Y:S01]  /*8210*/  FMUL.FTZ R55, R211.reuse, R90 ;  /* 0x0000005ad3377220 */ /* 0x040fe20000410000 */
[----:B------:R-:W-:Y:S01]  /*8220*/  FMUL.FTZ R72, R211, R72 ;  /* 0x00000048d3487220 */ /* 0x000fe20000410000 */
[----:B------:R-:W-:Y:S01]  /*8230*/  LOP3.LUT P6, RZ, R239, 0xff0000, RZ, 0xc0, !PT ;  /* 0x00ff0000efff7812 */ /* 0x000fe200078cc0ff */
[----:B------:R-:W-:Y:S01]  /*8240*/  FADD.FTZ R234, R91, -R234 ;  /* 0x800000ea5bea7221 */ /* 0x000fe20000010000 */
[----:B------:R-:W-:Y:S01]  /*8250*/  FMUL.FTZ R0, R55, UR6 ;  /* 0x0000000637007c20 */ /* 0x000fe20008410000 */
[----:B------:R-:W-:Y:S01]  /*8260*/  ISETP.GE.U32.AND P2, PT, R238, RZ, PT ;  /* 0x000000ffee00720c */ /* 0x000fe20003f46070 */
[----:B------:R-:W-:Y:S01]  /*8270*/  FMUL.FTZ R54, R211, R54 ;  /* 0x00000036d3367220 */ /* 0x000fe20000410000 */
[----:B------:R-:W-:Y:S01]  /*8280*/  LOP3.LUT P5, RZ, R143, 0xff0000, RZ, 0xc0, !PT ;  /* 0x00ff00008fff7812 */ /* 0x000fe200078ac0ff */
[----:B------:R-:W-:Y:S01]  /*8290*/  FADD.FTZ R86, R86, -R53 ;  /* 0x8000003556567221 */ /* 0x000fe20000010000 */
[----:B------:R-:W-:Y:S01]  /*82a0*/  ISETP.GE.U32.AND P3, PT, R142, RZ, PT ;  /* 0x000000ff8e00720c */ /* 0x000fe20003f66070 */
[----:B------:R-:W-:Y:S01]  /*82b0*/  FMUL.FTZ R52, R72, UR6 ;  /* 0x0000000648347c20 */ /* 0x000fe20008410000 */
[C---:B------:R-:W-:Y:S01]  /*82c0*/  FSEL R75, R0.reuse, RZ, P6 ;  /* 0x000000ff004b7208 */ /* 0x040fe20003000000 */
[----:B------:R-:W-:Y:S01]  /*82d0*/  FMUL.FTZ R57, R211, R234 ;  /* 0x000000ead3397220 */ /* 0x000fe20000410000 */
[----:B------:R-:W-:Y:S01]  /*82e0*/  FSEL R59, R0, RZ, P5 ;  /* 0x000000ff003b7208 */ /* 0x000fe20002800000 */
[----:B------:R-:W-:Y:S01]  /*82f0*/  FMUL.FTZ R0, R54, UR6 ;  /* 0x0000000636007c20 */ /* 0x000fe20008410000 */
[----:B------:R-:W-:Y:S01]  /*8300*/  ISETP.GE.U32.AND.EX P2, PT, R239, 0x1000000, PT, P2 ;  /* 0x01000000ef00780c */ /* 0x000fe20003f46120 */
[-CC-:B------:R-:W-:Y:S01]  /*8310*/  FFMA.FTZ R56, R95, R237.reuse, R241.reuse ;  /* 0x000000ed5f387223 */ /* 0x180fe200000100f1 */
[----:B------:R-:W-:Y:S01]  /*8320*/  ISETP.GE.U32.AND.EX P3, PT, R143, 0x1000000, PT, P3 ;  /* 0x010000008f00780c */ /* 0x000fe20003f66130 */
[----:B------:R-:W-:Y:S01]  /*8330*/  FMUL.FTZ R53, R211, R86 ;  /* 0x00000056d3357220 */ /* 0x000fe20000410000 */
[----:B------:R-:W-:Y:S01]  /*8340*/  LOP3.LUT P6, RZ, R239, 0xff, RZ, 0xc0, !PT ;  /* 0x000000ffefff7812 */ /* 0x000fe200078cc0ff */
[-CC-:B------:R-:W-:Y:S01]  /*8350*/  FFMA.FTZ R92, R92, R237.reuse, R241.reuse ;  /* 0x000000ed5c5c7223 */ /* 0x180fe200000100f1 */
[----:B------:R-:W-:Y:S01]  /*8360*/  LOP3.LUT P5, RZ, R143, 0xff, RZ, 0xc0, !PT ;  /* 0x000000ff8fff7812 */ /* 0x000fe200078ac0ff */
[----:B------:R-:W-:Y:S01]  /*8370*/  FADD.FTZ R56, R87, -R56 ;  /* 0x8000003857387221 */ /* 0x000fe20000010000 */
[----:B------:R-:W-:Y:S01]  /*8380*/  FSEL R78, R52, RZ, P2 ;  /* 0x000000ff344e7208 */ /* 0x000fe20001000000 */
[----:B------:R-:W-:Y:S01]  /*8390*/  FFMA.FTZ R237, R88, R237, R241 ;  /* 0x000000ed58ed7223 */ /* 0x000fe200000100f1 */
[----:B------:R-:W-:Y:S01]  /*83a0*/  FSEL R80, R52, RZ, P3 ;  /* 0x000000ff34507208 */ /* 0x000fe20001800000 */
[----:B------:R-:W-:Y:S01]  /*83b0*/  FMUL.FTZ R52, R57, UR6 ;  /* 0x0000000639347c20 */ /* 0x000fe20008410000 */
[----:B------:R-:W-:Y:S01]  /*83c0*/  LOP3.LUT P2, RZ, R239, 0xff00, RZ, 0xc0, !PT ;  /* 0x0000ff00efff7812 */ /* 0x000fe2000784c0ff */
[----:B------:R-:W-:Y:S01]  /*83d0*/  FMUL.FTZ R56, R211, R56 ;  /* 0x00000038d3387220 */ /* 0x000fe20000410000 */
[----:B------:R-:W-:Y:S01]  /*83e0*/  LOP3.LUT P3, RZ, R143, 0xff00, RZ, 0xc0, !PT ;  /* 0x0000ff008fff7812 */ /* 0x000fe2000786c0ff */
[----:B------:R-:W-:Y:S01]  /*83f0*/  FADD.FTZ R84, R84, -R237 ;  /* 0x800000ed54547221 */ /* 0x000fe20000010000 */
[----:B------:R-:W-:-:S02]  /*8400*/  FSEL R74, R0, RZ, P6 ;  /* 0x000000ff004a7208 */ /* 0x000fc40003000000 */
[----:B------:R-:W-:Y:S01]  /*8410*/  FSEL R58, R0, RZ, P5 ;  /* 0x000000ff003a7208 */ /* 0x000fe20002800000 */
[----:B------:R-:W-:Y:S01]  /*8420*/  FMUL.FTZ R0, R53, UR6 ;  /* 0x0000000635007c20 */ /* 0x000fe20008410000 */
[----:B------:R-:W-:Y:S02]  /*8430*/  LOP3.LUT P6, RZ, R238, 0xff0000, RZ, 0xc0, !PT ;  /* 0x00ff0000eeff7812 */ /* 0x000fe400078cc0ff */
[C---:B------:R-:W-:Y:S02]  /*8440*/  FSEL R79, R52.reuse, RZ, P2 ;  /* 0x000000ff344f7208 */ /* 0x040fe40001000000 */
[----:B------:R-:W-:Y:S01]  /*8450*/  FSEL R81, R52, RZ, P3 ;  /* 0x000000ff34517208 */ /* 0x000fe20001800000 */
[----:B------:R-:W-:Y:S01]  /*8460*/  FADD.FTZ R52, R85, -R92 ;  /* 0x8000005c55347221 */ /* 0x000fe20000010000 */
[----:B------:R-:W-:Y:S02]  /*8470*/  FSEL R73, R0, RZ, P6 ;  /* 0x000000ff00497208 */ /* 0x000fe40003000000 */
[----:B------:R-:W-:Y:S01]  /*8480*/  LOP3.LUT P6, RZ, R142, 0xff0000, RZ, 0xc0, !PT ;  /* 0x00ff00008eff7812 */ /* 0x000fe200078cc0ff */
[C---:B------:R-:W-:Y:S01]  /*8490*/  FMUL.FTZ R52, R211.reuse, R52 ;  /* 0x00000034d3347220 */ /* 0x040fe20000410000 */
[----:B------:R-:W-:Y:S01]  /*84a0*/  FMUL.FTZ R211, R211, R84 ;  /* 0x00000054d3d37220 */ /* 0x000fe20000410000 */
[----:B------:R-:W-:-:S02]  /*84b0*/  F2FP.BF16.F32.PACK_AB R54, R57, R54 ;  /* 0x000000363936723e */ /* 0x000fc400000010ff */
[C---:B------:R-:W-:Y:S01]  /*84c0*/  F2FP.BF16.F32.PACK_AB R53, R56.reuse, R53 ;  /* 0x000000353835723e */ /* 0x040fe200000010ff */
[----:B------:R-:W-:Y:S01]  /*84d0*/  FMUL.FTZ R56, R56, UR6 ;  /* 0x0000000638387c20 */ /* 0x000fe20008410000 */
[----:B------:R-:W-:Y:S01]  /*84e0*/  FSEL R57, R0, RZ, P6 ;  /* 0x000000ff00397208 */ /* 0x000fe20003000000 */
[----:B------:R-:W-:Y:S01]  /*84f0*/  FMUL.FTZ R0, R52, UR6 ;  /* 0x0000000634007c20 */ /* 0x000fe20008410000 */
[----:B------:R-:W-:Y:S02]  /*8500*/  LOP3.LUT P5, RZ, R238, 0xff000000, RZ, 0xc0, !PT ;  /* 0xff000000eeff7812 */ /* 0x000fe400078ac0ff */
[----:B------:R-:W-:Y:S02]  /*8510*/  LOP3.LUT P6, RZ, R142, 0xff000000, RZ, 0xc0, !PT ;  /* 0xff0000008eff7812 */ /* 0x000fe400078cc0ff */
[----:B------:R-:W-:Y:S02]  /*8520*/  F2FP.BF16.F32.PACK_AB R59, R80, R59 ;  /* 0x0000003b503b723e */ /* 0x000fe400000010ff */
[----:B------:R-:W-:-:S02]  /*8530*/  F2FP.BF16.F32.PACK_AB R75, R78, R75 ;  /* 0x0000004b4e4b723e */ /* 0x000fc400000010ff */
[----:B------:R-:W-:Y:S01]  /*8540*/  F2FP.BF16.F32.PACK_AB R52, R52, R211 ;  /* 0x000000d33434723e */ /* 0x000fe200000010ff */
[----:B------:R-:W-:Y:S01]  /*8550*/  FMUL.FTZ R211, R211, UR6 ;  /* 0x00000006d3d37c20 */ /* 0x000fe20008410000 */
[C---:B------:R-:W-:Y:S02]  /*8560*/  FSEL R78, R56.reuse, RZ, P5 ;  /* 0x000000ff384e7208 */ /* 0x040fe40002800000 */
[----:B------:R-:W-:Y:S02]  /*8570*/  FSEL R80, R56, RZ, P6 ;  /* 0x000000ff38507208 */ /* 0x000fe40003000000 */
[C---:B------:R-:W-:Y:S02]  /*8580*/  LOP3.LUT P2, RZ, R238.reuse, 0xff00, RZ, 0xc0, !PT ;  /* 0x0000ff00eeff7812 */ /* 0x040fe4000784c0ff */
[----:B------:R-:W-:Y:S02]  /*8590*/  LOP3.LUT P3, RZ, R238, 0xff, RZ, 0xc0, !PT ;  /* 0x000000ffeeff7812 */ /* 0x000fe4000786c0ff */
[----:B------:R-:W-:-:S02]  /*85a0*/  LOP3.LUT P5, RZ, R142, 0xff00, RZ, 0xc0, !PT ;  /* 0x0000ff008eff7812 */ /* 0x000fc400078ac0ff */
[----:B------:R-:W-:Y:S02]  /*85b0*/  LOP3.LUT P6, RZ, R142, 0xff, RZ, 0xc0, !PT ;  /* 0x000000ff8eff7812 */ /* 0x000fe400078cc0ff */
[----:B------:R-:W-:Y:S02]  /*85c0*/  F2FP.BF16.F32.PACK_AB R55, R72, R55 ;  /* 0x000000374837723e */ /* 0x000fe400000010ff */
[----:B------:R-:W-:Y:S02]  /*85d0*/  F2FP.BF16.F32.PACK_AB R58, R81, R58 ;  /* 0x0000003a513a723e */ /* 0x000fe400000010ff */
[----:B------:R-:W-:Y:S02]  /*85e0*/  F2FP.BF16.F32.PACK_AB R74, R79, R74 ;  /* 0x0000004a4f4a723e */ /* 0x000fe400000010ff */
[C---:B------:R-:W-:Y:S02]  /*85f0*/  FSEL R79, R0.reuse, RZ, P2 ;  /* 0x000000ff004f7208 */ /* 0x040fe40001000000 */
        /* <DEDUP_REMOVED lines=8> */
.L_x_208:
[-CC-:B------:R-:W-:Y:S01]  /*8680*/  FFMA.FTZ R236, R236, R237.reuse, R241.reuse ;  /* 0x000000edecec7223 */ /* 0x180fe200000100f1 */
[-CC-:B0-----:R-:W-:Y:S01]  /*8690*/  FFMA.FTZ R56, R233, R237.reuse, R241.reuse ;  /* 0x000000ede9387223 */ /* 0x181fe200000100f1 */
[-C--:B------:R-:W-:Y:S01]  /*86a0*/  FFMA.FTZ R235, R235, R237.reuse, R241 ;  /* 0x000000edebeb7223 */ /* 0x080fe200000100f1 */
[----:B------:R-:W-:Y:S01]  /*86b0*/  ISETP.GE.U32.AND P2, PT, R238, RZ, PT ;  /* 0x000000ffee00720c */ /* 0x000fe20003f46070 */
[----:B------:R-:W-:Y:S01]  /*86c0*/  FADD.FTZ R236, R93, -R236 ;  /* 0x800000ec5dec7221 */ /* 0x000fe20000010000 */
[----:B------:R-:W-:Y:S01]  /*86d0*/  FADD.FTZ R56, R89, -R56 ;  /* 0x8000003859387221 */ /* 0x000fe20000010000 */
[----:B------:R-:W-:Y:S01]  /*86e0*/  FADD.FTZ R90, R90, -R235 ;  /* 0x800000eb5a5a7221 */ /* 0x000fe20000010000 */
[-CC-:B------:R-:W-:Y:S01]  /*86f0*/  FFMA.FTZ R57, R94, R237.reuse, R241.reuse ;  /* 0x000000ed5e397223 */ /* 0x180fe200000100f1 */
[C---:B------:R-:W-:Y:S01]  /*8700*/  FMUL.FTZ R236, R211.reuse, R236 ;  /* 0x000000ecd3ec7220 */ /* 0x040fe20000410000 */
        /* <DEDUP_REMOVED lines=15> */
[----:B------:R-:W-:Y:S01]  /*8800*/  ISETP.GE.U32.AND.EX P2, PT, R143, 0x1000000, PT, P2 ;  /* 0x010000008f00780c */ /* 0x000fe20003f46120 */
[-CC-:B------:R-:W-:Y:S01]  /*8810*/  FFMA.FTZ R0, R95, R237.reuse, R241.reuse ;  /* 0x000000ed5f007223 */ /* 0x180fe200000100f1 */
[----:B------:R-:W-:Y:S01]  /*8820*/  FSEL R75, R90, RZ, P3 ;  /* 0x000000ff5a4b7208 */ /* 0x000fe20001800000 */
[----:B------:R-:W-:Y:S01]  /*8830*/  FMUL.FTZ R234, R234, UR6 ;  /* 0x00000006eaea7c20 */ /* 0x000fe20008410000 */
[----:B------:R-:W-:Y:S01]  /*8840*/  FSEL R236, R236, RZ, P2 ;  /* 0x000000ffecec7208 */ /* 0x000fe20001000000 */
[----:B------:R-:W-:Y:S01]  /*8850*/  FMUL.FTZ R86, R86, UR6 ;  /* 0x0000000656567c20 */ /* 0x000fe20008410000 */
[----:B------:R-:W-:Y:S01]  /*8860*/  FSEL R74, R56, RZ, P5 ;  /* 0x000000ff384a7208 */ /* 0x000fe20002800000 */
[----:B------:R-:W-:Y:S01]  /*8870*/  FADD.FTZ R0, R87, -R0 ;  /* 0x8000000057007221 */ /* 0x000fe20000010000 */
[C---:B------:R-:W-:Y:S01]  /*8880*/  LOP3.LUT P3, RZ, R143.reuse, 0xff, RZ, 0xc0, !PT ;  /* 0x000000ff8fff7812 */ /* 0x040fe2000786c0ff */
[-CC-:B------:R-:W-:Y:S01]  /*8890*/  FFMA.FTZ R92, R92, R237.reuse, R241.reuse ;  /* 0x000000ed5c5c7223 */ /* 0x180fe200000100f1 */
[----:B------:R-:W-:Y:S01]  /*88a0*/  LOP3.LUT P2, RZ, R143, 0xff00, RZ, 0xc0, !PT ;  /* 0x0000ff008fff7812 */ /* 0x000fe2000784c0ff */
[----:B------:R-:W-:Y:S01]  /*88b0*/  FFMA.FTZ R237, R88, R237, R241 ;  /* 0x000000ed58ed7223 */ /* 0x000fe200000100f1 */
[----:B------:R-:W-:Y:S01]  /*88c0*/  LOP3.LUT P5, RZ, R238, 0xff0000, RZ, 0xc0, !PT ;  /* 0x00ff0000eeff7812 */ /* 0x000fe200078ac0ff */
[----:B------:R-:W-:Y:S01]  /*88d0*/  FMUL.FTZ R0, R211, R0 ;  /* 0x00000000d3007220 */ /* 0x000fe20000410000 */
[----:B------:R-:W-:Y:S01]  /*88e0*/  FSEL R58, R56, RZ, P3 ;  /* 0x000000ff383a7208 */ /* 0x000fe20001800000 */
[----:B------:R-:W-:Y:S01]  /*88f0*/  FADD.FTZ R92, R85, -R92 ;  /* 0x8000005c555c7221 */ /* 0x000fe20000010000 */
        /* <DEDUP_REMOVED lines=12> */
[----:B------:R-:W-:-:S02]  /*89c0*/  LOP3.LUT P3, RZ, R238, 0xff000000, RZ, 0xc0, !PT ;  /* 0xff000000eeff7812 */ /* 0x000fc4000786c0ff */
[----:B------:R-:W-:Y:S02]  /*89d0*/  FSEL R57, R86, RZ, P5 ;  /* 0x000000ff56397208 */ /* 0x000fe40002800000 */
[----:B------:R-:W-:Y:S02]  /*89e0*/  LOP3.LUT P6, RZ, R239, 0xff00, RZ, 0xc0, !PT ;  /* 0x0000ff00efff7812 */ /* 0x000fe400078cc0ff */
[----:B------:R-:W-:Y:S02]  /*89f0*/  LOP3.LUT P5, RZ, R142, 0xff000000, RZ, 0xc0, !PT ;  /* 0xff0000008eff7812 */ /* 0x000fe400078ac0ff */
[----:B------:R-:W-:Y:S02]  /*8a00*/  FSEL R78, R0, RZ, P3 ;  /* 0x000000ff004e7208 */ /* 0x000fe40001800000 */
[----:B------:R-:W-:Y:S02]  /*8a10*/  FSEL R79, R234, RZ, P6 ;  /* 0x000000ffea4f7208 */ /* 0x000fe40003000000 */
[----:B------:R-:W-:-:S02]  /*8a20*/  FSEL R0, R0, RZ, P5 ;  /* 0x000000ff00007208 */ /* 0x000fc40002800000 */
[C---:B------:R-:W-:Y:S02]  /*8a30*/  LOP3.LUT P6, RZ, R238.reuse, 0xff00, RZ, 0xc0, !PT ;  /* 0x0000ff00eeff7812 */ /* 0x040fe400078cc0ff */
[----:B------:R-:W-:Y:S02]  /*8a40*/  LOP3.LUT P2, RZ, R238, 0xff, RZ, 0xc0, !PT ;  /* 0x000000ffeeff7812 */ /* 0x000fe4000784c0ff */
[C---:B------:R-:W-:Y:S02]  /*8a50*/  LOP3.LUT P3, RZ, R142.reuse, 0xff00, RZ, 0xc0, !PT ;  /* 0x0000ff008eff7812 */ /* 0x040fe4000786c0ff */
[----:B------:R-:W-:Y:S02]  /*8a60*/  LOP3.LUT P5, RZ, R142, 0xff, RZ, 0xc0, !PT ;  /* 0x000000ff8eff7812 */ /* 0x000fe400078ac0ff */
[----:B------:R-:W-:Y:S02]  /*8a70*/  F2FP.BF16.F32.PACK_AB R75, R72, R75 ;  /* 0x0000004b484b723e */ /* 0x000fe400000010ff */
        /* <DEDUP_REMOVED lines=11> */
.L_x_204:
        /* <DEDUP_REMOVED lines=9> */
[----:B------:R-:W-:Y:S01]  /*8bc0*/  SHF.L.U32 R55, R70, 0x10, RZ ;  /* 0x0000001046377819 */ /* 0x000fe200000006ff */
[----:B------:R-:W-:Y:S01]  /*8bd0*/  FADD.FTZ R52, R89, -R52 ;  /* 0x8000003459347221 */ /* 0x000fe20000010000 */
[----:B------:R-:W-:Y:S01]  /*8be0*/  FFMA.FTZ R235, R235, R237, R241 ;  /* 0x000000edebeb7223 */ /* 0x000fe200000100f1 */
[C---:B------:R-:W-:Y:S01]  /*8bf0*/  FFMA.FTZ R83, R211.reuse, R236, R72 ;  /* 0x000000ecd3537223 */ /* 0x040fe20000010048 */
[----:B------:R-:W-:Y:S01]  /*8c00*/  SHF.L.U32 R73, R54, 0x10, RZ ;  /* 0x0000001036497819 */ /* 0x000fe200000006ff */
[----:B------:R-:W-:Y:S01]  /*8c10*/  FFMA.FTZ R74, R211, R52, R55 ;  /* 0x00000034d34a7223 */ /* 0x000fe20000010037 */
[----:B------:R-:W-:Y:S01]  /*8c20*/  ISETP.GE.U32.AND P2, PT, R238, RZ, PT ;  /* 0x000000ffee00720c */ /* 0x000fe20003f46070 */
[----:B------:R-:W-:Y:S01]  /*8c30*/  FADD.FTZ R234, R91, -R234 ;  /* 0x800000ea5bea7221 */ /* 0x000fe20000010000 */
[----:B------:R-:W-:Y:S01]  /*8c40*/  FADD.FTZ R90, R90, -R235 ;  /* 0x800000eb5a5a7221 */ /* 0x000fe20000010000 */
[----:B------:R-:W-:-:S02]  /*8c50*/  IMAD.U32 R75, R71, 0x10000, RZ ;  /* 0x00010000474b7824 */ /* 0x000fc400078e00ff */
[----:B------:R-:W-:Y:S01]  /*8c60*/  FMUL.FTZ R54, R83, UR6 ;  /* 0x0000000653367c20 */ /* 0x000fe20008410000 */
[----:B------:R-:W-:Y:S01]  /*8c70*/  ISETP.GE.U32.AND.EX P2, PT, R239, 0x1000000, PT, P2 ;  /* 0x01000000ef00780c */ /* 0x000fe20003f46120 */
[----:B------:R-:W-:Y:S01]  /*8c80*/  FMUL.FTZ R52, R74, UR6 ;  /* 0x000000064a347c20 */ /* 0x000fe20008410000 */
[----:B------:R-:W-:Y:S01]  /*8c90*/  FFMA.FTZ R79, R211, R234, R73 ;  /* 0x000000ead34f7223 */ /* 0x000fe20000010049 */
[----:B------:R-:W-:Y:S01]  /*8ca0*/  LOP3.LUT P5, RZ, R239, 0xff, RZ, 0xc0, !PT ;  /* 0x000000ffefff7812 */ /* 0x000fe200078ac0ff */
[-C--:B------:R-:W-:Y:S01]  /*8cb0*/  FFMA.FTZ R0, R95, R237.reuse, R241 ;  /* 0x000000ed5f007223 */ /* 0x080fe200000100f1 */
[----:B------:R-:W-:Y:S01]  /*8cc0*/  FFMA.FTZ R90, R211, R90, R75 ;  /* 0x0000005ad35a7223 */ /* 0x000fe2000001004b */
[----:B------:R-:W-:Y:S01]  /*8cd0*/  FSEL R89, R54, RZ, P2 ;  /* 0x000000ff36597208 */ /* 0x000fe20001000000 */
[----:B------:R-:W-:Y:S01]  /*8ce0*/  FMUL.FTZ R54, R79, UR6 ;  /* 0x000000064f367c20 */ /* 0x000fe20008410000 */
[----:B------:R-:W-:Y:S01]  /*8cf0*/  FSEL R80, R52, RZ, P5 ;  /* 0x000000ff34507208 */ /* 0x000fe20002800000 */
[-CC-:B------:R-:W-:Y:S01]  /*8d00*/  FFMA.FTZ R53, R94, R237.reuse, R241.reuse ;  /* 0x000000ed5e357223 */ /* 0x180fe200000100f1 */
[----:B------:R-:W-:Y:S01]  /*8d10*/  LOP3.LUT P6, RZ, R239, 0xff00, RZ, 0xc0, !PT ;  /* 0x0000ff00efff7812 */ /* 0x000fe200078cc0ff */
[-CC-:B------:R-:W-:Y:S01]  /*8d20*/  FFMA.FTZ R92, R92, R237.reuse, R241.reuse ;  /* 0x000000ed5c5c7223 */ /* 0x180fe200000100f1 */
[----:B------:R-:W-:Y:S01]  /*8d30*/  PRMT R52, R69, 0x7632, R52 ;  /* 0x0000763245347816 */ /* 0x000fe20000000034 */
[----:B------:R-:W-:Y:S01]  /*8d40*/  FMUL.FTZ R55, R90, UR6 ;  /* 0x000000065a377c20 */ /* 0x000fe20008410000 */
[--C-:B------:R-:W-:Y:S01]  /*8d50*/  FADD.FTZ R72, R87, -R0.reuse ;  /* 0x8000000057487221 */ /* 0x100fe20000010000 */
[----:B------:R-:W-:Y:S01]  /*8d60*/  FFMA.FTZ R237, R88, R237, R241 ;  /* 0x000000ed58ed7223 */ /* 0x000fe200000100f1 */
[----:B------:R-:W-:Y:S01]  /*8d70*/  LOP3.LUT P3, RZ, R239, 0xff0000, RZ, 0xc0, !PT ;  /* 0x00ff0000efff7812 */ /* 0x000fe2000786c0ff */
[----:B------:R-:W-:Y:S01]  /*8d80*/  FADD.FTZ R86, R86, -R53 ;  /* 0x8000003556567221 */ /* 0x000fe20000010000 */
[----:B------:R-:W-:Y:S01]  /*8d90*/  PRMT R0, R68, 0x7632, R0 ;  /* 0x0000763244007816 */ /* 0x000fe20000000000 */
[----:B------:R-:W-:Y:S01]  /*8da0*/  FADD.FTZ R84, R84, -R237 ;  /* 0x800000ed54547221 */ /* 0x000fe20000010000 */
[----:B------:R-:W-:Y:S01]  /*8db0*/  FSEL R81, R54, RZ, P6 ;  /* 0x000000ff36517208 */ /* 0x000fe20003000000 */
[----:B------:R-:W-:Y:S01]  /*8dc0*/  IMAD.U32 R54, R69, 0x10000, RZ ;  /* 0x0001000045367824 */ /* 0x000fe200078e00ff */
[----:B------:R-:W-:Y:S01]  /*8dd0*/  SHF.L.U32 R73, R52, 0x10, RZ ;  /* 0x0000001034497819 */ /* 0x000fe200000006ff */
[----:B------:R-:W-:Y:S01]  /*8de0*/  FADD.FTZ R92, R85, -R92 ;  /* 0x8000005c555c7221 */ /* 0x000fe20000010000 */
[----:B------:R-:W-:Y:S01]  /*8df0*/  SHF.L.U32 R53, R68, 0x10, RZ ;  /* 0x0000001044357819 */ /* 0x000fe200000006ff */
[----:B------:R-:W-:Y:S01]  /*8e00*/  FFMA.FTZ R86, R211, R86, R54 ;  /* 0x00000056d3567223 */ /* 0x000fe20000010036 */
[----:B------:R-:W-:Y:S01]  /*8e10*/  FSEL R82, R55, RZ, P3 ;  /* 0x000000ff37527208 */ /* 0x000fe20001800000 */
[----:B------:R-:W-:-:S02]  /*8e20*/  IMAD.U32 R55, R0, 0x10000, RZ ;  /* 0x0001000000377824 */ /* 0x000fc400078e00ff */
[C---:B------:R-:W-:Y:S01]  /*8e30*/  FFMA.FTZ R75, R211.reuse, R72, R73 ;  /* 0x00000048d34b7223 */ /* 0x040fe20000010049 */
[C---:B------:R-:W-:Y:S01]  /*8e40*/  FFMA.FTZ R52, R211.reuse, R84, R53 ;  /* 0x00000054d3347223 */ /* 0x040fe20000010035 */
[----:B------:R-:W-:Y:S01]  /*8e50*/  FMUL.FTZ R73, R86, UR6 ;  /* 0x0000000656497c20 */ /* 0x000fe20008410000 */
[----:B------:R-:W-:Y:S01]  /*8e60*/  FFMA.FTZ R211, R211, R92, R55 ;  /* 0x0000005cd3d37223 */ /* 0x000fe20000010037 */
[----:B------:R-:W-:Y:S01]  /*8e70*/  LOP3.LUT P2, RZ, R238, 0xff0000, RZ, 0xc0, !PT ;  /* 0x00ff0000eeff7812 */ /* 0x000fe2000784c0ff */
[----:B------:R-:W-:Y:S01]  /*8e80*/  FMUL.FTZ R0, R52, UR6 ;  /* 0x0000000634007c20 */ /* 0x000fe20008410000 */
[C---:B------:R-:W-:Y:S01]  /*8e90*/  F2FP.BF16.F32.PACK_AB R53, R75.reuse, R86 ;  /* 0x000000564b35723e */ /* 0x040fe200000010ff */
        /* <DEDUP_REMOVED lines=17> */
.L_x_210:
[-CC-:B0-----:R-:W-:Y:S01]  /*8fb0*/  FFMA.FTZ R73, R94, R237.reuse, R241.reuse ;  /* 0x000000ed5e497223 */ /* 0x181fe200000100f1 */
[-CC-:B------:R-:W-:Y:S01]  /*8fc0*/  FFMA.FTZ R0, R95, R237.reuse, R241.reuse ;  /* 0x000000ed5f007223 */ /* 0x180fe200000100f1 */
[-CC-:B------:R-:W-:Y:S01]  /*8fd0*/  FFMA.FTZ R235, R235, R237.reuse, R241.reuse ;  /* 0x000000edebeb7223 */ /* 0x180fe200000100f1 */
[-C--:B------:R-:W-:Y:S01]  /*8fe0*/  FFMA.FTZ R72, R233, R237.reuse, R241 ;  /* 0x000000ede9487223 */ /* 0x080fe200000100f1 */
[----:B------:R-:W-:Y:S01]  /*8ff0*/  FADD.FTZ R86, R86, -R73 ;  /* 0x8000004956567221 */ /* 0x000fe20000010000 */
[--C-:B------:R-:W-:Y:S01]  /*9000*/  FADD.FTZ R74, R87, -R0.reuse ;  /* 0x80000000574a7221 */ /* 0x100fe20000010000 */
[C---:B------:R-:W-:Y:S01]  /*9010*/  SHF.L.U32 R73, R71.reuse, 0x10, RZ ;  /* 0x0000001047497819 */ /* 0x040fe200000006ff */
[----:B------:R-:W-:Y:S01]  /*9020*/  FADD.FTZ R90, R90, -R235 ;  /* 0x800000eb5a5a7221 */ /* 0x000fe20000010000 */
[----:B------:R-:W-:Y:S01]  /*9030*/  PRMT R0, R71, 0x7632, R0 ;  /* 0x0000763247007816 */ /* 0x000fe20000000000 */
[-C--:B------:R-:W-:Y:S01]  /*9040*/  FFMA.FTZ R236, R236, R237.reuse, R241 ;  /* 0x000000edecec7223 */ /* 0x080fe200000100f1 */
[----:B------:R-:W-:Y:S01]  /*9050*/  FADD.FTZ R72, R89, -R72 ;  /* 0x8000004859487221 */ /* 0x000fe20000010000 */
[--C-:B------:R-:W-:Y:S01]  /*9060*/  FFMA.FTZ R90, R211, R90, R73.reuse ;  /* 0x0000005ad35a7223 */ /* 0x100fe20000010049 */
[----:B------:R-:W-:Y:S01]  /*9070*/  SHF.L.U32 R0, R0, 0x10, RZ ;  /* 0x0000001000007819 */ /* 0x000fe200000006ff */
[----:B------:R-:W-:Y:S01]  /*9080*/  FADD.FTZ R236, R93, -R236 ;  /* 0x800000ec5dec7221 */ /* 0x000fe20000010000 */
[C---:B------:R-:W-:Y:S01]  /*9090*/  IMAD.U32 R75, R70.reuse, 0x10000, RZ ;  /* 0x00010000464b7824 */ /* 0x040fe200078e00ff */
[----:B------:R-:W-:Y:S01]  /*90a0*/  PRMT R73, R70, 0x7632, R73 ;  /* 0x0000763246497816 */ /* 0x000fe20000000049 */
[-C--:B------:R-:W-:Y:S01]  /*90b0*/  FFMA.FTZ R234, R234, R237.reuse, R241 ;  /* 0x000000edeaea7223 */ /* 0x080fe200000100f1 */
[C---:B------:R-:W-:Y:S01]  /*90c0*/  FFMA.FTZ R236, R211.reuse, R236, R0 ;  /* 0x000000ecd3ec7223 */ /* 0x040fe20000010000 */
[----:B------:R-:W-:Y:S01]  /*90d0*/  FFMA.FTZ R78, R211, R72, R75 ;  /* 0x00000048d34e7223 */ /* 0x000fe2000001004b */
[----:B------:R-:W-:Y:S01]  /*90e0*/  SHF.L.U32 R80, R73, 0x10, RZ ;  /* 0x0000001049507819 */ /* 0x000fe200000006ff */
[-CC-:B------:R-:W-:Y:S01]  /*90f0*/  FFMA.FTZ R92, R92, R237.reuse, R241.reuse ;  /* 0x000000ed5c5c7223 */ /* 0x180fe200000100f1 */
[----:B------:R-:W-:Y:S01]  /*9100*/  FADD.FTZ R234, R91, -R234 ;  /* 0x800000ea5bea7221 */ /* 0x000fe20000010000 */
[----:B------:R-:W-:Y:S01]  /*9110*/  PRMT R72, R69, 0x7632, R72 ;  /* 0x0000763245487816 */ /* 0x000fe20000000048 */
[----:B------:R-:W-:Y:S01]  /*9120*/  FFMA.FTZ R237, R88, R237, R241 ;  /* 0x000000ed58ed7223 */ /* 0x000fe200000100f1 */
[C---:B------:R-:W-:Y:S01]  /*9130*/  PRMT R0, R68.reuse, 0x7632, R0 ;  /* 0x0000763244007816 */ /* 0x040fe20000000000 */
[----:B------:R-:W-:Y:S01]  /*9140*/  FFMA.FTZ R80, R211, R234, R80 ;  /* 0x000000ead3507223 */ /* 0x000fe20000010050 */
[----:B------:R-:W-:Y:S01]  /*9150*/  SHF.L.U32 R79, R69, 0x10, RZ ;  /* 0x00000010454f7819 */ /* 0x000fe200000006ff */
[----:B------:R-:W-:Y:S01]  /*9160*/  FADD.FTZ R92, R85, -R92 ;  /* 0x8000005c555c7221 */ /* 0x000fe20000010000 */
[----:B------:R-:W-:Y:S01]  /*9170*/  SHF.L.U32 R73, R68, 0x10, RZ ;  /* 0x0000001044497819 */ /* 0x000fe200000006ff */
[----:B------:R-:W-:Y:S01]  /*9180*/  FADD.FTZ R84, R84, -R237 ;  /* 0x800000ed54547221 */ /* 0x000fe20000010000 */
[----:B------:R-:W-:Y:S01]  /*9190*/  SHF.L.U32 R75, R0, 0x10, RZ ;  /* 0x00000010004b7819 */ /* 0x000fe200000006ff */
[----:B------:R-:W-:Y:S01]  /*91a0*/  IMAD.U32 R81, R72, 0x10000, RZ ;  /* 0x0001000048517824 */ /* 0x000fe200078e00ff */
[----:B------:R-:W-:Y:S01]  /*91b0*/  ISETP.GE.U32.AND P2, PT, R238, RZ, PT ;  /* 0x000000ffee00720c */ /* 0x000fe20003f46070 */
[----:B------:R-:W-:Y:S01]  /*91c0*/  FMUL.FTZ R236, R236, UR6 ;  /* 0x00000006ecec7c20 */ /* 0x000fe20008410000 */
[----:B------:R-:W-:Y:S01]  /*91d0*/  FFMA.FTZ R79, R211, R86, R79 ;  /* 0x00000056d34f7223 */ /* 0x000fe2000001004f */
[----:B------:R-:W-:Y:S01]  /*91e0*/  FMUL.FTZ R90, R90, UR6 ;  /* 0x000000065a5a7c20 */ /* 0x000fe20008410000 */
[----:B------:R-:W-:Y:S01]  /*91f0*/  ISETP.GE.U32.AND.EX P2, PT, R239, 0x1000000, PT, P2 ;  /* 0x01000000ef00780c */ /* 0x000fe20003f46120 */
[----:B------:R-:W-:Y:S01]  /*9200*/  FMUL.FTZ R78, R78, UR6 ;  /* 0x000000064e4e7c20 */ /* 0x000fe20008410000 */
[----:B------:R-:W-:Y:S01]  /*9210*/  FMUL.FTZ R80, R80, UR6 ;  /* 0x0000000650507c20 */ /* 0x000fe20008410000 */
[C---:B------:R-:W-:Y:S01]  /*9220*/  FFMA.FTZ R74, R211.reuse, R74, R81 ;  /* 0x0000004ad34a7223 */ /* 0x040fe20000010051 */
[C---:B------:R-:W-:Y:S01]  /*9230*/  FFMA.FTZ R73, R211.reuse, R84, R73 ;  /* 0x00000054d3497223 */ /* 0x040fe20000010049 */
[----:B------:R-:W-:Y:S01]  /*9240*/  FFMA.FTZ R75, R211, R92, R75 ;  /* 0x0000005cd34b7223 */ /* 0x000fe2000001004b */
[----:B------:R-:W-:Y:S01]  /*9250*/  LOP3.LUT P3, RZ, R239, 0xff0000, RZ, 0xc0, !PT ;  /* 0x00ff0000efff7812 */ /* 0x000fe2000786c0ff */
[----:B------:R-:W-:Y:S01]  /*9260*/  FMUL.FTZ R79, R79, UR6 ;  /* 0x000000064f4f7c20 */ /* 0x000fe20008410000 */
[C---:B------:R-:W-:Y:S01]  /*9270*/  LOP3.LUT P5, RZ, R239.reuse, 0xff, RZ, 0xc0, !PT ;  /* 0x000000ffefff7812 */ /* 0x040fe200078ac0ff */
[----:B------:R-:W-:Y:S01]  /*9280*/  FMUL.FTZ R74, R74, UR6 ;  /* 0x000000064a4a7c20 */ /* 0x000fe20008410000 */
[----:B------:R-:W-:Y:S01]  /*9290*/  LOP3.LUT P6, RZ, R239, 0xff00, RZ, 0xc0, !PT ;  /* 0x0000ff00efff7812 */ /* 0x000fe200078cc0ff */
[----:B------:R-:W-:Y:S01]  /*92a0*/  FMUL.FTZ R73, R73, UR6 ;  /* 0x0000000649497c20 */ /* 0x000fe20008410000 */
[----:B------:R-:W-:Y:S01]  /*92b0*/  FSEL R85, R236, RZ, P2 ;  /* 0x000000ffec557208 */ /* 0x000fe20001000000 */
[----:B------:R-:W-:Y:S01]  /*92c0*/  FMUL.FTZ R75, R75, UR6 ;  /* 0x000000064b4b7c20 */ /* 0x000fe20008410000 */
[----:B------:R-:W-:-:S02]  /*92d0*/  LOP3.LUT P2, RZ, R238, 0xff0000, RZ, 0xc0, !PT ;  /* 0x00ff0000eeff7812 */ /* 0x000fc4000784c0ff */
[----:B------:R-:W-:Y:S02]  /*92e0*/  FSEL R90, R90, RZ, P3 ;  /* 0x000000ff5a5a7208 */ /* 0x000fe40001800000 */
[----:B------:R-:W-:Y:S02]  /*92f0*/  FSEL R78, R78, RZ, P5 ;  /* 0x000000ff4e4e7208 */ /* 0x000fe40002800000 */
[----:B------:R-:W-:Y:S02]  /*9300*/  FSEL R83, R80, RZ, P6 ;  /* 0x000000ff50537208 */ /* 0x000fe40003000000 */
[C---:B------:R-:W-:Y:S02]  /*9310*/  LOP3.LUT P3, RZ, R238.reuse, 0xff000000, RZ, 0xc0, !PT ;  /* 0xff000000eeff7812 */ /* 0x040fe4000786c0ff */
[C---:B------:R-:W-:Y:S02]  /*9320*/  LOP3.LUT P5, RZ, R238.reuse, 0xff, RZ, 0xc0, !PT ;  /* 0x000000ffeeff7812 */ /* 0x040fe400078ac0ff */
[----:B------:R-:W-:-:S02]  /*9330*/  LOP3.LUT P6, RZ, R238, 0xff00, RZ, 0xc0, !PT ;  /* 0x0000ff00eeff7812 */ /* 0x000fc400078cc0ff */
[----:B------:R-:W-:Y:S02]  /*9340*/  FSEL R0, R79, RZ, P2 ;  /* 0x000000ff4f007208 */ /* 0x000fe40001000000 */
        /* <DEDUP_REMOVED lines=8> */
.L_x_209:
[----:B------:R-:W-:Y:S05]  /*93d0*/  @!P1 BRA `(.L_x_211) ;  /* 0x0000000000e89947 */ /* 0x000fea0003800000 */
[-CC-:B------:R-:W-:Y:S01]  /*93e0*/  FFMA.FTZ R236, R236, R237.reuse, R241.reuse ;  /* 0x000000edecec7223 */ /* 0x180fe200000100f1 */
[-CC-:B0-----:R-:W-:Y:S01]  /*93f0*/  FFMA.FTZ R52, R233, R237.reuse, R241.reuse ;  /* 0x000000ede9347223 */ /* 0x181fe200000100f1 */
[-CC-:B------:R-:W-:Y:S01]  /*9400*/  FFMA.FTZ R235, R235, R237.reuse, R241.reuse ;  /* 0x000000edebeb7223 */ /* 0x180fe200000100f1 */
[-CC-:B------:R-:W-:Y:S01]  /*9410*/  FFMA.FTZ R234, R234, R237.reuse, R241.reuse ;  /* 0x000000edeaea7223 */ /* 0x180fe200000100f1 */
[----:B------:R-:W-:Y:S01]  /*9420*/  FADD.FTZ R236, R93, -R236 ;  /* 0x800000ec5dec7221 */ /* 0x000fe20000010000 */
[----:B------:R-:W-:Y:S01]  /*9430*/  FADD.FTZ R52, R89, -R52 ;  /* 0x8000003459347221 */ /* 0x000fe20000010000 */
[-CC-:B------:R-:W-:Y:S01]  /*9440*/  FFMA.FTZ R53, R94, R237.reuse, R241.reuse ;  /* 0x000000ed5e357223 */ /* 0x180fe200000100f1 */
[-C--:B------:R-:W-:Y:S01]  /*9450*/  FFMA.FTZ R0, R95, R237.reuse, R241 ;  /* 0x000000ed5f007223 */ /* 0x080fe200000100f1 */
[C---:B------:R-:W-:Y:S01]  /*9460*/  FMUL.FTZ R79, R211.reuse, R236 ;  /* 0x000000ecd34f7220 */ /* 0x040fe20000410000 */
[----:B------:R-:W-:Y:S01]  /*9470*/  FADD.FTZ R90, R90, -R235 ;  /* 0x800000eb5a5a7221 */ /* 0x000fe20000010000 */
[----:B------:R-:W-:Y:S01]  /*9480*/  ISETP.GE.U32.AND P2, PT, R238, RZ, PT ;  /* 0x000000ffee00720c */ /* 0x000fe20003f46070 */
[----:B------:R-:W-:Y:S01]  /*9490*/  FMUL.FTZ R54, R211, R52 ;  /* 0x00000034d3367220 */ /* 0x000fe20000410000 */
[-CC-:B------:R-:W-:Y:S01]  /*94a0*/  FFMA.FTZ R92, R92, R237.reuse, R241.reuse ;  /* 0x000000ed5c5c7223 */ /* 0x180fe200000100f1 */
[----:B------:R-:W-:Y:S01]  /*94b0*/  FADD.FTZ R234, R91, -R234 ;  /* 0x800000ea5bea7221 */ /* 0x000fe20000010000 */
[----:B------:R-:W-:Y:S01]  /*94c0*/  FFMA.FTZ R237, R88, R237, R241 ;  /* 0x000000ed58ed7223 */ /* 0x000fe200000100f1 */
[----:B------:R-:W-:Y:S01]  /*94d0*/  FMUL.FTZ R55, R79, UR6 ;  /* 0x000000064f377c20 */ /* 0x000fe20008410000 */
[----:B------:R-:W-:Y:S01]  /*94e0*/  FMUL.FTZ R90, R211, R90 ;  /* 0x0000005ad35a7220 */ /* 0x000fe20000410000 */
[----:B------:R-:W-:Y:S01]  /*94f0*/  ISETP.GE.U32.AND.EX P2, PT, R239, 0x1000000, PT, P2 ;  /* 0x01000000ef00780c */ /* 0x000fe20003f46120 */
[----:B------:R-:W-:Y:S01]  /*9500*/  FMUL.FTZ R52, R54, UR6 ;  /* 0x0000000636347c20 */ /* 0x000fe20008410000 */
[----:B------:R-:W-:Y:S01]  /*9510*/  FADD.FTZ R86, R86, -R53 ;  /* 0x8000003556567221 */ /* 0x000fe20000010000 */
[----:B------:R-:W-:Y:S01]  /*9520*/  FADD.FTZ R0, R87, -R0 ;  /* 0x8000000057007221 */ /* 0x000fe20000010000 */
[----:B------:R-:W-:Y:S01]  /*9530*/  LOP3.LUT P6, RZ, R239, 0xff, RZ, 0xc0, !PT ;  /* 0x000000ffefff7812 */ /* 0x000fe200078cc0ff */
[----:B------:R-:W-:Y:S01]  /*9540*/  FMUL.FTZ R75, R211, R234 ;  /* 0x000000ead34b7220 */ /* 0x000fe20000410000 */
[----:B------:R-:W-:Y:S01]  /*9550*/  FADD.FTZ R92, R85, -R92 ;  /* 0x8000005c555c7221 */ /* 0x000fe20000010000 */
[----:B------:R-:W-:Y:S01]  /*9560*/  FADD.FTZ R84, R84, -R237 ;  /* 0x800000ed54547221 */ /* 0x000fe20000010000 */
[----:B------:R-:W-:Y:S01]  /*9570*/  FMUL.FTZ R72, R90, UR6 ;  /* 0x000000065a487c20 */ /* 0x000fe20008410000 */
[----:B------:R-:W-:Y:S01]  /*9580*/  FSEL R83, R55, RZ, P2 ;  /* 0x000000ff37537208 */ /* 0x000fe20001000000 */
[C---:B------:R-:W-:Y:S01]  /*9590*/  FMUL.FTZ R53, R211.reuse, R86 ;  /* 0x00000056d3357220 */ /* 0x040fe20000410000 */
[----:B------:R-:W-:Y:S01]  /*95a0*/  FMUL.FTZ R0, R211, R0 ;  /* 0x00000000d3007220 */ /* 0x000fe20000410000 */
[----:B------:R-:W-:Y:S01]  /*95b0*/  LOP3.LUT P3, RZ, R239, 0xff0000, RZ, 0xc0, !PT ;  /* 0x00ff0000efff7812 */ /* 0x000fe2000786c0ff */
[----:B------:R-:W-:Y:S01]  /*95c0*/  FMUL.FTZ R55, R75, UR6 ;  /* 0x000000064b377c20 */ /* 0x000fe20008410000 */
[----:B------:R-:W-:Y:S01]  /*95d0*/  FSEL R80, R52, RZ, P6 ;  /* 0x000000ff34507208 */ /* 0x000fe20003000000 */
[----:B------:R-:W-:Y:S01]  /*95e0*/  FMUL.FTZ R73, R211, R92 ;  /* 0x0000005cd3497220 */ /* 0x000fe20000410000 */
[----:B------:R-:W-:Y:S01]  /*95f0*/  LOP3.LUT P5, RZ, R239, 0xff00, RZ, 0xc0, !PT ;  /* 0x0000ff00efff7812 */ /* 0x000fe200078ac0ff */
[----:B------:R-:W-:Y:S01]  /*9600*/  FMUL.FTZ R52, R211, R84 ;  /* 0x00000054d3347220 */ /* 0x000fe20000410000 */
[----:B------:R-:W-:Y:S01]  /*9610*/  F2FP.BF16.F32.PACK_AB R54, R75, R54 ;  /* 0x000000364b36723e */ /* 0x000fe200000010ff */
[----:B------:R-:W-:Y:S01]  /*9620*/  FMUL.FTZ R74, R53, UR6 ;  /* 0x00000006354a7c20 */ /* 0x000fe20008410000 */
[----:B------:R-:W-:Y:S01]  /*9630*/  FSEL R82, R72, RZ, P3 ;  /* 0x000000ff48527208 */ /* 0x000fe20001800000 */
[C---:B------:R-:W-:Y:S01]  /*9640*/  FMUL.FTZ R75, R0.reuse, UR6 ;  /* 0x00000006004b7c20 */ /* 0x040fe20008410000 */
[----:B------:R-:W-:Y:S01]  /*9650*/  F2FP.BF16.F32.PACK_AB R53, R0, R53 ;  /* 0x000000350035723e */ /* 0x000fe200000010ff */
[----:B------:R-:W-:Y:S01]  /*9660*/  FMUL.FTZ R0, R52, UR6 ;  /* 0x0000000634007c20 */ /* 0x000fe20008410000 */
[----:B------:R-:W-:Y:S01]  /*9670*/  FSEL R81, R55, RZ, P5 ;  /* 0x000000ff37517208 */ /* 0x000fe20002800000 */
[----:B------:R-:W-:Y:S01]  /*9680*/  FMUL.FTZ R72, R73, UR6 ;  /* 0x0000000649487c20 */ /* 0x000fe20008410000 */
[----:B------:R-:W-:-:S02]  /*9690*/  LOP3.LUT P2, RZ, R238, 0xff0000, RZ, 0xc0, !PT ;  /* 0x00ff0000eeff7812 */ /* 0x000fc4000784c0ff */
[C---:B------:R-:W-:Y:S02]  /*96a0*/  LOP3.LUT P3, RZ, R238.reuse, 0xff000000, RZ, 0xc0, !PT ;  /* 0xff000000eeff7812 */ /* 0x040fe4000786c0ff */
[C---:B------:R-:W-:Y:S02]  /*96b0*/  LOP3.LUT P6, RZ, R238.reuse, 0xff, RZ, 0xc0, !PT ;  /* 0x000000ffeeff7812 */ /* 0x040fe400078cc0ff */
[----:B------:R-:W-:Y:S02]  /*96c0*/  LOP3.LUT P5, RZ, R238, 0xff00, RZ, 0xc0, !PT ;  /* 0x0000ff00eeff7812 */ /* 0x000fe400078ac0ff */
[----:B------:R-:W-:Y:S02]  /*96d0*/  F2FP.BF16.F32.PACK_AB R55, R79, R90 ;  /* 0x0000005a4f37723e */ /* 0x000fe400000010ff */
[----:B------:R-:W-:Y:S02]  /*96e0*/  F2FP.BF16.F32.PACK_AB R52, R73, R52 ;  /* 0x000000344934723e */ /* 0x000fe400000010ff */
        /* <DEDUP_REMOVED lines=9> */
.L_x_211:
[-CC-:B0-----:R-:W-:Y:S01]  /*9780*/  FFMA.FTZ R72, R233, R237.reuse, R241.reuse ;  /* 0x000000ede9487223 */ /* 0x181fe200000100f1 */
[-CC-:B------:R-:W-:Y:S01]  /*9790*/  FFMA.FTZ R234, R234, R237.reuse, R241.reuse ;  /* 0x000000edeaea7223 */ /* 0x180fe200000100f1 */
[-CC-:B------:R-:W-:Y:S01]  /*97a0*/  FFMA.FTZ R235, R235, R237.reuse, R241.reuse ;  /* 0x000000edebeb7223 */ /* 0x180fe200000100f1 */
        /* <DEDUP_REMOVED lines=17> */
[----:B------:R-:W-:Y:S01]  /*98c0*/  ISETP.GE.U32.AND P2, PT, R238, RZ, PT ;  /* 0x000000ffee00720c */ /* 0x000fe20003f46070 */
[----:B------:R-:W-:Y:S01]  /*98d0*/  FMUL.FTZ R236, R236, UR6 ;  /* 0x00000006ecec7c20 */ /* 0x000fe20008410000 */
[----:B------:R-:W-:Y:S01]  /*98e0*/  FMUL.FTZ R90, R90, UR6 ;  /* 0x000000065a5a7c20 */ /* 0x000fe20008410000 */
[----:B------:R-:W-:Y:S01]  /*98f0*/  FMUL.FTZ R72, R72, UR6 ;  /* 0x0000000648487c20 */ /* 0x000fe20008410000 */
[----:B------:R-:W-:Y:S01]  /*9900*/  FMUL.FTZ R234, R234, UR6 ;  /* 0x00000006eaea7c20 */ /* 0x000fe20008410000 */
[C---:B------:R-:W-:Y:S01]  /*9910*/  FMUL.FTZ R92, R211.reuse, R92 ;  /* 0x0000005cd35c7220 */ /* 0x040fe20000410000 */
[C---:B------:R-:W-:Y:S01]  /*9920*/  FMUL.FTZ R86, R211.reuse, R86 ;  /* 0x00000056d3567220 */ /* 0x040fe20000410000 */
[C---:B------:R-:W-:Y:S01]  /*9930*/  FMUL.FTZ R0, R211.reuse, R0 ;  /* 0x00000000d3007220 */ /* 0x040fe20000410000 */
[----:B------:R-:W-:Y:S01]  /*9940*/  FMUL.FTZ R84, R211, R84 ;  /* 0x00000054d3547220 */ /* 0x000fe20000410000 */
[C---:B------:R-:W-:Y:S01]  /*9950*/  LOP3.LUT P3, RZ, R239.reuse, 0xff0000, RZ, 0xc0, !PT ;  /* 0x00ff0000efff7812 */ /* 0x040fe2000786c0ff */
[----:B------:R-:W-:Y:S01]  /*9960*/  FMUL.FTZ R92, R92, UR6 ;  /* 0x000000065c5c7c20 */ /* 0x000fe20008410000 */
[C---:B------:R-:W-:Y:S01]  /*9970*/  LOP3.LUT P5, RZ, R239.reuse, 0xff, RZ, 0xc0, !PT ;  /* 0x000000ffefff7812 */ /* 0x040fe200078ac0ff */
[----:B------:R-:W-:Y:S01]  /*9980*/  FMUL.FTZ R86, R86, UR6 ;  /* 0x0000000656567c20 */ /* 0x000fe20008410000 */
[C---:B------:R-:W-:Y:S01]  /*9990*/  ISETP.GE.U32.AND.EX P2, PT, R239.reuse, 0x1000000, PT, P2 ;  /* 0x01000000ef00780c */ /* 0x040fe20003f46120 */
[----:B------:R-:W-:Y:S01]  /*99a0*/  FMUL.FTZ R0, R0, UR6 ;  /* 0x0000000600007c20 */ /* 0x000fe20008410000 */
[----:B------:R-:W-:Y:S01]  /*99b0*/  LOP3.LUT P6, RZ, R239, 0xff00, RZ, 0xc0, !PT ;  /* 0x0000ff00efff7812 */ /* 0x000fe200078cc0ff */
        /* <DEDUP_REMOVED lines=9> */
[----:B------:R-:W-:Y:S02]  /*9a50*/  FSEL R73, R86, RZ, P2 ;  /* 0x000000ff56497208 */ /* 0x000fe40001000000 */
[----:B------:R-:W-:Y:S02]  /*9a60*/  FSEL R0, R0, RZ, P3 ;  /* 0x000000ff00007208 */ /* 0x000fe40001800000 */
[----:B------:R-:W-:Y:S02]  /*9a70*/  FSEL R79, R92, RZ, P5 ;  /* 0x000000ff5c4f7208 */ /* 0x000fe40002800000 */
[----:B------:R-:W-:Y:S02]  /*9a80*/  FSEL R72, R84, RZ, P6 ;  /* 0x000000ff54487208 */ /* 0x000fe40003000000 */
[----:B------:R-:W-:-:S02]  /*9a90*/  F2FP.BF16.F32.PACK_AB R75, R236, R75 ;  /* 0x0000004bec4b723e */ /* 0x000fc400000010ff */
[----:B------:R-:W-:Y:S02]  /*9aa0*/  F2FP.BF16.F32.PACK_AB R74, R81, R74 ;  /* 0x0000004a514a723e */ /* 0x000fe400000010ff */
[----:B------:R-:W-:Y:S02]  /*9ab0*/  F2FP.BF16.F32.PACK_AB R73, R0, R73 ;  /* 0x000000490049723e */ /* 0x000fe400000010ff */
[----:B------:R-:W-:-:S07]  /*9ac0*/  F2FP.BF16.F32.PACK_AB R72, R79, R72 ;  /* 0x000000484f48723e */ /* 0x000fce00000010ff */
.L_x_207:
        /* <DEDUP_REMOVED lines=10> */
[----:B------:R-:W-:Y:S01]  /*9b70*/  MOV R85, R115 ;  /* 0x0000007300557202 */ /* 0x000fe20000000f00 */
[----:B------:R-:W-:Y:S01]  /*9b80*/  IMAD.MOV.U32 R89, RZ, RZ, R114 ;  /* 0x000000ffff597224 */ /* 0x000fe200078e0072 */
[----:B0-----:R-:W-:Y:S01]  /*9b90*/  MOV R73, R116 ;  /* 0x0000007400497202 */ /* 0x001fe20000000f00 */
[----:B------:R-:W-:Y:S01]  /*9ba0*/  IMAD.MOV.U32 R61, RZ, RZ, R117 ;  /* 0x000000ffff3d7224 */ /* 0x000fe200078e0075 */
[----:B------:R-:W-:Y:S01]  /*9bb0*/  MOV R90, R110 ;  /* 0x0000006e005a7202 */ /* 0x000fe20000000f00 */
        /* <DEDUP_REMOVED lines=91> */
.L_x_185:
        /* <DEDUP_REMOVED lines=37> */
.L_x_213:
        /* <DEDUP_REMOVED lines=12> */
.L_x_3777:


//--------------------- .text._ZN10layer_norm22ln_bwd_finalize_kernelINS_22Kernel_traits_finalizeILj6144E13__nv_bfloat16S2_S2_S2_fjLb0ELj1024ELj4ENS_18Kernel_traits_baseILj6144ES2_S2_S2_S2_fjLj1024EEEEELb0ELb0EEEvNS_9BwdParamsE --------------------------
	.section	.text._ZN10layer_norm22ln_bwd_finalize_kernelINS_22Kernel_traits_finalizeILj6144E13__nv_bfloat16S2_S2_S2_fjLb0ELj1024ELj4ENS_18Kernel_traits_baseILj6144ES2_S2_S2_S2_fjLj1024EEEEELb0ELb0EEEvNS_9BwdParamsE,"ax",@progbits
	.align	128
        .global         _ZN10layer_norm22ln_bwd_finalize_kernelINS_22Kernel_traits_finalizeILj6144E13__nv_bfloat16S2_S2_S2_fjLb0ELj1024ELj4ENS_18Kernel_traits_baseILj6144ES2_S2_S2_S2_fjLj1024EEEEELb0ELb0EEEvNS_9BwdParamsE
        .type           _ZN10layer_norm22ln_bwd_finalize_kernelINS_22Kernel_traits_finalizeILj6144E13__nv_bfloat16S2_S2_S2_fjLb0ELj1024ELj4ENS_18Kernel_traits_baseILj6144ES2_S2_S2_S2_fjLj1024EEEEELb0ELb0EEEvNS_9BwdParamsE,@function
        .size           _ZN10layer_norm22ln_bwd_finalize_kernelINS_22Kernel_traits_finalizeILj6144E13__nv_bfloat16S2_S2_S2_fjLb0ELj1024ELj4ENS_18Kernel_traits_baseILj6144ES2_S2_S2_S2_fjLj1024EEEEELb0ELb0EEEvNS_9BwdParamsE,(.L_x_3778 - _ZN10layer_norm22ln_bwd_finalize_kernelINS_22Kernel_traits_finalizeILj6144E13__nv_bfloat16S2_S2_S2_fjLb0ELj1024ELj4ENS_18Kernel_traits_baseILj6144ES2_S2_S2_S2_fjLj1024EEEEELb0ELb0EEEvNS_9BwdParamsE)
        .other          _ZN10layer_norm22ln_bwd_finalize_kernelINS_22Kernel_traits_finalizeILj6144E13__nv_bfloat16S2_S2_S2_fjLb0ELj1024ELj4ENS_18Kernel_traits_baseILj6144ES2_S2_S2_S2_fjLj1024EEEEELb0ELb0EEEvNS_9BwdParamsE,@"STO_CUDA_ENTRY STV_DEFAULT"
_ZN10layer_norm22ln_bwd_finalize_kernelINS_22Kernel_traits_finalizeILj6144E13__nv_bfloat16S2_S2_S2_fjLb0ELj1024ELj4ENS_18Kernel_traits_baseILj6144ES2_S2_S2_S2_fjLj1024EEEEELb0ELb0EEEvNS_9BwdParamsE:
.text._ZN10layer_norm22ln_bwd_finalize_kernelINS_22Kernel_traits_finalizeILj6144E13__nv_bfloat16S2_S2_S2_fjLb0ELj1024ELj4ENS_18Kernel_traits_baseILj6144ES2_S2_S2_S2_fjLj1024EEEEELb0ELb0EEEvNS_9BwdParamsE:
[----:B------:R-:W-:Y:S01]  /*0000*/  LDC R1, c[0x0][0x37c] ;  /* 0x0000df00ff017b82 */ /* 0x000fe20000000800 */
[----:B------:R-:W0:Y:S01]  /*0010*/  S2R R0, SR_CTAID.X ;  /* 0x0000000000007919 */ /* 0x000e220000002500 */
[----:B------:R-:W1:Y:S01]  /*0020*/  S2R R2, SR_TID.X ;  /* 0x0000000000027919 */ /* 0x000e620000002100 */
[----:B0-----:R-:W-:-:S04]  /*0030*/  SHF.L.U32 R59, R0, 0x5, RZ ;  /* 0x00000005003b7819 */ /* 0x001fc800000006ff */
[----:B-1----:R-:W-:-:S04]  /*0040*/  LOP3.LUT R3, R59, 0x1f, R2, 0xf8, !PT ;  /* 0x0000001f3b037812 */ /* 0x002fc800078ef802 */
[----:B------:R-:W-:-:S13]  /*0050*/  ISETP.GT.U32.AND P0, PT, R3, 0x17ff, PT ;  /* 0x000017ff0300780c */ /* 0x000fda0003f04070 */
[----:B------:R-:W-:Y:S05]  /*0060*/  @P0 EXIT ;  /* 0x000000000000094d */ /* 0x000fea0003800000 */
[----:B------:R-:W0:Y:S01]  /*0070*/  LDC R56, c[0x0][0x388] ;  /* 0x0000e200ff387b82 */ /* 0x000e220000000800 */
[----:B------:R-:W1:Y:S01]  /*0080*/  LDCU UR8, c[0x0][0x380] ;  /* 0x00007000ff0877ac */ /* 0x000e620008000800 */
[----:B------:R-:W-:Y:S01]  /*0090*/  SHF.R.U32.HI R58, RZ, 0x5, R2 ;  /* 0x00000005ff3a7819 */ /* 0x000fe20000011602 */
[----:B------:R-:W-:Y:S01]  /*00a0*/  BSSY.RECONVERGENT B0, `(.L_x_214) ;  /* 0x0000142000007945 */ /* 0x000fe20003800200 */
[----:B------:R-:W-:Y:S01]  /*00b0*/  SHF.L.U32 R0, R0, 0x4, RZ ;  /* 0x0000000400007819 */ /* 0x000fe200000006ff */
[----:B------:R-:W2:Y:S01]  /*00c0*/  LDCU.64 UR6, c[0x0][0x358] ;  /* 0x00006b00ff0677ac */ /* 0x000ea20008000a00 */
[----:B------:R-:W-:Y:S01]  /*00d0*/  LOP3.LUT R17, R2, 0x1f, RZ, 0xc0, !PT ;  /* 0x0000001f02117812 */ /* 0x000fe200078ec0ff */
[----:B------:R-:W-:Y:S01]  /*00e0*/  HFMA2 R36, -RZ, RZ, 0, 0 ;  /* 0x00000000ff247431 */ /* 0x000fe200000001ff */
[----:B------:R-:W-:Y:S02]  /*00f0*/  LOP3.LUT R0, R0, 0x7ffffff0, RZ, 0xc0, !PT ;  /* 0x7ffffff000007812 */ /* 0x000fe400078ec0ff */
[----:B------:R-:W-:-:S02]  /*0100*/  MOV R2, RZ ;  /* 0x000000ff00027202 */ /* 0x000fc40000000f00 */
[----:B------:R-:W-:Y:S02]  /*0110*/  IADD3 R57, PT, PT, R17, R0, RZ ;  /* 0x0000000011397210 */ /* 0x000fe40007ffe0ff */
[----:B-1----:R-:W-:-:S04]  /*0120*/  ISETP.GE.U32.AND P0, PT, R58, UR8, PT ;  /* 0x000000083a007c0c */ /* 0x002fc8000bf06070 */
[----:B0-----:R-:W-:-:S13]  /*0130*/  ISETP.GE.U32.OR P0, PT, R3, R56, P0 ;  /* 0x000000380300720c */ /* 0x001fda0000706470 */
[----:B--2---:R-:W-:Y:S05]  /*0140*/  @P0 BRA `(.L_x_215) ;  /* 0x0000001000dc0947 */ /* 0x004fea0003800000 */
[----:B------:R-:W-:Y:S01]  /*0150*/  LOP3.LUT R3, R58, 0x20, RZ, 0xfc, !PT ;  /* 0x000000203a037812 */ /* 0x000fe200078efcff */
[----:B------:R-:W-:Y:S01]  /*0160*/  BSSY.RECONVERGENT B1, `(.L_x_216) ;  /* 0x00000b2000017945 */ /* 0x000fe20003800200 */
[-C--:B------:R-:W-:Y:S02]  /*0170*/  LOP3.LUT R5, RZ, R58.reuse, RZ, 0x33, !PT ;  /* 0x0000003aff057212 */ /* 0x080fe400078e33ff */
[----:B------:R-:W-:Y:S02]  /*0180*/  VIMNMX.U32 R0, PT, PT, R3, UR8, !PT ;  /* 0x0000000803007c48 */ /* 0x000fe4000ffe0000 */
[----:B------:R-:W-:Y:S02]  /*0190*/  MOV R2, RZ ;  /* 0x000000ff00027202 */ /* 0x000fe40000000f00 */
[----:B------:R-:W-:Y:S02]  /*01a0*/  IADD3 R5, PT, PT, R0, R5, RZ ;  /* 0x0000000500057210 */ /* 0x000fe40007ffe0ff */
[----:B------:R-:W-:-:S02]  /*01b0*/  MOV R0, R58 ;  /* 0x0000003a00007202 */ /* 0x000fc40000000f00 */
[C---:B------:R-:W-:Y:S02]  /*01c0*/  ISETP.GE.U32.AND P0, PT, R5.reuse, 0x1e0, PT ;  /* 0x000001e00500780c */ /* 0x040fe40003f06070 */
[----:B------:R-:W-:Y:S02]  /*01d0*/  MOV R36, RZ ;  /* 0x000000ff00247202 */ /* 0x000fe40000000f00 */
[----:B------:R-:W-:-:S09]  /*01e0*/  LEA.HI R5, R5, 0x1, RZ, 0x1b ;  /* 0x0000000105057811 */ /* 0x000fd200078fd8ff */
[----:B------:R-:W-:Y:S05]  /*01f0*/  @!P0 BRA `(.L_x_217) ;  /* 0x0000000800a08947 */ /* 0x000fea0003800000 */
[C---:B------:R-:W-:Y:S01]  /*0200*/  LOP3.LUT R7, R58.reuse, 0x180, RZ, 0xfc, !PT ;  /* 0x000001803a077812 */ /* 0x040fe200078efcff */
[-CC-:B------:R-:W-:Y:S01]  /*0210*/  IMAD R4, R3, R56.reuse, R59.reuse ;  /* 0x0000003803047224 */ /* 0x180fe200078e023b */
[C---:B------:R-:W-:Y:S01]  /*0220*/  LOP3.LUT R2, R58.reuse, 0x120, RZ, 0xfc, !PT ;  /* 0x000001203a027812 */ /* 0x040fe200078efcff */
[CCC-:B------:R-:W-:Y:S01]  /*0230*/  IMAD R32, R58.reuse, R56.reuse, R59.reuse ;  /* 0x000000383a207224 */ /* 0x1c0fe200078e023b */
[C---:B------:R-:W-:Y:S01]  /*0240*/  LOP3.LUT R9, R58.reuse, 0x1a0, RZ, 0xfc, !PT ;  /* 0x000001a03a097812 */ /* 0x040fe200078efcff */
[-CC-:B------:R-:W-:Y:S01]  /*0250*/  IMAD R10, R7, R56.reuse, R59.reuse ;  /* 0x00000038070a7224 */ /* 0x180fe200078e023b */
[----:B------:R-:W-:Y:S01]  /*0260*/  LOP3.LUT R3, R58, 0x140, RZ, 0xfc, !PT ;  /* 0x000001403a037812 */ /* 0x000fe200078efcff */
[-CC-:B------:R-:W-:Y:S01]  /*0270*/  IMAD R2, R2, R56.reuse, R59.reuse ;  /* 0x0000003802027224 */ /* 0x180fe200078e023b */
[C---:B------:R-:W-:Y:S01]  /*0280*/  LOP3.LUT R11, R58.reuse, 0x1c0, RZ, 0xfc, !PT ;  /* 0x000001c03a0b7812 */ /* 0x040fe200078efcff */
[----:B------:R-:W-:Y:S01]  /*0290*/  IMAD R12, R9, R56, R59 ;  /* 0x00000038090c7224 */ /* 0x000fe200078e023b */
[----:B------:R-:W-:-:S02]  /*02a0*/  LOP3.LUT R13, R58, 0x1e0, RZ, 0xfc, !PT ;  /* 0x000001e03a0d7812 */ /* 0x000fc400078efcff */
[C---:B------:R-:W-:Y:S01]  /*02b0*/  LOP3.LUT R0, R58.reuse, 0x100, RZ, 0xfc, !PT ;  /* 0x000001003a007812 */ /* 0x040fe200078efcff */
[-CC-:B------:R-:W-:Y:S01]  /*02c0*/  IMAD R14, R11, R56.reuse, R59.reuse ;  /* 0x000000380b0e7224 */ /* 0x180fe200078e023b */
[C---:B------:R-:W-:Y:S01]  /*02d0*/  LOP3.LUT R6, R58.reuse, 0x160, RZ, 0xfc, !PT ;  /* 0x000001603a067812 */ /* 0x040fe200078efcff */
[-CC-:B------:R-:W-:Y:S01]  /*02e0*/  IMAD R18, R13, R56.reuse, R59.reuse ;  /* 0x000000380d127224 */ /* 0x180fe200078e023b */
[----:B------:R-:W-:Y:S01]  /*02f0*/  LOP3.LUT R15, R58, 0x80, RZ, 0xfc, !PT ;  /* 0x000000803a0f7812 */ /* 0x000fe200078efcff */
[-CC-:B------:R-:W-:Y:S01]  /*0300*/  IMAD R0, R0, R56.reuse, R59.reuse ;  /* 0x0000003800007224 */ /* 0x180fe200078e023b */
[----:B------:R-:W-:Y:S01]  /*0310*/  LOP3.LUT R16, R58, 0xa0, RZ, 0xfc, !PT ;  /* 0x000000a03a107812 */ /* 0x000fe200078efcff */
[-CC-:B------:R-:W-:Y:S01]  /*0320*/  IMAD R8, R6, R56.reuse, R59.reuse ;  /* 0x0000003806087224 */ /* 0x180fe200078e023b */
[C---:B------:R-:W-:Y:S01]  /*0330*/  LOP3.LUT R19, R58.reuse, 0xc0, RZ, 0xfc, !PT ;  /* 0x000000c03a137812 */ /* 0x040fe200078efcff */
[-CC-:B------:R-:W-:Y:S01]  /*0340*/  IMAD R20, R15, R56.reuse, R59.reuse ;  /* 0x000000380f147224 */ /* 0x180fe200078e023b */
[----:B------:R-:W-:Y:S01]  /*0350*/  LOP3.LUT R21, R58, 0xe0, RZ, 0xfc, !PT ;  /* 0x000000e03a157812 */ /* 0x000fe200078efcff */
[-CC-:B------:R-:W-:Y:S01]  /*0360*/  IMAD R22, R16, R56.reuse, R59.reuse ;  /* 0x0000003810167224 */ /* 0x180fe200078e023b */
[C---:B------:R-:W-:Y:S01]  /*0370*/  LOP3.LUT R23, R58.reuse, 0x40, RZ, 0xfc, !PT ;  /* 0x000000403a177812 */ /* 0x040fe200078efcff */
[-CC-:B------:R-:W-:Y:S01]  /*0380*/  IMAD R24, R19, R56.reuse, R59.reuse ;  /* 0x0000003813187224 */ /* 0x180fe200078e023b */
[----:B------:R-:W-:Y:S01]  /*0390*/  LOP3.LUT R25, R58, 0x60, RZ, 0xfc, !PT ;  /* 0x000000603a197812 */ /* 0x000fe200078efcff */
[-CC-:B------:R-:W-:Y:S01]  /*03a0*/  IMAD R26, R21, R56.reuse, R59.reuse ;  /* 0x00000038151a7224 */ /* 0x180fe200078e023b */
[----:B------:R-:W-:Y:S01]  /*03b0*/  LOP3.LUT R27, R5, 0xffffff0, RZ, 0xc0, !PT ;  /* 0x0ffffff0051b7812 */ /* 0x000fe200078ec0ff */
[--C-:B------:R-:W-:Y:S01]  /*03c0*/  IMAD R28, R23, R56, R59.reuse ;  /* 0x00000038171c7224 */ /* 0x100fe200078e023b */
[----:B------:R-:W-:Y:S01]  /*03d0*/  IADD3 R5, PT, PT, R17, R4, RZ ;  /* 0x0000000411057210 */ /* 0x000fe20007ffe0ff */
[--C-:B------:R-:W-:Y:S01]  /*03e0*/  IMAD R4, R3, R56, R59.reuse ;  /* 0x0000003803047224 */ /* 0x100fe200078e023b */
[----:B------:R-:W-:Y:S01]  /*03f0*/  IADD3 R9, PT, PT, R17, R10, RZ ;  /* 0x0000000a11097210 */ /* 0x000fe20007ffe0ff */
[----:B------:R-:W-:Y:S01]  /*0400*/  IMAD R30, R25, R56, R59 ;  /* 0x00000038191e7224 */ /* 0x000fe200078e023b */
[C---:B------:R-:W-:Y:S01]  /*0410*/  IADD3 R6, PT, PT, R17.reuse, R2, RZ ;  /* 0x0000000211067210 */ /* 0x040fe20007ffe0ff */
[----:B------:R-:W-:Y:S01]  /*0420*/  HFMA2 R2, -RZ, RZ, 0, 0 ;  /* 0x00000000ff027431 */ /* 0x000fe200000001ff */
[----:B------:R-:W-:-:S02]  /*0430*/  IADD3 R10, PT, PT, R17, R12, RZ ;  /* 0x0000000c110a7210 */ /* 0x000fc40007ffe0ff */
[C---:B------:R-:W-:Y:S02]  /*0440*/  IADD3 R7, PT, PT, R17.reuse, R4, RZ ;  /* 0x0000000411077210 */ /* 0x040fe40007ffe0ff */
[C---:B------:R-:W-:Y:S02]  /*0450*/  IADD3 R11, PT, PT, R17.reuse, R14, RZ ;  /* 0x0000000e110b7210 */ /* 0x040fe40007ffe0ff */
[C---:B------:R-:W-:Y:S02]  /*0460*/  IADD3 R12, PT, PT, R17.reuse, R18, RZ ;  /* 0x00000012110c7210 */ /* 0x040fe40007ffe0ff */
[C---:B------:R-:W-:Y:S02]  /*0470*/  IADD3 R3, PT, PT, R17.reuse, R32, RZ ;  /* 0x0000002011037210 */ /* 0x040fe40007ffe0ff */
[C---:B------:R-:W-:Y:S02]  /*0480*/  IADD3 R16, PT, PT, R17.reuse, R0, RZ ;  /* 0x0000000011107210 */ /* 0x040fe40007ffe0ff */
[----:B------:R-:W-:-:S02]  /*0490*/  IADD3 R8, PT, PT, R17, R8, RZ ;  /* 0x0000000811087210 */ /* 0x000fc40007ffe0ff */
[C---:B------:R-:W-:Y:S02]  /*04a0*/  IADD3 R18, PT, PT, R17.reuse, R20, RZ ;  /* 0x0000001411127210 */ /* 0x040fe40007ffe0ff */
[C---:B------:R-:W-:Y:S02]  /*04b0*/  IADD3 R13, PT, PT, R17.reuse, R22, RZ ;  /* 0x00000016110d7210 */ /* 0x040fe40007ffe0ff */
[C---:B------:R-:W-:Y:S02]  /*04c0*/  IADD3 R14, PT, PT, R17.reuse, R24, RZ ;  /* 0x00000018110e7210 */ /* 0x040fe40007ffe0ff */
[C---:B------:R-:W-:Y:S02]  /*04d0*/  IADD3 R15, PT, PT, R17.reuse, R26, RZ ;  /* 0x0000001a110f7210 */ /* 0x040fe40007ffe0ff */
[C---:B------:R-:W-:Y:S02]  /*04e0*/  IADD3 R4, PT, PT, R17.reuse, R28, RZ ;  /* 0x0000001c11047210 */ /* 0x040fe40007ffe0ff */
[----:B------:R-:W-:-:S02]  /*04f0*/  IADD3 R17, PT, PT, R17, R30, RZ ;  /* 0x0000001e11117210 */ /* 0x000fc40007ffe0ff */
[----:B------:R-:W-:Y:S02]  /*0500*/  MOV R0, R58 ;  /* 0x0000003a00007202 */ /* 0x000fe40000000f00 */
[----:B------:R-:W-:-:S07]  /*0510*/  IADD3 R19, PT, PT, -R27, RZ, RZ ;  /* 0x000000ff1b137210 */ /* 0x000fce0007ffe1ff */
.L_x_218:
[----:B------:R-:W0:Y:S08]  /*0520*/  LDC.64 R52, c[0x0][0x440] ;  /* 0x00011000ff347b82 */ /* 0x000e300000000a00 */
[----:B------:R-:W1:Y:S01]  /*0530*/  LDC.64 R54, c[0x0][0x448] ;  /* 0x00011200ff367b82 */ /* 0x000e620000000a00 */
[----:B0-----:R-:W-:-:S04]  /*0540*/  IMAD.WIDE.U32 R28, R5, 0x4, R52 ;  /* 0x00000004051c7825 */ /* 0x001fc800078e0034 */
[--C-:B------:R-:W-:Y:S01]  /*0550*/  IMAD.WIDE.U32 R26, R3, 0x4, R52.reuse ;  /* 0x00000004031a7825 */ /* 0x100fe200078e0034 */
[----:B------:R0:W2:Y:S03]  /*0560*/  LDG.E R50, desc[UR6][R28.64] ;  /* 0x000000061c327981 */ /* 0x0000a6000c1e1900 */
[----:B------:R-:W-:Y:S01]  /*0570*/  IMAD.WIDE.U32 R24, R13, 0x4, R52 ;  /* 0x000000040d187825 */ /* 0x000fe200078e0034 */
[----:B------:R3:W4:Y:S03]  /*0580*/  LDG.E R51, desc[UR6][R26.64] ;  /* 0x000000061a337981 */ /* 0x000726000c1e1900 */
[----:B-1----:R-:W-:Y:S02]  /*0590*/  IMAD.WIDE.U32 R46, R3, 0x4, R54 ;  /* 0x00000004032e7825 */ /* 0x002fe400078e0036 */
[----:B------:R-:W5:Y:S02]  /*05a0*/  LDG.E R25, desc[UR6][R24.64] ;  /* 0x0000000618197981 */ /* 0x000f64000c1e1900 */
[----:B------:R-:W-:-:S02]  /*05b0*/  IMAD.WIDE.U32 R22, R14, 0x4, R52 ;  /* 0x000000040e167825 */ /* 0x000fc400078e0034 */
[----:B------:R-:W5:Y:S02]  /*05c0*/  LDG.E R46, desc[UR6][R46.64] ;  /* 0x000000062e2e7981 */ /* 0x000f64000c1e1900 */
[----:B------:R-:W-:-:S04]  /*05d0*/  IMAD.WIDE.U32 R20, R15, 0x4, R52 ;  /* 0x000000040f147825 */ /* 0x000fc800078e0034 */
[----:B0-----:R-:W-:Y:S01]  /*05e0*/  IMAD.WIDE.U32 R28, R16, 0x4, R52 ;  /* 0x00000004101c7825 */ /* 0x001fe200078e0034 */
[----:B------:R-:W5:Y:S03]  /*05f0*/  LDG.E R24, desc[UR6][R22.64] ;  /* 0x0000000616187981 */ /* 0x000f66000c1e1900 */
[----:B------:R-:W-:-:S04]  /*0600*/  IMAD.WIDE.U32 R44, R5, 0x4, R54 ;  /* 0x00000004052c7825 */ /* 0x000fc800078e0036 */
[--C-:B------:R-:W-:Y:S02]  /*0610*/  IMAD.WIDE.U32 R48, R4, 0x4, R52.reuse ;  /* 0x0000000404307825 */ /* 0x100fe400078e0034 */
[----:B------:R-:W5:Y:S04]  /*0620*/  LDG.E R44, desc[UR6][R44.64] ;  /* 0x000000062c2c7981 */ /* 0x000f68000c1e1900 */
[----:B------:R0:W5:Y:S01]  /*0630*/  LDG.E R23, desc[UR6][R20.64] ;  /* 0x0000000614177981 */ /* 0x000162000c1e1900 */
[----:B------:R-:W-:-:S03]  /*0640*/  IMAD.WIDE.U32 R40, R18, 0x4, R52 ;  /* 0x0000000412287825 */ /* 0x000fc600078e0034 */
[----:B------:R1:W5:Y:S01]  /*0650*/  LDG.E R22, desc[UR6][R28.64] ;  /* 0x000000061c167981 */ /* 0x000362000c1e1900 */
[----:B---3--:R-:W-:-:S03]  /*0660*/  IMAD.WIDE.U32 R26, R7, 0x4, R52 ;  /* 0x00000004071a7825 */ /* 0x008fc600078e0034 */
[----:B------:R-:W3:Y:S01]  /*0670*/  LDG.E R48, desc[UR6][R48.64] ;  /* 0x0000000630307981 */ /* 0x000ee2000c1e1900 */
[----:B0-----:R-:W-:-:S03]  /*0680*/  IMAD.WIDE.U32 R20, R6, 0x4, R52 ;  /* 0x0000000406147825 */ /* 0x001fc600078e0034 */
[----:B------:R-:W3:Y:S01]  /*0690*/  LDG.E R40, desc[UR6][R40.64] ;  /* 0x0000000628287981 */ /* 0x000ee2000c1e1900 */
[----:B-1----:R-:W-:-:S03]  /*06a0*/  IMAD.WIDE.U32 R28, R4, 0x4, R54 ;  /* 0x00000004041c7825 */ /* 0x002fc600078e0036 */
[----:B------:R-:W3:Y:S01]  /*06b0*/  LDG.E R21, desc[UR6][R20.64] ;  /* 0x0000000614157981 */ /* 0x000ee2000c1e1900 */
[----:B------:R-:W-:-:S03]  /*06c0*/  IMAD.WIDE.U32 R42, R17, 0x4, R52 ;  /* 0x00000004112a7825 */ /* 0x000fc600078e0034 */
[----:B------:R-:W3:Y:S01]  /*06d0*/  LDG.E R38, desc[UR6][R28.64] ;  /* 0x000000061c267981 */ /* 0x000ee2000c1e1900 */
[----:B------:R-:W-:-:S03]  /*06e0*/  IMAD.WIDE.U32 R32, R17, 0x4, R54 ;  /* 0x0000000411207825 */ /* 0x000fc600078e0036 */
[----:B------:R-:W3:Y:S01]  /*06f0*/  LDG.E R42, desc[UR6][R42.64] ;  /* 0x000000062a2a7981 */ /* 0x000ee2000c1e1900 */
[----:B------:R-:W-:-:S03]  /*0700*/  IMAD.WIDE.U32 R34, R18, 0x4, R54 ;  /* 0x0000000412227825 */ /* 0x000fc600078e0036 */
[----:B------:R0:W3:Y:S04]  /*0710*/  LDG.E R20, desc[UR6][R26.64] ;  /* 0x000000061a147981 */ /* 0x0000e8000c1e1900 */
[----:B------:R1:W3:Y:S01]  /*0720*/  LDG.E R41, desc[UR6][R32.64] ;  /* 0x0000000620297981 */ /* 0x0002e2000c1e1900 */
[----:B------:R-:W-:-:S03]  /*0730*/  IMAD.WIDE.U32 R30, R9, 0x4, R52 ;  /* 0x00000004091e7825 */ /* 0x000fc600078e0034 */
[----:B------:R1:W3:Y:S01]  /*0740*/  LDG.E R43, desc[UR6][R34.64] ;  /* 0x00000006222b7981 */ /* 0x0002e2000c1e1900 */
[----:B0-----:R-:W-:-:S03]  /*0750*/  IMAD.WIDE.U32 R26, R8, 0x4, R52 ;  /* 0x00000004081a7825 */ /* 0x001fc600078e0034 */
[----:B------:R-:W3:Y:S01]  /*0760*/  LDG.E R39, desc[UR6][R30.64] ;  /* 0x000000061e277981 */ /* 0x000ee2000c1e1900 */
[----:B-1----:R-:W-:-:S03]  /*0770*/  IMAD.WIDE.U32 R32, R13, 0x4, R54 ;  /* 0x000000040d207825 */ /* 0x002fc600078e0036 */
[----:B------:R0:W3:Y:S01]  /*0780*/  LDG.E R37, desc[UR6][R26.64] ;  /* 0x000000061a257981 */ /* 0x0000e2000c1e1900 */
[----:B------:R-:W-:-:S03]  /*0790*/  IMAD.WIDE.U32 R34, R14, 0x4, R54 ;  /* 0x000000040e227825 */ /* 0x000fc600078e0036 */
[----:B------:R-:W3:Y:S01]  /*07a0*/  LDG.E R32, desc[UR6][R32.64] ;  /* 0x0000000620207981 */ /* 0x000ee2000c1e1900 */
[----:B------:R-:W-:-:S03]  /*07b0*/  IMAD.WIDE.U32 R28, R11, 0x4, R52 ;  /* 0x000000040b1c7825 */ /* 0x000fc600078e0034 */
[----:B------:R-:W3:Y:S01]  /*07c0*/  LDG.E R34, desc[UR6][R34.64] ;  /* 0x0000000622227981 */ /* 0x000ee2000c1e1900 */
[----:B0-----:R-:W-:-:S03]  /*07d0*/  IMAD.WIDE.U32 R26, R10, 0x4, R52 ;  /* 0x000000040a1a7825 */ /* 0x001fc600078e0034 */
[----:B------:R0:W3:Y:S01]  /*07e0*/  LDG.E R47, desc[UR6][R28.64] ;  /* 0x000000061c2f7981 */ /* 0x0000e2000c1e1900 */
[----:B------:R-:W-:-:S03]  /*07f0*/  IMAD.WIDE.U32 R30, R12, 0x4, R52 ;  /* 0x000000040c1e7825 */ /* 0x000fc600078e0034 */
[----:B------:R1:W3:Y:S04]  /*0800*/  LDG.E R45, desc[UR6][R26.64] ;  /* 0x000000061a2d7981 */ /* 0x0002e8000c1e1900 */
[----:B------:R1:W3:Y:S01]  /*0810*/  LDG.E R49, desc[UR6][R30.64] ;  /* 0x000000061e317981 */ /* 0x0002e2000c1e1900 */
[----:B0-----:R-:W-:-:S04]  /*0820*/  IMAD.WIDE.U32 R28, R16, 0x4, R54 ;  /* 0x00000004101c7825 */ /* 0x001fc800078e0036 */
[--C-:B-1----:R-:W-:Y:S01]  /*0830*/  IMAD.WIDE.U32 R26, R15, 0x4, R54.reuse ;  /* 0x000000040f1a7825 */ /* 0x102fe200078e0036 */
[----:B------:R-:W3:Y:S03]  /*0840*/  LDG.E R35, desc[UR6][R28.64] ;  /* 0x000000061c237981 */ /* 0x000ee6000c1e1900 */
[--C-:B------:R-:W-:Y:S01]  /*0850*/  IMAD.WIDE.U32 R30, R6, 0x4, R54.reuse ;  /* 0x00000004061e7825 */ /* 0x100fe200078e0036 */
[----:B------:R0:W3:Y:S05]  /*0860*/  LDG.E R33, desc[UR6][R26.64] ;  /* 0x000000061a217981 */ /* 0x0000ea000c1e1900 */
[----:B------:R-:W3:Y:S01]  /*0870*/  LDG.E R30, desc[UR6][R30.64] ;  /* 0x000000061e1e7981 */ /* 0x000ee2000c1e1900 */
[----:B0-----:R-:W-:-:S05]  /*0880*/  IMAD.WIDE.U32 R26, R7, 0x4, R54 ;  /* 0x00000004071a7825 */ /* 0x001fca00078e0036 */
[----:B------:R0:W3:Y:S01]  /*0890*/  LDG.E R31, desc[UR6][R26.64] ;  /* 0x000000061a1f7981 */ /* 0x0000e2000c1e1900 */
[----:B------:R-:W-:-:S06]  /*08a0*/  IMAD.WIDE.U32 R28, R8, 0x4, R54 ;  /* 0x00000004081c7825 */ /* 0x000fcc00078e0036 */
[----:B------:R-:W3:Y:S01]  /*08b0*/  LDG.E R28, desc[UR6][R28.64] ;  /* 0x000000061c1c7981 */ /* 0x000ee2000c1e1900 */
[----:B0-----:R-:W-:-:S05]  /*08c0*/  IMAD.WIDE.U32 R26, R9, 0x4, R54 ;  /* 0x00000004091a7825 */ /* 0x001fca00078e0036 */
[----:B------:R0:W3:Y:S02]  /*08d0*/  LDG.E R52, desc[UR6][R26.64] ;  /* 0x000000061a347981 */ /* 0x0000e4000c1e1900 */
[----:B0-----:R-:W-:-:S05]  /*08e0*/  IMAD.WIDE.U32 R26, R10, 0x4, R54 ;  /* 0x000000040a1a7825 */ /* 0x001fca00078e0036 */
[----:B------:R0:W3:Y:S02]  /*08f0*/  LDG.E R53, desc[UR6][R26.64] ;  /* 0x000000061a357981 */ /* 0x0000e4000c1e1900 */
[----:B0-----:R-:W-:-:S05]  /*0900*/  IMAD.WIDE.U32 R26, R11, 0x4, R54 ;  /* 0x000000040b1a7825 */ /* 0x001fca00078e0036 */
[----:B------:R0:W3:Y:S02]  /*0910*/  LDG.E R60, desc[UR6][R26.64] ;  /* 0x000000061a3c7981 */ /* 0x0000e4000c1e1900 */
[----:B0-----:R-:W-:-:S05]  /*0920*/  IMAD.WIDE.U32 R26, R12, 0x4, R54 ;  /* 0x000000040c1a7825 */ /* 0x001fca00078e0036 */
[----:B------:R-:W3:Y:S01]  /*0930*/  LDG.E R54, desc[UR6][R26.64] ;  /* 0x000000061a367981 */ /* 0x000ee2000c1e1900 */
[----:B------:R-:W-:-:S04]  /*0940*/  IADD3 R19, PT, PT, R19, 0x10, RZ ;  /* 0x0000001013137810 */ /* 0x000fc80007ffe0ff */
[----:B------:R-:W-:Y:S02]  /*0950*/  ISETP.NE.AND P0, PT, R19, RZ, PT ;  /* 0x000000ff1300720c */ /* 0x000fe40003f05270 */
[----:B------:R-:W-:Y:S02]  /*0960*/  IADD3 R0, PT, PT, R0, 0x200, RZ ;  /* 0x0000020000007810 */ /* 0x000fe40007ffe0ff */
[C---:B------:R-:W-:Y:S02]  /*0970*/  LEA R3, R56.reuse, R3, 0x9 ;  /* 0x0000000338037211 */ /* 0x040fe400078e48ff */
[C---:B------:R-:W-:Y:S02]  /*0980*/  LEA R5, R56.reuse, R5, 0x9 ;  /* 0x0000000538057211 */ /* 0x040fe400078e48ff */
[C---:B------:R-:W-:Y:S02]  /*0990*/  LEA R4, R56.reuse, R4, 0x9 ;  /* 0x0000000438047211 */ /* 0x040fe400078e48ff */
[----:B------:R-:W-:-:S02]  /*09a0*/  LEA R17, R56, R17, 0x9 ;  /* 0x0000001138117211 */ /* 0x000fc400078e48ff */
[C---:B------:R-:W-:Y:S02]  /*09b0*/  LEA R18, R56.reuse, R18, 0x9 ;  /* 0x0000001238127211 */ /* 0x040fe400078e48ff */
[C---:B------:R-:W-:Y:S02]  /*09c0*/  LEA R13, R56.reuse, R13, 0x9 ;  /* 0x0000000d380d7211 */ /* 0x040fe400078e48ff */
        /* <DEDUP_REMOVED lines=9> */
[----:B------:R-:W-:Y:S01]  /*0a60*/  LEA R12, R56, R12, 0x9 ;  /* 0x0000000c380c7211 */ /* 0x000fe200078e48ff */
[----:B----4-:R-:W-:-:S04]  /*0a70*/  FADD.FTZ R55, R51, R2 ;  /* 0x0000000233377221 */ /* 0x010fc80000010000 */
[----:B--2---:R-:W-:Y:S01]  /*0a80*/  FADD.FTZ R55, R55, R50 ;  /* 0x0000003237377221 */ /* 0x004fe20000010000 */
[----:B-----5:R-:W-:-:S04]  /*0a90*/  FADD.FTZ R51, R46, R36 ;  /* 0x000000242e337221 */ /* 0x020fc80000010000 */
[----:B------:R-:W-:Y:S01]  /*0aa0*/  FADD.FTZ R51, R51, R44 ;  /* 0x0000002c33337221 */ /* 0x000fe20000010000 */
[----:B---3--:R-:W-:-:S03]  /*0ab0*/  FADD.FTZ R55, R55, R48 ;  /* 0x0000003037377221 */ /* 0x008fc60000010000 */
[----:B------:R-:W-:Y:S01]  /*0ac0*/  FADD.FTZ R38, R51, R38 ;  /* 0x0000002633267221 */ /* 0x000fe20000010000 */
[----:B------:R-:W-:-:S04]  /*0ad0*/  FADD.FTZ R55, R55, R42 ;  /* 0x0000002a37377221 */ /* 0x000fc80000010000 */
        /* <DEDUP_REMOVED lines=8> */
[----:B------:R-:W-:-:S04]  /*0b60*/  FADD.FTZ R22, R23, R22 ;  /* 0x0000001617167221 */ /* 0x000fc80000010000 */
[----:B------:R-:W-:Y:S01]  /*0b70*/  FADD.FTZ R21, R22, R21 ;  /* 0x0000001516157221 */ /* 0x000fe20000010000 */
[----:B------:R-:W-:-:S04]  /*0b80*/  FADD.FTZ R34, R34, R33 ;  /* 0x0000002122227221 */ /* 0x000fc80000010000 */
[----:B------:R-:W-:-:S04]  /*0b90*/  FADD.FTZ R35, R34, R35 ;  /* 0x0000002322237221 */ /* 0x000fc80000010000 */
[----:B------:R-:W-:Y:S01]  /*0ba0*/  FADD.FTZ R30, R35, R30 ;  /* 0x0000001e231e7221 */ /* 0x000fe20000010000 */
[----:B------:R-:W-:-:S03]  /*0bb0*/  FADD.FTZ R20, R21, R20 ;  /* 0x0000001415147221 */ /* 0x000fc60000010000 */
[----:B------:R-:W-:Y:S01]  /*0bc0*/  FADD.FTZ R31, R30, R31 ;  /* 0x0000001f1e1f7221 */ /* 0x000fe20000010000 */
[----:B------:R-:W-:-:S03]  /*0bd0*/  FADD.FTZ R20, R20, R37 ;  /* 0x0000002514147221 */ /* 0x000fc60000010000 */
[----:B------:R-:W-:Y:S01]  /*0be0*/  FADD.FTZ R31, R31, R28 ;  /* 0x0000001c1f1f7221 */ /* 0x000fe20000010000 */
[----:B------:R-:W-:-:S03]  /*0bf0*/  FADD.FTZ R20, R20, R39 ;  /* 0x0000002714147221 */ /* 0x000fc60000010000 */
[----:B------:R-:W-:Y:S01]  /*0c00*/  FADD.FTZ R52, R31, R52 ;  /* 0x000000341f347221 */ /* 0x000fe20000010000 */
[----:B------:R-:W-:-:S04]  /*0c10*/  FADD.FTZ R20, R20, R45 ;  /* 0x0000002d14147221 */ /* 0x000fc80000010000 */
[----:B------:R-:W-:Y:S01]  /*0c20*/  FADD.FTZ R20, R20, R47 ;  /* 0x0000002f14147221 */ /* 0x000fe20000010000 */
[----:B------:R-:W-:-:S03]  /*0c30*/  FADD.FTZ R53, R52, R53 ;  /* 0x0000003534357221 */ /* 0x000fc60000010000 */
[----:B------:R-:W-:Y:S01]  /*0c40*/  FADD.FTZ R2, R20, R49 ;  /* 0x0000003114027221 */ /* 0x000fe20000010000 */
[----:B------:R-:W-:-:S04]  /*0c50*/  FADD.FTZ R53, R53, R60 ;  /* 0x0000003c35357221 */ /* 0x000fc80000010000 */
[----:B------:R-:W-:Y:S01]  /*0c60*/  FADD.FTZ R36, R53, R54 ;  /* 0x0000003635247221 */ /* 0x000fe20000010000 */
[----:B------:R-:W-:Y:S06]  /*0c70*/  @P0 BRA `(.L_x_218) ;  /* 0xfffffff800280947 */ /* 0x000fec000383ffff */
.L_x_217:
[----:B------:R-:W-:Y:S05]  /*0c80*/  BSYNC.RECONVERGENT B1 ;  /* 0x0000000000017941 */ /* 0x000fea0003800200 */
.L_x_216:
[----:B------:R-:W0:Y:S01]  /*0c90*/  LDCU UR4, c[0x0][0x380] ;  /* 0x00007000ff0477ac */ /* 0x000e220008000800 */
[----:B------:R-:W-:Y:S02]  /*0ca0*/  LOP3.LUT R3, R58, 0x20, RZ, 0xfc, !PT ;  /* 0x000000203a037812 */ /* 0x000fe400078efcff */
[----:B------:R-:W-:Y:S02]  /*0cb0*/  LOP3.LUT R4, RZ, R58, RZ, 0x33, !PT ;  /* 0x0000003aff047212 */ /* 0x000fe400078e33ff */
[----:B0-----:R-:W-:-:S04]  /*0cc0*/  VIMNMX.U32 R3, PT, PT, R3, UR4, !PT ;  /* 0x0000000403037c48 */ /* 0x001fc8000ffe0000 */
[----:B------:R-:W-:-:S04]  /*0cd0*/  IADD3 R3, PT, PT, R3, R4, RZ ;  /* 0x0000000403037210 */ /* 0x000fc80007ffe0ff */
[----:B------:R-:W-:-:S04]  /*0ce0*/  LEA.HI R9, R3, 0x1, RZ, 0x1b ;  /* 0x0000000103097811 */ /* 0x000fc800078fd8ff */
[----:B------:R-:W-:-:S04]  /*0cf0*/  LOP3.LUT R3, R9, 0xf, RZ, 0xc0, !PT ;  /* 0x0000000f09037812 */ /* 0x000fc800078ec0ff */
[----:B------:R-:W-:-:S13]  /*0d00*/  ISETP.NE.AND P0, PT, R3, RZ, PT ;  /* 0x000000ff0300720c */ /* 0x000fda0003f05270 */
[----:B------:R-:W-:Y:S05]  /*0d10*/  @!P0 BRA `(.L_x_215) ;  /* 0x0000000400e88947 */ /* 0x000fea0003800000 */
[----:B------:R-:W0:Y:S01]  /*0d20*/  S2R R8, SR_TID.X ;  /* 0x0000000000087919 */ /* 0x000e220000002100 */
[----:B------:R-:W-:Y:S01]  /*0d30*/  ISETP.GE.U32.AND P0, PT, R3, 0x8, PT ;  /* 0x000000080300780c */ /* 0x000fe20003f06070 */
[----:B------:R-:W-:Y:S01]  /*0d40*/  BSSY.RECONVERGENT B1, `(.L_x_219) ;  /* 0x0000040000017945 */ /* 0x000fe20003800200 */
[----:B------:R-:W-:-:S04]  /*0d50*/  LOP3.LUT R34, R9, 0x7, RZ, 0xc0, !PT ;  /* 0x0000000709227812 */ /* 0x000fc800078ec0ff */
[----:B------:R-:W-:Y:S02]  /*0d60*/  ISETP.NE.AND P1, PT, R34, RZ, PT ;  /* 0x000000ff2200720c */ /* 0x000fe40003f25270 */
[----:B0-----:R-:W-:-:S05]  /*0d70*/  LOP3.LUT R3, R59, 0x1f, R8, 0xf8, !PT ;  /* 0x0000001f3b037812 */ /* 0x001fca00078ef808 */
[----:B------:R-:W-:Y:S06]  /*0d80*/  @!P0 BRA `(.L_x_220) ;  /* 0x0000000000ec8947 */ /* 0x000fec0003800000 */
[----:B------:R-:W0:Y:S01]  /*0d90*/  LDC.64 R6, c[0x0][0x440] ;  /* 0x00011000ff067b82 */ /* 0x000e220000000a00 */
[----:B------:R-:W-:-:S05]  /*0da0*/  IMAD R11, R0, R56, R3 ;  /* 0x00000038000b7224 */ /* 0x000fca00078e0203 */
[CC--:B------:R-:W-:Y:S02]  /*0db0*/  LEA R23, R56.reuse, R11.reuse, 0x5 ;  /* 0x0000000b38177211 */ /* 0x0c0fe400078e28ff */
[----:B------:R-:W1:Y:S01]  /*0dc0*/  LDC.64 R4, c[0x0][0x448] ;  /* 0x00011200ff047b82 */ /* 0x000e620000000a00 */
[CC--:B------:R-:W-:Y:S02]  /*0dd0*/  LEA R27, R56.reuse, R11.reuse, 0x6 ;  /* 0x0000000b381b7211 */ /* 0x0c0fe400078e30ff */
[C---:B------:R-:W-:Y:S02]  /*0de0*/  LEA R35, R56.reuse, R11, 0x7 ;  /* 0x0000000b38237211 */ /* 0x040fe400078e38ff */
[----:B------:R-:W-:Y:S01]  /*0df0*/  LEA R33, R56, R27, 0x5 ;  /* 0x0000001b38217211 */ /* 0x000fe200078e28ff */
[----:B0-----:R-:W-:-:S04]  /*0e00*/  IMAD.WIDE.U32 R12, R11, 0x4, R6 ;  /* 0x000000040b0c7825 */ /* 0x001fc800078e0006 */
[----:B------:R-:W-:-:S04]  /*0e10*/  IMAD.WIDE.U32 R20, R23, 0x4, R6 ;  /* 0x0000000417147825 */ /* 0x000fc800078e0006 */
[--C-:B-1----:R-:W-:Y:S01]  /*0e20*/  IMAD.WIDE.U32 R14, R11, 0x4, R4.reuse ;  /* 0x000000040b0e7825 */ /* 0x102fe200078e0004 */
[----:B------:R0:W2:Y:S03]  /*0e30*/  LDG.E R10, desc[UR6][R20.64] ;  /* 0x00000006140a7981 */ /* 0x0000a6000c1e1900 */
[----:B------:R-:W-:Y:S01]  /*0e40*/  IMAD.WIDE.U32 R22, R23, 0x4, R4 ;  /* 0x0000000417167825 */ /* 0x000fe200078e0004 */
[----:B------:R1:W3:Y:S03]  /*0e50*/  LDG.E R11, desc[UR6][R12.64] ;  /* 0x000000060c0b7981 */ /* 0x0002e6000c1e1900 */
[C---:B------:R-:W-:Y:S01]  /*0e60*/  IMAD.WIDE.U32 R24, R27.reuse, 0x4, R6 ;  /* 0x000000041b187825 */ /* 0x040fe200078e0006 */
[----:B------:R4:W5:Y:S03]  /*0e70*/  LDG.E R19, desc[UR6][R14.64] ;  /* 0x000000060e137981 */ /* 0x000966000c1e1900 */
[----:B------:R-:W-:Y:S01]  /*0e80*/  IMAD.WIDE.U32 R26, R27, 0x4, R4 ;  /* 0x000000041b1a7825 */ /* 0x000fe200078e0004 */
[----:B------:R-:W2:Y:S03]  /*0e90*/  LDG.E R18, desc[UR6][R22.64] ;  /* 0x0000000616127981 */ /* 0x000ea6000c1e1900 */
[C---:B------:R-:W-:Y:S01]  /*0ea0*/  IMAD.WIDE.U32 R28, R33.reuse, 0x4, R6 ;  /* 0x00000004211c7825 */ /* 0x040fe200078e0006 */
[----:B------:R4:W2:Y:S03]  /*0eb0*/  LDG.E R17, desc[UR6][R24.64] ;  /* 0x0000000618117981 */ /* 0x0008a6000c1e1900 */
[----:B0-----:R-:W-:Y:S01]  /*0ec0*/  IMAD.WIDE.U32 R20, R33, 0x4, R4 ;  /* 0x0000000421147825 */ /* 0x001fe200078e0004 */
[----:B------:R-:W2:Y:S01]  /*0ed0*/  LDG.E R27, desc[UR6][R26.64] ;  /* 0x000000061a1b7981 */ /* 0x000ea2000c1e1900 */
[----:B-1----:R-:W-:-:S02]  /*0ee0*/  LEA R13, R56, R35, 0x5 ;  /* 0x00000023380d7211 */ /* 0x002fc400078e28ff */
[C---:B------:R-:W-:Y:S01]  /*0ef0*/  IMAD.WIDE.U32 R32, R35.reuse, 0x4, R4 ;  /* 0x0000000423207825 */ /* 0x040fe200078e0004 */
[----:B------:R-:W2:Y:S01]  /*0f00*/  LDG.E R29, desc[UR6][R28.64] ;  /* 0x000000061c1d7981 */ /* 0x000ea2000c1e1900 */
[C---:B----4-:R-:W-:Y:S02]  /*0f10*/  LEA R15, R56.reuse, R35, 0x6 ;  /* 0x00000023380f7211 */ /* 0x050fe400078e30ff */
[--C-:B------:R-:W-:Y:S01]  /*0f20*/  IMAD.WIDE.U32 R30, R35, 0x4, R6.reuse ;  /* 0x00000004231e7825 */ /* 0x100fe200078e0006 */
[----:B------:R-:W4:Y:S03]  /*0f30*/  LDG.E R21, desc[UR6][R20.64] ;  /* 0x0000000614157981 */ /* 0x000f26000c1e1900 */
[C---:B------:R-:W-:Y:S01]  /*0f40*/  IMAD.WIDE.U32 R24, R13.reuse, 0x4, R6 ;  /* 0x000000040d187825 */ /* 0x040fe200078e0006 */
[----:B------:R0:W4:Y:S03]  /*0f50*/  LDG.E R16, desc[UR6][R30.64] ;  /* 0x000000061e107981 */ /* 0x000126000c1e1900 */
[----:B------:R-:W-:Y:S01]  /*0f60*/  IMAD.WIDE.U32 R22, R13, 0x4, R4 ;  /* 0x000000040d167825 */ /* 0x000fe200078e0004 */
[----:B------:R-:W4:Y:S03]  /*0f70*/  LDG.E R33, desc[UR6][R32.64] ;  /* 0x0000000620217981 */ /* 0x000f26000c1e1900 */
[----:B------:R-:W-:Y:S01]  /*0f80*/  IMAD.WIDE.U32 R12, R15, 0x4, R6 ;  /* 0x000000040f0c7825 */ /* 0x000fe200078e0006 */
[----:B------:R-:W4:Y:S01]  /*0f90*/  LDG.E R25, desc[UR6][R24.64] ;  /* 0x0000000618197981 */ /* 0x000f22000c1e1900 */
[----:B0-----:R-:W-:-:S02]  /*0fa0*/  LEA R31, R56, R15, 0x5 ;  /* 0x0000000f381f7211 */ /* 0x001fc400078e28ff */
[----:B------:R-:W-:Y:S01]  /*0fb0*/  IMAD.WIDE.U32 R14, R15, 0x4, R4 ;  /* 0x000000040f0e7825 */ /* 0x000fe200078e0004 */
[----:B------:R-:W4:Y:S03]  /*0fc0*/  LDG.E R23, desc[UR6][R22.64] ;  /* 0x0000000616177981 */ /* 0x000f26000c1e1900 */
[C---:B------:R-:W-:Y:S01]  /*0fd0*/  IMAD.WIDE.U32 R6, R31.reuse, 0x4, R6 ;  /* 0x000000041f067825 */ /* 0x040fe200078e0006 */
[----:B------:R-:W4:Y:S03]  /*0fe0*/  LDG.E R13, desc[UR6][R12.64] ;  /* 0x000000060c0d7981 */ /* 0x000f26000c1e1900 */
[----:B------:R-:W-:Y:S01]  /*0ff0*/  IMAD.WIDE.U32 R4, R31, 0x4, R4 ;  /* 0x000000041f047825 */ /* 0x000fe200078e0004 */
[----:B------:R-:W4:Y:S04]  /*1000*/  LDG.E R15, desc[UR6][R14.64] ;  /* 0x000000060e0f7981 */ /* 0x000f28000c1e1900 */
[----:B------:R-:W4:Y:S04]  /*1010*/  LDG.E R6, desc[UR6][R6.64] ;  /* 0x0000000606067981 */ /* 0x000f28000c1e1900 */
[----:B------:R-:W4:Y:S01]  /*1020*/  LDG.E R4, desc[UR6][R4.64] ;  /* 0x0000000604047981 */ /* 0x000f22000c1e1900 */
[----:B------:R-:W-:Y:S01]  /*1030*/  IADD3 R0, PT, PT, R0, 0x100, RZ ;  /* 0x0000010000007810 */ /* 0x000fe20007ffe0ff */
[----:B---3--:R-:W-:Y:S01]  /*1040*/  FADD.FTZ R11, R2, R11 ;  /* 0x0000000b020b7221 */ /* 0x008fe20000010000 */
[----:B-----5:R-:W-:-:S03]  /*1050*/  FADD.FTZ R19, R36, R19 ;  /* 0x0000001324137221 */ /* 0x020fc60000010000 */
[----:B--2---:R-:W-:Y:S01]  /*1060*/  FADD.FTZ R10, R11, R10 ;  /* 0x0000000a0b0a7221 */ /* 0x004fe20000010000 */
[----:B------:R-:W-:-:S03]  /*1070*/  FADD.FTZ R18, R19, R18 ;  /* 0x0000001213127221 */ /* 0x000fc60000010000 */
[----:B------:R-:W-:Y:S01]  /*1080*/  FADD.FTZ R10, R10, R17 ;  /* 0x000000110a0a7221 */ /* 0x000fe20000010000 */
[----:B------:R-:W-:-:S03]  /*1090*/  FADD.FTZ R18, R18, R27 ;  /* 0x0000001b12127221 */ /* 0x000fc60000010000 */
[----:B------:R-:W-:Y:S01]  /*10a0*/  FADD.FTZ R29, R10, R29 ;  /* 0x0000001d0a1d7221 */ /* 0x000fe20000010000 */
[----:B----4-:R-:W-:-:S03]  /*10b0*/  FADD.FTZ R18, R18, R21 ;  /* 0x0000001512127221 */ /* 0x010fc60000010000 */
[----:B------:R-:W-:Y:S01]  /*10c0*/  FADD.FTZ R16, R29, R16 ;  /* 0x000000101d107221 */ /* 0x000fe20000010000 */
[----:B------:R-:W-:-:S03]  /*10d0*/  FADD.FTZ R18, R18, R33 ;  /* 0x0000002112127221 */ /* 0x000fc60000010000 */
[----:B------:R-:W-:Y:S01]  /*10e0*/  FADD.FTZ R16, R16, R25 ;  /* 0x0000001910107221 */ /* 0x000fe20000010000 */
[----:B------:R-:W-:-:S03]  /*10f0*/  FADD.FTZ R18, R18, R23 ;  /* 0x0000001712127221 */ /* 0x000fc60000010000 */
[----:B------:R-:W-:Y:S01]  /*1100*/  FADD.FTZ R13, R16, R13 ;  /* 0x0000000d100d7221 */ /* 0x000fe20000010000 */
[----:B------:R-:W-:-:S03]  /*1110*/  FADD.FTZ R15, R18, R15 ;  /* 0x0000000f120f7221 */ /* 0x000fc60000010000 */
[----:B------:R-:W-:Y:S01]  /*1120*/  FADD.FTZ R2, R13, R6 ;  /* 0x000000060d027221 */ /* 0x000fe20000010000 */
[----:B------:R-:W-:-:S07]  /*1130*/  FADD.FTZ R36, R15, R4 ;  /* 0x000000040f247221 */ /* 0x000fce0000010000 */
.L_x_220:
[----:B------:R-:W-:Y:S05]  /*1140*/  BSYNC.RECONVERGENT B1 ;  /* 0x0000000000017941 */ /* 0x000fea0003800200 */
.L_x_219:
[----:B------:R-:W-:Y:S05]  /*1150*/  @!P1 BRA `(.L_x_215) ;  /* 0x0000000000d89947 */ /* 0x000fea0003800000 */
[----:B------:R-:W-:Y:S01]  /*1160*/  ISETP.GE.U32.AND P0, PT, R34, 0x4, PT ;  /* 0x000000042200780c */ /* 0x000fe20003f06070 */
[----:B------:R-:W-:Y:S01]  /*1170*/  BSSY.RECONVERGENT B1, `(.L_x_221) ;  /* 0x0000023000017945 */ /* 0x000fe20003800200 */
[----:B------:R-:W-:-:S04]  /*1180*/  LOP3.LUT R9, R9, 0x3, RZ, 0xc0, !PT ;  /* 0x0000000309097812 */ /* 0x000fc800078ec0ff */
[----:B------:R-:W-:-:S07]  /*1190*/  ISETP.NE.AND P1, PT, R9, RZ, PT ;  /* 0x000000ff0900720c */ /* 0x000fce0003f25270 */
[----:B------:R-:W-:Y:S06]  /*11a0*/  @!P0 BRA `(.L_x_222) ;  /* 0x00000000007c8947 */ /* 0x000fec0003800000 */
[----:B------:R-:W0:Y:S01]  /*11b0*/  LDC.64 R4, c[0x0][0x440] ;  /* 0x00011000ff047b82 */ /* 0x000e220000000a00 */
[----:B------:R-:W-:-:S05]  /*11c0*/  IMAD R3, R0, R56, R3 ;  /* 0x0000003800037224 */ /* 0x000fca00078e0203 */
[----:B------:R-:W-:Y:S02]  /*11d0*/  LEA R17, R56, R3, 0x5 ;  /* 0x0000000338117211 */ /* 0x000fe400078e28ff */
[----:B------:R-:W1:Y:S01]  /*11e0*/  LDC.64 R10, c[0x0][0x448] ;  /* 0x00011200ff0a7b82 */ /* 0x000e620000000a00 */
[----:B0-----:R-:W-:-:S04]  /*11f0*/  IMAD.WIDE.U32 R6, R3, 0x4, R4 ;  /* 0x0000000403067825 */ /* 0x001fc800078e0004 */
[----:B------:R-:W-:Y:S02]  /*1200*/  IMAD.WIDE.U32 R14, R17, 0x4, R4 ;  /* 0x00000004110e7825 */ /* 0x000fe400078e0004 */
[----:B------:R-:W2:Y:S02]  /*1210*/  LDG.E R7, desc[UR6][R6.64] ;  /* 0x0000000606077981 */ /* 0x000ea4000c1e1900 */
[--C-:B-1----:R-:W-:Y:S01]  /*1220*/  IMAD.WIDE.U32 R12, R3, 0x4, R10.reuse ;  /* 0x00000004030c7825 */ /* 0x102fe200078e000a */
[C---:B------:R-:W-:Y:S01]  /*1230*/  LEA R3, R56.reuse, R3, 0x6 ;  /* 0x0000000338037211 */ /* 0x040fe200078e30ff */
[----:B------:R-:W3:Y:S02]  /*1240*/  LDG.E R14, desc[UR6][R14.64] ;  /* 0x000000060e0e7981 */ /* 0x000ee4000c1e1900 */
[----:B------:R-:W-:Y:S01]  /*1250*/  IMAD.WIDE.U32 R16, R17, 0x4, R10 ;  /* 0x0000000411107825 */ /* 0x000fe200078e000a */
[----:B------:R-:W-:Y:S01]  /*1260*/  LEA R23, R56, R3, 0x5 ;  /* 0x0000000338177211 */ /* 0x000fe200078e28ff */
[----:B------:R-:W4:Y:S02]  /*1270*/  LDG.E R13, desc[UR6][R12.64] ;  /* 0x000000060c0d7981 */ /* 0x000f24000c1e1900 */
[----:B------:R-:W-:-:S02]  /*1280*/  IMAD.WIDE.U32 R18, R3, 0x4, R4 ;  /* 0x0000000403127825 */ /* 0x000fc400078e0004 */
[----:B------:R-:W5:Y:S02]  /*1290*/  LDG.E R16, desc[UR6][R16.64] ;  /* 0x0000000610107981 */ /* 0x000f64000c1e1900 */
[----:B------:R-:W-:Y:S02]  /*12a0*/  IMAD.WIDE.U32 R20, R3, 0x4, R10 ;  /* 0x0000000403147825 */ /* 0x000fe400078e000a */
[----:B------:R-:W5:Y:S02]  /*12b0*/  LDG.E R18, desc[UR6][R18.64] ;  /* 0x0000000612127981 */ /* 0x000f64000c1e1900 */
[C---:B------:R-:W-:Y:S02]  /*12c0*/  IMAD.WIDE.U32 R4, R23.reuse, 0x4, R4 ;  /* 0x0000000417047825 */ /* 0x040fe400078e0004 */
[----:B------:R-:W5:Y:S02]  /*12d0*/  LDG.E R20, desc[UR6][R20.64] ;  /* 0x0000000614147981 */ /* 0x000f64000c1e1900 */
[----:B------:R-:W-:-:S02]  /*12e0*/  IMAD.WIDE.U32 R10, R23, 0x4, R10 ;  /* 0x00000004170a7825 */ /* 0x000fc400078e000a */
[----:B------:R-:W5:Y:S04]  /*12f0*/  LDG.E R4, desc[UR6][R4.64] ;  /* 0x0000000604047981 */ /* 0x000f68000c1e1900 */
[----:B------:R-:W5:Y:S01]  /*1300*/  LDG.E R10, desc[UR6][R10.64] ;  /* 0x000000060a0a7981 */ /* 0x000f62000c1e1900 */
[----:B------:R-:W-:Y:S01]  /*1310*/  IADD3 R0, PT, PT, R0, 0x80, RZ ;  /* 0x0000008000007810 */ /* 0x000fe20007ffe0ff */
[----:B--2---:R-:W-:-:S04]  /*1320*/  FADD.FTZ R7, R2, R7 ;  /* 0x0000000702077221 */ /* 0x004fc80000010000 */
[----:B---3--:R-:W-:Y:S01]  /*1330*/  FADD.FTZ R7, R7, R14 ;  /* 0x0000000e07077221 */ /* 0x008fe20000010000 */
[----:B----4-:R-:W-:-:S04]  /*1340*/  FADD.FTZ R13, R36, R13 ;  /* 0x0000000d240d7221 */ /* 0x010fc80000010000 */
[----:B-----5:R-:W-:Y:S01]  /*1350*/  FADD.FTZ R13, R13, R16 ;  /* 0x000000100d0d7221 */ /* 0x020fe20000010000 */
[----:B------:R-:W-:-:S03]  /*1360*/  FADD.FTZ R7, R7, R18 ;  /* 0x0000001207077221 */ /* 0x000fc60000010000 */
[----:B------:R-:W-:Y:S01]  /*1370*/  FADD.FTZ R13, R13, R20 ;  /* 0x000000140d0d7221 */ /* 0x000fe20000010000 */
[----:B------:R-:W-:-:S03]  /*1380*/  FADD.FTZ R2, R7, R4 ;  /* 0x0000000407027221 */ /* 0x000fc60000010000 */
[----:B------:R-:W-:-:S07]  /*1390*/  FADD.FTZ R36, R13, R10 ;  /* 0x0000000a0d247221 */ /* 0x000fce0000010000 */
.L_x_222:
[----:B------:R-:W-:Y:S05]  /*13a0*/  BSYNC.RECONVERGENT B1 ;  /* 0x0000000000017941 */ /* 0x000fea0003800200 */
.L_x_221:
[----:B------:R-:W-:Y:S05]  /*13b0*/  @!P1 BRA `(.L_x_215) ;  /* 0x0000000000409947 */ /* 0x000fea0003800000 */
[----:B------:R-:W0:Y:S01]  /*13c0*/  LDC.64 R10, c[0x0][0x440] ;  /* 0x00011000ff0a7b82 */ /* 0x000e220000000a00 */
[----:B------:R-:W-:Y:S01]  /*13d0*/  IMAD R59, R0, R56, R59 ;  /* 0x00000038003b7224 */ /* 0x000fe200078e023b */
[----:B------:R-:W-:Y:S02]  /*13e0*/  LOP3.LUT R8, R8, 0x1f, RZ, 0xc0, !PT ;  /* 0x0000001f08087812 */ /* 0x000fe400078ec0ff */
[----:B------:R-:W-:Y:S02]  /*13f0*/  IADD3 R9, PT, PT, -R9, RZ, RZ ;  /* 0x000000ff09097210 */ /* 0x000fe40007ffe1ff */
[----:B------:R-:W-:Y:S02]  /*1400*/  IADD3 R59, PT, PT, R8, R59, RZ ;  /* 0x0000003b083b7210 */ /* 0x000fe40007ffe0ff */
[----:B------:R-:W1:Y:S05]  /*1410*/  LDC.64 R12, c[0x0][0x448] ;  /* 0x00011200ff0c7b82 */ /* 0x000e6a0000000a00 */
.L_x_223:
[----:B0-----:R-:W-:-:S04]  /*1420*/  IMAD.WIDE.U32 R4, R59, 0x4, R10 ;  /* 0x000000043b047825 */ /* 0x001fc800078e000a */
[----:B-1----:R-:W-:Y:S02]  /*1430*/  IMAD.WIDE.U32 R6, R59, 0x4, R12 ;  /* 0x000000043b067825 */ /* 0x002fe400078e000c */
[----:B------:R-:W2:Y:S04]  /*1440*/  LDG.E R5, desc[UR6][R4.64] ;  /* 0x0000000604057981 */ /* 0x000ea8000c1e1900 */
[----:B------:R-:W3:Y:S01]  /*1450*/  LDG.E R7, desc[UR6][R6.64] ;  /* 0x0000000606077981 */ /* 0x000ee2000c1e1900 */
[----:B------:R-:W-:Y:S02]  /*1460*/  IADD3 R9, PT, PT, R9, 0x1, RZ ;  /* 0x0000000109097810 */ /* 0x000fe40007ffe0ff */
[----:B------:R-:W-:Y:S02]  /*1470*/  LEA R59, R56, R59, 0x5 ;  /* 0x0000003b383b7211 */ /* 0x000fe400078e28ff */
[----:B------:R-:W-:Y:S01]  /*1480*/  ISETP.NE.AND P0, PT, R9, RZ, PT ;  /* 0x000000ff0900720c */ /* 0x000fe20003f05270 */
[----:B--2---:R-:W-:Y:S01]  /*1490*/  FADD.FTZ R2, R5, R2 ;  /* 0x0000000205027221 */ /* 0x004fe20000010000 */
[----:B---3--:R-:W-:-:S11]  /*14a0*/  FADD.FTZ R36, R7, R36 ;  /* 0x0000002407247221 */ /* 0x008fd60000010000 */
[----:B------:R-:W-:Y:S05]  /*14b0*/  @P0 BRA `(.L_x_223) ;  /* 0xfffffffc00d80947 */ /* 0x000fea000383ffff */
.L_x_215:
[----:B------:R-:W-:Y:S05]  /*14c0*/  BSYNC.RECONVERGENT B0 ;  /* 0x0000000000007941 */ /* 0x000fea0003800200 */
.L_x_214:
[----:B------:R-:W0:Y:S01]  /*14d0*/  S2R R3, SR_TID.X ;  /* 0x0000000000037919 */ /* 0x000e220000002100 */
[----:B------:R-:W1:Y:S01]  /*14e0*/  S2UR UR5, SR_CgaCtaId ;  /* 0x00000000000579c3 */ /* 0x000e620000008800 */
[----:B------:R-:W-:Y:S02]  /*14f0*/  UMOV UR4, 0x400 ;  /* 0x0000040000047882 */ /* 0x000fe40000000000 */
[----:B-1----:R-:W-:Y:S01]  /*1500*/  ULEA UR4, UR5, UR4, 0x18 ;  /* 0x0000000405047291 */ /* 0x002fe2000f8ec0ff */
[--C-:B0-----:R-:W-:Y:S02]  /*1510*/  LOP3.LUT R0, R58, 0x1f, R3.reuse, 0x78, !PT ;  /* 0x0000001f3a007812 */ /* 0x101fe400078e7803 */
[----:B------:R-:W-:Y:S02]  /*1520*/  LOP3.LUT R11, R3, 0x1f, RZ, 0xc0, !PT ;  /* 0x0000001f030b7812 */ /* 0x000fe400078ec0ff */
[C---:B------:R-:W-:Y:S02]  /*1530*/  LOP3.LUT R3, R0.reuse, 0x3e0, R3, 0xf8, !PT ;  /* 0x000003e000037812 */ /* 0x040fe400078ef803 */
[----:B------:R-:W-:-:S02]  /*1540*/  SHF.L.U32 R0, R0, 0x2, RZ ;  /* 0x0000000200007819 */ /* 0x000fc400000006ff */
[----:B------:R-:W-:Y:S02]  /*1550*/  LEA R3, R3, UR4, 0x2 ;  /* 0x0000000403037c11 */ /* 0x000fe4000f8e10ff */
[C---:B------:R-:W-:Y:S02]  /*1560*/  SHF.L.U32 R5, R11.reuse, 0x7, RZ ;  /* 0x000000070b057819 */ /* 0x040fe400000006ff */
[----:B------:R-:W-:Y:S01]  /*1570*/  ISETP.NE.AND P0, PT, R11, RZ, PT ;  /* 0x000000ff0b00720c */ /* 0x000fe20003f05270 */
[----:B------:R-:W-:Y:S01]  /*1580*/  STS [R3], R36 ;  /* 0x0000002403007388 */ /* 0x000fe20000000800 */
[----:B------:R-:W-:-:S03]  /*1590*/  LOP3.LUT R0, R5, R0, RZ, 0xfc, !PT ;  /* 0x0000000005007212 */ /* 0x000fc600078efcff */
[----:B------:R-:W-:Y:S01]  /*15a0*/  STS [R3+0x1000], R2 ;  /* 0x0010000203007388 */ /* 0x000fe20000000800 */
[----:B------:R-:W-:Y:S06]  /*15b0*/  BAR.SYNC.DEFER_BLOCKING 0x0 ;  /* 0x0000000000007b1d */ /* 0x000fec0000010000 */
[----:B------:R-:W0:Y:S04]  /*15c0*/  LDS R4, [R0+UR4] ;  /* 0x0000000400047984 */ /* 0x000e280008000800 */
[----:B------:R-:W1:Y:S04]  /*15d0*/  LDS R5, [R0+UR4+0x1000] ;  /* 0x0010000400057984 */ /* 0x000e680008000800 */
[----:B0-----:R-:W0:Y:S04]  /*15e0*/  SHFL.BFLY PT, R7, R4, 0x1, 0x1f ;  /* 0x0c201f0004077f89 */ /* 0x001e2800000e0000 */
[----:B-1----:R-:W1:Y:S01]  /*15f0*/  SHFL.BFLY PT, R6, R5, 0x1, 0x1f ;  /* 0x0c201f0005067f89 */ /* 0x002e6200000e0000 */
[----:B0-----:R-:W-:Y:S01]  /*1600*/  FADD.FTZ R8, R4, R7 ;  /* 0x0000000704087221 */ /* 0x001fe20000010000 */
[----:B-1----:R-:W-:-:S04]  /*1610*/  FADD.FTZ R6, R5, R6 ;  /* 0x0000000605067221 */ /* 0x002fc80000010000 */
[----:B------:R-:W0:Y:S04]  /*1620*/  SHFL.BFLY PT, R9, R8, 0x2, 0x1f ;  /* 0x0c401f0008097f89 */ /* 0x000e2800000e0000 */
[----:B------:R-:W1:Y:S01]  /*1630*/  SHFL.BFLY PT, R7, R6, 0x2, 0x1f ;  /* 0x0c401f0006077f89 */ /* 0x000e6200000e0000 */
[----:B0-----:R-:W-:Y:S01]  /*1640*/  FADD.FTZ R9, R8, R9 ;  /* 0x0000000908097221 */ /* 0x001fe20000010000 */
[----:B-1----:R-:W-:-:S04]  /*1650*/  FADD.FTZ R7, R6, R7 ;  /* 0x0000000706077221 */ /* 0x002fc80000010000 */
[----:B------:R-:W0:Y:S04]  /*1660*/  SHFL.BFLY PT, R10, R9, 0x4, 0x1f ;  /* 0x0c801f00090a7f89 */ /* 0x000e2800000e0000 */
[----:B------:R-:W1:Y:S01]  /*1670*/  SHFL.BFLY PT, R2, R7, 0x4, 0x1f ;  /* 0x0c801f0007027f89 */ /* 0x000e6200000e0000 */
[----:B0-----:R-:W-:Y:S01]  /*1680*/  FADD.FTZ R10, R9, R10 ;  /* 0x0000000a090a7221 */ /* 0x001fe20000010000 */
[----:B------:R-:W-:Y:S01]  /*1690*/  SHF.L.U32 R9, R57, 0x1, RZ ;  /* 0x0000000139097819 */ /* 0x000fe200000006ff */
[----:B-1----:R-:W-:-:S03]  /*16a0*/  FADD.FTZ R2, R7, R2 ;  /* 0x0000000207027221 */ /* 0x002fc60000010000 */
[----:B------:R-:W0:Y:S01]  /*16b0*/  SHFL.BFLY PT, R5, R10, 0x8, 0x1f ;  /* 0x0d001f000a057f89 */ /* 0x000e2200000e0000 */
[----:B------:R-:W-:Y:S02]  /*16c0*/  @!P0 LEA R7, R58, UR4, 0x2 ;  /* 0x000000043a078c11 */ /* 0x000fe4000f8e10ff */
[----:B------:R-:W-:Y:S01]  /*16d0*/  ISETP.GE.U32.AND P1, PT, R9, R56, PT ;  /* 0x000000380900720c */ /* 0x000fe20003f26070 */
[----:B------:R-:W1:Y:S01]  /*16e0*/  SHFL.BFLY PT, R3, R2, 0x8, 0x1f ;  /* 0x0d001f0002037f89 */ /* 0x000e6200000e0000 */
[----:B0-----:R-:W-:Y:S01]  /*16f0*/  FADD.FTZ R5, R10, R5 ;  /* 0x000000050a057221 */ /* 0x001fe20000010000 */
[----:B-1----:R-:W-:-:S04]  /*1700*/  FADD.FTZ R3, R2, R3 ;  /* 0x0000000302037221 */ /* 0x002fc80000010000 */
[----:B------:R-:W0:Y:S04]  /*1710*/  SHFL.BFLY PT, R4, R5, 0x10, 0x1f ;  /* 0x0e001f0005047f89 */ /* 0x000e2800000e0000 */
[----:B------:R-:W1:Y:S01]  /*1720*/  SHFL.BFLY PT, R0, R3, 0x10, 0x1f ;  /* 0x0e001f0003007f89 */ /* 0x000e6200000e0000 */
[----:B0-----:R-:W-:Y:S01]  /*1730*/  FADD.FTZ R4, R5, R4 ;  /* 0x0000000405047221 */ /* 0x001fe20000010000 */
[----:B-1----:R-:W-:-:S04]  /*1740*/  FADD.FTZ R0, R3, R0 ;  /* 0x0000000003007221 */ /* 0x002fc80000010000 */
[----:B------:R0:W-:Y:S04]  /*1750*/  @!P0 STS [R7+0x2000], R4 ;  /* 0x0020000407008388 */ /* 0x0001e80000000800 */
[----:B------:R0:W-:Y:S01]  /*1760*/  @!P0 STS [R7+0x2080], R0 ;  /* 0x0020800007008388 */ /* 0x0001e20000000800 */
[----:B------:R-:W-:Y:S06]  /*1770*/  BAR.SYNC.DEFER_BLOCKING 0x0 ;  /* 0x0000000000007b1d */ /* 0x000fec0000010000 */
[----:B------:R-:W-:Y:S05]  /*1780*/  @P1 EXIT ;  /* 0x000000000000194d */ /* 0x000fea0003800000 */
[----:B------:R-:W-:-:S04]  /*1790*/  ISETP.GT.U32.AND P0, PT, R11, 0xf, PT ;  /* 0x0000000f0b00780c */ /* 0x000fc80003f04070 */
[----:B------:R-:W-:-:S13]  /*17a0*/  ISETP.NE.OR P0, PT, R58, 0x1f, P0 ;  /* 0x0000001f3a00780c */ /* 0x000fda0000705670 */
[----:B------:R-:W-:Y:S05]  /*17b0*/  @P0 EXIT ;  /* 0x000000000000094d */ /* 0x000fea0003800000 */
[----:B0-----:R-:W-:Y:S01]  /*17c0*/  LEA R0, R11, UR4, 0x3 ;  /* 0x000000040b007c11 */ /* 0x001fe2000f8e18ff */
[----:B------:R-:W0:Y:S04]  /*17d0*/  LDC.64 R2, c[0x0][0x488] ;  /* 0x00012200ff027b82 */ /* 0x000e280000000a00 */
[----:B------:R-:W1:Y:S04]  /*17e0*/  LDS.64 R6, [R0+0x2000] ;  /* 0x0020000000067984 */ /* 0x000e680000000a00 */
[----:B------:R-:W2:Y:S01]  /*17f0*/  LDS.64 R8, [R0+0x2080] ;  /* 0x0020800000087984 */ /* 0x000ea20000000a00 */
[----:B------:R-:W3:Y:S01]  /*1800*/  LDC.64 R4, c[0x0][0x480] ;  /* 0x00012000ff047b82 */ /* 0x000ee20000000a00 */
[----:B0-----:R-:W-:-:S04]  /*1810*/  IMAD.WIDE.U32 R2, R57, 0x4, R2 ;  /* 0x0000000439027825 */ /* 0x001fc800078e0002 */
[----:B---3--:R-:W-:Y:S01]  /*1820*/  IMAD.WIDE.U32 R4, R57, 0x4, R4 ;  /* 0x0000000439047825 */ /* 0x008fe200078e0004 */
[----:B-1----:R-:W-:Y:S02]  /*1830*/  F2FP.BF16.F32.PACK_AB R7, R7, R6 ;  /* 0x000000060707723e */ /* 0x002fe400000010ff */
[----:B--2---:R-:W-:-:S03]  /*1840*/  F2FP.BF16.F32.PACK_AB R9, R9, R8 ;  /* 0x000000080909723e */ /* 0x004fc600000010ff */
[----:B------:R-:W-:Y:S04]  /*1850*/  STG.E desc[UR6][R2.64], R7 ;  /* 0x0000000702007986 */ /* 0x000fe8000c101906 */
[----:B------:R-:W-:Y:S01]  /*1860*/  STG.E desc[UR6][R4.64], R9 ;  /* 0x0000000904007986 */ /* 0x000fe2000c101906 */
[----:B------:R-:W-:Y:S05]  /*1870*/  EXIT ;  /* 0x000000000000794d */ /* 0x000fea0003800000 */
.L_x_224:
        /* <DEDUP_REMOVED lines=16> */
.L_x_3778:


//--------------------- .text._ZN10layer_norm40ln_parallel_residual_bwd_finalize_kernelINS_22Kernel_traits_finalizeILj6144E13__nv_bfloat16S2_S2_S2_fjLb0ELj1024ELj4ENS_18Kernel_traits_baseILj6144ES2_S2_S2_S2_fjLj1024EEEEELb0EEEvNS_9BwdParamsE --------------------------
	.section	.text._ZN10layer_norm40ln_parallel_residual_bwd_finalize_kernelINS_22Kernel_traits_finalizeILj6144E13__nv_bfloat16S2_S2_S2_fjLb0ELj1024ELj4ENS_18Kernel_traits_baseILj6144ES2_S2_S2_S2_fjLj1024EEEEELb0EEEvNS_9BwdParamsE,"ax",@progbits
	.align	128
        .global         _ZN10layer_norm40ln_parallel_residual_bwd_finalize_kernelINS_22Kernel_traits_finalizeILj6144E13__nv_bfloat16S2_S2_S2_fjLb0ELj1024ELj4ENS_18Kernel_traits_baseILj6144ES2_S2_S2_S2_fjLj1024EEEEELb0EEEvNS_9BwdParamsE
        .type           _ZN10layer_norm40ln_parallel_residual_bwd_finalize_kernelINS_22Kernel_traits_finalizeILj6144E13__nv_bfloat16S2_S2_S2_fjLb0ELj1024ELj4ENS_18Kernel_traits_baseILj6144ES2_S2_S2_S2_fjLj1024EEEEELb0EEEvNS_9BwdParamsE,@function
        .size           _ZN10layer_norm40ln_parallel_residual_bwd_finalize_kernelINS_22Kernel_traits_finalizeILj6144E13__nv_bfloat16S2_S2_S2_fjLb0ELj1024ELj4ENS_18Kernel_traits_baseILj6144ES2_S2_S2_S2_fjLj1024EEEEELb0EEEvNS_9BwdParamsE,(.L_x_3779 - _ZN10layer_norm40ln_parallel_residual_bwd_finalize_kernelINS_22Kernel_traits_finalizeILj6144E13__nv_bfloat16S2_S2_S2_fjLb0ELj1024ELj4ENS_18Kernel_traits_baseILj6144ES2_S2_S2_S2_fjLj1024EEEEELb0EEEvNS_9BwdParamsE)
        .other          _ZN10layer_norm40ln_parallel_residual_bwd_finalize_kernelINS_22Kernel_traits_finalizeILj6144E13__nv_bfloat16S2_S2_S2_fjLb0ELj1024ELj4ENS_18Kernel_traits_baseILj6144ES2_S2_S2_S2_fjLj1024EEEEELb0EEEvNS_9BwdParamsE,@"STO_CUDA_ENTRY STV_DEFAULT"
_ZN10layer_norm40ln_parallel_residual_bwd_finalize_kernelINS_22Kernel_traits_finalizeILj6144E13__nv_bfloat16S2_S2_S2_fjLb0ELj1024ELj4ENS_18Kernel_traits_baseILj6144ES2_S2_S2_S2_fjLj1024EEEEELb0EEEvNS_9BwdParamsE:
.text._ZN10layer_norm40ln_parallel_residual_bwd_finalize_kernelINS_22Kernel_traits_finalizeILj6144E13__nv_bfloat16S2_S2_S2_fjLb0ELj1024ELj4ENS_18Kernel_traits_baseILj6144ES2_S2_S2_S2_fjLj1024EEEEELb0EEEvNS_9BwdParamsE:
        /* <DEDUP_REMOVED lines=16> */
[----:B------:R-:W-:-:S02]  /*0100*/  CS2R R24, SRZ ;  /* 0x0000000000187805 */ /* 0x000fc4000001ff00 */
[----:B------:R-:W-:Y:S02]  /*0110*/  MOV R6, RZ ;  /* 0x000000ff00067202 */ /* 0x000fe40000000f00 */
[----:B------:R-:W-:Y:S02]  /*0120*/  IADD3 R8, PT, PT, R4, R5, RZ ;  /* 0x0000000504087210 */ /* 0x000fe40007ffe0ff */
[----:B-1----:R-:W-:-:S04]  /*0130*/  ISETP.GE.U32.AND P0, PT, R3, UR8, PT ;  /* 0x0000000803007c0c */ /* 0x002fc8000bf06070 */
[----:B0-----:R-:W-:-:S13]  /*0140*/  ISETP.GE.U32.OR P0, PT, R0, R2, P0 ;  /* 0x000000020000720c */ /* 0x001fda0000706470 */
[----:B--2---:R-:W-:Y:S05]  /*0150*/  @P0 BRA `(.L_x_226) ;  /* 0x0000001000400947 */ /* 0x004fea0003800000 */
[----:B------:R-:W-:Y:S01]  /*0160*/  LOP3.LUT R10, R3, 0x20, RZ, 0xfc, !PT ;  /* 0x00000020030a7812 */ /* 0x000fe200078efcff */
[----:B------:R-:W-:Y:S01]  /*0170*/  BSSY.RECONVERGENT B1, `(.L_x_227) ;  /* 0x0000095000017945 */ /* 0x000fe20003800200 */
[-C--:B------:R-:W-:Y:S02]  /*0180*/  LOP3.LUT R6, RZ, R3.reuse, RZ, 0x33, !PT ;  /* 0x00000003ff067212 */ /* 0x080fe400078e33ff */
[----:B------:R-:W-:Y:S02]  /*0190*/  CS2R R24, SRZ ;  /* 0x0000000000187805 */ /* 0x000fe4000001ff00 */
[----:B------:R-:W-:Y:S02]  /*01a0*/  VIMNMX.U32 R9, PT, PT, R10, UR8, !PT ;  /* 0x000000080a097c48 */ /* 0x000fe4000ffe0000 */
[----:B------:R-:W-:Y:S02]  /*01b0*/  MOV R5, R3 ;  /* 0x0000000300057202 */ /* 0x000fe40000000f00 */
[----:B------:R-:W-:-:S02]  /*01c0*/  IADD3 R9, PT, PT, R9, R6, RZ ;  /* 0x0000000609097210 */ /* 0x000fc40007ffe0ff */
[----:B------:R-:W-:Y:S02]  /*01d0*/  MOV R6, RZ ;  /* 0x000000ff00067202 */ /* 0x000fe40000000f00 */
[C---:B------:R-:W-:Y:S02]  /*01e0*/  ISETP.GE.U32.AND P0, PT, R9.reuse, 0xe0, PT ;  /* 0x000000e00900780c */ /* 0x040fe40003f06070 */
[----:B------:R-:W-:Y:S02]  /*01f0*/  MOV R12, RZ ;  /* 0x000000ff000c7202 */ /* 0x000fe40000000f00 */
[----:B------:R-:W-:-:S09]  /*0200*/  LEA.HI R11, R9, 0x1, RZ, 0x1b ;  /* 0x00000001090b7811 */ /* 0x000fd200078fd8ff */
[----:B------:R-:W-:Y:S05]  /*0210*/  @!P0 BRA `(.L_x_228) ;  /* 0x0000000800288947 */ /* 0x000fea0003800000 */
[-CC-:B------:R-:W-:Y:S01]  /*0220*/  IMAD R27, R10, R2.reuse, R7.reuse ;  /* 0x000000020a1b7224 */ /* 0x180fe200078e0207 */
[C---:B------:R-:W-:Y:S01]  /*0230*/  LOP3.LUT R6, R3.reuse, 0xa0, RZ, 0xfc, !PT ;  /* 0x000000a003067812 */ /* 0x040fe200078efcff */
[CCC-:B------:R-:W-:Y:S01]  /*0240*/  IMAD R29, R3.reuse, R2.reuse, R7.reuse ;  /* 0x00000002031d7224 */ /* 0x1c0fe200078e0207 */
[C---:B------:R-:W-:Y:S02]  /*0250*/  LOP3.LUT R5, R3.reuse, 0x80, RZ, 0xfc, !PT ;  /* 0x0000008003057812 */ /* 0x040fe400078efcff */
[C---:B------:R-:W-:Y:S02]  /*0260*/  LOP3.LUT R10, R3.reuse, 0xc0, RZ, 0xfc, !PT ;  /* 0x000000c0030a7812 */ /* 0x040fe400078efcff */
[----:B------:R-:W-:Y:S01]  /*0270*/  LOP3.LUT R13, R3, 0xe0, RZ, 0xfc, !PT ;  /* 0x000000e0030d7812 */ /* 0x000fe200078efcff */
[-CC-:B------:R-:W-:Y:S01]  /*0280*/  IMAD R21, R5, R2.reuse, R7.reuse ;  /* 0x0000000205157224 */ /* 0x180fe200078e0207 */
[C---:B------:R-:W-:Y:S01]  /*0290*/  LOP3.LUT R14, R3.reuse, 0x40, RZ, 0xfc, !PT ;  /* 0x00000040030e7812 */ /* 0x040fe200078efcff */
[-CC-:B------:R-:W-:Y:S01]  /*02a0*/  IMAD R19, R10, R2.reuse, R7.reuse ;  /* 0x000000020a137224 */ /* 0x180fe200078e0207 */
[----:B------:R-:W-:Y:S01]  /*02b0*/  LOP3.LUT R16, R3, 0x60, RZ, 0xfc, !PT ;  /* 0x0000006003107812 */ /* 0x000fe200078efcff */
[-CC-:B------:R-:W-:Y:S01]  /*02c0*/  IMAD R15, R13, R2.reuse, R7.reuse ;  /* 0x000000020d0f7224 */ /* 0x180fe200078e0207 */
[----:B------:R-:W-:Y:S01]  /*02d0*/  LOP3.LUT R18, R11, 0xffffff8, RZ, 0xc0, !PT ;  /* 0x0ffffff80b127812 */ /* 0x000fe200078ec0ff */
[----:B------:R-:W-:-:S02]  /*02e0*/  IMAD R11, R6, R2, R7 ;  /* 0x00000002060b7224 */ /* 0x000fc400078e0207 */
[----:B------:R-:W-:Y:S02]  /*02f0*/  HFMA2 R6, -RZ, RZ, 0, 0 ;  /* 0x00000000ff067431 */ /* 0x000fe400000001ff */
[-CC-:B------:R-:W-:Y:S01]  /*0300*/  IMAD R17, R14, R2.reuse, R7.reuse ;  /* 0x000000020e117224 */ /* 0x180fe200078e0207 */
[----:B------:R-:W-:Y:S01]  /*0310*/  MOV R5, R3 ;  /* 0x0000000300057202 */ /* 0x000fe20000000f00 */
[----:B------:R-:W-:Y:S01]  /*0320*/  IMAD R23, R16, R2, R7 ;  /* 0x0000000210177224 */ /* 0x000fe200078e0207 */
[----:B------:R-:W-:Y:S02]  /*0330*/  IADD3 R7, PT, PT, -R18, RZ, RZ ;  /* 0x000000ff12077210 */ /* 0x000fe40007ffe1ff */
[C---:B------:R-:W-:Y:S02]  /*0340*/  IADD3 R18, PT, PT, R4.reuse, R11, RZ ;  /* 0x0000000b04127210 */ /* 0x040fe40007ffe0ff */
[C---:B------:R-:W-:Y:S02]  /*0350*/  IADD3 R13, PT, PT, R4.reuse, R27, RZ ;  /* 0x0000001b040d7210 */ /* 0x040fe40007ffe0ff */
[----:B------:R-:W-:-:S02]  /*0360*/  IADD3 R10, PT, PT, R4, R29, RZ ;  /* 0x0000001d040a7210 */ /* 0x000fc40007ffe0ff */
[C---:B------:R-:W-:Y:S02]  /*0370*/  IADD3 R21, PT, PT, R4.reuse, R21, RZ ;  /* 0x0000001504157210 */ /* 0x040fe40007ffe0ff */
[C---:B------:R-:W-:Y:S02]  /*0380*/  IADD3 R19, PT, PT, R4.reuse, R19, RZ ;  /* 0x0000001304137210 */ /* 0x040fe40007ffe0ff */
[C---:B------:R-:W-:Y:S02]  /*0390*/  IADD3 R20, PT, PT, R4.reuse, R15, RZ ;  /* 0x0000000f04147210 */ /* 0x040fe40007ffe0ff */
[C---:B------:R-:W-:Y:S02]  /*03a0*/  IADD3 R11, PT, PT, R4.reuse, R17, RZ ;  /* 0x00000011040b7210 */ /* 0x040fe40007ffe0ff */
[----:B------:R-:W-:-:S07]  /*03b0*/  IADD3 R22, PT, PT, R4, R23, RZ ;  /* 0x0000001704167210 */ /* 0x000fce0007ffe0ff */
.L_x_229:
[----:B------:R-:W0:Y:S02]  /*03c0*/  LDC.64 R14, c[0x0][0x440] ;  /* 0x00011000ff0e7b82 */ /* 0x000e240000000a00 */
[----:B0-----:R-:W-:-:S05]  /*03d0*/  IMAD.WIDE.U32 R16, R10, 0x4, R14 ;  /* 0x000000040a107825 */ /* 0x001fca00078e000e */
[----:B------:R0:W2:Y:S02]  /*03e0*/  LDG.E R27, desc[UR6][R16.64] ;  /* 0x00000006101b7981 */ /* 0x0000a4000c1e1900 */
[----:B0-----:R-:W-:-:S05]  /*03f0*/  IMAD.WIDE.U32 R16, R13, 0x4, R14 ;  /* 0x000000040d107825 */ /* 0x001fca00078e000e */
[----:B------:R0:W3:Y:S02]  /*0400*/  LDG.E R23, desc[UR6][R16.64] ;  /* 0x0000000610177981 */ /* 0x0000e4000c1e1900 */
[----:B0-----:R-:W-:-:S04]  /*0410*/  IMAD.WIDE.U32 R16, R11, 0x4, R14 ;  /* 0x000000040b107825 */ /* 0x001fc800078e000e */
[----:B--2---:R-:W-:Y:S02]  /*0420*/  FADD.FTZ R26, R27, R6 ;  /* 0x000000061b1a7221 */ /* 0x004fe40000010000 */
[----:B------:R0:W2:Y:S02]  /*0430*/  LDG.E R6, desc[UR6][R16.64] ;  /* 0x0000000610067981 */ /* 0x0000a4000c1e1900 */
[----:B0-----:R-:W-:-:S04]  /*0440*/  IMAD.WIDE.U32 R16, R22, 0x4, R14 ;  /* 0x0000000416107825 */ /* 0x001fc800078e000e */
[----:B---3--:R-:W-:Y:S01]  /*0450*/  FADD.FTZ R23, R26, R23 ;  /* 0x000000171a177221 */ /* 0x008fe20000010000 */
[----:B------:R0:W3:Y:S01]  /*0460*/  LDG.E R28, desc[UR6][R16.64] ;  /* 0x00000006101c7981 */ /* 0x0000e2000c1e1900 */
[----:B------:R-:W-:-:S06]  /*0470*/  IMAD.WIDE.U32 R26, R18, 0x4, R14 ;  /* 0x00000004121a7825 */ /* 0x000fcc00078e000e */
[----:B------:R-:W4:Y:S01]  /*0480*/  LDG.E R26, desc[UR6][R26.64] ;  /* 0x000000061a1a7981 */ /* 0x000f22000c1e1900 */
[----:B0-----:R-:W-:-:S04]  /*0490*/  IMAD.WIDE.U32 R16, R21, 0x4, R14 ;  /* 0x0000000415107825 */ /* 0x001fc800078e000e */
[----:B--2---:R-:W-:Y:S02]  /*04a0*/  FADD.FTZ R23, R23, R6 ;  /* 0x0000000617177221 */ /* 0x004fe40000010000 */
[----:B------:R0:W2:Y:S02]  /*04b0*/  LDG.E R6, desc[UR6][R16.64] ;  /* 0x0000000610067981 */ /* 0x0000a4000c1e1900 */
[----:B0-----:R-:W-:-:S04]  /*04c0*/  IMAD.WIDE.U32 R16, R19, 0x4, R14 ;  /* 0x0000000413107825 */ /* 0x001fc800078e000e */
[----:B---3--:R-:W-:Y:S01]  /*04d0*/  FADD.FTZ R23, R23, R28 ;  /* 0x0000001c17177221 */ /* 0x008fe20000010000 */
[----:B------:R-:W-:Y:S01]  /*04e0*/  IMAD.WIDE.U32 R14, R20, 0x4, R14 ;  /* 0x00000004140e7825 */ /* 0x000fe200078e000e */
[----:B------:R-:W3:Y:S04]  /*04f0*/  LDG.E R16, desc[UR6][R16.64] ;  /* 0x0000000610107981 */ /* 0x000ee8000c1e1900 */
[----:B------:R0:W5:Y:S02]  /*0500*/  LDG.E R17, desc[UR6][R14.64] ;  /* 0x000000060e117981 */ /* 0x000164000c1e1900 */
[----:B0-----:R-:W0:Y:S01]  /*0510*/  LDC.64 R14, c[0x0][0x448] ;  /* 0x00011200ff0e7b82 */ /* 0x001e220000000a00 */
[----:B--2---:R-:W-:-:S04]  /*0520*/  FADD.FTZ R23, R23, R6 ;  /* 0x0000000617177221 */ /* 0x004fc80000010000 */
[----:B----4-:R-:W-:Y:S01]  /*0530*/  FADD.FTZ R23, R23, R26 ;  /* 0x0000001a17177221 */ /* 0x010fe20000010000 */
[----:B0-----:R-:W-:-:S05]  /*0540*/  IMAD.WIDE.U32 R26, R10, 0x4, R14 ;  /* 0x000000040a1a7825 */ /* 0x001fca00078e000e */
[----:B------:R0:W2:Y:S01]  /*0550*/  LDG.E R28, desc[UR6][R26.64] ;  /* 0x000000061a1c7981 */ /* 0x0000a2000c1e1900 */
[----:B---3--:R-:W-:Y:S01]  /*0560*/  FADD.FTZ R6, R23, R16 ;  /* 0x0000001017067221 */ /* 0x008fe20000010000 */
[----:B0-----:R-:W-:-:S05]  /*0570*/  IMAD.WIDE.U32 R26, R13, 0x4, R14 ;  /* 0x000000040d1a7825 */ /* 0x001fca00078e000e */
[----:B------:R-:W3:Y:S01]  /*0580*/  LDG.E R23, desc[UR6][R26.64] ;  /* 0x000000061a177981 */ /* 0x000ee2000c1e1900 */
[----:B-----5:R-:W-:Y:S01]  /*0590*/  FADD.FTZ R6, R6, R17 ;  /* 0x0000001106067221 */ /* 0x020fe20000010000 */
[----:B------:R-:W-:-:S05]  /*05a0*/  IMAD.WIDE.U32 R16, R11, 0x4, R14 ;  /* 0x000000040b107825 */ /* 0x000fca00078e000e */
[----:B------:R0:W4:Y:S02]  /*05b0*/  LDG.E R29, desc[UR6][R16.64] ;  /* 0x00000006101d7981 */ /* 0x000124000c1e1900 */
[----:B0-----:R-:W-:-:S04]  /*05c0*/  IMAD.WIDE.U32 R16, R22, 0x4, R14 ;  /* 0x0000000416107825 */ /* 0x001fc800078e000e */
[----:B--2---:R-:W-:-:S04]  /*05d0*/  FADD.FTZ R28, R28, R25 ;  /* 0x000000191c1c7221 */ /* 0x004fc80000010000 */
[----:B---3--:R-:W-:Y:S02]  /*05e0*/  FADD.FTZ R25, R28, R23 ;  /* 0x000000171c197221 */ /* 0x008fe40000010000 */
[----:B------:R0:W2:Y:S02]  /*05f0*/  LDG.E R23, desc[UR6][R16.64] ;  /* 0x0000000610177981 */ /* 0x0000a4000c1e1900 */
[----:B0-----:R-:W-:-:S05]  /*0600*/  IMAD.WIDE.U32 R16, R21, 0x4, R14 ;  /* 0x0000000415107825 */ /* 0x001fca00078e000e */
[----:B------:R0:W3:Y:S01]  /*0610*/  LDG.E R28, desc[UR6][R16.64] ;  /* 0x00000006101c7981 */ /* 0x0000e2000c1e1900 */
[----:B----4-:R-:W-:Y:S01]  /*0620*/  FADD.FTZ R29, R25, R29 ;  /* 0x0000001d191d7221 */ /* 0x010fe20000010000 */
[----:B0-----:R-:W-:-:S05]  /*0630*/  IMAD.WIDE.U32 R16, R18, 0x4, R14 ;  /* 0x0000000412107825 */ /* 0x001fca00078e000e */
[----:B------:R0:W4:Y:S02]  /*0640*/  LDG.E R25, desc[UR6][R16.64] ;  /* 0x0000000610197981 */ /* 0x000124000c1e1900 */
[----:B0-----:R-:W-:-:S05]  /*0650*/  IMAD.WIDE.U32 R16, R19, 0x4, R14 ;  /* 0x0000000413107825 */ /* 0x001fca00078e000e */
[----:B------:R0:W5:Y:S02]  /*0660*/  LDG.E R27, desc[UR6][R16.64] ;  /* 0x00000006101b7981 */ /* 0x000164000c1e1900 */
[----:B0-----:R-:W0:Y:S01]  /*0670*/  LDC.64 R16, c[0x0][0x450] ;  /* 0x00011400ff107b82 */ /* 0x001e220000000a00 */
[----:B------:R-:W-:-:S05]  /*0680*/  IMAD.WIDE.U32 R14, R20, 0x4, R14 ;  /* 0x00000004140e7825 */ /* 0x000fca00078e000e */
[----:B------:R0:W5:Y:S02]  /*0690*/  LDG.E R26, desc[UR6][R14.64] ;  /* 0x000000060e1a7981 */ /* 0x000164000c1e1900 */
[----:B0-----:R-:W-:-:S04]  /*06a0*/  IMAD.WIDE.U32 R14, R10, 0x4, R16 ;  /* 0x000000040a0e7825 */ /* 0x001fc800078e0010 */
[----:B--2---:R-:W-:-:S04]  /*06b0*/  FADD.FTZ R23, R29, R23 ;  /* 0x000000171d177221 */ /* 0x004fc80000010000 */
[----:B---3--:R-:W-:-:S04]  /*06c0*/  FADD.FTZ R23, R23, R28 ;  /* 0x0000001c17177221 */ /* 0x008fc80000010000 */
[----:B----4-:R-:W-:Y:S02]  /*06d0*/  FADD.FTZ R28, R23, R25 ;  /* 0x00000019171c7221 */ /* 0x010fe40000010000 */
[----:B------:R0:W2:Y:S02]  /*06e0*/  LDG.E R23, desc[UR6][R14.64] ;  /* 0x000000060e177981 */ /* 0x0000a4000c1e1900 */
[----:B0-----:R-:W-:-:S04]  /*06f0*/  IMAD.WIDE.U32 R14, R13, 0x4, R16 ;  /* 0x000000040d0e7825 */ /* 0x001fc800078e0010 */
[----:B-----5:R-:W-:Y:S02]  /*0700*/  FADD.FTZ R25, R28, R27 ;  /* 0x0000001b1c197221 */ /* 0x020fe40000010000 */
[----:B------:R0:W3:Y:S02]  /*0710*/  LDG.E R28, desc[UR6][R14.64] ;  /* 0x000000060e1c7981 */ /* 0x0000e4000c1e1900 */
[----:B0-----:R-:W-:-:S04]  /*0720*/  IMAD.WIDE.U32 R14, R11, 0x4, R16 ;  /* 0x000000040b0e7825 */ /* 0x001fc800078e0010 */
[----:B--2---:R-:W-:Y:S02]  /*0730*/  FADD.FTZ R23, R23, R12 ;  /* 0x0000000c17177221 */ /* 0x004fe40000010000 */
[----:B------:R0:W2:Y:S02]  /*0740*/  LDG.E R12, desc[UR6][R14.64] ;  /* 0x000000060e0c7981 */ /* 0x0000a4000c1e1900 */
[----:B0-----:R-:W-:-:S05]  /*0750*/  IMAD.WIDE.U32 R14, R22, 0x4, R16 ;  /* 0x00000004160e7825 */ /* 0x001fca00078e0010 */
[----:B------:R0:W4:Y:S01]  /*0760*/  LDG.E R27, desc[UR6][R14.64] ;  /* 0x000000060e1b7981 */ /* 0x000122000c1e1900 */
[----:B---3--:R-:W-:Y:S01]  /*0770*/  FADD.FTZ R23, R23, R28 ;  /* 0x0000001c17177221 */ /* 0x008fe20000010000 */
[----:B0-----:R-:W-:-:S04]  /*0780*/  IMAD.WIDE.U32 R14, R21, 0x4, R16 ;  /* 0x00000004150e7825 */ /* 0x001fc800078e0010 */
[----:B--2---:R-:W-:Y:S02]  /*0790*/  FADD.FTZ R12, R23, R12 ;  /* 0x0000000c170c7221 */ /* 0x004fe40000010000 */
[----:B------:R0:W2:Y:S02]  /*07a0*/  LDG.E R23, desc[UR6][R14.64] ;  /* 0x000000060e177981 */ /* 0x0000a4000c1e1900 */
[----:B0-----:R-:W-:-:S04]  /*07b0*/  IMAD.WIDE.U32 R14, R18, 0x4, R16 ;  /* 0x00000004120e7825 */ /* 0x001fc800078e0010 */
[----:B----4-:R-:W-:Y:S02]  /*07c0*/  FADD.FTZ R12, R12, R27 ;  /* 0x0000001b0c0c7221 */ /* 0x010fe40000010000 */
[----:B------:R0:W3:Y:S02]  /*07d0*/  LDG.E R27, desc[UR6][R14.64] ;  /* 0x000000060e1b7981 */ /* 0x0000e4000c1e1900 */
[----:B0-----:R-:W-:-:S04]  /*07e0*/  IMAD.WIDE.U32 R14, R19, 0x4, R16 ;  /* 0x00000004130e7825 */ /* 0x001fc800078e0010 */
[----:B------:R-:W-:-:S04]  /*07f0*/  IMAD.WIDE.U32 R16, R20, 0x4, R16 ;  /* 0x0000000414107825 */ /* 0x000fc800078e0010 */
[----:B--2---:R-:W-:Y:S02]  /*0800*/  FADD.FTZ R12, R12, R23 ;  /* 0x000000170c0c7221 */ /* 0x004fe40000010000 */
[----:B------:R0:W2:Y:S02]  /*0810*/  LDG.E R23, desc[UR6][R14.64] ;  /* 0x000000060e177981 */ /* 0x0000a4000c1e1900 */
[----:B0-----:R-:W0:Y:S01]  /*0820*/  LDC.64 R14, c[0x0][0x458] ;  /* 0x00011600ff0e7b82 */ /* 0x001e220000000a00 */
[----:B---3--:R-:W-:Y:S02]  /*0830*/  FADD.FTZ R28, R12, R27 ;  /* 0x0000001b0c1c7221 */ /* 0x008fe40000010000 */
[----:B------:R0:W3:Y:S02]  /*0840*/  LDG.E R12, desc[UR6][R16.64] ;  /* 0x00000006100c7981 */ /* 0x0000e4000c1e1900 */
[----:B0-----:R-:W-:-:S05]  /*0850*/  IMAD.WIDE.U32 R16, R10, 0x4, R14 ;  /* 0x000000040a107825 */ /* 0x001fca00078e000e */
[----:B------:R0:W4:Y:S02]  /*0860*/  LDG.E R27, desc[UR6][R16.64] ;  /* 0x00000006101b7981 */ /* 0x000124000c1e1900 */
[----:B0-----:R-:W-:-:S04]  /*0870*/  IMAD.WIDE.U32 R16, R13, 0x4, R14 ;  /* 0x000000040d107825 */ /* 0x001fc800078e000e */
[----:B----4-:R-:W-:Y:S02]  /*0880*/  FADD.FTZ R27, R27, R24 ;  /* 0x000000181b1b7221 */ /* 0x010fe40000010000 */
        /* <DEDUP_REMOVED lines=14> */
[----:B------:R-:W-:-:S06]  /*0970*/  IMAD.WIDE.U32 R14, R20, 0x4, R14 ;  /* 0x00000004140e7825 */ /* 0x000fcc00078e000e */
[----:B------:R-:W5:Y:S01]  /*0980*/  LDG.E R15, desc[UR6][R14.64] ;  /* 0x000000060e0f7981 */ /* 0x000f62000c1e1900 */
[----:B----4-:R-:W-:-:S03]  /*0990*/  FADD.FTZ R24, R24, R27 ;  /* 0x0000001b18187221 */ /* 0x010fc60000010000 */
[----:B------:R-:W4:Y:S01]  /*09a0*/  LDG.E R27, desc[UR6][R16.64] ;  /* 0x00000006101b7981 */ /* 0x000f22000c1e1900 */
[----:B------:R-:W-:-:S04]  /*09b0*/  IADD3 R7, PT, PT, R7, 0x8, RZ ;  /* 0x0000000807077810 */ /* 0x000fc80007ffe0ff */
[----:B------:R-:W-:Y:S01]  /*09c0*/  ISETP.NE.AND P0, PT, R7, RZ, PT ;  /* 0x000000ff0700720c */ /* 0x000fe20003f05270 */
[----:B--2---:R-:W-:Y:S01]  /*09d0*/  FADD.FTZ R23, R28, R23 ;  /* 0x000000171c177221 */ /* 0x004fe20000010000 */
[----:B------:R-:W-:Y:S01]  /*09e0*/  FADD.FTZ R25, R25, R26 ;  /* 0x0000001a19197221 */ /* 0x000fe20000010000 */
[----:B------:R-:W-:Y:S02]  /*09f0*/  IADD3 R5, PT, PT, R5, 0x100, RZ ;  /* 0x0000010005057810 */ /* 0x000fe40007ffe0ff */
[----:B---3--:R-:W-:Y:S01]  /*0a00*/  FADD.FTZ R12, R23, R12 ;  /* 0x0000000c170c7221 */ /* 0x008fe20000010000 */
[C---:B------:R-:W-:Y:S02]  /*0a10*/  LEA R10, R2.reuse, R10, 0x8 ;  /* 0x0000000a020a7211 */ /* 0x040fe400078e40ff */
[C---:B------:R-:W-:Y:S02]  /*0a20*/  LEA R13, R2.reuse, R13, 0x8 ;  /* 0x0000000d020d7211 */ /* 0x040fe400078e40ff */
[----:B------:R-:W-:-:S02]  /*0a30*/  LEA R11, R2, R11, 0x8 ;  /* 0x0000000b020b7211 */ /* 0x000fc400078e40ff */
[C---:B------:R-:W-:Y:S02]  /*0a40*/  LEA R22, R2.reuse, R22, 0x8 ;  /* 0x0000001602167211 */ /* 0x040fe400078e40ff */
[C---:B------:R-:W-:Y:S02]  /*0a50*/  LEA R21, R2.reuse, R21, 0x8 ;  /* 0x0000001502157211 */ /* 0x040fe400078e40ff */
[C---:B------:R-:W-:Y:S02]  /*0a60*/  LEA R18, R2.reuse, R18, 0x8 ;  /* 0x0000001202127211 */ /* 0x040fe400078e40ff */
[C---:B------:R-:W-:Y:S02]  /*0a70*/  LEA R19, R2.reuse, R19, 0x8 ;  /* 0x0000001302137211 */ /* 0x040fe400078e40ff */
[----:B------:R-:W-:Y:S01]  /*0a80*/  LEA R20, R2, R20, 0x8 ;  /* 0x0000001402147211 */ /* 0x000fe200078e40ff */
[----:B----4-:R-:W-:-:S04]  /*0a90*/  FADD.FTZ R24, R24, R27 ;  /* 0x0000001b18187221 */ /* 0x010fc80000010000 */
[----:B-----5:R-:W-:Y:S01]  /*0aa0*/  FADD.FTZ R24, R24, R15 ;  /* 0x0000000f18187221 */ /* 0x020fe20000010000 */
[----:B------:R-:W-:Y:S06]  /*0ab0*/  @P0 BRA `(.L_x_229) ;  /* 0xfffffff800400947 */ /* 0x000fec000383ffff */
.L_x_228:
[----:B------:R-:W-:Y:S05]  /*0ac0*/  BSYNC.RECONVERGENT B1 ;  /* 0x0000000000017941 */ /* 0x000fea0003800200 */
.L_x_227:
[----:B------:R-:W-:-:S04]  /*0ad0*/  LEA.HI R7, R9, 0x1, RZ, 0x1b ;  /* 0x0000000109077811 */ /* 0x000fc800078fd8ff */
[----:B------:R-:W-:-:S04]  /*0ae0*/  LOP3.LUT R10, R7, 0x7, RZ, 0xc0, !PT ;  /* 0x00000007070a7812 */ /* 0x000fc800078ec0ff */
[----:B------:R-:W-:-:S13]  /*0af0*/  ISETP.NE.AND P0, PT, R10, RZ, PT ;  /* 0x000000ff0a00720c */ /* 0x000fda0003f05270 */
[----:B------:R-:W-:Y:S05]  /*0b00*/  @!P0 BRA `(.L_x_226) ;  /* 0x0000000400d48947 */ /* 0x000fea0003800000 */
[----:B------:R-:W-:Y:S01]  /*0b10*/  ISETP.GE.U32.AND P0, PT, R10, 0x4, PT ;  /* 0x000000040a00780c */ /* 0x000fe20003f06070 */
[----:B------:R-:W-:Y:S01]  /*0b20*/  BSSY.RECONVERGENT B1, `(.L_x_230) ;  /* 0x000003c000017945 */ /* 0x000fe20003800200 */
[----:B------:R-:W-:-:S11]  /*0b30*/  LOP3.LUT P1, R7, R7, 0x3, RZ, 0xc0, !PT ;  /* 0x0000000307077812 */ /* 0x000fd6000782c0ff */
[----:B------:R-:W-:Y:S05]  /*0b40*/  @!P0 BRA `(.L_x_231) ;  /* 0x0000000000e48947 */ /* 0x000fea0003800000 */
[----:B------:R-:W0:Y:S01]  /*0b50*/  LDC.64 R18, c[0x0][0x440] ;  /* 0x00011000ff127b82 */ /* 0x000e220000000a00 */
[----:B------:R-:W-:-:S07]  /*0b60*/  IMAD R27, R5, R2, R0 ;  /* 0x00000002051b7224 */ /* 0x000fce00078e0200 */
[----:B------:R-:W1:Y:S08]  /*0b70*/  LDC.64 R14, c[0x0][0x450] ;  /* 0x00011400ff0e7b82 */ /* 0x000e700000000a00 */
[----:B------:R-:W2:Y:S08]  /*0b80*/  LDC.64 R10, c[0x0][0x448] ;  /* 0x00011200ff0a7b82 */ /* 0x000eb00000000a00 */
[----:B------:R-:W3:Y:S01]  /*0b90*/  LDC.64 R16, c[0x0][0x458] ;  /* 0x00011600ff107b82 */ /* 0x000ee20000000a00 */
[----:B0-----:R-:W-:-:S05]  /*0ba0*/  IMAD.WIDE.U32 R20, R27, 0x4, R18 ;  /* 0x000000041b147825 */ /* 0x001fca00078e0012 */
[----:B------:R1:W4:Y:S02]  /*0bb0*/  LDG.E R13, desc[UR6][R20.64] ;  /* 0x00000006140d7981 */ /* 0x000324000c1e1900 */
[----:B-1----:R-:W-:-:S04]  /*0bc0*/  IMAD.WIDE.U32 R20, R27, 0x4, R14 ;  /* 0x000000041b147825 */ /* 0x002fc800078e000e */
[C---:B--2---:R-:W-:Y:S01]  /*0bd0*/  IMAD.WIDE.U32 R22, R27.reuse, 0x4, R10 ;  /* 0x000000041b167825 */ /* 0x044fe200078e000a */
[----:B------:R3:W2:Y:S05]  /*0be0*/  LDG.E R29, desc[UR6][R20.64] ;  /* 0x00000006141d7981 */ /* 0x0006aa000c1e1900 */
[----:B------:R-:W5:Y:S01]  /*0bf0*/  LDG.E R22, desc[UR6][R22.64] ;  /* 0x0000000616167981 */ /* 0x000f62000c1e1900 */
[----:B---3--:R-:W-:-:S05]  /*0c00*/  IMAD.WIDE.U32 R20, R27, 0x4, R16 ;  /* 0x000000041b147825 */ /* 0x008fca00078e0010 */
[----:B------:R4:W3:Y:S02]  /*0c10*/  LDG.E R26, desc[UR6][R20.64] ;  /* 0x00000006141a7981 */ /* 0x0008e4000c1e1900 */
[----:B----4-:R-:W-:Y:S01]  /*0c20*/  FADD.FTZ R20, R6, R13 ;  /* 0x0000000d06147221 */ /* 0x010fe20000010000 */
[----:B------:R-:W-:Y:S01]  /*0c30*/  LEA R13, R2, R27, 0x5 ;  /* 0x0000001b020d7211 */ /* 0x000fe200078e28ff */
[----:B--2---:R-:W-:-:S04]  /*0c40*/  FADD.FTZ R23, R12, R29 ;  /* 0x0000001d0c177221 */ /* 0x004fc80000010000 */
[----:B------:R-:W-:-:S04]  /*0c50*/  IMAD.WIDE.U32 R28, R13, 0x4, R10 ;  /* 0x000000040d1c7825 */ /* 0x000fc800078e000a */
[----:B-----5:R-:W-:Y:S01]  /*0c60*/  FADD.FTZ R6, R25, R22 ;  /* 0x0000001619067221 */ /* 0x020fe20000010000 */
[----:B---3--:R-:W-:Y:S01]  /*0c70*/  FADD.FTZ R22, R24, R26 ;  /* 0x0000001a18167221 */ /* 0x008fe20000010000 */
[----:B------:R-:W-:-:S06]  /*0c80*/  IMAD.WIDE.U32 R24, R13, 0x4, R18 ;  /* 0x000000040d187825 */ /* 0x000fcc00078e0012 */
[----:B------:R-:W2:Y:S04]  /*0c90*/  LDG.E R25, desc[UR6][R24.64] ;  /* 0x0000000618197981 */ /* 0x000ea8000c1e1900 */
[----:B------:R0:W3:Y:S02]  /*0ca0*/  LDG.E R24, desc[UR6][R28.64] ;  /* 0x000000061c187981 */ /* 0x0000e4000c1e1900 */
[----:B0-----:R-:W-:-:S04]  /*0cb0*/  IMAD.WIDE.U32 R28, R13, 0x4, R14 ;  /* 0x000000040d1c7825 */ /* 0x001fc800078e000e */
[----:B------:R-:W-:Y:S01]  /*0cc0*/  IMAD.WIDE.U32 R12, R13, 0x4, R16 ;  /* 0x000000040d0c7825 */ /* 0x000fe200078e0010 */
[----:B------:R0:W4:Y:S05]  /*0cd0*/  LDG.E R21, desc[UR6][R28.64] ;  /* 0x000000061c157981 */ /* 0x00012a000c1e1900 */
[----:B------:R-:W5:Y:S01]  /*0ce0*/  LDG.E R12, desc[UR6][R12.64] ;  /* 0x000000060c0c7981 */ /* 0x000f62000c1e1900 */
[----:B------:R-:W-:-:S04]  /*0cf0*/  LEA R27, R2, R27, 0x6 ;  /* 0x0000001b021b7211 */ /* 0x000fc800078e30ff */
[----:B------:R-:W-:Y:S01]  /*0d00*/  LEA R26, R2, R27, 0x5 ;  /* 0x0000001b021a7211 */ /* 0x000fe200078e28ff */
[----:B0-----:R-:W-:-:S04]  /*0d10*/  IMAD.WIDE.U32 R28, R27, 0x4, R18 ;  /* 0x000000041b1c7825 */ /* 0x001fc800078e0012 */
[----:B------:R-:W-:-:S06]  /*0d20*/  IMAD.WIDE.U32 R18, R26, 0x4, R18 ;  /* 0x000000041a127825 */ /* 0x000fcc00078e0012 */
[----:B------:R-:W5:Y:S01]  /*0d30*/  LDG.E R18, desc[UR6][R18.64] ;  /* 0x0000000612127981 */ /* 0x000f62000c1e1900 */
[----:B--2---:R-:W-:Y:S01]  /*0d40*/  FADD.FTZ R25, R20, R25 ;  /* 0x0000001914197221 */ /* 0x004fe20000010000 */
[----:B---3--:R-:W-:Y:S02]  /*0d50*/  FADD.FTZ R24, R6, R24 ;  /* 0x0000001806187221 */ /* 0x008fe40000010000 */
[----:B------:R-:W2:Y:S01]  /*0d60*/  LDG.E R6, desc[UR6][R28.64] ;  /* 0x000000061c067981 */ /* 0x000ea2000c1e1900 */
[----:B----4-:R-:W-:Y:S01]  /*0d70*/  FADD.FTZ R23, R23, R21 ;  /* 0x0000001517177221 */ /* 0x010fe20000010000 */
[----:B------:R-:W-:-:S04]  /*0d80*/  IMAD.WIDE.U32 R20, R27, 0x4, R10 ;  /* 0x000000041b147825 */ /* 0x000fc800078e000a */
[----:B-----5:R-:W-:Y:S01]  /*0d90*/  FADD.FTZ R22, R22, R12 ;  /* 0x0000000c16167221 */ /* 0x020fe20000010000 */
[----:B------:R-:W-:Y:S01]  /*0da0*/  IMAD.WIDE.U32 R12, R27, 0x4, R14 ;  /* 0x000000041b0c7825 */ /* 0x000fe200078e000e */
[----:B------:R-:W3:Y:S03]  /*0db0*/  LDG.E R21, desc[UR6][R20.64] ;  /* 0x0000000614157981 */ /* 0x000ee6000c1e1900 */
[----:B------:R-:W-:-:S04]  /*0dc0*/  IMAD.WIDE.U32 R10, R26, 0x4, R10 ;  /* 0x000000041a0a7825 */ /* 0x000fc800078e000a */
[----:B------:R-:W-:Y:S02]  /*0dd0*/  IMAD.WIDE.U32 R14, R26, 0x4, R14 ;  /* 0x000000041a0e7825 */ /* 0x000fe400078e000e */
[----:B------:R-:W4:Y:S04]  /*0de0*/  LDG.E R10, desc[UR6][R10.64] ;  /* 0x000000060a0a7981 */ /* 0x000f28000c1e1900 */
[----:B------:R0:W5:Y:S04]  /*0df0*/  LDG.E R20, desc[UR6][R12.64] ;  /* 0x000000060c147981 */ /* 0x000168000c1e1900 */
[----:B------:R-:W5:Y:S01]  /*0e00*/  LDG.E R15, desc[UR6][R14.64] ;  /* 0x000000060e0f7981 */ /* 0x000f62000c1e1900 */
[----:B0-----:R-:W-:-:S04]  /*0e10*/  IMAD.WIDE.U32 R12, R27, 0x4, R16 ;  /* 0x000000041b0c7825 */ /* 0x001fc800078e0010 */
[----:B------:R-:W-:Y:S01]  /*0e20*/  IMAD.WIDE.U32 R16, R26, 0x4, R16 ;  /* 0x000000041a107825 */ /* 0x000fe200078e0010 */
[----:B------:R0:W5:Y:S05]  /*0e30*/  LDG.E R27, desc[UR6][R12.64] ;  /* 0x000000060c1b7981 */ /* 0x00016a000c1e1900 */
[----:B------:R-:W5:Y:S01]  /*0e40*/  LDG.E R17, desc[UR6][R16.64] ;  /* 0x0000000610117981 */ /* 0x000f62000c1e1900 */
[----:B------:R-:W-:Y:S01]  /*0e50*/  IADD3 R5, PT, PT, R5, 0x80, RZ ;  /* 0x0000008005057810 */ /* 0x000fe20007ffe0ff */
[----:B--2---:R-:W-:-:S04]  /*0e60*/  FADD.FTZ R25, R25, R6 ;  /* 0x0000000619197221 */ /* 0x004fc80000010000 */
[----:B------:R-:W-:Y:S01]  /*0e70*/  FADD.FTZ R6, R25, R18 ;  /* 0x0000001219067221 */ /* 0x000fe20000010000 */
[----:B---3--:R-:W-:-:S04]  /*0e80*/  FADD.FTZ R21, R24, R21 ;  /* 0x0000001518157221 */ /* 0x008fc80000010000 */
[----:B----4-:R-:W-:Y:S01]  /*0e90*/  FADD.FTZ R25, R21, R10 ;  /* 0x0000000a15197221 */ /* 0x010fe20000010000 */
[----:B-----5:R-:W-:-:S04]  /*0ea0*/  FADD.FTZ R20, R23, R20 ;  /* 0x0000001417147221 */ /* 0x020fc80000010000 */
[----:B0-----:R-:W-:Y:S01]  /*0eb0*/  FADD.FTZ R12, R20, R15 ;  /* 0x0000000f140c7221 */ /* 0x001fe20000010000 */
[----:B------:R-:W-:-:S04]  /*0ec0*/  FADD.FTZ R22, R22, R27 ;  /* 0x0000001b16167221 */ /* 0x000fc80000010000 */
[----:B------:R-:W-:-:S07]  /*0ed0*/  FADD.FTZ R24, R22, R17 ;  /* 0x0000001116187221 */ /* 0x000fce0000010000 */
.L_x_231:
[----:B------:R-:W-:Y:S05]  /*0ee0*/  BSYNC.RECONVERGENT B1 ;  /* 0x0000000000017941 */ /* 0x000fea0003800200 */
.L_x_230:
[----:B------:R-:W-:Y:S05]  /*0ef0*/  @!P1 BRA `(.L_x_226) ;  /* 0x0000000000d89947 */ /* 0x000fea0003800000 */
[----:B------:R-:W-:Y:S01]  /*0f00*/  ISETP.NE.AND P1, PT, R7, 0x1, PT ;  /* 0x000000010700780c */ /* 0x000fe20003f25270 */
[----:B------:R-:W-:Y:S01]  /*0f10*/  BSSY.RECONVERGENT B1, `(.L_x_232) ;  /* 0x0000022000017945 */ /* 0x000fe20003800200 */
[----:B------:R-:W-:-:S11]  /*0f20*/  LOP3.LUT P0, RZ, R9, 0x20, RZ, 0xc0, !PT ;  /* 0x0000002009ff7812 */ /* 0x000fd6000780c0ff */
[----:B------:R-:W-:Y:S05]  /*0f30*/  @!P1 BRA `(.L_x_233) ;  /* 0x00000000007c9947 */ /* 0x000fea0003800000 */
[----:B------:R-:W0:Y:S01]  /*0f40*/  LDC.64 R16, c[0x0][0x448] ;  /* 0x00011200ff107b82 */ /* 0x000e220000000a00 */
[----:B------:R-:W-:-:S07]  /*0f50*/  IMAD R29, R5, R2, R0 ;  /* 0x00000002051d7224 */ /* 0x000fce00078e0200 */
[----:B------:R-:W1:Y:S08]  /*0f60*/  LDC.64 R18, c[0x0][0x450] ;  /* 0x00011400ff127b82 */ /* 0x000e700000000a00 */
[----:B------:R-:W2:Y:S08]  /*0f70*/  LDC.64 R14, c[0x0][0x440] ;  /* 0x00011000ff0e7b82 */ /* 0x000eb00000000a00 */
[----:B------:R-:W3:Y:S01]  /*0f80*/  LDC.64 R20, c[0x0][0x458] ;  /* 0x00011600ff147b82 */ /* 0x000ee20000000a00 */
[----:B0-----:R-:W-:Y:S01]  /*0f90*/  IMAD.WIDE.U32 R10, R29, 0x4, R16 ;  /* 0x000000041d0a7825 */ /* 0x001fe200078e0010 */
[----:B------:R-:W-:-:S04]  /*0fa0*/  LEA R9, R2, R29, 0x5 ;  /* 0x0000001d02097211 */ /* 0x000fc800078e28ff */
[----:B------:R3:W4:Y:S01]  /*0fb0*/  LDG.E R13, desc[UR6][R10.64] ;  /* 0x000000060a0d7981 */ /* 0x000722000c1e1900 */
[----:B-1----:R-:W-:-:S04]  /*0fc0*/  IMAD.WIDE.U32 R22, R29, 0x4, R18 ;  /* 0x000000041d167825 */ /* 0x002fc800078e0012 */
[----:B------:R-:W-:Y:S02]  /*0fd0*/  IMAD.WIDE.U32 R16, R9, 0x4, R16 ;  /* 0x0000000409107825 */ /* 0x000fe400078e0010 */
[----:B------:R-:W5:Y:S02]  /*0fe0*/  LDG.E R22, desc[UR6][R22.64] ;  /* 0x0000000616167981 */ /* 0x000f64000c1e1900 */
[--C-:B--2---:R-:W-:Y:S02]  /*0ff0*/  IMAD.WIDE.U32 R26, R29, 0x4, R14.reuse ;  /* 0x000000041d1a7825 */ /* 0x104fe400078e000e */
[----:B------:R-:W2:Y:S02]  /*1000*/  LDG.E R16, desc[UR6][R16.64] ;  /* 0x0000000610107981 */ /* 0x000ea4000c1e1900 */
[----:B------:R-:W-:Y:S02]  /*1010*/  IMAD.WIDE.U32 R14, R9, 0x4, R14 ;  /* 0x00000004090e7825 */ /* 0x000fe400078e000e */
[----:B------:R-:W2:Y:S02]  /*1020*/  LDG.E R7, desc[UR6][R26.64] ;  /* 0x000000061a077981 */ /* 0x000ea4000c1e1900 */
[----:B---3--:R-:W-:-:S02]  /*1030*/  IMAD.WIDE.U32 R10, R29, 0x4, R20 ;  /* 0x000000041d0a7825 */ /* 0x008fc400078e0014 */
[----:B------:R-:W3:Y:S02]  /*1040*/  LDG.E R15, desc[UR6][R14.64] ;  /* 0x000000060e0f7981 */ /* 0x000ee4000c1e1900 */
[----:B------:R-:W-:-:S04]  /*1050*/  IMAD.WIDE.U32 R18, R9, 0x4, R18 ;  /* 0x0000000409127825 */ /* 0x000fc800078e0012 */
[----:B------:R-:W-:Y:S02]  /*1060*/  IMAD.WIDE.U32 R20, R9, 0x4, R20 ;  /* 0x0000000409147825 */ /* 0x000fe400078e0014 */
[----:B------:R-:W3:Y:S04]  /*1070*/  LDG.E R9, desc[UR6][R10.64] ;  /* 0x000000060a097981 */ /* 0x000ee8000c1e1900 */
[----:B------:R-:W3:Y:S04]  /*1080*/  LDG.E R19, desc[UR6][R18.64] ;  /* 0x0000000612137981 */ /* 0x000ee8000c1e1900 */
[----:B------:R-:W3:Y:S01]  /*1090*/  LDG.E R20, desc[UR6][R20.64] ;  /* 0x0000000614147981 */ /* 0x000ee2000c1e1900 */
[----:B------:R-:W-:Y:S01]  /*10a0*/  IADD3 R5, PT, PT, R5, 0x40, RZ ;  /* 0x0000004005057810 */ /* 0x000fe20007ffe0ff */
[----:B----4-:R-:W-:Y:S01]  /*10b0*/  FADD.FTZ R13, R25, R13 ;  /* 0x0000000d190d7221 */ /* 0x010fe20000010000 */
[----:B-----5:R-:W-:-:S03]  /*10c0*/  FADD.FTZ R12, R12, R22 ;  /* 0x000000160c0c7221 */ /* 0x020fc60000010000 */
[----:B--2---:R-:W-:Y:S01]  /*10d0*/  FADD.FTZ R25, R13, R16 ;  /* 0x000000100d197221 */ /* 0x004fe20000010000 */
[----:B------:R-:W-:-:S04]  /*10e0*/  FADD.FTZ R6, R6, R7 ;  /* 0x0000000706067221 */ /* 0x000fc80000010000 */
[----:B---3--:R-:W-:Y:S01]  /*10f0*/  FADD.FTZ R6, R6, R15 ;  /* 0x0000000f06067221 */ /* 0x008fe20000010000 */
[----:B------:R-:W-:Y:S01]  /*1100*/  FADD.FTZ R9, R24, R9 ;  /* 0x0000000918097221 */ /* 0x000fe20000010000 */
[----:B------:R-:W-:-:S03]  /*1110*/  FADD.FTZ R12, R12, R19 ;  /* 0x000000130c0c7221 */ /* 0x000fc60000010000 */
[----:B------:R-:W-:-:S07]  /*1120*/  FADD.FTZ R24, R9, R20 ;  /* 0x0000001409187221 */ /* 0x000fce0000010000 */
.L_x_233:
[----:B------:R-:W-:Y:S05]  /*1130*/  BSYNC.RECONVERGENT B1 ;  /* 0x0000000000017941 */ /* 0x000fea0003800200 */
.L_x_232:
[----:B------:R-:W-:Y:S05]  /*1140*/  @P0 BRA `(.L_x_226) ;  /* 0x0000000000440947 */ /* 0x000fea0003800000 */
[----:B------:R-:W0:Y:S01]  /*1150*/  LDC.64 R18, c[0x0][0x440] ;  /* 0x00011000ff127b82 */ /* 0x000e220000000a00 */
[----:B------:R-:W-:-:S07]  /*1160*/  IMAD R5, R5, R2, R0 ;  /* 0x0000000205057224 */ /* 0x000fce00078e0200 */
[----:B------:R-:W1:Y:S08]  /*1170*/  LDC.64 R10, c[0x0][0x448] ;  /* 0x00011200ff0a7b82 */ /* 0x000e700000000a00 */
[----:B------:R-:W2:Y:S08]  /*1180*/  LDC.64 R14, c[0x0][0x450] ;  /* 0x00011400ff0e7b82 */ /* 0x000eb00000000a00 */
[----:B------:R-:W3:Y:S01]  /*1190*/  LDC.64 R16, c[0x0][0x458] ;  /* 0x00011600ff107b82 */ /* 0x000ee20000000a00 */
[----:B0-----:R-:W-:-:S06]  /*11a0*/  IMAD.WIDE.U32 R18, R5, 0x4, R18 ;  /* 0x0000000405127825 */ /* 0x001fcc00078e0012 */
[----:B------:R-:W4:Y:S01]  /*11b0*/  LDG.E R19, desc[UR6][R18.64] ;  /* 0x0000000612137981 */ /* 0x000f22000c1e1900 */
[----:B-1----:R-:W-:-:S06]  /*11c0*/  IMAD.WIDE.U32 R10, R5, 0x4, R10 ;  /* 0x00000004050a7825 */ /* 0x002fcc00078e000a */
[----:B------:R-:W5:Y:S01]  /*11d0*/  LDG.E R10, desc[UR6][R10.64] ;  /* 0x000000060a0a7981 */ /* 0x000f62000c1e1900 */
[----:B--2---:R-:W-:-:S06]  /*11e0*/  IMAD.WIDE.U32 R14, R5, 0x4, R14 ;  /* 0x00000004050e7825 */ /* 0x004fcc00078e000e */
[----:B------:R-:W2:Y:S01]  /*11f0*/  LDG.E R15, desc[UR6][R14.64] ;  /* 0x000000060e0f7981 */ /* 0x000ea2000c1e1900 */
[----:B---3--:R-:W-:-:S06]  /*1200*/  IMAD.WIDE.U32 R16, R5, 0x4, R16 ;  /* 0x0000000405107825 */ /* 0x008fcc00078e0010 */
[----:B------:R-:W3:Y:S01]  /*1210*/  LDG.E R17, desc[UR6][R16.64] ;  /* 0x0000000610117981 */ /* 0x000ee2000c1e1900 */
[----:B----4-:R-:W-:Y:S01]  /*1220*/  FADD.FTZ R6, R6, R19 ;  /* 0x0000001306067221 */ /* 0x010fe20000010000 */
[----:B-----5:R-:W-:Y:S01]  /*1230*/  FADD.FTZ R25, R25, R10 ;  /* 0x0000000a19197221 */ /* 0x020fe20000010000 */
[----:B--2---:R-:W-:Y:S01]  /*1240*/  FADD.FTZ R12, R12, R15 ;  /* 0x0000000f0c0c7221 */ /* 0x004fe20000010000 */
[----:B---3--:R-:W-:-:S07]  /*1250*/  FADD.FTZ R24, R24, R17 ;  /* 0x0000001118187221 */ /* 0x008fce0000010000 */
.L_x_226:
[----:B------:R-:W-:Y:S05]  /*1260*/  BSYNC.RECONVERGENT B0 ;  /* 0x0000000000007941 */ /* 0x000fea0003800200 */
.L_x_225:
[----:B------:R-:W0:Y:S01]  /*1270*/  S2R R5, SR_TID.X ;  /* 0x0000000000057919 */ /* 0x000e220000002100 */
[----:B------:R-:W1:Y:S01]  /*1280*/  S2UR UR5, SR_CgaCtaId ;  /* 0x00000000000579c3 */ /* 0x000e620000008800 */
[----:B------:R-:W-:Y:S01]  /*1290*/  UMOV UR4, 0x400 ;  /* 0x0000040000047882 */ /* 0x000fe20000000000 */
[C---:B------:R-:W-:Y:S02]  /*12a0*/  SHF.L.U32 R7, R4.reuse, 0x7, RZ ;  /* 0x0000000704077819 */ /* 0x040fe400000006ff */
[----:B------:R-:W-:Y:S01]  /*12b0*/  ISETP.NE.AND P0, PT, R4, RZ, PT ;  /* 0x000000ff0400720c */ /* 0x000fe20003f05270 */
[----:B-1----:R-:W-:Y:S01]  /*12c0*/  ULEA UR4, UR5, UR4, 0x18 ;  /* 0x0000000405047291 */ /* 0x002fe2000f8ec0ff */
[----:B0-----:R-:W-:-:S04]  /*12d0*/  LOP3.LUT R0, R3, 0x1f, R5, 0x78, !PT ;  /* 0x0000001f03007812 */ /* 0x001fc800078e7805 */
[C---:B------:R-:W-:Y:S02]  /*12e0*/  LOP3.LUT R5, R0.reuse, 0x3e0, R5, 0xf8, !PT ;  /* 0x000003e000057812 */ /* 0x040fe400078ef805 */
[----:B------:R-:W-:Y:S02]  /*12f0*/  SHF.L.U32 R0, R0, 0x2, RZ ;  /* 0x0000000200007819 */ /* 0x000fe400000006ff */
[----:B------:R-:W-:Y:S02]  /*1300*/  LEA R5, R5, UR4, 0x2 ;  /* 0x0000000405057c11 */ /* 0x000fe4000f8e10ff */
[----:B------:R-:W-:-:S03]  /*1310*/  LOP3.LUT R0, R7, R0, RZ, 0xfc, !PT ;  /* 0x0000000007007212 */ /* 0x000fc600078efcff */
[----:B------:R-:W-:Y:S04]  /*1320*/  STS [R5], R25 ;  /* 0x0000001905007388 */ /* 0x000fe80000000800 */
[----:B------:R-:W-:Y:S04]  /*1330*/  STS [R5+0x1000], R6 ;  /* 0x0010000605007388 */ /* 0x000fe80000000800 */
[----:B------:R-:W-:Y:S04]  /*1340*/  STS [R5+0x2000], R24 ;  /* 0x0020001805007388 */ /* 0x000fe80000000800 */
[----:B------:R-:W-:Y:S01]  /*1350*/  STS [R5+0x3000], R12 ;  /* 0x0030000c05007388 */ /* 0x000fe20000000800 */
[----:B------:R-:W-:Y:S06]  /*1360*/  BAR.SYNC.DEFER_BLOCKING 0x0 ;  /* 0x0000000000007b1d */ /* 0x000fec0000010000 */
[----:B------:R-:W0:Y:S04]  /*1370*/  LDS R11, [R0+UR4+0x1000] ;  /* 0x00100004000b7984 */ /* 0x000e280008000800 */
[----:B------:R-:W1:Y:S04]  /*1380*/  LDS R7, [R0+UR4] ;  /* 0x0000000400077984 */ /* 0x000e680008000800 */
[----:B------:R-:W2:Y:S04]  /*1390*/  LDS R10, [R0+UR4+0x2000] ;  /* 0x00200004000a7984 */ /* 0x000ea80008000800 */
[----:B------:R-:W3:Y:S04]  /*13a0*/  LDS R9, [R0+UR4+0x3000] ;  /* 0x0030000400097984 */ /* 0x000ee80008000800 */
[----:B0-----:R-:W0:Y:S04]  /*13b0*/  SHFL.BFLY PT, R14, R11, 0x1, 0x1f ;  /* 0x0c201f000b0e7f89 */ /* 0x001e2800000e0000 */
[----:B-1----:R-:W1:Y:S04]  /*13c0*/  SHFL.BFLY PT, R16, R7, 0x1, 0x1f ;  /* 0x0c201f0007107f89 */ /* 0x002e6800000e0000 */
[----:B--2---:R-:W2:Y:S04]  /*13d0*/  SHFL.BFLY PT, R13, R10, 0x1, 0x1f ;  /* 0x0c201f000a0d7f89 */ /* 0x004ea800000e0000 */
[----:B---3--:R-:W3:Y:S01]  /*13e0*/  SHFL.BFLY PT, R6, R9, 0x1, 0x1f ;  /* 0x0c201f0009067f89 */ /* 0x008ee200000e0000 */
[----:B0-----:R-:W-:Y:S01]  /*13f0*/  FADD.FTZ R14, R11, R14 ;  /* 0x0000000e0b0e7221 */ /* 0x001fe20000010000 */
[----:B-1----:R-:W-:-:S04]  /*1400*/  FADD.FTZ R16, R7, R16 ;  /* 0x0000001007107221 */ /* 0x002fc80000010000 */
[----:B------:R-:W0:Y:S01]  /*1410*/  SHFL.BFLY PT, R5, R14, 0x2, 0x1f ;  /* 0x0c401f000e057f89 */ /* 0x000e2200000e0000 */
[----:B--2---:R-:W-:-:S03]  /*1420*/  FADD.FTZ R15, R10, R13 ;  /* 0x0000000d0a0f7221 */ /* 0x004fc60000010000 */
[----:B------:R-:W1:Y:S01]  /*1430*/  SHFL.BFLY PT, R13, R16, 0x2, 0x1f ;  /* 0x0c401f00100d7f89 */ /* 0x000e6200000e0000 */
[----:B---3--:R-:W-:-:S03]  /*1440*/  FADD.FTZ R12, R9, R6 ;  /* 0x00000006090c7221 */ /* 0x008fc60000010000 */
[----:B------:R-:W2:Y:S04]  /*1450*/  SHFL.BFLY PT, R0, R15, 0x2, 0x1f ;  /* 0x0c401f000f007f89 */ /* 0x000ea800000e0000 */
[----:B------:R-:W3:Y:S01]  /*1460*/  SHFL.BFLY PT, R11, R12, 0x2, 0x1f ;  /* 0x0c401f000c0b7f89 */ /* 0x000ee200000e0000 */
[----:B0-----:R-:W-:Y:S01]  /*1470*/  FADD.FTZ R5, R14, R5 ;  /* 0x000000050e057221 */ /* 0x001fe20000010000 */
[----:B-1----:R-:W-:Y:S01]  /*1480*/  FADD.FTZ R13, R16, R13 ;  /* 0x0000000d100d7221 */ /* 0x002fe20000010000 */
[----:B--2---:R-:W-:-:S04]  /*1490*/  FADD.FTZ R17, R15, R0 ;  /* 0x000000000f117221 */ /* 0x004fc80000010000 */
[----:B------:R-:W0:Y:S01]  /*14a0*/  SHFL.BFLY PT, R6, R13, 0x4, 0x1f ;  /* 0x0c801f000d067f89 */ /* 0x000e2200000e0000 */
[----:B---3--:R-:W-:-:S03]  /*14b0*/  FADD.FTZ R11, R12, R11 ;  /* 0x0000000b0c0b7221 */ /* 0x008fc60000010000 */
[----:B------:R-:W1:Y:S04]  /*14c0*/  SHFL.BFLY PT, R0, R5, 0x4, 0x1f ;  /* 0x0c801f0005007f89 */ /* 0x000e6800000e0000 */
[----:B------:R-:W2:Y:S04]  /*14d0*/  SHFL.BFLY PT, R18, R17, 0x4, 0x1f ;  /* 0x0c801f0011127f89 */ /* 0x000ea800000e0000 */
[----:B------:R-:W3:Y:S01]  /*14e0*/  SHFL.BFLY PT, R10, R11, 0x4, 0x1f ;  /* 0x0c801f000b0a7f89 */ /* 0x000ee200000e0000 */
        /* <DEDUP_REMOVED lines=9> */
[----:B------:R-:W-:Y:S01]  /*1580*/  SHF.L.U32 R9, R8, 0x1, RZ ;  /* 0x0000000108097819 */ /* 0x000fe200000006ff */
[----:B-1----:R-:W-:-:S03]  /*1590*/  FADD.FTZ R7, R0, R7 ;  /* 0x0000000700077221 */ /* 0x002fc60000010000 */
[----:B------:R-:W0:Y:S01]  /*15a0*/  SHFL.BFLY PT, R10, R5, 0x10, 0x1f ;  /* 0x0e001f00050a7f89 */ /* 0x000e2200000e0000 */
[----:B------:R-:W-:Y:S01]  /*15b0*/  ISETP.GE.U32.AND P1, PT, R9, R2, PT ;  /* 0x000000020900720c */ /* 0x000fe20003f26070 */
[----:B--2---:R-:W-:Y:S02]  /*15c0*/  FADD.FTZ R19, R18, R19 ;  /* 0x0000001312137221 */ /* 0x004fe40000010000 */
[----:B------:R-:W1:Y:S01]  /*15d0*/  SHFL.BFLY PT, R6, R7, 0x10, 0x1f ;  /* 0x0e001f0007067f89 */ /* 0x000e6200000e0000 */
[----:B------:R-:W-:Y:S01]  /*15e0*/  @!P0 LEA R9, R3, UR4, 0x2 ;  /* 0x0000000403098c11 */ /* 0x000fe2000f8e10ff */
[----:B---3--:R-:W-:Y:S02]  /*15f0*/  FADD.FTZ R15, R12, R15 ;  /* 0x0000000f0c0f7221 */ /* 0x008fe40000010000 */
[----:B------:R-:W2:Y:S04]  /*1600*/  SHFL.BFLY PT, R14, R19, 0x10, 0x1f ;  /* 0x0e001f00130e7f89 */ /* 0x000ea800000e0000 */
[----:B------:R-:W3:Y:S01]  /*1610*/  SHFL.BFLY PT, R0, R15, 0x10, 0x1f ;  /* 0x0e001f000f007f89 */ /* 0x000ee200000e0000 */
[----:B0-----:R-:W-:Y:S01]  /*1620*/  FADD.FTZ R10, R5, R10 ;  /* 0x0000000a050a7221 */ /* 0x001fe20000010000 */
[----:B-1----:R-:W-:-:S04]  /*1630*/  FADD.FTZ R6, R7, R6 ;  /* 0x0000000607067221 */ /* 0x002fc80000010000 */
[----:B------:R0:W-:Y:S01]  /*1640*/  @!P0 STS [R9+0x4000], R10 ;  /* 0x0040000a09008388 */ /* 0x0001e20000000800 */
[----:B--2---:R-:W-:-:S03]  /*1650*/  FADD.FTZ R14, R19, R14 ;  /* 0x0000000e130e7221 */ /* 0x004fc60000010000 */
[----:B------:R0:W-:Y:S01]  /*1660*/  @!P0 STS [R9+0x4080], R6 ;  /* 0x0040800609008388 */ /* 0x0001e20000000800 */
[----:B---3--:R-:W-:-:S03]  /*1670*/  FADD.FTZ R0, R15, R0 ;  /* 0x000000000f007221 */ /* 0x008fc60000010000 */
        /* <DEDUP_REMOVED lines=11> */
[----:B------:R-:W3:Y:S03]  /*1730*/  LDC.64 R10, c[0x0][0x480] ;  /* 0x00012000ff0a7b82 */ /* 0x000ee60000000a00 */
[----:B------:R-:W4:Y:S04]  /*1740*/  LDS.64 R16, [R0+0x4100] ;  /* 0x0041000000107984 */ /* 0x000f280000000a00 */
[----:B------:R-:W5:Y:S01]  /*1750*/  LDS.64 R18, [R0+0x4180] ;  /* 0x0041800000127984 */ /* 0x000f620000000a00 */
[----:B------:R-:W1:Y:S01]  /*1760*/  LDC.64 R4, c[0x0][0x498] ;  /* 0x00012600ff047b82 */ /* 0x000e620000000a00 */
[----:B0-----:R-:W-:-:S07]  /*1770*/  IMAD.WIDE.U32 R6, R8, 0x4, R6 ;  /* 0x0000000408067825 */ /* 0x001fce00078e0006 */
[----:B------:R-:W0:Y:S01]  /*1780*/  LDC.64 R2, c[0x0][0x490] ;  /* 0x00012400ff027b82 */ /* 0x000e220000000a00 */
[----:B---3--:R-:W-:-:S04]  /*1790*/  IMAD.WIDE.U32 R10, R8, 0x4, R10 ;  /* 0x00000004080a7825 */ /* 0x008fc800078e000a */
[C---:B-1----:R-:W-:Y:S01]  /*17a0*/  IMAD.WIDE.U32 R4, R8.reuse, 0x4, R4 ;  /* 0x0000000408047825 */ /* 0x042fe200078e0004 */
[----:B------:R-:W-:Y:S02]  /*17b0*/  F2FP.BF16.F32.PACK_AB R13, R13, R12 ;  /* 0x0000000c0d0d723e */ /* 0x000fe400000010ff */
[----:B--2---:R-:W-:Y:S01]  /*17c0*/  F2FP.BF16.F32.PACK_AB R15, R15, R14 ;  /* 0x0000000e0f0f723e */ /* 0x004fe200000010ff */
[----:B0-----:R-:W-:Y:S02]  /*17d0*/  IMAD.WIDE.U32 R2, R8, 0x4, R2 ;  /* 0x0000000408027825 */ /* 0x001fe400078e0002 */
[----:B------:R-:W-:Y:S01]  /*17e0*/  STG.E desc[UR6][R6.64], R13 ;  /* 0x0000000d06007986 */ /* 0x000fe2000c101906 */
[----:B----4-:R-:W-:-:S03]  /*17f0*/  F2FP.BF16.F32.PACK_AB R17, R17, R16 ;  /* 0x000000101111723e */ /* 0x010fc600000010ff */
[----:B------:R-:W-:Y:S01]  /*1800*/  STG.E desc[UR6][R10.64], R15 ;  /* 0x0000000f0a007986 */ /* 0x000fe2000c101906 */
[----:B-----5:R-:W-:-:S03]  /*1810*/  F2FP.BF16.F32.PACK_AB R19, R19, R18 ;  /* 0x000000121313723e */ /* 0x020fc600000010ff */
[----:B------:R-:W-:Y:S04]  /*1820*/  STG.E desc[UR6][R4.64], R17 ;  /* 0x0000001104007986 */ /* 0x000fe8000c101906 */
[----:B------:R-:W-:Y:S01]  /*1830*/  STG.E desc[UR6][R2.64], R19 ;  /* 0x0000001302007986 */ /* 0x000fe2000c101906 */
[----:B------:R-:W-:Y:S05]  /*1840*/  EXIT ;  /* 0x000000000000794d */ /* 0x000fea0003800000 */
.L_x_234:
        /* <DEDUP_REMOVED lines=11> */
.L_x_3779:


//--------------------- .text._ZN10layer_norm31ln_parallel_residual_bwd_kernelINS_13Kernel_traitsI13__nv_bfloat16S2_S2_S2_fjLj6144ELj1ELj1ELj8ELj16ENS_18Kernel_traits_baseILj6144ES2_S2_S2_S2_fjLj256EEEEELb1ELb1ELb0EEEvNS_9BwdParamsE --------------------------
	.section	.text._ZN10layer_norm31ln_parallel_residual_bwd_kernelINS_13Kernel_traitsI13__nv_bfloat16S2_S2_S2_fjLj6144ELj1ELj1ELj8ELj16ENS_18Kernel_traits_baseILj6144ES2_S2_S2_S2_fjLj256EEEEELb1ELb1ELb0EEEvNS_9BwdParamsE,"ax",@progbits
	.align	128
        .global         _ZN10layer_norm31ln_parallel_residual_bwd_kernelINS_13Kernel_traitsI13__nv_bfloat16S2_S2_S2_fjLj6144ELj1ELj1ELj8ELj16ENS_18Kernel_traits_baseILj6144ES2_S2_S2_S2_fjLj256EEEEELb1ELb1ELb0EEEvNS_9BwdParamsE
        .type           _ZN10layer_norm31ln_parallel_residual_bwd_kernelINS_13Kernel_traitsI13__nv_bfloat16S2_S2_S2_fjLj6144ELj1ELj1ELj8ELj16ENS_18Kernel_traits_baseILj6144ES2_S2_S2_S2_fjLj256EEEEELb1ELb1ELb0EEEvNS_9BwdParamsE,@function
        .size           _ZN10layer_norm31ln_parallel_residual_bwd_kernelINS_13Kernel_traitsI13__nv_bfloat16S2_S2_S2_fjLj6144ELj1ELj1ELj8ELj16ENS_18Kernel_traits_baseILj6144ES2_S2_S2_S2_fjLj256EEEEELb1ELb1ELb0EEEvNS_9BwdParamsE,(.L_x_3780 - _ZN10layer_norm31ln_parallel_residual_bwd_kernelINS_13Kernel_traitsI13__nv_bfloat16S2_S2_S2_fjLj6144ELj1ELj1ELj8ELj16ENS_18Kernel_traits_baseILj6144ES2_S2_S2_S2_fjLj256EEEEELb1ELb1ELb0EEEvNS_9BwdParamsE)
        .other          _ZN10layer_norm31ln_parallel_residual_bwd_kernelINS_13Kernel_traitsI13__nv_bfloat16S2_S2_S2_fjLj6144ELj1ELj1ELj8ELj16ENS_18Kernel_traits_baseILj6144ES2_S2_S2_S2_fjLj256EEEEELb1ELb1ELb0EEEvNS_9BwdParamsE,@"STO_CUDA_ENTRY STV_DEFAULT"
_ZN10layer_norm31ln_parallel_residual_bwd_kernelINS_13Kernel_traitsI13__nv_bfloat16S2_S2_S2_fjLj6144ELj1ELj1ELj8ELj16ENS_18Kernel_traits_baseILj6144ES2_S2_S2_S2_fjLj256EEEEELb1ELb1ELb0EEEvNS_9BwdParamsE:
.text._ZN10layer_norm31ln_parallel_residual_bwd_kernelINS_13Kernel_traitsI13__nv_bfloat16S2_S2_S2_fjLj6144ELj1ELj1ELj8ELj16ENS_18Kernel_traits_baseILj6144ES2_S2_S2_S2_fjLj256EEEEELb1ELb1ELb0EEEvNS_9BwdParamsE:
        /* <DEDUP_REMOVED lines=9> */
[----:B0-----:R-:W-:Y:S01]  /*0090*/  LOP3.LUT R5, R0, 0xff, RZ, 0x3c, !PT ;  /* 0x000000ff00057812 */ /* 0x001fe200078e3cff */
[----:B------:R-:W-:-:S03]  /*00a0*/  IMAD.MOV.U32 R3, RZ, RZ, R0 ;  /* 0x000000ffff037224 */ /* 0x000fc600078e0000 */
        /* <DEDUP_REMOVED lines=42> */
[----:B------:R-:W-:Y:S01]  /*0350*/  PLOP3.LUT P3, PT, PT, PT, PT, 0x8, 0x80 ;  /* 0x000000000080781c */ /* 0x000fe20003f6e170 */
[----:B------:R-:W-:Y:S01]  /*0360*/  IMAD.U32 R105, RZ, RZ, UR8 ;  /* 0x00000008ff697e24 */ /* 0x000fe2000f8e00ff */
[----:B------:R-:W-:Y:S02]  /*0370*/  SHF.R.U32.HI R103, RZ, 0x5, R0 ;  /* 0x00000005ff677819 */ /* 0x000fe40000011600 */
[----:B------:R-:W-:Y:S02]  /*0380*/  CS2R R56, SRZ ;  /* 0x0000000000387805 */ /* 0x000fe4000001ff00 */
[----:B-----5:R-:W-:Y:S02]  /*0390*/  PRMT R157, R67, 0x7632, R157 ;  /* 0x00007632439d7816 */ /* 0x020fe4000000009d */
        /* <DEDUP_REMOVED lines=11> */
[----:B------:R-:W-:Y:S01]  /*0450*/  PRMT R172, R129, 0x7632, R172 ;  /* 0x0000763281ac7816 */ /* 0x000fe200000000ac */
[----:B0-----:R-:W-:Y:S01]  /*0460*/  UISETP.NE.AND UP0, UPT, UR9, URZ, UPT ;  /* 0x000000ff0900728c */ /* 0x001fe2000bf05270 */
[----:B------:R-:W-:Y:S02]  /*0470*/  PRMT R173, R128, 0x7632, R173 ;  /* 0x0000763280ad7816 */ /* 0x000fe400000000ad */
[----:B------:R-:W-:-:S02]  /*0480*/  CS2R R46, SRZ ;  /* 0x00000000002e7805 */ /* 0x000fc4000001ff00 */
[----:B------:R-:W-:Y:S02]  /*0490*/  PRMT R174, R63, 0x7632, R174 ;  /* 0x000076323fae7816 */ /* 0x000fe400000000ae */
[----:B------:R-:W-:Y:S02]  /*04a0*/  CS2R R40, SRZ ;  /* 0x0000000000287805 */ /* 0x000fe4000001ff00 */
[----:B------:R-:W-:Y:S02]  /*04b0*/  PRMT R175, R62, 0x7632, R175 ;  /* 0x000076323eaf7816 */ /* 0x000fe400000000af */
[----:B------:R-:W-:Y:S02]  /*04c0*/  CS2R R42, SRZ ;  /* 0x00000000002a7805 */ /* 0x000fe4000001ff00 */
[----:B------:R-:W-:Y:S02]  /*04d0*/  PLOP3.LUT P0, PT, PT, PT, UP0, 0x80, 0x8 ;  /* 0x000000000008781c */ /* 0x000fe40003f0f008 */
        /* <DEDUP_REMOVED lines=14> */
[----:B------:R-:W-:Y:S02]  /*05c0*/  P2R R92, PR, RZ, 0x1 ;  /* 0x00000001ff5c7803 */ /* 0x000fe40000000000 */
[----:B------:R-:W-:Y:S02]  /*05d0*/  CS2R R12, SRZ ;  /* 0x00000000000c7805 */ /* 0x000fe4000001ff00 */
[----:B------:R-:W-:Y:S01]  /*05e0*/  CS2R R14, SRZ ;  /* 0x00000000000e7805 */ /* 0x000fe2000001ff00 */
[----:B------:R-:W0:Y:S01]  /*05f0*/  LDCU UR13, c[0x0][0x408] ;  /* 0x00008100ff0d77ac */ /* 0x000e220008000800 */
[----:B------:R-:W1:Y:S01]  /*0600*/  LDCU UR12, c[0x0][0x400] ;  /* 0x00008000ff0c77ac */ /* 0x000e620008000800 */
[----:B------:R-:W2:Y:S01]  /*0610*/  LDCU.64 UR4, c[0x0][0x478] ;  /* 0x00008f00ff0477ac */ /* 0x000ea20008000a00 */
[----:B------:R-:W3:Y:S01]  /*0620*/  LDCU.64 UR14, c[0x0][0x438] ;  /* 0x00008700ff0e77ac */ /* 0x000ee20008000a00 */
[----:B------:R-:W4:Y:S02]  /*0630*/  LDCU.64 UR10, c[0x0][0x470] ;  /* 0x00008e00ff0a77ac */ /* 0x000f240008000a00 */
.L_x_272:
[----:B0--34-:R-:W0:Y:S01]  /*0640*/  LDC.64 R80, c[0x0][0x3c0] ;  /* 0x0000f000ff507b82 */ /* 0x019e220000000a00 */
[----:B------:R-:W-:-:S07]  /*0650*/  ISETP.NE.AND P4, PT, R92, RZ, PT ;  /* 0x000000ff5c00720c */ /* 0x000fce0003f85270 */
[----:B------:R-:W1:Y:S08]  /*0660*/  LDC.64 R82, c[0x0][0x3c8] ;  /* 0x0000f200ff527b82 */ /* 0x000e700000000a00 */
[----:B------:R-:W2:Y:S01]  /*0670*/  LDC R102, c[0x0][0x388] ;  /* 0x0000e200ff667b82 */ /* 0x000ea20000000800 */
[----:B0-----:R-:W-:-:S06]  /*0680*/  IMAD.WIDE R80, R105, 0x4, R80 ;  /* 0x0000000469507825 */ /* 0x001fcc00078e0250 */
[----:B------:R-:W3:Y:S01]  /*0690*/  LDG.E R80, desc[UR6][R80.64] ;  /* 0x0000000650507981 */ /* 0x000ee2000c1e1900 */
[----:B-1----:R-:W-:-:S05]  /*06a0*/  IMAD.WIDE R82, R105, 0x4, R82 ;  /* 0x0000000469527825 */ /* 0x002fca00078e0252 */
[----:B-----5:R0:W5:Y:S01]  /*06b0*/  LDG.E R110, desc[UR6][R82.64] ;  /* 0x00000006526e7981 */ /* 0x020162000c1e1900 */
[----:B------:R-:W-:Y:S01]  /*06c0*/  BSSY.RECONVERGENT B0, `(.L_x_236) ;  /* 0x0000077000007945 */ /* 0x000fe20003800200 */
[C---:B------:R-:W-:Y:S01]  /*06d0*/  ISETP.GE.U32.AND P0, PT, R2.reuse, 0x200, PT ;  /* 0x000002000200780c */ /* 0x040fe20003f06070 */
[----:B--2---:R-:W-:Y:S01]  /*06e0*/  IMAD R84, R105, R102, RZ ;  /* 0x0000006669547224 */ /* 0x004fe200078e02ff */
[----:B------:R-:W-:Y:S02]  /*06f0*/  ISETP.GE.U32.AND P2, PT, R2, 0x300, PT ;  /* 0x000003000200780c */ /* 0x000fe40003f46070 */
[----:B------:R-:W-:Y:S02]  /*0700*/  CS2R R90, SRZ ;  /* 0x00000000005a7805 */ /* 0x000fe4000001ff00 */
[----:B------:R-:W-:-:S04]  /*0710*/  SHF.R.S32.HI R85, RZ, 0x1f, R84 ;  /* 0x0000001fff557819 */ /* 0x000fc80000011454 */
[----:B------:R-:W-:-:S04]  /*0720*/  LEA.HI R85, R85, R84, RZ, 0x3 ;  /* 0x0000005455557211 */ /* 0x000fc800078f18ff */
[----:B------:R-:W-:-:S04]  /*0730*/  LEA.HI.SX32 R104, R85, R0, 0x1d ;  /* 0x0000000055687211 */ /* 0x000fc800078feaff */
[----:B------:R-:W-:Y:S02]  /*0740*/  MOV R89, R104 ;  /* 0x0000006800597202 */ /* 0x000fe40000000f00 */
[----:B---3--:R-:W-:Y:S01]  /*0750*/  FSEL R88, R80, RZ, !P4 ;  /* 0x000000ff50587208 */ /* 0x008fe20006000000 */
[----:B0-----:R-:W-:Y:S06]  /*0760*/  @!P1 BRA `(.L_x_237) ;  /* 0x0000000400b09947 */ /* 0x001fec0003800000 */
[----:B------:R-:W0:Y:S08]  /*0770*/  LDC.64 R80, c[0x0][0x3a8] ;  /* 0x0000ea00ff507b82 */ /* 0x000e300000000a00 */
[----:B------:R-:W1:Y:S01]  /*0780*/  LDC.64 R84, c[0x0][0x428] ;  /* 0x00010a00ff547b82 */ /* 0x000e620000000a00 */
[----:B----4-:R-:W-:-:S07]  /*0790*/  ISETP.NE.U32.AND P4, PT, RZ, UR10, PT ;  /* 0x0000000aff007c0c */ /* 0x010fce000bf85070 */
[----:B------:R-:W2:Y:S01]  /*07a0*/  LDC.64 R96, c[0x0][0x3b0] ;  /* 0x0000ec00ff607b82 */ /* 0x000ea20000000a00 */
[----:B0-----:R-:W-:-:S06]  /*07b0*/  IMAD.WIDE.U32 R80, R104, 0x10, R80 ;  /* 0x0000001068507825 */ /* 0x001fcc00078e0050 */
[----:B------:R-:W3:Y:S01]  /*07c0*/  LDG.E.128 R80, desc[UR6][R80.64] ;  /* 0x0000000650507981 */ /* 0x000ee2000c1e1d00 */
[----:B-1----:R-:W-:Y:S01]  /*07d0*/  IMAD.WIDE.U32 R84, R104, 0x10, R84 ;  /* 0x0000001068547825 */ /* 0x002fe200078e0054 */
[----:B------:R-:W-:-:S05]  /*07e0*/  ISETP.NE.AND.EX P4, PT, RZ, UR11, PT, P4 ;  /* 0x0000000bff007c0c */ /* 0x000fca000bf85340 */
[----:B------:R-:W4:Y:S01]  /*07f0*/  LDG.E.128 R84, desc[UR6][R84.64] ;  /* 0x0000000654547981 */ /* 0x000f22000c1e1d00 */
[----:B------:R-:W-:Y:S01]  /*0800*/  ISETP.NE.U32.AND P1, PT, RZ, UR14, PT ;  /* 0x0000000eff007c0c */ /* 0x000fe2000bf25070 */
[----:B--2---:R-:W-:-:S03]  /*0810*/  IMAD.WIDE.U32 R96, R104, 0x8, R96 ;  /* 0x0000000868607825 */ /* 0x004fc600078e0060 */
[----:B------:R-:W-:-:S03]  /*0820*/  ISETP.NE.AND.EX P1, PT, RZ, UR15, PT, P1 ;  /* 0x0000000fff007c0c */ /* 0x000fc6000bf25310 */
[----:B------:R-:W0:Y:S01]  /*0830*/  @P4 LDC.64 R92, c[0x0][0x3b8] ;  /* 0x0000ee00ff5c4b82 */ /* 0x000e220000000a00 */
[----:B------:R-:W5:Y:S09]  /*0840*/  LDG.E.64 R96, desc[UR6][R96.64] ;  /* 0x0000000660607981 */ /* 0x000f72000c1e1b00 */
[----:B------:R-:W1:Y:S01]  /*0850*/  @P1 LDC.64 R90, c[0x0][0x438] ;  /* 0x00010e00ff5a1b82 */ /* 0x000e620000000a00 */
[----:B0-----:R-:W-:-:S05]  /*0860*/  @P4 IMAD.WIDE.U32 R92, R104, 0x8, R92 ;  /* 0x00000008685c4825 */ /* 0x001fca00078e005c */
[----:B------:R-:W5:Y:S01]  /*0870*/  @P4 LDG.E.64 R158, desc[UR6][R92.64] ;  /* 0x000000065c9e4981 */ /* 0x000f62000c1e1b00 */
[----:B------:R-:W-:Y:S01]  /*0880*/  IMAD.U32 R144, R64, 0x10000, RZ ;  /* 0x0001000040907824 */ /* 0x000fe200078e00ff */
[----:B------:R-:W-:Y:S01]  /*0890*/  SHF.L.U32 R149, R169, 0x10, RZ ;  /* 0x00000010a9957819 */ /* 0x000fe200000006ff */
[----:B-1----:R-:W-:Y:S01]  /*08a0*/  @P1 IMAD.WIDE.U32 R90, R104, 0x10, R90 ;  /* 0x00000010685a1825 */ /* 0x002fe200078e005a */
[----:B------:R-:W-:-:S04]  /*08b0*/  SHF.L.U32 R146, R65, 0x10, RZ ;  /* 0x0000001041927819 */ /* 0x000fc800000006ff */
[----:B------:R0:W5:Y:S01]  /*08c0*/  @P1 LDG.E.128 R8, desc[UR6][R90.64] ;  /* 0x000000065a081981 */ /* 0x000162000c1e1d00 */
[----:B------:R-:W-:Y:S02]  /*08d0*/  IMAD.U32 R151, R168, 0x10000, RZ ;  /* 0x00010000a8977824 */ /* 0x000fe400078e00ff */
[----:B------:R-:W-:Y:S01]  /*08e0*/  IMAD.U32 R148, R66, 0x10000, RZ ;  /* 0x0001000042947824 */ /* 0x000fe200078e00ff */
[----:B------:R-:W-:Y:S01]  /*08f0*/  SHF.L.U32 R150, R67, 0x10, RZ ;  /* 0x0000001043967819 */ /* 0x000fe200000006ff */
[C---:B---3--:R-:W-:Y:S01]  /*0900*/  IMAD.U32 R3, R80.reuse, 0x10000, RZ ;  /* 0x0001000050037824 */ /* 0x048fe200078e00ff */
[----:B------:R-:W-:-:S03]  /*0910*/  PRMT R89, R80, 0x7632, R89 ;  /* 0x0000763250597816 */ /* 0x000fc60000000059 */
[----:B------:R-:W-:Y:S01]  /*0920*/  FADD.FTZ R3, -R88, R3 ;  /* 0x0000000358037221 */ /* 0x000fe20000010100 */
[C---:B------:R-:W-:Y:S02]  /*0930*/  PRMT R94, R81.reuse, 0x7632, R94 ;  /* 0x00007632515e7816 */ /* 0x040fe4000000005e */
[----:B------:R-:W-:Y:S01]  /*0940*/  SHF.L.U32 R95, R81, 0x10, RZ ;  /* 0x00000010515f7819 */ /* 0x000fe200000006ff */
[----:B-----5:R-:W-:Y:S01]  /*0950*/  FMUL.FTZ R3, R110, R3 ;  /* 0x000000036e037220 */ /* 0x020fe20000410000 */
[C---:B----4-:R-:W-:Y:S01]  /*0960*/  SHF.L.U32 R81, R84.reuse, 0x10, RZ ;  /* 0x0000001054517819 */ /* 0x050fe200000006ff */
[----:B------:R-:W-:Y:S01]  /*0970*/  IMAD.U32 R89, R89, 0x10000, RZ ;  /* 0x0001000059597824 */ /* 0x000fe200078e00ff */
[----:B------:R-:W-:-:S03]  /*0980*/  PRMT R80, R84, 0x7632, R80 ;  /* 0x0000763254507816 */ /* 0x000fc60000000050 */
[-C--:B------:R-:W-:Y:S01]  /*0990*/  FMUL.FTZ R144, R144, R81.reuse ;  /* 0x0000005190907220 */ /* 0x080fe20000410000 */
[----:B------:R-:W-:Y:S01]  /*09a0*/  FADD.FTZ R32, R32, R81 ;  /* 0x0000005120207221 */ /* 0x000fe20000010000 */
[----:B------:R-:W-:Y:S01]  /*09b0*/  FFMA.FTZ R56, R3, R81, R56 ;  /* 0x0000005103387223 */ /* 0x000fe20000010038 */
[----:B------:R-:W-:Y:S01]  /*09c0*/  FADD.FTZ R89, -R88, R89 ;  /* 0x0000005958597221 */ /* 0x000fe20000010100 */
[----:B------:R-:W-:Y:S01]  /*09d0*/  IMAD.U32 R81, R94, 0x10000, RZ ;  /* 0x000100005e517824 */ /* 0x000fe200078e00ff */
[----:B------:R-:W-:Y:S02]  /*09e0*/  SHF.L.U32 R80, R80, 0x10, RZ ;  /* 0x0000001050507819 */ /* 0x000fe400000006ff */
[----:B------:R-:W-:Y:S01]  /*09f0*/  FMUL.FTZ R152, R110, R89 ;  /* 0x000000596e987220 */ /* 0x000fe20000410000 */
[----:B------:R-:W-:Y:S01]  /*0a00*/  FADD.FTZ R81, -R88, R81 ;  /* 0x0000005158517221 */ /* 0x000fe20000010100 */
[C---:B------:R-:W-:Y:S01]  /*0a10*/  PRMT R155, R83.reuse, 0x7632, R155 ;  /* 0x00007632539b7816 */ /* 0x040fe2000000009b */
[C---:B------:R-:W-:Y:S01]  /*0a20*/  IMAD.U32 R145, R82.reuse, 0x10000, RZ ;  /* 0x0001000052917824 */ /* 0x040fe200078e00ff */
[----:B------:R-:W-:Y:S01]  /*0a30*/  SHF.L.U32 R147, R83, 0x10, RZ ;  /* 0x0000001053937819 */ /* 0x000fe200000006ff */
[-C--:B------:R-:W-:Y:S01]  /*0a40*/  FMUL.FTZ R149, R149, R80.reuse ;  /* 0x0000005095957220 */ /* 0x080fe20000410000 */
[----:B------:R-:W-:Y:S01]  /*0a50*/  PRMT R153, R82, 0x7632, R153 ;  /* 0x0000763252997816 */ /* 0x000fe20000000099 */
[----:B------:R-:W-:Y:S01]  /*0a60*/  FADD.FTZ R33, R33, R80 ;  /* 0x0000005021217221 */ /* 0x000fe20000010000 */
[----:B------:R-:W-:Y:S01]  /*0a70*/  PRMT R83, R86, 0x7632, R83 ;  /* 0x0000763256537816 */ /* 0x000fe20000000053 */
[----:B------:R-:W-:Y:S01]  /*0a80*/  FFMA.FTZ R57, R152, R80, R57 ;  /* 0x0000005098397223 */ /* 0x000fe20000010039 */
[C---:B------:R-:W-:Y:S01]  /*0a90*/  PRMT R82, R85.reuse, 0x7632, R82 ;  /* 0x0000763255527816 */ /* 0x040fe20000000052 */
[----:B------:R-:W-:Y:S01]  /*0aa0*/  FMUL.FTZ R154, R110, R81 ;  /* 0x000000516e9a7220 */ /* 0x000fe20000410000 */
[----:B------:R-:W-:Y:S01]  /*0ab0*/  FADD.FTZ R80, RZ, R144 ;  /* 0x00000090ff507221 */ /* 0x000fe20000010000 */
[----:B------:R-:W-:-:S02]  /*0ac0*/  IMAD.U32 R85, R85, 0x10000, RZ ;  /* 0x0001000055557824 */ /* 0x000fc400078e00ff */
[----:B------:R-:W-:Y:S01]  /*0ad0*/  FADD.FTZ R95, -R88, R95 ;  /* 0x0000005f585f7221 */ /* 0x000fe20000010100 */
[----:B------:R-:W-:Y:S01]  /*0ae0*/  FFMA.FTZ R81, R3, R144, RZ ;  /* 0x0000009003517223 */ /* 0x000fe200000100ff */
[----:B0-----:R-:W-:Y:S01]  /*0af0*/  SHF.L.U32 R91, R86, 0x10, RZ ;  /* 0x00000010565b7819 */ /* 0x001fe200000006ff */
[----:B------:R-:W-:Y:S01]  /*0b00*/  IMAD.U32 R86, R83, 0x10000, RZ ;  /* 0x0001000053567824 */ /* 0x000fe200078e00ff */
[----:B------:R-:W-:Y:S01]  /*0b10*/  SHF.L.U32 R82, R82, 0x10, RZ ;  /* 0x0000001052527819 */ /* 0x000fe200000006ff */
[----:B------:R-:W-:Y:S01]  /*0b20*/  FADD.FTZ R83, R80, R149 ;  /* 0x0000009550537221 */ /* 0x000fe20000010000 */
[----:B------:R-:W-:Y:S01]  /*0b30*/  FMUL.FTZ R143, R110, R95 ;  /* 0x0000005f6e8f7220 */ /* 0x000fe20000410000 */
[----:B------:R-:W-:Y:S01]  /*0b40*/  FMUL.FTZ R146, R146, R85 ;  /* 0x0000005592927220 */ /* 0x000fe20000410000 */
[----:B------:R-:W-:Y:S01]  /*0b50*/  FFMA.FTZ R80, R152, R149, R81 ;  /* 0x0000009598507223 */ /* 0x000fe20000010051 */
[-C--:B------:R-:W-:Y:S01]  /*0b60*/  FMUL.FTZ R151, R151, R82.reuse ;  /* 0x0000005297977220 */ /* 0x080fe20000410000 */
[----:B------:R-:W-:Y:S01]  /*0b70*/  FADD.FTZ R35, R35, R82 ;  /* 0x0000005223237221 */ /* 0x000fe20000010000 */
[----:B------:R-:W-:Y:S01]  /*0b80*/  FFMA.FTZ R59, R154, R82, R59 ;  /* 0x000000529a3b7223 */ /* 0x000fe2000001003b */
[----:B------:R-:W-:Y:S01]  /*0b90*/  FADD.FTZ R145, -R88, R145 ;  /* 0x0000009158917221 */ /* 0x000fe20000010100 */
[----:B------:R-:W-:-:S02]  /*0ba0*/  IMAD.U32 R153, R153, 0x10000, RZ ;  /* 0x0001000099997824 */ /* 0x000fc400078e00ff */
[----:B------:R-:W-:Y:S01]  /*0bb0*/  FADD.FTZ R82, R83, R146 ;  /* 0x0000009253527221 */ /* 0x000fe20000010000 */
[C---:B------:R-:W-:Y:S01]  /*0bc0*/  FFMA.FTZ R81, R143.reuse, R146, R80 ;  /* 0x000000928f517223 */ /* 0x040fe20000010050 */
[----:B------:R-:W-:Y:S01]  /*0bd0*/  FADD.FTZ R147, -R88, R147 ;  /* 0x0000009358937221 */ /* 0x000fe20000010100 */
[----:B------:R-:W-:Y:S01]  /*0be0*/  FADD.FTZ R34, R34, R85 ;  /* 0x0000005522227221 */ /* 0x000fe20000010000 */
[----:B------:R-:W-:Y:S01]  /*0bf0*/  FFMA.FTZ R58, R143, R85, R58 ;  /* 0x000000558f3a7223 */ /* 0x000fe2000001003a */
[----:B------:R-:W-:Y:S01]  /*0c00*/  FMUL.FTZ R145, R110, R145 ;  /* 0x000000916e917220 */ /* 0x000fe20000410000 */
[----:B------:R-:W-:Y:S01]  /*0c10*/  FMUL.FTZ R148, R148, R91 ;  /* 0x0000005b94947220 */ /* 0x000fe20000410000 */
[----:B------:R-:W-:Y:S02]  /*0c20*/  IMAD.U32 R84, R165, 0x10000, RZ ;  /* 0x00010000a5547824 */ /* 0x000fe400078e00ff */
[----:B------:R-:W-:Y:S01]  /*0c30*/  FADD.FTZ R85, -R88, R153 ;  /* 0x0000009958557221 */ /* 0x000fe20000010100 */
[----:B------:R-:W-:Y:S01]  /*0c40*/  FADD.FTZ R83, R82, R151 ;  /* 0x0000009752537221 */ /* 0x000fe20000010000 */
[----:B------:R-:W-:Y:S01]  /*0c50*/  FFMA.FTZ R80, R154, R151, R81 ;  /* 0x000000979a507223 */ /* 0x000fe20000010051 */
[C---:B------:R-:W-:Y:S01]  /*0c60*/  PRMT R90, R87.reuse, 0x7632, R90 ;  /* 0x00007632575a7816 */ /* 0x040fe2000000005a */
[----:B------:R-:W-:-:S02]  /*0c70*/  IMAD.U32 R87, R87, 0x10000, RZ ;  /* 0x0001000057577824 */ /* 0x000fc400078e00ff */
[----:B------:R-:W-:Y:S01]  /*0c80*/  FMUL.FTZ R147, R110, R147 ;  /* 0x000000936e937220 */ /* 0x000fe20000410000 */
[----:B------:R-:W-:Y:S01]  /*0c90*/  SHF.L.U32 R155, R155, 0x10, RZ ;  /* 0x000000109b9b7819 */ /* 0x000fe200000006ff */
[----:B------:R-:W-:Y:S01]  /*0ca0*/  FMUL.FTZ R153, R84, R86 ;  /* 0x0000005654997220 */ /* 0x000fe20000410000 */
        /* <DEDUP_REMOVED lines=11> */
[----:B------:R-:W-:-:S02]  /*0d60*/  FMUL.FTZ R164, R110, R85 ;  /* 0x000000556ea47220 */ /* 0x000fc40000410000 */
        /* <DEDUP_REMOVED lines=9> */
[----:B------:R-:W-:Y:S02]  /*0e00*/  VIADD R89, R104, 0x100 ;  /* 0x0000010068597836 */ /* 0x000fe40000000000 */
[----:B------:R-:W-:Y:S01]  /*0e10*/  FADD.FTZ R91, R82, R155 ;  /* 0x0000009b525b7221 */ /* 0x000fe20000010000 */
[----:B------:R-:W-:-:S07]  /*0e20*/  FFMA.FTZ R90, R164, R155, R80 ;  /* 0x0000009ba45a7223 */ /* 0x000fce0000010050 */
.L_x_237:
[----:B----4-:R-:W-:Y:S05]  /*0e30*/  BSYNC.RECONVERGENT B0 ;  /* 0x0000000000007941 */ /* 0x010fea0003800200 */
.L_x_236:
[----:B------:R-:W-:Y:S04]  /*0e40*/  BSSY.RECONVERGENT B0, `(.L_x_238) ;  /* 0x000006e000007945 */ /* 0x000fe80003800200 */
[----:B------:R-:W-:Y:S05]  /*0e50*/  @!P0 BRA `(.L_x_239) ;  /* 0x0000000400b08947 */ /* 0x000fea0003800000 */
[----:B------:R-:W0:Y:S08]  /*0e60*/  LDC.64 R80, c[0x0][0x3a8] ;  /* 0x0000ea00ff507b82 */ /* 0x000e300000000a00 */
[----:B------:R-:W1:Y:S01]  /*0e70*/  LDC.64 R84, c[0x0][0x428] ;  /* 0x00010a00ff547b82 */ /* 0x000e620000000a00 */
[----:B------:R-:W-:-:S07]  /*0e80*/  ISETP.NE.U32.AND P4, PT, RZ, UR10, PT ;  /* 0x0000000aff007c0c */ /* 0x000fce000bf85070 */
        /* <DEDUP_REMOVED lines=10> */
[----:B------:R-:W5:Y:S01]  /*0f30*/  LDG.E.64 R98, desc[UR6][R98.64] ;  /* 0x0000000662627981 */ /* 0x000f62000c1e1b00 */
[----:B------:R-:W-:-:S08]  /*0f40*/  SHF.L.U32 R120, R128, 0x10, RZ ;  /* 0x0000001080787819 */ /* 0x000fd000000006ff */
[----:B------:R-:W1:Y:S01]  /*0f50*/  @P1 LDC.64 R92, c[0x0][0x438] ;  /* 0x00010e00ff5c1b82 */ /* 0x000e620000000a00 */
[----:B0-----:R-:W-:-:S05]  /*0f60*/  @P4 IMAD.WIDE.U32 R94, R89, 0x8, R94 ;  /* 0x00000008595e4825 */ /* 0x001fca00078e005e */
[----:B------:R-:W5:Y:S01]  /*0f70*/  @P4 LDG.E.64 R160, desc[UR6][R94.64] ;  /* 0x000000065ea04981 */ /* 0x000f62000c1e1b00 */
[----:B------:R-:W-:Y:S01]  /*0f80*/  SHF.L.U32 R124, R130, 0x10, RZ ;  /* 0x00000010827c7819 */ /* 0x000fe200000006ff */
[----:B------:R-:W-:Y:S02]  /*0f90*/  IMAD.U32 R122, R129, 0x10000, RZ ;  /* 0x00010000817a7824 */ /* 0x000fe400078e00ff */
[----:B-1----:R-:W-:-:S05]  /*0fa0*/  @P1 IMAD.WIDE.U32 R92, R89, 0x10, R92 ;  /* 0x00000010595c1825 */ /* 0x002fca00078e005c */
[----:B------:R0:W5:Y:S01]  /*0fb0*/  @P1 LDG.E.128 R4, desc[UR6][R92.64] ;  /* 0x000000065c041981 */ /* 0x000162000c1e1d00 */
[----:B------:R-:W-:Y:S01]  /*0fc0*/  IMAD.U32 R126, R131, 0x10000, RZ ;  /* 0x00010000837e7824 */ /* 0x000fe200078e00ff */
[----:B------:R-:W-:Y:S02]  /*0fd0*/  IADD3 R89, PT, PT, R89, 0x100, RZ ;  /* 0x0000010059597810 */ /* 0x000fe40007ffe0ff */
[C---:B---3--:R-:W-:Y:S02]  /*0fe0*/  SHF.L.U32 R117, R80.reuse, 0x10, RZ ;  /* 0x0000001050757819 */ /* 0x048fe400000006ff */
[----:B------:R-:W-:Y:S02]  /*0ff0*/  PRMT R125, R80, 0x7632, R125 ;  /* 0x00007632507d7816 */ /* 0x000fe4000000007d */
[----:B------:R-:W-:Y:S01]  /*1000*/  SHF.L.U32 R121, R82, 0x10, RZ ;  /* 0x0000001052797819 */ /* 0x000fe200000006ff */
[C---:B------:R-:W-:Y:S01]  /*1010*/  FADD.FTZ R117, -R88.reuse, R117 ;  /* 0x0000007558757221 */ /* 0x040fe20000010100 */
[----:B------:R-:W-:Y:S01]  /*1020*/  SHF.L.U32 R125, R125, 0x10, RZ ;  /* 0x000000107d7d7819 */ /* 0x000fe200000006ff */
[C---:B------:R-:W-:Y:S01]  /*1030*/  IMAD.U32 R119, R81.reuse, 0x10000, RZ ;  /* 0x0001000051777824 */ /* 0x040fe200078e00ff */
[----:B------:R-:W-:Y:S01]  /*1040*/  PRMT R127, R81, 0x7632, R127 ;  /* 0x00007632517f7816 */ /* 0x000fe2000000007f */
[----:B------:R-:W-:Y:S01]  /*1050*/  FADD.FTZ R121, -R88, R121 ;  /* 0x0000007958797221 */ /* 0x000fe20000010100 */
[C---:B----4-:R-:W-:Y:S01]  /*1060*/  PRMT R80, R84.reuse, 0x7632, R80 ;  /* 0x0000763254507816 */ /* 0x050fe20000000050 */
[----:B------:R-:W-:-:S02]  /*1070*/  IMAD.U32 R81, R84, 0x10000, RZ ;  /* 0x0001000054517824 */ /* 0x000fc400078e00ff */
[----:B-----5:R-:W-:Y:S01]  /*1080*/  FMUL.FTZ R117, R110, R117 ;  /* 0x000000756e757220 */ /* 0x020fe20000410000 */
[----:B------:R-:W-:Y:S01]  /*1090*/  FADD.FTZ R125, -R88, R125 ;  /* 0x0000007d587d7221 */ /* 0x000fe20000010100 */
[C---:B------:R-:W-:Y:S01]  /*10a0*/  PRMT R135, R83.reuse, 0x7632, R135 ;  /* 0x0000763253877816 */ /* 0x040fe20000000087 */
[----:B------:R-:W-:Y:S01]  /*10b0*/  IMAD.U32 R123, R83, 0x10000, RZ ;  /* 0x00010000537b7824 */ /* 0x000fe200078e00ff */
[----:B------:R-:W-:Y:S01]  /*10c0*/  PRMT R133, R82, 0x7632, R133 ;  /* 0x0000763252857816 */ /* 0x000fe20000000085 */
[----:B------:R-:W-:Y:S02]  /*10d0*/  IMAD.U32 R83, R86, 0x10000, RZ ;  /* 0x0001000056537824 */ /* 0x000fe400078e00ff */
[----:B------:R-:W-:Y:S01]  /*10e0*/  FMUL.FTZ R121, R110, R121 ;  /* 0x000000796e797220 */ /* 0x000fe20000410000 */
[----:B------:R-:W-:Y:S01]  /*10f0*/  SHF.L.U32 R127, R127, 0x10, RZ ;  /* 0x000000107f7f7819 */ /* 0x000fe200000006ff */
[-C--:B------:R-:W-:Y:S01]  /*1100*/  FMUL.FTZ R120, R120, R81.reuse ;  /* 0x0000005178787220 */ /* 0x080fe20000410000 */
[----:B------:R-:W-:Y:S01]  /*1110*/  PRMT R82, R85, 0x7632, R82 ;  /* 0x0000763255527816 */ /* 0x000fe20000000052 */
[----:B------:R-:W-:Y:S01]  /*1120*/  FADD.FTZ R24, R24, R81 ;  /* 0x0000005118187221 */ /* 0x000fe20000010000 */
[----:B------:R-:W-:Y:S01]  /*1130*/  FFMA.FTZ R48, R117, R81, R48 ;  /* 0x0000005175307223 */ /* 0x000fe20000010030 */
[----:B------:R-:W-:-:S02]  /*1140*/  IMAD.U32 R81, R173, 0x10000, RZ ;  /* 0x00010000ad517824 */ /* 0x000fc400078e00ff */
[----:B------:R-:W-:Y:S01]  /*1150*/  FMUL.FTZ R132, R110, R125 ;  /* 0x0000007d6e847220 */ /* 0x000fe20000410000 */
[----:B------:R-:W-:Y:S02]  /*1160*/  IMAD.U32 R80, R80, 0x10000, RZ ;  /* 0x0001000050507824 */ /* 0x000fe400078e00ff */
[-C--:B------:R-:W-:Y:S01]  /*1170*/  FMUL.FTZ R124, R124, R83.reuse ;  /* 0x000000537c7c7220 */ /* 0x080fe20000410000 */
[----:B------:R-:W-:Y:S01]  /*1180*/  FADD.FTZ R20, R20, R83 ;  /* 0x0000005314147221 */ /* 0x000fe20000010000 */
[----:B------:R-:W-:Y:S01]  /*1190*/  FFMA.FTZ R44, R121, R83, R44 ;  /* 0x00000053792c7223 */ /* 0x000fe2000001002c */
[----:B------:R-:W-:Y:S01]  /*11a0*/  SHF.L.U32 R83, R172, 0x10, RZ ;  /* 0x00000010ac537819 */ /* 0x000fe200000006ff */
[----:B------:R-:W-:Y:S01]  /*11b0*/  FADD.FTZ R127, -R88, R127 ;  /* 0x0000007f587f7221 */ /* 0x000fe20000010100 */
[----:B------:R-:W-:Y:S02]  /*11c0*/  IMAD.U32 R82, R82, 0x10000, RZ ;  /* 0x0001000052527824 */ /* 0x000fe400078e00ff */
[-C--:B------:R-:W-:Y:S01]  /*11d0*/  FMUL.FTZ R125, R81, R80.reuse ;  /* 0x00000050517d7220 */ /* 0x080fe20000410000 */
[----:B------:R-:W-:Y:S01]  /*11e0*/  FADD.FTZ R25, R25, R80 ;  /* 0x0000005019197221 */ /* 0x000fe20000010000 */
[----:B------:R-:W-:Y:S01]  /*11f0*/  FFMA.FTZ R49, R132, R80, R49 ;  /* 0x0000005084317223 */ /* 0x000fe20000010031 */
[----:B------:R-:W-:Y:S01]  /*1200*/  SHF.L.U32 R85, R85, 0x10, RZ ;  /* 0x0000001055557819 */ /* 0x000fe200000006ff */
[----:B------:R-:W-:Y:S01]  /*1210*/  FADD.FTZ R80, R91, R120 ;  /* 0x000000785b507221 */ /* 0x000fe20000010000 */
[----:B------:R-:W-:Y:S01]  /*1220*/  FADD.FTZ R119, -R88, R119 ;  /* 0x0000007758777221 */ /* 0x000fe20000010100 */
[----:B------:R-:W-:Y:S01]  /*1230*/  FFMA.FTZ R81, R117, R120, R90 ;  /* 0x0000007875517223 */ /* 0x000fe2000001005a */
[----:B------:R-:W-:Y:S01]  /*1240*/  FMUL.FTZ R134, R110, R127 ;  /* 0x0000007f6e867220 */ /* 0x000fe20000410000 */
[-C--:B------:R-:W-:Y:S01]  /*1250*/  FMUL.FTZ R127, R83, R82.reuse ;  /* 0x00000052537f7220 */ /* 0x080fe20000410000 */
[----:B------:R-:W-:Y:S01]  /*1260*/  FADD.FTZ R83, R80, R125 ;  /* 0x0000007d50537221 */ /* 0x000fe20000010000 */
[----:B------:R-:W-:Y:S01]  /*1270*/  FMUL.FTZ R119, R110, R119 ;  /* 0x000000776e777220 */ /* 0x000fe20000410000 */
[----:B------:R-:W-:Y:S01]  /*1280*/  FMUL.FTZ R122, R122, R85 ;  /* 0x000000557a7a7220 */ /* 0x000fe20000410000 */
[----:B------:R-:W-:Y:S01]  /*1290*/  FFMA.FTZ R80, R132, R125, R81 ;  /* 0x0000007d84507223 */ /* 0x000fe20000010051 */
[----:B------:R-:W-:Y:S01]  /*12a0*/  PRMT R84, R86, 0x7632, R84 ;  /* 0x0000763256547816 */ /* 0x000fe20000000054 */
[----:B------:R-:W-:Y:S01]  /*12b0*/  FADD.FTZ R27, R27, R82 ;  /* 0x000000521b1b7221 */ /* 0x000fe20000010000 */
[----:B------:R-:W-:Y:S01]  /*12c0*/  FFMA.FTZ R51, R134, R82, R51 ;  /* 0x0000005286337223 */ /* 0x000fe20000010033 */
[----:B------:R-:W-:Y:S01]  /*12d0*/  SHF.L.U32 R133, R133, 0x10, RZ ;  /* 0x0000001085857819 */ /* 0x000fe200000006ff */
[----:B------:R-:W-:Y:S01]  /*12e0*/  FADD.FTZ R82, R83, R122 ;  /* 0x0000007a53527221 */ /* 0x000fe20000010000 */
[C---:B------:R-:W-:Y:S01]  /*12f0*/  FFMA.FTZ R81, R119.reuse, R122, R80 ;  /* 0x0000007a77517223 */ /* 0x040fe20000010050 */
[----:B------:R-:W-:Y:S01]  /*1300*/  FADD.FTZ R26, R26, R85 ;  /* 0x000000551a1a7221 */ /* 0x000fe20000010000 */
[----:B------:R-:W-:Y:S01]  /*1310*/  FFMA.FTZ R50, R119, R85, R50 ;  /* 0x0000005577327223 */ /* 0x000fe20000010032 */
[C---:B------:R-:W-:Y:S01]  /*1320*/  FADD.FTZ R123, -R88.reuse, R123 ;  /* 0x0000007b587b7221 */ /* 0x040fe20000010100 */
[----:B------:R-:W-:Y:S01]  /*1330*/  SHF.L.U32 R86, R171, 0x10, RZ ;  /* 0x00000010ab567819 */ /* 0x000fe200000006ff */
[----:B------:R-:W-:Y:S01]  /*1340*/  FADD.FTZ R85, -R88, R133 ;  /* 0x0000008558557221 */ /* 0x000fe20000010100 */
[----:B------:R-:W-:Y:S01]  /*1350*/  SHF.L.U32 R84, R84, 0x10, RZ ;  /* 0x0000001054547819 */ /* 0x000fe200000006ff */
[----:B------:R-:W-:Y:S01]  /*1360*/  FADD.FTZ R83, R82, R127 ;  /* 0x0000007f52537221 */ /* 0x000fe20000010000 */
[----:B------:R-:W-:Y:S01]  /*1370*/  FFMA.FTZ R80, R134, R127, R81 ;  /* 0x0000007f86507223 */ /* 0x000fe20000010051 */
[C---:B0-----:R-:W-:Y:S01]  /*1380*/  PRMT R92, R87.reuse, 0x7632, R92 ;  /* 0x00007632575c7816 */ /* 0x041fe2000000005c */
[----:B------:R-:W-:Y:S01]  /*1390*/  FMUL.FTZ R123, R110, R123 ;  /* 0x0000007b6e7b7220 */ /* 0x000fe20000410000 */
[----:B------:R-:W-:Y:S01]  /*13a0*/  SHF.L.U32 R87, R87, 0x10, RZ ;  /* 0x0000001057577819 */ /* 0x000fe200000006ff */
[----:B------:R-:W-:-:S02]  /*13b0*/  IMAD.U32 R135, R135, 0x10000, RZ ;  /* 0x0001000087877824 */ /* 0x000fc400078e00ff */
[----:B------:R-:W-:Y:S01]  /*13c0*/  FMUL.FTZ R133, R86, R84 ;  /* 0x0000005456857220 */ /* 0x000fe20000410000 */
[----:B------:R-:W-:Y:S01]  /*13d0*/  FMUL.FTZ R136, R110, R85 ;  /* 0x000000556e887220 */ /* 0x000fe20000410000 */
[----:B------:R-:W-:Y:S01]  /*13e0*/  FADD.FTZ R82, R83, R124 ;  /* 0x0000007c53527221 */ /* 0x000fe20000010000 */
[----:B------:R-:W-:Y:S01]  /*13f0*/  FFMA.FTZ R81, R121, R124, R80 ;  /* 0x0000007c79517223 */ /* 0x000fe20000010050 */
[-C--:B------:R-:W-:Y:S01]  /*1400*/  FMUL.FTZ R126, R126, R87.reuse ;  /* 0x000000577e7e7220 */ /* 0x080fe20000410000 */
[----:B------:R-:W-:Y:S01]  /*1410*/  FADD.FTZ R22, R22, R87 ;  /* 0x0000005716167221 */ /* 0x000fe20000010000 */
[----:B------:R-:W-:Y:S01]  /*1420*/  FFMA.FTZ R46, R123, R87, R46 ;  /* 0x000000577b2e7223 */ /* 0x000fe2000001002e */
[----:B------:R-:W-:Y:S02]  /*1430*/  IMAD.U32 R87, R170, 0x10000, RZ ;  /* 0x00010000aa577824 */ /* 0x000fe400078e00ff */
[----:B------:R-:W-:Y:S01]  /*1440*/  FADD.FTZ R85, -R88, R135 ;  /* 0x0000008758557221 */ /* 0x000fe20000010100 */
[----:B------:R-:W-:-:S02]  /*1450*/  IMAD.U32 R92, R92, 0x10000, RZ ;  /* 0x000100005c5c7824 */ /* 0x000fc400078e00ff */
        /* <DEDUP_REMOVED lines=12> */
.L_x_239:
[----:B------:R-:W-:Y:S05]  /*1520*/  BSYNC.RECONVERGENT B0 ;  /* 0x0000000000007941 */ /* 0x000fea0003800200 */
.L_x_238:
        /* <DEDUP_REMOVED lines=9> */
[----:B------:R-:W-:Y:S01]  /*15c0*/  ISETP.NE.U32.AND P4, PT, RZ, UR10, PT ;  /* 0x0000000aff007c0c */ /* 0x000fe2000bf85070 */
[C---:B--2---:R-:W-:Y:S01]  /*15d0*/  IMAD.WIDE.U32 R100, R89.reuse, 0x8, R100 ;  /* 0x0000000859647825 */ /* 0x044fe200078e0064 */
[----:B------:R-:W-:Y:S02]  /*15e0*/  ISETP.NE.U32.AND P1, PT, RZ, UR14, PT ;  /* 0x0000000eff007c0c */ /* 0x000fe4000bf25070 */
[----:B------:R-:W-:Y:S02]  /*15f0*/  ISETP.NE.AND.EX P4, PT, RZ, UR11, PT, P4 ;  /* 0x0000000bff007c0c */ /* 0x000fe4000bf85340 */
[----:B------:R-:W-:Y:S01]  /*1600*/  ISETP.NE.AND.EX P1, PT, RZ, UR15, PT, P1 ;  /* 0x0000000fff007c0c */ /* 0x000fe2000bf25310 */
[----:B------:R-:W5:Y:S10]  /*1610*/  LDG.E.64 R100, desc[UR6][R100.64] ;  /* 0x0000000664647981 */ /* 0x000f74000c1e1b00 */
[----:B------:R-:W0:Y:S08]  /*1620*/  @P4 LDC.64 R94, c[0x0][0x3b8] ;  /* 0x0000ee00ff5e4b82 */ /* 0x000e300000000a00 */
[----:B------:R-:W1:Y:S01]  /*1630*/  @P1 LDC.64 R92, c[0x0][0x438] ;  /* 0x00010e00ff5c1b82 */ /* 0x000e620000000a00 */
[----:B0-----:R-:W-:-:S04]  /*1640*/  @P4 IMAD.WIDE.U32 R94, R89, 0x8, R94 ;  /* 0x00000008595e4825 */ /* 0x001fc800078e005e */
[----:B------:R-:W-:Y:S01]  /*1650*/  IMAD.U32 R140, R60, 0x10000, RZ ;  /* 0x000100003c8c7824 */ /* 0x000fe200078e00ff */
[----:B------:R0:W5:Y:S01]  /*1660*/  @P4 LDG.E.64 R162, desc[UR6][R94.64] ;  /* 0x000000065ea24981 */ /* 0x000162000c1e1b00 */
[----:B-1----:R-:W-:Y:S01]  /*1670*/  @P1 IMAD.WIDE.U32 R92, R89, 0x10, R92 ;  /* 0x00000010595c1825 */ /* 0x002fe200078e005c */
[----:B------:R-:W-:-:S04]  /*1680*/  SHF.L.U32 R142, R61, 0x10, RZ ;  /* 0x000000103d8e7819 */ /* 0x000fc800000006ff */
[----:B------:R1:W5:Y:S01]  /*1690*/  @P1 LDG.E.128 R68, desc[UR6][R92.64] ;  /* 0x000000065c441981 */ /* 0x000362000c1e1d00 */
[----:B------:R-:W-:Y:S02]  /*16a0*/  IMAD.U32 R115, R62, 0x10000, RZ ;  /* 0x000100003e737824 */ /* 0x000fe400078e00ff */
[----:B------:R-:W-:Y:S01]  /*16b0*/  IMAD.U32 R113, R175, 0x10000, RZ ;  /* 0x00010000af717824 */ /* 0x000fe200078e00ff */
[----:B------:R-:W-:Y:S01]  /*16c0*/  SHF.L.U32 R116, R63, 0x10, RZ ;  /* 0x000000103f747819 */ /* 0x000fe200000006ff */
[----:B------:R-:W-:Y:S01]  /*16d0*/  IMAD.U32 R112, R174, 0x10000, RZ ;  /* 0x00010000ae707824 */ /* 0x000fe200078e00ff */
[C---:B---3--:R-:W-:Y:S01]  /*16e0*/  PRMT R89, R80.reuse, 0x7632, R89 ;  /* 0x0000763250597816 */ /* 0x048fe20000000059 */
[----:B------:R-:W-:Y:S01]  /*16f0*/  IMAD.U32 R107, R80, 0x10000, RZ ;  /* 0x00010000506b7824 */ /* 0x000fe200078e00ff */
[C---:B------:R-:W-:Y:S02]  /*1700*/  PRMT R80, R81.reuse, 0x7632, R80 ;  /* 0x0000763251507816 */ /* 0x040fe40000000050 */
[----:B------:R-:W-:Y:S01]  /*1710*/  SHF.L.U32 R81, R81, 0x10, RZ ;  /* 0x0000001051517819 */ /* 0x000fe200000006ff */
[C---:B------:R-:W-:Y:S01]  /*1720*/  IMAD.U32 R109, R82.reuse, 0x10000, RZ ;  /* 0x00010000526d7824 */ /* 0x040fe200078e00ff */
[----:B------:R-:W-:-:S02]  /*1730*/  PRMT R106, R82, 0x7632, R106 ;  /* 0x00007632526a7816 */ /* 0x000fc4000000006a */
[C---:B------:R-:W-:Y:S01]  /*1740*/  PRMT R82, R83.reuse, 0x7632, R82 ;  /* 0x0000763253527816 */ /* 0x040fe20000000052 */
[----:B------:R-:W-:Y:S01]  /*1750*/  FADD.FTZ R139, -R88, R81 ;  /* 0x00000051588b7221 */ /* 0x000fe20000010100 */
[----:B------:R-:W-:Y:S02]  /*1760*/  SHF.L.U32 R83, R83, 0x10, RZ ;  /* 0x0000001053537819 */ /* 0x000fe400000006ff */
[----:B------:R-:W-:Y:S01]  /*1770*/  SHF.L.U32 R81, R80, 0x10, RZ ;  /* 0x0000001050517819 */ /* 0x000fe200000006ff */
[----:B------:R-:W-:Y:S02]  /*1780*/  IMAD.U32 R89, R89, 0x10000, RZ ;  /* 0x0001000059597824 */ /* 0x000fe400078e00ff */
[C---:B------:R-:W-:Y:S01]  /*1790*/  FADD.FTZ R109, -R88.reuse, R109 ;  /* 0x0000006d586d7221 */ /* 0x040fe20000010100 */
[----:B------:R-:W-:Y:S01]  /*17a0*/  FADD.FTZ R111, -R88, R83 ;  /* 0x00000053586f7221 */ /* 0x000fe20000010100 */
[----:B----4-:R-:W-:Y:S01]  /*17b0*/  PRMT R80, R84, 0x7632, R80 ;  /* 0x0000763254507816 */ /* 0x010fe20000000050 */
[C---:B------:R-:W-:Y:S01]  /*17c0*/  FADD.FTZ R83, -R88.reuse, R81 ;  /* 0x0000005158537221 */ /* 0x040fe20000010100 */
[----:B------:R-:W-:Y:S01]  /*17d0*/  FADD.FTZ R89, -R88, R89 ;  /* 0x0000005958597221 */ /* 0x000fe20000010100 */
[----:B------:R-:W-:Y:S01]  /*17e0*/  SHF.L.U32 R81, R84, 0x10, RZ ;  /* 0x0000001054517819 */ /* 0x000fe200000006ff */
[----:B------:R-:W-:Y:S01]  /*17f0*/  FADD.FTZ R107, -R88, R107 ;  /* 0x0000006b586b7221 */ /* 0x000fe20000010100 */
[----:B-----5:R-:W-:Y:S01]  /*1800*/  FMUL.FTZ R141, R110, R109 ;  /* 0x0000006d6e8d7220 */ /* 0x020fe20000410000 */
[----:B------:R-:W-:Y:S01]  /*1810*/  SHF.L.U32 R80, R80, 0x10, RZ ;  /* 0x0000001050507819 */ /* 0x000fe200000006ff */
[----:B------:R-:W-:-:S02]  /*1820*/  IMAD.U32 R109, R177, 0x10000, RZ ;  /* 0x00010000b16d7824 */ /* 0x000fc400078e00ff */
[C---:B------:R-:W-:Y:S01]  /*1830*/  FMUL.FTZ R118, R110.reuse, R89 ;  /* 0x000000596e767220 */ /* 0x040fe20000410000 */
[----:B------:R-:W-:Y:S01]  /*1840*/  FMUL.FTZ R137, R110, R107 ;  /* 0x0000006b6e897220 */ /* 0x000fe20000410000 */
[-C--:B------:R-:W-:Y:S01]  /*1850*/  FMUL.FTZ R140, R140, R81.reuse ;  /* 0x000000518c8c7220 */ /* 0x080fe20000410000 */
[----:B0-----:R-:W-:Y:S01]  /*1860*/  SHF.L.U32 R95, R82, 0x10, RZ ;  /* 0x00000010525f7819 */ /* 0x001fe200000006ff */
[-C--:B------:R-:W-:Y:S01]  /*1870*/  FMUL.FTZ R109, R109, R80.reuse ;  /* 0x000000506d6d7220 */ /* 0x080fe20000410000 */
[----:B------:R-:W-:Y:S01]  /*1880*/  PRMT R82, R85, 0x7632, R82 ;  /* 0x0000763255527816 */ /* 0x000fe20000000052 */
[----:B------:R-:W-:Y:S01]  /*1890*/  FADD.FTZ R17, R17, R80 ;  /* 0x0000005011117221 */ /* 0x000fe20000010000 */
[----:B------:R-:W-:Y:S01]  /*18a0*/  FFMA.FTZ R41, R118, R80, R41 ;  /* 0x0000005076297223 */ /* 0x000fe20000010029 */
[----:B------:R-:W-:Y:S01]  /*18b0*/  FADD.FTZ R16, R16, R81 ;  /* 0x0000005110107221 */ /* 0x000fe20000010000 */
[----:B------:R-:W-:Y:S01]  /*18c0*/  FFMA.FTZ R40, R137, R81, R40 ;  /* 0x0000005189287223 */ /* 0x000fe20000010028 */
[----:B------:R-:W-:Y:S01]  /*18d0*/  FADD.FTZ R80, R91, R140 ;  /* 0x0000008c5b507221 */ /* 0x000fe20000010000 */
[----:B------:R-:W-:-:S02]  /*18e0*/  IMAD.U32 R85, R85, 0x10000, RZ ;  /* 0x0001000055557824 */ /* 0x000fc400078e00ff */
[----:B------:R-:W-:Y:S01]  /*18f0*/  FFMA.FTZ R81, R137, R140, R90 ;  /* 0x0000008c89517223 */ /* 0x000fe2000001005a */
[----:B-1----:R-:W-:Y:S01]  /*1900*/  IMAD.U32 R93, R106, 0x10000, RZ ;  /* 0x000100006a5d7824 */ /* 0x002fe200078e00ff */
[----:B------:R-:W-:Y:S01]  /*1910*/  SHF.L.U32 R82, R82, 0x10, RZ ;  /* 0x0000001052527819 */ /* 0x000fe200000006ff */
[----:B------:R-:W-:Y:S01]  /*1920*/  FMUL.FTZ R106, R110, R83 ;  /* 0x000000536e6a7220 */ /* 0x000fe20000410000 */
[----:B------:R-:W-:Y:S02]  /*1930*/  IMAD.U32 R107, R176, 0x10000, RZ ;  /* 0x00010000b06b7824 */ /* 0x000fe400078e00ff */
[----:B------:R-:W-:Y:S01]  /*1940*/  FADD.FTZ R83, R80, R109 ;  /* 0x0000006d50537221 */ /* 0x000fe20000010000 */
[----:B------:R-:W-:Y:S01]  /*1950*/  FMUL.FTZ R139, R110, R139 ;  /* 0x0000008b6e8b7220 */ /* 0x000fe20000410000 */
[----:B------:R-:W-:Y:S01]  /*1960*/  FMUL.FTZ R142, R142, R85 ;  /* 0x000000558e8e7220 */ /* 0x000fe20000410000 */
[----:B------:R-:W-:Y:S01]  /*1970*/  FFMA.FTZ R80, R118, R109, R81 ;  /* 0x0000006d76507223 */ /* 0x000fe20000010051 */
[C---:B------:R-:W-:Y:S01]  /*1980*/  PRMT R84, R86.reuse, 0x7632, R84 ;  /* 0x0000763256547816 */ /* 0x040fe20000000054 */
[-C--:B------:R-:W-:Y:S01]  /*1990*/  FMUL.FTZ R107, R107, R82.reuse ;  /* 0x000000526b6b7220 */ /* 0x080fe20000410000 */
[----:B------:R-:W-:Y:S01]  /*19a0*/  SHF.L.U32 R86, R86, 0x10, RZ ;  /* 0x0000001056567819 */ /* 0x000fe200000006ff */
[----:B------:R-:W-:Y:S01]  /*19b0*/  FADD.FTZ R19, R19, R82 ;  /* 0x0000005213137221 */ /* 0x000fe20000010000 */
[----:B------:R-:W-:Y:S01]  /*19c0*/  FFMA.FTZ R43, R106, R82, R43 ;  /* 0x000000526a2b7223 */ /* 0x000fe2000001002b */
[----:B------:R-:W-:Y:S01]  /*19d0*/  FADD.FTZ R82, R83, R142 ;  /* 0x0000008e53527221 */ /* 0x000fe20000010000 */
[----:B------:R-:W-:Y:S01]  /*19e0*/  FFMA.FTZ R81, R139, R142, R80 ;  /* 0x0000008e8b517223 */ /* 0x000fe20000010050 */
[----:B------:R-:W-:Y:S01]  /*19f0*/  SHF.L.U32 R84, R84, 0x10, RZ ;  /* 0x0000001054547819 */ /* 0x000fe200000006ff */
[----:B------:R-:W-:Y:S01]  /*1a00*/  FADD.FTZ R93, -R88, R93 ;  /* 0x0000005d585d7221 */ /* 0x000fe20000010100 */
[----:B------:R-:W-:Y:S01]  /*1a10*/  FMUL.FTZ R115, R115, R86 ;  /* 0x0000005673737220 */ /* 0x000fe20000410000 */
[----:B------:R-:W-:Y:S01]  /*1a20*/  FADD.FTZ R82, R82, R107 ;  /* 0x0000006b52527221 */ /* 0x000fe20000010000 */
[----:B------:R-:W-:Y:S01]  /*1a30*/  FFMA.FTZ R80, R106, R107, R81 ;  /* 0x0000006b6a507223 */ /* 0x000fe20000010051 */
[----:B------:R-:W-:Y:S01]  /*1a40*/  FADD.FTZ R95, -R88, R95 ;  /* 0x0000005f585f7221 */ /* 0x000fe20000010100 */
[C---:B------:R-:W-:Y:S01]  /*1a50*/  PRMT R88, R87.reuse, 0x7632, R88 ;  /* 0x0000763257587816 */ /* 0x040fe20000000058 */
[----:B------:R-:W-:-:S02]  /*1a60*/  IMAD.U32 R87, R87, 0x10000, RZ ;  /* 0x0001000057577824 */ /* 0x000fc400078e00ff */
[----:B------:R-:W-:Y:S01]  /*1a70*/  FMUL.FTZ R113, R113, R84 ;  /* 0x0000005471717220 */ /* 0x000fe20000410000 */
        /* <DEDUP_REMOVED lines=23> */
[----:B------:R-:W-:-:S07]  /*1bf0*/  FFMA.FTZ R90, R114, R112, R83 ;  /* 0x00000070725a7223 */ /* 0x000fce0000010053 */
.L_x_241:
[----:B------:R-:W-:Y:S05]  /*1c00*/  BSYNC.RECONVERGENT B0 ;  /* 0x0000000000007941 */ /* 0x000fea0003800200 */
.L_x_240:
[----:B------:R-:W0:Y:S01]  /*1c10*/  SHFL.DOWN PT, R80, R91, 0x10, 0x1f ;  /* 0x0a001f005b507f89 */ /* 0x000e2200000e0000 */
[----:B------:R-:W-:Y:S01]  /*1c20*/  LOP3.LUT P4, RZ, R0, 0x1f, RZ, 0xc0, !PT ;  /* 0x0000001f00ff7812 */ /* 0x000fe2000788c0ff */
[----:B------:R-:W-:Y:S01]  /*1c30*/  BSSY.RECONVERGENT B0, `(.L_x_242) ;  /* 0x00002a2000007945 */ /* 0x000fe20003800200 */
[----:B------:R-:W-:Y:S01]  /*1c40*/  PLOP3.LUT P1, PT, PT, PT, PT, 0x80, 0x8 ;  /* 0x000000000008781c */ /* 0x000fe20003f2f070 */
[----:B------:R-:W1:Y:S01]  /*1c50*/  SHFL.DOWN PT, R81, R90, 0x10, 0x1f ;  /* 0x0a001f005a517f89 */ /* 0x000e6200000e0000 */
[----:B------:R-:W2:Y:S09]  /*1c60*/  S2R R92, SR_CgaCtaId ;  /* 0x00000000005c7919 */ /* 0x000eb20000008800 */
[----:B------:R-:W-:Y:S01]  /*1c70*/  @!P4 PLOP3.LUT P1, PT, P3, PT, PT, 0x80, 0x8 ;  /* 0x000000000008c81c */ /* 0x000fe20001f2f070 */
        /* <DEDUP_REMOVED lines=14> */
[C---:B------:R-:W-:Y:S01]  /*1d60*/  IADD3 R88, PT, PT, R92.reuse, 0x6060, RZ ;  /* 0x000060605c587810 */ /* 0x040fe20007ffe0ff */
[C---:B------:R-:W-:Y:S01]  /*1d70*/  VIADD R83, R92.reuse, 0x6040 ;  /* 0x000060405c537836 */ /* 0x040fe20000000000 */
[C---:B------:R-:W-:Y:S01]  /*1d80*/  IADD3 R93, PT, PT, R92.reuse, 0x6070, RZ ;  /* 0x000060705c5d7810 */ /* 0x040fe20007ffe0ff */
[C---:B------:R-:W-:Y:S02]  /*1d90*/  @!P3 VIADD R88, R92.reuse, 0x6020 ;  /* 0x000060205c58b836 */ /* 0x040fe40000000000 */
[C---:B------:R-:W-:Y:S01]  /*1da0*/  @!P3 VIADD R93, R92.reuse, 0x6030 ;  /* 0x000060305c5db836 */ /* 0x040fe20000000000 */
[----:B------:R-:W-:Y:S01]  /*1db0*/  @!P4 MOV R82, R83 ;  /* 0x000000530052c202 */ /* 0x000fe20000000f00 */
[C---:B------:R-:W-:Y:S02]  /*1dc0*/  @!P1 VIADD R82, R92.reuse, 0x6000 ;  /* 0x000060005c529836 */ /* 0x040fe40000000000 */
[----:B------:R-:W-:-:S03]  /*1dd0*/  @!P3 VIADD R83, R92, 0x6000 ;  /* 0x000060005c53b836 */ /* 0x000fc60000000000 */
[----:B------:R-:W-:Y:S01]  /*1de0*/  @!P4 LEA R166, R103, R82, 0x3 ;  /* 0x0000005267a6c211 */ /* 0x000fe200078e18ff */
[----:B0-----:R-:W-:Y:S01]  /*1df0*/  FADD.FTZ R87, R84, R87 ;  /* 0x0000005754577221 */ /* 0x001fe20000010000 */
[C---:B------:R-:W-:Y:S01]  /*1e00*/  IADD3 R84, PT, PT, R92.reuse, 0x6050, RZ ;  /* 0x000060505c547810 */ /* 0x040fe20007ffe0ff */
[----:B------:R-:W-:Y:S02]  /*1e10*/  @!P3 VIADD R84, R92, 0x6010 ;  /* 0x000060105c54b836 */ /* 0x000fe40000000000 */
[----:B-1----:R-:W-:Y:S01]  /*1e20*/  FADD.FTZ R86, R85, R86 ;  /* 0x0000005655567221 */ /* 0x002fe20000010000 */
[----:B------:R-:W0:Y:S04]  /*1e30*/  SHFL.DOWN PT, R80, R87, 0x1, 0x1f ;  /* 0x08201f0057507f89 */ /* 0x000e2800000e0000 */
[----:B------:R-:W1:Y:S01]  /*1e40*/  SHFL.DOWN PT, R81, R86, 0x1, 0x1f ;  /* 0x08201f0056517f89 */ /* 0x000e6200000e0000 */
[----:B0-----:R-:W-:Y:S01]  /*1e50*/  FADD.FTZ R178, R87, R80 ;  /* 0x0000005057b27221 */ /* 0x001fe20000010000 */
[----:B-1----:R-:W-:-:S05]  /*1e60*/  FADD.FTZ R179, R86, R81 ;  /* 0x0000005156b37221 */ /* 0x002fca0000010000 */
[----:B------:R0:W-:Y:S01]  /*1e70*/  @!P4 STS.64 [R166], R178 ;  /* 0x000000b2a600c388 */ /* 0x0001e20000000a00 */
[----:B------:R-:W-:Y:S01]  /*1e80*/  BAR.SYNC.DEFER_BLOCKING 0x0 ;  /* 0x0000000000007b1d */ /* 0x000fe20000010000 */
[----:B------:R-:W-:-:S07]  /*1e90*/  ISETP.NE.AND P4, PT, RZ, UR9, PT ;  /* 0x00000009ff007c0c */ /* 0x000fce000bf85270 */
[----:B0-----:R-:W0:Y:S01]  /*1ea0*/  LDC.64 R166, c[0x0][0x380] ;  /* 0x0000e000ffa67b82 */ /* 0x001e220000000a00 */
[----:B------:R-:W1:Y:S04]  /*1eb0*/  LDS.128 R80, [R83] ;  /* 0x0000000053507984 */ /* 0x000e680000000c00 */
[----:B------:R-:W2:Y:S04]  /*1ec0*/  LDS.128 R84, [R84] ;  /* 0x0000000054547984 */ /* 0x000ea80000000c00 */
[----:B------:R-:W3:Y:S01]  /*1ed0*/  LDS.128 R88, [R88] ;  /* 0x0000000058587984 */ /* 0x000ee20000000c00 */
[----:B0-----:R-:W-:-:S03]  /*1ee0*/  IADD3 R105, PT, PT, R105, R166, RZ ;  /* 0x000000a669697210 */ /* 0x001fc60007ffe0ff */
[----:B------:R-:W0:Y:S01]  /*1ef0*/  LDS.128 R92, [R93] ;  /* 0x000000005d5c7984 */ /* 0x000e220000000c00 */
[----:B------:R-:W-:Y:S01]  /*1f00*/  ISETP.GE.AND P1, PT, R105, R167, PT ;  /* 0x000000a76900720c */ /* 0x000fe20003f26270 */
[----:B-1----:R-:W-:Y:S01]  /*1f10*/  FADD.FTZ R179, RZ, R80 ;  /* 0x00000050ffb37221 */ /* 0x002fe20000010000 */
[--C-:B------:R-:W-:Y:S01]  /*1f20*/  FADD.FTZ R80, RZ, R81.reuse ;  /* 0x00000051ff507221 */ /* 0x100fe20000010000 */
[----:B------:R-:W-:Y:S02]  /*1f30*/  PRMT R81, R11, 0x7632, R81 ;  /* 0x000076320b517816 */ /* 0x000fe40000000051 */
[----:B------:R-:W-:Y:S01]  /*1f40*/  FADD.FTZ R179, R82, R179 ;  /* 0x000000b352b37221 */ /* 0x000fe20000010000 */
[----:B------:R-:W-:Y:S01]  /*1f50*/  FADD.FTZ R80, R83, R80 ;  /* 0x0000005053507221 */ /* 0x000fe20000010000 */
[----:B------:R-:W-:Y:S02]  /*1f60*/  PRMT R82, R10, 0x7632, R82 ;  /* 0x000076320a527816 */ /* 0x000fe40000000052 */
[----:B--2---:R-:W-:Y:S01]  /*1f70*/  FADD.FTZ R179, R179, R84 ;  /* 0x00000054b3b37221 */ /* 0x004fe20000010000 */
[----:B------:R-:W-:Y:S01]  /*1f80*/  FADD.FTZ R80, R80, R85 ;  /* 0x0000005550507221 */ /* 0x000fe20000010000 */
[----:B------:R-:W-:-:S02]  /*1f90*/  PRMT R83, R9, 0x7632, R83 ;  /* 0x0000763209537816 */ /* 0x000fc40000000053 */
[----:B------:R-:W-:Y:S01]  /*1fa0*/  FADD.FTZ R179, R86, R179 ;  /* 0x000000b356b37221 */ /* 0x000fe20000010000 */
[----:B------:R-:W-:Y:S01]  /*1fb0*/  FADD.FTZ R80, R87, R80 ;  /* 0x0000005057507221 */ /* 0x000fe20000010000 */
[----:B------:R-:W-:Y:S02]  /*1fc0*/  PRMT R86, R11, 0x7632, R86 ;  /* 0x000076320b567816 */ /* 0x000fe40000000056 */
[----:B---3--:R-:W-:Y:S01]  /*1fd0*/  FADD.FTZ R179, R179, R88 ;  /* 0x00000058b3b37221 */ /* 0x008fe20000010000 */
[----:B------:R-:W-:Y:S01]  /*1fe0*/  FADD.FTZ R80, R80, R89 ;  /* 0x0000005950507221 */ /* 0x000fe20000010000 */
[----:B------:R-:W-:Y:S02]  /*1ff0*/  PRMT R87, R10, 0x7632, R87 ;  /* 0x000076320a577816 */ /* 0x000fe40000000057 */
[----:B------:R-:W-:Y:S01]  /*2000*/  FADD.FTZ R179, R90, R179 ;  /* 0x000000b35ab37221 */ /* 0x000fe20000010000 */
[----:B------:R-:W-:Y:S01]  /*2010*/  FADD.FTZ R80, R91, R80 ;  /* 0x000000505b507221 */ /* 0x000fe20000010000 */
[----:B------:R-:W-:-:S02]  /*2020*/  PRMT R88, R9, 0x7632, R88 ;  /* 0x0000763209587816 */ /* 0x000fc40000000058 */
[----:B0-----:R-:W-:Y:S01]  /*2030*/  FADD.FTZ R179, R179, R92 ;  /* 0x0000005cb3b37221 */ /* 0x001fe20000010000 */
[----:B------:R-:W-:Y:S01]  /*2040*/  FADD.FTZ R80, R80, R93 ;  /* 0x0000005d50507221 */ /* 0x000fe20000010000 */
[----:B------:R-:W-:Y:S02]  /*2050*/  P2R R93, PR, RZ, 0x2 ;  /* 0x00000002ff5d7803 */ /* 0x000fe40000000000 */
[----:B------:R-:W-:Y:S01]  /*2060*/  ISETP.GE.U32.AND P1, PT, R2, 0x100, PT ;  /* 0x000001000200780c */ /* 0x000fe20003f26070 */
[----:B------:R-:W-:Y:S01]  /*2070*/  FADD.FTZ R94, R94, R179 ;  /* 0x000000b35e5e7221 */ /* 0x000fe20000010000 */
[--C-:B------:R-:W-:Y:S01]  /*2080*/  FADD.FTZ R84, R95, R80.reuse ;  /* 0x000000505f547221 */ /* 0x100fe20000010000 */
[----:B------:R-:W-:Y:S02]  /*2090*/  P2R R92, PR, RZ, 0x10 ;  /* 0x00000010ff5c7803 */ /* 0x000fe40000000000 */
[----:B------:R-:W-:Y:S01]  /*20a0*/  FMUL.FTZ R85, R94, UR12 ;  /* 0x0000000c5e557c20 */ /* 0x000fe20008410000 */
[----:B------:R-:W-:Y:S01]  /*20b0*/  PRMT R80, R8, 0x7632, R80 ;  /* 0x0000763208507816 */ /* 0x000fe20000000050 */
[----:B------:R-:W-:-:S03]  /*20c0*/  FMUL.FTZ R84, R84, UR12 ;  /* 0x0000000c54547c20 */ /* 0x000fc60008410000 */
[----:B------:R-:W-:-:S03]  /*20d0*/  FSEL R85, R85, RZ, !P4 ;  /* 0x000000ff55557208 */ /* 0x000fc60006000000 */
[----:B------:R-:W-:Y:S05]  /*20e0*/  @!P1 BRA `(.L_x_243) ;  /* 0x0000002400589947 */ /* 0x000fea0003800000 */
        /* <DEDUP_REMOVED lines=10> */
[-C--:B------:R-:W-:Y:S01]  /*2190*/  FFMA.FTZ R82, R164, R84.reuse, R85 ;  /* 0x00000054a4527223 */ /* 0x080fe20000010055 */
[----:B------:R-:W-:Y:S02]  /*21a0*/  LOP3.LUT P4, RZ, R97, 0xff0000, RZ, 0xc0, !PT ;  /* 0x00ff000061ff7812 */ /* 0x000fe4000788c0ff */
[----:B------:R-:W-:Y:S01]  /*21b0*/  FADD.FTZ R81, R150, -R81 ;  /* 0x8000005196517221 */ /* 0x000fe20000010000 */
[----:B------:R-:W-:Y:S01]  /*21c0*/  FADD.FTZ R83, R155, -R82 ;  /* 0x800000529b537221 */ /* 0x000fe20000010000 */
[-CC-:B------:R-:W-:Y:S02]  /*21d0*/  FFMA.FTZ R82, R156, R84.reuse, R85.reuse ;  /* 0x000000549c527223 */ /* 0x180fe40000010055 */
[C---:B-----5:R-:W-:Y:S01]  /*21e0*/  FMUL.FTZ R80, R110.reuse, R81 ;  /* 0x000000516e507220 */ /* 0x060fe20000410000 */
[----:B------:R-:W-:Y:S01]  /*21f0*/  FFMA.FTZ R81, R145, R84, R85 ;  /* 0x0000005491517223 */ /* 0x000fe20000010055 */
[----:B------:R-:W-:-:S02]  /*2200*/  FMUL.FTZ R83, R110, R83 ;  /* 0x000000536e537220 */ /* 0x000fc40000410000 */
[----:B------:R-:W-:Y:S01]  /*2210*/  FMUL.FTZ R80, R80, UR13 ;  /* 0x0000000d50507c20 */ /* 0x000fe20008410000 */
[----:B------:R-:W-:Y:S01]  /*2220*/  FADD.FTZ R81, R148, -R81 ;  /* 0x8000005194517221 */ /* 0x000fe20000010000 */
[----:B------:R-:W-:-:S03]  /*2230*/  FMUL.FTZ R83, R83, UR13 ;  /* 0x0000000d53537c20 */ /* 0x000fc60008410000 */
[----:B------:R-:W-:Y:S01]  /*2240*/  FSEL R90, R80, RZ, P4 ;  /* 0x000000ff505a7208 */ /* 0x000fe20002000000 */
[----:B------:R-:W-:Y:S01]  /*2250*/  FMUL.FTZ R81, R110, R81 ;  /* 0x000000516e517220 */ /* 0x000fe20000410000 */
[----:B------:R-:W-:-:S03]  /*2260*/  ISETP.GE.U32.AND P4, PT, R96, RZ, PT ;  /* 0x000000ff6000720c */ /* 0x000fc60003f86070 */
[----:B------:R-:W-:Y:S01]  /*2270*/  FMUL.FTZ R80, R81, UR13 ;  /* 0x0000000d51507c20 */ /* 0x000fe20008410000 */
[----:B------:R-:W-:Y:S01]  /*2280*/  ISETP.GE.U32.AND.EX P4, PT, R97, 0x1000000, PT, P4 ;  /* 0x010000006100780c */ /* 0x000fe20003f86140 */
[----:B------:R-:W-:-:S03]  /*2290*/  FFMA.FTZ R81, R143, R84, R85 ;  /* 0x000000548f517223 */ /* 0x000fc60000010055 */
[----:B------:R-:W-:Y:S01]  /*22a0*/  FSEL R95, R83, RZ, P4 ;  /* 0x000000ff535f7208 */ /* 0x000fe20002000000 */
[----:B------:R-:W-:Y:S01]  /*22b0*/  FADD.FTZ R83, R153, -R82 ;  /* 0x8000005299537221 */ /* 0x000fe20000010000 */
[----:B------:R-:W-:Y:S01]  /*22c0*/  LOP3.LUT P4, RZ, R97, 0xff, RZ, 0xc0, !PT ;  /* 0x000000ff61ff7812 */ /* 0x000fe2000788c0ff */
[-C--:B------:R-:W-:Y:S01]  /*22d0*/  FFMA.FTZ R82, R154, R84.reuse, R85 ;  /* 0x000000549a527223 */ /* 0x080fe20000010055 */
[----:B------:R-:W-:Y:S01]  /*22e0*/  FADD.FTZ R81, R146, -R81 ;  /* 0x8000005192517221 */ /* 0x000fe20000010000 */
[----:B------:R-:W-:Y:S01]  /*22f0*/  FMUL.FTZ R83, R110, R83 ;  /* 0x000000536e537220 */ /* 0x000fe20000410000 */
[----:B------:R-:W-:Y:S01]  /*2300*/  FSEL R88, R80, RZ, P4 ;  /* 0x000000ff50587208 */ /* 0x000fe20002000000 */
[----:B------:R-:W-:Y:S01]  /*2310*/  FADD.FTZ R87, R151, -R82 ;  /* 0x8000005297577221 */ /* 0x000fe20000010000 */
[----:B------:R-:W-:Y:S01]  /*2320*/  LOP3.LUT P4, RZ, R97, 0xff00, RZ, 0xc0, !PT ;  /* 0x0000ff0061ff7812 */ /* 0x000fe2000788c0ff */
[----:B------:R-:W-:Y:S01]  /*2330*/  FMUL.FTZ R86, R83, UR13 ;  /* 0x0000000d53567c20 */ /* 0x000fe20008410000 */
[----:B------:R-:W-:Y:S01]  /*2340*/  FMUL.FTZ R82, R110, R81 ;  /* 0x000000516e527220 */ /* 0x000fe20000410000 */
[-CC-:B------:R-:W-:Y:S01]  /*2350*/  FFMA.FTZ R80, R152, R84.reuse, R85.reuse ;  /* 0x0000005498507223 */ /* 0x180fe20000010055 */
[----:B------:R-:W-:Y:S01]  /*2360*/  FMUL.FTZ R87, R110, R87 ;  /* 0x000000576e577220 */ /* 0x000fe20000410000 */
[----:B------:R-:W-:Y:S01]  /*2370*/  FFMA.FTZ R81, R3, R84, R85 ;  /* 0x0000005403517223 */ /* 0x000fe20000010055 */
[----:B------:R-:W-:Y:S01]  /*2380*/  FMUL.FTZ R82, R82, UR13 ;  /* 0x0000000d52527c20 */ /* 0x000fe20008410000 */
[----:B------:R-:W-:Y:S01]  /*2390*/  FSEL R91, R86, RZ, P4 ;  /* 0x000000ff565b7208 */ /* 0x000fe20002000000 */
[----:B------:R-:W-:Y:S01]  /*23a0*/  FADD.FTZ R83, R149, -R80 ;  /* 0x8000005095537221 */ /* 0x000fe20000010000 */
[----:B------:R-:W-:Y:S01]  /*23b0*/  LOP3.LUT P4, RZ, R96, 0xff0000, RZ, 0xc0, !PT ;  /* 0x00ff000060ff7812 */ /* 0x000fe2000788c0ff */
[----:B------:R-:W-:Y:S01]  /*23c0*/  FMUL.FTZ R87, R87, UR13 ;  /* 0x0000000d57577c20 */ /* 0x000fe20008410000 */
[----:B------:R-:W-:Y:S01]  /*23d0*/  FADD.FTZ R81, R144, -R81 ;  /* 0x8000005190517221 */ /* 0x000fe20000010000 */
[----:B------:R-:W-:Y:S01]  /*23e0*/  FMUL.FTZ R83, R110, R83 ;  /* 0x000000536e537220 */ /* 0x000fe20000410000 */
[----:B------:R-:W-:-:S02]  /*23f0*/  FSEL R86, R82, RZ, P4 ;  /* 0x000000ff52567208 */ /* 0x000fc40002000000 */
[----:B------:R-:W-:Y:S01]  /*2400*/  LOP3.LUT P4, RZ, R96, 0xff000000, RZ, 0xc0, !PT ;  /* 0xff00000060ff7812 */ /* 0x000fe2000788c0ff */
[----:B------:R-:W-:Y:S01]  /*2410*/  FMUL.FTZ R83, R83, UR13 ;  /* 0x0000000d53537c20 */ /* 0x000fe20008410000 */
[----:B------:R-:W-:Y:S01]  /*2420*/  FMUL.FTZ R81, R110, R81 ;  /* 0x000000516e517220 */ /* 0x000fe20000410000 */
[----:B------:R-:W-:Y:S02]  /*2430*/  F2FP.BF16.F32.PACK_AB R82, R91, R88 ;  /* 0x000000585b52723e */ /* 0x000fe400000010ff */
[----:B------:R-:W-:Y:S01]  /*2440*/  FSEL R89, R87, RZ, P4 ;  /* 0x000000ff57597208 */ /* 0x000fe20002000000 */
[----:B------:R-:W-:Y:S01]  /*2450*/  FMUL.FTZ R81, R81, UR13 ;  /* 0x0000000d51517c20 */ /* 0x000fe20008410000 */
[----:B------:R-:W-:-:S04]  /*2460*/  LOP3.LUT P4, RZ, R96, 0xff00, RZ, 0xc0, !PT ;  /* 0x0000ff0060ff7812 */ /* 0x000fc8000788c0ff */
[----:B------:R-:W-:Y:S02]  /*2470*/  FSEL R87, R83, RZ, P4 ;  /* 0x000000ff53577208 */ /* 0x000fe40002000000 */
[----:B------:R-:W-:Y:S02]  /*2480*/  LOP3.LUT P4, RZ, R96, 0xff, RZ, 0xc0, !PT ;  /* 0x000000ff60ff7812 */ /* 0x000fe4000788c0ff */
[----:B------:R-:W-:Y:S02]  /*2490*/  F2FP.BF16.F32.PACK_AB R83, R95, R90 ;  /* 0x0000005a5f53723e */ /* 0x000fe400000010ff */
[----:B------:R-:W-:Y:S02]  /*24a0*/  FSEL R80, R81, RZ, P4 ;  /* 0x000000ff51507208 */ /* 0x000fe40002000000 */
[----:B------:R-:W-:Y:S02]  /*24b0*/  F2FP.BF16.F32.PACK_AB R81, R89, R86 ;  /* 0x000000565951723e */ /* 0x000fe400000010ff */
[----:B------:R-:W-:Y:S01]  /*24c0*/  F2FP.BF16.F32.PACK_AB R80, R87, R80 ;  /* 0x000000505750723e */ /* 0x000fe200000010ff */
[----:B------:R-:W-:Y:S06]  /*24d0*/  BRA `(.L_x_247) ;  /* 0x0000002000247947 */ /* 0x000fec0003800000 */
.L_x_246:
[-CC-:B------:R-:W-:Y:S01]  /*24e0*/  FFMA.FTZ R73, R147, R84.reuse, R85.reuse ;  /* 0x0000005493497223 */ /* 0x180fe20000010055 */
[-CC-:B------:R-:W-:Y:S01]  /*24f0*/  FFMA.FTZ R72, R164, R84.reuse, R85.reuse ;  /* 0x00000054a4487223 */ /* 0x180fe20000010055 */
[----:B------:R-:W-:Y:S01]  /*2500*/  LOP3.LUT P4, RZ, R97, 0xff0000, RZ, 0xc0, !PT ;  /* 0x00ff000061ff7812 */ /* 0x000fe2000788c0ff */
[-C--:B------:R-:W-:Y:S01]  /*2510*/  FFMA.FTZ R74, R156, R84.reuse, R85 ;  /* 0x000000549c4a7223 */ /* 0x080fe20000010055 */
[----:B------:R-:W-:Y:S01]  /*2520*/  FADD.FTZ R73, R150, -R73 ;  /* 0x8000004996497221 */ /* 0x000fe20000010000 */
[----:B------:R-:W-:Y:S02]  /*2530*/  FADD.FTZ R75, R155, -R72 ;  /* 0x800000489b4b7221 */ /* 0x000fe40000010000 */
[----:B------:R-:W-:Y:S01]  /*2540*/  FADD.FTZ R81, R153, -R74 ;  /* 0x8000004a99517221 */ /* 0x000fe20000010000 */
[C---:B-----5:R-:W-:Y:S01]  /*2550*/  FMUL.FTZ R82, R110.reuse, R73 ;  /* 0x000000496e527220 */ /* 0x060fe20000410000 */
[----:B------:R-:W-:Y:S01]  /*2560*/  FFMA.FTZ R73, R145, R84, R85 ;  /* 0x0000005491497223 */ /* 0x000fe20000010055 */
[C---:B------:R-:W-:Y:S01]  /*2570*/  FMUL.FTZ R167, R110.reuse, R75 ;  /* 0x0000004b6ea77220 */ /* 0x040fe20000410000 */
[----:B------:R-:W-:Y:S01]  /*2580*/  FMUL.FTZ R94, R110, R81 ;  /* 0x000000516e5e7220 */ /* 0x000fe20000410000 */
[----:B------:R-:W-:Y:S01]  /*2590*/  FMUL.FTZ R72, R82, UR13 ;  /* 0x0000000d52487c20 */ /* 0x000fe20008410000 */
[----:B------:R-:W-:-:S04]  /*25a0*/  FADD.FTZ R73, R148, -R73 ;  /* 0x8000004994497221 */ /* 0x000fc80000010000 */
[----:B------:R-:W-:Y:S01]  /*25b0*/  FSEL R95, R72, RZ, P4 ;  /* 0x000000ff485f7208 */ /* 0x000fe20002000000 */
[----:B------:R-:W-:Y:S01]  /*25c0*/  FMUL.FTZ R87, R110, R73 ;  /* 0x000000496e577220 */ /* 0x000fe20000410000 */
[----:B------:R-:W-:Y:S01]  /*25d0*/  ISETP.GE.U32.AND P4, PT, R96, RZ, PT ;  /* 0x000000ff6000720c */ /* 0x000fe20003f86070 */
[----:B------:R-:W-:Y:S02]  /*25e0*/  FMUL.FTZ R73, R167, UR13 ;  /* 0x0000000da7497c20 */ /* 0x000fe40008410000 */
[----:B------:R-:W-:Y:S01]  /*25f0*/  FMUL.FTZ R72, R87, UR13 ;  /* 0x0000000d57487c20 */ /* 0x000fe20008410000 */
[----:B------:R-:W-:-:S04]  /*2600*/  ISETP.GE.U32.AND.EX P4, PT, R97, 0x1000000, PT, P4 ;  /* 0x010000006100780c */ /* 0x000fc80003f86140 */
[----:B------:R-:W-:Y:S01]  /*2610*/  FSEL R166, R73, RZ, P4 ;  /* 0x000000ff49a67208 */ /* 0x000fe20002000000 */
[----:B------:R-:W-:Y:S01]  /*2620*/  FFMA.FTZ R73, R143, R84, R85 ;  /* 0x000000548f497223 */ /* 0x000fe20000010055 */
[----:B------:R-:W-:-:S03]  /*2630*/  LOP3.LUT P4, RZ, R97, 0xff, RZ, 0xc0, !PT ;  /* 0x000000ff61ff7812 */ /* 0x000fc6000788c0ff */
[----:B------:R-:W-:Y:S01]  /*2640*/  FADD.FTZ R75, R146, -R73 ;  /* 0x80000049924b7221 */ /* 0x000fe20000010000 */
[----:B------:R-:W-:Y:S01]  /*2650*/  FSEL R90, R72, RZ, P4 ;  /* 0x000000ff485a7208 */ /* 0x000fe20002000000 */
[-CC-:B------:R-:W-:Y:S01]  /*2660*/  FFMA.FTZ R72, R154, R84.reuse, R85.reuse ;  /* 0x000000549a487223 */ /* 0x180fe20000010055 */
[----:B------:R-:W-:Y:S01]  /*2670*/  LOP3.LUT P4, RZ, R97, 0xff00, RZ, 0xc0, !PT ;  /* 0x0000ff0061ff7812 */ /* 0x000fe2000788c0ff */
[----:B------:R-:W-:Y:S01]  /*2680*/  FMUL.FTZ R83, R110, R75 ;  /* 0x0000004b6e537220 */ /* 0x000fe20000410000 */
[----:B------:R-:W-:Y:S01]  /*2690*/  FMUL.FTZ R75, R94, UR13 ;  /* 0x0000000d5e4b7c20 */ /* 0x000fe20008410000 */
[----:B------:R-:W-:Y:S01]  /*26a0*/  FADD.FTZ R81, R151, -R72 ;  /* 0x8000004897517221 */ /* 0x000fe20000010000 */
[-CC-:B------:R-:W-:Y:S01]  /*26b0*/  FFMA.FTZ R73, R3, R84.reuse, R85.reuse ;  /* 0x0000005403497223 */ /* 0x180fe20000010055 */
[----:B------:R-:W-:Y:S01]  /*26c0*/  FMUL.FTZ R74, R83, UR13 ;  /* 0x0000000d534a7c20 */ /* 0x000fe20008410000 */
[----:B------:R-:W-:Y:S01]  /*26d0*/  FFMA.FTZ R72, R152, R84, R85 ;  /* 0x0000005498487223 */ /* 0x000fe20000010055 */
[----:B------:R-:W-:Y:S01]  /*26e0*/  FSEL R91, R75, RZ, P4 ;  /* 0x000000ff4b5b7208 */ /* 0x000fe20002000000 */
[----:B------:R-:W-:Y:S01]  /*26f0*/  FMUL.FTZ R88, R110, R81 ;  /* 0x000000516e587220 */ /* 0x000fe20000410000 */
[----:B------:R-:W-:Y:S01]  /*2700*/  LOP3.LUT P4, RZ, R96, 0xff0000, RZ, 0xc0, !PT ;  /* 0x00ff000060ff7812 */ /* 0x000fe2000788c0ff */
[----:B------:R-:W-:Y:S01]  /*2710*/  FADD.FTZ R73, R144, -R73 ;  /* 0x8000004990497221 */ /* 0x000fe20000010000 */
[----:B------:R-:W-:Y:S01]  /*2720*/  FADD.FTZ R75, R149, -R72 ;  /* 0x80000048954b7221 */ /* 0x000fe20000010000 */
        /* <DEDUP_REMOVED lines=8> */
[----:B------:R-:W-:Y:S01]  /*27b0*/  FMUL.FTZ R82, R81, UR13 ;  /* 0x0000000d51527c20 */ /* 0x000fe20008410000 */
[----:B------:R-:W-:-:S02]  /*27c0*/  LOP3.LUT P4, RZ, R96, 0xff, RZ, 0xc0, !PT ;  /* 0x000000ff60ff7812 */ /* 0x000fc4000788c0ff */
[----:B------:R-:W-:Y:S02]  /*27d0*/  F2FP.BF16.F32.PACK_AB R74, R94, R87 ;  /* 0x000000575e4a723e */ /* 0x000fe400000010ff */
[----:B------:R-:W-:Y:S02]  /*27e0*/  FSEL R80, R73, RZ, P4 ;  /* 0x000000ff49507208 */ /* 0x000fe40002000000 */
[----:B------:R-:W-:Y:S02]  /*27f0*/  LOP3.LUT P4, RZ, R96, 0xff00, RZ, 0xc0, !PT ;  /* 0x0000ff0060ff7812 */ /* 0x000fe4000788c0ff */
[----:B------:R-:W-:Y:S02]  /*2800*/  F2FP.BF16.F32.PACK_AB R73, R88, R83 ;  /* 0x000000535849723e */ /* 0x000fe400000010ff */
[----:B------:R-:W-:Y:S02]  /*2810*/  FSEL R87, R82, RZ, P4 ;  /* 0x000000ff52577208 */ /* 0x000fe40002000000 */
[----:B------:R-:W-:-:S02]  /*2820*/  F2FP.BF16.F32.PACK_AB R72, R81, R72 ;  /* 0x000000485148723e */ /* 0x000fc400000010ff */
[----:B------:R-:W-:Y:S02]  /*2830*/  F2FP.BF16.F32.PACK_AB R83, R166, R95 ;  /* 0x0000005fa653723e */ /* 0x000fe400000010ff */
[----:B------:R-:W-:Y:S02]  /*2840*/  F2FP.BF16.F32.PACK_AB R82, R91, R90 ;  /* 0x0000005a5b52723e */ /* 0x000fe400000010ff */
[----:B------:R-:W-:Y:S02]  /*2850*/  F2FP.BF16.F32.PACK_AB R81, R89, R86 ;  /* 0x000000565951723e */ /* 0x000fe400000010ff */
[----:B------:R-:W-:Y:S01]  /*2860*/  F2FP.BF16.F32.PACK_AB R80, R87, R80 ;  /* 0x000000505750723e */ /* 0x000fe200000010ff */
[----:B------:R-:W-:Y:S06]  /*2870*/  BRA `(.L_x_247) ;  /* 0x0000001c003c7947 */ /* 0x000fec0003800000 */
.L_x_245:
[----:B------:R-:W-:-:S04]  /*2880*/  UISETP.NE.U32.AND UP0, UPT, UR4, URZ, UPT ;  /* 0x000000ff0400728c */ /* 0x000fc8000bf05070 */
[----:B------:R-:W-:-:S09]  /*2890*/  UISETP.NE.AND.EX UP0, UPT, UR5, URZ, UPT, UP0 ;  /* 0x000000ff0500728c */ /* 0x000fd2000bf05300 */
[----:B------:R-:W-:Y:S05]  /*28a0*/  BRA.U UP0, `(.L_x_248) ;  /* 0x0000000100f87547 */ /* 0x000fea000b800000 */
[-CC-:B------:R-:W-:Y:S01]  /*28b0*/  FFMA.FTZ R167, R147, R84.reuse, R85.reuse ;  /* 0x0000005493a77223 */ /* 0x180fe20000010055 */
[----:B------:R-:W-:Y:S02]  /*28c0*/  IMAD.U32 R89, R11, 0x10000, RZ ;  /* 0x000100000b597824 */ /* 0x000fe400078e00ff */
[-C--:B------:R-:W-:Y:S01]  /*28d0*/  FFMA.FTZ R86, R164, R84.reuse, R85 ;  /* 0x00000054a4567223 */ /* 0x080fe20000010055 */
[----:B------:R-:W-:Y:S01]  /*28e0*/  SHF.L.U32 R91, R81, 0x10, RZ ;  /* 0x00000010515b7819 */ /* 0x000fe200000006ff */
[----:B------:R-:W-:Y:S01]  /*28f0*/  FADD.FTZ R167, R150, -R167 ;  /* 0x800000a796a77221 */ /* 0x000fe20000010000 */
[----:B------:R-:W-:Y:S01]  /*2900*/  LOP3.LUT P4, RZ, R97, 0xff0000, RZ, 0xc0, !PT ;  /* 0x00ff000061ff7812 */ /* 0x000fe2000788c0ff */
[----:B------:R-:W-:Y:S01]  /*2910*/  FADD.FTZ R88, R155, -R86 ;  /* 0x800000569b587221 */ /* 0x000fe20000010000 */
[----:B------:R-:W-:Y:S02]  /*2920*/  IMAD.U32 R87, R82, 0x10000, RZ ;  /* 0x0001000052577824 */ /* 0x000fe400078e00ff */
[----:B-----5:R-:W-:Y:S01]  /*2930*/  FFMA.FTZ R89, R110, R167, R89 ;  /* 0x000000a76e597223 */ /* 0x020fe20000010059 */
[-CC-:B------:R-:W-:Y:S01]  /*2940*/  FFMA.FTZ R95, R145, R84.reuse, R85.reuse ;  /* 0x00000054915f7223 */ /* 0x180fe20000010055 */
[----:B------:R-:W-:Y:S01]  /*2950*/  FFMA.FTZ R82, R156, R84, R85 ;  /* 0x000000549c527223 */ /* 0x000fe20000010055 */
[----:B------:R-:W-:Y:S01]  /*2960*/  FFMA.FTZ R91, R110, R88, R91 ;  /* 0x000000586e5b7223 */ /* 0x000fe2000001005b */
[----:B------:R-:W-:Y:S01]  /*2970*/  FMUL.FTZ R89, R89, UR13 ;  /* 0x0000000d59597c20 */ /* 0x000fe20008410000 */
[----:B------:R-:W-:Y:S01]  /*2980*/  SHF.L.U32 R81, R10, 0x10, RZ ;  /* 0x000000100a517819 */ /* 0x000fe200000006ff */
[-C--:B------:R-:W-:Y:S01]  /*2990*/  FFMA.FTZ R88, R154, R84.reuse, R85 ;  /* 0x000000549a587223 */ /* 0x080fe20000010055 */
[----:B------:R-:W-:Y:S01]  /*29a0*/  FADD.FTZ R86, R148, -R95 ;  /* 0x8000005f94567221 */ /* 0x000fe20000010000 */
[----:B------:R-:W-:Y:S01]  /*29b0*/  FADD.FTZ R82, R153, -R82 ;  /* 0x8000005299527221 */ /* 0x000fe20000010000 */
[----:B------:R-:W-:Y:S01]  /*29c0*/  FSEL R90, R89, RZ, P4 ;  /* 0x000000ff595a7208 */ /* 0x000fe20002000000 */
[----:B------:R-:W-:Y:S01]  /*29d0*/  FFMA.FTZ R95, R143, R84, R85 ;  /* 0x000000548f5f7223 */ /* 0x000fe20000010055 */
[----:B------:R-:W-:Y:S01]  /*29e0*/  ISETP.GE.U32.AND P4, PT, R96, RZ, PT ;  /* 0x000000ff6000720c */ /* 0x000fe20003f86070 */
[----:B------:R-:W-:-:S02]  /*29f0*/  IMAD.U32 R83, R83, 0x10000, RZ ;  /* 0x0001000053537824 */ /* 0x000fc400078e00ff */
[----:B------:R-:W-:Y:S01]  /*2a00*/  FADD.FTZ R88, R151, -R88 ;  /* 0x8000005897587221 */ /* 0x000fe20000010000 */
[----:B------:R-:W-:Y:S01]  /*2a10*/  FMUL.FTZ R91, R91, UR13 ;  /* 0x0000000d5b5b7c20 */ /* 0x000fe20008410000 */
[C---:B------:R-:W-:Y:S01]  /*2a20*/  FFMA.FTZ R86, R110.reuse, R86, R81 ;  /* 0x000000566e567223 */ /* 0x040fe20000010051 */
[----:B------:R-:W-:Y:S01]  /*2a30*/  ISETP.GE.U32.AND.EX P4, PT, R97, 0x1000000, PT, P4 ;  /* 0x010000006100780c */ /* 0x000fe20003f86140 */
[----:B------:R-:W-:Y:S01]  /*2a40*/  FFMA.FTZ R87, R110, R82, R87 ;  /* 0x000000526e577223 */ /* 0x000fe20000010057 */
[----:B------:R-:W-:Y:S01]  /*2a50*/  SHF.L.U32 R81, R9, 0x10, RZ ;  /* 0x0000001009517819 */ /* 0x000fe200000006ff */
[----:B------:R-:W-:Y:S01]  /*2a60*/  FADD.FTZ R82, R146, -R95 ;  /* 0x8000005f92527221 */ /* 0x000fe20000010000 */
[----:B------:R-:W-:Y:S01]  /*2a70*/  FFMA.FTZ R83, R110, R88, R83 ;  /* 0x000000586e537223 */ /* 0x000fe20000010053 */
[----:B------:R-:W-:Y:S01]  /*2a80*/  FFMA.FTZ R88, R152, R84, R85 ;  /* 0x0000005498587223 */ /* 0x000fe20000010055 */
[----:B------:R-:W-:Y:S01]  /*2a90*/  FMUL.FTZ R86, R86, UR13 ;  /* 0x0000000d56567c20 */ /* 0x000fe20008410000 */
[----:B------:R-:W-:Y:S01]  /*2aa0*/  FSEL R95, R91, RZ, P4 ;  /* 0x000000ff5b5f7208 */ /* 0x000fe20002000000 */
[----:B------:R-:W-:Y:S01]  /*2ab0*/  FFMA.FTZ R82, R110, R82, R81 ;  /* 0x000000526e527223 */ /* 0x000fe20000010051 */
[----:B------:R-:W-:Y:S01]  /*2ac0*/  LOP3.LUT P4, RZ, R97, 0xff, RZ, 0xc0, !PT ;  /* 0x000000ff61ff7812 */ /* 0x000fe2000788c0ff */
[----:B------:R-:W-:-:S02]  /*2ad0*/  IMAD.U32 R81, R80, 0x10000, RZ ;  /* 0x0001000050517824 */ /* 0x000fc400078e00ff */
[----:B------:R-:W-:Y:S01]  /*2ae0*/  FADD.FTZ R80, R149, -R88 ;  /* 0x8000005895507221 */ /* 0x000fe20000010000 */
[----:B------:R-:W-:Y:S01]  /*2af0*/  FMUL.FTZ R87, R87, UR13 ;  /* 0x0000000d57577c20 */ /* 0x000fe20008410000 */
[----:B------:R-:W-:Y:S01]  /*2b00*/  FSEL R88, R86, RZ, P4 ;  /* 0x000000ff56587208 */ /* 0x000fe20002000000 */
[----:B------:R-:W-:Y:S01]  /*2b10*/  FMUL.FTZ R82, R82, UR13 ;  /* 0x0000000d52527c20 */ /* 0x000fe20008410000 */
[----:B------:R-:W-:Y:S01]  /*2b20*/  LOP3.LUT P4, RZ, R97, 0xff00, RZ, 0xc0, !PT ;  /* 0x0000ff0061ff7812 */ /* 0x000fe2000788c0ff */
[----:B------:R-:W-:Y:S01]  /*2b30*/  FFMA.FTZ R89, R3, R84, R85 ;  /* 0x0000005403597223 */ /* 0x000fe20000010055 */
[----:B------:R-:W-:Y:S01]  /*2b40*/  FFMA.FTZ R80, R110, R80, R81 ;  /* 0x000000506e507223 */ /* 0x000fe20000010051 */
[----:B------:R-:W-:Y:S01]  /*2b50*/  SHF.L.U32 R81, R8, 0x10, RZ ;  /* 0x0000001008517819 */ /* 0x000fe200000006ff */
[----:B------:R-:W-:Y:S01]  /*2b60*/  FMUL.FTZ R83, R83, UR13 ;  /* 0x0000000d53537c20 */ /* 0x000fe20008410000 */
[----:B------:R-:W-:Y:S01]  /*2b70*/  FSEL R91, R87, RZ, P4 ;  /* 0x000000ff575b7208 */ /* 0x000fe20002000000 */
[----:B------:R-:W-:Y:S01]  /*2b80*/  FADD.FTZ R89, R144, -R89 ;  /* 0x8000005990597221 */ /* 0x000fe20000010000 */
[----:B------:R-:W-:Y:S01]  /*2b90*/  LOP3.LUT P4, RZ, R96, 0xff0000, RZ, 0xc0, !PT ;  /* 0x00ff000060ff7812 */ /* 0x000fe2000788c0ff */
[----:B------:R-:W-:-:S02]  /*2ba0*/  FMUL.FTZ R80, R80, UR13 ;  /* 0x0000000d50507c20 */ /* 0x000fc40008410000 */
[----:B------:R-:W-:Y:S01]  /*2bb0*/  FFMA.FTZ R81, R110, R89, R81 ;  /* 0x000000596e517223 */ /* 0x000fe20000010051 */
[----:B------:R-:W-:Y:S02]  /*2bc0*/  FSEL R86, R82, RZ, P4 ;  /* 0x000000ff52567208 */ /* 0x000fe40002000000 */
[C---:B------:R-:W-:Y:S01]  /*2bd0*/  LOP3.LUT P4, RZ, R96.reuse, 0xff000000, RZ, 0xc0, !PT ;  /* 0xff00000060ff7812 */ /* 0x040fe2000788c0ff */
[----:B------:R-:W-:Y:S01]  /*2be0*/  FMUL.FTZ R81, R81, UR13 ;  /* 0x0000000d51517c20 */ /* 0x000fe20008410000 */
[----:B------:R-:W-:Y:S02]  /*2bf0*/  F2FP.BF16.F32.PACK_AB R82, R91, R88 ;  /* 0x000000585b52723e */ /* 0x000fe400000010ff */
[----:B------:R-:W-:Y:S02]  /*2c00*/  FSEL R89, R83, RZ, P4 ;  /* 0x000000ff53597208 */ /* 0x000fe40002000000 */
[----:B------:R-:W-:Y:S02]  /*2c10*/  LOP3.LUT P4, RZ, R96, 0xff00, RZ, 0xc0, !PT ;  /* 0x0000ff0060ff7812 */ /* 0x000fe4000788c0ff */
[----:B------:R-:W-:-:S02]  /*2c20*/  F2FP.BF16.F32.PACK_AB R83, R95, R90 ;  /* 0x0000005a5f53723e */ /* 0x000fc400000010ff */
[----:B------:R-:W-:Y:S02]  /*2c30*/  FSEL R87, R80, RZ, P4 ;  /* 0x000000ff50577208 */ /* 0x000fe40002000000 */
[----:B------:R-:W-:-:S04]  /*2c40*/  LOP3.LUT P4, RZ, R96, 0xff, RZ, 0xc0, !PT ;  /* 0x000000ff60ff7812 */ /* 0x000fc8000788c0ff */
[----:B------:R-:W-:Y:S02]  /*2c50*/  FSEL R80, R81, RZ, P4 ;  /* 0x000000ff51507208 */ /* 0x000fe40002000000 */
[----:B------:R-:W-:Y:S02]  /*2c60*/  F2FP.BF16.F32.PACK_AB R81, R89, R86 ;  /* 0x000000565951723e */ /* 0x000fe400000010ff */
[----:B------:R-:W-:Y:S01]  /*2c70*/  F2FP.BF16.F32.PACK_AB R80, R87, R80 ;  /* 0x000000505750723e */ /* 0x000fe200000010ff */
[----:B------:R-:W-:Y:S06]  /*2c80*/  BRA `(.L_x_247) ;  /* 0x0000001800387947 */ /* 0x000fec0003800000 */
.L_x_248:
[-CC-:B------:R-:W-:Y:S01]  /*2c90*/  FFMA.FTZ R72, R164, R84.reuse, R85.reuse ;  /* 0x00000054a4487223 */ /* 0x180fe20000010055 */
[----:B------:R-:W-:Y:S01]  /*2ca0*/  FFMA.FTZ R73, R147, R84, R85 ;  /* 0x0000005493497223 */ /* 0x000fe20000010055 */
[----:B------:R-:W-:Y:S01]  /*2cb0*/  SHF.L.U32 R75, R86, 0x10, RZ ;  /* 0x00000010564b7819 */ /* 0x000fe200000006ff */
[----:B------:R-:W-:Y:S02]  /*2cc0*/  IMAD.U32 R81, R11, 0x10000, RZ ;  /* 0x000100000b517824 */ /* 0x000fe400078e00ff */
[----:B------:R-:W-:Y:S01]  /*2cd0*/  FADD.FTZ R72, R155, -R72 ;  /* 0x800000489b487221 */ /* 0x000fe20000010000 */
[----:B------:R-:W-:Y:S01]  /*2ce0*/  FADD.FTZ R73, R150, -R73 ;  /* 0x8000004996497221 */ /* 0x000fe20000010000 */
[----:B------:R-:W-:Y:S02]  /*2cf0*/  ISETP.GE.U32.AND P4, PT, R96, RZ, PT ;  /* 0x000000ff6000720c */ /* 0x000fe40003f86070 */
[C---:B-----5:R-:W-:Y:S01]  /*2d00*/  FFMA.FTZ R75, R110.reuse, R72, R75 ;  /* 0x000000486e4b7223 */ /* 0x060fe2000001004b */
[----:B------:R-:W-:Y:S01]  /*2d10*/  FFMA.FTZ R166, R110, R73, R81 ;  /* 0x000000496ea67223 */ /* 0x000fe20000010051 */
[-CC-:B------:R-:W-:Y:S01]  /*2d20*/  FFMA.FTZ R72, R156, R84.reuse, R85.reuse ;  /* 0x000000549c487223 */ /* 0x180fe20000010055 */
[----:B------:R-:W-:Y:S01]  /*2d30*/  FFMA.FTZ R81, R143, R84, R85 ;  /* 0x000000548f517223 */ /* 0x000fe20000010055 */
[----:B------:R-:W-:-:S02]  /*2d40*/  IMAD.U32 R73, R87, 0x10000, RZ ;  /* 0x0001000057497824 */ /* 0x000fc400078e00ff */
[----:B------:R-:W-:Y:S01]  /*2d50*/  FFMA.FTZ R87, R145, R84, R85 ;  /* 0x0000005491577223 */ /* 0x000fe20000010055 */
[----:B------:R-:W-:Y:S01]  /*2d60*/  FADD.FTZ R74, R153, -R72 ;  /* 0x80000048994a7221 */ /* 0x000fe20000010000 */
[----:B------:R-:W-:Y:S02]  /*2d70*/  IMAD.U32 R72, R9, 0x10000, RZ ;  /* 0x0001000009487824 */ /* 0x000fe400078e00ff */
[----:B------:R-:W-:Y:S01]  /*2d80*/  FADD.FTZ R81, R146, -R81 ;  /* 0x8000005192517221 */ /* 0x000fe20000010000 */
[----:B------:R-:W-:Y:S01]  /*2d90*/  SHF.L.U32 R89, R10, 0x10, RZ ;  /* 0x000000100a597819 */ /* 0x000fe200000006ff */
[----:B------:R-:W-:Y:S01]  /*2da0*/  FADD.FTZ R87, R148, -R87 ;  /* 0x8000005794577221 */ /* 0x000fe20000010000 */
[----:B------:R-:W-:Y:S01]  /*2db0*/  ISETP.GE.U32.AND.EX P4, PT, R97, 0x1000000, PT, P4 ;  /* 0x010000006100780c */ /* 0x000fe20003f86140 */
[C---:B------:R-:W-:Y:S01]  /*2dc0*/  FFMA.FTZ R88, R110.reuse, R81, R72 ;  /* 0x000000516e587223 */ /* 0x040fe20000010048 */
[----:B------:R-:W-:Y:S01]  /*2dd0*/  FMUL.FTZ R72, R75, UR13 ;  /* 0x0000000d4b487c20 */ /* 0x000fe20008410000 */
[C---:B------:R-:W-:Y:S01]  /*2de0*/  FFMA.FTZ R94, R110.reuse, R87, R89 ;  /* 0x000000576e5e7223 */ /* 0x040fe20000010059 */
[----:B------:R-:W-:Y:S01]  /*2df0*/  FFMA.FTZ R73, R110, R74, R73 ;  /* 0x0000004a6e497223 */ /* 0x000fe20000010049 */
[----:B------:R-:W-:Y:S01]  /*2e00*/  SHF.L.U32 R87, R83, 0x10, RZ ;  /* 0x0000001053577819 */ /* 0x000fe200000006ff */
[-C--:B------:R-:W-:Y:S01]  /*2e10*/  FFMA.FTZ R74, R154, R84.reuse, R85 ;  /* 0x000000549a4a7223 */ /* 0x080fe20000010055 */
[----:B------:R-:W-:Y:S01]  /*2e20*/  FMUL.FTZ R82, R166, UR13 ;  /* 0x0000000da6527c20 */ /* 0x000fe20008410000 */
[----:B------:R-:W-:Y:S01]  /*2e30*/  FSEL R83, R72, RZ, P4 ;  /* 0x000000ff48537208 */ /* 0x000fe20002000000 */
[----:B------:R-:W-:Y:S01]  /*2e40*/  FMUL.FTZ R72, R73, UR13 ;  /* 0x0000000d49487c20 */ /* 0x000fe20008410000 */
[----:B------:R-:W-:Y:S01]  /*2e50*/  LOP3.LUT P4, RZ, R97, 0xff0000, RZ, 0xc0, !PT ;  /* 0x00ff000061ff7812 */ /* 0x000fe2000788c0ff */
[----:B------:R-:W-:Y:S01]  /*2e60*/  FADD.FTZ R81, R151, -R74 ;  /* 0x8000004a97517221 */ /* 0x000fe20000010000 */
[----:B------:R-:W-:Y:S01]  /*2e70*/  FMUL.FTZ R74, R94, UR13 ;  /* 0x0000000d5e4a7c20 */ /* 0x000fe20008410000 */
[----:B------:R-:W-:Y:S01]  /*2e80*/  FMUL.FTZ R86, R88, UR13 ;  /* 0x0000000d58567c20 */ /* 0x000fe20008410000 */
[----:B------:R-:W-:Y:S01]  /*2e90*/  FSEL R178, R82, RZ, P4 ;  /* 0x000000ff52b27208 */ /* 0x000fe20002000000 */
[----:B------:R-:W-:Y:S01]  /*2ea0*/  FFMA.FTZ R91, R110, R81, R87 ;  /* 0x000000516e5b7223 */ /* 0x000fe20000010057 */
[----:B------:R-:W-:Y:S01]  /*2eb0*/  LOP3.LUT P4, RZ, R97, 0xff, RZ, 0xc0, !PT ;  /* 0x000000ff61ff7812 */ /* 0x000fe2000788c0ff */
[----:B------:R-:W-:Y:S01]  /*2ec0*/  FFMA.FTZ R81, R3, R84, R85 ;  /* 0x0000005403517223 */ /* 0x000fe20000010055 */
[----:B------:R-:W-:Y:S01]  /*2ed0*/  IMAD.U32 R87, R8, 0x10000, RZ ;  /* 0x0001000008577824 */ /* 0x000fe200078e00ff */
[----:B------:R-:W-:-:S02]  /*2ee0*/  SHF.L.U32 R89, R80, 0x10, RZ ;  /* 0x0000001050597819 */ /* 0x000fc400000006ff */
[----:B------:R-:W-:Y:S01]  /*2ef0*/  FSEL R95, R74, RZ, P4 ;  /* 0x000000ff4a5f7208 */ /* 0x000fe20002000000 */
[----:B------:R-:W-:Y:S01]  /*2f00*/  FADD.FTZ R81, R144, -R81 ;  /* 0x8000005190517221 */ /* 0x000fe20000010000 */
[----:B------:R-:W-:Y:S01]  /*2f10*/  LOP3.LUT P4, RZ, R97, 0xff00, RZ, 0xc0, !PT ;  /* 0x0000ff0061ff7812 */ /* 0x000fe2000788c0ff */
[----:B------:R-:W-:Y:S01]  /*2f20*/  FFMA.FTZ R74, R152, R84, R85 ;  /* 0x00000054984a7223 */ /* 0x000fe20000010055 */
[----:B------:R-:W-:Y:S01]  /*2f30*/  F2FP.BF16.F32.PACK_AB R75, R75, R166 ;  /* 0x000000a64b4b723e */ /* 0x000fe200000010ff */
[----:B------:R-:W-:Y:S01]  /*2f40*/  FFMA.FTZ R81, R110, R81, R87 ;  /* 0x000000516e517223 */ /* 0x000fe20000010057 */
[----:B------:R-:W-:Y:S01]  /*2f50*/  FSEL R82, R72, RZ, P4 ;  /* 0x000000ff48527208 */ /* 0x000fe20002000000 */
[----:B------:R-:W-:Y:S01]  /*2f60*/  FADD.FTZ R87, R149, -R74 ;  /* 0x8000004a95577221 */ /* 0x000fe20000010000 */
[----:B------:R-:W-:Y:S01]  /*2f70*/  LOP3.LUT P4, RZ, R96, 0xff0000, RZ, 0xc0, !PT ;  /* 0x00ff000060ff7812 */ /* 0x000fe2000788c0ff */
[----:B------:R-:W-:Y:S01]  /*2f80*/  FMUL.FTZ R74, R91, UR13 ;  /* 0x0000000d5b4a7c20 */ /* 0x000fe20008410000 */
[----:B------:R-:W-:Y:S01]  /*2f90*/  FMUL.FTZ R72, R81, UR13 ;  /* 0x0000000d51487c20 */ /* 0x000fe20008410000 */
[----:B------:R-:W-:-:S02]  /*2fa0*/  F2FP.BF16.F32.PACK_AB R83, R83, R178 ;  /* 0x000000b25353723e */ /* 0x000fc400000010ff */
[----:B------:R-:W-:Y:S01]  /*2fb0*/  FSEL R90, R86, RZ, P4 ;  /* 0x000000ff565a7208 */ /* 0x000fe20002000000 */
[----:B------:R-:W-:Y:S01]  /*2fc0*/  FFMA.FTZ R86, R110, R87, R89 ;  /* 0x000000576e567223 */ /* 0x000fe20000010059 */
[----:B------:R-:W-:Y:S02]  /*2fd0*/  LOP3.LUT P4, RZ, R96, 0xff000000, RZ, 0xc0, !PT ;  /* 0xff00000060ff7812 */ /* 0x000fe4000788c0ff */
[----:B------:R-:W-:Y:S01]  /*2fe0*/  F2FP.BF16.F32.PACK_AB R82, R82, R95 ;  /* 0x0000005f5252723e */ /* 0x000fe200000010ff */
[----:B------:R-:W-:Y:S01]  /*2ff0*/  FMUL.FTZ R87, R86, UR13 ;  /* 0x0000000d56577c20 */ /* 0x000fe20008410000 */
[----:B------:R-:W-:Y:S02]  /*3000*/  FSEL R89, R74, RZ, P4 ;  /* 0x000000ff4a597208 */ /* 0x000fe40002000000 */
[----:B------:R-:W-:Y:S02]  /*3010*/  LOP3.LUT P4, RZ, R96, 0xff, RZ, 0xc0, !PT ;  /* 0x000000ff60ff7812 */ /* 0x000fe4000788c0ff */
[----:B------:R-:W-:-:S02]  /*3020*/  F2FP.BF16.F32.PACK_AB R74, R73, R94 ;  /* 0x0000005e494a723e */ /* 0x000fc400000010ff */
[----:B------:R-:W-:Y:S02]  /*3030*/  FSEL R80, R72, RZ, P4 ;  /* 0x000000ff48507208 */ /* 0x000fe40002000000 */
[----:B------:R-:W-:Y:S02]  /*3040*/  LOP3.LUT P4, RZ, R96, 0xff00, RZ, 0xc0, !PT ;  /* 0x0000ff0060ff7812 */ /* 0x000fe4000788c0ff */
[----:B------:R-:W-:Y:S02]  /*3050*/  F2FP.BF16.F32.PACK_AB R72, R86, R81 ;  /* 0x000000515648723e */ /* 0x000fe400000010ff */
[----:B------:R-:W-:Y:S02]  /*3060*/  FSEL R87, R87, RZ, P4 ;  /* 0x000000ff57577208 */ /* 0x000fe40002000000 */
[----:B------:R-:W-:Y:S02]  /*3070*/  F2FP.BF16.F32.PACK_AB R73, R91, R88 ;  /* 0x000000585b49723e */ /* 0x000fe400000010ff */
[----:B------:R-:W-:-:S02]  /*3080*/  F2FP.BF16.F32.PACK_AB R81, R89, R90 ;  /* 0x0000005a5951723e */ /* 0x000fc400000010ff */
[----:B------:R-:W-:Y:S01]  /*3090*/  F2FP.BF16.F32.PACK_AB R80, R87, R80 ;  /* 0x000000505750723e */ /* 0x000fe200000010ff */
[----:B------:R-:W-:Y:S06]  /*30a0*/  BRA `(.L_x_247) ;  /* 0x0000001400307947 */ /* 0x000fec0003800000 */
.L_x_244:
[----:B------:R-:W-:-:S04]  /*30b0*/  UISETP.NE.U32.AND UP0, UPT, UR14, URZ, UPT ;  /* 0x000000ff0e00728c */ /* 0x000fc8000bf05070 */
[----:B------:R-:W-:-:S09]  /*30c0*/  UISETP.NE.AND.EX UP0, UPT, UR15, URZ, UPT, UP0 ;  /* 0x000000ff0f00728c */ /* 0x000fd2000bf05300 */
[----:B------:R-:W-:Y:S05]  /*30d0*/  BRA.U UP0, `(.L_x_249) ;  /* 0x0000000900747547 */ /* 0x000fea000b800000 */
[----:B------:R-:W-:-:S04]  /*30e0*/  UISETP.NE.U32.AND UP0, UPT, UR4, URZ, UPT ;  /* 0x000000ff0400728c */ /* 0x000fc8000bf05070 */
[----:B------:R-:W-:-:S09]  /*30f0*/  UISETP.NE.AND.EX UP0, UPT, UR5, URZ, UPT, UP0 ;  /* 0x000000ff0500728c */ /* 0x000fd2000bf05300 */
[----:B------:R-:W-:Y:S05]  /*3100*/  BRA.U UP0, `(.L_x_250) ;  /* 0x00000005002c7547 */ /* 0x000fea000b800000 */
[-CC-:B------:R-:W-:Y:S01]  /*3110*/  FFMA.FTZ R77, R147, R84.reuse, R85.reuse ;  /* 0x00000054934d7223 */ /* 0x180fe20000010055 */
[----:B------:R-:W-:Y:S01]  /*3120*/  FFMA.FTZ R76, R164, R84, R85 ;  /* 0x00000054a44c7223 */ /* 0x000fe20000010055 */
[----:B------:R-:W-:Y:S02]  /*3130*/  LOP3.LUT P4, RZ, R97, 0xff0000, RZ, 0xc0, !PT ;  /* 0x00ff000061ff7812 */ /* 0x000fe4000788c0ff */
[----:B------:R-:W-:Y:S01]  /*3140*/  FADD.FTZ R77, R150, -R77 ;  /* 0x8000004d964d7221 */ /* 0x000fe20000010000 */
[----:B------:R-:W-:-:S03]  /*3150*/  FADD.FTZ R79, R155, -R76 ;  /* 0x8000004c9b4f7221 */ /* 0x000fc60000010000 */
[C---:B-----5:R-:W-:Y:S01]  /*3160*/  FMUL.FTZ R77, R110.reuse, R77 ;  /* 0x0000004d6e4d7220 */ /* 0x060fe20000410000 */
[----:B------:R-:W-:-:S03]  /*3170*/  FMUL.FTZ R76, R110, R79 ;  /* 0x0000004f6e4c7220 */ /* 0x000fc60000410000 */
[----:B------:R-:W-:Y:S01]  /*3180*/  FMUL.FTZ R77, R77, UR13 ;  /* 0x0000000d4d4d7c20 */ /* 0x000fe20008410000 */
[----:B------:R-:W-:Y:S01]  /*3190*/  FMUL.FTZ R80, R76, UR13 ;  /* 0x0000000d4c507c20 */ /* 0x000fe20008410000 */
[----:B------:R-:W-:-:S03]  /*31a0*/  FFMA.FTZ R76, R156, R84, R85 ;  /* 0x000000549c4c7223 */ /* 0x000fc60000010055 */
[----:B------:R-:W-:Y:S01]  /*31b0*/  FSEL R94, R77, RZ, P4 ;  /* 0x000000ff4d5e7208 */ /* 0x000fe20002000000 */
[----:B------:R-:W-:Y:S01]  /*31c0*/  FADD.FTZ R81, R153, -R76 ;  /* 0x8000004c99517221 */ /* 0x000fe20000010000 */
[----:B------:R-:W-:-:S03]  /*31d0*/  LOP3.LUT P4, RZ, R159, 0xff0000, RZ, 0xc0, !PT ;  /* 0x00ff00009fff7812 */ /* 0x000fc6000788c0ff */
[----:B------:R-:W-:Y:S01]  /*31e0*/  FMUL.FTZ R81, R110, R81 ;  /* 0x000000516e517220 */ /* 0x000fe20000410000 */
[----:B------:R-:W-:Y:S01]  /*31f0*/  FSEL R79, R77, RZ, P4 ;  /* 0x000000ff4d4f7208 */ /* 0x000fe20002000000 */
[----:B------:R-:W-:Y:S01]  /*3200*/  FFMA.FTZ R77, R145, R84, R85 ;  /* 0x00000054914d7223 */ /* 0x000fe20000010055 */
[----:B------:R-:W-:Y:S01]  /*3210*/  ISETP.GE.U32.AND P4, PT, R96, RZ, PT ;  /* 0x000000ff6000720c */ /* 0x000fe20003f86070 */
[----:B------:R-:W-:Y:S02]  /*3220*/  FMUL.FTZ R81, R81, UR13 ;  /* 0x0000000d51517c20 */ /* 0x000fe40008410000 */
[----:B------:R-:W-:Y:S01]  /*3230*/  FADD.FTZ R77, R148, -R77 ;  /* 0x8000004d944d7221 */ /* 0x000fe20000010000 */
[----:B------:R-:W-:-:S03]  /*3240*/  ISETP.GE.U32.AND.EX P4, PT, R97, 0x1000000, PT, P4 ;  /* 0x010000006100780c */ /* 0x000fc60003f86140 */
[----:B------:R-:W-:Y:S01]  /*3250*/  FMUL.FTZ R77, R110, R77 ;  /* 0x0000004d6e4d7220 */ /* 0x000fe20000410000 */
[----:B------:R-:W-:Y:S02]  /*3260*/  FSEL R167, R80, RZ, P4 ;  /* 0x000000ff50a77208 */ /* 0x000fe40002000000 */
[----:B------:R-:W-:Y:S01]  /*3270*/  ISETP.GE.U32.AND P4, PT, R158, RZ, PT ;  /* 0x000000ff9e00720c */ /* 0x000fe20003f86070 */
[----:B------:R-:W-:Y:S01]  /*3280*/  FMUL.FTZ R78, R77, UR13 ;  /* 0x0000000d4d4e7c20 */ /* 0x000fe20008410000 */
[-C--:B------:R-:W-:Y:S02]  /*3290*/  FFMA.FTZ R77, R143, R84.reuse, R85 ;  /* 0x000000548f4d7223 */ /* 0x080fe40000010055 */
[----:B------:R-:W-:Y:S02]  /*32a0*/  ISETP.GE.U32.AND.EX P4, PT, R159, 0x1000000, PT, P4 ;  /* 0x010000009f00780c */ /* 0x000fe40003f86140 */
[----:B------:R-:W-:Y:S02]  /*32b0*/  FADD.FTZ R77, R146, -R77 ;  /* 0x8000004d924d7221 */ /* 0x000fe40000010000 */
[----:B------:R-:W-:Y:S01]  /*32c0*/  FSEL R76, R80, RZ, P4 ;  /* 0x000000ff504c7208 */ /* 0x000fe20002000000 */
[-CC-:B------:R-:W-:Y:S01]  /*32d0*/  FFMA.FTZ R80, R154, R84.reuse, R85.reuse ;  /* 0x000000549a507223 */ /* 0x180fe20000010055 */
[----:B------:R-:W-:Y:S01]  /*32e0*/  LOP3.LUT P4, RZ, R97, 0xff, RZ, 0xc0, !PT ;  /* 0x000000ff61ff7812 */ /* 0x000fe2000788c0ff */
[----:B------:R-:W-:Y:S01]  /*32f0*/  FMUL.FTZ R77, R110, R77 ;  /* 0x0000004d6e4d7220 */ /* 0x000fe20000410000 */
[----:B------:R-:W-:Y:S01]  /*3300*/  F2FP.BF16.F32.PACK_AB R79, R76, R79 ;  /* 0x0000004f4c4f723e */ /* 0x000fe200000010ff */
[----:B------:R-:W-:Y:S01]  /*3310*/  FADD.FTZ R83, R151, -R80 ;  /* 0x8000005097537221 */ /* 0x000fe20000010000 */
[----:B------:R-:W-:Y:S01]  /*3320*/  FSEL R90, R78, RZ, P4 ;  /* 0x000000ff4e5a7208 */ /* 0x000fe20002000000 */
[----:B------:R-:W-:Y:S01]  /*3330*/  FMUL.FTZ R77, R77, UR13 ;  /* 0x0000000d4d4d7c20 */ /* 0x000fe20008410000 */
[----:B------:R-:W-:Y:S01]  /*3340*/  LOP3.LUT P4, RZ, R159, 0xff, RZ, 0xc0, !PT ;  /* 0x000000ff9fff7812 */ /* 0x000fe2000788c0ff */
[----:B------:R-:W-:Y:S01]  /*3350*/  FFMA.FTZ R80, R152, R84, R85 ;  /* 0x0000005498507223 */ /* 0x000fe20000010055 */
[----:B------:R-:W-:-:S02]  /*3360*/  FMUL.FTZ R83, R110, R83 ;  /* 0x000000536e537220 */ /* 0x000fc40000410000 */
[----:B------:R-:W-:Y:S01]  /*3370*/  FSEL R78, R78, RZ, P4 ;  /* 0x000000ff4e4e7208 */ /* 0x000fe20002000000 */
[----:B------:R-:W-:Y:S01]  /*3380*/  FADD.FTZ R87, R149, -R80 ;  /* 0x8000005095577221 */ /* 0x000fe20000010000 */
[----:B------:R-:W-:Y:S01]  /*3390*/  LOP3.LUT P4, RZ, R97, 0xff00, RZ, 0xc0, !PT ;  /* 0x0000ff0061ff7812 */ /* 0x000fe2000788c0ff */
[----:B------:R-:W-:Y:S01]  /*33a0*/  FMUL.FTZ R80, R83, UR13 ;  /* 0x0000000d53507c20 */ /* 0x000fe20008410000 */
[----:B------:R-:W-:Y:S01]  /*33b0*/  FFMA.FTZ R83, R3, R84, R85 ;  /* 0x0000005403537223 */ /* 0x000fe20000010055 */
[----:B------:R-:W-:Y:S01]  /*33c0*/  FMUL.FTZ R87, R110, R87 ;  /* 0x000000576e577220 */ /* 0x000fe20000410000 */
[----:B------:R-:W-:Y:S02]  /*33d0*/  FSEL R95, R81, RZ, P4 ;  /* 0x000000ff515f7208 */ /* 0x000fe40002000000 */
[----:B------:R-:W-:Y:S01]  /*33e0*/  LOP3.LUT P4, RZ, R159, 0xff00, RZ, 0xc0, !PT ;  /* 0x0000ff009fff7812 */ /* 0x000fe2000788c0ff */
[----:B------:R-:W-:Y:S01]  /*33f0*/  FMUL.FTZ R87, R87, UR13 ;  /* 0x0000000d57577c20 */ /* 0x000fe20008410000 */
[----:B------:R-:W-:-:S02]  /*3400*/  FADD.FTZ R83, R144, -R83 ;  /* 0x8000005390537221 */ /* 0x000fc40000010000 */
[----:B------:R-:W-:Y:S02]  /*3410*/  FSEL R81, R81, RZ, P4 ;  /* 0x000000ff51517208 */ /* 0x000fe40002000000 */
[----:B------:R-:W-:Y:S01]  /*3420*/  LOP3.LUT P4, RZ, R96, 0xff0000, RZ, 0xc0, !PT ;  /* 0x00ff000060ff7812 */ /* 0x000fe2000788c0ff */
[----:B------:R-:W-:Y:S01]  /*3430*/  FMUL.FTZ R83, R110, R83 ;  /* 0x000000536e537220 */ /* 0x000fe20000410000 */
[----:B------:R-:W-:Y:S02]  /*3440*/  F2FP.BF16.F32.PACK_AB R78, R81, R78 ;  /* 0x0000004e514e723e */ /* 0x000fe400000010ff */
[----:B------:R-:W-:Y:S01]  /*3450*/  FSEL R88, R77, RZ, P4 ;  /* 0x000000ff4d587208 */ /* 0x000fe20002000000 */
[----:B------:R-:W-:Y:S01]  /*3460*/  FMUL.FTZ R82, R83, UR13 ;  /* 0x0000000d53527c20 */ /* 0x000fe20008410000 */
[----:B------:R-:W-:Y:S02]  /*3470*/  LOP3.LUT P4, RZ, R158, 0xff0000, RZ, 0xc0, !PT ;  /* 0x00ff00009eff7812 */ /* 0x000fe4000788c0ff */
[----:B------:R-:W-:-:S02]  /*3480*/  F2FP.BF16.F32.PACK_AB R83, R167, R94 ;  /* 0x0000005ea753723e */ /* 0x000fc400000010ff */
[----:B------:R-:W-:Y:S02]  /*3490*/  FSEL R77, R77, RZ, P4 ;  /* 0x000000ff4d4d7208 */ /* 0x000fe40002000000 */
[----:B------:R-:W-:-:S04]  /*34a0*/  LOP3.LUT P4, RZ, R96, 0xff000000, RZ, 0xc0, !PT ;  /* 0xff00000060ff7812 */ /* 0x000fc8000788c0ff */
[----:B------:R-:W-:Y:S02]  /*34b0*/  FSEL R91, R80, RZ, P4 ;  /* 0x000000ff505b7208 */ /* 0x000fe40002000000 */
[----:B------:R-:W-:Y:S02]  /*34c0*/  LOP3.LUT P4, RZ, R158, 0xff000000, RZ, 0xc0, !PT ;  /* 0xff0000009eff7812 */ /* 0x000fe4000788c0ff */
[----:B------:R-:W-:Y:S02]  /*34d0*/  F2FP.BF16.F32.PACK_AB R81, R91, R88 ;  /* 0x000000585b51723e */ /* 0x000fe400000010ff */
[----:B------:R-:W-:Y:S02]  /*34e0*/  FSEL R80, R80, RZ, P4 ;  /* 0x000000ff50507208 */ /* 0x000fe40002000000 */
[----:B------:R-:W-:Y:S02]  /*34f0*/  LOP3.LUT P4, RZ, R96, 0xff00, RZ, 0xc0, !PT ;  /* 0x0000ff0060ff7812 */ /* 0x000fe4000788c0ff */
[----:B------:R-:W-:-:S02]  /*3500*/  F2FP.BF16.F32.PACK_AB R77, R80, R77 ;  /* 0x0000004d504d723e */ /* 0x000fc400000010ff */
[----:B------:R-:W-:Y:S02]  /*3510*/  FSEL R89, R87, RZ, P4 ;  /* 0x000000ff57597208 */ /* 0x000fe40002000000 */
[----:B------:R-:W-:-:S04]  /*3520*/  LOP3.LUT P4, RZ, R158, 0xff00, RZ, 0xc0, !PT ;  /* 0x0000ff009eff7812 */ /* 0x000fc8000788c0ff */
[----:B------:R-:W-:Y:S02]  /*3530*/  FSEL R87, R87, RZ, P4 ;  /* 0x000000ff57577208 */ /* 0x000fe40002000000 */
        /* <DEDUP_REMOVED lines=8> */
.L_x_250:
[-CC-:B------:R-:W-:Y:S01]  /*35c0*/  FFMA.FTZ R73, R147, R84.reuse, R85.reuse ;  /* 0x0000005493497223 */ /* 0x180fe20000010055 */
[----:B------:R-:W-:Y:S01]  /*35d0*/  LOP3.LUT P4, RZ, R97, 0xff0000, RZ, 0xc0, !PT ;  /* 0x00ff000061ff7812 */ /* 0x000fe2000788c0ff */
[----:B------:R-:W-:Y:S02]  /*35e0*/  FFMA.FTZ R74, R164, R84, R85 ;  /* 0x00000054a44a7223 */ /* 0x000fe40000010055 */
[----:B------:R-:W-:-:S04]  /*35f0*/  FADD.FTZ R73, R150, -R73 ;  /* 0x8000004996497221 */ /* 0x000fc80000010000 */
[----:B-----5:R-:W-:Y:S01]  /*3600*/  FMUL.FTZ R76, R110, R73 ;  /* 0x000000496e4c7220 */ /* 0x020fe20000410000 */
[----:B------:R-:W-:-:S03]  /*3610*/  FADD.FTZ R73, R155, -R74 ;  /* 0x8000004a9b497221 */ /* 0x000fc60000010000 */
[----:B------:R-:W-:Y:S01]  /*3620*/  FMUL.FTZ R72, R76, UR13 ;  /* 0x0000000d4c487c20 */ /* 0x000fe20008410000 */
[----:B------:R-:W-:Y:S01]  /*3630*/  FMUL.FTZ R89, R110, R73 ;  /* 0x000000496e597220 */ /* 0x000fe20000410000 */
[----:B------:R-:W-:-:S03]  /*3640*/  FFMA.FTZ R73, R145, R84, R85 ;  /* 0x0000005491497223 */ /* 0x000fc60000010055 */
[----:B------:R-:W-:Y:S01]  /*3650*/  FSEL R94, R72, RZ, P4 ;  /* 0x000000ff485e7208 */ /* 0x000fe20002000000 */
[----:B------:R-:W-:Y:S01]  /*3660*/  FMUL.FTZ R74, R89, UR13 ;  /* 0x0000000d594a7c20 */ /* 0x000fe20008410000 */
[----:B------:R-:W-:Y:S01]  /*3670*/  LOP3.LUT P4, RZ, R159, 0xff0000, RZ, 0xc0, !PT ;  /* 0x00ff00009fff7812 */ /* 0x000fe2000788c0ff */
[----:B------:R-:W-:-:S03]  /*3680*/  FADD.FTZ R73, R148, -R73 ;  /* 0x8000004994497221 */ /* 0x000fc60000010000 */
[----:B------:R-:W-:Y:S01]  /*3690*/  FSEL R166, R72, RZ, P4 ;  /* 0x000000ff48a67208 */ /* 0x000fe20002000000 */
[-CC-:B------:R-:W-:Y:S01]  /*36a0*/  FFMA.FTZ R72, R156, R84.reuse, R85.reuse ;  /* 0x000000549c487223 */ /* 0x180fe20000010055 */
[----:B------:R-:W-:Y:S01]  /*36b0*/  ISETP.GE.U32.AND P4, PT, R96, RZ, PT ;  /* 0x000000ff6000720c */ /* 0x000fe20003f86070 */
[----:B------:R-:W-:Y:S01]  /*36c0*/  FMUL.FTZ R80, R110, R73 ;  /* 0x000000496e507220 */ /* 0x000fe20000410000 */
[----:B------:R-:W-:Y:S01]  /*36d0*/  FFMA.FTZ R73, R143, R84, R85 ;  /* 0x000000548f497223 */ /* 0x000fe20000010055 */
[----:B------:R-:W-:Y:S01]  /*36e0*/  FADD.FTZ R75, R153, -R72 ;  /* 0x80000048994b7221 */ /* 0x000fe20000010000 */
[----:B------:R-:W-:Y:S01]  /*36f0*/  ISETP.GE.U32.AND.EX P4, PT, R97, 0x1000000, PT, P4 ;  /* 0x010000006100780c */ /* 0x000fe20003f86140 */
[----:B------:R-:W-:Y:S01]  /*3700*/  FMUL.FTZ R72, R80, UR13 ;  /* 0x0000000d50487c20 */ /* 0x000fe20008410000 */
[----:B------:R-:W-:Y:S01]  /*3710*/  FADD.FTZ R73, R146, -R73 ;  /* 0x8000004992497221 */ /* 0x000fe20000010000 */
[----:B------:R-:W-:Y:S01]  /*3720*/  FMUL.FTZ R83, R110, R75 ;  /* 0x0000004b6e537220 */ /* 0x000fe20000410000 */
[----:B------:R-:W-:-:S02]  /*3730*/  FSEL R179, R74, RZ, P4 ;  /* 0x000000ff4ab37208 */ /* 0x000fc40002000000 */
[----:B------:R-:W-:Y:S01]  /*3740*/  ISETP.GE.U32.AND P4, PT, R158, RZ, PT ;  /* 0x000000ff9e00720c */ /* 0x000fe20003f86070 */
[----:B------:R-:W-:-:S03]  /*3750*/  FMUL.FTZ R78, R110, R73 ;  /* 0x000000496e4e7220 */ /* 0x000fc60000410000 */
[----:B------:R-:W-:Y:S01]  /*3760*/  ISETP.GE.U32.AND.EX P4, PT, R159, 0x1000000, PT, P4 ;  /* 0x010000009f00780c */ /* 0x000fe20003f86140 */
[----:B------:R-:W-:-:S03]  /*3770*/  FMUL.FTZ R73, R78, UR13 ;  /* 0x0000000d4e497c20 */ /* 0x000fc60008410000 */
[----:B------:R-:W-:Y:S01]  /*3780*/  FSEL R181, R74, RZ, P4 ;  /* 0x000000ff4ab57208 */ /* 0x000fe20002000000 */
[----:B------:R-:W-:Y:S01]  /*3790*/  FMUL.FTZ R74, R83, UR13 ;  /* 0x0000000d534a7c20 */ /* 0x000fe20008410000 */
[----:B------:R-:W-:-:S04]  /*37a0*/  LOP3.LUT P4, RZ, R97, 0xff, RZ, 0xc0, !PT ;  /* 0x000000ff61ff7812 */ /* 0x000fc8000788c0ff */
[----:B------:R-:W-:Y:S02]  /*37b0*/  FSEL R82, R72, RZ, P4 ;  /* 0x000000ff48527208 */ /* 0x000fe40002000000 */
[----:B------:R-:W-:-:S04]  /*37c0*/  LOP3.LUT P4, RZ, R159, 0xff, RZ, 0xc0, !PT ;  /* 0x000000ff9fff7812 */ /* 0x000fc8000788c0ff */
[----:B------:R-:W-:Y:S01]  /*37d0*/  FSEL R90, R72, RZ, P4 ;  /* 0x000000ff485a7208 */ /* 0x000fe20002000000 */
[----:B------:R-:W-:Y:S01]  /*37e0*/  FFMA.FTZ R72, R154, R84, R85 ;  /* 0x000000549a487223 */ /* 0x000fe20000010055 */
[----:B------:R-:W-:-:S03]  /*37f0*/  LOP3.LUT P4, RZ, R97, 0xff00, RZ, 0xc0, !PT ;  /* 0x0000ff0061ff7812 */ /* 0x000fc6000788c0ff */
[----:B------:R-:W-:Y:S01]  /*3800*/  FADD.FTZ R75, R151, -R72 ;  /* 0x80000048974b7221 */ /* 0x000fe20000010000 */
[----:B------:R-:W-:Y:S01]  /*3810*/  FSEL R95, R74, RZ, P4 ;  /* 0x000000ff4a5f7208 */ /* 0x000fe20002000000 */
[----:B------:R-:W-:Y:S01]  /*3820*/  FFMA.FTZ R72, R152, R84, R85 ;  /* 0x0000005498487223 */ /* 0x000fe20000010055 */
[----:B------:R-:W-:Y:S01]  /*3830*/  LOP3.LUT P4, RZ, R159, 0xff00, RZ, 0xc0, !PT ;  /* 0x0000ff009fff7812 */ /* 0x000fe2000788c0ff */
[----:B------:R-:W-:Y:S01]  /*3840*/  FMUL.FTZ R79, R110, R75 ;  /* 0x0000004b6e4f7220 */ /* 0x000fe20000410000 */
[----:B------:R-:W-:Y:S01]  /*3850*/  F2FP.BF16.F32.PACK_AB R82, R95, R82 ;  /* 0x000000525f52723e */ /* 0x000fe200000010ff */
[----:B------:R-:W-:Y:S01]  /*3860*/  FADD.FTZ R75, R149, -R72 ;  /* 0x80000048954b7221 */ /* 0x000fe20000010000 */
[----:B------:R-:W-:Y:S01]  /*3870*/  FSEL R167, R74, RZ, P4 ;  /* 0x000000ff4aa77208 */ /* 0x000fe20002000000 */
[----:B------:R-:W-:Y:S01]  /*3880*/  FMUL.FTZ R72, R79, UR13 ;  /* 0x0000000d4f487c20 */ /* 0x000fe20008410000 */
[----:B------:R-:W-:Y:S01]  /*3890*/  LOP3.LUT P4, RZ, R96, 0xff0000, RZ, 0xc0, !PT ;  /* 0x00ff000060ff7812 */ /* 0x000fe2000788c0ff */
[----:B------:R-:W-:Y:S01]  /*38a0*/  FMUL.FTZ R77, R110, R75 ;  /* 0x0000004b6e4d7220 */ /* 0x000fe20000410000 */
[----:B------:R-:W-:-:S02]  /*38b0*/  F2FP.BF16.F32.PACK_AB R75, R89, R76 ;  /* 0x0000004c594b723e */ /* 0x000fc400000010ff */
[----:B------:R-:W-:Y:S01]  /*38c0*/  FSEL R81, R73, RZ, P4 ;  /* 0x000000ff49517208 */ /* 0x000fe20002000000 */
[----:B------:R-:W-:Y:S01]  /*38d0*/  FMUL.FTZ R74, R77, UR13 ;  /* 0x0000000d4d4a7c20 */ /* 0x000fe20008410000 */
[----:B------:R-:W-:-:S04]  /*38e0*/  LOP3.LUT P4, RZ, R158, 0xff0000, RZ, 0xc0, !PT ;  /* 0x00ff00009eff7812 */ /* 0x000fc8000788c0ff */
[----:B------:R-:W-:Y:S01]  /*38f0*/  FSEL R86, R73, RZ, P4 ;  /* 0x000000ff49567208 */ /* 0x000fe20002000000 */
[----:B------:R-:W-:Y:S01]  /*3900*/  FFMA.FTZ R73, R3, R84, R85 ;  /* 0x0000005403497223 */ /* 0x000fe20000010055 */
[----:B------:R-:W-:-:S03]  /*3910*/  LOP3.LUT P4, RZ, R96, 0xff000000, RZ, 0xc0, !PT ;  /* 0xff00000060ff7812 */ /* 0x000fc6000788c0ff */
[----:B------:R-:W-:Y:S01]  /*3920*/  FADD.FTZ R73, R144, -R73 ;  /* 0x8000004990497221 */ /* 0x000fe20000010000 */
[----:B------:R-:W-:Y:S02]  /*3930*/  FSEL R88, R72, RZ, P4 ;  /* 0x000000ff48587208 */ /* 0x000fe40002000000 */
[----:B------:R-:W-:Y:S02]  /*3940*/  LOP3.LUT P4, RZ, R158, 0xff000000, RZ, 0xc0, !PT ;  /* 0xff0000009eff7812 */ /* 0x000fe4000788c0ff */
[----:B------:R-:W-:Y:S02]  /*3950*/  F2FP.BF16.F32.PACK_AB R81, R88, R81 ;  /* 0x000000515851723e */ /* 0x000fe400000010ff */
[----:B------:R-:W-:Y:S01]  /*3960*/  FSEL R91, R72, RZ, P4 ;  /* 0x000000ff485b7208 */ /* 0x000fe20002000000 */
[----:B------:R-:W-:Y:S01]  /*3970*/  FMUL.FTZ R72, R110, R73 ;  /* 0x000000496e487220 */ /* 0x000fe20000410000 */
[----:B------:R-:W-:Y:S02]  /*3980*/  LOP3.LUT P4, RZ, R96, 0xff00, RZ, 0xc0, !PT ;  /* 0x0000ff0060ff7812 */ /* 0x000fe4000788c0ff */
[----:B------:R-:W-:Y:S01]  /*3990*/  F2FP.BF16.F32.PACK_AB R73, R79, R78 ;  /* 0x0000004e4f49723e */ /* 0x000fe200000010ff */
[----:B------:R-:W-:Y:S01]  /*39a0*/  FMUL.FTZ R76, R72, UR13 ;  /* 0x0000000d484c7c20 */ /* 0x000fe20008410000 */
[----:B------:R-:W-:-:S02]  /*39b0*/  FSEL R87, R74, RZ, P4 ;  /* 0x000000ff4a577208 */ /* 0x000fc40002000000 */
[----:B------:R-:W-:Y:S02]  /*39c0*/  LOP3.LUT P4, RZ, R158, 0xff00, RZ, 0xc0, !PT ;  /* 0x0000ff009eff7812 */ /* 0x000fe4000788c0ff */
[----:B------:R-:W-:Y:S02]  /*39d0*/  F2FP.BF16.F32.PACK_AB R72, R77, R72 ;  /* 0x000000484d48723e */ /* 0x000fe400000010ff */
[----:B------:R-:W-:Y:S02]  /*39e0*/  FSEL R89, R74, RZ, P4 ;  /* 0x000000ff4a597208 */ /* 0x000fe40002000000 */
[----:B------:R-:W-:Y:S02]  /*39f0*/  LOP3.LUT P4, RZ, R96, 0xff, RZ, 0xc0, !PT ;  /* 0x000000ff60ff7812 */ /* 0x000fe4000788c0ff */
[----:B------:R-:W-:Y:S02]  /*3a00*/  F2FP.BF16.F32.PACK_AB R74, R83, R80 ;  /* 0x00000050534a723e */ /* 0x000fe400000010ff */
[----:B------:R-:W-:-:S02]  /*3a10*/  FSEL R80, R76, RZ, P4 ;  /* 0x000000ff4c507208 */ /* 0x000fc40002000000 */
[----:B------:R-:W-:Y:S02]  /*3a20*/  LOP3.LUT P4, RZ, R158, 0xff, RZ, 0xc0, !PT ;  /* 0x000000ff9eff7812 */ /* 0x000fe4000788c0ff */
[----:B------:R-:W-:Y:S02]  /*3a30*/  F2FP.BF16.F32.PACK_AB R79, R181, R166 ;  /* 0x000000a6b54f723e */ /* 0x000fe400000010ff */
[----:B------:R-:W-:Y:S02]  /*3a40*/  FSEL R76, R76, RZ, P4 ;  /* 0x000000ff4c4c7208 */ /* 0x000fe40002000000 */
[----:B------:R-:W-:Y:S02]  /*3a50*/  F2FP.BF16.F32.PACK_AB R83, R179, R94 ;  /* 0x0000005eb353723e */ /* 0x000fe400000010ff */
[----:B------:R-:W-:Y:S02]  /*3a60*/  F2FP.BF16.F32.PACK_AB R78, R167, R90 ;  /* 0x0000005aa74e723e */ /* 0x000fe400000010ff */
[----:B------:R-:W-:-:S02]  /*3a70*/  F2FP.BF16.F32.PACK_AB R77, R91, R86 ;  /* 0x000000565b4d723e */ /* 0x000fc400000010ff */
[----:B------:R-:W-:Y:S02]  /*3a80*/  F2FP.BF16.F32.PACK_AB R76, R89, R76 ;  /* 0x0000004c594c723e */ /* 0x000fe400000010ff */
[----:B------:R-:W-:Y:S01]  /*3a90*/  F2FP.BF16.F32.PACK_AB R80, R87, R80 ;  /* 0x000000505750723e */ /* 0x000fe200000010ff */
[----:B------:R-:W-:Y:S06]  /*3aa0*/  BRA `(.L_x_247) ;  /* 0x0000000800b07947 */ /* 0x000fec0003800000 */
.L_x_249:
[----:B------:R-:W-:-:S04]  /*3ab0*/  UISETP.NE.U32.AND UP0, UPT, UR4, URZ, UPT ;  /* 0x000000ff0400728c */ /* 0x000fc8000bf05070 */
[----:B------:R-:W-:-:S09]  /*3ac0*/  UISETP.NE.AND.EX UP0, UPT, UR5, URZ, UPT, UP0 ;  /* 0x000000ff0500728c */ /* 0x000fd2000bf05300 */
[----:B------:R-:W-:Y:S05]  /*3ad0*/  BRA.U UP0, `(.L_x_251) ;  /* 0x00000005004c7547 */ /* 0x000fea000b800000 */
[-CC-:B------:R-:W-:Y:S01]  /*3ae0*/  FFMA.FTZ R77, R147, R84.reuse, R85.reuse ;  /* 0x00000054934d7223 */ /* 0x180fe20000010055 */
[----:B------:R-:W-:Y:S02]  /*3af0*/  IMAD.U32 R79, R11, 0x10000, RZ ;  /* 0x000100000b4f7824 */ /* 0x000fe400078e00ff */
[-C--:B------:R-:W-:Y:S01]  /*3b00*/  FFMA.FTZ R76, R164, R84.reuse, R85 ;  /* 0x00000054a44c7223 */ /* 0x080fe20000010055 */
[----:B------:R-:W-:Y:S01]  /*3b10*/  LOP3.LUT P4, RZ, R97, 0xff0000, RZ, 0xc0, !PT ;  /* 0x00ff000061ff7812 */ /* 0x000fe2000788c0ff */
[----:B------:R-:W-:Y:S01]  /*3b20*/  FADD.FTZ R77, R150, -R77 ;  /* 0x8000004d964d7221 */ /* 0x000fe20000010000 */
[----:B------:R-:W-:Y:S02]  /*3b30*/  SHF.L.U32 R81, R81, 0x10, RZ ;  /* 0x0000001051517819 */ /* 0x000fe400000006ff */
[----:B------:R-:W-:Y:S01]  /*3b40*/  SHF.L.U32 R87, R82, 0x10, RZ ;  /* 0x0000001052577819 */ /* 0x000fe200000006ff */
[----:B-----5:R-:W-:Y:S01]  /*3b50*/  FFMA.FTZ R77, R110, R77, R79 ;  /* 0x0000004d6e4d7223 */ /* 0x020fe2000001004f */
[----:B------:R-:W-:Y:S01]  /*3b60*/  FADD.FTZ R79, R155, -R76 ;  /* 0x8000004c9b4f7221 */ /* 0x000fe20000010000 */
[-CC-:B------:R-:W-:Y:S01]  /*3b70*/  FFMA.FTZ R76, R156, R84.reuse, R85.reuse ;  /* 0x000000549c4c7223 */ /* 0x180fe20000010055 */
[----:B------:R-:W-:Y:S01]  /*3b80*/  FFMA.FTZ R82, R154, R84, R85 ;  /* 0x000000549a527223 */ /* 0x000fe20000010055 */
[----:B------:R-:W-:Y:S01]  /*3b90*/  FMUL.FTZ R77, R77, UR13 ;  /* 0x0000000d4d4d7c20 */ /* 0x000fe20008410000 */
[----:B------:R-:W-:-:S04]  /*3ba0*/  FFMA.FTZ R81, R110, R79, R81 ;  /* 0x0000004f6e517223 */ /* 0x000fc80000010051 */
[----:B------:R-:W-:Y:S01]  /*3bb0*/  FSEL R94, R77, RZ, P4 ;  /* 0x000000ff4d5e7208 */ /* 0x000fe20002000000 */
[----:B------:R-:W-:Y:S01]  /*3bc0*/  FMUL.FTZ R86, R81, UR13 ;  /* 0x0000000d51567c20 */ /* 0x000fe20008410000 */
[----:B------:R-:W-:Y:S01]  /*3bd0*/  LOP3.LUT P4, RZ, R159, 0xff0000, RZ, 0xc0, !PT ;  /* 0x00ff00009fff7812 */ /* 0x000fe2000788c0ff */
[----:B------:R-:W-:-:S03]  /*3be0*/  IMAD.U32 R81, R10, 0x10000, RZ ;  /* 0x000100000a517824 */ /* 0x000fc600078e00ff */
[----:B------:R-:W-:Y:S01]  /*3bf0*/  FSEL R79, R77, RZ, P4 ;  /* 0x000000ff4d4f7208 */ /* 0x000fe20002000000 */
[----:B------:R-:W-:Y:S01]  /*3c00*/  FFMA.FTZ R77, R145, R84, R85 ;  /* 0x00000054914d7223 */ /* 0x000fe20000010055 */
[----:B------:R-:W-:-:S03]  /*3c10*/  ISETP.GE.U32.AND P4, PT, R96, RZ, PT ;  /* 0x000000ff6000720c */ /* 0x000fc60003f86070 */
[----:B------:R-:W-:Y:S01]  /*3c20*/  FADD.FTZ R77, R148, -R77 ;  /* 0x8000004d944d7221 */ /* 0x000fe20000010000 */
[----:B------:R-:W-:-:S03]  /*3c30*/  ISETP.GE.U32.AND.EX P4, PT, R97, 0x1000000, PT, P4 ;  /* 0x010000006100780c */ /* 0x000fc60003f86140 */
[----:B------:R-:W-:Y:S01]  /*3c40*/  FFMA.FTZ R77, R110, R77, R81 ;  /* 0x0000004d6e4d7223 */ /* 0x000fe20000010051 */
[----:B------:R-:W-:Y:S01]  /*3c50*/  FSEL R167, R86, RZ, P4 ;  /* 0x000000ff56a77208 */ /* 0x000fe20002000000 */
[----:B------:R-:W-:Y:S01]  /*3c60*/  FADD.FTZ R81, R153, -R76 ;  /* 0x8000004c99517221 */ /* 0x000fe20000010000 */
[----:B------:R-:W-:Y:S01]  /*3c70*/  ISETP.GE.U32.AND P4, PT, R158, RZ, PT ;  /* 0x000000ff9e00720c */ /* 0x000fe20003f86070 */
[----:B------:R-:W-:Y:S01]  /*3c80*/  FMUL.FTZ R78, R77, UR13 ;  /* 0x0000000d4d4e7c20 */ /* 0x000fe20008410000 */
[-C--:B------:R-:W-:Y:S01]  /*3c90*/  FFMA.FTZ R77, R143, R84.reuse, R85 ;  /* 0x000000548f4d7223 */ /* 0x080fe20000010055 */
[----:B------:R-:W-:Y:S01]  /*3ca0*/  FFMA.FTZ R87, R110, R81, R87 ;  /* 0x000000516e577223 */ /* 0x000fe20000010057 */
[----:B------:R-:W-:Y:S01]  /*3cb0*/  ISETP.GE.U32.AND.EX P4, PT, R159, 0x1000000, PT, P4 ;  /* 0x010000009f00780c */ /* 0x000fe20003f86140 */
[----:B------:R-:W-:Y:S02]  /*3cc0*/  IMAD.U32 R81, R9, 0x10000, RZ ;  /* 0x0001000009517824 */ /* 0x000fe400078e00ff */
[----:B------:R-:W-:Y:S01]  /*3cd0*/  FADD.FTZ R77, R146, -R77 ;  /* 0x8000004d924d7221 */ /* 0x000fe20000010000 */
[----:B------:R-:W-:Y:S01]  /*3ce0*/  FSEL R76, R86, RZ, P4 ;  /* 0x000000ff564c7208 */ /* 0x000fe20002000000 */
[----:B------:R-:W-:Y:S01]  /*3cf0*/  FMUL.FTZ R86, R87, UR13 ;  /* 0x0000000d57567c20 */ /* 0x000fe20008410000 */
[----:B------:R-:W-:Y:S01]  /*3d00*/  LOP3.LUT P4, RZ, R97, 0xff, RZ, 0xc0, !PT ;  /* 0x000000ff61ff7812 */ /* 0x000fe2000788c0ff */
[----:B------:R-:W-:Y:S01]  /*3d10*/  FFMA.FTZ R77, R110, R77, R81 ;  /* 0x0000004d6e4d7223 */ /* 0x000fe20000010051 */
[----:B------:R-:W-:Y:S01]  /*3d20*/  SHF.L.U32 R87, R83, 0x10, RZ ;  /* 0x0000001053577819 */ /* 0x000fe200000006ff */
[----:B------:R-:W-:Y:S01]  /*3d30*/  FADD.FTZ R83, R151, -R82 ;  /* 0x8000005297537221 */ /* 0x000fe20000010000 */
[----:B------:R-:W-:Y:S01]  /*3d40*/  FSEL R90, R78, RZ, P4 ;  /* 0x000000ff4e5a7208 */ /* 0x000fe20002000000 */
[----:B------:R-:W-:Y:S01]  /*3d50*/  FMUL.FTZ R77, R77, UR13 ;  /* 0x0000000d4d4d7c20 */ /* 0x000fe20008410000 */
[----:B------:R-:W-:Y:S01]  /*3d60*/  LOP3.LUT P4, RZ, R159, 0xff, RZ, 0xc0, !PT ;  /* 0x000000ff9fff7812 */ /* 0x000fe2000788c0ff */
[----:B------:R-:W-:Y:S01]  /*3d70*/  FFMA.FTZ R82, R152, R84, R85 ;  /* 0x0000005498527223 */ /* 0x000fe20000010055 */
[----:B------:R-:W-:-:S02]  /*3d80*/  F2FP.BF16.F32.PACK_AB R79, R76, R79 ;  /* 0x0000004f4c4f723e */ /* 0x000fc400000010ff */
[----:B------:R-:W-:Y:S02]  /*3d90*/  FSEL R78, R78, RZ, P4 ;  /* 0x000000ff4e4e7208 */ /* 0x000fe40002000000 */
[----:B------:R-:W-:-:S04]  /*3da0*/  LOP3.LUT P4, RZ, R97, 0xff00, RZ, 0xc0, !PT ;  /* 0x0000ff0061ff7812 */ /* 0x000fc8000788c0ff */
[----:B------:R-:W-:Y:S02]  /*3db0*/  FSEL R95, R86, RZ, P4 ;  /* 0x000000ff565f7208 */ /* 0x000fe40002000000 */
[----:B------:R-:W-:-:S04]  /*3dc0*/  LOP3.LUT P4, RZ, R159, 0xff00, RZ, 0xc0, !PT ;  /* 0x0000ff009fff7812 */ /* 0x000fc8000788c0ff */
[----:B------:R-:W-:Y:S01]  /*3dd0*/  FSEL R81, R86, RZ, P4 ;  /* 0x000000ff56517208 */ /* 0x000fe20002000000 */
[----:B------:R-:W-:Y:S01]  /*3de0*/  FFMA.FTZ R86, R110, R83, R87 ;  /* 0x000000536e567223 */ /* 0x000fe20000010057 */
[----:B------:R-:W-:Y:S01]  /*3df0*/  LOP3.LUT P4, RZ, R96, 0xff0000, RZ, 0xc0, !PT ;  /* 0x00ff000060ff7812 */ /* 0x000fe2000788c0ff */
[----:B------:R-:W-:Y:S01]  /*3e00*/  FADD.FTZ R83, R149, -R82 ;  /* 0x8000005295537221 */ /* 0x000fe20000010000 */
[----:B------:R-:W-:Y:S02]  /*3e10*/  IMAD.U32 R87, R80, 0x10000, RZ ;  /* 0x0001000050577824 */ /* 0x000fe400078e00ff */
[----:B------:R-:W-:Y:S01]  /*3e20*/  FMUL.FTZ R82, R86, UR13 ;  /* 0x0000000d56527c20 */ /* 0x000fe20008410000 */
[----:B------:R-:W-:Y:S02]  /*3e30*/  FSEL R88, R77, RZ, P4 ;  /* 0x000000ff4d587208 */ /* 0x000fe40002000000 */
[----:B------:R-:W-:Y:S01]  /*3e40*/  LOP3.LUT P4, RZ, R158, 0xff0000, RZ, 0xc0, !PT ;  /* 0x00ff00009eff7812 */ /* 0x000fe2000788c0ff */
[----:B------:R-:W-:Y:S01]  /*3e50*/  FFMA.FTZ R80, R110, R83, R87 ;  /* 0x000000536e507223 */ /* 0x000fe20000010057 */
[----:B------:R-:W-:Y:S01]  /*3e60*/  FFMA.FTZ R83, R3, R84, R85 ;  /* 0x0000005403537223 */ /* 0x000fe20000010055 */
[----:B------:R-:W-:-:S02]  /*3e70*/  SHF.L.U32 R87, R8, 0x10, RZ ;  /* 0x0000001008577819 */ /* 0x000fc400000006ff */
[----:B------:R-:W-:Y:S01]  /*3e80*/  FSEL R77, R77, RZ, P4 ;  /* 0x000000ff4d4d7208 */ /* 0x000fe20002000000 */
[----:B------:R-:W-:Y:S01]  /*3e90*/  FMUL.FTZ R86, R80, UR13 ;  /* 0x0000000d50567c20 */ /* 0x000fe20008410000 */
[----:B------:R-:W-:Y:S01]  /*3ea0*/  LOP3.LUT P4, RZ, R96, 0xff000000, RZ, 0xc0, !PT ;  /* 0xff00000060ff7812 */ /* 0x000fe2000788c0ff */
[----:B------:R-:W-:Y:S01]  /*3eb0*/  FADD.FTZ R83, R144, -R83 ;  /* 0x8000005390537221 */ /* 0x000fe20000010000 */
[----:B------:R-:W-:Y:S02]  /*3ec0*/  F2FP.BF16.F32.PACK_AB R78, R81, R78 ;  /* 0x0000004e514e723e */ /* 0x000fe400000010ff */
[----:B------:R-:W-:Y:S01]  /*3ed0*/  FSEL R91, R82, RZ, P4 ;  /* 0x000000ff525b7208 */ /* 0x000fe20002000000 */
[----:B------:R-:W-:Y:S01]  /*3ee0*/  FFMA.FTZ R83, R110, R83, R87 ;  /* 0x000000536e537223 */ /* 0x000fe20000010057 */
[----:B------:R-:W-:Y:S02]  /*3ef0*/  LOP3.LUT P4, RZ, R158, 0xff000000, RZ, 0xc0, !PT ;  /* 0xff0000009eff7812 */ /* 0x000fe4000788c0ff */
[----:B------:R-:W-:-:S02]  /*3f00*/  F2FP.BF16.F32.PACK_AB R81, R91, R88 ;  /* 0x000000585b51723e */ /* 0x000fc400000010ff */
[----:B------:R-:W-:Y:S01]  /*3f10*/  FSEL R80, R82, RZ, P4 ;  /* 0x000000ff52507208 */ /* 0x000fe20002000000 */
[----:B------:R-:W-:Y:S01]  /*3f20*/  FMUL.FTZ R82, R83, UR13 ;  /* 0x0000000d53527c20 */ /* 0x000fe20008410000 */
        /* <DEDUP_REMOVED lines=14> */
.L_x_251:
[-CC-:B------:R-:W-:Y:S01]  /*4010*/  FFMA.FTZ R73, R147, R84.reuse, R85.reuse ;  /* 0x0000005493497223 */ /* 0x180fe20000010055 */
[----:B------:R-:W-:Y:S01]  /*4020*/  IMAD.U32 R75, R11, 0x10000, RZ ;  /* 0x000100000b4b7824 */ /* 0x000fe200078e00ff */
[----:B------:R-:W-:Y:S01]  /*4030*/  LOP3.LUT P4, RZ, R97, 0xff0000, RZ, 0xc0, !PT ;  /* 0x00ff000061ff7812 */ /* 0x000fe2000788c0ff */
[----:B------:R-:W-:Y:S01]  /*4040*/  FFMA.FTZ R74, R164, R84, R85 ;  /* 0x00000054a44a7223 */ /* 0x000fe20000010055 */
[----:B------:R-:W-:Y:S01]  /*4050*/  FADD.FTZ R73, R150, -R73 ;  /* 0x8000004996497221 */ /* 0x000fe20000010000 */
[----:B------:R-:W-:Y:S01]  /*4060*/  IMAD.U32 R77, R80, 0x10000, RZ ;  /* 0x00010000504d7824 */ /* 0x000fe200078e00ff */
[----:B------:R-:W-:Y:S02]  /*4070*/  SHF.L.U32 R83, R8, 0x10, RZ ;  /* 0x0000001008537819 */ /* 0x000fe400000006ff */
[----:B-----5:R-:W-:Y:S01]  /*4080*/  FFMA.FTZ R91, R110, R73, R75 ;  /* 0x000000496e5b7223 */ /* 0x020fe2000001004b */
[----:B------:R-:W-:Y:S01]  /*4090*/  SHF.L.U32 R75, R86, 0x10, RZ ;  /* 0x00000010564b7819 */ /* 0x000fe200000006ff */
[----:B------:R-:W-:-:S02]  /*40a0*/  FADD.FTZ R73, R155, -R74 ;  /* 0x8000004a9b497221 */ /* 0x000fc40000010000 */
[----:B------:R-:W-:Y:S02]  /*40b0*/  FMUL.FTZ R72, R91, UR13 ;  /* 0x0000000d5b487c20 */ /* 0x000fe40008410000 */
[----:B------:R-:W-:Y:S01]  /*40c0*/  FFMA.FTZ R180, R110, R73, R75 ;  /* 0x000000496eb47223 */ /* 0x000fe2000001004b */
[----:B------:R-:W-:Y:S01]  /*40d0*/  FFMA.FTZ R73, R145, R84, R85 ;  /* 0x0000005491497223 */ /* 0x000fe20000010055 */
[----:B------:R-:W-:Y:S01]  /*40e0*/  IMAD.U32 R75, R10, 0x10000, RZ ;  /* 0x000100000a4b7824 */ /* 0x000fe200078e00ff */
[----:B------:R-:W-:Y:S01]  /*40f0*/  FSEL R166, R72, RZ, P4 ;  /* 0x000000ff48a67208 */ /* 0x000fe20002000000 */
[----:B------:R-:W-:Y:S01]  /*4100*/  FMUL.FTZ R79, R180, UR13 ;  /* 0x0000000db44f7c20 */ /* 0x000fe20008410000 */
[----:B------:R-:W-:Y:S01]  /*4110*/  LOP3.LUT P4, RZ, R159, 0xff0000, RZ, 0xc0, !PT ;  /* 0x00ff00009fff7812 */ /* 0x000fe2000788c0ff */
[----:B------:R-:W-:-:S03]  /*4120*/  FADD.FTZ R73, R148, -R73 ;  /* 0x8000004994497221 */ /* 0x000fc60000010000 */
[----:B------:R-:W-:Y:S01]  /*4130*/  FSEL R178, R72, RZ, P4 ;  /* 0x000000ff48b27208 */ /* 0x000fe20002000000 */
[-C--:B------:R-:W-:Y:S01]  /*4140*/  FFMA.FTZ R72, R156, R84.reuse, R85 ;  /* 0x000000549c487223 */ /* 0x080fe20000010055 */
[----:B------:R-:W-:Y:S01]  /*4150*/  ISETP.GE.U32.AND P4, PT, R96, RZ, PT ;  /* 0x000000ff6000720c */ /* 0x000fe20003f86070 */
[----:B------:R-:W-:Y:S01]  /*4160*/  FFMA.FTZ R90, R110, R73, R75 ;  /* 0x000000496e5a7223 */ /* 0x000fe2000001004b */
[----:B------:R-:W-:Y:S01]  /*4170*/  SHF.L.U32 R75, R82, 0x10, RZ ;  /* 0x00000010524b7819 */ /* 0x000fe200000006ff */
[----:B------:R-:W-:Y:S01]  /*4180*/  FADD.FTZ R73, R153, -R72 ;  /* 0x8000004899497221 */ /* 0x000fe20000010000 */
[----:B------:R-:W-:Y:S01]  /*4190*/  ISETP.GE.U32.AND.EX P4, PT, R97, 0x1000000, PT, P4 ;  /* 0x010000006100780c */ /* 0x000fe20003f86140 */
[----:B------:R-:W-:Y:S02]  /*41a0*/  FMUL.FTZ R72, R90, UR13 ;  /* 0x0000000d5a487c20 */ /* 0x000fe40008410000 */
[----:B------:R-:W-:Y:S01]  /*41b0*/  FFMA.FTZ R95, R110, R73, R75 ;  /* 0x000000496e5f7223 */ /* 0x000fe2000001004b */
[----:B------:R-:W-:Y:S01]  /*41c0*/  FSEL R181, R79, RZ, P4 ;  /* 0x000000ff4fb57208 */ /* 0x000fe20002000000 */
[----:B------:R-:W-:Y:S01]  /*41d0*/  FFMA.FTZ R73, R143, R84, R85 ;  /* 0x000000548f497223 */ /* 0x000fe20000010055 */
[----:B------:R-:W-:Y:S01]  /*41e0*/  ISETP.GE.U32.AND P4, PT, R158, RZ, PT ;  /* 0x000000ff9e00720c */ /* 0x000fe20003f86070 */
[----:B------:R-:W-:Y:S01]  /*41f0*/  FMUL.FTZ R76, R95, UR13 ;  /* 0x0000000d5f4c7c20 */ /* 0x000fe20008410000 */
[----:B------:R-:W-:-:S02]  /*4200*/  IMAD.U32 R75, R9, 0x10000, RZ ;  /* 0x00010000094b7824 */ /* 0x000fc400078e00ff */
[----:B------:R-:W-:Y:S01]  /*4210*/  FADD.FTZ R73, R146, -R73 ;  /* 0x8000004992497221 */ /* 0x000fe20000010000 */
[----:B------:R-:W-:-:S03]  /*4220*/  ISETP.GE.U32.AND.EX P4, PT, R159, 0x1000000, PT, P4 ;  /* 0x010000009f00780c */ /* 0x000fc60003f86140 */
[----:B------:R-:W-:Y:S01]  /*4230*/  FFMA.FTZ R78, R110, R73, R75 ;  /* 0x000000496e4e7223 */ /* 0x000fe2000001004b */
[----:B------:R-:W-:Y:S02]  /*4240*/  FSEL R79, R79, RZ, P4 ;  /* 0x000000ff4f4f7208 */ /* 0x000fe40002000000 */
[----:B------:R-:W-:Y:S01]  /*4250*/  LOP3.LUT P4, RZ, R97, 0xff, RZ, 0xc0, !PT ;  /* 0x000000ff61ff7812 */ /* 0x000fe2000788c0ff */
[----:B------:R-:W-:Y:S01]  /*4260*/  FMUL.FTZ R74, R78, UR13 ;  /* 0x0000000d4e4a7c20 */ /* 0x000fe20008410000 */
[----:B------:R-:W-:Y:S02]  /*4270*/  SHF.L.U32 R73, R88, 0x10, RZ ;  /* 0x0000001058497819 */ /* 0x000fe400000006ff */
[----:B------:R-:W-:Y:S02]  /*4280*/  FSEL R82, R72, RZ, P4 ;  /* 0x000000ff48527208 */ /* 0x000fe40002000000 */
[----:B------:R-:W-:Y:S02]  /*4290*/  LOP3.LUT P4, RZ, R159, 0xff, RZ, 0xc0, !PT ;  /* 0x000000ff9fff7812 */ /* 0x000fe4000788c0ff */
[----:B------:R-:W-:-:S02]  /*42a0*/  F2FP.BF16.F32.PACK_AB R79, R79, R178 ;  /* 0x000000b24f4f723e */ /* 0x000fc400000010ff */
[----:B------:R-:W-:Y:S01]  /*42b0*/  FSEL R94, R72, RZ, P4 ;  /* 0x000000ff485e7208 */ /* 0x000fe20002000000 */
[----:B------:R-:W-:Y:S01]  /*42c0*/  FFMA.FTZ R72, R154, R84, R85 ;  /* 0x000000549a487223 */ /* 0x000fe20000010055 */
[----:B------:R-:W-:-:S03]  /*42d0*/  LOP3.LUT P4, RZ, R97, 0xff00, RZ, 0xc0, !PT ;  /* 0x0000ff0061ff7812 */ /* 0x000fc6000788c0ff */
[----:B------:R-:W-:Y:S01]  /*42e0*/  FADD.FTZ R72, R151, -R72 ;  /* 0x8000004897487221 */ /* 0x000fe20000010000 */
[----:B------:R-:W-:Y:S02]  /*42f0*/  FSEL R167, R76, RZ, P4 ;  /* 0x000000ff4ca77208 */ /* 0x000fe40002000000 */
[----:B------:R-:W-:Y:S01]  /*4300*/  LOP3.LUT P4, RZ, R159, 0xff00, RZ, 0xc0, !PT ;  /* 0x0000ff009fff7812 */ /* 0x000fe2000788c0ff */
[----:B------:R-:W-:Y:S01]  /*4310*/  FFMA.FTZ R73, R110, R72, R73 ;  /* 0x000000486e497223 */ /* 0x000fe20000010049 */
[----:B------:R-:W-:Y:S01]  /*4320*/  FFMA.FTZ R72, R152, R84, R85 ;  /* 0x0000005498487223 */ /* 0x000fe20000010055 */
[----:B------:R-:W-:Y:S02]  /*4330*/  F2FP.BF16.F32.PACK_AB R82, R167, R82 ;  /* 0x00000052a752723e */ /* 0x000fe400000010ff */
[----:B------:R-:W-:Y:S01]  /*4340*/  FSEL R179, R76, RZ, P4 ;  /* 0x000000ff4cb37208 */ /* 0x000fe20002000000 */
[----:B------:R-:W-:Y:S01]  /*4350*/  FADD.FTZ R75, R149, -R72 ;  /* 0x80000048954b7221 */ /* 0x000fe20000010000 */
[----:B------:R-:W-:Y:S01]  /*4360*/  LOP3.LUT P4, RZ, R96, 0xff0000, RZ, 0xc0, !PT ;  /* 0x00ff000060ff7812 */ /* 0x000fe2000788c0ff */
[C---:B------:R-:W-:Y:S01]  /*4370*/  FMUL.FTZ R72, R73.reuse, UR13 ;  /* 0x0000000d49487c20 */ /* 0x040fe20008410000 */
[----:B------:R-:W-:Y:S01]  /*4380*/  F2FP.BF16.F32.PACK_AB R73, R73, R78 ;  /* 0x0000004e4949723e */ /* 0x000fe200000010ff */
[----:B------:R-:W-:Y:S01]  /*4390*/  FFMA.FTZ R87, R110, R75, R77 ;  /* 0x0000004b6e577223 */ /* 0x000fe2000001004d */
[----:B------:R-:W-:Y:S01]  /*43a0*/  FSEL R86, R74, RZ, P4 ;  /* 0x000000ff4a567208 */ /* 0x000fe20002000000 */
[----:B------:R-:W-:Y:S01]  /*43b0*/  FFMA.FTZ R75, R3, R84, R85 ;  /* 0x00000054034b7223 */ /* 0x000fe20000010055 */
[----:B------:R-:W-:-:S02]  /*43c0*/  LOP3.LUT P4, RZ, R158, 0xff0000, RZ, 0xc0, !PT ;  /* 0x00ff00009eff7812 */ /* 0x000fc4000788c0ff */
[----:B------:R-:W-:Y:S01]  /*43d0*/  F2FP.BF16.F32.PACK_AB R78, R179, R94 ;  /* 0x0000005eb34e723e */ /* 0x000fe200000010ff */
[----:B------:R-:W-:Y:S01]  /*43e0*/  FADD.FTZ R75, R144, -R75 ;  /* 0x8000004b904b7221 */ /* 0x000fe20000010000 */
[----:B------:R-:W-:Y:S01]  /*43f0*/  FSEL R88, R74, RZ, P4 ;  /* 0x000000ff4a587208 */ /* 0x000fe20002000000 */
[----:B------:R-:W-:Y:S01]  /*4400*/  FMUL.FTZ R74, R87, UR13 ;  /* 0x0000000d574a7c20 */ /* 0x000fe20008410000 */
[----:B------:R-:W-:-:S04]  /*4410*/  LOP3.LUT P4, RZ, R96, 0xff000000, RZ, 0xc0, !PT ;  /* 0xff00000060ff7812 */ /* 0x000fc8000788c0ff */
[----:B------:R-:W-:Y:S02]  /*4420*/  FSEL R81, R72, RZ, P4 ;  /* 0x000000ff48517208 */ /* 0x000fe40002000000 */
[----:B------:R-:W-:Y:S02]  /*4430*/  LOP3.LUT P4, RZ, R158, 0xff000000, RZ, 0xc0, !PT ;  /* 0xff0000009eff7812 */ /* 0x000fe4000788c0ff */
[----:B------:R-:W-:Y:S02]  /*4440*/  F2FP.BF16.F32.PACK_AB R81, R81, R86 ;  /* 0x000000565151723e */ /* 0x000fe400000010ff */
[----:B------:R-:W-:Y:S01]  /*4450*/  FSEL R77, R72, RZ, P4 ;  /* 0x000000ff484d7208 */ /* 0x000fe20002000000 */
[----:B------:R-:W-:Y:S01]  /*4460*/  FFMA.FTZ R72, R110, R75, R83 ;  /* 0x0000004b6e487223 */ /* 0x000fe20000010053 */
        /* <DEDUP_REMOVED lines=15> */
[----:B------:R-:W-:-:S07]  /*4560*/  F2FP.BF16.F32.PACK_AB R80, R89, R80 ;  /* 0x000000505950723e */ /* 0x000fce00000010ff */
.L_x_247:
        /* <DEDUP_REMOVED lines=11> */
[----:B-1----:R-:W-:-:S04]  /*4620*/  @P4 IMAD.WIDE.U32 R90, R104, 0x10, R90 ;  /* 0x00000010685a4825 */ /* 0x002fc800078e005a */
[----:B------:R-:W-:Y:S01]  /*4630*/  VIADD R104, R104, 0x100 ;  /* 0x0000010068687836 */ /* 0x000fe20000000000 */
[----:B------:R0:W-:Y:S06]  /*4640*/  @P4 STG.E.128 desc[UR6][R90.64], R76 ;  /* 0x0000004c5a004986 */ /* 0x0001ec000c101d06 */
.L_x_243:
[----:B------:R-:W-:Y:S05]  /*4650*/  BSYNC.RECONVERGENT B0 ;  /* 0x0000000000007941 */ /* 0x000fea0003800200 */
.L_x_242:
        /* <DEDUP_REMOVED lines=12> */
[-CC-:B0-----:R-:W-:Y:S01]  /*4720*/  FFMA.FTZ R73, R123, R84.reuse, R85.reuse ;  /* 0x000000547b497223 */ /* 0x181fe20000010055 */
[----:B------:R-:W-:Y:S01]  /*4730*/  SHF.L.U32 R75, R7, 0x10, RZ ;  /* 0x00000010074b7819 */ /* 0x000fe200000006ff */
[----:B------:R-:W-:Y:S01]  /*4740*/  FFMA.FTZ R74, R138, R84, R85 ;  /* 0x000000548a4a7223 */ /* 0x000fe20000010055 */
[----:B------:R-:W-:Y:S01]  /*4750*/  LOP3.LUT P6, RZ, R99, 0xff0000, RZ, 0xc0, !PT ;  /* 0x00ff000063ff7812 */ /* 0x000fe200078cc0ff */
[----:B------:R-:W-:-:S04]  /*4760*/  FADD.FTZ R73, R126, -R73 ;  /* 0x800000497e497221 */ /* 0x000fc80000010000 */
[----:B-----5:R-:W-:Y:S01]  /*4770*/  FFMA.FTZ R166, R110, R73, R75 ;  /* 0x000000496ea67223 */ /* 0x020fe2000001004b */
[----:B------:R-:W-:Y:S01]  /*4780*/  FADD.FTZ R73, R135, -R74 ;  /* 0x8000004a87497221 */ /* 0x000fe20000010000 */
[----:B------:R-:W-:Y:S02]  /*4790*/  FFMA.FTZ R74, R136, R84, R85 ;  /* 0x00000054884a7223 */ /* 0x000fe40000010055 */
[----:B------:R-:W-:-:S05]  /*47a0*/  FMUL.FTZ R72, R166, UR13 ;  /* 0x0000000da6487c20 */ /* 0x000fca0008410000 */
[----:B------:R-:W-:Y:S02]  /*47b0*/  FSEL R178, R72, RZ, P6 ;  /* 0x000000ff48b27208 */ /* 0x000fe40003000000 */
[----:B------:R-:W-:-:S04]  /*47c0*/  LOP3.LUT P6, RZ, R161, 0xff0000, RZ, 0xc0, !PT ;  /* 0x00ff0000a1ff7812 */ /* 0x000fc800078cc0ff */
[----:B------:R-:W-:Y:S02]  /*47d0*/  FSEL R179, R72, RZ, P6 ;  /* 0x000000ff48b37208 */ /* 0x000fe40003000000 */
[----:B------:R-:W-:Y:S02]  /*47e0*/  PRMT R72, R7, 0x7632, R72 ;  /* 0x0000763207487816 */ /* 0x000fe40000000048 */
[----:B------:R-:W-:-:S03]  /*47f0*/  ISETP.GE.U32.AND P6, PT, R98, RZ, PT ;  /* 0x000000ff6200720c */ /* 0x000fc60003fc6070 */
[----:B------:R-:W-:Y:S01]  /*4800*/  IMAD.U32 R75, R72, 0x10000, RZ ;  /* 0x00010000484b7824 */ /* 0x000fe200078e00ff */
[----:B------:R-:W-:-:S03]  /*4810*/  ISETP.GE.U32.AND.EX P6, PT, R99, 0x1000000, PT, P6 ;  /* 0x010000006300780c */ /* 0x000fc60003fc6160 */
[----:B------:R-:W-:Y:S01]  /*4820*/  FFMA.FTZ R181, R110, R73, R75 ;  /* 0x000000496eb57223 */ /* 0x000fe2000001004b */
[----:B------:R-:W-:Y:S01]  /*4830*/  FFMA.FTZ R73, R121, R84, R85 ;  /* 0x0000005479497223 */ /* 0x000fe20000010055 */
[----:B------:R-:W-:Y:S02]  /*4840*/  SHF.L.U32 R75, R6, 0x10, RZ ;  /* 0x00000010064b7819 */ /* 0x000fe400000006ff */
[----:B------:R-:W-:Y:S01]  /*4850*/  FMUL.FTZ R72, R181, UR13 ;  /* 0x0000000db5487c20 */ /* 0x000fe20008410000 */
[----:B------:R-:W-:-:S04]  /*4860*/  FADD.FTZ R73, R124, -R73 ;  /* 0x800000497c497221 */ /* 0x000fc80000010000 */
[----:B------:R-:W-:Y:S01]  /*4870*/  FSEL R183, R72, RZ, P6 ;  /* 0x000000ff48b77208 */ /* 0x000fe20003000000 */
[----:B------:R-:W-:Y:S01]  /*4880*/  FFMA.FTZ R82, R110, R73, R75 ;  /* 0x000000496e527223 */ /* 0x000fe2000001004b */
[----:B------:R-:W-:Y:S01]  /*4890*/  ISETP.GE.U32.AND P6, PT, R160, RZ, PT ;  /* 0x000000ffa000720c */ /* 0x000fe20003fc6070 */
[----:B------:R-:W-:Y:S01]  /*48a0*/  FADD.FTZ R73, R133, -R74 ;  /* 0x8000004a85497221 */ /* 0x000fe20000010000 */
[----:B------:R-:W-:Y:S02]  /*48b0*/  FFMA.FTZ R74, R134, R84, R85 ;  /* 0x00000054864a7223 */ /* 0x000fe40000010055 */
[----:B------:R-:W-:-:S04]  /*48c0*/  ISETP.GE.U32.AND.EX P6, PT, R161, 0x1000000, PT, P6 ;  /* 0x01000000a100780c */ /* 0x000fc80003fc6160 */
[----:B------:R-:W-:Y:S01]  /*48d0*/  FSEL R180, R72, RZ, P6 ;  /* 0x000000ff48b47208 */ /* 0x000fe20003000000 */
[----:B------:R-:W-:Y:S01]  /*48e0*/  FMUL.FTZ R72, R82, UR13 ;  /* 0x0000000d52487c20 */ /* 0x000fe20008410000 */
[----:B------:R-:W-:-:S04]  /*48f0*/  LOP3.LUT P6, RZ, R99, 0xff, RZ, 0xc0, !PT ;  /* 0x000000ff63ff7812 */ /* 0x000fc800078cc0ff */
[----:B------:R-:W-:Y:S02]  /*4900*/  FSEL R90, R72, RZ, P6 ;  /* 0x000000ff485a7208 */ /* 0x000fe40003000000 */
[----:B------:R-:W-:-:S04]  /*4910*/  LOP3.LUT P6, RZ, R161, 0xff, RZ, 0xc0, !PT ;  /* 0x000000ffa1ff7812 */ /* 0x000fc800078cc0ff */
[----:B------:R-:W-:Y:S02]  /*4920*/  FSEL R94, R72, RZ, P6 ;  /* 0x000000ff485e7208 */ /* 0x000fe40003000000 */
[----:B------:R-:W-:Y:S02]  /*4930*/  PRMT R72, R6, 0x7632, R72 ;  /* 0x0000763206487816 */ /* 0x000fe40000000048 */
[----:B------:R-:W-:-:S03]  /*4940*/  LOP3.LUT P6, RZ, R99, 0xff00, RZ, 0xc0, !PT ;  /* 0x0000ff0063ff7812 */ /* 0x000fc600078cc0ff */
[----:B------:R-:W-:-:S04]  /*4950*/  IMAD.U32 R75, R72, 0x10000, RZ ;  /* 0x00010000484b7824 */ /* 0x000fc800078e00ff */
[----:B------:R-:W-:Y:S01]  /*4960*/  FFMA.FTZ R83, R110, R73, R75 ;  /* 0x000000496e537223 */ /* 0x000fe2000001004b */
[----:B------:R-:W-:Y:S01]  /*4970*/  FFMA.FTZ R73, R119, R84, R85 ;  /* 0x0000005477497223 */ /* 0x000fe20000010055 */
[----:B------:R-:W-:Y:S02]  /*4980*/  SHF.L.U32 R75, R5, 0x10, RZ ;  /* 0x00000010054b7819 */ /* 0x000fe400000006ff */
[----:B------:R-:W-:Y:S01]  /*4990*/  FMUL.FTZ R72, R83, UR13 ;  /* 0x0000000d53487c20 */ /* 0x000fe20008410000 */
[----:B------:R-:W-:-:S04]  /*49a0*/  FADD.FTZ R73, R122, -R73 ;  /* 0x800000497a497221 */ /* 0x000fc80000010000 */
[----:B------:R-:W-:Y:S01]  /*49b0*/  FSEL R95, R72, RZ, P6 ;  /* 0x000000ff485f7208 */ /* 0x000fe20003000000 */
[----:B------:R-:W-:Y:S01]  /*49c0*/  FFMA.FTZ R78, R110, R73, R75 ;  /* 0x000000496e4e7223 */ /* 0x000fe2000001004b */
[----:B------:R-:W-:Y:S01]  /*49d0*/  LOP3.LUT P6, RZ, R161, 0xff00, RZ, 0xc0, !PT ;  /* 0x0000ff00a1ff7812 */ /* 0x000fe200078cc0ff */
[----:B------:R-:W-:Y:S01]  /*49e0*/  FADD.FTZ R73, R127, -R74 ;  /* 0x8000004a7f497221 */ /* 0x000fe20000010000 */
[----:B------:R-:W-:Y:S02]  /*49f0*/  FFMA.FTZ R74, R132, R84, R85 ;  /* 0x00000054844a7223 */ /* 0x000fe40000010055 */
        /* <DEDUP_REMOVED lines=10> */
[----:B------:R-:W-:Y:S01]  /*4aa0*/  FADD.FTZ R73, R125, -R74 ;  /* 0x8000004a7d497221 */ /* 0x000fe20000010000 */
[----:B------:R-:W-:Y:S02]  /*4ab0*/  F2FP.BF16.F32.PACK_AB R74, R83, R82 ;  /* 0x00000052534a723e */ /* 0x000fe400000010ff */
[----:B------:R-:W-:Y:S01]  /*4ac0*/  FMUL.FTZ R72, R79, UR13 ;  /* 0x0000000d4f487c20 */ /* 0x000fe20008410000 */
[----:B------:R-:W-:Y:S02]  /*4ad0*/  F2FP.BF16.F32.PACK_AB R83, R183, R178 ;  /* 0x000000b2b753723e */ /* 0x000fe400000010ff */
[----:B------:R-:W-:Y:S02]  /*4ae0*/  F2FP.BF16.F32.PACK_AB R82, R95, R90 ;  /* 0x0000005a5f52723e */ /* 0x000fe400000010ff */
[----:B------:R-:W-:Y:S02]  /*4af0*/  FSEL R88, R72, RZ, P6 ;  /* 0x000000ff48587208 */ /* 0x000fe40003000000 */
[----:B------:R-:W-:-:S02]  /*4b00*/  LOP3.LUT P6, RZ, R160, 0xff000000, RZ, 0xc0, !PT ;  /* 0xff000000a0ff7812 */ /* 0x000fc400078cc0ff */
[----:B------:R-:W-:Y:S02]  /*4b10*/  F2FP.BF16.F32.PACK_AB R81, R88, R81 ;  /* 0x000000515851723e */ /* 0x000fe400000010ff */
[----:B------:R-:W-:Y:S02]  /*4b20*/  FSEL R91, R72, RZ, P6 ;  /* 0x000000ff485b7208 */ /* 0x000fe40003000000 */
[----:B------:R-:W-:Y:S02]  /*4b30*/  PRMT R72, R4, 0x7632, R72 ;  /* 0x0000763204487816 */ /* 0x000fe40000000048 */
[----:B------:R-:W-:Y:S02]  /*4b40*/  LOP3.LUT P6, RZ, R98, 0xff00, RZ, 0xc0, !PT ;  /* 0x0000ff0062ff7812 */ /* 0x000fe400078cc0ff */
[----:B------:R-:W-:-:S05]  /*4b50*/  SHF.L.U32 R75, R72, 0x10, RZ ;  /* 0x00000010484b7819 */ /* 0x000fca00000006ff */
[----:B------:R-:W-:Y:S01]  /*4b60*/  FFMA.FTZ R77, R110, R73, R75 ;  /* 0x000000496e4d7223 */ /* 0x000fe2000001004b */
[----:B------:R-:W-:Y:S01]  /*4b70*/  FFMA.FTZ R73, R117, R84, R85 ;  /* 0x0000005475497223 */ /* 0x000fe20000010055 */
[----:B------:R-:W-:Y:S02]  /*4b80*/  IMAD.U32 R75, R4, 0x10000, RZ ;  /* 0x00010000044b7824 */ /* 0x000fe400078e00ff */
[----:B------:R-:W-:Y:S01]  /*4b90*/  FMUL.FTZ R72, R77, UR13 ;  /* 0x0000000d4d487c20 */ /* 0x000fe20008410000 */
[----:B------:R-:W-:-:S04]  /*4ba0*/  FADD.FTZ R73, R120, -R73 ;  /* 0x8000004978497221 */ /* 0x000fc80000010000 */
[----:B------:R-:W-:Y:S02]  /*4bb0*/  FSEL R87, R72, RZ, P6 ;  /* 0x000000ff48577208 */ /* 0x000fe40003000000 */
[----:B------:R-:W-:-:S04]  /*4bc0*/  LOP3.LUT P6, RZ, R160, 0xff00, RZ, 0xc0, !PT ;  /* 0x0000ff00a0ff7812 */ /* 0x000fc800078cc0ff */
[----:B------:R-:W-:Y:S01]  /*4bd0*/  FSEL R89, R72, RZ, P6 ;  /* 0x000000ff48597208 */ /* 0x000fe20003000000 */
[----:B------:R-:W-:Y:S01]  /*4be0*/  FFMA.FTZ R72, R110, R73, R75 ;  /* 0x000000496e487223 */ /* 0x000fe2000001004b */
[----:B------:R-:W-:Y:S02]  /*4bf0*/  LOP3.LUT P6, RZ, R98, 0xff, RZ, 0xc0, !PT ;  /* 0x000000ff62ff7812 */ /* 0x000fe400078cc0ff */
[----:B------:R-:W-:Y:S01]  /*4c00*/  F2FP.BF16.F32.PACK_AB R75, R181, R166 ;  /* 0x000000a6b54b723e */ /* 0x000fe200000010ff */
[----:B------:R-:W-:Y:S01]  /*4c10*/  FMUL.FTZ R73, R72, UR13 ;  /* 0x0000000d48497c20 */ /* 0x000fe20008410000 */
[----:B------:R-:W-:Y:S02]  /*4c20*/  F2FP.BF16.F32.PACK_AB R72, R77, R72 ;  /* 0x000000484d48723e */ /* 0x000fe400000010ff */
        /* <DEDUP_REMOVED lines=8> */
[----:B------:R-:W-:Y:S01]  /*4cb0*/  F2FP.BF16.F32.PACK_AB R76, R89, R76 ;  /* 0x0000004c594c723e */ /* 0x000fe200000010ff */
[----:B------:R-:W-:Y:S06]  /*4cc0*/  BRA `(.L_x_257) ;  /* 0x0000001c00dc7947 */ /* 0x000fec0003800000 */
.L_x_256:
[-CC-:B0-----:R-:W-:Y:S01]  /*4cd0*/  FFMA.FTZ R77, R123, R84.reuse, R85.reuse ;  /* 0x000000547b4d7223 */ /* 0x181fe20000010055 */
[----:B------:R-:W-:Y:S01]  /*4ce0*/  SHF.L.U32 R79, R7, 0x10, RZ ;  /* 0x00000010074f7819 */ /* 0x000fe200000006ff */
[----:B------:R-:W-:Y:S01]  /*4cf0*/  FFMA.FTZ R78, R138, R84, R85 ;  /* 0x000000548a4e7223 */ /* 0x000fe20000010055 */
[----:B------:R-:W-:Y:S01]  /*4d00*/  LOP3.LUT P6, RZ, R99, 0xff0000, RZ, 0xc0, !PT ;  /* 0x00ff000063ff7812 */ /* 0x000fe200078cc0ff */
[----:B------:R-:W-:Y:S01]  /*4d10*/  FADD.FTZ R77, R126, -R77 ;  /* 0x8000004d7e4d7221 */ /* 0x000fe20000010000 */
[----:B------:R-:W-:-:S03]  /*4d20*/  PRMT R76, R7, 0x7632, R76 ;  /* 0x00007632074c7816 */ /* 0x000fc6000000004c */
[----:B-----5:R-:W-:Y:S02]  /*4d30*/  FFMA.FTZ R77, R110, R77, R79 ;  /* 0x0000004d6e4d7223 */ /* 0x020fe4000001004f */
[----:B------:R-:W-:Y:S01]  /*4d40*/  IMAD.U32 R79, R76, 0x10000, RZ ;  /* 0x000100004c4f7824 */ /* 0x000fe200078e00ff */
[----:B------:R-:W-:Y:S01]  /*4d50*/  PRMT R76, R6, 0x7632, R76 ;  /* 0x00007632064c7816 */ /* 0x000fe2000000004c */
[----:B------:R-:W-:-:S05]  /*4d60*/  FMUL.FTZ R77, R77, UR13 ;  /* 0x0000000d4d4d7c20 */ /* 0x000fca0008410000 */
[----:B------:R-:W-:Y:S02]  /*4d70*/  FSEL R83, R77, RZ, P6 ;  /* 0x000000ff4d537208 */ /* 0x000fe40003000000 */
[----:B------:R-:W-:-:S04]  /*4d80*/  LOP3.LUT P6, RZ, R161, 0xff0000, RZ, 0xc0, !PT ;  /* 0x00ff0000a1ff7812 */ /* 0x000fc800078cc0ff */
[----:B------:R-:W-:Y:S01]  /*4d90*/  FSEL R94, R77, RZ, P6 ;  /* 0x000000ff4d5e7208 */ /* 0x000fe20003000000 */
[----:B------:R-:W-:Y:S01]  /*4da0*/  FADD.FTZ R77, R135, -R78 ;  /* 0x8000004e874d7221 */ /* 0x000fe20000010000 */
[----:B------:R-:W-:Y:S01]  /*4db0*/  ISETP.GE.U32.AND P6, PT, R98, RZ, PT ;  /* 0x000000ff6200720c */ /* 0x000fe20003fc6070 */
[----:B------:R-:W-:Y:S02]  /*4dc0*/  FFMA.FTZ R78, R136, R84, R85 ;  /* 0x00000054884e7223 */ /* 0x000fe40000010055 */
[----:B------:R-:W-:Y:S01]  /*4dd0*/  FFMA.FTZ R77, R110, R77, R79 ;  /* 0x0000004d6e4d7223 */ /* 0x000fe2000001004f */
[----:B------:R-:W-:Y:S02]  /*4de0*/  ISETP.GE.U32.AND.EX P6, PT, R99, 0x1000000, PT, P6 ;  /* 0x010000006300780c */ /* 0x000fe40003fc6160 */
[----:B------:R-:W-:Y:S01]  /*4df0*/  SHF.L.U32 R79, R6, 0x10, RZ ;  /* 0x00000010064f7819 */ /* 0x000fe200000006ff */
[----:B------:R-:W-:-:S05]  /*4e00*/  FMUL.FTZ R77, R77, UR13 ;  /* 0x0000000d4d4d7c20 */ /* 0x000fca0008410000 */
[----:B------:R-:W-:Y:S02]  /*4e10*/  FSEL R166, R77, RZ, P6 ;  /* 0x000000ff4da67208 */ /* 0x000fe40003000000 */
[----:B------:R-:W-:Y:S02]  /*4e20*/  ISETP.GE.U32.AND P6, PT, R160, RZ, PT ;  /* 0x000000ffa000720c */ /* 0x000fe40003fc6070 */
[----:B------:R-:W-:Y:S02]  /*4e30*/  F2FP.BF16.F32.PACK_AB R83, R166, R83 ;  /* 0x00000053a653723e */ /* 0x000fe400000010ff */
[----:B------:R-:W-:-:S04]  /*4e40*/  ISETP.GE.U32.AND.EX P6, PT, R161, 0x1000000, PT, P6 ;  /* 0x01000000a100780c */ /* 0x000fc80003fc6160 */
[----:B------:R-:W-:Y:S01]  /*4e50*/  FSEL R179, R77, RZ, P6 ;  /* 0x000000ff4db37208 */ /* 0x000fe20003000000 */
[----:B------:R-:W-:Y:S01]  /*4e60*/  FFMA.FTZ R77, R121, R84, R85 ;  /* 0x00000054794d7223 */ /* 0x000fe20000010055 */
[----:B------:R-:W-:-:S03]  /*4e70*/  LOP3.LUT P6, RZ, R99, 0xff, RZ, 0xc0, !PT ;  /* 0x000000ff63ff7812 */ /* 0x000fc600078cc0ff */
[----:B------:R-:W-:-:S04]  /*4e80*/  FADD.FTZ R77, R124, -R77 ;  /* 0x8000004d7c4d7221 */ /* 0x000fc80000010000 */
[----:B------:R-:W-:Y:S01]  /*4e90*/  FFMA.FTZ R77, R110, R77, R79 ;  /* 0x0000004d6e4d7223 */ /* 0x000fe2000001004f */
[----:B------:R-:W-:Y:S01]  /*4ea0*/  IMAD.U32 R79, R76, 0x10000, RZ ;  /* 0x000100004c4f7824 */ /* 0x000fe200078e00ff */
[----:B------:R-:W-:Y:S02]  /*4eb0*/  PRMT R76, R5, 0x7632, R76 ;  /* 0x00007632054c7816 */ /* 0x000fe4000000004c */
[----:B------:R-:W-:-:S05]  /*4ec0*/  FMUL.FTZ R77, R77, UR13 ;  /* 0x0000000d4d4d7c20 */ /* 0x000fca0008410000 */
[----:B------:R-:W-:Y:S02]  /*4ed0*/  FSEL R82, R77, RZ, P6 ;  /* 0x000000ff4d527208 */ /* 0x000fe40003000000 */
[----:B------:R-:W-:-:S04]  /*4ee0*/  LOP3.LUT P6, RZ, R161, 0xff, RZ, 0xc0, !PT ;  /* 0x000000ffa1ff7812 */ /* 0x000fc800078cc0ff */
[----:B------:R-:W-:Y:S01]  /*4ef0*/  FSEL R90, R77, RZ, P6 ;  /* 0x000000ff4d5a7208 */ /* 0x000fe20003000000 */
[----:B------:R-:W-:Y:S01]  /*4f00*/  FADD.FTZ R77, R133, -R78 ;  /* 0x8000004e854d7221 */ /* 0x000fe20000010000 */
[----:B------:R-:W-:Y:S01]  /*4f10*/  LOP3.LUT P6, RZ, R99, 0xff00, RZ, 0xc0, !PT ;  /* 0x0000ff0063ff7812 */ /* 0x000fe200078cc0ff */
[----:B------:R-:W-:Y:S02]  /*4f20*/  FFMA.FTZ R78, R134, R84, R85 ;  /* 0x00000054864e7223 */ /* 0x000fe40000010055 */
[----:B------:R-:W-:Y:S01]  /*4f30*/  FFMA.FTZ R77, R110, R77, R79 ;  /* 0x0000004d6e4d7223 */ /* 0x000fe2000001004f */
[----:B------:R-:W-:-:S03]  /*4f40*/  SHF.L.U32 R79, R5, 0x10, RZ ;  /* 0x00000010054f7819 */ /* 0x000fc600000006ff */
[----:B------:R-:W-:-:S05]  /*4f50*/  FMUL.FTZ R77, R77, UR13 ;  /* 0x0000000d4d4d7c20 */ /* 0x000fca0008410000 */
[----:B------:R-:W-:Y:S02]  /*4f60*/  FSEL R95, R77, RZ, P6 ;  /* 0x000000ff4d5f7208 */ /* 0x000fe40003000000 */
[----:B------:R-:W-:Y:S02]  /*4f70*/  LOP3.LUT P6, RZ, R161, 0xff00, RZ, 0xc0, !PT ;  /* 0x0000ff00a1ff7812 */ /* 0x000fe400078cc0ff */
[----:B------:R-:W-:Y:S02]  /*4f80*/  F2FP.BF16.F32.PACK_AB R82, R95, R82 ;  /* 0x000000525f52723e */ /* 0x000fe400000010ff */
        /* <DEDUP_REMOVED lines=17> */
[C---:B------:R-:W-:Y:S02]  /*50a0*/  FSEL R88, R77.reuse, RZ, P6 ;  /* 0x000000ff4d587208 */ /* 0x040fe40003000000 */
[----:B------:R-:W-:Y:S02]  /*50b0*/  LOP3.LUT P6, RZ, R160, 0xff000000, RZ, 0xc0, !PT ;  /* 0xff000000a0ff7812 */ /* 0x000fe400078cc0ff */
[----:B------:R-:W-:Y:S02]  /*50c0*/  F2FP.BF16.F32.PACK_AB R81, R88, R81 ;  /* 0x000000515851723e */ /* 0x000fe400000010ff */
[----:B------:R-:W-:Y:S01]  /*50d0*/  FSEL R91, R77, RZ, P6 ;  /* 0x000000ff4d5b7208 */ /* 0x000fe20003000000 */
[----:B------:R-:W-:Y:S01]  /*50e0*/  FADD.FTZ R77, R125, -R78 ;  /* 0x8000004e7d4d7221 */ /* 0x000fe20000010000 */
[----:B------:R-:W-:Y:S02]  /*50f0*/  LOP3.LUT P6, RZ, R98, 0xff00, RZ, 0xc0, !PT ;  /* 0x0000ff0062ff7812 */ /* 0x000fe400078cc0ff */
[----:B------:R-:W-:Y:S01]  /*5100*/  F2FP.BF16.F32.PACK_AB R78, R167, R90 ;  /* 0x0000005aa74e723e */ /* 0x000fe200000010ff */
[----:B------:R-:W-:Y:S01]  /*5110*/  FFMA.FTZ R77, R110, R77, R79 ;  /* 0x0000004d6e4d7223 */ /* 0x000fe2000001004f */
[----:B------:R-:W-:-:S03]  /*5120*/  IMAD.U32 R79, R4, 0x10000, RZ ;  /* 0x00010000044f7824 */ /* 0x000fc600078e00ff */
[----:B------:R-:W-:-:S05]  /*5130*/  FMUL.FTZ R77, R77, UR13 ;  /* 0x0000000d4d4d7c20 */ /* 0x000fca0008410000 */
[----:B------:R-:W-:Y:S02]  /*5140*/  FSEL R87, R77, RZ, P6 ;  /* 0x000000ff4d577208 */ /* 0x000fe40003000000 */
[----:B------:R-:W-:-:S04]  /*5150*/  LOP3.LUT P6, RZ, R160, 0xff00, RZ, 0xc0, !PT ;  /* 0x0000ff00a0ff7812 */ /* 0x000fc800078cc0ff */
[----:B------:R-:W-:Y:S01]  /*5160*/  FSEL R89, R77, RZ, P6 ;  /* 0x000000ff4d597208 */ /* 0x000fe20003000000 */
[----:B------:R-:W-:Y:S01]  /*5170*/  FFMA.FTZ R77, R117, R84, R85 ;  /* 0x00000054754d7223 */ /* 0x000fe20000010055 */
[----:B------:R-:W-:-:S03]  /*5180*/  LOP3.LUT P6, RZ, R98, 0xff, RZ, 0xc0, !PT ;  /* 0x000000ff62ff7812 */ /* 0x000fc600078cc0ff */
[----:B------:R-:W-:-:S04]  /*5190*/  FADD.FTZ R77, R120, -R77 ;  /* 0x8000004d784d7221 */ /* 0x000fc80000010000 */
[----:B------:R-:W-:Y:S01]  /*51a0*/  FFMA.FTZ R77, R110, R77, R79 ;  /* 0x0000004d6e4d7223 */ /* 0x000fe2000001004f */
[----:B------:R-:W-:-:S03]  /*51b0*/  F2FP.BF16.F32.PACK_AB R79, R179, R94 ;  /* 0x0000005eb34f723e */ /* 0x000fc600000010ff */
[----:B------:R-:W-:-:S05]  /*51c0*/  FMUL.FTZ R77, R77, UR13 ;  /* 0x0000000d4d4d7c20 */ /* 0x000fca0008410000 */
[----:B------:R-:W-:Y:S02]  /*51d0*/  FSEL R80, R77, RZ, P6 ;  /* 0x000000ff4d507208 */ /* 0x000fe40003000000 */
[----:B------:R-:W-:Y:S02]  /*51e0*/  LOP3.LUT P6, RZ, R160, 0xff, RZ, 0xc0, !PT ;  /* 0x000000ffa0ff7812 */ /* 0x000fe400078cc0ff */
[----:B------:R-:W-:Y:S02]  /*51f0*/  F2FP.BF16.F32.PACK_AB R80, R87, R80 ;  /* 0x000000505750723e */ /* 0x000fe400000010ff */
[----:B------:R-:W-:Y:S02]  /*5200*/  FSEL R76, R77, RZ, P6 ;  /* 0x000000ff4d4c7208 */ /* 0x000fe40003000000 */
[----:B------:R-:W-:Y:S02]  /*5210*/  F2FP.BF16.F32.PACK_AB R77, R91, R86 ;  /* 0x000000565b4d723e */ /* 0x000fe400000010ff */
[----:B------:R-:W-:Y:S01]  /*5220*/  F2FP.BF16.F32.PACK_AB R76, R89, R76 ;  /* 0x0000004c594c723e */ /* 0x000fe200000010ff */
[----:B------:R-:W-:Y:S06]  /*5230*/  BRA `(.L_x_257) ;  /* 0x0000001800807947 */ /* 0x000fec0003800000 */
.L_x_255:
[----:B0-----:R-:W0:Y:S02]  /*5240*/  LDC.64 R76, c[0x0][0x478] ;  /* 0x00011e00ff4c7b82 */ /* 0x001e240000000a00 */
[----:B0-----:R-:W-:-:S04]  /*5250*/  ISETP.NE.U32.AND P5, PT, R76, RZ, PT ;  /* 0x000000ff4c00720c */ /* 0x001fc80003fa5070 */
[----:B------:R-:W-:-:S13]  /*5260*/  ISETP.NE.AND.EX P5, PT, R77, RZ, PT, P5 ;  /* 0x000000ff4d00720c */ /* 0x000fda0003fa5350 */
[----:B------:R-:W-:Y:S05]  /*5270*/  @!P5 BRA `(.L_x_258) ;  /* 0x00000004003cd947 */ /* 0x000fea0003800000 */
[----:B------:R-:W-:Y:S01]  /*5280*/  FFMA.FTZ R73, R123, R84, R85 ;  /* 0x000000547b497223 */ /* 0x000fe20000010055 */
[----:B------:R-:W-:-:S03]  /*5290*/  LOP3.LUT P6, RZ, R99, 0xff0000, RZ, 0xc0, !PT ;  /* 0x00ff000063ff7812 */ /* 0x000fc600078cc0ff */
[----:B------:R-:W-:-:S04]  /*52a0*/  FADD.FTZ R73, R126, -R73 ;  /* 0x800000497e497221 */ /* 0x000fc80000010000 */
[----:B-----5:R-:W-:-:S04]  /*52b0*/  FMUL.FTZ R75, R110, R73 ;  /* 0x000000496e4b7220 */ /* 0x020fc80000410000 */
[----:B------:R-:W-:-:S05]  /*52c0*/  FMUL.FTZ R72, R75, UR13 ;  /* 0x0000000d4b487c20 */ /* 0x000fca0008410000 */
[----:B------:R-:W-:Y:S02]  /*52d0*/  FSEL R94, R72, RZ, P6 ;  /* 0x000000ff485e7208 */ /* 0x000fe40003000000 */
[----:B------:R-:W-:-:S04]  /*52e0*/  LOP3.LUT P6, RZ, R161, 0xff0000, RZ, 0xc0, !PT ;  /* 0x00ff0000a1ff7812 */ /* 0x000fc800078cc0ff */
[----:B------:R-:W-:Y:S01]  /*52f0*/  FSEL R166, R72, RZ, P6 ;  /* 0x000000ff48a67208 */ /* 0x000fe20003000000 */
[----:B------:R-:W-:Y:S01]  /*5300*/  FFMA.FTZ R72, R138, R84, R85 ;  /* 0x000000548a487223 */ /* 0x000fe20000010055 */
[----:B------:R-:W-:-:S03]  /*5310*/  ISETP.GE.U32.AND P6, PT, R98, RZ, PT ;  /* 0x000000ff6200720c */ /* 0x000fc60003fc6070 */
[----:B------:R-:W-:Y:S01]  /*5320*/  FADD.FTZ R73, R135, -R72 ;  /* 0x8000004887497221 */ /* 0x000fe20000010000 */
[----:B------:R-:W-:-:S03]  /*5330*/  ISETP.GE.U32.AND.EX P6, PT, R99, 0x1000000, PT, P6 ;  /* 0x010000006300780c */ /* 0x000fc60003fc6160 */
[----:B------:R-:W-:Y:S01]  /*5340*/  FMUL.FTZ R178, R110, R73 ;  /* 0x000000496eb27220 */ /* 0x000fe20000410000 */
[----:B------:R-:W-:-:S03]  /*5350*/  FFMA.FTZ R73, R121, R84, R85 ;  /* 0x0000005479497223 */ /* 0x000fc60000010055 */
[----:B------:R-:W-:Y:S01]  /*5360*/  FMUL.FTZ R72, R178, UR13 ;  /* 0x0000000db2487c20 */ /* 0x000fe20008410000 */
[----:B------:R-:W-:Y:S01]  /*5370*/  FADD.FTZ R73, R124, -R73 ;  /* 0x800000497c497221 */ /* 0x000fe20000010000 */
[----:B------:R-:W-:-:S03]  /*5380*/  F2FP.BF16.F32.PACK_AB R75, R178, R75 ;  /* 0x0000004bb24b723e */ /* 0x000fc600000010ff */
[----:B------:R-:W-:Y:S01]  /*5390*/  FSEL R179, R72, RZ, P6 ;  /* 0x000000ff48b37208 */ /* 0x000fe20003000000 */
[----:B------:R-:W-:Y:S01]  /*53a0*/  FMUL.FTZ R74, R110, R73 ;  /* 0x000000496e4a7220 */ /* 0x000fe20000410000 */
[----:B------:R-:W-:Y:S01]  /*53b0*/  ISETP.GE.U32.AND P6, PT, R160, RZ, PT ;  /* 0x000000ffa000720c */ /* 0x000fe20003fc6070 */
[----:B------:R-:W-:-:S03]  /*53c0*/  FFMA.FTZ R73, R119, R84, R85 ;  /* 0x0000005477497223 */ /* 0x000fc60000010055 */
[----:B------:R-:W-:Y:S01]  /*53d0*/  ISETP.GE.U32.AND.EX P6, PT, R161, 0x1000000, PT, P6 ;  /* 0x01000000a100780c */ /* 0x000fe20003fc6160 */
[----:B------:R-:W-:-:S03]  /*53e0*/  FADD.FTZ R73, R122, -R73 ;  /* 0x800000497a497221 */ /* 0x000fc60000010000 */
[----:B------:R-:W-:Y:S01]  /*53f0*/  FSEL R181, R72, RZ, P6 ;  /* 0x000000ff48b57208 */ /* 0x000fe20003000000 */
[----:B------:R-:W-:Y:S01]  /*5400*/  FMUL.FTZ R72, R74, UR13 ;  /* 0x0000000d4a487c20 */ /* 0x000fe20008410000 */
[----:B------:R-:W-:Y:S01]  /*5410*/  LOP3.LUT P6, RZ, R99, 0xff, RZ, 0xc0, !PT ;  /* 0x000000ff63ff7812 */ /* 0x000fe200078cc0ff */
[----:B------:R-:W-:Y:S01]  /*5420*/  FMUL.FTZ R78, R110, R73 ;  /* 0x000000496e4e7220 */ /* 0x000fe20000410000 */
[----:B------:R-:W-:Y:S02]  /*5430*/  FFMA.FTZ R73, R117, R84, R85 ;  /* 0x0000005475497223 */ /* 0x000fe40000010055 */
[----:B------:R-:W-:Y:S02]  /*5440*/  FSEL R82, R72, RZ, P6 ;  /* 0x000000ff48527208 */ /* 0x000fe40003000000 */
[----:B------:R-:W-:Y:S01]  /*5450*/  LOP3.LUT P6, RZ, R161, 0xff, RZ, 0xc0, !PT ;  /* 0x000000ffa1ff7812 */ /* 0x000fe200078cc0ff */
[----:B------:R-:W-:-:S03]  /*5460*/  FADD.FTZ R73, R120, -R73 ;  /* 0x8000004978497221 */ /* 0x000fc60000010000 */
[----:B------:R-:W-:Y:S01]  /*5470*/  FSEL R90, R72, RZ, P6 ;  /* 0x000000ff485a7208 */ /* 0x000fe20003000000 */
[----:B------:R-:W-:Y:S01]  /*5480*/  FFMA.FTZ R72, R136, R84, R85 ;  /* 0x0000005488487223 */ /* 0x000fe20000010055 */
[----:B------:R-:W-:-:S03]  /*5490*/  LOP3.LUT P6, RZ, R99, 0xff00, RZ, 0xc0, !PT ;  /* 0x0000ff0063ff7812 */ /* 0x000fc600078cc0ff */
[----:B------:R-:W-:-:S04]  /*54a0*/  FADD.FTZ R83, R133, -R72 ;  /* 0x8000004885537221 */ /* 0x000fc80000010000 */
[----:B------:R-:W-:-:S04]  /*54b0*/  FMUL.FTZ R83, R110, R83 ;  /* 0x000000536e537220 */ /* 0x000fc80000410000 */
[C---:B------:R-:W-:Y:S01]  /*54c0*/  FMUL.FTZ R72, R83.reuse, UR13 ;  /* 0x0000000d53487c20 */ /* 0x040fe20008410000 */
[----:B------:R-:W-:Y:S02]  /*54d0*/  F2FP.BF16.F32.PACK_AB R74, R83, R74 ;  /* 0x0000004a534a723e */ /* 0x000fe400000010ff */
[----:B------:R-:W-:Y:S02]  /*54e0*/  F2FP.BF16.F32.PACK_AB R83, R179, R94 ;  /* 0x0000005eb353723e */ /* 0x000fe400000010ff */
[C---:B------:R-:W-:Y:S02]  /*54f0*/  FSEL R95, R72.reuse, RZ, P6 ;  /* 0x000000ff485f7208 */ /* 0x040fe40003000000 */
[----:B------:R-:W-:Y:S02]  /*5500*/  LOP3.LUT P6, RZ, R161, 0xff00, RZ, 0xc0, !PT ;  /* 0x0000ff00a1ff7812 */ /* 0x000fe400078cc0ff */
[----:B------:R-:W-:Y:S02]  /*5510*/  F2FP.BF16.F32.PACK_AB R82, R95, R82 ;  /* 0x000000525f52723e */ /* 0x000fe400000010ff */
        /* <DEDUP_REMOVED lines=8> */
[----:B------:R-:W-:-:S04]  /*55a0*/  FADD.FTZ R79, R127, -R72 ;  /* 0x800000487f4f7221 */ /* 0x000fc80000010000 */
[----:B------:R-:W-:-:S04]  /*55b0*/  FMUL.FTZ R79, R110, R79 ;  /* 0x0000004f6e4f7220 */ /* 0x000fc80000410000 */
        /* <DEDUP_REMOVED lines=8> */
[----:B------:R-:W-:-:S04]  /*5640*/  FMUL.FTZ R77, R110, R77 ;  /* 0x0000004d6e4d7220 */ /* 0x000fc80000410000 */
[----:B------:R-:W-:-:S05]  /*5650*/  FMUL.FTZ R72, R77, UR13 ;  /* 0x0000000d4d487c20 */ /* 0x000fca0008410000 */
[----:B------:R-:W-:Y:S02]  /*5660*/  FSEL R87, R72, RZ, P6 ;  /* 0x000000ff48577208 */ /* 0x000fe40003000000 */
[----:B------:R-:W-:-:S04]  /*5670*/  LOP3.LUT P6, RZ, R160, 0xff00, RZ, 0xc0, !PT ;  /* 0x0000ff00a0ff7812 */ /* 0x000fc800078cc0ff */
[----:B------:R-:W-:Y:S01]  /*5680*/  FSEL R89, R72, RZ, P6 ;  /* 0x000000ff48597208 */ /* 0x000fe20003000000 */
[----:B------:R-:W-:Y:S01]  /*5690*/  FMUL.FTZ R72, R110, R73 ;  /* 0x000000496e487220 */ /* 0x000fe20000410000 */
[----:B------:R-:W-:-:S03]  /*56a0*/  LOP3.LUT P6, RZ, R98, 0xff, RZ, 0xc0, !PT ;  /* 0x000000ff62ff7812 */ /* 0x000fc600078cc0ff */
[----:B------:R-:W-:Y:S01]  /*56b0*/  FMUL.FTZ R73, R72, UR13 ;  /* 0x0000000d48497c20 */ /* 0x000fe20008410000 */
[----:B------:R-:W-:Y:S02]  /*56c0*/  F2FP.BF16.F32.PACK_AB R72, R77, R72 ;  /* 0x000000484d48723e */ /* 0x000fe400000010ff */
[----:B------:R-:W-:Y:S02]  /*56d0*/  F2FP.BF16.F32.PACK_AB R77, R91, R86 ;  /* 0x000000565b4d723e */ /* 0x000fe400000010ff */
[----:B------:R-:W-:Y:S02]  /*56e0*/  FSEL R80, R73, RZ, P6 ;  /* 0x000000ff49507208 */ /* 0x000fe40003000000 */
[----:B------:R-:W-:Y:S02]  /*56f0*/  LOP3.LUT P6, RZ, R160, 0xff, RZ, 0xc0, !PT ;  /* 0x000000ffa0ff7812 */ /* 0x000fe400078cc0ff */
[----:B------:R-:W-:Y:S02]  /*5700*/  F2FP.BF16.F32.PACK_AB R80, R87, R80 ;  /* 0x000000505750723e */ /* 0x000fe400000010ff */
[----:B------:R-:W-:-:S02]  /*5710*/  FSEL R76, R73, RZ, P6 ;  /* 0x000000ff494c7208 */ /* 0x000fc40003000000 */
[----:B------:R-:W-:Y:S02]  /*5720*/  F2FP.BF16.F32.PACK_AB R73, R79, R78 ;  /* 0x0000004e4f49723e */ /* 0x000fe400000010ff */
[----:B------:R-:W-:Y:S02]  /*5730*/  F2FP.BF16.F32.PACK_AB R79, R181, R166 ;  /* 0x000000a6b54f723e */ /* 0x000fe400000010ff */
[----:B------:R-:W-:Y:S02]  /*5740*/  F2FP.BF16.F32.PACK_AB R78, R167, R90 ;  /* 0x0000005aa74e723e */ /* 0x000fe400000010ff */
[----:B------:R-:W-:Y:S01]  /*5750*/  F2FP.BF16.F32.PACK_AB R76, R89, R76 ;  /* 0x0000004c594c723e */ /* 0x000fe200000010ff */
[----:B------:R-:W-:Y:S06]  /*5760*/  BRA `(.L_x_257) ;  /* 0x0000001400347947 */ /* 0x000fec0003800000 */
.L_x_258:
[-CC-:B------:R-:W-:Y:S01]  /*5770*/  FFMA.FTZ R77, R123, R84.reuse, R85.reuse ;  /* 0x000000547b4d7223 */ /* 0x180fe20000010055 */
[----:B------:R-:W-:Y:S01]  /*5780*/  LOP3.LUT P6, RZ, R99, 0xff0000, RZ, 0xc0, !PT ;  /* 0x00ff000063ff7812 */ /* 0x000fe200078cc0ff */
[----:B------:R-:W-:Y:S02]  /*5790*/  FFMA.FTZ R76, R138, R84, R85 ;  /* 0x000000548a4c7223 */ /* 0x000fe40000010055 */
[----:B------:R-:W-:-:S04]  /*57a0*/  FADD.FTZ R77, R126, -R77 ;  /* 0x8000004d7e4d7221 */ /* 0x000fc80000010000 */
[----:B-----5:R-:W-:-:S04]  /*57b0*/  FMUL.FTZ R77, R110, R77 ;  /* 0x0000004d6e4d7220 */ /* 0x020fc80000410000 */
[----:B------:R-:W-:-:S05]  /*57c0*/  FMUL.FTZ R77, R77, UR13 ;  /* 0x0000000d4d4d7c20 */ /* 0x000fca0008410000 */
[----:B------:R-:W-:Y:S02]  /*57d0*/  FSEL R83, R77, RZ, P6 ;  /* 0x000000ff4d537208 */ /* 0x000fe40003000000 */
[----:B------:R-:W-:-:S04]  /*57e0*/  LOP3.LUT P6, RZ, R161, 0xff0000, RZ, 0xc0, !PT ;  /* 0x00ff0000a1ff7812 */ /* 0x000fc800078cc0ff */
[----:B------:R-:W-:Y:S01]  /*57f0*/  FSEL R79, R77, RZ, P6 ;  /* 0x000000ff4d4f7208 */ /* 0x000fe20003000000 */
[----:B------:R-:W-:Y:S01]  /*5800*/  FADD.FTZ R77, R135, -R76 ;  /* 0x8000004c874d7221 */ /* 0x000fe20000010000 */
[----:B------:R-:W-:Y:S01]  /*5810*/  ISETP.GE.U32.AND P6, PT, R98, RZ, PT ;  /* 0x000000ff6200720c */ /* 0x000fe20003fc6070 */
[----:B------:R-:W-:Y:S02]  /*5820*/  FFMA.FTZ R76, R136, R84, R85 ;  /* 0x00000054884c7223 */ /* 0x000fe40000010055 */
[----:B------:R-:W-:Y:S01]  /*5830*/  FMUL.FTZ R77, R110, R77 ;  /* 0x0000004d6e4d7220 */ /* 0x000fe20000410000 */
[----:B------:R-:W-:-:S03]  /*5840*/  ISETP.GE.U32.AND.EX P6, PT, R99, 0x1000000, PT, P6 ;  /* 0x010000006300780c */ /* 0x000fc60003fc6160 */
[----:B------:R-:W-:-:S05]  /*5850*/  FMUL.FTZ R77, R77, UR13 ;  /* 0x0000000d4d4d7c20 */ /* 0x000fca0008410000 */
[----:B------:R-:W-:Y:S02]  /*5860*/  FSEL R90, R77, RZ, P6 ;  /* 0x000000ff4d5a7208 */ /* 0x000fe40003000000 */
[----:B------:R-:W-:Y:S02]  /*5870*/  ISETP.GE.U32.AND P6, PT, R160, RZ, PT ;  /* 0x000000ffa000720c */ /* 0x000fe40003fc6070 */
[----:B------:R-:W-:Y:S02]  /*5880*/  F2FP.BF16.F32.PACK_AB R83, R90, R83 ;  /* 0x000000535a53723e */ /* 0x000fe400000010ff */
[----:B------:R-:W-:-:S04]  /*5890*/  ISETP.GE.U32.AND.EX P6, PT, R161, 0x1000000, PT, P6 ;  /* 0x01000000a100780c */ /* 0x000fc80003fc6160 */
[----:B------:R-:W-:Y:S01]  /*58a0*/  FSEL R94, R77, RZ, P6 ;  /* 0x000000ff4d5e7208 */ /* 0x000fe20003000000 */
[----:B------:R-:W-:Y:S01]  /*58b0*/  FFMA.FTZ R77, R121, R84, R85 ;  /* 0x00000054794d7223 */ /* 0x000fe20000010055 */
[----:B------:R-:W-:Y:S02]  /*58c0*/  LOP3.LUT P6, RZ, R99, 0xff, RZ, 0xc0, !PT ;  /* 0x000000ff63ff7812 */ /* 0x000fe400078cc0ff */
[----:B------:R-:W-:Y:S01]  /*58d0*/  F2FP.BF16.F32.PACK_AB R79, R94, R79 ;  /* 0x0000004f5e4f723e */ /* 0x000fe200000010ff */
[----:B------:R-:W-:-:S04]  /*58e0*/  FADD.FTZ R77, R124, -R77 ;  /* 0x8000004d7c4d7221 */ /* 0x000fc80000010000 */
[----:B------:R-:W-:-:S04]  /*58f0*/  FMUL.FTZ R77, R110, R77 ;  /* 0x0000004d6e4d7220 */ /* 0x000fc80000410000 */
[----:B------:R-:W-:-:S05]  /*5900*/  FMUL.FTZ R77, R77, UR13 ;  /* 0x0000000d4d4d7c20 */ /* 0x000fca0008410000 */
[----:B------:R-:W-:Y:S02]  /*5910*/  FSEL R82, R77, RZ, P6 ;  /* 0x000000ff4d527208 */ /* 0x000fe40003000000 */
[----:B------:R-:W-:-:S04]  /*5920*/  LOP3.LUT P6, RZ, R161, 0xff, RZ, 0xc0, !PT ;  /* 0x000000ffa1ff7812 */ /* 0x000fc800078cc0ff */
[----:B------:R-:W-:Y:S01]  /*5930*/  FSEL R78, R77, RZ, P6 ;  /* 0x000000ff4d4e7208 */ /* 0x000fe20003000000 */
[----:B------:R-:W-:Y:S01]  /*5940*/  FADD.FTZ R77, R133, -R76 ;  /* 0x8000004c854d7221 */ /* 0x000fe20000010000 */
[----:B------:R-:W-:Y:S01]  /*5950*/  LOP3.LUT P6, RZ, R99, 0xff00, RZ, 0xc0, !PT ;  /* 0x0000ff0063ff7812 */ /* 0x000fe200078cc0ff */
[----:B------:R-:W-:Y:S02]  /*5960*/  FFMA.FTZ R76, R134, R84, R85 ;  /* 0x00000054864c7223 */ /* 0x000fe40000010055 */
[----:B------:R-:W-:-:S04]  /*5970*/  FMUL.FTZ R77, R110, R77 ;  /* 0x0000004d6e4d7220 */ /* 0x000fc80000410000 */
[----:B------:R-:W-:-:S05]  /*5980*/  FMUL.FTZ R77, R77, UR13 ;  /* 0x0000000d4d4d7c20 */ /* 0x000fca0008410000 */
[----:B------:R-:W-:Y:S02]  /*5990*/  FSEL R95, R77, RZ, P6 ;  /* 0x000000ff4d5f7208 */ /* 0x000fe40003000000 */
[----:B------:R-:W-:Y:S02]  /*59a0*/  LOP3.LUT P6, RZ, R161, 0xff00, RZ, 0xc0, !PT ;  /* 0x0000ff00a1ff7812 */ /* 0x000fe400078cc0ff */
[----:B------:R-:W-:Y:S02]  /*59b0*/  F2FP.BF16.F32.PACK_AB R82, R95, R82 ;  /* 0x000000525f52723e */ /* 0x000fe400000010ff */
        /* <DEDUP_REMOVED lines=15> */
[C---:B------:R-:W-:Y:S02]  /*5ab0*/  FSEL R88, R77.reuse, RZ, P6 ;  /* 0x000000ff4d587208 */ /* 0x040fe40003000000 */
[----:B------:R-:W-:Y:S02]  /*5ac0*/  LOP3.LUT P6, RZ, R160, 0xff000000, RZ, 0xc0, !PT ;  /* 0xff000000a0ff7812 */ /* 0x000fe400078cc0ff */
[----:B------:R-:W-:Y:S02]  /*5ad0*/  F2FP.BF16.F32.PACK_AB R81, R88, R81 ;  /* 0x000000515851723e */ /* 0x000fe400000010ff */
[----:B------:R-:W-:Y:S01]  /*5ae0*/  FSEL R91, R77, RZ, P6 ;  /* 0x000000ff4d5b7208 */ /* 0x000fe20003000000 */
[----:B------:R-:W-:Y:S01]  /*5af0*/  FADD.FTZ R77, R125, -R76 ;  /* 0x8000004c7d4d7221 */ /* 0x000fe20000010000 */
[----:B------:R-:W-:-:S03]  /*5b00*/  LOP3.LUT P6, RZ, R98, 0xff00, RZ, 0xc0, !PT ;  /* 0x0000ff0062ff7812 */ /* 0x000fc600078cc0ff */
[----:B------:R-:W-:-:S04]  /*5b10*/  FMUL.FTZ R77, R110, R77 ;  /* 0x0000004d6e4d7220 */ /* 0x000fc80000410000 */
[----:B------:R-:W-:-:S05]  /*5b20*/  FMUL.FTZ R77, R77, UR13 ;  /* 0x0000000d4d4d7c20 */ /* 0x000fca0008410000 */
        /* <DEDUP_REMOVED lines=15> */
.L_x_254:
[----:B------:R-:W-:-:S04]  /*5c20*/  UISETP.NE.U32.AND UP0, UPT, UR14, URZ, UPT ;  /* 0x000000ff0e00728c */ /* 0x000fc8000bf05070 */
[----:B------:R-:W-:-:S09]  /*5c30*/  UISETP.NE.AND.EX UP0, UPT, UR15, URZ, UPT, UP0 ;  /* 0x000000ff0f00728c */ /* 0x000fd2000bf05300 */
[----:B------:R-:W-:Y:S05]  /*5c40*/  BRA.U !UP0, `(.L_x_259) ;  /* 0x0000000908307547 */ /* 0x000fea000b800000 */
[----:B0-----:R-:W0:Y:S02]  /*5c50*/  LDC.64 R80, c[0x0][0x478] ;  /* 0x00011e00ff507b82 */ /* 0x001e240000000a00 */
[----:B0-----:R-:W-:-:S04]  /*5c60*/  ISETP.NE.U32.AND P5, PT, R80, RZ, PT ;  /* 0x000000ff5000720c */ /* 0x001fc80003fa5070 */
[----:B------:R-:W-:-:S13]  /*5c70*/  ISETP.NE.AND.EX P5, PT, R81, RZ, PT, P5 ;  /* 0x000000ff5100720c */ /* 0x000fda0003fa5350 */
[----:B------:R-:W-:Y:S05]  /*5c80*/  @!P5 BRA `(.L_x_260) ;  /* 0x000000040018d947 */ /* 0x000fea0003800000 */
[----:B------:R-:W-:Y:S01]  /*5c90*/  PRMT R72, R7, 0x7632, R72 ;  /* 0x0000763207487816 */ /* 0x000fe20000000048 */
[-CC-:B------:R-:W-:Y:S01]  /*5ca0*/  FFMA.FTZ R74, R138, R84.reuse, R85.reuse ;  /* 0x000000548a4a7223 */ /* 0x180fe20000010055 */
[----:B------:R-:W-:Y:S02]  /*5cb0*/  ISETP.GE.U32.AND P6, PT, R98, RZ, PT ;  /* 0x000000ff6200720c */ /* 0x000fe40003fc6070 */
[----:B------:R-:W-:Y:S01]  /*5cc0*/  SHF.L.U32 R75, R72, 0x10, RZ ;  /* 0x00000010484b7819 */ /* 0x000fe200000006ff */
[----:B------:R-:W-:Y:S01]  /*5cd0*/  FADD.FTZ R73, R135, -R74 ;  /* 0x8000004a87497221 */ /* 0x000fe20000010000 */
[----:B------:R-:W-:Y:S01]  /*5ce0*/  ISETP.GE.U32.AND.EX P6, PT, R99, 0x1000000, PT, P6 ;  /* 0x010000006300780c */ /* 0x000fe20003fc6160 */
[-C--:B------:R-:W-:Y:S02]  /*5cf0*/  FFMA.FTZ R74, R136, R84.reuse, R85 ;  /* 0x00000054884a7223 */ /* 0x080fe40000010055 */
[----:B-----5:R-:W-:Y:S01]  /*5d00*/  FFMA.FTZ R179, R110, R73, R75 ;  /* 0x000000496eb37223 */ /* 0x020fe2000001004b */
[----:B------:R-:W-:Y:S01]  /*5d10*/  FFMA.FTZ R73, R123, R84, R85 ;  /* 0x000000547b497223 */ /* 0x000fe20000010055 */
[----:B------:R-:W-:-:S02]  /*5d20*/  IMAD.U32 R75, R7, 0x10000, RZ ;  /* 0x00010000074b7824 */ /* 0x000fc400078e00ff */
[----:B------:R-:W-:Y:S01]  /*5d30*/  FMUL.FTZ R72, R179, UR13 ;  /* 0x0000000db3487c20 */ /* 0x000fe20008410000 */
[----:B------:R-:W-:-:S04]  /*5d40*/  FADD.FTZ R73, R126, -R73 ;  /* 0x800000497e497221 */ /* 0x000fc80000010000 */
[----:B------:R-:W-:Y:S01]  /*5d50*/  FFMA.FTZ R166, R110, R73, R75 ;  /* 0x000000496ea67223 */ /* 0x000fe2000001004b */
[-C--:B------:R-:W-:Y:S01]  /*5d60*/  FFMA.FTZ R73, R121, R84.reuse, R85 ;  /* 0x0000005479497223 */ /* 0x080fe20000010055 */
[----:B------:R-:W-:Y:S02]  /*5d70*/  SHF.L.U32 R75, R6, 0x10, RZ ;  /* 0x00000010064b7819 */ /* 0x000fe400000006ff */
[----:B------:R-:W-:Y:S01]  /*5d80*/  FSEL R178, R72, RZ, P6 ;  /* 0x000000ff48b27208 */ /* 0x000fe20003000000 */
[----:B------:R-:W-:Y:S01]  /*5d90*/  FADD.FTZ R73, R124, -R73 ;  /* 0x800000497c497221 */ /* 0x000fe20000010000 */
[----:B------:R-:W-:Y:S01]  /*5da0*/  FMUL.FTZ R72, R166, UR13 ;  /* 0x0000000da6487c20 */ /* 0x000fe20008410000 */
[----:B------:R-:W-:Y:S02]  /*5db0*/  LOP3.LUT P6, RZ, R99, 0xff0000, RZ, 0xc0, !PT ;  /* 0x00ff000063ff7812 */ /* 0x000fe400078cc0ff */
[----:B------:R-:W-:Y:S01]  /*5dc0*/  FFMA.FTZ R90, R110, R73, R75 ;  /* 0x000000496e5a7223 */ /* 0x000fe2000001004b */
[----:B------:R-:W-:Y:S01]  /*5dd0*/  FADD.FTZ R73, R133, -R74 ;  /* 0x8000004a85497221 */ /* 0x000fe20000010000 */
[----:B------:R-:W-:Y:S01]  /*5de0*/  FSEL R167, R72, RZ, P6 ;  /* 0x000000ff48a77208 */ /* 0x000fe20003000000 */
[----:B------:R-:W-:Y:S01]  /*5df0*/  FFMA.FTZ R74, R134, R84, R85 ;  /* 0x00000054864a7223 */ /* 0x000fe20000010055 */
[----:B------:R-:W-:Y:S01]  /*5e00*/  FMUL.FTZ R72, R90, UR13 ;  /* 0x0000000d5a487c20 */ /* 0x000fe20008410000 */
        /* <DEDUP_REMOVED lines=10> */
[----:B------:R-:W-:Y:S01]  /*5eb0*/  FFMA.FTZ R82, R110, R73, R75 ;  /* 0x000000496e527223 */ /* 0x000fe2000001004b */
[----:B------:R-:W-:Y:S01]  /*5ec0*/  FSEL R94, R72, RZ, P6 ;  /* 0x000000ff485e7208 */ /* 0x000fe20003000000 */
[----:B------:R-:W-:Y:S01]  /*5ed0*/  FADD.FTZ R73, R127, -R74 ;  /* 0x8000004a7f497221 */ /* 0x000fe20000010000 */
[----:B------:R-:W-:Y:S01]  /*5ee0*/  LOP3.LUT P6, RZ, R98, 0xff0000, RZ, 0xc0, !PT ;  /* 0x00ff000062ff7812 */ /* 0x000fe200078cc0ff */
[----:B------:R-:W-:Y:S01]  /*5ef0*/  FMUL.FTZ R72, R82, UR13 ;  /* 0x0000000d52487c20 */ /* 0x000fe20008410000 */
[----:B------:R-:W-:-:S04]  /*5f00*/  FFMA.FTZ R74, R132, R84, R85 ;  /* 0x00000054844a7223 */ /* 0x000fc80000010055 */
        /* <DEDUP_REMOVED lines=14> */
[----:B------:R-:W-:-:S04]  /*5ff0*/  F2FP.BF16.F32.PACK_AB R74, R95, R90 ;  /* 0x0000005a5f4a723e */ /* 0x000fc800000010ff */
[----:B------:R-:W-:Y:S02]  /*6000*/  FSEL R86, R72, RZ, P6 ;  /* 0x000000ff48567208 */ /* 0x000fe40003000000 */
[----:B------:R-:W-:Y:S02]  /*6010*/  PRMT R72, R4, 0x7632, R72 ;  /* 0x0000763204487816 */ /* 0x000fe40000000048 */
[----:B------:R-:W-:-:S03]  /*6020*/  LOP3.LUT P6, RZ, R98, 0xff00, RZ, 0xc0, !PT ;  /* 0x0000ff0062ff7812 */ /* 0x000fc600078cc0ff */
[----:B------:R-:W-:-:S04]  /*6030*/  IMAD.U32 R75, R72, 0x10000, RZ ;  /* 0x00010000484b7824 */ /* 0x000fc800078e00ff */
[----:B------:R-:W-:Y:S01]  /*6040*/  FFMA.FTZ R81, R110, R73, R75 ;  /* 0x000000496e517223 */ /* 0x000fe2000001004b */
[----:B------:R-:W-:Y:S02]  /*6050*/  F2FP.BF16.F32.PACK_AB R73, R83, R82 ;  /* 0x000000525349723e */ /* 0x000fe400000010ff */
[----:B------:R-:W-:Y:S01]  /*6060*/  F2FP.BF16.F32.PACK_AB R75, R179, R166 ;  /* 0x000000a6b34b723e */ /* 0x000fe200000010ff */
[C---:B------:R-:W-:Y:S01]  /*6070*/  FMUL.FTZ R72, R81.reuse, UR13 ;  /* 0x0000000d51487c20 */ /* 0x040fe20008410000 */
[----:B------:R-:W-:Y:S02]  /*6080*/  F2FP.BF16.F32.PACK_AB R83, R178, R167 ;  /* 0x000000a7b253723e */ /* 0x000fe400000010ff */
[----:B------:R-:W-:Y:S02]  /*6090*/  F2FP.BF16.F32.PACK_AB R82, R94, R91 ;  /* 0x0000005b5e52723e */ /* 0x000fe400000010ff */
[----:B------:R-:W-:Y:S02]  /*60a0*/  FSEL R87, R72, RZ, P6 ;  /* 0x000000ff48577208 */ /* 0x000fe40003000000 */
[----:B------:R-:W-:-:S02]  /*60b0*/  F2FP.BF16.F32.PACK_AB R72, R81, R80 ;  /* 0x000000505148723e */ /* 0x000fc400000010ff */
[----:B------:R-:W-:Y:S02]  /*60c0*/  F2FP.BF16.F32.PACK_AB R81, R89, R88 ;  /* 0x000000585951723e */ /* 0x000fe400000010ff */
[----:B------:R-:W-:Y:S01]  /*60d0*/  F2FP.BF16.F32.PACK_AB R80, R87, R86 ;  /* 0x000000565750723e */ /* 0x000fe200000010ff */
[----:B------:R-:W-:Y:S06]  /*60e0*/  BRA `(.L_x_257) ;  /* 0x0000000800d47947 */ /* 0x000fec0003800000 */
.L_x_260:
[-CC-:B------:R-:W-:Y:S01]  /*60f0*/  FFMA.FTZ R81, R123, R84.reuse, R85.reuse ;  /* 0x000000547b517223 */ /* 0x180fe20000010055 */
        /* <DEDUP_REMOVED lines=25> */
[----:B------:R-:W-:Y:S01]  /*6290*/  FSEL R88, R81, RZ, P6 ;  /* 0x000000ff51587208 */ /* 0x000fe20003000000 */
[----:B------:R-:W-:Y:S01]  /*62a0*/  FADD.FTZ R81, R133, -R82 ;  /* 0x8000005285517221 */ /* 0x000fe20000010000 */
[----:B------:R-:W-:Y:S01]  /*62b0*/  LOP3.LUT P6, RZ, R99, 0xff00, RZ, 0xc0, !PT ;  /* 0x0000ff0063ff7812 */ /* 0x000fe200078cc0ff */
[----:B------:R-:W-:Y:S02]  /*62c0*/  FFMA.FTZ R82, R134, R84, R85 ;  /* 0x0000005486527223 */ /* 0x000fe40000010055 */
[----:B------:R-:W-:Y:S01]  /*62d0*/  FFMA.FTZ R81, R110, R81, R83 ;  /* 0x000000516e517223 */ /* 0x000fe20000010053 */
[----:B------:R-:W-:-:S03]  /*62e0*/  SHF.L.U32 R83, R5, 0x10, RZ ;  /* 0x0000001005537819 */ /* 0x000fc600000006ff */
        /* <DEDUP_REMOVED lines=17> */
[----:B------:R-:W-:Y:S01]  /*6400*/  FADD.FTZ R81, R125, -R82 ;  /* 0x800000527d517221 */ /* 0x000fe20000010000 */
[----:B------:R-:W-:Y:S02]  /*6410*/  LOP3.LUT P6, RZ, R98, 0xff00, RZ, 0xc0, !PT ;  /* 0x0000ff0062ff7812 */ /* 0x000fe400078cc0ff */
[----:B------:R-:W-:Y:S01]  /*6420*/  F2FP.BF16.F32.PACK_AB R82, R91, R88 ;  /* 0x000000585b52723e */ /* 0x000fe200000010ff */
[----:B------:R-:W-:Y:S01]  /*6430*/  FFMA.FTZ R81, R110, R81, R83 ;  /* 0x000000516e517223 */ /* 0x000fe20000010053 */
[----:B------:R-:W-:-:S03]  /*6440*/  IMAD.U32 R83, R4, 0x10000, RZ ;  /* 0x0001000004537824 */ /* 0x000fc600078e00ff */
[----:B------:R-:W-:-:S05]  /*6450*/  FMUL.FTZ R81, R81, UR13 ;  /* 0x0000000d51517c20 */ /* 0x000fca0008410000 */
        /* <DEDUP_REMOVED lines=8> */
[----:B------:R-:W-:Y:S02]  /*64e0*/  F2FP.BF16.F32.PACK_AB R81, R89, R86 ;  /* 0x000000565951723e */ /* 0x000fe400000010ff */
[----:B------:R-:W-:Y:S01]  /*64f0*/  F2FP.BF16.F32.PACK_AB R80, R87, R80 ;  /* 0x000000505750723e */ /* 0x000fe200000010ff */
[----:B------:R-:W-:Y:S06]  /*6500*/  BRA `(.L_x_257) ;  /* 0x0000000400cc7947 */ /* 0x000fec0003800000 */
.L_x_259:
[----:B0-----:R-:W0:Y:S02]  /*6510*/  LDC.64 R80, c[0x0][0x478] ;  /* 0x00011e00ff507b82 */ /* 0x001e240000000a00 */
[----:B0-----:R-:W-:-:S04]  /*6520*/  ISETP.NE.U32.AND P5, PT, R80, RZ, PT ;  /* 0x000000ff5000720c */ /* 0x001fc80003fa5070 */
[----:B------:R-:W-:-:S13]  /*6530*/  ISETP.NE.AND.EX P5, PT, R81, RZ, PT, P5 ;  /* 0x000000ff5100720c */ /* 0x000fda0003fa5350 */
[----:B------:R-:W-:Y:S05]  /*6540*/  @!P5 BRA `(.L_x_261) ;  /* 0x0000000000e8d947 */ /* 0x000fea0003800000 */
[-CC-:B------:R-:W-:Y:S01]  /*6550*/  FFMA.FTZ R73, R123, R84.reuse, R85.reuse ;  /* 0x000000547b497223 */ /* 0x180fe20000010055 */
[----:B------:R-:W-:Y:S01]  /*6560*/  LOP3.LUT P6, RZ, R99, 0xff0000, RZ, 0xc0, !PT ;  /* 0x00ff000063ff7812 */ /* 0x000fe200078cc0ff */
[----:B------:R-:W-:Y:S02]  /*6570*/  FFMA.FTZ R74, R132, R84, R85 ;  /* 0x00000054844a7223 */ /* 0x000fe40000010055 */
[----:B------:R-:W-:-:S04]  /*6580*/  FADD.FTZ R73, R126, -R73 ;  /* 0x800000497e497221 */ /* 0x000fc80000010000 */
[----:B-----5:R-:W-:-:S04]  /*6590*/  FMUL.FTZ R75, R110, R73 ;  /* 0x000000496e4b7220 */ /* 0x020fc80000410000 */
[----:B------:R-:W-:-:S05]  /*65a0*/  FMUL.FTZ R72, R75, UR13 ;  /* 0x0000000d4b487c20 */ /* 0x000fca0008410000 */
        /* <DEDUP_REMOVED lines=10> */
[----:B------:R-:W-:Y:S01]  /*6650*/  FMUL.FTZ R88, R110, R73 ;  /* 0x000000496e587220 */ /* 0x000fe20000410000 */
[----:B------:R-:W-:Y:S02]  /*6660*/  FSEL R167, R72, RZ, P6 ;  /* 0x000000ff48a77208 */ /* 0x000fe40003000000 */
[----:B------:R-:W-:Y:S01]  /*6670*/  LOP3.LUT P6, RZ, R99, 0xff, RZ, 0xc0, !PT ;  /* 0x000000ff63ff7812 */ /* 0x000fe200078cc0ff */
[----:B------:R-:W-:-:S05]  /*6680*/  FMUL.FTZ R72, R88, UR13 ;  /* 0x0000000d58487c20 */ /* 0x000fca0008410000 */
[----:B------:R-:W-:Y:S01]  /*6690*/  FSEL R90, R72, RZ, P6 ;  /* 0x000000ff485a7208 */ /* 0x000fe20003000000 */
[----:B------:R-:W-:Y:S01]  /*66a0*/  FFMA.FTZ R72, R136, R84, R85 ;  /* 0x0000005488487223 */ /* 0x000fe20000010055 */
[----:B------:R-:W-:-:S03]  /*66b0*/  LOP3.LUT P6, RZ, R99, 0xff00, RZ, 0xc0, !PT ;  /* 0x0000ff0063ff7812 */ /* 0x000fc600078cc0ff */
[----:B------:R-:W-:-:S04]  /*66c0*/  FADD.FTZ R73, R133, -R72 ;  /* 0x8000004885497221 */ /* 0x000fc80000010000 */
[----:B------:R-:W-:Y:S01]  /*66d0*/  FMUL.FTZ R91, R110, R73 ;  /* 0x000000496e5b7220 */ /* 0x000fe20000410000 */
[----:B------:R-:W-:-:S03]  /*66e0*/  FFMA.FTZ R73, R119, R84, R85 ;  /* 0x0000005477497223 */ /* 0x000fc60000010055 */
[----:B------:R-:W-:Y:S01]  /*66f0*/  FMUL.FTZ R72, R91, UR13 ;  /* 0x0000000d5b487c20 */ /* 0x000fe20008410000 */
[----:B------:R-:W-:-:S04]  /*6700*/  FADD.FTZ R73, R122, -R73 ;  /* 0x800000497a497221 */ /* 0x000fc80000010000 */
        /* <DEDUP_REMOVED lines=12> */
[----:B------:R-:W-:Y:S01]  /*67d0*/  FSEL R89, R72, RZ, P6 ;  /* 0x000000ff48597208 */ /* 0x000fe20003000000 */
[----:B------:R-:W-:Y:S01]  /*67e0*/  FMUL.FTZ R72, R110, R73 ;  /* 0x000000496e487220 */ /* 0x000fe20000410000 */
[----:B------:R-:W-:-:S03]  /*67f0*/  LOP3.LUT P6, RZ, R98, 0xff, RZ, 0xc0, !PT ;  /* 0x000000ff62ff7812 */ /* 0x000fc600078cc0ff */
[----:B------:R-:W-:-:S05]  /*6800*/  FMUL.FTZ R73, R72, UR13 ;  /* 0x0000000d48497c20 */ /* 0x000fca0008410000 */
[----:B------:R-:W-:Y:S01]  /*6810*/  FSEL R80, R73, RZ, P6 ;  /* 0x000000ff49507208 */ /* 0x000fe20003000000 */
[----:B------:R-:W-:Y:S01]  /*6820*/  FADD.FTZ R73, R125, -R74 ;  /* 0x8000004a7d497221 */ /* 0x000fe20000010000 */
[----:B------:R-:W-:Y:S02]  /*6830*/  LOP3.LUT P6, RZ, R98, 0xff00, RZ, 0xc0, !PT ;  /* 0x0000ff0062ff7812 */ /* 0x000fe400078cc0ff */
[----:B------:R-:W-:Y:S01]  /*6840*/  F2FP.BF16.F32.PACK_AB R74, R91, R88 ;  /* 0x000000585b4a723e */ /* 0x000fe200000010ff */
[----:B------:R-:W-:-:S04]  /*6850*/  FMUL.FTZ R81, R110, R73 ;  /* 0x000000496e517220 */ /* 0x000fc80000410000 */
[C---:B------:R-:W-:Y:S01]  /*6860*/  FMUL.FTZ R73, R81.reuse, UR13 ;  /* 0x0000000d51497c20 */ /* 0x040fe20008410000 */
[----:B------:R-:W-:Y:S02]  /*6870*/  F2FP.BF16.F32.PACK_AB R72, R81, R72 ;  /* 0x000000485148723e */ /* 0x000fe400000010ff */
[----:B------:R-:W-:Y:S02]  /*6880*/  F2FP.BF16.F32.PACK_AB R81, R89, R86 ;  /* 0x000000565951723e */ /* 0x000fe400000010ff */
[----:B------:R-:W-:Y:S02]  /*6890*/  FSEL R87, R73, RZ, P6 ;  /* 0x000000ff49577208 */ /* 0x000fe40003000000 */
[----:B------:R-:W-:Y:S02]  /*68a0*/  F2FP.BF16.F32.PACK_AB R73, R83, R82 ;  /* 0x000000525349723e */ /* 0x000fe400000010ff */
[----:B------:R-:W-:Y:S02]  /*68b0*/  F2FP.BF16.F32.PACK_AB R83, R167, R94 ;  /* 0x0000005ea753723e */ /* 0x000fe400000010ff */
[----:B------:R-:W-:-:S02]  /*68c0*/  F2FP.BF16.F32.PACK_AB R82, R95, R90 ;  /* 0x0000005a5f52723e */ /* 0x000fc400000010ff */
[----:B------:R-:W-:Y:S01]  /*68d0*/  F2FP.BF16.F32.PACK_AB R80, R87, R80 ;  /* 0x000000505750723e */ /* 0x000fe200000010ff */
[----:B------:R-:W-:Y:S06]  /*68e0*/  BRA `(.L_x_257) ;  /* 0x0000000000d47947 */ /* 0x000fec0003800000 */
.L_x_261:
[-CC-:B------:R-:W-:Y:S01]  /*68f0*/  FFMA.FTZ R81, R123, R84.reuse, R85.reuse ;  /* 0x000000547b517223 */ /* 0x180fe20000010055 */
[----:B------:R-:W-:Y:S01]  /*6900*/  LOP3.LUT P6, RZ, R99, 0xff0000, RZ, 0xc0, !PT ;  /* 0x00ff000063ff7812 */ /* 0x000fe200078cc0ff */
[----:B------:R-:W-:Y:S02]  /*6910*/  FFMA.FTZ R80, R138, R84, R85 ;  /* 0x000000548a507223 */ /* 0x000fe40000010055 */
[----:B------:R-:W-:-:S04]  /*6920*/  FADD.FTZ R81, R126, -R81 ;  /* 0x800000517e517221 */ /* 0x000fc80000010000 */
[----:B-----5:R-:W-:-:S04]  /*6930*/  FMUL.FTZ R81, R110, R81 ;  /* 0x000000516e517220 */ /* 0x020fc80000410000 */
[----:B------:R-:W-:-:S05]  /*6940*/  FMUL.FTZ R81, R81, UR13 ;  /* 0x0000000d51517c20 */ /* 0x000fca0008410000 */
[----:B------:R-:W-:Y:S01]  /*6950*/  FSEL R83, R81, RZ, P6 ;  /* 0x000000ff51537208 */ /* 0x000fe20003000000 */
[----:B------:R-:W-:Y:S01]  /*6960*/  FADD.FTZ R81, R135, -R80 ;  /* 0x8000005087517221 */ /* 0x000fe20000010000 */
[----:B------:R-:W-:Y:S01]  /*6970*/  ISETP.GE.U32.AND P6, PT, R98, RZ, PT ;  /* 0x000000ff6200720c */ /* 0x000fe20003fc6070 */
[----:B------:R-:W-:Y:S02]  /*6980*/  FFMA.FTZ R80, R136, R84, R85 ;  /* 0x0000005488507223 */ /* 0x000fe40000010055 */
[----:B------:R-:W-:Y:S01]  /*6990*/  FMUL.FTZ R81, R110, R81 ;  /* 0x000000516e517220 */ /* 0x000fe20000410000 */
[----:B------:R-:W-:-:S03]  /*69a0*/  ISETP.GE.U32.AND.EX P6, PT, R99, 0x1000000, PT, P6 ;  /* 0x010000006300780c */ /* 0x000fc60003fc6160 */
[----:B------:R-:W-:-:S05]  /*69b0*/  FMUL.FTZ R81, R81, UR13 ;  /* 0x0000000d51517c20 */ /* 0x000fca0008410000 */
[----:B------:R-:W-:Y:S01]  /*69c0*/  FSEL R88, R81, RZ, P6 ;  /* 0x000000ff51587208 */ /* 0x000fe20003000000 */
[----:B------:R-:W-:Y:S01]  /*69d0*/  FFMA.FTZ R81, R121, R84, R85 ;  /* 0x0000005479517223 */ /* 0x000fe20000010055 */
[----:B------:R-:W-:Y:S02]  /*69e0*/  LOP3.LUT P6, RZ, R99, 0xff, RZ, 0xc0, !PT ;  /* 0x000000ff63ff7812 */ /* 0x000fe400078cc0ff */
[----:B------:R-:W-:Y:S01]  /*69f0*/  F2FP.BF16.F32.PACK_AB R83, R88, R83 ;  /* 0x000000535853723e */ /* 0x000fe200000010ff */
[----:B------:R-:W-:-:S04]  /*6a00*/  FADD.FTZ R81, R124, -R81 ;  /* 0x800000517c517221 */ /* 0x000fc80000010000 */
[----:B------:R-:W-:-:S04]  /*6a10*/  FMUL.FTZ R81, R110, R81 ;  /* 0x000000516e517220 */ /* 0x000fc80000410000 */
[----:B------:R-:W-:-:S05]  /*6a20*/  FMUL.FTZ R81, R81, UR13 ;  /* 0x0000000d51517c20 */ /* 0x000fca0008410000 */
[----:B------:R-:W-:Y:S01]  /*6a30*/  FSEL R82, R81, RZ, P6 ;  /* 0x000000ff51527208 */ /* 0x000fe20003000000 */
[----:B------:R-:W-:Y:S01]  /*6a40*/  FADD.FTZ R81, R133, -R80 ;  /* 0x8000005085517221 */ /* 0x000fe20000010000 */
[----:B------:R-:W-:Y:S01]  /*6a50*/  LOP3.LUT P6, RZ, R99, 0xff00, RZ, 0xc0, !PT ;  /* 0x0000ff0063ff7812 */ /* 0x000fe200078cc0ff */
[----:B------:R-:W-:Y:S02]  /*6a60*/  FFMA.FTZ R80, R134, R84, R85 ;  /* 0x0000005486507223 */ /* 0x000fe40000010055 */
[----:B------:R-:W-:-:S04]  /*6a70*/  FMUL.FTZ R81, R110, R81 ;  /* 0x000000516e517220 */ /* 0x000fc80000410000 */
        /* <DEDUP_REMOVED lines=15> */
[----:B------:R-:W-:Y:S01]  /*6b70*/  FADD.FTZ R81, R125, -R80 ;  /* 0x800000507d517221 */ /* 0x000fe20000010000 */
[----:B------:R-:W-:-:S03]  /*6b80*/  LOP3.LUT P6, RZ, R98, 0xff00, RZ, 0xc0, !PT ;  /* 0x0000ff0062ff7812 */ /* 0x000fc600078cc0ff */
[----:B------:R-:W-:-:S04]  /*6b90*/  FMUL.FTZ R81, R110, R81 ;  /* 0x000000516e517220 */ /* 0x000fc80000410000 */
[----:B------:R-:W-:-:S05]  /*6ba0*/  FMUL.FTZ R81, R81, UR13 ;  /* 0x0000000d51517c20 */ /* 0x000fca0008410000 */
[----:B------:R-:W-:Y:S01]  /*6bb0*/  FSEL R87, R81, RZ, P6 ;  /* 0x000000ff51577208 */ /* 0x000fe20003000000 */
[----:B------:R-:W-:Y:S01]  /*6bc0*/  FFMA.FTZ R81, R117, R84, R85 ;  /* 0x0000005475517223 */ /* 0x000fe20000010055 */
[----:B------:R-:W-:-:S03]  /*6bd0*/  LOP3.LUT P6, RZ, R98, 0xff, RZ, 0xc0, !PT ;  /* 0x000000ff62ff7812 */ /* 0x000fc600078cc0ff */
[----:B------:R-:W-:-:S04]  /*6be0*/  FADD.FTZ R81, R120, -R81 ;  /* 0x8000005178517221 */ /* 0x000fc80000010000 */
[----:B------:R-:W-:-:S04]  /*6bf0*/  FMUL.FTZ R81, R110, R81 ;  /* 0x000000516e517220 */ /* 0x000fc80000410000 */
[----:B------:R-:W-:-:S05]  /*6c00*/  FMUL.FTZ R81, R81, UR13 ;  /* 0x0000000d51517c20 */ /* 0x000fca0008410000 */
[----:B------:R-:W-:Y:S02]  /*6c10*/  FSEL R80, R81, RZ, P6 ;  /* 0x000000ff51507208 */ /* 0x000fe40003000000 */
[----:B------:R-:W-:Y:S02]  /*6c20*/  F2FP.BF16.F32.PACK_AB R81, R89, R86 ;  /* 0x000000565951723e */ /* 0x000fe400000010ff */
[----:B------:R-:W-:-:S07]  /*6c30*/  F2FP.BF16.F32.PACK_AB R80, R87, R80 ;  /* 0x000000505750723e */ /* 0x000fce00000010ff */
.L_x_257:
        /* <DEDUP_REMOVED lines=10> */
.L_x_253:
[----:B------:R-:W-:Y:S05]  /*6ce0*/  BSYNC.RECONVERGENT B0 ;  /* 0x0000000000007941 */ /* 0x000fea0003800200 */
.L_x_252:
        /* <DEDUP_REMOVED lines=12> */
[-CC-:B0--3--:R-:W-:Y:S01]  /*6db0*/  FFMA.FTZ R73, R111, R84.reuse, R85.reuse ;  /* 0x000000546f497223 */ /* 0x189fe20000010055 */
[----:B------:R-:W-:Y:S01]  /*6dc0*/  IMAD.U32 R75, R71, 0x10000, RZ ;  /* 0x00010000474b7824 */ /* 0x000fe200078e00ff */
[----:B------:R-:W-:Y:S01]  /*6dd0*/  LOP3.LUT P6, RZ, R101, 0xff0000, RZ, 0xc0, !PT ;  /* 0x00ff000065ff7812 */ /* 0x000fe200078cc0ff */
[----:B------:R-:W-:Y:S01]  /*6de0*/  FFMA.FTZ R74, R108, R84, R85 ;  /* 0x000000546c4a7223 */ /* 0x000fe20000010055 */
[----:B------:R-:W-:-:S04]  /*6df0*/  FADD.FTZ R73, R116, -R73 ;  /* 0x8000004974497221 */ /* 0x000fc80000010000 */
[----:B-----5:R-:W-:Y:S01]  /*6e00*/  FFMA.FTZ R166, R110, R73, R75 ;  /* 0x000000496ea67223 */ /* 0x020fe2000001004b */
[----:B------:R-:W-:-:S03]  /*6e10*/  FFMA.FTZ R73, R114, R84, R85 ;  /* 0x0000005472497223 */ /* 0x000fc60000010055 */
[----:B------:R-:W-:Y:S01]  /*6e20*/  FMUL.FTZ R72, R166, UR13 ;  /* 0x0000000da6487c20 */ /* 0x000fe20008410000 */
[----:B------:R-:W-:-:S04]  /*6e30*/  FADD.FTZ R73, R112, -R73 ;  /* 0x8000004970497221 */ /* 0x000fc80000010000 */
[----:B------:R-:W-:Y:S02]  /*6e40*/  FSEL R178, R72, RZ, P6 ;  /* 0x000000ff48b27208 */ /* 0x000fe40003000000 */
[----:B------:R-:W-:-:S04]  /*6e50*/  LOP3.LUT P6, RZ, R163, 0xff0000, RZ, 0xc0, !PT ;  /* 0x00ff0000a3ff7812 */ /* 0x000fc800078cc0ff */
[----:B------:R-:W-:Y:S02]  /*6e60*/  FSEL R179, R72, RZ, P6 ;  /* 0x000000ff48b37208 */ /* 0x000fe40003000000 */
[----:B------:R-:W-:Y:S02]  /*6e70*/  PRMT R72, R71, 0x7632, R72 ;  /* 0x0000763247487816 */ /* 0x000fe40000000048 */
[----:B------:R-:W-:Y:S02]  /*6e80*/  ISETP.GE.U32.AND P6, PT, R100, RZ, PT ;  /* 0x000000ff6400720c */ /* 0x000fe40003fc6070 */
[----:B------:R-:W-:Y:S02]  /*6e90*/  SHF.L.U32 R75, R72, 0x10, RZ ;  /* 0x00000010484b7819 */ /* 0x000fe400000006ff */
[----:B------:R-:W-:-:S03]  /*6ea0*/  ISETP.GE.U32.AND.EX P6, PT, R101, 0x1000000, PT, P6 ;  /* 0x010000006500780c */ /* 0x000fc60003fc6160 */
[----:B------:R-:W-:Y:S01]  /*6eb0*/  FFMA.FTZ R181, R110, R73, R75 ;  /* 0x000000496eb57223 */ /* 0x000fe2000001004b */
[----:B------:R-:W-:-:S03]  /*6ec0*/  IMAD.U32 R75, R70, 0x10000, RZ ;  /* 0x00010000464b7824 */ /* 0x000fc600078e00ff */
[----:B------:R-:W-:-:S05]  /*6ed0*/  FMUL.FTZ R72, R181, UR13 ;  /* 0x0000000db5487c20 */ /* 0x000fca0008410000 */
[----:B------:R-:W-:Y:S02]  /*6ee0*/  FSEL R183, R72, RZ, P6 ;  /* 0x000000ff48b77208 */ /* 0x000fe40003000000 */
[----:B------:R-:W-:-:S04]  /*6ef0*/  ISETP.GE.U32.AND P6, PT, R162, RZ, PT ;  /* 0x000000ffa200720c */ /* 0x000fc80003fc6070 */
[----:B------:R-:W-:-:S04]  /*6f00*/  ISETP.GE.U32.AND.EX P6, PT, R163, 0x1000000, PT, P6 ;  /* 0x01000000a300780c */ /* 0x000fc80003fc6160 */
[----:B------:R-:W-:Y:S01]  /*6f10*/  FSEL R180, R72, RZ, P6 ;  /* 0x000000ff48b47208 */ /* 0x000fe20003000000 */
[----:B------:R-:W-:Y:S01]  /*6f20*/  FFMA.FTZ R72, R141, R84, R85 ;  /* 0x000000548d487223 */ /* 0x000fe20000010055 */
[----:B------:R-:W-:-:S03]  /*6f30*/  LOP3.LUT P6, RZ, R101, 0xff, RZ, 0xc0, !PT ;  /* 0x000000ff65ff7812 */ /* 0x000fc600078cc0ff */
[----:B------:R-:W-:-:S04]  /*6f40*/  FADD.FTZ R73, R115, -R72 ;  /* 0x8000004873497221 */ /* 0x000fc80000010000 */
[----:B------:R-:W-:Y:S01]  /*6f50*/  FFMA.FTZ R82, R110, R73, R75 ;  /* 0x000000496e527223 */ /* 0x000fe2000001004b */
[----:B------:R-:W-:Y:S01]  /*6f60*/  FADD.FTZ R73, R113, -R74 ;  /* 0x8000004a71497221 */ /* 0x000fe20000010000 */
[----:B------:R-:W-:Y:S02]  /*6f70*/  FFMA.FTZ R74, R106, R84, R85 ;  /* 0x000000546a4a7223 */ /* 0x000fe40000010055 */
[----:B------:R-:W-:-:S05]  /*6f80*/  FMUL.FTZ R72, R82, UR13 ;  /* 0x0000000d52487c20 */ /* 0x000fca0008410000 */
[----:B------:R-:W-:Y:S02]  /*6f90*/  FSEL R90, R72, RZ, P6 ;  /* 0x000000ff485a7208 */ /* 0x000fe40003000000 */
[----:B------:R-:W-:-:S04]  /*6fa0*/  LOP3.LUT P6, RZ, R163, 0xff, RZ, 0xc0, !PT ;  /* 0x000000ffa3ff7812 */ /* 0x000fc800078cc0ff */
        /* <DEDUP_REMOVED lines=9> */
[----:B------:R-:W-:Y:S01]  /*7040*/  FSEL R95, R72, RZ, P6 ;  /* 0x000000ff485f7208 */ /* 0x000fe20003000000 */
[----:B------:R-:W-:Y:S01]  /*7050*/  FFMA.FTZ R78, R110, R73, R75 ;  /* 0x000000496e4e7223 */ /* 0x000fe2000001004b */
[----:B------:R-:W-:Y:S01]  /*7060*/  LOP3.LUT P6, RZ, R163, 0xff00, RZ, 0xc0, !PT ;  /* 0x0000ff00a3ff7812 */ /* 0x000fe200078cc0ff */
[----:B------:R-:W-:Y:S01]  /*7070*/  FADD.FTZ R73, R107, -R74 ;  /* 0x8000004a6b497221 */ /* 0x000fe20000010000 */
[-CC-:B------:R-:W-:Y:S01]  /*7080*/  FFMA.FTZ R74, R118, R84.reuse, R85.reuse ;  /* 0x00000054764a7223 */ /* 0x180fe20000010055 */
[----:B------:R-:W-:Y:S01]  /*7090*/  FFMA.FTZ R85, R137, R84, R85 ;  /* 0x0000005489557223 */ /* 0x000fe20000010055 */
[----:B------:R-:W-:Y:S01]  /*70a0*/  FSEL R167, R72, RZ, P6 ;  /* 0x000000ff48a77208 */ /* 0x000fe20003000000 */
[----:B------:R-:W-:Y:S01]  /*70b0*/  FMUL.FTZ R72, R78, UR13 ;  /* 0x0000000d4e487c20 */ /* 0x000fe20008410000 */
[----:B------:R-:W-:Y:S01]  /*70c0*/  LOP3.LUT P6, RZ, R100, 0xff0000, RZ, 0xc0, !PT ;  /* 0x00ff000064ff7812 */ /* 0x000fe200078cc0ff */
[----:B------:R-:W-:-:S03]  /*70d0*/  FADD.FTZ R85, R140, -R85 ;  /* 0x800000558c557221 */ /* 0x000fc60000010000 */
[----:B------:R-:W-:Y:S02]  /*70e0*/  FSEL R81, R72, RZ, P6 ;  /* 0x000000ff48517208 */ /* 0x000fe40003000000 */
[----:B------:R-:W-:-:S04]  /*70f0*/  LOP3.LUT P6, RZ, R162, 0xff0000, RZ, 0xc0, !PT ;  /* 0x00ff0000a2ff7812 */ /* 0x000fc800078cc0ff */
[----:B------:R-:W-:Y:S02]  /*7100*/  FSEL R86, R72, RZ, P6 ;  /* 0x000000ff48567208 */ /* 0x000fe40003000000 */
[----:B------:R-:W-:Y:S02]  /*7110*/  PRMT R72, R69, 0x7632, R72 ;  /* 0x0000763245487816 */ /* 0x000fe40000000048 */
[----:B------:R-:W-:Y:S02]  /*7120*/  LOP3.LUT P6, RZ, R100, 0xff000000, RZ, 0xc0, !PT ;  /* 0xff00000064ff7812 */ /* 0x000fe400078cc0ff */
[----:B------:R-:W-:-:S05]  /*7130*/  SHF.L.U32 R75, R72, 0x10, RZ ;  /* 0x00000010484b7819 */ /* 0x000fca00000006ff */
        /* <DEDUP_REMOVED lines=11> */
[----:B------:R-:W-:-:S03]  /*71f0*/  LOP3.LUT P6, RZ, R100, 0xff00, RZ, 0xc0, !PT ;  /* 0x0000ff0064ff7812 */ /* 0x000fc600078cc0ff */
[----:B------:R-:W-:-:S04]  /*7200*/  IMAD.U32 R75, R72, 0x10000, RZ ;  /* 0x00010000484b7824 */ /* 0x000fc800078e00ff */
[----:B------:R-:W-:Y:S01]  /*7210*/  FFMA.FTZ R77, R110, R73, R75 ;  /* 0x000000496e4d7223 */ /* 0x000fe2000001004b */
[----:B------:R-:W-:Y:S02]  /*7220*/  SHF.L.U32 R73, R68, 0x10, RZ ;  /* 0x0000001044497819 */ /* 0x000fe400000006ff */
[----:B------:R-:W-:Y:S01]  /*7230*/  F2FP.BF16.F32.PACK_AB R75, R181, R166 ;  /* 0x000000a6b54b723e */ /* 0x000fe200000010ff */
[----:B------:R-:W-:-:S05]  /*7240*/  FMUL.FTZ R72, R77, UR13 ;  /* 0x0000000d4d487c20 */ /* 0x000fca0008410000 */
[----:B------:R-:W-:Y:S02]  /*7250*/  FSEL R87, R72, RZ, P6 ;  /* 0x000000ff48577208 */ /* 0x000fe40003000000 */
[----:B------:R-:W-:-:S04]  /*7260*/  LOP3.LUT P6, RZ, R162, 0xff00, RZ, 0xc0, !PT ;  /* 0x0000ff00a2ff7812 */ /* 0x000fc800078cc0ff */
[----:B------:R-:W-:Y:S01]  /*7270*/  FSEL R89, R72, RZ, P6 ;  /* 0x000000ff48597208 */ /* 0x000fe20003000000 */
[----:B------:R-:W-:Y:S01]  /*7280*/  FFMA.FTZ R72, R110, R85, R73 ;  /* 0x000000556e487223 */ /* 0x000fe20000010049 */
        /* <DEDUP_REMOVED lines=13> */
.L_x_266:
[-CC-:B0--3--:R-:W-:Y:S01]  /*7360*/  FFMA.FTZ R77, R111, R84.reuse, R85.reuse ;  /* 0x000000546f4d7223 */ /* 0x189fe20000010055 */
[----:B------:R-:W-:Y:S01]  /*7370*/  IMAD.U32 R79, R71, 0x10000, RZ ;  /* 0x00010000474f7824 */ /* 0x000fe200078e00ff */
[----:B------:R-:W-:Y:S01]  /*7380*/  LOP3.LUT P6, RZ, R101, 0xff0000, RZ, 0xc0, !PT ;  /* 0x00ff000065ff7812 */ /* 0x000fe200078cc0ff */
[----:B------:R-:W-:Y:S01]  /*7390*/  FFMA.FTZ R78, R108, R84, R85 ;  /* 0x000000546c4e7223 */ /* 0x000fe20000010055 */
[----:B------:R-:W-:Y:S01]  /*73a0*/  FADD.FTZ R77, R116, -R77 ;  /* 0x8000004d744d7221 */ /* 0x000fe20000010000 */
[----:B------:R-:W-:-:S03]  /*73b0*/  PRMT R76, R71, 0x7632, R76 ;  /* 0x00007632474c7816 */ /* 0x000fc6000000004c */
[----:B-----5:R-:W-:Y:S01]  /*73c0*/  FFMA.FTZ R77, R110, R77, R79 ;  /* 0x0000004d6e4d7223 */ /* 0x020fe2000001004f */
[----:B------:R-:W-:Y:S01]  /*73d0*/  SHF.L.U32 R79, R76, 0x10, RZ ;  /* 0x000000104c4f7819 */ /* 0x000fe200000006ff */
[----:B------:R-:W-:Y:S02]  /*73e0*/  FFMA.FTZ R76, R141, R84, R85 ;  /* 0x000000548d4c7223 */ /* 0x000fe40000010055 */
        /* <DEDUP_REMOVED lines=8> */
[----:B------:R-:W-:Y:S01]  /*7470*/  FFMA.FTZ R77, R110, R77, R79 ;  /* 0x0000004d6e4d7223 */ /* 0x000fe2000001004f */
[----:B------:R-:W-:-:S03]  /*7480*/  IMAD.U32 R79, R70, 0x10000, RZ ;  /* 0x00010000464f7824 */ /* 0x000fc600078e00ff */
[----:B------:R-:W-:-:S05]  /*7490*/  FMUL.FTZ R77, R77, UR13 ;  /* 0x0000000d4d4d7c20 */ /* 0x000fca0008410000 */
[----:B------:R-:W-:Y:S02]  /*74a0*/  FSEL R166, R77, RZ, P6 ;  /* 0x000000ff4da67208 */ /* 0x000fe40003000000 */
[----:B------:R-:W-:Y:S02]  /*74b0*/  ISETP.GE.U32.AND P6, PT, R162, RZ, PT ;  /* 0x000000ffa200720c */ /* 0x000fe40003fc6070 */
[----:B------:R-:W-:Y:S02]  /*74c0*/  F2FP.BF16.F32.PACK_AB R83, R166, R83 ;  /* 0x00000053a653723e */ /* 0x000fe400000010ff */
[----:B------:R-:W-:-:S04]  /*74d0*/  ISETP.GE.U32.AND.EX P6, PT, R163, 0x1000000, PT, P6 ;  /* 0x01000000a300780c */ /* 0x000fc80003fc6160 */
[----:B------:R-:W-:Y:S01]  /*74e0*/  FSEL R179, R77, RZ, P6 ;  /* 0x000000ff4db37208 */ /* 0x000fe20003000000 */
[--C-:B------:R-:W-:Y:S01]  /*74f0*/  FADD.FTZ R77, R115, -R76.reuse ;  /* 0x8000004c734d7221 */ /* 0x100fe20000010000 */
[----:B------:R-:W-:Y:S02]  /*7500*/  LOP3.LUT P6, RZ, R101, 0xff, RZ, 0xc0, !PT ;  /* 0x000000ff65ff7812 */ /* 0x000fe400078cc0ff */
[----:B------:R-:W-:Y:S01]  /*7510*/  PRMT R76, R70, 0x7632, R76 ;  /* 0x00007632464c7816 */ /* 0x000fe2000000004c */
[----:B------:R-:W-:-:S03]  /*7520*/  FFMA.FTZ R77, R110, R77, R79 ;  /* 0x0000004d6e4d7223 */ /* 0x000fc6000001004f */
[----:B------:R-:W-:Y:S01]  /*7530*/  SHF.L.U32 R79, R76, 0x10, RZ ;  /* 0x000000104c4f7819 */ /* 0x000fe200000006ff */
[----:B------:R-:W-:Y:S01]  /*7540*/  FMUL.FTZ R77, R77, UR13 ;  /* 0x0000000d4d4d7c20 */ /* 0x000fe20008410000 */
[----:B------:R-:W-:-:S04]  /*7550*/  PRMT R76, R69, 0x7632, R76 ;  /* 0x00007632454c7816 */ /* 0x000fc8000000004c */
[----:B------:R-:W-:Y:S02]  /*7560*/  FSEL R82, R77, RZ, P6 ;  /* 0x000000ff4d527208 */ /* 0x000fe40003000000 */
[----:B------:R-:W-:-:S04]  /*7570*/  LOP3.LUT P6, RZ, R163, 0xff, RZ, 0xc0, !PT ;  /* 0x000000ffa3ff7812 */ /* 0x000fc800078cc0ff */
[----:B------:R-:W-:Y:S01]  /*7580*/  FSEL R90, R77, RZ, P6 ;  /* 0x000000ff4d5a7208 */ /* 0x000fe20003000000 */
[----:B------:R-:W-:Y:S01]  /*7590*/  FADD.FTZ R77, R113, -R78 ;  /* 0x8000004e714d7221 */ /* 0x000fe20000010000 */
[----:B------:R-:W-:Y:S01]  /*75a0*/  LOP3.LUT P6, RZ, R101, 0xff00, RZ, 0xc0, !PT ;  /* 0x0000ff0065ff7812 */ /* 0x000fe200078cc0ff */
[----:B------:R-:W-:Y:S02]  /*75b0*/  FFMA.FTZ R78, R106, R84, R85 ;  /* 0x000000546a4e7223 */ /* 0x000fe40000010055 */
[----:B------:R-:W-:Y:S01]  /*75c0*/  FFMA.FTZ R77, R110, R77, R79 ;  /* 0x0000004d6e4d7223 */ /* 0x000fe2000001004f */
[----:B------:R-:W-:-:S03]  /*75d0*/  IMAD.U32 R79, R69, 0x10000, RZ ;  /* 0x00010000454f7824 */ /* 0x000fc600078e00ff */
        /* <DEDUP_REMOVED lines=9> */
[----:B------:R-:W-:Y:S02]  /*7670*/  SHF.L.U32 R79, R76, 0x10, RZ ;  /* 0x000000104c4f7819 */ /* 0x000fe400000006ff */
[----:B------:R-:W-:Y:S01]  /*7680*/  PRMT R76, R68, 0x7632, R76 ;  /* 0x00007632444c7816 */ /* 0x000fe2000000004c */
[----:B------:R-:W-:-:S05]  /*7690*/  FMUL.FTZ R77, R77, UR13 ;  /* 0x0000000d4d4d7c20 */ /* 0x000fca0008410000 */
[----:B------:R-:W-:Y:S02]  /*76a0*/  FSEL R81, R77, RZ, P6 ;  /* 0x000000ff4d517208 */ /* 0x000fe40003000000 */
[----:B------:R-:W-:-:S04]  /*76b0*/  LOP3.LUT P6, RZ, R162, 0xff0000, RZ, 0xc0, !PT ;  /* 0x00ff0000a2ff7812 */ /* 0x000fc800078cc0ff */
[----:B------:R-:W-:Y:S01]  /*76c0*/  FSEL R86, R77, RZ, P6 ;  /* 0x000000ff4d567208 */ /* 0x000fe20003000000 */
[----:B------:R-:W-:Y:S01]  /*76d0*/  FADD.FTZ R77, R107, -R78 ;  /* 0x8000004e6b4d7221 */ /* 0x000fe20000010000 */
[----:B------:R-:W-:Y:S01]  /*76e0*/  LOP3.LUT P6, RZ, R100, 0xff000000, RZ, 0xc0, !PT ;  /* 0xff00000064ff7812 */ /* 0x000fe200078cc0ff */
[-CC-:B------:R-:W-:Y:S01]  /*76f0*/  FFMA.FTZ R78, R118, R84.reuse, R85.reuse ;  /* 0x00000054764e7223 */ /* 0x180fe20000010055 */
[----:B------:R-:W-:Y:S01]  /*7700*/  FFMA.FTZ R85, R137, R84, R85 ;  /* 0x0000005489557223 */ /* 0x000fe20000010055 */
[----:B------:R-:W-:Y:S01]  /*7710*/  FFMA.FTZ R77, R110, R77, R79 ;  /* 0x0000004d6e4d7223 */ /* 0x000fe2000001004f */
[----:B------:R-:W-:Y:S02]  /*7720*/  IMAD.U32 R79, R76, 0x10000, RZ ;  /* 0x000100004c4f7824 */ /* 0x000fe400078e00ff */
[----:B------:R-:W-:Y:S01]  /*7730*/  FADD.FTZ R85, R140, -R85 ;  /* 0x800000558c557221 */ /* 0x000fe20000010000 */
        /* <DEDUP_REMOVED lines=9> */
[----:B------:R-:W-:-:S03]  /*77d0*/  F2FP.BF16.F32.PACK_AB R79, R179, R94 ;  /* 0x0000005eb34f723e */ /* 0x000fc600000010ff */
[----:B------:R-:W-:-:S05]  /*77e0*/  FMUL.FTZ R77, R77, UR13 ;  /* 0x0000000d4d4d7c20 */ /* 0x000fca0008410000 */
[----:B------:R-:W-:Y:S02]  /*77f0*/  FSEL R87, R77, RZ, P6 ;  /* 0x000000ff4d577208 */ /* 0x000fe40003000000 */
[----:B------:R-:W-:-:S04]  /*7800*/  LOP3.LUT P6, RZ, R162, 0xff00, RZ, 0xc0, !PT ;  /* 0x0000ff00a2ff7812 */ /* 0x000fc800078cc0ff */
[----:B------:R-:W-:Y:S02]  /*7810*/  FSEL R89, R77, RZ, P6 ;  /* 0x000000ff4d597208 */ /* 0x000fe40003000000 */
[----:B------:R-:W-:Y:S02]  /*7820*/  SHF.L.U32 R77, R68, 0x10, RZ ;  /* 0x00000010444d7819 */ /* 0x000fe400000006ff */
[----:B------:R-:W-:-:S03]  /*7830*/  LOP3.LUT P6, RZ, R100, 0xff, RZ, 0xc0, !PT ;  /* 0x000000ff64ff7812 */ /* 0x000fc600078cc0ff */
[----:B------:R-:W-:-:S04]  /*7840*/  FFMA.FTZ R77, R110, R85, R77 ;  /* 0x000000556e4d7223 */ /* 0x000fc8000001004d */
        /* <DEDUP_REMOVED lines=8> */
.L_x_265:
[----:B0--3--:R-:W0:Y:S02]  /*78d0*/  LDC.64 R76, c[0x0][0x478] ;  /* 0x00011e00ff4c7b82 */ /* 0x009e240000000a00 */
[----:B0-----:R-:W-:-:S04]  /*78e0*/  ISETP.NE.U32.AND P5, PT, R76, RZ, PT ;  /* 0x000000ff4c00720c */ /* 0x001fc80003fa5070 */
[----:B------:R-:W-:-:S13]  /*78f0*/  ISETP.NE.AND.EX P5, PT, R77, RZ, PT, P5 ;  /* 0x000000ff4d00720c */ /* 0x000fda0003fa5350 */
[----:B------:R-:W-:Y:S05]  /*7900*/  @!P5 BRA `(.L_x_268) ;  /* 0x00000004003cd947 */ /* 0x000fea0003800000 */
[----:B------:R-:W-:Y:S01]  /*7910*/  FFMA.FTZ R73, R114, R84, R85 ;  /* 0x0000005472497223 */ /* 0x000fe20000010055 */
[----:B------:R-:W-:-:S03]  /*7920*/  ISETP.GE.U32.AND P6, PT, R100, RZ, PT ;  /* 0x000000ff6400720c */ /* 0x000fc60003fc6070 */
[----:B------:R-:W-:Y:S01]  /*7930*/  FADD.FTZ R73, R112, -R73 ;  /* 0x8000004970497221 */ /* 0x000fe20000010000 */
[----:B------:R-:W-:-:S03]  /*7940*/  ISETP.GE.U32.AND.EX P6, PT, R101, 0x1000000, PT, P6 ;  /* 0x010000006500780c */ /* 0x000fc60003fc6160 */
[----:B-----5:R-:W-:Y:S01]  /*7950*/  FMUL.FTZ R178, R110, R73 ;  /* 0x000000496eb27220 */ /* 0x020fe20000410000 */
[----:B------:R-:W-:-:S03]  /*7960*/  FFMA.FTZ R73, R111, R84, R85 ;  /* 0x000000546f497223 */ /* 0x000fc60000010055 */
[----:B------:R-:W-:Y:S01]  /*7970*/  FMUL.FTZ R72, R178, UR13 ;  /* 0x0000000db2487c20 */ /* 0x000fe20008410000 */
[----:B------:R-:W-:-:S04]  /*7980*/  FADD.FTZ R73, R116, -R73 ;  /* 0x8000004974497221 */ /* 0x000fc80000010000 */
[----:B------:R-:W-:Y:S01]  /*7990*/  FSEL R179, R72, RZ, P6 ;  /* 0x000000ff48b37208 */ /* 0x000fe20003000000 */
[----:B------:R-:W-:Y:S01]  /*79a0*/  FMUL.FTZ R75, R110, R73 ;  /* 0x000000496e4b7220 */ /* 0x000fe20000410000 */
[----:B------:R-:W-:-:S04]  /*79b0*/  ISETP.GE.U32.AND P6, PT, R162, RZ, PT ;  /* 0x000000ffa200720c */ /* 0x000fc80003fc6070 */
[----:B------:R-:W-:-:S04]  /*79c0*/  ISETP.GE.U32.AND.EX P6, PT, R163, 0x1000000, PT, P6 ;  /* 0x01000000a300780c */ /* 0x000fc80003fc6160 */
[----:B------:R-:W-:Y:S01]  /*79d0*/  FSEL R181, R72, RZ, P6 ;  /* 0x000000ff48b57208 */ /* 0x000fe20003000000 */
[----:B------:R-:W-:Y:S01]  /*79e0*/  FMUL.FTZ R72, R75, UR13 ;  /* 0x0000000d4b487c20 */ /* 0x000fe20008410000 */
[----:B------:R-:W-:Y:S02]  /*79f0*/  LOP3.LUT P6, RZ, R101, 0xff0000, RZ, 0xc0, !PT ;  /* 0x00ff000065ff7812 */ /* 0x000fe400078cc0ff */
[----:B------:R-:W-:Y:S02]  /*7a00*/  F2FP.BF16.F32.PACK_AB R75, R178, R75 ;  /* 0x0000004bb24b723e */ /* 0x000fe400000010ff */
[----:B------:R-:W-:Y:S02]  /*7a10*/  FSEL R94, R72, RZ, P6 ;  /* 0x000000ff485e7208 */ /* 0x000fe40003000000 */
[----:B------:R-:W-:-:S04]  /*7a20*/  LOP3.LUT P6, RZ, R163, 0xff0000, RZ, 0xc0, !PT ;  /* 0x00ff0000a3ff7812 */ /* 0x000fc800078cc0ff */
        /* <DEDUP_REMOVED lines=10> */
[----:B------:R-:W-:-:S04]  /*7ad0*/  LOP3.LUT P6, RZ, R163, 0xff, RZ, 0xc0, !PT ;  /* 0x000000ffa3ff7812 */ /* 0x000fc800078cc0ff */
        /* <DEDUP_REMOVED lines=26> */
[-CC-:B------:R-:W-:Y:S01]  /*7c80*/  FFMA.FTZ R72, R118, R84.reuse, R85.reuse ;  /* 0x0000005476487223 */ /* 0x180fe20000010055 */
[----:B------:R-:W-:Y:S01]  /*7c90*/  LOP3.LUT P6, RZ, R100, 0xff00, RZ, 0xc0, !PT ;  /* 0x0000ff0064ff7812 */ /* 0x000fe200078cc0ff */
[----:B------:R-:W-:Y:S02]  /*7ca0*/  FFMA.FTZ R85, R137, R84, R85 ;  /* 0x0000005489557223 */ /* 0x000fe40000010055 */
[----:B------:R-:W-:-:S02]  /*7cb0*/  FADD.FTZ R77, R109, -R72 ;  /* 0x800000486d4d7221 */ /* 0x000fc40000010000 */
[----:B------:R-:W-:Y:S02]  /*7cc0*/  FADD.FTZ R85, R140, -R85 ;  /* 0x800000558c557221 */ /* 0x000fe40000010000 */
        /* <DEDUP_REMOVED lines=19> */
.L_x_268:
        /* <DEDUP_REMOVED lines=13> */
[----:B------:R-:W-:-:S04]  /*7ed0*/  FMUL.FTZ R77, R110, R77 ;  /* 0x0000004d6e4d7220 */ /* 0x000fc80000410000 */
[----:B------:R-:W-:-:S05]  /*7ee0*/  FMUL.FTZ R77, R77, UR13 ;  /* 0x0000000d4d4d7c20 */ /* 0x000fca0008410000 */
[----:B------:R-:W-:Y:S02]  /*7ef0*/  FSEL R90, R77, RZ, P6 ;  /* 0x000000ff4d5a7208 */ /* 0x000fe40003000000 */
[----:B------:R-:W-:Y:S02]  /*7f00*/  ISETP.GE.U32.AND P6, PT, R162, RZ, PT ;  /* 0x000000ffa200720c */ /* 0x000fe40003fc6070 */
[----:B------:R-:W-:Y:S02]  /*7f10*/  F2FP.BF16.F32.PACK_AB R83, R90, R83 ;  /* 0x000000535a53723e */ /* 0x000fe400000010ff */
[----:B------:R-:W-:-:S04]  /*7f20*/  ISETP.GE.U32.AND.EX P6, PT, R163, 0x1000000, PT, P6 ;  /* 0x01000000a300780c */ /* 0x000fc80003fc6160 */
[----:B------:R-:W-:Y:S01]  /*7f30*/  FSEL R94, R77, RZ, P6 ;  /* 0x000000ff4d5e7208 */ /* 0x000fe20003000000 */
[----:B------:R-:W-:Y:S01]  /*7f40*/  FADD.FTZ R77, R115, -R76 ;  /* 0x8000004c734d7221 */ /* 0x000fe20000010000 */
[----:B------:R-:W-:Y:S01]  /*7f50*/  LOP3.LUT P6, RZ, R101, 0xff, RZ, 0xc0, !PT ;  /* 0x000000ff65ff7812 */ /* 0x000fe200078cc0ff */
[----:B------:R-:W-:Y:S01]  /*7f60*/  FFMA.FTZ R76, R108, R84, R85 ;  /* 0x000000546c4c7223 */ /* 0x000fe20000010055 */
[----:B------:R-:W-:Y:S01]  /*7f70*/  F2FP.BF16.F32.PACK_AB R79, R94, R79 ;  /* 0x0000004f5e4f723e */ /* 0x000fe200000010ff */
        /* <DEDUP_REMOVED lines=27> */
[----:B------:R-:W-:-:S03]  /*8130*/  FMUL.FTZ R77, R110, R77 ;  /* 0x0000004d6e4d7220 */ /* 0x000fc60000410000 */
[----:B------:R-:W-:Y:S01]  /*8140*/  FADD.FTZ R85, R140, -R85 ;  /* 0x800000558c557221 */ /* 0x000fe20000010000 */
[----:B------:R-:W-:-:S03]  /*8150*/  FMUL.FTZ R77, R77, UR13 ;  /* 0x0000000d4d4d7c20 */ /* 0x000fc60008410000 */
[----:B------:R-:W-:Y:S02]  /*8160*/  FMUL.FTZ R85, R110, R85 ;  /* 0x000000556e557220 */ /* 0x000fe40000410000 */
[----:B------:R-:W-:Y:S02]  /*8170*/  FSEL R88, R77, RZ, P6 ;  /* 0x000000ff4d587208 */ /* 0x000fe40003000000 */
[----:B------:R-:W-:Y:S01]  /*8180*/  LOP3.LUT P6, RZ, R162, 0xff000000, RZ, 0xc0, !PT ;  /* 0xff000000a2ff7812 */ /* 0x000fe200078cc0ff */
[----:B------:R-:W-:Y:S01]  /*8190*/  FMUL.FTZ R85, R85, UR13 ;  /* 0x0000000d55557c20 */ /* 0x000fe20008410000 */
        /* <DEDUP_REMOVED lines=14> */
[----:B------:R-:W-:-:S04]  /*8280*/  FSEL R76, R85, RZ, P6 ;  /* 0x000000ff554c7208 */ /* 0x000fc80003000000 */
[----:B------:R-:W-:Y:S01]  /*8290*/  F2FP.BF16.F32.PACK_AB R76, R89, R76 ;  /* 0x0000004c594c723e */ /* 0x000fe200000010ff */
[----:B------:R-:W-:Y:S06]  /*82a0*/  BRA `(.L_x_267) ;  /* 0x0000001000087947 */ /* 0x000fec0003800000 */
.L_x_264:
[----:B------:R-:W-:-:S04]  /*82b0*/  UISETP.NE.U32.AND UP0, UPT, UR14, URZ, UPT ;  /* 0x000000ff0e00728c */ /* 0x000fc8000bf05070 */
[----:B------:R-:W-:-:S09]  /*82c0*/  UISETP.NE.AND.EX UP0, UPT, UR15, URZ, UPT, UP0 ;  /* 0x000000ff0f00728c */ /* 0x000fd2000bf05300 */
[----:B------:R-:W-:Y:S05]  /*82d0*/  BRA.U !UP0, `(.L_x_269) ;  /* 0x0000000908307547 */ /* 0x000fea000b800000 */
[----:B0--3--:R-:W0:Y:S02]  /*82e0*/  LDC.64 R80, c[0x0][0x478] ;  /* 0x00011e00ff507b82 */ /* 0x009e240000000a00 */
[----:B0-----:R-:W-:-:S04]  /*82f0*/  ISETP.NE.U32.AND P5, PT, R80, RZ, PT ;  /* 0x000000ff5000720c */ /* 0x001fc80003fa5070 */
[----:B------:R-:W-:-:S13]  /*8300*/  ISETP.NE.AND.EX P5, PT, R81, RZ, PT, P5 ;  /* 0x000000ff5100720c */ /* 0x000fda0003fa5350 */
[----:B------:R-:W-:Y:S05]  /*8310*/  @!P5 BRA `(.L_x_270) ;  /* 0x000000040018d947 */ /* 0x000fea0003800000 */
[----:B------:R-:W-:Y:S01]  /*8320*/  PRMT R72, R71, 0x7632, R72 ;  /* 0x0000763247487816 */ /* 0x000fe20000000048 */
[-CC-:B------:R-:W-:Y:S01]  /*8330*/  FFMA.FTZ R73, R114, R84.reuse, R85.reuse ;  /* 0x0000005472497223 */ /* 0x180fe20000010055 */
[----:B------:R-:W-:Y:S01]  /*8340*/  ISETP.GE.U32.AND P6, PT, R100, RZ, PT ;  /* 0x000000ff6400720c */ /* 0x000fe20003fc6070 */
[----:B------:R-:W-:Y:S02]  /*8350*/  FFMA.FTZ R74, R108, R84, R85 ;  /* 0x000000546c4a7223 */ /* 0x000fe40000010055 */
[----:B------:R-:W-:Y:S02]  /*8360*/  IMAD.U32 R75, R72, 0x10000, RZ ;  /* 0x00010000484b7824 */ /* 0x000fe400078e00ff */
[----:B------:R-:W-:Y:S01]  /*8370*/  FADD.FTZ R73, R112, -R73 ;  /* 0x8000004970497221 */ /* 0x000fe20000010000 */
[----:B------:R-:W-:-:S03]  /*8380*/  ISETP.GE.U32.AND.EX P6, PT, R101, 0x1000000, PT, P6 ;  /* 0x010000006500780c */ /* 0x000fc60003fc6160 */
[----:B-----5:R-:W-:Y:S01]  /*8390*/  FFMA.FTZ R178, R110, R73, R75 ;  /* 0x000000496eb27223 */ /* 0x020fe2000001004b */
[----:B------:R-:W-:Y:S01]  /*83a0*/  FFMA.FTZ R73, R111, R84, R85 ;  /* 0x000000546f497223 */ /* 0x000fe20000010055 */
[----:B------:R-:W-:Y:S02]  /*83b0*/  SHF.L.U32 R75, R71, 0x10, RZ ;  /* 0x00000010474b7819 */ /* 0x000fe400000006ff */
[----:B------:R-:W-:Y:S01]  /*83c0*/  FMUL.FTZ R72, R178, UR13 ;  /* 0x0000000db2487c20 */ /* 0x000fe20008410000 */
[----:B------:R-:W-:-:S04]  /*83d0*/  FADD.FTZ R73, R116, -R73 ;  /* 0x8000004974497221 */ /* 0x000fc80000010000 */
[----:B------:R-:W-:Y:S01]  /*83e0*/  FFMA.FTZ R95, R110, R73, R75 ;  /* 0x000000496e5f7223 */ /* 0x000fe2000001004b */
[----:B------:R-:W-:Y:S02]  /*83f0*/  FSEL R167, R72, RZ, P6 ;  /* 0x000000ff48a77208 */ /* 0x000fe40003000000 */
[----:B------:R-:W-:Y:S01]  /*8400*/  LOP3.LUT P6, RZ, R101, 0xff0000, RZ, 0xc0, !PT ;  /* 0x00ff000065ff7812 */ /* 0x000fe200078cc0ff */
[----:B------:R-:W-:Y:S01]  /*8410*/  FMUL.FTZ R72, R95, UR13 ;  /* 0x0000000d5f487c20 */ /* 0x000fe20008410000 */
[----:B------:R-:W-:-:S04]  /*8420*/  SHF.L.U32 R75, R70, 0x10, RZ ;  /* 0x00000010464b7819 */ /* 0x000fc800000006ff */
        /* <DEDUP_REMOVED lines=25> */
[----:B------:R-:W-:Y:S02]  /*85c0*/  LOP3.LUT P6, RZ, R100, 0xff000000, RZ, 0xc0, !PT ;  /* 0xff00000064ff7812 */ /* 0x000fe400078cc0ff */
[----:B------:R-:W-:-:S05]  /*85d0*/  SHF.L.U32 R75, R72, 0x10, RZ ;  /* 0x00000010484b7819 */ /* 0x000fca00000006ff */
[----:B------:R-:W-:Y:S01]  /*85e0*/  FFMA.FTZ R83, R110, R73, R75 ;  /* 0x000000496e537223 */ /* 0x000fe2000001004b */
[-CC-:B------:R-:W-:Y:S01]  /*85f0*/  FFMA.FTZ R73, R137, R84.reuse, R85.reuse ;  /* 0x0000005489497223 */ /* 0x180fe20000010055 */
[----:B------:R-:W-:Y:S02]  /*8600*/  IMAD.U32 R75, R68, 0x10000, RZ ;  /* 0x00010000444b7824 */ /* 0x000fe400078e00ff */
[----:B------:R-:W-:Y:S01]  /*8610*/  FFMA.FTZ R84, R118, R84, R85 ;  /* 0x0000005476547223 */ /* 0x000fe20000010055 */
[----:B------:R-:W-:Y:S01]  /*8620*/  FMUL.FTZ R72, R83, UR13 ;  /* 0x0000000d53487c20 */ /* 0x000fe20008410000 */
[----:B------:R-:W-:-:S04]  /*8630*/  FADD.FTZ R73, R140, -R73 ;  /* 0x800000498c497221 */ /* 0x000fc80000010000 */
[----:B------:R-:W-:Y:S01]  /*8640*/  FFMA.FTZ R80, R110, R73, R75 ;  /* 0x000000496e507223 */ /* 0x000fe2000001004b */
[----:B------:R-:W-:Y:S01]  /*8650*/  FSEL R88, R72, RZ, P6 ;  /* 0x000000ff48587208 */ /* 0x000fe20003000000 */
[----:B------:R-:W-:Y:S01]  /*8660*/  FADD.FTZ R73, R109, -R84 ;  /* 0x800000546d497221 */ /* 0x000fe20000010000 */
[----:B------:R-:W-:Y:S01]  /*8670*/  LOP3.LUT P6, RZ, R100, 0xff, RZ, 0xc0, !PT ;  /* 0x000000ff64ff7812 */ /* 0x000fe200078cc0ff */
[----:B------:R-:W-:-:S05]  /*8680*/  FMUL.FTZ R72, R80, UR13 ;  /* 0x0000000d50487c20 */ /* 0x000fca0008410000 */
[----:B------:R-:W-:Y:S02]  /*8690*/  FSEL R86, R72, RZ, P6 ;  /* 0x000000ff48567208 */ /* 0x000fe40003000000 */
[----:B------:R-:W-:Y:S02]  /*86a0*/  PRMT R72, R68, 0x7632, R72 ;  /* 0x0000763244487816 */ /* 0x000fe40000000048 */
[----:B------:R-:W-:Y:S02]  /*86b0*/  LOP3.LUT P6, RZ, R100, 0xff00, RZ, 0xc0, !PT ;  /* 0x0000ff0064ff7812 */ /* 0x000fe400078cc0ff */
[----:B------:R-:W-:-:S05]  /*86c0*/  SHF.L.U32 R75, R72, 0x10, RZ ;  /* 0x00000010484b7819 */ /* 0x000fca00000006ff */
[----:B------:R-:W-:Y:S01]  /*86d0*/  FFMA.FTZ R81, R110, R73, R75 ;  /* 0x000000496e517223 */ /* 0x000fe2000001004b */
[----:B------:R-:W-:Y:S02]  /*86e0*/  F2FP.BF16.F32.PACK_AB R73, R83, R82 ;  /* 0x000000525349723e */ /* 0x000fe400000010ff */
[----:B------:R-:W-:Y:S01]  /*86f0*/  F2FP.BF16.F32.PACK_AB R75, R178, R95 ;  /* 0x0000005fb24b723e */ /* 0x000fe200000010ff */
[----:B------:R-:W-:Y:S01]  /*8700*/  FMUL.FTZ R72, R81, UR13 ;  /* 0x0000000d51487c20 */ /* 0x000fe20008410000 */
[----:B------:R-:W-:Y:S02]  /*8710*/  F2FP.BF16.F32.PACK_AB R83, R167, R166 ;  /* 0x000000a6a753723e */ /* 0x000fe400000010ff */
[----:B------:R-:W-:Y:S02]  /*8720*/  F2FP.BF16.F32.PACK_AB R82, R91, R90 ;  /* 0x0000005a5b52723e */ /* 0x000fe400000010ff */
[----:B------:R-:W-:Y:S02]  /*8730*/  FSEL R85, R72, RZ, P6 ;  /* 0x000000ff48557208 */ /* 0x000fe40003000000 */
[----:B------:R-:W-:-:S02]  /*8740*/  F2FP.BF16.F32.PACK_AB R72, R81, R80 ;  /* 0x000000505148723e */ /* 0x000fc400000010ff */
[----:B------:R-:W-:Y:S02]  /*8750*/  F2FP.BF16.F32.PACK_AB R81, R88, R87 ;  /* 0x000000575851723e */ /* 0x000fe400000010ff */
[----:B------:R-:W-:Y:S01]  /*8760*/  F2FP.BF16.F32.PACK_AB R80, R85, R86 ;  /* 0x000000565550723e */ /* 0x000fe200000010ff */
[----:B------:R-:W-:Y:S06]  /*8770*/  BRA `(.L_x_267) ;  /* 0x0000000800d47947 */ /* 0x000fec0003800000 */
.L_x_270:
[-CC-:B------:R-:W-:Y:S01]  /*8780*/  FFMA.FTZ R81, R111, R84.reuse, R85.reuse ;  /* 0x000000546f517223 */ /* 0x180fe20000010055 */
[----:B------:R-:W-:Y:S01]  /*8790*/  SHF.L.U32 R83, R71, 0x10, RZ ;  /* 0x0000001047537819 */ /* 0x000fe200000006ff */
[----:B------:R-:W-:Y:S01]  /*87a0*/  FFMA.FTZ R82, R108, R84, R85 ;  /* 0x000000546c527223 */ /* 0x000fe20000010055 */
[----:B------:R-:W-:Y:S01]  /*87b0*/  LOP3.LUT P6, RZ, R101, 0xff0000, RZ, 0xc0, !PT ;  /* 0x00ff000065ff7812 */ /* 0x000fe200078cc0ff */
[----:B------:R-:W-:Y:S01]  /*87c0*/  FADD.FTZ R81, R116, -R81 ;  /* 0x8000005174517221 */ /* 0x000fe20000010000 */
[----:B------:R-:W-:-:S03]  /*87d0*/  PRMT R80, R71, 0x7632, R80 ;  /* 0x0000763247507816 */ /* 0x000fc60000000050 */
[----:B-----5:R-:W-:Y:S02]  /*87e0*/  FFMA.FTZ R81, R110, R81, R83 ;  /* 0x000000516e517223 */ /* 0x020fe40000010053 */
[----:B------:R-:W-:Y:S02]  /*87f0*/  IMAD.U32 R83, R80, 0x10000, RZ ;  /* 0x0001000050537824 */ /* 0x000fe400078e00ff */
[----:B------:R-:W-:Y:S01]  /*8800*/  FFMA.FTZ R80, R141, R84, R85 ;  /* 0x000000548d507223 */ /* 0x000fe20000010055 */
[----:B------:R-:W-:-:S05]  /*8810*/  FMUL.FTZ R81, R81, UR13 ;  /* 0x0000000d51517c20 */ /* 0x000fca0008410000 */
[----:B------:R-:W-:Y:S01]  /*8820*/  FSEL R90, R81, RZ, P6 ;  /* 0x000000ff515a7208 */ /* 0x000fe20003000000 */
[----:B------:R-:W-:Y:S01]  /*8830*/  FFMA.FTZ R81, R114, R84, R85 ;  /* 0x0000005472517223 */ /* 0x000fe20000010055 */
[----:B------:R-:W-:-:S03]  /*8840*/  ISETP.GE.U32.AND P6, PT, R100, RZ, PT ;  /* 0x000000ff6400720c */ /* 0x000fc60003fc6070 */
[----:B------:R-:W-:Y:S01]  /*8850*/  FADD.FTZ R81, R112, -R81 ;  /* 0x8000005170517221 */ /* 0x000fe20000010000 */
[----:B------:R-:W-:-:S03]  /*8860*/  ISETP.GE.U32.AND.EX P6, PT, R101, 0x1000000, PT, P6 ;  /* 0x010000006500780c */ /* 0x000fc60003fc6160 */
[----:B------:R-:W-:Y:S01]  /*8870*/  FFMA.FTZ R81, R110, R81, R83 ;  /* 0x000000516e517223 */ /* 0x000fe20000010053 */
[----:B------:R-:W-:-:S03]  /*8880*/  SHF.L.U32 R83, R70, 0x10, RZ ;  /* 0x0000001046537819 */ /* 0x000fc600000006ff */
[----:B------:R-:W-:-:S05]  /*8890*/  FMUL.FTZ R81, R81, UR13 ;  /* 0x0000000d51517c20 */ /* 0x000fca0008410000 */
        /* <DEDUP_REMOVED lines=8> */
[----:B------:R-:W-:Y:S01]  /*8920*/  FSEL R88, R81, RZ, P6 ;  /* 0x000000ff51587208 */ /* 0x000fe20003000000 */
[----:B------:R-:W-:Y:S01]  /*8930*/  FADD.FTZ R81, R113, -R82 ;  /* 0x8000005271517221 */ /* 0x000fe20000010000 */
[----:B------:R-:W-:Y:S01]  /*8940*/  LOP3.LUT P6, RZ, R101, 0xff00, RZ, 0xc0, !PT ;  /* 0x0000ff0065ff7812 */ /* 0x000fe200078cc0ff */
[----:B------:R-:W-:Y:S02]  /*8950*/  FFMA.FTZ R82, R106, R84, R85 ;  /* 0x000000546a527223 */ /* 0x000fe40000010055 */
        /* <DEDUP_REMOVED lines=11> */
[----:B------:R-:W-:Y:S01]  /*8a10*/  FSEL R86, R81, RZ, P6 ;  /* 0x000000ff51567208 */ /* 0x000fe20003000000 */
[----:B------:R-:W-:Y:S01]  /*8a20*/  FADD.FTZ R81, R107, -R82 ;  /* 0x800000526b517221 */ /* 0x000fe20000010000 */
[----:B------:R-:W-:Y:S01]  /*8a30*/  LOP3.LUT P6, RZ, R100, 0xff000000, RZ, 0xc0, !PT ;  /* 0xff00000064ff7812 */ /* 0x000fe200078cc0ff */
[-CC-:B------:R-:W-:Y:S01]  /*8a40*/  FFMA.FTZ R82, R118, R84.reuse, R85.reuse ;  /* 0x0000005476527223 */ /* 0x180fe20000010055 */
[----:B------:R-:W-:Y:S01]  /*8a50*/  FFMA.FTZ R85, R137, R84, R85 ;  /* 0x0000005489557223 */ /* 0x000fe20000010055 */
[----:B------:R-:W-:Y:S01]  /*8a60*/  FFMA.FTZ R81, R110, R81, R83 ;  /* 0x000000516e517223 */ /* 0x000fe20000010053 */
[----:B------:R-:W-:Y:S02]  /*8a70*/  SHF.L.U32 R83, R80, 0x10, RZ ;  /* 0x0000001050537819 */ /* 0x000fe400000006ff */
[----:B------:R-:W-:Y:S01]  /*8a80*/  FADD.FTZ R85, R140, -R85 ;  /* 0x800000558c557221 */ /* 0x000fe20000010000 */
[----:B------:R-:W-:-:S05]  /*8a90*/  FMUL.FTZ R81, R81, UR13 ;  /* 0x0000000d51517c20 */ /* 0x000fca0008410000 */
[----:B------:R-:W-:Y:S01]  /*8aa0*/  FSEL R89, R81, RZ, P6 ;  /* 0x000000ff51597208 */ /* 0x000fe20003000000 */
[----:B------:R-:W-:Y:S01]  /*8ab0*/  FADD.FTZ R81, R109, -R82 ;  /* 0x800000526d517221 */ /* 0x000fe20000010000 */
[----:B------:R-:W-:Y:S02]  /*8ac0*/  LOP3.LUT P6, RZ, R100, 0xff00, RZ, 0xc0, !PT ;  /* 0x0000ff0064ff7812 */ /* 0x000fe400078cc0ff */
[----:B------:R-:W-:Y:S01]  /*8ad0*/  F2FP.BF16.F32.PACK_AB R82, R91, R88 ;  /* 0x000000585b52723e */ /* 0x000fe200000010ff */
[----:B------:R-:W-:Y:S01]  /*8ae0*/  FFMA.FTZ R81, R110, R81, R83 ;  /* 0x000000516e517223 */ /* 0x000fe20000010053 */
[----:B------:R-:W-:-:S03]  /*8af0*/  F2FP.BF16.F32.PACK_AB R83, R95, R90 ;  /* 0x0000005a5f53723e */ /* 0x000fc600000010ff */
[----:B------:R-:W-:-:S05]  /*8b00*/  FMUL.FTZ R81, R81, UR13 ;  /* 0x0000000d51517c20 */ /* 0x000fca0008410000 */
[----:B------:R-:W-:Y:S01]  /*8b10*/  FSEL R87, R81, RZ, P6 ;  /* 0x000000ff51577208 */ /* 0x000fe20003000000 */
[----:B------:R-:W-:Y:S01]  /*8b20*/  IMAD.U32 R81, R68, 0x10000, RZ ;  /* 0x0001000044517824 */ /* 0x000fe200078e00ff */
[----:B------:R-:W-:-:S03]  /*8b30*/  LOP3.LUT P6, RZ, R100, 0xff, RZ, 0xc0, !PT ;  /* 0x000000ff64ff7812 */ /* 0x000fc600078cc0ff */
[----:B------:R-:W-:-:S04]  /*8b40*/  FFMA.FTZ R81, R110, R85, R81 ;  /* 0x000000556e517223 */ /* 0x000fc80000010051 */
[----:B------:R-:W-:-:S05]  /*8b50*/  FMUL.FTZ R81, R81, UR13 ;  /* 0x0000000d51517c20 */ /* 0x000fca0008410000 */
[----:B------:R-:W-:Y:S02]  /*8b60*/  FSEL R80, R81, RZ, P6 ;  /* 0x000000ff51507208 */ /* 0x000fe40003000000 */
[----:B------:R-:W-:Y:S02]  /*8b70*/  F2FP.BF16.F32.PACK_AB R81, R89, R86 ;  /* 0x000000565951723e */ /* 0x000fe400000010ff */
[----:B------:R-:W-:Y:S01]  /*8b80*/  F2FP.BF16.F32.PACK_AB R80, R87, R80 ;  /* 0x000000505750723e */ /* 0x000fe200000010ff */
[----:B------:R-:W-:Y:S06]  /*8b90*/  BRA `(.L_x_267) ;  /* 0x0000000400cc7947 */ /* 0x000fec0003800000 */
.L_x_269:
        /* <DEDUP_REMOVED lines=12> */
[----:B------:R-:W-:Y:S01]  /*8c60*/  FMUL.FTZ R75, R110, R73 ;  /* 0x000000496e4b7220 */ /* 0x000fe20000410000 */
[----:B------:R-:W-:Y:S02]  /*8c70*/  FSEL R95, R72, RZ, P6 ;  /* 0x000000ff485f7208 */ /* 0x000fe40003000000 */
[----:B------:R-:W-:Y:S01]  /*8c80*/  LOP3.LUT P6, RZ, R101, 0xff0000, RZ, 0xc0, !PT ;  /* 0x00ff000065ff7812 */ /* 0x000fe200078cc0ff */
[----:B------:R-:W-:Y:S01]  /*8c90*/  FMUL.FTZ R72, R75, UR13 ;  /* 0x0000000d4b487c20 */ /* 0x000fe20008410000 */
[----:B------:R-:W-:-:S04]  /*8ca0*/  F2FP.BF16.F32.PACK_AB R75, R94, R75 ;  /* 0x0000004b5e4b723e */ /* 0x000fc800000010ff */
[----:B------:R-:W-:Y:S01]  /*8cb0*/  FSEL R90, R72, RZ, P6 ;  /* 0x000000ff485a7208 */ /* 0x000fe20003000000 */
[----:B------:R-:W-:Y:S01]  /*8cc0*/  FFMA.FTZ R72, R141, R84, R85 ;  /* 0x000000548d487223 */ /* 0x000fe20000010055 */
[----:B------:R-:W-:-:S03]  /*8cd0*/  LOP3.LUT P6, RZ, R101, 0xff, RZ, 0xc0, !PT ;  /* 0x000000ff65ff7812 */ /* 0x000fc600078cc0ff */
[----:B------:R-:W-:-:S04]  /*8ce0*/  FADD.FTZ R73, R115, -R72 ;  /* 0x8000004873497221 */ /* 0x000fc80000010000 */
[----:B------:R-:W-:-:S04]  /*8cf0*/  FMUL.FTZ R74, R110, R73 ;  /* 0x000000496e4a7220 */ /* 0x000fc80000410000 */
[----:B------:R-:W-:-:S05]  /*8d00*/  FMUL.FTZ R72, R74, UR13 ;  /* 0x0000000d4a487c20 */ /* 0x000fca0008410000 */
[----:B------:R-:W-:Y:S01]  /*8d10*/  FSEL R88, R72, RZ, P6 ;  /* 0x000000ff48587208 */ /* 0x000fe20003000000 */
[----:B------:R-:W-:Y:S01]  /*8d20*/  FFMA.FTZ R72, R108, R84, R85 ;  /* 0x000000546c487223 */ /* 0x000fe20000010055 */
[----:B------:R-:W-:-:S03]  /*8d30*/  LOP3.LUT P6, RZ, R101, 0xff00, RZ, 0xc0, !PT ;  /* 0x0000ff0065ff7812 */ /* 0x000fc600078cc0ff */
[----:B------:R-:W-:-:S04]  /*8d40*/  FADD.FTZ R73, R113, -R72 ;  /* 0x8000004871497221 */ /* 0x000fc80000010000 */
[----:B------:R-:W-:Y:S01]  /*8d50*/  FMUL.FTZ R89, R110, R73 ;  /* 0x000000496e597220 */ /* 0x000fe20000410000 */
[----:B------:R-:W-:-:S03]  /*8d60*/  FFMA.FTZ R73, R139, R84, R85 ;  /* 0x000000548b497223 */ /* 0x000fc60000010055 */
[C---:B------:R-:W-:Y:S01]  /*8d70*/  FMUL.FTZ R72, R89.reuse, UR13 ;  /* 0x0000000d59487c20 */ /* 0x040fe20008410000 */
        /* <DEDUP_REMOVED lines=11> */
[-CC-:B------:R-:W-:Y:S01]  /*8e30*/  FFMA.FTZ R73, R137, R84.reuse, R85.reuse ;  /* 0x0000005489497223 */ /* 0x180fe20000010055 */
[----:B------:R-:W-:Y:S02]  /*8e40*/  FFMA.FTZ R84, R118, R84, R85 ;  /* 0x0000005476547223 */ /* 0x000fe40000010055 */
        /* <DEDUP_REMOVED lines=8> */
[----:B------:R-:W-:-:S03]  /*8ed0*/  LOP3.LUT P6, RZ, R100, 0xff00, RZ, 0xc0, !PT ;  /* 0x0000ff0064ff7812 */ /* 0x000fc600078cc0ff */
        /* <DEDUP_REMOVED lines=10> */
.L_x_271:
        /* <DEDUP_REMOVED lines=11> */
[----:B------:R-:W-:-:S04]  /*9030*/  FMUL.FTZ R81, R110, R81 ;  /* 0x000000516e517220 */ /* 0x000fc80000410000 */
[----:B------:R-:W-:-:S05]  /*9040*/  FMUL.FTZ R81, R81, UR13 ;  /* 0x0000000d51517c20 */ /* 0x000fca0008410000 */
[----:B------:R-:W-:Y:S01]  /*9050*/  FSEL R88, R81, RZ, P6 ;  /* 0x000000ff51587208 */ /* 0x000fe20003000000 */
[----:B------:R-:W-:Y:S01]  /*9060*/  FADD.FTZ R81, R115, -R80 ;  /* 0x8000005073517221 */ /* 0x000fe20000010000 */
[----:B------:R-:W-:Y:S01]  /*9070*/  LOP3.LUT P6, RZ, R101, 0xff, RZ, 0xc0, !PT ;  /* 0x000000ff65ff7812 */ /* 0x000fe200078cc0ff */
[----:B------:R-:W-:Y:S01]  /*9080*/  FFMA.FTZ R80, R108, R84, R85 ;  /* 0x000000546c507223 */ /* 0x000fe20000010055 */
[----:B------:R-:W-:Y:S01]  /*9090*/  F2FP.BF16.F32.PACK_AB R83, R88, R83 ;  /* 0x000000535853723e */ /* 0x000fe200000010ff */
        /* <DEDUP_REMOVED lines=24> */
[----:B------:R-:W-:Y:S01]  /*9220*/  FSEL R89, R81, RZ, P6 ;  /* 0x000000ff51597208 */ /* 0x000fe20003000000 */
[----:B------:R-:W-:Y:S01]  /*9230*/  FADD.FTZ R81, R109, -R80 ;  /* 0x800000506d517221 */ /* 0x000fe20000010000 */
[----:B------:R-:W-:Y:S01]  /*9240*/  LOP3.LUT P6, RZ, R100, 0xff00, RZ, 0xc0, !PT ;  /* 0x0000ff0064ff7812 */ /* 0x000fe200078cc0ff */
[----:B------:R-:W-:Y:S02]  /*9250*/  FMUL.FTZ R85, R85, UR13 ;  /* 0x0000000d55557c20 */ /* 0x000fe40008410000 */
[----:B------:R-:W-:-:S04]  /*9260*/  FMUL.FTZ R81, R110, R81 ;  /* 0x000000516e517220 */ /* 0x000fc80000410000 */
[----:B------:R-:W-:-:S05]  /*9270*/  FMUL.FTZ R81, R81, UR13 ;  /* 0x0000000d51517c20 */ /* 0x000fca0008410000 */
[----:B------:R-:W-:Y:S02]  /*9280*/  FSEL R87, R81, RZ, P6 ;  /* 0x000000ff51577208 */ /* 0x000fe40003000000 */
[----:B------:R-:W-:Y:S02]  /*9290*/  LOP3.LUT P6, RZ, R100, 0xff, RZ, 0xc0, !PT ;  /* 0x000000ff64ff7812 */ /* 0x000fe400078cc0ff */
[----:B------:R-:W-:Y:S02]  /*92a0*/  F2FP.BF16.F32.PACK_AB R81, R89, R86 ;  /* 0x000000565951723e */ /* 0x000fe400000010ff */
[----:B------:R-:W-:-:S04]  /*92b0*/  FSEL R80, R85, RZ, P6 ;  /* 0x000000ff55507208 */ /* 0x000fc80003000000 */
[----:B------:R-:W-:-:S07]  /*92c0*/  F2FP.BF16.F32.PACK_AB R80, R87, R80 ;  /* 0x000000505750723e */ /* 0x000fce00000010ff */
.L_x_267:
        /* <DEDUP_REMOVED lines=9> */
.L_x_263:
[----:B------:R-:W-:Y:S05]  /*9360*/  BSYNC.RECONVERGENT B0 ;  /* 0x0000000000007941 */ /* 0x000fea0003800200 */
.L_x_262:
[----:B------:R-:W-:Y:S02]  /*9370*/  ISETP.NE.AND P4, PT, R93, RZ, PT ;  /* 0x000000ff5d00720c */ /* 0x000fe40003f85270 */
[----:B------:R-:W-:-:S11]  /*9380*/  PLOP3.LUT P3, PT, P3, PT, PT, 0x8, 0x80 ;  /* 0x000000000080781c */ /* 0x000fd60001f6e170 */
[----:B------:R-:W-:Y:S05]  /*9390*/  @!P4 BRA `(.L_x_272) ;  /* 0xffffff7000a8c947 */ /* 0x000fea000383ffff */
.L_x_235:
        /* <DEDUP_REMOVED lines=30> */
.L_x_273:
        /* <DEDUP_REMOVED lines=16> */
.L_x_3780:


//--------------------- .text._ZN10layer_norm22ln_bwd_finalize_kernelINS_22Kernel_traits_finalizeILj6144E13__nv_bfloat16S2_S2_S2_fjLb0ELj1024ELj4ENS_18Kernel_traits_baseILj6144ES2_S2_S2_S2_fjLj1024EEEEELb0ELb1EEEvNS_9BwdParamsE --------------------------
	.section	.text._ZN10layer_norm22ln_bwd_finalize_kernelINS_22Kernel_traits_finalizeILj6144E13__nv_bfloat16S2_S2_S2_fjLb0ELj1024ELj4ENS_18Kernel_traits_baseILj6144ES2_S2_S2_S2_fjLj1024EEEEELb0ELb1EEEvNS_9BwdParamsE,"ax",@progbits
	.align	128
        .global         _ZN10layer_norm22ln_bwd_finalize_kernelINS_22Kernel_traits_finalizeILj6144E13__nv_bfloat16S2_S2_S2_fjLb0ELj1024ELj4ENS_18Kernel_traits_baseILj6144ES2_S2_S2_S2_fjLj1024EEEEELb0ELb1EEEvNS_9BwdParamsE
        .type           _ZN10layer_norm22ln_bwd_finalize_kernelINS_22Kernel_traits_finalizeILj6144E13__nv_bfloat16S2_S2_S2_fjLb0ELj1024ELj4ENS_18Kernel_traits_baseILj6144ES2_S2_S2_S2_fjLj1024EEEEELb0ELb1EEEvNS_9BwdParamsE,@function
        .size           _ZN10layer_norm22ln_bwd_finalize_kernelINS_22Kernel_traits_finalizeILj6144E13__nv_bfloat16S2_S2_S2_fjLb0ELj1024ELj4ENS_18Kernel_traits_baseILj6144ES2_S2_S2_S2_fjLj1024EEEEELb0ELb1EEEvNS_9BwdParamsE,(.L_x_3781 - _ZN10layer_norm22ln_bwd_finalize_kernelINS_22Kernel_traits_finalizeILj6144E13__nv_bfloat16S2_S2_S2_fjLb0ELj1024ELj4ENS_18Kernel_traits_baseILj6144ES2_S2_S2_S2_fjLj1024EEEEELb0ELb1EEEvNS_9BwdParamsE)
        .other          _ZN10layer_norm22ln_bwd_finalize_kernelINS_22Kernel_traits_finalizeILj6144E13__nv_bfloat16S2_S2_S2_fjLb0ELj1024ELj4ENS_18Kernel_traits_baseILj6144ES2_S2_S2_S2_fjLj1024EEEEELb0ELb1EEEvNS_9BwdParamsE,@"STO_CUDA_ENTRY STV_DEFAULT"
_ZN10layer_norm22ln_bwd_finalize_kernelINS_22Kernel_traits_finalizeILj6144E13__nv_bfloat16S2_S2_S2_fjLb0ELj1024ELj4ENS_18Kernel_traits_baseILj6144ES2_S2_S2_S2_fjLj1024EEEEELb0ELb1EEEvNS_9BwdParamsE:
.text._ZN10layer_norm22ln_bwd_finalize_kernelINS_22Kernel_traits_finalizeILj6144E13__nv_bfloat16S2_S2_S2_fjLb0ELj1024ELj4ENS_18Kernel_traits_baseILj6144ES2_S2_S2_S2_fjLj1024EEEEELb0ELb1EEEvNS_9BwdParamsE:
[----:B------:R-:W-:Y:S08]  /*0000*/  LDC R1, c[0x0][0x37c] ;  /* 0x0000df00ff017b82 */ /* 0x000ff00000000800 */
[----:B------:R-:W0:Y:S01]  /*0010*/  S2UR UR4, SR_CTAID.X ;  /* 0x00000000000479c3 */ /* 0x000e220000002500 */
[----:B------:R-:W1:Y:S01]  /*0020*/  S2R R4, SR_TID.X ;  /* 0x0000000000047919 */ /* 0x000e620000002100 */
[----:B0-----:R-:W-:-:S06]  /*0030*/  USHF.L.U32 UR7, UR4, 0x5, URZ ;  /* 0x0000000504077899 */ /* 0x001fcc00080006ff */
[----:B------:R-:W-:-:S04]  /*0040*/  MOV R3, UR7 ;  /* 0x0000000700037c02 */ /* 0x000fc80008000f00 */
[----:B-1----:R-:W-:-:S04]  /*0050*/  LOP3.LUT R0, R3, 0x1f, R4, 0xf8, !PT ;  /* 0x0000001f03007812 */ /* 0x002fc800078ef804 */
[----:B------:R-:W-:-:S13]  /*0060*/  ISETP.GT.U32.AND P0, PT, R0, 0x17ff, PT ;  /* 0x000017ff0000780c */ /* 0x000fda0003f04070 */
[----:B------:R-:W-:Y:S05]  /*0070*/  @P0 EXIT ;  /* 0x000000000000094d */ /* 0x000fea0003800000 */
[----:B------:R-:W0:Y:S01]  /*0080*/  LDCU UR10, c[0x0][0x380] ;  /* 0x00007000ff0a77ac */ /* 0x000e220008000800 */
[----:B------:R-:W-:Y:S01]  /*0090*/  SHF.R.U32.HI R0, RZ, 0x5, R4 ;  /* 0x00000005ff007819 */ /* 0x000fe20000011604 */
[----:B------:R-:W-:Y:S01]  /*00a0*/  BSSY.RECONVERGENT B0, `(.L_x_274) ;  /* 0x0000145000007945 */ /* 0x000fe20003800200 */
[----:B------:R-:W-:Y:S01]  /*00b0*/  HFMA2 R3, -RZ, RZ, 0, 0 ;  /* 0x00000000ff037431 */ /* 0x000fe200000001ff */
[----:B------:R-:W-:Y:S01]  /*00c0*/  USHF.L.U32 UR4, UR4, 0x4, URZ ;  /* 0x0000000404047899 */ /* 0x000fe200080006ff */
[----:B------:R-:W-:Y:S01]  /*00d0*/  LOP3.LUT R4, R4, 0x1f, RZ, 0xc0, !PT ;  /* 0x0000001f04047812 */ /* 0x000fe200078ec0ff */
[----:B------:R-:W1:Y:S01]  /*00e0*/  LDCU.64 UR8, c[0x0][0x358] ;  /* 0x00006b00ff0877ac */ /* 0x000e620008000a00 */
[----:B------:R-:W-:Y:S01]  /*00f0*/  MOV R26, RZ ;  /* 0x000000ff001a7202 */ /* 0x000fe20000000f00 */
[----:B------:R-:W-:Y:S01]  /*0100*/  ULOP3.LUT UR4, UR4, 0x7ffffff0, URZ, 0xc0, !UPT ;  /* 0x7ffffff004047892 */ /* 0x000fe2000f8ec0ff */
[----:B0-----:R-:W-:-:S13]  /*0110*/  ISETP.GE.U32.AND P0, PT, R0, UR10, PT ;  /* 0x0000000a00007c0c */ /* 0x001fda000bf06070 */
[----:B-1----:R-:W-:Y:S05]  /*0120*/  @P0 BRA `(.L_x_275) ;  /* 0x0000001000f00947 */ /* 0x002fea0003800000 */
        /* <DEDUP_REMOVED lines=11> */
[----:B------:R-:W0:Y:S01]  /*01e0*/  LDC R5, c[0x0][0x388] ;  /* 0x0000e200ff057b82 */ /* 0x000e220000000800 */
[C---:B------:R-:W-:Y:S02]  /*01f0*/  LOP3.LUT R10, R0.reuse, 0x100, RZ, 0xfc, !PT ;  /* 0x00000100000a7812 */ /* 0x040fe400078efcff */
[C---:B------:R-:W-:Y:S02]  /*0200*/  LOP3.LUT R12, R0.reuse, 0x120, RZ, 0xfc, !PT ;  /* 0x00000120000c7812 */ /* 0x040fe400078efcff */
[C---:B------:R-:W-:Y:S02]  /*0210*/  LOP3.LUT R14, R0.reuse, 0x140, RZ, 0xfc, !PT ;  /* 0x00000140000e7812 */ /* 0x040fe400078efcff */
[C---:B------:R-:W-:Y:S02]  /*0220*/  LOP3.LUT R22, R0.reuse, 0x160, RZ, 0xfc, !PT ;  /* 0x0000016000167812 */ /* 0x040fe400078efcff */
[C---:B------:R-:W-:Y:S02]  /*0230*/  LOP3.LUT R26, R0.reuse, 0x180, RZ, 0xfc, !PT ;  /* 0x00000180001a7812 */ /* 0x040fe400078efcff */
[----:B------:R-:W-:-:S02]  /*0240*/  LOP3.LUT R28, R0, 0x1a0, RZ, 0xfc, !PT ;  /* 0x000001a0001c7812 */ /* 0x000fc400078efcff */
[C---:B------:R-:W-:Y:S02]  /*0250*/  LOP3.LUT R27, R0.reuse, 0x1c0, RZ, 0xfc, !PT ;  /* 0x000001c0001b7812 */ /* 0x040fe400078efcff */
[C---:B------:R-:W-:Y:S02]  /*0260*/  LOP3.LUT R7, R0.reuse, 0x1e0, RZ, 0xfc, !PT ;  /* 0x000001e000077812 */ /* 0x040fe400078efcff */
[C---:B------:R-:W-:Y:S02]  /*0270*/  LOP3.LUT R19, R0.reuse, 0x80, RZ, 0xfc, !PT ;  /* 0x0000008000137812 */ /* 0x040fe400078efcff */
[C---:B------:R-:W-:Y:S02]  /*0280*/  LOP3.LUT R20, R0.reuse, 0xa0, RZ, 0xfc, !PT ;  /* 0x000000a000147812 */ /* 0x040fe400078efcff */
[C---:B------:R-:W-:Y:S02]  /*0290*/  LOP3.LUT R18, R0.reuse, 0xc0, RZ, 0xfc, !PT ;  /* 0x000000c000127812 */ /* 0x040fe400078efcff */
[----:B------:R-:W-:Y:S01]  /*02a0*/  LOP3.LUT R16, R0, 0xe0, RZ, 0xfc, !PT ;  /* 0x000000e000107812 */ /* 0x000fe200078efcff */
[-C--:B0-----:R-:W-:Y:S01]  /*02b0*/  IMAD R25, R8, R5.reuse, UR7 ;  /* 0x0000000708197e24 */ /* 0x081fe2000f8e0205 */
[----:B------:R-:W-:Y:S01]  /*02c0*/  LOP3.LUT R6, R0, 0x40, RZ, 0xfc, !PT ;  /* 0x0000004000067812 */ /* 0x000fe200078efcff */
[-C--:B------:R-:W-:Y:S01]  /*02d0*/  IMAD R15, R10, R5.reuse, UR7 ;  /* 0x000000070a0f7e24 */ /* 0x080fe2000f8e0205 */
[----:B------:R-:W-:Y:S01]  /*02e0*/  LOP3.LUT R2, R0, 0x60, RZ, 0xfc, !PT ;  /* 0x0000006000027812 */ /* 0x000fe200078efcff */
[-C--:B------:R-:W-:Y:S01]  /*02f0*/  IMAD R8, R12, R5.reuse, UR7 ;  /* 0x000000070c087e24 */ /* 0x080fe2000f8e0205 */
[----:B------:R-:W-:Y:S01]  /*0300*/  LOP3.LUT R24, R24, 0xffffff0, RZ, 0xc0, !PT ;  /* 0x0ffffff018187812 */ /* 0x000fe200078ec0ff */
[----:B------:R-:W-:Y:S01]  /*0310*/  IMAD R10, R14, R5, UR7 ;  /* 0x000000070e0a7e24 */ /* 0x000fe2000f8e0205 */
[----:B------:R-:W-:Y:S01]  /*0320*/  IADD3 R25, PT, PT, R4, R25, RZ ;  /* 0x0000001904197210 */ /* 0x000fe20007ffe0ff */
[----:B------:R-:W-:Y:S01]  /*0330*/  IMAD R12, R22, R5, UR7 ;  /* 0x00000007160c7e24 */ /* 0x000fe2000f8e0205 */
[----:B------:R-:W-:Y:S01]  /*0340*/  IADD3 R15, PT, PT, R4, R15, RZ ;  /* 0x0000000f040f7210 */ /* 0x000fe20007ffe0ff */
[----:B------:R-:W-:-:S02]  /*0350*/  IMAD R14, R26, R5, UR7 ;  /* 0x000000071a0e7e24 */ /* 0x000fc4000f8e0205 */
[----:B------:R-:W-:Y:S02]  /*0360*/  HFMA2 R26, -RZ, RZ, 0, 0 ;  /* 0x00000000ff1a7431 */ /* 0x000fe400000001ff */
[-C--:B------:R-:W-:Y:S01]  /*0370*/  IMAD R29, R28, R5.reuse, UR7 ;  /* 0x000000071c1d7e24 */ /* 0x080fe2000f8e0205 */
[C---:B------:R-:W-:Y:S01]  /*0380*/  IADD3 R8, PT, PT, R4.reuse, R8, RZ ;  /* 0x0000000804087210 */ /* 0x040fe20007ffe0ff */
[-C--:B------:R-:W-:Y:S01]  /*0390*/  IMAD R27, R27, R5.reuse, UR7 ;  /* 0x000000071b1b7e24 */ /* 0x080fe2000f8e0205 */
[C---:B------:R-:W-:Y:S01]  /*03a0*/  IADD3 R10, PT, PT, R4.reuse, R10, RZ ;  /* 0x0000000a040a7210 */ /* 0x040fe20007ffe0ff */
[-C--:B------:R-:W-:Y:S01]  /*03b0*/  IMAD R7, R7, R5.reuse, UR7 ;  /* 0x0000000707077e24 */ /* 0x080fe2000f8e0205 */
[C---:B------:R-:W-:Y:S01]  /*03c0*/  IADD3 R12, PT, PT, R4.reuse, R12, RZ ;  /* 0x0000000c040c7210 */ /* 0x040fe20007ffe0ff */
[-C--:B------:R-:W-:Y:S01]  /*03d0*/  IMAD R19, R19, R5.reuse, UR7 ;  /* 0x0000000713137e24 */ /* 0x080fe2000f8e0205 */
[----:B------:R-:W-:Y:S01]  /*03e0*/  IADD3 R14, PT, PT, R4, R14, RZ ;  /* 0x0000000e040e7210 */ /* 0x000fe20007ffe0ff */
[----:B------:R-:W-:Y:S01]  /*03f0*/  IMAD R9, R20, R5, UR7 ;  /* 0x0000000714097e24 */ /* 0x000fe2000f8e0205 */
        /* <DEDUP_REMOVED lines=10> */
[----:B------:R-:W-:-:S02]  /*04a0*/  IADD3 R11, PT, PT, R4, R11, RZ ;  /* 0x0000000b040b7210 */ /* 0x000fc40007ffe0ff */
[C---:B------:R-:W-:Y:S02]  /*04b0*/  IADD3 R13, PT, PT, R4.reuse, R13, RZ ;  /* 0x0000000d040d7210 */ /* 0x040fe40007ffe0ff */
[C---:B------:R-:W-:Y:S02]  /*04c0*/  IADD3 R6, PT, PT, R4.reuse, R23, RZ ;  /* 0x0000001704067210 */ /* 0x040fe40007ffe0ff */
[C---:B------:R-:W-:Y:S02]  /*04d0*/  IADD3 R17, PT, PT, R4.reuse, R17, RZ ;  /* 0x0000001104117210 */ /* 0x040fe40007ffe0ff */
[----:B------:R-:W-:Y:S02]  /*04e0*/  IADD3 R4, PT, PT, R4, R21, RZ ;  /* 0x0000001504047210 */ /* 0x000fe40007ffe0ff */
[----:B------:R-:W-:Y:S02]  /*04f0*/  MOV R2, R0 ;  /* 0x0000000000027202 */ /* 0x000fe40000000f00 */
[----:B------:R-:W-:-:S07]  /*0500*/  IADD3 R24, PT, PT, -R24, RZ, RZ ;  /* 0x000000ff18187210 */ /* 0x000fce0007ffe1ff */
.L_x_278:
[----:B------:R-:W0:Y:S02]  /*0510*/  LDC.64 R20, c[0x0][0x440] ;  /* 0x00011000ff147b82 */ /* 0x000e240000000a00 */
[----:B0-----:R-:W-:-:S06]  /*0520*/  IMAD.WIDE.U32 R22, R4, 0x4, R20 ;  /* 0x0000000404167825 */ /* 0x001fcc00078e0014 */
[----:B------:R-:W2:Y:S02]  /*0530*/  LDG.E R23, desc[UR8][R22.64] ;  /* 0x0000000816177981 */ /* 0x000ea4000c1e1900 */
[----:B--2---:R-:W-:Y:S01]  /*0540*/  FADD.FTZ R28, R23, R26 ;  /* 0x0000001a171c7221 */ /* 0x004fe20000010000 */
[----:B------:R-:W-:-:S06]  /*0550*/  IMAD.WIDE.U32 R26, R25, 0x4, R20 ;  /* 0x00000004191a7825 */ /* 0x000fcc00078e0014 */
[----:B------:R-:W2:Y:S02]  /*0560*/  LDG.E R27, desc[UR8][R26.64] ;  /* 0x000000081a1b7981 */ /* 0x000ea4000c1e1900 */
[----:B--2---:R-:W-:Y:S01]  /*0570*/  FADD.FTZ R27, R28, R27 ;  /* 0x0000001b1c1b7221 */ /* 0x004fe20000010000 */
[----:B------:R-:W-:-:S06]  /*0580*/  IMAD.WIDE.U32 R28, R6, 0x4, R20 ;  /* 0x00000004061c7825 */ /* 0x000fcc00078e0014 */
[----:B------:R-:W2:Y:S01]  /*0590*/  LDG.E R28, desc[UR8][R28.64] ;  /* 0x000000081c1c7981 */ /* 0x000ea2000c1e1900 */
[----:B------:R-:W-:-:S06]  /*05a0*/  IMAD.WIDE.U32 R22, R19, 0x4, R20 ;  /* 0x0000000413167825 */ /* 0x000fcc00078e0014 */
[----:B------:R-:W3:Y:S01]  /*05b0*/  LDG.E R23, desc[UR8][R22.64] ;  /* 0x0000000816177981 */ /* 0x000ee2000c1e1900 */
[----:B--2---:R-:W-:Y:S01]  /*05c0*/  FADD.FTZ R28, R27, R28 ;  /* 0x0000001c1b1c7221 */ /* 0x004fe20000010000 */
[----:B------:R-:W-:-:S06]  /*05d0*/  IMAD.WIDE.U32 R26, R17, 0x4, R20 ;  /* 0x00000004111a7825 */ /* 0x000fcc00078e0014 */
[----:B------:R-:W2:Y:S02]  /*05e0*/  LDG.E R27, desc[UR8][R26.64] ;  /* 0x000000081a1b7981 */ /* 0x000ea4000c1e1900 */
[----:B--2---:R-:W-:-:S04]  /*05f0*/  FADD.FTZ R28, R28, R27 ;  /* 0x0000001b1c1c7221 */ /* 0x004fc80000010000 */
[----:B---3--:R-:W-:Y:S01]  /*0600*/  FADD.FTZ R28, R28, R23 ;  /* 0x000000171c1c7221 */ /* 0x008fe20000010000 */
        /* <DEDUP_REMOVED lines=12> */
[----:B------:R-:W-:-:S04]  /*06d0*/  IMAD.WIDE.U32 R22, R8, 0x4, R20 ;  /* 0x0000000408167825 */ /* 0x000fc800078e0014 */
[----:B------:R-:W-:Y:S02]  /*06e0*/  IMAD.WIDE.U32 R28, R10, 0x4, R20 ;  /* 0x000000040a1c7825 */ /* 0x000fe400078e0014 */
[----:B------:R-:W2:Y:S04]  /*06f0*/  LDG.E R23, desc[UR8][R22.64] ;  /* 0x0000000816177981 */ /* 0x000ea8000c1e1900 */
[----:B------:R-:W3:Y:S01]  /*0700*/  LDG.E R29, desc[UR8][R28.64] ;  /* 0x000000081c1d7981 */ /* 0x000ee2000c1e1900 */
        /* <DEDUP_REMOVED lines=8> */
[----:B------:R-:W-:-:S06]  /*0790*/  IMAD.WIDE.U32 R26, R16, 0x4, R20 ;  /* 0x00000004101a7825 */ /* 0x000fcc00078e0014 */
[----:B------:R-:W2:Y:S02]  /*07a0*/  LDG.E R27, desc[UR8][R26.64] ;  /* 0x000000081a1b7981 */ /* 0x000ea4000c1e1900 */
[----:B--2---:R-:W-:Y:S01]  /*07b0*/  FADD.FTZ R22, R28, R27 ;  /* 0x0000001b1c167221 */ /* 0x004fe20000010000 */
[----:B------:R-:W-:-:S04]  /*07c0*/  IMAD.WIDE.U32 R28, R18, 0x4, R20 ;  /* 0x00000004121c7825 */ /* 0x000fc800078e0014 */
[----:B------:R-:W-:Y:S02]  /*07d0*/  IMAD.WIDE.U32 R20, R7, 0x4, R20 ;  /* 0x0000000407147825 */ /* 0x000fe400078e0014 */
[----:B------:R-:W2:Y:S04]  /*07e0*/  LDG.E R29, desc[UR8][R28.64] ;  /* 0x000000081c1d7981 */ /* 0x000ea8000c1e1900 */
[----:B------:R0:W3:Y:S02]  /*07f0*/  LDG.E R23, desc[UR8][R20.64] ;  /* 0x0000000814177981 */ /* 0x0000e4000c1e1900 */
[----:B0-----:R-:W0:Y:S01]  /*0800*/  LDC.64 R20, c[0x0][0x448] ;  /* 0x00011200ff147b82 */ /* 0x001e220000000a00 */
[----:B--2---:R-:W-:-:S04]  /*0810*/  FADD.FTZ R22, R22, R29 ;  /* 0x0000001d16167221 */ /* 0x004fc80000010000 */
[----:B---3--:R-:W-:Y:S01]  /*0820*/  FADD.FTZ R26, R22, R23 ;  /* 0x00000017161a7221 */ /* 0x008fe20000010000 */
[----:B0-----:R-:W-:-:S04]  /*0830*/  IMAD.WIDE.U32 R22, R4, 0x4, R20 ;  /* 0x0000000404167825 */ /* 0x001fc800078e0014 */
[----:B------:R-:W-:Y:S02]  /*0840*/  IMAD.WIDE.U32 R28, R25, 0x4, R20 ;  /* 0x00000004191c7825 */ /* 0x000fe400078e0014 */
[----:B------:R-:W2:Y:S04]  /*0850*/  LDG.E R22, desc[UR8][R22.64] ;  /* 0x0000000816167981 */ /* 0x000ea8000c1e1900 */
[----:B------:R-:W3:Y:S01]  /*0860*/  LDG.E R27, desc[UR8][R28.64] ;  /* 0x000000081c1b7981 */ /* 0x000ee2000c1e1900 */
[----:B--2---:R-:W-:Y:S01]  /*0870*/  FADD.FTZ R3, R22, R3 ;  /* 0x0000000316037221 */ /* 0x004fe20000010000 */
[----:B------:R-:W-:-:S04]  /*0880*/  IMAD.WIDE.U32 R22, R6, 0x4, R20 ;  /* 0x0000000406167825 */ /* 0x000fc800078e0014 */
[----:B---3--:R-:W-:Y:S02]  /*0890*/  FADD.FTZ R3, R3, R27 ;  /* 0x0000001b03037221 */ /* 0x008fe40000010000 */
[----:B------:R-:W2:Y:S01]  /*08a0*/  LDG.E R27, desc[UR8][R22.64] ;  /* 0x00000008161b7981 */ /* 0x000ea2000c1e1900 */
[----:B------:R-:W-:-:S04]  /*08b0*/  IMAD.WIDE.U32 R28, R17, 0x4, R20 ;  /* 0x00000004111c7825 */ /* 0x000fc800078e0014 */
[----:B--2---:R-:W-:Y:S02]  /*08c0*/  FADD.FTZ R3, R3, R27 ;  /* 0x0000001b03037221 */ /* 0x004fe40000010000 */
        /* <DEDUP_REMOVED lines=32> */
[----:B------:R-:W-:-:S06]  /*0ad0*/  IMAD.WIDE.U32 R20, R7, 0x4, R20 ;  /* 0x0000000407147825 */ /* 0x000fcc00078e0014 */
[----:B------:R-:W3:Y:S01]  /*0ae0*/  LDG.E R20, desc[UR8][R20.64] ;  /* 0x0000000814147981 */ /* 0x000ee2000c1e1900 */
[----:B------:R-:W-:Y:S01]  /*0af0*/  IADD3 R24, PT, PT, R24, 0x10, RZ ;  /* 0x0000001018187810 */ /* 0x000fe20007ffe0ff */
[----:B--2---:R-:W-:Y:S02]  /*0b00*/  FADD.FTZ R3, R3, R27 ;  /* 0x0000001b03037221 */ /* 0x004fe40000010000 */
[----:B------:R-:W2:Y:S01]  /*0b10*/  LDG.E R27, desc[UR8][R22.64] ;  /* 0x00000008161b7981 */ /* 0x000ea2000c1e1900 */
[----:B------:R-:W-:Y:S02]  /*0b20*/  ISETP.NE.AND P0, PT, R24, RZ, PT ;  /* 0x000000ff1800720c */ /* 0x000fe40003f05270 */
[----:B------:R-:W-:Y:S02]  /*0b30*/  IADD3 R2, PT, PT, R2, 0x200, RZ ;  /* 0x0000020002027810 */ /* 0x000fe40007ffe0ff */
        /* <DEDUP_REMOVED lines=15> */
[----:B------:R-:W-:Y:S01]  /*0c30*/  LEA R7, R5, R7, 0x9 ;  /* 0x0000000705077211 */ /* 0x000fe200078e48ff */
[----:B--2---:R-:W-:-:S04]  /*0c40*/  FADD.FTZ R3, R3, R27 ;  /* 0x0000001b03037221 */ /* 0x004fc80000010000 */
[----:B---3--:R-:W-:Y:S01]  /*0c50*/  FADD.FTZ R3, R3, R20 ;  /* 0x0000001403037221 */ /* 0x008fe20000010000 */
[----:B------:R-:W-:Y:S06]  /*0c60*/  @P0 BRA `(.L_x_278) ;  /* 0xfffffff800280947 */ /* 0x000fec000383ffff */
.L_x_277:
[----:B------:R-:W-:Y:S05]  /*0c70*/  BSYNC.RECONVERGENT B1 ;  /* 0x0000000000017941 */ /* 0x000fea0003800200 */
.L_x_276:
        /* <DEDUP_REMOVED lines=12> */
[----:B------:R-:W-:Y:S02]  /*0d40*/  LOP3.LUT R7, R4, 0x7, RZ, 0xc0, !PT ;  /* 0x0000000704077812 */ /* 0x000fe400078ec0ff */
[----:B------:R-:W-:Y:S02]  /*0d50*/  MOV R5, UR7 ;  /* 0x0000000700057c02 */ /* 0x000fe40008000f00 */
[----:B------:R-:W-:Y:S02]  /*0d60*/  ISETP.NE.AND P1, PT, R7, RZ, PT ;  /* 0x000000ff0700720c */ /* 0x000fe40003f25270 */
[----:B0-----:R-:W-:-:S05]  /*0d70*/  LOP3.LUT R5, R5, 0x1f, R6, 0xf8, !PT ;  /* 0x0000001f05057812 */ /* 0x001fca00078ef806 */
[----:B------:R-:W-:Y:S06]  /*0d80*/  @!P0 BRA `(.L_x_280) ;  /* 0x0000000000f08947 */ /* 0x000fec0003800000 */
[----:B------:R-:W0:Y:S08]  /*0d90*/  LDC R18, c[0x0][0x388] ;  /* 0x0000e200ff127b82 */ /* 0x000e300000000800 */
[----:B------:R-:W1:Y:S08]  /*0da0*/  LDC.64 R10, c[0x0][0x440] ;  /* 0x00011000ff0a7b82 */ /* 0x000e700000000a00 */
[----:B------:R-:W2:Y:S01]  /*0db0*/  LDC.64 R14, c[0x0][0x448] ;  /* 0x00011200ff0e7b82 */ /* 0x000ea20000000a00 */
[----:B0-----:R-:W-:-:S05]  /*0dc0*/  IMAD R19, R2, R18, R5 ;  /* 0x0000001202137224 */ /* 0x001fca00078e0205 */
[----:B------:R-:W-:Y:S01]  /*0dd0*/  LEA R25, R18, R19, 0x5 ;  /* 0x0000001312197211 */ /* 0x000fe200078e28ff */
[----:B-1----:R-:W-:-:S04]  /*0de0*/  IMAD.WIDE.U32 R8, R19, 0x4, R10 ;  /* 0x0000000413087825 */ /* 0x002fc800078e000a */
[----:B------:R-:W-:Y:S01]  /*0df0*/  IMAD.WIDE.U32 R22, R25, 0x4, R10 ;  /* 0x0000000419167825 */ /* 0x000fe200078e000a */
[----:B------:R-:W3:Y:S03]  /*0e00*/  LDG.E R21, desc[UR8][R8.64] ;  /* 0x0000000808157981 */ /* 0x000ee6000c1e1900 */
[----:B--2---:R-:W-:Y:S02]  /*0e10*/  IMAD.WIDE.U32 R12, R19, 0x4, R14 ;  /* 0x00000004130c7825 */ /* 0x004fe400078e000e */
[----:B------:R-:W2:Y:S04]  /*0e20*/  LDG.E R22, desc[UR8][R22.64] ;  /* 0x0000000816167981 */ /* 0x000ea8000c1e1900 */
[----:B------:R0:W4:Y:S01]  /*0e30*/  LDG.E R20, desc[UR8][R12.64] ;  /* 0x000000080c147981 */ /* 0x000122000c1e1900 */
[----:B------:R-:W-:-:S04]  /*0e40*/  LEA R17, R18, R19, 0x6 ;  /* 0x0000001312117211 */ /* 0x000fc800078e30ff */
[C---:B------:R-:W-:Y:S01]  /*0e50*/  LEA R27, R18.reuse, R17, 0x5 ;  /* 0x00000011121b7211 */ /* 0x040fe200078e28ff */
[----:B------:R-:W-:Y:S01]  /*0e60*/  IMAD.WIDE.U32 R24, R25, 0x4, R14 ;  /* 0x0000000419187825 */ /* 0x000fe200078e000e */
[----:B------:R-:W-:-:S03]  /*0e70*/  LEA R19, R18, R19, 0x7 ;  /* 0x0000001312137211 */ /* 0x000fc600078e38ff */
[----:B0-----:R-:W-:-:S04]  /*0e80*/  IMAD.WIDE.U32 R12, R27, 0x4, R10 ;  /* 0x000000041b0c7825 */ /* 0x001fc800078e000a */
[C---:B------:R-:W-:Y:S02]  /*0e90*/  IMAD.WIDE.U32 R8, R17.reuse, 0x4, R10 ;  /* 0x0000000411087825 */ /* 0x040fe400078e000a */
[----:B------:R-:W5:Y:S02]  /*0ea0*/  LDG.E R13, desc[UR8][R12.64] ;  /* 0x000000080c0d7981 */ /* 0x000f64000c1e1900 */
[----:B------:R-:W-:Y:S02]  /*0eb0*/  IMAD.WIDE.U32 R16, R17, 0x4, R14 ;  /* 0x0000000411107825 */ /* 0x000fe400078e000e */
[----:B------:R-:W5:Y:S02]  /*0ec0*/  LDG.E R9, desc[UR8][R8.64] ;  /* 0x0000000808097981 */ /* 0x000f64000c1e1900 */
[C---:B------:R-:W-:Y:S02]  /*0ed0*/  IMAD.WIDE.U32 R28, R19.reuse, 0x4, R10 ;  /* 0x00000004131c7825 */ /* 0x040fe400078e000a */
[----:B------:R-:W5:Y:S04]  /*0ee0*/  LDG.E R16, desc[UR8][R16.64] ;  /* 0x0000000810107981 */ /* 0x000f68000c1e1900 */
[----:B------:R-:W5:Y:S04]  /*0ef0*/  LDG.E R12, desc[UR8][R24.64] ;  /* 0x00000008180c7981 */ /* 0x000f68000c1e1900 */
[----:B------:R0:W5:Y:S02]  /*0f00*/  LDG.E R8, desc[UR8][R28.64] ;  /* 0x000000081c087981 */ /* 0x000164000c1e1900 */
[----:B0-----:R-:W-:-:S05]  /*0f10*/  IMAD.WIDE.U32 R28, R19, 0x4, R14 ;  /* 0x00000004131c7825 */ /* 0x001fca00078e000e */
[----:B------:R0:W5:Y:S01]  /*0f20*/  LDG.E R17, desc[UR8][R28.64] ;  /* 0x000000081c117981 */ /* 0x000162000c1e1900 */
[----:B---3--:R-:W-:Y:S01]  /*0f30*/  FADD.FTZ R26, R26, R21 ;  /* 0x000000151a1a7221 */ /* 0x008fe20000010000 */
[----:B------:R-:W-:-:S03]  /*0f40*/  LEA R21, R18, R19, 0x5 ;  /* 0x0000001312157211 */ /* 0x000fc600078e28ff */
[----:B--2---:R-:W-:Y:S01]  /*0f50*/  FADD.FTZ R22, R26, R22 ;  /* 0x000000161a167221 */ /* 0x004fe20000010000 */
[----:B------:R-:W-:Y:S01]  /*0f60*/  IMAD.WIDE.U32 R26, R27, 0x4, R14 ;  /* 0x000000041b1a7825 */ /* 0x000fe200078e000e */
[----:B------:R-:W-:-:S03]  /*0f70*/  LEA R19, R18, R19, 0x6 ;  /* 0x0000001312137211 */ /* 0x000fc600078e30ff */
[----:B------:R-:W-:-:S04]  /*0f80*/  IMAD.WIDE.U32 R24, R21, 0x4, R10 ;  /* 0x0000000415187825 */ /* 0x000fc800078e000a */
[----:B----4-:R-:W-:Y:S01]  /*0f90*/  FADD.FTZ R23, R3, R20 ;  /* 0x0000001403177221 */ /* 0x010fe20000010000 */
[----:B------:R-:W2:Y:S01]  /*0fa0*/  LDG.E R26, desc[UR8][R26.64] ;  /* 0x000000081a1a7981 */ /* 0x000ea2000c1e1900 */
[----:B------:R-:W-:-:S03]  /*0fb0*/  IMAD.WIDE.U32 R20, R21, 0x4, R14 ;  /* 0x0000000415147825 */ /* 0x000fc600078e000e */
[----:B------:R1:W3:Y:S01]  /*0fc0*/  LDG.E R3, desc[UR8][R24.64] ;  /* 0x0000000818037981 */ /* 0x0002e2000c1e1900 */
[----:B0-----:R-:W-:-:S03]  /*0fd0*/  IMAD.WIDE.U32 R28, R19, 0x4, R10 ;  /* 0x00000004131c7825 */ /* 0x001fc600078e000a */
[----:B------:R-:W4:Y:S01]  /*0fe0*/  LDG.E R20, desc[UR8][R20.64] ;  /* 0x0000000814147981 */ /* 0x000f22000c1e1900 */
[----:B-1----:R-:W-:Y:S01]  /*0ff0*/  LEA R25, R18, R19, 0x5 ;  /* 0x0000001312197211 */ /* 0x002fe200078e28ff */
[----:B------:R-:W-:Y:S02]  /*1000*/  IMAD.WIDE.U32 R18, R19, 0x4, R14 ;  /* 0x0000000413127825 */ /* 0x000fe400078e000e */
[----:B------:R-:W4:Y:S02]  /*1010*/  LDG.E R24, desc[UR8][R28.64] ;  /* 0x000000081c187981 */ /* 0x000f24000c1e1900 */
[C---:B------:R-:W-:Y:S02]  /*1020*/  IMAD.WIDE.U32 R10, R25.reuse, 0x4, R10 ;  /* 0x00000004190a7825 */ /* 0x040fe400078e000a */
[----:B------:R-:W4:Y:S02]  /*1030*/  LDG.E R18, desc[UR8][R18.64] ;  /* 0x0000000812127981 */ /* 0x000f24000c1e1900 */
[----:B------:R-:W-:-:S02]  /*1040*/  IMAD.WIDE.U32 R14, R25, 0x4, R14 ;  /* 0x00000004190e7825 */ /* 0x000fc400078e000e */
[----:B------:R-:W4:Y:S04]  /*1050*/  LDG.E R10, desc[UR8][R10.64] ;  /* 0x000000080a0a7981 */ /* 0x000f28000c1e1900 */
[----:B------:R-:W4:Y:S01]  /*1060*/  LDG.E R14, desc[UR8][R14.64] ;  /* 0x000000080e0e7981 */ /* 0x000f22000c1e1900 */
[----:B-----5:R-:W-:Y:S01]  /*1070*/  FADD.FTZ R23, R23, R12 ;  /* 0x0000000c17177221 */ /* 0x020fe20000010000 */
[----:B------:R-:W-:-:S03]  /*1080*/  FADD.FTZ R22, R22, R9 ;  /* 0x0000000916167221 */ /* 0x000fc60000010000 */
[----:B------:R-:W-:Y:S01]  /*1090*/  FADD.FTZ R23, R23, R16 ;  /* 0x0000001017177221 */ /* 0x000fe20000010000 */
[----:B------:R-:W-:-:S04]  /*10a0*/  FADD.FTZ R13, R22, R13 ;  /* 0x0000000d160d7221 */ /* 0x000fc80000010000 */
[----:B------:R-:W-:Y:S01]  /*10b0*/  FADD.FTZ R8, R13, R8 ;  /* 0x000000080d087221 */ /* 0x000fe20000010000 */
[----:B------:R-:W-:Y:S01]  /*10c0*/  IADD3 R2, PT, PT, R2, 0x100, RZ ;  /* 0x0000010002027810 */ /* 0x000fe20007ffe0ff */
[----:B--2---:R-:W-:-:S04]  /*10d0*/  FADD.FTZ R26, R23, R26 ;  /* 0x0000001a171a7221 */ /* 0x004fc80000010000 */
[----:B------:R-:W-:Y:S01]  /*10e0*/  FADD.FTZ R17, R26, R17 ;  /* 0x000000111a117221 */ /* 0x000fe20000010000 */
[----:B---3--:R-:W-:-:S03]  /*10f0*/  FADD.FTZ R3, R8, R3 ;  /* 0x0000000308037221 */ /* 0x008fc60000010000 */
[----:B----4-:R-:W-:Y:S01]  /*1100*/  FADD.FTZ R17, R17, R20 ;  /* 0x0000001411117221 */ /* 0x010fe20000010000 */
[----:B------:R-:W-:-:S03]  /*1110*/  FADD.FTZ R3, R3, R24 ;  /* 0x0000001803037221 */ /* 0x000fc60000010000 */
[----:B------:R-:W-:Y:S01]  /*1120*/  FADD.FTZ R17, R17, R18 ;  /* 0x0000001211117221 */ /* 0x000fe20000010000 */
[----:B------:R-:W-:-:S03]  /*1130*/  FADD.FTZ R26, R3, R10 ;  /* 0x0000000a031a7221 */ /* 0x000fc60000010000 */
[----:B------:R-:W-:-:S07]  /*1140*/  FADD.FTZ R3, R17, R14 ;  /* 0x0000000e11037221 */ /* 0x000fce0000010000 */
.L_x_280:
[----:B------:R-:W-:Y:S05]  /*1150*/  BSYNC.RECONVERGENT B1 ;  /* 0x0000000000017941 */ /* 0x000fea0003800200 */
.L_x_279:
[----:B------:R-:W-:Y:S05]  /*1160*/  @!P1 BRA `(.L_x_275) ;  /* 0x0000000000e09947 */ /* 0x000fea0003800000 */
[----:B------:R-:W-:Y:S01]  /*1170*/  ISETP.GE.U32.AND P0, PT, R7, 0x4, PT ;  /* 0x000000040700780c */ /* 0x000fe20003f06070 */
[----:B------:R-:W-:Y:S01]  /*1180*/  BSSY.RECONVERGENT B1, `(.L_x_281) ;  /* 0x0000024000017945 */ /* 0x000fe20003800200 */
[----:B------:R-:W-:-:S04]  /*1190*/  LOP3.LUT R4, R4, 0x3, RZ, 0xc0, !PT ;  /* 0x0000000304047812 */ /* 0x000fc800078ec0ff */
[----:B------:R-:W-:-:S07]  /*11a0*/  ISETP.NE.AND P1, PT, R4, RZ, PT ;  /* 0x000000ff0400720c */ /* 0x000fce0003f25270 */
[----:B------:R-:W-:Y:S06]  /*11b0*/  @!P0 BRA `(.L_x_282) ;  /* 0x0000000000808947 */ /* 0x000fec0003800000 */
[----:B------:R-:W0:Y:S08]  /*11c0*/  LDC R7, c[0x0][0x388] ;  /* 0x0000e200ff077b82 */ /* 0x000e300000000800 */
[----:B------:R-:W1:Y:S08]  /*11d0*/  LDC.64 R8, c[0x0][0x448] ;  /* 0x00011200ff087b82 */ /* 0x000e700000000a00 */
[----:B------:R-:W2:Y:S01]  /*11e0*/  LDC.64 R10, c[0x0][0x440] ;  /* 0x00011000ff0a7b82 */ /* 0x000ea20000000a00 */
[----:B0-----:R-:W-:-:S05]  /*11f0*/  IMAD R12, R2, R7, R5 ;  /* 0x00000007020c7224 */ /* 0x001fca00078e0205 */
[CC--:B------:R-:W-:Y:S01]  /*1200*/  LEA R17, R7.reuse, R12.reuse, 0x5 ;  /* 0x0000000c07117211 */ /* 0x0c0fe200078e28ff */
[----:B-1----:R-:W-:Y:S01]  /*1210*/  IMAD.WIDE.U32 R20, R12, 0x4, R8 ;  /* 0x000000040c147825 */ /* 0x002fe200078e0008 */
[----:B------:R-:W-:-:S03]  /*1220*/  LEA R15, R7, R12, 0x6 ;  /* 0x0000000c070f7211 */ /* 0x000fc600078e30ff */
[--C-:B--2---:R-:W-:Y:S02]  /*1230*/  IMAD.WIDE.U32 R22, R12, 0x4, R10.reuse ;  /* 0x000000040c167825 */ /* 0x104fe400078e000a */
[----:B------:R-:W2:Y:S02]  /*1240*/  LDG.E R20, desc[UR8][R20.64] ;  /* 0x0000000814147981 */ /* 0x000ea4000c1e1900 */
[C---:B------:R-:W-:Y:S02]  /*1250*/  IMAD.WIDE.U32 R18, R17.reuse, 0x4, R10 ;  /* 0x0000000411127825 */ /* 0x040fe400078e000a */
        /* <DEDUP_REMOVED lines=14> */
[----:B--2---:R-:W-:Y:S01]  /*1340*/  FADD.FTZ R3, R3, R20 ;  /* 0x0000001403037221 */ /* 0x004fe20000010000 */
[----:B---3--:R-:W-:-:S04]  /*1350*/  FADD.FTZ R5, R26, R5 ;  /* 0x000000051a057221 */ /* 0x008fc80000010000 */
[----:B----4-:R-:W-:Y:S01]  /*1360*/  FADD.FTZ R5, R5, R18 ;  /* 0x0000001205057221 */ /* 0x010fe20000010000 */
[----:B-----5:R-:W-:-:S03]  /*1370*/  FADD.FTZ R3, R3, R16 ;  /* 0x0000001003037221 */ /* 0x020fc60000010000 */
[----:B------:R-:W-:Y:S01]  /*1380*/  FADD.FTZ R5, R5, R12 ;  /* 0x0000000c05057221 */ /* 0x000fe20000010000 */
[----:B------:R-:W-:-:S03]  /*1390*/  FADD.FTZ R3, R3, R14 ;  /* 0x0000000e03037221 */ /* 0x000fc60000010000 */
[----:B------:R-:W-:Y:S01]  /*13a0*/  FADD.FTZ R26, R5, R10 ;  /* 0x0000000a051a7221 */ /* 0x000fe20000010000 */
[----:B------:R-:W-:-:S07]  /*13b0*/  FADD.FTZ R3, R3, R8 ;  /* 0x0000000803037221 */ /* 0x000fce0000010000 */
.L_x_282:
[----:B------:R-:W-:Y:S05]  /*13c0*/  BSYNC.RECONVERGENT B1 ;  /* 0x0000000000017941 */ /* 0x000fea0003800200 */
.L_x_281:
[----:B------:R-:W-:Y:S05]  /*13d0*/  @!P1 BRA `(.L_x_275) ;  /* 0x0000000000449947 */ /* 0x000fea0003800000 */
[----:B------:R-:W0:Y:S01]  /*13e0*/  LDC R12, c[0x0][0x388] ;  /* 0x0000e200ff0c7b82 */ /* 0x000e220000000800 */
[----:B------:R-:W-:-:S07]  /*13f0*/  LOP3.LUT R13, R6, 0x1f, RZ, 0xc0, !PT ;  /* 0x0000001f060d7812 */ /* 0x000fce00078ec0ff */
[----:B------:R-:W1:Y:S08]  /*1400*/  LDC.64 R8, c[0x0][0x440] ;  /* 0x00011000ff087b82 */ /* 0x000e700000000a00 */
[----:B------:R-:W2:Y:S01]  /*1410*/  LDC.64 R10, c[0x0][0x448] ;  /* 0x00011200ff0a7b82 */ /* 0x000ea20000000a00 */
[----:B0-----:R-:W-:-:S05]  /*1420*/  IMAD R2, R2, R12, UR7 ;  /* 0x0000000702027e24 */ /* 0x001fca000f8e020c */
[----:B------:R-:W-:Y:S02]  /*1430*/  IADD3 R13, PT, PT, R13, R2, RZ ;  /* 0x000000020d0d7210 */ /* 0x000fe40007ffe0ff */
[----:B------:R-:W-:-:S07]  /*1440*/  IADD3 R2, PT, PT, -R4, RZ, RZ ;  /* 0x000000ff04027210 */ /* 0x000fce0007ffe1ff */
.L_x_283:
[----:B-1----:R-:W-:-:S04]  /*1450*/  IMAD.WIDE.U32 R4, R13, 0x4, R8 ;  /* 0x000000040d047825 */ /* 0x002fc800078e0008 */
[----:B--2---:R-:W-:Y:S02]  /*1460*/  IMAD.WIDE.U32 R6, R13, 0x4, R10 ;  /* 0x000000040d067825 */ /* 0x004fe400078e000a */
        /* <DEDUP_REMOVED lines=8> */
.L_x_275:
[----:B------:R-:W-:Y:S05]  /*14f0*/  BSYNC.RECONVERGENT B0 ;  /* 0x0000000000007941 */ /* 0x000fea0003800200 */
.L_x_274:
        /* <DEDUP_REMOVED lines=10> */
[C---:B------:R-:W-:Y:S01]  /*15a0*/  ISETP.NE.AND P1, PT, R2.reuse, RZ, PT ;  /* 0x000000ff0200720c */ /* 0x040fe20003f25270 */
[----:B------:R-:W-:Y:S01]  /*15b0*/  STS [R5], R3 ;  /* 0x0000000305007388 */ /* 0x000fe20000000800 */
[----:B------:R-:W-:Y:S02]  /*15c0*/  LOP3.LUT R4, R7, R4, RZ, 0xfc, !PT ;  /* 0x0000000407047212 */ /* 0x000fe400078efcff */
[----:B------:R-:W-:Y:S01]  /*15d0*/  ISETP.GT.U32.AND P0, PT, R2, 0xf, PT ;  /* 0x0000000f0200780c */ /* 0x000fe20003f04070 */
[----:B------:R-:W-:Y:S01]  /*15e0*/  STS [R5+0x1000], R26 ;  /* 0x0010001a05007388 */ /* 0x000fe20000000800 */
[----:B------:R-:W-:Y:S02]  /*15f0*/  BAR.SYNC.DEFER_BLOCKING 0x0 ;  /* 0x0000000000007b1d */ /* 0x000fe40000010000 */
[----:B------:R-:W-:-:S04]  /*1600*/  ISETP.NE.OR P0, PT, R0, 0x1f, P0 ;  /* 0x0000001f0000780c */ /* 0x000fc80000705670 */
        /* <DEDUP_REMOVED lines=10> */
[----:B------:R-:W0:Y:S01]  /*16b0*/  SHFL.BFLY PT, R3, R12, 0x4, 0x1f ;  /* 0x0c801f000c037f89 */ /* 0x000e2200000e0000 */
[----:B------:R-:W-:-:S03]  /*16c0*/  @!P1 LEA R8, R0, UR5, 0x2 ;  /* 0x0000000500089c11 */ /* 0x000fc6000f8e10ff */
[----:B------:R-:W1:Y:S01]  /*16d0*/  SHFL.BFLY PT, R10, R9, 0x4, 0x1f ;  /* 0x0c801f00090a7f89 */ /* 0x000e6200000e0000 */
        /* <DEDUP_REMOVED lines=14> */
[C---:B------:R-:W-:Y:S01]  /*17c0*/  LEA R0, R2.reuse, UR5, 0x3 ;  /* 0x0000000502007c11 */ /* 0x040fe2000f8e18ff */
[----:B0-----:R-:W0:Y:S01]  /*17d0*/  LDC.64 R4, c[0x0][0x488] ;  /* 0x00012200ff047b82 */ /* 0x001e220000000a00 */
[----:B------:R-:W-:-:S03]  /*17e0*/  IADD3 R9, PT, PT, R2, UR4, RZ ;  /* 0x0000000402097c10 */ /* 0x000fc6000fffe0ff */
        /* <DEDUP_REMOVED lines=10> */
.L_x_284:
        /* <DEDUP_REMOVED lines=15> */
.L_x_3781:


//--------------------- .text._ZN10layer_norm40ln_parallel_residual_bwd_finalize_kernelINS_22Kernel_traits_finalizeILj6144E13__nv_bfloat16S2_S2_S2_fjLb0ELj1024ELj4ENS_18Kernel_traits_baseILj6144ES2_S2_S2_S2_fjLj1024EEEEELb1EEEvNS_9BwdParamsE --------------------------
	.section	.text._ZN10layer_norm40ln_parallel_residual_bwd_finalize_kernelINS_22Kernel_traits_finalizeILj6144E13__nv_bfloat16S2_S2_S2_fjLb0ELj1024ELj4ENS_18Kernel_traits_baseILj6144ES2_S2_S2_S2_fjLj1024EEEEELb1EEEvNS_9BwdParamsE,"ax",@progbits
	.align	128
        .global         _ZN10layer_norm40ln_parallel_residual_bwd_finalize_kernelINS_22Kernel_traits_finalizeILj6144E13__nv_bfloat16S2_S2_S2_fjLb0ELj1024ELj4ENS_18Kernel_traits_baseILj6144ES2_S2_S2_S2_fjLj1024EEEEELb1EEEvNS_9BwdParamsE
        .type           _ZN10layer_norm40ln_parallel_residual_bwd_finalize_kernelINS_22Kernel_traits_finalizeILj6144E13__nv_bfloat16S2_S2_S2_fjLb0ELj1024ELj4ENS_18Kernel_traits_baseILj6144ES2_S2_S2_S2_fjLj1024EEEEELb1EEEvNS_9BwdParamsE,@function
        .size           _ZN10layer_norm40ln_parallel_residual_bwd_finalize_kernelINS_22Kernel_traits_finalizeILj6144E13__nv_bfloat16S2_S2_S2_fjLb0ELj1024ELj4ENS_18Kernel_traits_baseILj6144ES2_S2_S2_S2_fjLj1024EEEEELb1EEEvNS_9BwdParamsE,(.L_x_3782 - _ZN10layer_norm40ln_parallel_residual_bwd_finalize_kernelINS_22Kernel_traits_finalizeILj6144E13__nv_bfloat16S2_S2_S2_fjLb0ELj1024ELj4ENS_18Kernel_traits_baseILj6144ES2_S2_S2_S2_fjLj1024EEEEELb1EEEvNS_9BwdParamsE)
        .other          _ZN10layer_norm40ln_parallel_residual_bwd_finalize_kernelINS_22Kernel_traits_finalizeILj6144E13__nv_bfloat16S2_S2_S2_fjLb0ELj1024ELj4ENS_18Kernel_traits_baseILj6144ES2_S2_S2_S2_fjLj1024EEEEELb1EEEvNS_9BwdParamsE,@"STO_CUDA_ENTRY STV_DEFAULT"
_ZN10layer_norm40ln_parallel_residual_bwd_finalize_kernelINS_22Kernel_traits_finalizeILj6144E13__nv_bfloat16S2_S2_S2_fjLb0ELj1024ELj4ENS_18Kernel_traits_baseILj6144ES2_S2_S2_S2_fjLj1024EEEEELb1EEEvNS_9BwdParamsE:
.text._ZN10layer_norm40ln_parallel_residual_bwd_finalize_kernelINS_22Kernel_traits_finalizeILj6144E13__nv_bfloat16S2_S2_S2_fjLb0ELj1024ELj4ENS_18Kernel_traits_baseILj6144ES2_S2_S2_S2_fjLj1024EEEEELb1EEEvNS_9BwdParamsE:
[----:B------:R-:W-:Y:S01]  /*0000*/  LDC R1, c[0x0][0x37c] ;  /* 0x0000df00ff017b82 */ /* 0x000fe20000000800 */
[----:B------:R-:W0:Y:S01]  /*0010*/  S2R R8, SR_CTAID.X ;  /* 0x0000000000087919 */ /* 0x000e220000002500 */
[----:B------:R-:W1:Y:S01]  /*0020*/  S2R R4, SR_TID.X ;  /* 0x0000000000047919 */ /* 0x000e620000002100 */
[----:B0-----:R-:W-:-:S04]  /*0030*/  SHF.L.U32 R9, R8, 0x5, RZ ;  /* 0x0000000508097819 */ /* 0x001fc800000006ff */
[----:B-1----:R-:W-:-:S04]  /*0040*/  LOP3.LUT R0, R9, 0x1f, R4, 0xf8, !PT ;  /* 0x0000001f09007812 */ /* 0x002fc800078ef804 */
[----:B------:R-:W-:-:S13]  /*0050*/  ISETP.GT.U32.AND P0, PT, R0, 0x17ff, PT ;  /* 0x000017ff0000780c */ /* 0x000fda0003f04070 */
[----:B------:R-:W-:Y:S05]  /*0060*/  @P0 EXIT ;  /* 0x000000000000094d */ /* 0x000fea0003800000 */
[----:B------:R-:W0:Y:S01]  /*0070*/  LDCU UR8, c[0x0][0x380] ;  /* 0x00007000ff0877ac */ /* 0x000e220008000800 */
[----:B------:R-:W-:Y:S01]  /*0080*/  SHF.R.U32.HI R2, RZ, 0x5, R4 ;  /* 0x00000005ff027819 */ /* 0x000fe20000011604 */
[----:B------:R-:W-:Y:S01]  /*0090*/  BSSY.RECONVERGENT B0, `(.L_x_285) ;  /* 0x0000120000007945 */ /* 0x000fe20003800200 */
[----:B------:R-:W-:Y:S01]  /*00a0*/  SHF.L.U32 R8, R8, 0x4, RZ ;  /* 0x0000000408087819 */ /* 0x000fe200000006ff */
[----:B------:R-:W1:Y:S01]  /*00b0*/  LDCU.64 UR6, c[0x0][0x358] ;  /* 0x00006b00ff0677ac */ /* 0x000e620008000a00 */
[----:B------:R-:W-:Y:S01]  /*00c0*/  HFMA2 R18, -RZ, RZ, 0, 0 ;  /* 0x00000000ff127431 */ /* 0x000fe200000001ff */
[----:B------:R-:W-:Y:S01]  /*00d0*/  LOP3.LUT R3, R4, 0x1f, RZ, 0xc0, !PT ;  /* 0x0000001f04037812 */ /* 0x000fe200078ec0ff */
[----:B------:R-:W-:Y:S01]  /*00e0*/  HFMA2 R20, -RZ, RZ, 0, 0 ;  /* 0x00000000ff147431 */ /* 0x000fe200000001ff */
[----:B------:R-:W-:Y:S02]  /*00f0*/  MOV R11, RZ ;  /* 0x000000ff000b7202 */ /* 0x000fe40000000f00 */
[----:B------:R-:W-:-:S02]  /*0100*/  MOV R4, RZ ;  /* 0x000000ff00047202 */ /* 0x000fc40000000f00 */
[----:B------:R-:W-:Y:S02]  /*0110*/  LOP3.LUT R8, R8, 0x7ffffff0, RZ, 0xc0, !PT ;  /* 0x7ffffff008087812 */ /* 0x000fe400078ec0ff */
[----:B0-----:R-:W-:-:S13]  /*0120*/  ISETP.GE.U32.AND P0, PT, R2, UR8, PT ;  /* 0x0000000802007c0c */ /* 0x001fda000bf06070 */
[----:B-1----:R-:W-:Y:S05]  /*0130*/  @P0 BRA `(.L_x_286) ;  /* 0x0000001000540947 */ /* 0x002fea0003800000 */
[----:B------:R-:W-:Y:S01]  /*0140*/  LOP3.LUT R12, R2, 0x20, RZ, 0xfc, !PT ;  /* 0x00000020020c7812 */ /* 0x000fe200078efcff */
[----:B------:R-:W-:Y:S01]  /*0150*/  BSSY.RECONVERGENT B1, `(.L_x_287) ;  /* 0x0000097000017945 */ /* 0x000fe20003800200 */
[-C--:B------:R-:W-:Y:S02]  /*0160*/  LOP3.LUT R4, RZ, R2.reuse, RZ, 0x33, !PT ;  /* 0x00000002ff047212 */ /* 0x080fe400078e33ff */
[----:B------:R-:W-:Y:S02]  /*0170*/  VIMNMX.U32 R7, PT, PT, R12, UR8, !PT ;  /* 0x000000080c077c48 */ /* 0x000fe4000ffe0000 */
[----:B------:R-:W-:Y:S02]  /*0180*/  MOV R5, R2 ;  /* 0x0000000200057202 */ /* 0x000fe40000000f00 */
[----:B------:R-:W-:Y:S02]  /*0190*/  IADD3 R7, PT, PT, R7, R4, RZ ;  /* 0x0000000407077210 */ /* 0x000fe40007ffe0ff */
[----:B------:R-:W-:-:S02]  /*01a0*/  MOV R4, RZ ;  /* 0x000000ff00047202 */ /* 0x000fc40000000f00 */
[C---:B------:R-:W-:Y:S02]  /*01b0*/  ISETP.GE.U32.AND P0, PT, R7.reuse, 0xe0, PT ;  /* 0x000000e00700780c */ /* 0x040fe40003f06070 */
[----:B------:R-:W-:Y:S02]  /*01c0*/  MOV R20, RZ ;  /* 0x000000ff00147202 */ /* 0x000fe40000000f00 */
[----:B------:R-:W-:Y:S02]  /*01d0*/  MOV R11, RZ ;  /* 0x000000ff000b7202 */ /* 0x000fe40000000f00 */
[----:B------:R-:W-:Y:S02]  /*01e0*/  MOV R18, RZ ;  /* 0x000000ff00127202 */ /* 0x000fe40000000f00 */
[----:B------:R-:W-:-:S05]  /*01f0*/  LEA.HI R6, R7, 0x1, RZ, 0x1b ;  /* 0x0000000107067811 */ /* 0x000fca00078fd8ff */
[----:B------:R-:W-:Y:S05]  /*0200*/  @!P0 BRA `(.L_x_288) ;  /* 0x00000008002c8947 */ /* 0x000fea0003800000 */
[----:B------:R-:W0:Y:S01]  /*0210*/  LDC R10, c[0x0][0x388] ;  /* 0x0000e200ff0a7b82 */ /* 0x000e220000000800 */
[C---:B------:R-:W-:Y:S01]  /*0220*/  LOP3.LUT R13, R2.reuse, 0x80, RZ, 0xfc, !PT ;  /* 0x00000080020d7812 */ /* 0x040fe200078efcff */
[----:B------:R-:W-:Y:S01]  /*0230*/  HFMA2 R4, -RZ, RZ, 0, 0 ;  /* 0x00000000ff047431 */ /* 0x000fe200000001ff */
[C---:B------:R-:W-:Y:S02]  /*0240*/  LOP3.LUT R14, R2.reuse, 0xa0, RZ, 0xfc, !PT ;  /* 0x000000a0020e7812 */ /* 0x040fe400078efcff */
[C---:B------:R-:W-:Y:S02]  /*0250*/  LOP3.LUT R15, R2.reuse, 0xc0, RZ, 0xfc, !PT ;  /* 0x000000c0020f7812 */ /* 0x040fe400078efcff */
[C---:B------:R-:W-:Y:S02]  /*0260*/  LOP3.LUT R17, R2.reuse, 0xe0, RZ, 0xfc, !PT ;  /* 0x000000e002117812 */ /* 0x040fe400078efcff */
[C---:B------:R-:W-:Y:S02]  /*0270*/  LOP3.LUT R19, R2.reuse, 0x40, RZ, 0xfc, !PT ;  /* 0x0000004002137812 */ /* 0x040fe400078efcff */
[----:B------:R-:W-:-:S02]  /*0280*/  LOP3.LUT R21, R2, 0x60, RZ, 0xfc, !PT ;  /* 0x0000006002157812 */ /* 0x000fc400078efcff */
[----:B------:R-:W-:Y:S02]  /*0290*/  LOP3.LUT R6, R6, 0xffffff8, RZ, 0xc0, !PT ;  /* 0x0ffffff806067812 */ /* 0x000fe400078ec0ff */
[----:B------:R-:W-:Y:S02]  /*02a0*/  MOV R5, R2 ;  /* 0x0000000200057202 */ /* 0x000fe40000000f00 */
[----:B------:R-:W-:Y:S01]  /*02b0*/  IADD3 R6, PT, PT, -R6, RZ, RZ ;  /* 0x000000ff06067210 */ /* 0x000fe20007ffe1ff */
[-CC-:B0-----:R-:W-:Y:S02]  /*02c0*/  IMAD R28, R12, R10.reuse, R9.reuse ;  /* 0x0000000a0c1c7224 */ /* 0x181fe400078e0209 */
[-CC-:B------:R-:W-:Y:S02]  /*02d0*/  IMAD R12, R13, R10.reuse, R9.reuse ;  /* 0x0000000a0d0c7224 */ /* 0x180fe400078e0209 */
[--C-:B------:R-:W-:Y:S01]  /*02e0*/  IMAD R14, R14, R10, R9.reuse ;  /* 0x0000000a0e0e7224 */ /* 0x100fe200078e0209 */
[----:B------:R-:W-:Y:S01]  /*02f0*/  IADD3 R25, PT, PT, R3, R28, RZ ;  /* 0x0000001c03197210 */ /* 0x000fe20007ffe0ff */
[--C-:B------:R-:W-:Y:S01]  /*0300*/  IMAD R16, R15, R10, R9.reuse ;  /* 0x0000000a0f107224 */ /* 0x100fe200078e0209 */
[----:B------:R-:W-:Y:S01]  /*0310*/  IADD3 R29, PT, PT, R3, R12, RZ ;  /* 0x0000000c031d7210 */ /* 0x000fe20007ffe0ff */
[----:B------:R-:W-:-:S02]  /*0320*/  IMAD R22, R17, R10, R9 ;  /* 0x0000000a11167224 */ /* 0x000fc400078e0209 */
[--C-:B------:R-:W-:Y:S01]  /*0330*/  IMAD R24, R19, R10, R9.reuse ;  /* 0x0000000a13187224 */ /* 0x100fe200078e0209 */
[----:B------:R-:W-:Y:S01]  /*0340*/  IADD3 R19, PT, PT, R3, R14, RZ ;  /* 0x0000000e03137210 */ /* 0x000fe20007ffe0ff */
[--C-:B------:R-:W-:Y:S01]  /*0350*/  IMAD R26, R21, R10, R9.reuse ;  /* 0x0000000a151a7224 */ /* 0x100fe200078e0209 */
[C---:B------:R-:W-:Y:S01]  /*0360*/  IADD3 R21, PT, PT, R3.reuse, R16, RZ ;  /* 0x0000001003157210 */ /* 0x040fe20007ffe0ff */
[----:B------:R-:W-:Y:S01]  /*0370*/  IMAD R9, R2, R10, R9 ;  /* 0x0000000a02097224 */ /* 0x000fe200078e0209 */
[C---:B------:R-:W-:Y:S02]  /*0380*/  IADD3 R23, PT, PT, R3.reuse, R22, RZ ;  /* 0x0000001603177210 */ /* 0x040fe40007ffe0ff */
[C---:B------:R-:W-:Y:S02]  /*0390*/  IADD3 R13, PT, PT, R3.reuse, R24, RZ ;  /* 0x00000018030d7210 */ /* 0x040fe40007ffe0ff */
[C---:B------:R-:W-:Y:S02]  /*03a0*/  IADD3 R27, PT, PT, R3.reuse, R26, RZ ;  /* 0x0000001a031b7210 */ /* 0x040fe40007ffe0ff */
[----:B------:R-:W-:-:S07]  /*03b0*/  IADD3 R9, PT, PT, R3, R9, RZ ;  /* 0x0000000903097210 */ /* 0x000fce0007ffe0ff */
.L_x_289:
        /* <DEDUP_REMOVED lines=17> */
[----:B0-----:R-:W-:-:S05]  /*04d0*/  IMAD.WIDE.U32 R16, R21, 0x4, R14 ;  /* 0x0000000415107825 */ /* 0x001fca00078e000e */
[----:B------:R-:W4:Y:S01]  /*04e0*/  LDG.E R24, desc[UR6][R16.64] ;  /* 0x0000000610187981 */ /* 0x000f22000c1e1900 */
[----:B------:R-:W-:-:S05]  /*04f0*/  IMAD.WIDE.U32 R14, R23, 0x4, R14 ;  /* 0x00000004170e7825 */ /* 0x000fca00078e000e */
[----:B------:R0:W5:Y:S02]  /*0500*/  LDG.E R26, desc[UR6][R14.64] ;  /* 0x000000060e1a7981 */ /* 0x000164000c1e1900 */
[----:B0-----:R-:W0:Y:S02]  /*0510*/  LDC.64 R14, c[0x0][0x448] ;  /* 0x00011200ff0e7b82 */ /* 0x001e240000000a00 */
[----:B0-----:R-:W-:-:S04]  /*0520*/  IMAD.WIDE.U32 R16, R9, 0x4, R14 ;  /* 0x0000000409107825 */ /* 0x001fc800078e000e */
[----:B--2---:R-:W-:-:S04]  /*0530*/  FADD.FTZ R4, R12, R4 ;  /* 0x000000040c047221 */ /* 0x004fc80000010000 */
[----:B---3--:R-:W-:Y:S02]  /*0540*/  FADD.FTZ R4, R4, R22 ;  /* 0x0000001604047221 */ /* 0x008fe40000010000 */
[----:B------:R0:W2:Y:S02]  /*0550*/  LDG.E R22, desc[UR6][R16.64] ;  /* 0x0000000610167981 */ /* 0x0000a4000c1e1900 */
[----:B0-----:R-:W-:-:S04]  /*0560*/  IMAD.WIDE.U32 R16, R25, 0x4, R14 ;  /* 0x0000000419107825 */ /* 0x001fc800078e000e */
[----:B----4-:R-:W-:Y:S01]  /*0570*/  FADD.FTZ R4, R4, R24 ;  /* 0x0000001804047221 */ /* 0x010fe20000010000 */
[----:B------:R0:W3:Y:S02]  /*0580*/  LDG.E R12, desc[UR6][R16.64] ;  /* 0x00000006100c7981 */ /* 0x0000e4000c1e1900 */
[----:B0-----:R-:W-:-:S05]  /*0590*/  IMAD.WIDE.U32 R16, R13, 0x4, R14 ;  /* 0x000000040d107825 */ /* 0x001fca00078e000e */
        /* <DEDUP_REMOVED lines=10> */
[----:B0-----:R-:W-:-:S04]  /*0640*/  IMAD.WIDE.U32 R16, R21, 0x4, R14 ;  /* 0x0000000415107825 */ /* 0x001fc800078e000e */
[----:B------:R-:W-:-:S04]  /*0650*/  IMAD.WIDE.U32 R14, R23, 0x4, R14 ;  /* 0x00000004170e7825 */ /* 0x000fc800078e000e */
[----:B--2---:R-:W-:Y:S02]  /*0660*/  FADD.FTZ R12, R24, R12 ;  /* 0x0000000c180c7221 */ /* 0x004fe40000010000 */
[----:B------:R0:W2:Y:S02]  /*0670*/  LDG.E R24, desc[UR6][R16.64] ;  /* 0x0000000610187981 */ /* 0x0000a4000c1e1900 */
[----:B0-----:R-:W0:Y:S01]  /*0680*/  LDC.64 R16, c[0x0][0x450] ;  /* 0x00011400ff107b82 */ /* 0x001e220000000a00 */
[----:B---3--:R-:W-:Y:S02]  /*0690*/  FADD.FTZ R12, R12, R22 ;  /* 0x000000160c0c7221 */ /* 0x008fe40000010000 */
[----:B------:R0:W3:Y:S02]  /*06a0*/  LDG.E R22, desc[UR6][R14.64] ;  /* 0x000000060e167981 */ /* 0x0000e4000c1e1900 */
[----:B----4-:R-:W-:Y:S01]  /*06b0*/  FADD.FTZ R20, R12, R20 ;  /* 0x000000140c147221 */ /* 0x010fe20000010000 */
[----:B0-----:R-:W-:-:S05]  /*06c0*/  IMAD.WIDE.U32 R14, R9, 0x4, R16 ;  /* 0x00000004090e7825 */ /* 0x001fca00078e0010 */
[----:B------:R0:W4:Y:S02]  /*06d0*/  LDG.E R12, desc[UR6][R14.64] ;  /* 0x000000060e0c7981 */ /* 0x000124000c1e1900 */
[----:B0-----:R-:W-:-:S04]  /*06e0*/  IMAD.WIDE.U32 R14, R25, 0x4, R16 ;  /* 0x00000004190e7825 */ /* 0x001fc800078e0010 */
[----:B--2---:R-:W-:Y:S02]  /*06f0*/  FADD.FTZ R20, R20, R24 ;  /* 0x0000001814147221 */ /* 0x004fe40000010000 */
[----:B------:R0:W2:Y:S02]  /*0700*/  LDG.E R24, desc[UR6][R14.64] ;  /* 0x000000060e187981 */ /* 0x0000a4000c1e1900 */
[----:B0-----:R-:W-:-:S04]  /*0710*/  IMAD.WIDE.U32 R14, R13, 0x4, R16 ;  /* 0x000000040d0e7825 */ /* 0x001fc800078e0010 */
[----:B----4-:R-:W-:Y:S02]  /*0720*/  FADD.FTZ R12, R12, R11 ;  /* 0x0000000b0c0c7221 */ /* 0x010fe40000010000 */
        /* <DEDUP_REMOVED lines=13> */
[----:B0-----:R-:W0:Y:S01]  /*0800*/  LDC.64 R14, c[0x0][0x458] ;  /* 0x00011600ff0e7b82 */ /* 0x001e220000000a00 */
[----:B------:R-:W-:-:S04]  /*0810*/  IMAD.WIDE.U32 R16, R23, 0x4, R16 ;  /* 0x0000000417107825 */ /* 0x000fc800078e0010 */
[----:B--2---:R-:W-:Y:S02]  /*0820*/  FADD.FTZ R24, R11, R24 ;  /* 0x000000180b187221 */ /* 0x004fe40000010000 */
[----:B------:R0:W2:Y:S02]  /*0830*/  LDG.E R11, desc[UR6][R16.64] ;  /* 0x00000006100b7981 */ /* 0x0000a4000c1e1900 */
        /* <DEDUP_REMOVED lines=20> */
[----:B------:R-:W2:Y:S01]  /*0980*/  LDG.E R15, desc[UR6][R14.64] ;  /* 0x000000060e0f7981 */ /* 0x000ea2000c1e1900 */
[----:B----4-:R-:W-:-:S03]  /*0990*/  FADD.FTZ R18, R18, R24 ;  /* 0x0000001812127221 */ /* 0x010fc60000010000 */
[----:B------:R-:W4:Y:S01]  /*09a0*/  LDG.E R24, desc[UR6][R16.64] ;  /* 0x0000000610187981 */ /* 0x000f22000c1e1900 */
[----:B------:R-:W-:-:S04]  /*09b0*/  IADD3 R6, PT, PT, R6, 0x8, RZ ;  /* 0x0000000806067810 */ /* 0x000fc80007ffe0ff */
[----:B------:R-:W-:Y:S01]  /*09c0*/  ISETP.NE.AND P0, PT, R6, RZ, PT ;  /* 0x000000ff0600720c */ /* 0x000fe20003f05270 */
[----:B-----5:R-:W-:Y:S01]  /*09d0*/  FADD.FTZ R4, R4, R26 ;  /* 0x0000001a04047221 */ /* 0x020fe20000010000 */
[----:B---3--:R-:W-:Y:S01]  /*09e0*/  FADD.FTZ R20, R20, R22 ;  /* 0x0000001614147221 */ /* 0x008fe20000010000 */
[----:B--2---:R-:W-:Y:S01]  /*09f0*/  FADD.FTZ R11, R12, R11 ;  /* 0x0000000b0c0b7221 */ /* 0x004fe20000010000 */
[----:B------:R-:W-:Y:S02]  /*0a00*/  IADD3 R5, PT, PT, R5, 0x100, RZ ;  /* 0x0000010005057810 */ /* 0x000fe40007ffe0ff */
        /* <DEDUP_REMOVED lines=9> */
[----:B------:R-:W-:Y:S01]  /*0aa0*/  FADD.FTZ R18, R18, R15 ;  /* 0x0000000f12127221 */ /* 0x000fe20000010000 */
[----:B------:R-:W-:Y:S06]  /*0ab0*/  @P0 BRA `(.L_x_289) ;  /* 0xfffffff800400947 */ /* 0x000fec000383ffff */
.L_x_288:
[----:B------:R-:W-:Y:S05]  /*0ac0*/  BSYNC.RECONVERGENT B1 ;  /* 0x0000000000017941 */ /* 0x000fea0003800200 */
.L_x_287:
        /* <DEDUP_REMOVED lines=8> */
[----:B------:R-:W0:Y:S08]  /*0b50*/  LDC R9, c[0x0][0x388] ;  /* 0x0000e200ff097b82 */ /* 0x000e300000000800 */
[----:B------:R-:W1:Y:S08]  /*0b60*/  LDC.64 R12, c[0x0][0x440] ;  /* 0x00011000ff0c7b82 */ /* 0x000e700000000a00 */
[----:B------:R-:W2:Y:S08]  /*0b70*/  LDC.64 R16, c[0x0][0x450] ;  /* 0x00011400ff107b82 */ /* 0x000eb00000000a00 */
[----:B------:R-:W3:Y:S01]  /*0b80*/  LDC.64 R14, c[0x0][0x448] ;  /* 0x00011200ff0e7b82 */ /* 0x000ee20000000a00 */
[----:B0-----:R-:W-:-:S07]  /*0b90*/  IMAD R19, R5, R9, R0 ;  /* 0x0000000905137224 */ /* 0x001fce00078e0200 */
[----:B------:R-:W0:Y:S01]  /*0ba0*/  LDC.64 R22, c[0x0][0x458] ;  /* 0x00011600ff167b82 */ /* 0x000e220000000a00 */
[----:B-1----:R-:W-:-:S05]  /*0bb0*/  IMAD.WIDE.U32 R26, R19, 0x4, R12 ;  /* 0x00000004131a7825 */ /* 0x002fca00078e000c */
[----:B------:R2:W4:Y:S02]  /*0bc0*/  LDG.E R21, desc[UR6][R26.64] ;  /* 0x000000061a157981 */ /* 0x000524000c1e1900 */
[----:B--2---:R-:W-:-:S04]  /*0bd0*/  IMAD.WIDE.U32 R26, R19, 0x4, R16 ;  /* 0x00000004131a7825 */ /* 0x004fc800078e0010 */
[C---:B---3--:R-:W-:Y:S01]  /*0be0*/  IMAD.WIDE.U32 R28, R19.reuse, 0x4, R14 ;  /* 0x00000004131c7825 */ /* 0x048fe200078e000e */
[----:B------:R-:W2:Y:S03]  /*0bf0*/  LDG.E R10, desc[UR6][R26.64] ;  /* 0x000000061a0a7981 */ /* 0x000ea6000c1e1900 */
[----:B0-----:R-:W-:Y:S02]  /*0c00*/  IMAD.WIDE.U32 R24, R19, 0x4, R22 ;  /* 0x0000000413187825 */ /* 0x001fe400078e0016 */
[----:B------:R-:W3:Y:S04]  /*0c10*/  LDG.E R29, desc[UR6][R28.64] ;  /* 0x000000061c1d7981 */ /* 0x000ee8000c1e1900 */
[----:B------:R2:W5:Y:S01]  /*0c20*/  LDG.E R28, desc[UR6][R24.64] ;  /* 0x00000006181c7981 */ /* 0x000562000c1e1900 */
[----:B----4-:R-:W-:Y:S01]  /*0c30*/  FADD.FTZ R4, R4, R21 ;  /* 0x0000001504047221 */ /* 0x010fe20000010000 */
[----:B------:R-:W-:Y:S01]  /*0c40*/  LEA R21, R9, R19, 0x5 ;  /* 0x0000001309157211 */ /* 0x000fe200078e28ff */
[----:B--2---:R-:W-:-:S04]  /*0c50*/  FADD.FTZ R25, R11, R10 ;  /* 0x0000000a0b197221 */ /* 0x004fc80000010000 */
[----:B------:R-:W-:-:S04]  /*0c60*/  IMAD.WIDE.U32 R10, R21, 0x4, R14 ;  /* 0x00000004150a7825 */ /* 0x000fc800078e000e */
[----:B---3--:R-:W-:Y:S01]  /*0c70*/  FADD.FTZ R24, R20, R29 ;  /* 0x0000001d14187221 */ /* 0x008fe20000010000 */
[----:B------:R0:W2:Y:S01]  /*0c80*/  LDG.E R27, desc[UR6][R10.64] ;  /* 0x000000060a1b7981 */ /* 0x0000a2000c1e1900 */
[----:B-----5:R-:W-:Y:S01]  /*0c90*/  FADD.FTZ R26, R18, R28 ;  /* 0x0000001c121a7221 */ /* 0x020fe20000010000 */
[----:B------:R-:W-:-:S04]  /*0ca0*/  IMAD.WIDE.U32 R28, R21, 0x4, R12 ;  /* 0x00000004151c7825 */ /* 0x000fc800078e000c */
[C---:B0-----:R-:W-:Y:S02]  /*0cb0*/  IMAD.WIDE.U32 R10, R21.reuse, 0x4, R16 ;  /* 0x00000004150a7825 */ /* 0x041fe400078e0010 */
[----:B------:R0:W3:Y:S02]  /*0cc0*/  LDG.E R29, desc[UR6][R28.64] ;  /* 0x000000061c1d7981 */ /* 0x0000e4000c1e1900 */
[----:B------:R-:W-:Y:S02]  /*0cd0*/  IMAD.WIDE.U32 R20, R21, 0x4, R22 ;  /* 0x0000000415147825 */ /* 0x000fe400078e0016 */
[----:B------:R-:W4:Y:S04]  /*0ce0*/  LDG.E R10, desc[UR6][R10.64] ;  /* 0x000000060a0a7981 */ /* 0x000f28000c1e1900 */
[----:B------:R-:W5:Y:S01]  /*0cf0*/  LDG.E R21, desc[UR6][R20.64] ;  /* 0x0000000614157981 */ /* 0x000f62000c1e1900 */
[----:B0-----:R-:W-:-:S05]  /*0d00*/  LEA R28, R9, R19, 0x6 ;  /* 0x00000013091c7211 */ /* 0x001fca00078e30ff */
[----:B------:R-:W-:-:S06]  /*0d10*/  IMAD.WIDE.U32 R18, R28, 0x4, R12 ;  /* 0x000000041c127825 */ /* 0x000fcc00078e000c */
[----:B------:R-:W5:Y:S01]  /*0d20*/  LDG.E R19, desc[UR6][R18.64] ;  /* 0x0000000612137981 */ /* 0x000f62000c1e1900 */
[----:B--2---:R-:W-:Y:S01]  /*0d30*/  FADD.FTZ R24, R24, R27 ;  /* 0x0000001b18187221 */ /* 0x004fe20000010000 */
[----:B------:R-:W-:-:S05]  /*0d40*/  LEA R27, R9, R28, 0x5 ;  /* 0x0000001c091b7211 */ /* 0x000fca00078e28ff */
[----:B------:R-:W-:-:S06]  /*0d50*/  IMAD.WIDE.U32 R12, R27, 0x4, R12 ;  /* 0x000000041b0c7825 */ /* 0x000fcc00078e000c */
[----:B------:R-:W2:Y:S01]  /*0d60*/  LDG.E R13, desc[UR6][R12.64] ;  /* 0x000000060c0d7981 */ /* 0x000ea2000c1e1900 */
[----:B---3--:R-:W-:Y:S01]  /*0d70*/  FADD.FTZ R4, R4, R29 ;  /* 0x0000001d04047221 */ /* 0x008fe20000010000 */
[----:B----4-:R-:W-:Y:S01]  /*0d80*/  FADD.FTZ R25, R25, R10 ;  /* 0x0000000a19197221 */ /* 0x010fe20000010000 */
[----:B------:R-:W-:-:S04]  /*0d90*/  IMAD.WIDE.U32 R10, R28, 0x4, R16 ;  /* 0x000000041c0a7825 */ /* 0x000fc800078e0010 */
[----:B-----5:R-:W-:Y:S01]  /*0da0*/  FADD.FTZ R26, R26, R21 ;  /* 0x000000151a1a7221 */ /* 0x020fe20000010000 */
[C---:B------:R-:W-:Y:S01]  /*0db0*/  IMAD.WIDE.U32 R20, R28.reuse, 0x4, R14 ;  /* 0x000000041c147825 */ /* 0x040fe200078e000e */
[----:B------:R-:W3:Y:S03]  /*0dc0*/  LDG.E R10, desc[UR6][R10.64] ;  /* 0x000000060a0a7981 */ /* 0x000ee6000c1e1900 */
[----:B------:R-:W-:Y:S01]  /*0dd0*/  IMAD.WIDE.U32 R28, R28, 0x4, R22 ;  /* 0x000000041c1c7825 */ /* 0x000fe200078e0016 */
[----:B------:R-:W4:Y:S03]  /*0de0*/  LDG.E R9, desc[UR6][R20.64] ;  /* 0x0000000614097981 */ /* 0x000f26000c1e1900 */
[C---:B------:R-:W-:Y:S02]  /*0df0*/  IMAD.WIDE.U32 R14, R27.reuse, 0x4, R14 ;  /* 0x000000041b0e7825 */ /* 0x040fe400078e000e */
[----:B------:R-:W5:Y:S02]  /*0e00*/  LDG.E R29, desc[UR6][R28.64] ;  /* 0x000000061c1d7981 */ /* 0x000f64000c1e1900 */
[----:B------:R-:W-:-:S02]  /*0e10*/  IMAD.WIDE.U32 R16, R27, 0x4, R16 ;  /* 0x000000041b107825 */ /* 0x000fc400078e0010 */
[----:B------:R-:W5:Y:S02]  /*0e20*/  LDG.E R14, desc[UR6][R14.64] ;  /* 0x000000060e0e7981 */ /* 0x000f64000c1e1900 */
[----:B------:R-:W-:Y:S02]  /*0e30*/  IMAD.WIDE.U32 R22, R27, 0x4, R22 ;  /* 0x000000041b167825 */ /* 0x000fe400078e0016 */
[----:B------:R-:W5:Y:S04]  /*0e40*/  LDG.E R17, desc[UR6][R16.64] ;  /* 0x0000000610117981 */ /* 0x000f68000c1e1900 */
[----:B------:R-:W5:Y:S01]  /*0e50*/  LDG.E R23, desc[UR6][R22.64] ;  /* 0x0000000616177981 */ /* 0x000f62000c1e1900 */
[----:B------:R-:W-:Y:S01]  /*0e60*/  FADD.FTZ R4, R4, R19 ;  /* 0x0000001304047221 */ /* 0x000fe20000010000 */
[----:B------:R-:W-:-:S03]  /*0e70*/  IADD3 R5, PT, PT, R5, 0x80, RZ ;  /* 0x0000008005057810 */ /* 0x000fc60007ffe0ff */
[----:B--2---:R-:W-:Y:S01]  /*0e80*/  FADD.FTZ R4, R4, R13 ;  /* 0x0000000d04047221 */ /* 0x004fe20000010000 */
[----:B---3--:R-:W-:Y:S01]  /*0e90*/  FADD.FTZ R10, R25, R10 ;  /* 0x0000000a190a7221 */ /* 0x008fe20000010000 */
[----:B----4-:R-:W-:Y:S01]  /*0ea0*/  FADD.FTZ R9, R24, R9 ;  /* 0x0000000918097221 */ /* 0x010fe20000010000 */
[----:B-----5:R-:W-:-:S03]  /*0eb0*/  FADD.FTZ R26, R26, R29 ;  /* 0x0000001d1a1a7221 */ /* 0x020fc60000010000 */
[----:B------:R-:W-:Y:S01]  /*0ec0*/  FADD.FTZ R20, R9, R14 ;  /* 0x0000000e09147221 */ /* 0x000fe20000010000 */
[----:B------:R-:W-:Y:S01]  /*0ed0*/  FADD.FTZ R11, R10, R17 ;  /* 0x000000110a0b7221 */ /* 0x000fe20000010000 */
[----:B------:R-:W-:-:S07]  /*0ee0*/  FADD.FTZ R18, R26, R23 ;  /* 0x000000171a127221 */ /* 0x000fce0000010000 */
.L_x_291:
[----:B------:R-:W-:Y:S05]  /*0ef0*/  BSYNC.RECONVERGENT B1 ;  /* 0x0000000000017941 */ /* 0x000fea0003800200 */
.L_x_290:
[----:B------:R-:W-:Y:S05]  /*0f00*/  @!P1 BRA `(.L_x_286) ;  /* 0x0000000000e09947 */ /* 0x000fea0003800000 */
[----:B------:R-:W-:Y:S01]  /*0f10*/  ISETP.NE.AND P1, PT, R6, 0x1, PT ;  /* 0x000000010600780c */ /* 0x000fe20003f25270 */
[----:B------:R-:W-:Y:S01]  /*0f20*/  BSSY.RECONVERGENT B1, `(.L_x_292) ;  /* 0x0000023000017945 */ /* 0x000fe20003800200 */
[----:B------:R-:W-:-:S11]  /*0f30*/  LOP3.LUT P0, RZ, R7, 0x20, RZ, 0xc0, !PT ;  /* 0x0000002007ff7812 */ /* 0x000fd6000780c0ff */
[----:B------:R-:W-:Y:S05]  /*0f40*/  @!P1 BRA `(.L_x_293) ;  /* 0x0000000000809947 */ /* 0x000fea0003800000 */
[----:B------:R-:W0:Y:S08]  /*0f50*/  LDC R21, c[0x0][0x388] ;  /* 0x0000e200ff157b82 */ /* 0x000e300000000800 */
[----:B------:R-:W1:Y:S08]  /*0f60*/  LDC.64 R14, c[0x0][0x440] ;  /* 0x00011000ff0e7b82 */ /* 0x000e700000000a00 */
[----:B------:R-:W2:Y:S08]  /*0f70*/  LDC.64 R12, c[0x0][0x448] ;  /* 0x00011200ff0c7b82 */ /* 0x000eb00000000a00 */
[----:B------:R-:W3:Y:S01]  /*0f80*/  LDC.64 R22, c[0x0][0x450] ;  /* 0x00011400ff167b82 */ /* 0x000ee20000000a00 */
[----:B0-----:R-:W-:-:S05]  /*0f90*/  IMAD R7, R5, R21, R0 ;  /* 0x0000001505077224 */ /* 0x001fca00078e0200 */
[----:B------:R-:W-:Y:S02]  /*0fa0*/  LEA R21, R21, R7, 0x5 ;  /* 0x0000000715157211 */ /* 0x000fe400078e28ff */
[----:B------:R-:W0:Y:S01]  /*0fb0*/  LDC.64 R16, c[0x0][0x458] ;  /* 0x00011600ff107b82 */ /* 0x000e220000000a00 */
[----:B-1----:R-:W-:-:S04]  /*0fc0*/  IMAD.WIDE.U32 R28, R7, 0x4, R14 ;  /* 0x00000004071c7825 */ /* 0x002fc800078e000e */
[C---:B--2---:R-:W-:Y:S01]  /*0fd0*/  IMAD.WIDE.U32 R26, R7.reuse, 0x4, R12 ;  /* 0x00000004071a7825 */ /* 0x044fe200078e000c */
[----:B------:R-:W2:Y:S03]  /*0fe0*/  LDG.E R9, desc[UR6][R28.64] ;  /* 0x000000061c097981 */ /* 0x000ea6000c1e1900 */
[----:B---3--:R-:W-:Y:S01]  /*0ff0*/  IMAD.WIDE.U32 R24, R7, 0x4, R22 ;  /* 0x0000000407187825 */ /* 0x008fe200078e0016 */
[----:B------:R-:W3:Y:S03]  /*1000*/  LDG.E R19, desc[UR6][R26.64] ;  /* 0x000000061a137981 */ /* 0x000ee6000c1e1900 */
[----:B------:R-:W-:Y:S01]  /*1010*/  IMAD.WIDE.U32 R14, R21, 0x4, R14 ;  /* 0x00000004150e7825 */ /* 0x000fe200078e000e */
[----:B------:R-:W4:Y:S03]  /*1020*/  LDG.E R10, desc[UR6][R24.64] ;  /* 0x00000006180a7981 */ /* 0x000f26000c1e1900 */
[----:B0-----:R-:W-:-:S02]  /*1030*/  IMAD.WIDE.U32 R6, R7, 0x4, R16 ;  /* 0x0000000407067825 */ /* 0x001fc400078e0010 */
[----:B------:R-:W5:Y:S02]  /*1040*/  LDG.E R15, desc[UR6][R14.64] ;  /* 0x000000060e0f7981 */ /* 0x000f64000c1e1900 */
[C---:B------:R-:W-:Y:S02]  /*1050*/  IMAD.WIDE.U32 R12, R21.reuse, 0x4, R12 ;  /* 0x00000004150c7825 */ /* 0x040fe400078e000c */
        /* <DEDUP_REMOVED lines=8> */
[----:B---3--:R-:W-:Y:S01]  /*10e0*/  FADD.FTZ R19, R20, R19 ;  /* 0x0000001314137221 */ /* 0x008fe20000010000 */
[----:B----4-:R-:W-:Y:S02]  /*10f0*/  FADD.FTZ R10, R11, R10 ;  /* 0x0000000a0b0a7221 */ /* 0x010fe40000010000 */
[----:B-----5:R-:W-:Y:S01]  /*1100*/  FADD.FTZ R4, R4, R15 ;  /* 0x0000000f04047221 */ /* 0x020fe20000010000 */
[----:B------:R-:W-:Y:S01]  /*1110*/  FADD.FTZ R18, R18, R7 ;  /* 0x0000000712127221 */ /* 0x000fe20000010000 */
[----:B------:R-:W-:Y:S01]  /*1120*/  FADD.FTZ R20, R19, R12 ;  /* 0x0000000c13147221 */ /* 0x000fe20000010000 */
[----:B------:R-:W-:-:S02]  /*1130*/  FADD.FTZ R11, R10, R23 ;  /* 0x000000170a0b7221 */ /* 0x000fc40000010000 */
[----:B------:R-:W-:-:S07]  /*1140*/  FADD.FTZ R18, R18, R17 ;  /* 0x0000001112127221 */ /* 0x000fce0000010000 */
.L_x_293:
[----:B------:R-:W-:Y:S05]  /*1150*/  BSYNC.RECONVERGENT B1 ;  /* 0x0000000000017941 */ /* 0x000fea0003800200 */
.L_x_292:
[----:B------:R-:W-:Y:S05]  /*1160*/  @P0 BRA `(.L_x_286) ;  /* 0x0000000000480947 */ /* 0x000fea0003800000 */
[----:B------:R-:W0:Y:S01]  /*1170*/  LDC.64 R16, c[0x0][0x440] ;  /* 0x00011000ff107b82 */ /* 0x000e220000000a00 */
[----:B------:R-:W1:Y:S07]  /*1180*/  LDCU UR4, c[0x0][0x388] ;  /* 0x00007100ff0477ac */ /* 0x000e6e0008000800 */
[----:B------:R-:W2:Y:S08]  /*1190*/  LDC.64 R14, c[0x0][0x448] ;  /* 0x00011200ff0e7b82 */ /* 0x000eb00000000a00 */
[----:B------:R-:W3:Y:S01]  /*11a0*/  LDC.64 R12, c[0x0][0x450] ;  /* 0x00011400ff0c7b82 */ /* 0x000ee20000000a00 */
[----:B-1----:R-:W-:-:S07]  /*11b0*/  IMAD R5, R5, UR4, R0 ;  /* 0x0000000405057c24 */ /* 0x002fce000f8e0200 */
[----:B------:R-:W1:Y:S01]  /*11c0*/  LDC.64 R6, c[0x0][0x458] ;  /* 0x00011600ff067b82 */ /* 0x000e620000000a00 */
[----:B0-----:R-:W-:-:S06]  /*11d0*/  IMAD.WIDE.U32 R16, R5, 0x4, R16 ;  /* 0x0000000405107825 */ /* 0x001fcc00078e0010 */
[----:B------:R-:W4:Y:S01]  /*11e0*/  LDG.E R17, desc[UR6][R16.64] ;  /* 0x0000000610117981 */ /* 0x000f22000c1e1900 */
[----:B--2---:R-:W-:-:S06]  /*11f0*/  IMAD.WIDE.U32 R14, R5, 0x4, R14 ;  /* 0x00000004050e7825 */ /* 0x004fcc00078e000e */
[----:B------:R-:W2:Y:S01]  /*1200*/  LDG.E R15, desc[UR6][R14.64] ;  /* 0x000000060e0f7981 */ /* 0x000ea2000c1e1900 */
[----:B---3--:R-:W-:-:S06]  /*1210*/  IMAD.WIDE.U32 R12, R5, 0x4, R12 ;  /* 0x00000004050c7825 */ /* 0x008fcc00078e000c */
[----:B------:R-:W3:Y:S01]  /*1220*/  LDG.E R12, desc[UR6][R12.64] ;  /* 0x000000060c0c7981 */ /* 0x000ee2000c1e1900 */
[----:B-1----:R-:W-:-:S06]  /*1230*/  IMAD.WIDE.U32 R6, R5, 0x4, R6 ;  /* 0x0000000405067825 */ /* 0x002fcc00078e0006 */
[----:B------:R-:W5:Y:S01]  /*1240*/  LDG.E R7, desc[UR6][R6.64] ;  /* 0x0000000606077981 */ /* 0x000f62000c1e1900 */
[----:B----4-:R-:W-:Y:S01]  /*1250*/  FADD.FTZ R4, R4, R17 ;  /* 0x0000001104047221 */ /* 0x010fe20000010000 */
[----:B--2---:R-:W-:Y:S01]  /*1260*/  FADD.FTZ R20, R20, R15 ;  /* 0x0000000f14147221 */ /* 0x004fe20000010000 */
[----:B---3--:R-:W-:Y:S01]  /*1270*/  FADD.FTZ R11, R11, R12 ;  /* 0x0000000c0b0b7221 */ /* 0x008fe20000010000 */
[----:B-----5:R-:W-:-:S07]  /*1280*/  FADD.FTZ R18, R18, R7 ;  /* 0x0000000712127221 */ /* 0x020fce0000010000 */
.L_x_286:
[----:B------:R-:W-:Y:S05]  /*1290*/  BSYNC.RECONVERGENT B0 ;  /* 0x0000000000007941 */ /* 0x000fea0003800200 */
.L_x_285:
[----:B------:R-:W0:Y:S01]  /*12a0*/  S2R R5, SR_TID.X ;  /* 0x0000000000057919 */ /* 0x000e220000002100 */
[----:B------:R-:W1:Y:S01]  /*12b0*/  S2UR UR5, SR_CgaCtaId ;  /* 0x00000000000579c3 */ /* 0x000e620000008800 */
[----:B------:R-:W-:Y:S01]  /*12c0*/  UMOV UR4, 0x400 ;  /* 0x0000040000047882 */ /* 0x000fe20000000000 */
[C---:B------:R-:W-:Y:S02]  /*12d0*/  SHF.L.U32 R7, R3.reuse, 0x7, RZ ;  /* 0x0000000703077819 */ /* 0x040fe400000006ff */
[C---:B------:R-:W-:Y:S02]  /*12e0*/  ISETP.NE.AND P1, PT, R3.reuse, RZ, PT ;  /* 0x000000ff0300720c */ /* 0x040fe40003f25270 */
[----:B------:R-:W-:-:S04]  /*12f0*/  ISETP.GT.U32.AND P0, PT, R3, 0xf, PT ;  /* 0x0000000f0300780c */ /* 0x000fc80003f04070 */
[C---:B------:R-:W-:Y:S01]  /*1300*/  ISETP.NE.OR P0, PT, R2.reuse, 0x1f, P0 ;  /* 0x0000001f0200780c */ /* 0x040fe20000705670 */
[----:B-1----:R-:W-:Y:S01]  /*1310*/  ULEA UR4, UR5, UR4, 0x18 ;  /* 0x0000000405047291 */ /* 0x002fe2000f8ec0ff */
[----:B0-----:R-:W-:-:S05]  /*1320*/  LOP3.LUT R0, R2, 0x1f, R5, 0x78, !PT ;  /* 0x0000001f02007812 */ /* 0x001fca00078e7805 */
[----:B------:R-:W-:Y:S02]  /*1330*/  @!P1 LEA R2, R2, UR4, 0x2 ;  /* 0x0000000402029c11 */ /* 0x000fe4000f8e10ff */
        /* <DEDUP_REMOVED lines=28> */
[----:B--2---:R-:W-:Y:S01]  /*1500*/  FADD.FTZ R9, R11, R0 ;  /* 0x000000000b097221 */ /* 0x004fe20000010000 */
[----:B---3--:R-:W-:-:S04]  /*1510*/  FADD.FTZ R16, R14, R5 ;  /* 0x000000050e107221 */ /* 0x008fc80000010000 */
[----:B------:R-:W1:Y:S04]  /*1520*/  SHFL.BFLY PT, R0, R9, 0x4, 0x1f ;  /* 0x0c801f0009007f89 */ /* 0x000e6800000e0000 */
[----:B------:R-:W2:Y:S04]  /*1530*/  SHFL.BFLY PT, R5, R4, 0x4, 0x1f ;  /* 0x0c801f0004057f89 */ /* 0x000ea800000e0000 */
[----:B------:R-:W3:Y:S01]  /*1540*/  SHFL.BFLY PT, R13, R16, 0x4, 0x1f ;  /* 0x0c801f00100d7f89 */ /* 0x000ee200000e0000 */
[----:B0-----:R-:W-:-:S05]  /*1550*/  FADD.FTZ R6, R12, R7 ;  /* 0x000000070c067221 */ /* 0x001fca0000010000 */
[----:B------:R-:W0:Y:S01]  /*1560*/  SHFL.BFLY PT, R7, R6, 0x8, 0x1f ;  /* 0x0d001f0006077f89 */ /* 0x000e2200000e0000 */
[----:B-1----:R-:W-:Y:S01]  /*1570*/  FADD.FTZ R10, R9, R0 ;  /* 0x00000000090a7221 */ /* 0x002fe20000010000 */
[----:B--2---:R-:W-:-:S04]  /*1580*/  FADD.FTZ R5, R4, R5 ;  /* 0x0000000504057221 */ /* 0x004fc80000010000 */
[----:B------:R-:W1:Y:S01]  /*1590*/  SHFL.BFLY PT, R11, R10, 0x8, 0x1f ;  /* 0x0d001f000a0b7f89 */ /* 0x000e6200000e0000 */
[----:B---3--:R-:W-:-:S03]  /*15a0*/  FADD.FTZ R13, R16, R13 ;  /* 0x0000000d100d7221 */ /* 0x008fc60000010000 */
        /* <DEDUP_REMOVED lines=11> */
[----:B------:R0:W-:Y:S01]  /*1660*/  @!P1 STS [R2+0x4000], R9 ;  /* 0x0040000902009388 */ /* 0x0001e20000000800 */
[----:B-1----:R-:W-:Y:S01]  /*1670*/  FADD.FTZ R12, R11, R12 ;  /* 0x0000000c0b0c7221 */ /* 0x002fe20000010000 */
[----:B--2---:R-:W-:-:S04]  /*1680*/  FADD.FTZ R7, R0, R7 ;  /* 0x0000000700077221 */ /* 0x004fc80000010000 */
[----:B------:R0:W-:Y:S01]  /*1690*/  @!P1 STS [R2+0x4180], R12 ;  /* 0x0041800c02009388 */ /* 0x0001e20000000800 */
[----:B---3--:R-:W-:-:S03]  /*16a0*/  FADD.FTZ R15, R14, R15 ;  /* 0x0000000f0e0f7221 */ /* 0x008fc60000010000 */
[----:B------:R0:W-:Y:S04]  /*16b0*/  @!P1 STS [R2+0x4080], R7 ;  /* 0x0040800702009388 */ /* 0x0001e80000000800 */
[----:B------:R0:W-:Y:S01]  /*16c0*/  @!P1 STS [R2+0x4100], R15 ;  /* 0x0041000f02009388 */ /* 0x0001e20000000800 */
[----:B------:R-:W-:Y:S06]  /*16d0*/  BAR.SYNC.DEFER_BLOCKING 0x0 ;  /* 0x0000000000007b1d */ /* 0x000fec0000010000 */
[----:B------:R-:W-:Y:S05]  /*16e0*/  @P0 EXIT ;  /* 0x000000000000094d */ /* 0x000fea0003800000 */
[C---:B------:R-:W-:Y:S01]  /*16f0*/  LEA R0, R3.reuse, UR4, 0x3 ;  /* 0x0000000403007c11 */ /* 0x040fe2000f8e18ff */
[----:B0-----:R-:W0:Y:S01]  /*1700*/  LDC.64 R12, c[0x0][0x488] ;  /* 0x00012200ff0c7b82 */ /* 0x001e220000000a00 */
[----:B------:R-:W-:-:S03]  /*1710*/  IADD3 R3, PT, PT, R3, R8, RZ ;  /* 0x0000000803037210 */ /* 0x000fc60007ffe0ff */
        /* <DEDUP_REMOVED lines=9> */
[----:B-1----:R-:W-:Y:S01]  /*17b0*/  IMAD.WIDE.U32 R6, R3, 0x4, R6 ;  /* 0x0000000403067825 */ /* 0x002fe200078e0006 */
        /* <DEDUP_REMOVED lines=10> */
.L_x_294:
        /* <DEDUP_REMOVED lines=10> */
.L_x_3782:


//--------------------- .text._ZN10layer_norm31ln_parallel_residual_bwd_kernelINS_13Kernel_traitsI13__nv_bfloat16S2_S2_S2_fjLj6144ELj1ELj1ELj8ELj16ENS_18Kernel_traits_baseILj6144ES2_S2_S2_S2_fjLj256EEEEELb1ELb1ELb1EEEvNS_9BwdParamsE --------------------------
	.section	.text._ZN10layer_norm31ln_parallel_residual_bwd_kernelINS_13Kernel_traitsI13__nv_bfloat16S2_S2_S2_fjLj6144ELj1ELj1ELj8ELj16ENS_18Kernel_traits_baseILj6144ES2_S2_S2_S2_fjLj256EEEEELb1ELb1ELb1EEEvNS_9BwdParamsE,"ax",@progbits
	.align	128
        .global         _ZN10layer_norm31ln_parallel_residual_bwd_kernelINS_13Kernel_traitsI13__nv_bfloat16S2_S2_S2_fjLj6144ELj1ELj1ELj8ELj16ENS_18Kernel_traits_baseILj6144ES2_S2_S2_S2_fjLj256EEEEELb1ELb1ELb1EEEvNS_9BwdParamsE
        .type           _ZN10layer_norm31ln_parallel_residual_bwd_kernelINS_13Kernel_traitsI13__nv_bfloat16S2_S2_S2_fjLj6144ELj1ELj1ELj8ELj16ENS_18Kernel_traits_baseILj6144ES2_S2_S2_S2_fjLj256EEEEELb1ELb1ELb1EEEvNS_9BwdParamsE,@function
        .size           _ZN10layer_norm31ln_parallel_residual_bwd_kernelINS_13Kernel_traitsI13__nv_bfloat16S2_S2_S2_fjLj6144ELj1ELj1ELj8ELj16ENS_18Kernel_traits_baseILj6144ES2_S2_S2_S2_fjLj256EEEEELb1ELb1ELb1EEEvNS_9BwdParamsE,(.L_x_3783 - _ZN10layer_norm31ln_parallel_residual_bwd_kernelINS_13Kernel_traitsI13__nv_bfloat16S2_S2_S2_fjLj6144ELj1ELj1ELj8ELj16ENS_18Kernel_traits_baseILj6144ES2_S2_S2_S2_fjLj256EEEEELb1ELb1ELb1EEEvNS_9BwdParamsE)
        .other          _ZN10layer_norm31ln_parallel_residual_bwd_kernelINS_13Kernel_traitsI13__nv_bfloat16S2_S2_S2_fjLj6144ELj1ELj1ELj8ELj16ENS_18Kernel_traits_baseILj6144ES2_S2_S2_S2_fjLj256EEEEELb1ELb1ELb1EEEvNS_9BwdParamsE,@"STO_CUDA_ENTRY STV_DEFAULT"
_ZN10layer_norm31ln_parallel_residual_bwd_kernelINS_13Kernel_traitsI13__nv_bfloat16S2_S2_S2_fjLj6144ELj1ELj1ELj8ELj16ENS_18Kernel_traits_baseILj6144ES2_S2_S2_S2_fjLj256EEEEELb1ELb1ELb1EEEvNS_9BwdParamsE:
.text._ZN10layer_norm31ln_parallel_residual_bwd_kernelINS_13Kernel_traitsI13__nv_bfloat16S2_S2_S2_fjLj6144ELj1ELj1ELj8ELj16ENS_18Kernel_traits_baseILj6144ES2_S2_S2_S2_fjLj256EEEEELb1ELb1ELb1EEEvNS_9BwdParamsE:
        /* <DEDUP_REMOVED lines=63> */
[----:B------:R-:W-:Y:S01]  /*03f0*/  IMAD.MOV.U32 R113, RZ, RZ, RZ ;  /* 0x000000ffff717224 */ /* 0x000fe200078e00ff */
[----:B------:R-:W-:Y:S01]  /*0400*/  MOV R111, UR7 ;  /* 0x00000007006f7c02 */ /* 0x000fe20008000f00 */
[----:B------:R-:W5:Y:S01]  /*0410*/  LDG.E.128 R4, desc[UR8][R2.64+0x2000] ;  /* 0x0020000802047981 */ /* 0x000f62000c1e1d00 */
[----:B--2---:R-:W-:Y:S02]  /*0420*/  UISETP.NE.U32.AND UP0, UPT, UR4, URZ, UPT ;  /* 0x000000ff0400728c */ /* 0x004fe4000bf05070 */
[----:B---3--:R-:W-:-:S02]  /*0430*/  UISETP.NE.AND UP1, UPT, UR10, URZ, UPT ;  /* 0x000000ff0a00728c */ /* 0x008fc4000bf25270 */
[----:B------:R-:W-:Y:S01]  /*0440*/  UISETP.NE.AND.EX UP0, UPT, UR5, URZ, UPT, UP0 ;  /* 0x000000ff0500728c */ /* 0x000fe2000bf05300 */
[----:B------:R-:W0:Y:S03]  /*0450*/  LDCU UR6, c[0x0][0x408] ;  /* 0x00008100ff0677ac */ /* 0x000e260008000800 */
[----:B------:R-:W-:Y:S02]  /*0460*/  PLOP3.LUT P4, PT, PT, PT, UP1, 0x80, 0x8 ;  /* 0x000000000008781c */ /* 0x000fe40003f8f018 */
[----:B------:R-:W-:Y:S01]  /*0470*/  PLOP3.LUT P0, PT, PT, PT, UP0, 0x80, 0x8 ;  /* 0x000000000008781c */ /* 0x000fe20003f0f008 */
[----:B------:R-:W1:Y:S01]  /*0480*/  LDCU UR11, c[0x0][0x388] ;  /* 0x00007100ff0b77ac */ /* 0x000e620008000800 */
[----:B------:R-:W2:Y:S01]  /*0490*/  LDCU UR14, c[0x0][0x400] ;  /* 0x00008000ff0e77ac */ /* 0x000ea20008000800 */
[----:B------:R-:W3:Y:S01]  /*04a0*/  LDCU.64 UR4, c[0x0][0x478] ;  /* 0x00008f00ff0477ac */ /* 0x000ee20008000a00 */
[----:B------:R-:W0:Y:S01]  /*04b0*/  LDCU.64 UR12, c[0x0][0x470] ;  /* 0x00008e00ff0c77ac */ /* 0x000e220008000a00 */
[----:B----4-:R-:W-:Y:S01]  /*04c0*/  PRMT R110, R12, 0x7632, R110 ;  /* 0x000076320c6e7816 */ /* 0x010fe2000000006e */
[----:B------:R-:W-:Y:S01]  /*04d0*/  IMAD.U32 R124, R13, 0x10000, RZ ;  /* 0x000100000d7c7824 */ /* 0x000fe200078e00ff */
[----:B------:R-:W-:Y:S01]  /*04e0*/  PRMT R108, R14, 0x7632, R108 ;  /* 0x000076320e6c7816 */ /* 0x000fe2000000006c */
[----:B------:R-:W-:Y:S01]  /*04f0*/  IMAD.U32 R122, R15, 0x10000, RZ ;  /* 0x000100000f7a7824 */ /* 0x000fe200078e00ff */
[----:B-----5:R-:W-:Y:S01]  /*0500*/  PRMT R106, R8, 0x7632, R106 ;  /* 0x00007632086a7816 */ /* 0x020fe2000000006a */
[----:B------:R-:W-:Y:S01]  /*0510*/  IMAD.U32 R120, R9, 0x10000, RZ ;  /* 0x0001000009787824 */ /* 0x000fe200078e00ff */
[----:B------:R-:W-:Y:S01]  /*0520*/  PRMT R104, R10, 0x7632, R104 ;  /* 0x000076320a687816 */ /* 0x000fe20000000068 */
        /* <DEDUP_REMOVED lines=28> */
[----:B0123--:R-:W-:-:S07]  /*06f0*/  SHF.L.U32 R99, R99, 0x10, RZ ;  /* 0x0000001063637819 */ /* 0x00ffce00000006ff */
.L_x_320:
[----:B0-----:R-:W0:Y:S01]  /*0700*/  LDC.64 R40, c[0x0][0x3a8] ;  /* 0x0000ea00ff287b82 */ /* 0x001e220000000a00 */
[----:B------:R-:W-:-:S05]  /*0710*/  IMAD R0, R111, UR11, RZ ;  /* 0x0000000b6f007c24 */ /* 0x000fca000f8e02ff */
[----:B------:R-:W-:Y:S02]  /*0720*/  SHF.R.S32.HI R25, RZ, 0x1f, R0 ;  /* 0x0000001fff197819 */ /* 0x000fe40000011400 */
[----:B------:R-:W1:Y:S02]  /*0730*/  LDC.64 R44, c[0x0][0x428] ;  /* 0x00010a00ff2c7b82 */ /* 0x000e640000000a00 */
[----:B------:R-:W-:-:S04]  /*0740*/  LEA.HI R25, R25, R0, RZ, 0x3 ;  /* 0x0000000019197211 */ /* 0x000fc800078f18ff */
[----:B------:R-:W-:Y:S02]  /*0750*/  LEA.HI.SX32 R131, R25, R90, 0x1d ;  /* 0x0000005a19837211 */ /* 0x000fe400078feaff */
[----:B------:R-:W2:Y:S03]  /*0760*/  LDC.64 R132, c[0x0][0x3c0] ;  /* 0x0000f000ff847b82 */ /* 0x000ea60000000a00 */
[----:B------:R-:W-:-:S04]  /*0770*/  VIADD R127, R131, 0x100 ;  /* 0x00000100837f7836 */ /* 0x000fc80000000000 */
[--C-:B0-----:R-:W-:Y:S01]  /*0780*/  IMAD.WIDE.U32 R32, R127, 0x10, R40.reuse ;  /* 0x000000107f207825 */ /* 0x101fe200078e0028 */
[----:B------:R-:W0:Y:S03]  /*0790*/  LDC.64 R134, c[0x0][0x3c8] ;  /* 0x0000f200ff867b82 */ /* 0x000e260000000a00 */
[C---:B------:R-:W-:Y:S02]  /*07a0*/  IMAD.WIDE.U32 R24, R131.reuse, 0x10, R40 ;  /* 0x0000001083187825 */ /* 0x040fe400078e0028 */
[----:B------:R-:W3:Y:S01]  /*07b0*/  LDG.E.128 R32, desc[UR8][R32.64] ;  /* 0x0000000820207981 */ /* 0x000ee2000c1e1d00 */
[----:B------:R-:W-:Y:S01]  /*07c0*/  IADD3 R98, PT, PT, R131, 0x200, RZ ;  /* 0x0000020083627810 */ /* 0x000fe20007ffe0ff */
[----:B-1----:R-:W-:Y:S02]  /*07d0*/  IMAD.WIDE.U32 R36, R127, 0x10, R44 ;  /* 0x000000107f247825 */ /* 0x002fe400078e002c */
[----:B------:R-:W4:Y:S02]  /*07e0*/  LDG.E.128 R24, desc[UR8][R24.64] ;  /* 0x0000000818187981 */ /* 0x000f24000c1e1d00 */
[----:B------:R-:W-:-:S02]  /*07f0*/  IMAD.WIDE.U32 R40, R98, 0x10, R40 ;  /* 0x0000001062287825 */ /* 0x000fc400078e0028 */
[----:B------:R-:W4:Y:S02]  /*0800*/  LDG.E.128 R36, desc[UR8][R36.64] ;  /* 0x0000000824247981 */ /* 0x000f24000c1e1d00 */
[----:B--2---:R-:W-:Y:S02]  /*0810*/  IMAD.WIDE R132, R111, 0x4, R132 ;  /* 0x000000046f847825 */ /* 0x004fe400078e0284 */
[----:B------:R-:W2:Y:S02]  /*0820*/  LDG.E.128 R40, desc[UR8][R40.64] ;  /* 0x0000000828287981 */ /* 0x000ea4000c1e1d00 */
[--C-:B------:R-:W-:Y:S02]  /*0830*/  IMAD.WIDE.U32 R28, R131, 0x10, R44.reuse ;  /* 0x00000010831c7825 */ /* 0x100fe400078e002c */
[----:B------:R-:W2:Y:S02]  /*0840*/  LDG.E R0, desc[UR8][R132.64] ;  /* 0x0000000884007981 */ /* 0x000ea4000c1e1900 */
[----:B------:R-:W-:-:S02]  /*0850*/  IMAD.WIDE.U32 R44, R98, 0x10, R44 ;  /* 0x00000010622c7825 */ /* 0x000fc400078e002c */
[----:B------:R-:W2:Y:S02]  /*0860*/  LDG.E.128 R28, desc[UR8][R28.64] ;  /* 0x000000081c1c7981 */ /* 0x000ea4000c1e1d00 */
[----:B0-----:R-:W-:Y:S02]  /*0870*/  IMAD.WIDE R134, R111, 0x4, R134 ;  /* 0x000000046f867825 */ /* 0x001fe400078e0286 */
[----:B------:R-:W2:Y:S04]  /*0880*/  LDG.E.128 R44, desc[UR8][R44.64] ;  /* 0x000000082c2c7981 */ /* 0x000ea8000c1e1d00 */
[----:B------:R0:W2:Y:S01]  /*0890*/  LDG.E R126, desc[UR8][R134.64] ;  /* 0x00000008867e7981 */ /* 0x0000a2000c1e1900 */
[----:B------:R-:W-:-:S04]  /*08a0*/  ISETP.NE.U32.AND P1, PT, RZ, UR12, PT ;  /* 0x0000000cff007c0c */ /* 0x000fc8000bf25070 */
[----:B------:R-:W-:Y:S02]  /*08b0*/  ISETP.NE.AND.EX P1, PT, RZ, UR13, PT, P1 ;  /* 0x0000000dff007c0c */ /* 0x000fe4000bf25310 */
[----:B------:R-:W-:Y:S02]  /*08c0*/  LOP3.LUT P2, RZ, R90, 0x1f, RZ, 0xc0, !PT ;  /* 0x0000001f5aff7812 */ /* 0x000fe4000784c0ff */
[C---:B---3--:R-:W-:Y:S01]  /*08d0*/  PRMT R153, R32.reuse, 0x7632, R153 ;  /* 0x0000763220997816 */ /* 0x048fe20000000099 */
[----:B------:R-:W-:Y:S01]  /*08e0*/  IMAD.U32 R175, R32, 0x10000, RZ ;  /* 0x0001000020af7824 */ /* 0x000fe200078e00ff */
[C---:B------:R-:W-:Y:S02]  /*08f0*/  PRMT R154, R33.reuse, 0x7632, R154 ;  /* 0x00007632219a7816 */ /* 0x040fe4000000009a */
[----:B------:R-:W-:-:S05]  /*0900*/  SHF.L.U32 R181, R33, 0x10, RZ ;  /* 0x0000001021b57819 */ /* 0x000fca00000006ff */
[----:B------:R-:W1:Y:S01]  /*0910*/  @P1 LDC.64 R32, c[0x0][0x3b8] ;  /* 0x0000ee00ff201b82 */ /* 0x000e620000000a00 */
[C---:B------:R-:W-:Y:S01]  /*0920*/  PRMT R155, R34.reuse, 0x7632, R155 ;  /* 0x00007632229b7816 */ /* 0x040fe2000000009b */
[----:B------:R-:W-:Y:S01]  /*0930*/  IMAD.U32 R187, R34, 0x10000, RZ ;  /* 0x0001000022bb7824 */ /* 0x000fe200078e00ff */
[C---:B------:R-:W-:Y:S02]  /*0940*/  PRMT R156, R35.reuse, 0x7632, R156 ;  /* 0x00007632239c7816 */ /* 0x040fe4000000009c */
[----:B------:R-:W-:Y:S01]  /*0950*/  SHF.L.U32 R185, R35, 0x10, RZ ;  /* 0x0000001023b97819 */ /* 0x000fe200000006ff */
[C---:B----4-:R-:W-:Y:S01]  /*0960*/  IMAD.U32 R138, R24.reuse, 0x10000, RZ ;  /* 0x00010000188a7824 */ /* 0x050fe200078e00ff */
[----:B------:R-:W-:Y:S01]  /*0970*/  PRMT R136, R24, 0x7632, R136 ;  /* 0x0000763218887816 */ /* 0x000fe20000000088 */
[----:B------:R-:W3:Y:S01]  /*0980*/  @P1 LDC.64 R34, c[0x0][0x3b8] ;  /* 0x0000ee00ff221b82 */ /* 0x000ee20000000a00 */
[C---:B------:R-:W-:Y:S02]  /*0990*/  PRMT R142, R25.reuse, 0x7632, R142 ;  /* 0x00007632198e7816 */ /* 0x040fe4000000008e */
[----:B------:R-:W-:-:S05]  /*09a0*/  SHF.L.U32 R144, R25, 0x10, RZ ;  /* 0x0000001019907819 */ /* 0x000fca00000006ff */
[----:B------:R-:W4:Y:S01]  /*09b0*/  LDC.64 R24, c[0x0][0x3b0] ;  /* 0x0000ec00ff187b82 */ /* 0x000f220000000a00 */
[C---:B0-----:R-:W-:Y:S01]  /*09c0*/  PRMT R134, R36.reuse, 0x7632, R134 ;  /* 0x0000763224867816 */ /* 0x041fe20000000086 */
[----:B------:R-:W-:Y:S01]  /*09d0*/  IMAD.U32 R135, R36, 0x10000, RZ ;  /* 0x0001000024877824 */ /* 0x000fe200078e00ff */
[C---:B------:R-:W-:Y:S02]  /*09e0*/  PRMT R186, R37.reuse, 0x7632, R186 ;  /* 0x0000763225ba7816 */ /* 0x040fe400000000ba */
[----:B------:R-:W-:-:S03]  /*09f0*/  SHF.L.U32 R139, R37, 0x10, RZ ;  /* 0x00000010258b7819 */ /* 0x000fc600000006ff */
[----:B------:R-:W0:Y:S01]  /*0a00*/  @P1 LDC.64 R36, c[0x0][0x3b8] ;  /* 0x0000ee00ff241b82 */ /* 0x000e220000000a00 */
[C---:B------:R-:W-:Y:S01]  /*0a10*/  PRMT R132, R38.reuse, 0x7632, R132 ;  /* 0x0000763226847816 */ /* 0x040fe20000000084 */
[----:B------:R-:W-:Y:S01]  /*0a20*/  IMAD.U32 R143, R38, 0x10000, RZ ;  /* 0x00010000268f7824 */ /* 0x000fe200078e00ff */
[C---:B------:R-:W-:Y:S01]  /*0a30*/  PRMT R38, R39.reuse, 0x7632, R38 ;  /* 0x0000763227267816 */ /* 0x040fe20000000026 */
[----:B------:R-:W-:Y:S01]  /*0a40*/  IMAD.U32 R147, R26, 0x10000, RZ ;  /* 0x000100001a937824 */ /* 0x000fe200078e00ff */
[----:B------:R-:W-:Y:S01]  /*0a50*/  SHF.L.U32 R133, R39, 0x10, RZ ;  /* 0x0000001027857819 */ /* 0x000fe200000006ff */
[----:B--2---:R-:W-:Y:S01]  /*0a60*/  IMAD.U32 R171, R42, 0x10000, RZ ;  /* 0x000100002aab7824 */ /* 0x004fe200078e00ff */
[----:B------:R-:W-:Y:S02]  /*0a70*/  PRMT R146, R26, 0x7632, R146 ;  /* 0x000076321a927816 */ /* 0x000fe40000000092 */
[C---:B------:R-:W-:Y:S02]  /*0a80*/  PRMT R149, R27.reuse, 0x7632, R149 ;  /* 0x000076321b957816 */ /* 0x040fe40000000095 */
[----:B------:R-:W-:-:S02]  /*0a90*/  SHF.L.U32 R151, R27, 0x10, RZ ;  /* 0x000000101b977819 */ /* 0x000fc400000006ff */
[----:B------:R-:W-:Y:S01]  /*0aa0*/  PRMT R39, R40, 0x7632, R39 ;  /* 0x0000763228277816 */ /* 0x000fe20000000027 */
[----:B------:R-:W2:Y:S01]  /*0ab0*/  @P0 LDC.64 R26, c[0x0][0x438] ;  /* 0x00010e00ff1a0b82 */ /* 0x000ea20000000a00 */
[----:B------:R-:W-:Y:S02]  /*0ac0*/  PRMT R157, R41, 0x7632, R157 ;  /* 0x00007632299d7816 */ /* 0x000fe4000000009d */
[----:B------:R-:W-:Y:S02]  /*0ad0*/  PRMT R158, R42, 0x7632, R158 ;  /* 0x000076322a9e7816 */ /* 0x000fe4000000009e */
[----:B------:R-:W-:Y:S02]  /*0ae0*/  PRMT R42, R43, 0x7632, R42 ;  /* 0x000076322b2a7816 */ /* 0x000fe4000000002a */
[----:B------:R-:W-:Y:S01]  /*0af0*/  FSEL R0, R0, RZ, !P4 ;  /* 0x000000ff00007208 */ /* 0x000fe20006000000 */
[----:B-1----:R-:W-:Y:S01]  /*0b00*/  @P1 IMAD.WIDE.U32 R32, R131, 0x8, R32 ;  /* 0x0000000883201825 */ /* 0x002fe200078e0020 */
[----:B------:R-:W-:-:S02]  /*0b10*/  SHF.L.U32 R149, R149, 0x10, RZ ;  /* 0x0000001095957819 */ /* 0x000fc400000006ff */
[----:B------:R-:W-:Y:S01]  /*0b20*/  SHF.L.U32 R157, R157, 0x10, RZ ;  /* 0x000000109d9d7819 */ /* 0x000fe200000006ff */
[----:B------:R-:W-:Y:S01]  /*0b30*/  IMAD.U32 R39, R39, 0x10000, RZ ;  /* 0x0001000027277824 */ /* 0x000fe200078e00ff */
[C---:B------:R-:W-:Y:S01]  /*0b40*/  PRMT R140, R28.reuse, 0x7632, R140 ;  /* 0x000076321c8c7816 */ /* 0x040fe2000000008c */
        /* <DEDUP_REMOVED lines=12> */
[----:B------:R-:W-:-:S02]  /*0c10*/  IMAD.U32 R158, R158, 0x10000, RZ ;  /* 0x000100009e9e7824 */ /* 0x000fc400078e00ff */
[C---:B------:R-:W-:Y:S01]  /*0c20*/  FADD.FTZ R161, -R0.reuse, R138 ;  /* 0x0000008a00a17221 */ /* 0x040fe20000010100 */
[C---:B------:R-:W-:Y:S01]  /*0c30*/  FADD.FTZ R167, -R0.reuse, R147 ;  /* 0x0000009300a77221 */ /* 0x040fe20000010100 */
[C---:B------:R-:W-:Y:S01]  /*0c40*/  FADD.FTZ R191, -R0.reuse, R149 ;  /* 0x0000009500bf7221 */ /* 0x040fe20000010100 */
[C---:B------:R-:W-:Y:S01]  /*0c50*/  FADD.FTZ R177, -R0.reuse, R39 ;  /* 0x0000002700b17221 */ /* 0x040fe20000010100 */
[C---:B------:R-:W-:Y:S01]  /*0c60*/  FADD.FTZ R173, -R0.reuse, R157 ;  /* 0x0000009d00ad7221 */ /* 0x040fe20000010100 */
[----:B------:R1:W5:Y:S01]  /*0c70*/  @P1 LDG.E.64 R128, desc[UR8][R32.64] ;  /* 0x0000000820801981 */ /* 0x000362000c1e1b00 */
[C---:B------:R-:W-:Y:S01]  /*0c80*/  FADD.FTZ R165, -R0.reuse, R144 ;  /* 0x0000009000a57221 */ /* 0x040fe20000010100 */
        /* <DEDUP_REMOVED lines=17> */
[----:B------:R-:W-:Y:S01]  /*0da0*/  FADD.FTZ R39, -R0, R42 ;  /* 0x0000002a00277221 */ /* 0x000fe20000010100 */
[----:B-1----:R-:W-:-:S02]  /*0db0*/  IMAD.U32 R32, R140, 0x10000, RZ ;  /* 0x000100008c207824 */ /* 0x002fc400078e00ff */
[----:B------:R-:W-:Y:S01]  /*0dc0*/  FMUL.FTZ R157, R125, R130 ;  /* 0x000000827d9d7220 */ /* 0x000fe20000410000 */
[----:B---3--:R-:W-:-:S04]  /*0dd0*/  @P1 IMAD.WIDE.U32 R34, R127, 0x8, R34 ;  /* 0x000000087f221825 */ /* 0x008fc800078e0022 */
[----:B------:R-:W-:Y:S01]  /*0de0*/  FMUL.FTZ R0, R126, R161 ;  /* 0x000000a17e007220 */ /* 0x000fe20000410000 */
[----:B------:R-:W-:Y:S02]  /*0df0*/  PRMT R150, R30, 0x7632, R150 ;  /* 0x000076321e967816 */ /* 0x000fe40000000096 */
[C---:B------:R-:W-:Y:S01]  /*0e00*/  PRMT R136, R44.reuse, 0x7632, R136 ;  /* 0x000076322c887816 */ /* 0x040fe20000000088 */
[----:B------:R-:W-:Y:S01]  /*0e10*/  IMAD.U32 R146, R44, 0x10000, RZ ;  /* 0x000100002c927824 */ /* 0x000fe200078e00ff */
[----:B------:R-:W-:Y:S01]  /*0e20*/  PRMT R198, R45, 0x7632, R198 ;  /* 0x000076322dc67816 */ /* 0x000fe200000000c6 */
[----:B----4-:R-:W-:Y:S01]  /*0e30*/  IMAD.WIDE.U32 R42, R127, 0x8, R24 ;  /* 0x000000087f2a7825 */ /* 0x010fe200078e0018 */
[----:B------:R-:W-:-:S03]  /*0e40*/  SHF.L.U32 R155, R45, 0x10, RZ ;  /* 0x000000102d9b7819 */ /* 0x000fc600000006ff */
[----:B------:R-:W-:Y:S01]  /*0e50*/  FMUL.FTZ R160, R110, R32 ;  /* 0x000000206ea07220 */ /* 0x000fe20000410000 */
[----:B------:R-:W-:Y:S01]  /*0e60*/  PRMT R148, R29, 0x7632, R148 ;  /* 0x000076321d947816 */ /* 0x000fe20000000094 */
[----:B------:R-:W-:Y:S01]  /*0e70*/  IMAD.WIDE.U32 R44, R131, 0x8, R24 ;  /* 0x00000008832c7825 */ /* 0x000fe200078e0018 */
[----:B------:R-:W-:-:S03]  /*0e80*/  SHF.L.U32 R137, R29, 0x10, RZ ;  /* 0x000000101d897819 */ /* 0x000fc600000006ff */
[----:B------:R-:W-:Y:S01]  /*0e90*/  FMUL.FTZ R169, R126, R169 ;  /* 0x000000a97ea97220 */ /* 0x000fe20000410000 */
[----:B------:R1:W5:Y:S01]  /*0ea0*/  @P1 LDG.E.64 R2, desc[UR8][R34.64] ;  /* 0x0000000822021981 */ /* 0x000362000c1e1b00 */
[----:B------:R-:W-:-:S04]  /*0eb0*/  IMAD.WIDE.U32 R40, R98, 0x8, R24 ;  /* 0x0000000862287825 */ /* 0x000fc800078e0018 */
[----:B------:R-:W-:Y:S01]  /*0ec0*/  FADD.FTZ R25, RZ, R157 ;  /* 0x0000009dff197221 */ /* 0x000fe20000010000 */
[----:B------:R-:W-:Y:S01]  /*0ed0*/  FFMA.FTZ R24, R0, R157, RZ ;  /* 0x0000009d00187223 */ /* 0x000fe200000100ff */
[----:B------:R-:W-:Y:S02]  /*0ee0*/  IMAD.U32 R33, R150, 0x10000, RZ ;  /* 0x0001000096217824 */ /* 0x000fe400078e00ff */
[----:B------:R-:W-:Y:S01]  /*0ef0*/  FMUL.FTZ R150, R124, R137 ;  /* 0x000000897c967220 */ /* 0x000fe20000410000 */
[----:B------:R-:W-:Y:S01]  /*0f00*/  FADD.FTZ R25, R25, R160 ;  /* 0x000000a019197221 */ /* 0x000fe20000010000 */
[----:B0-----:R-:W-:-:S04]  /*0f10*/  @P1 IMAD.WIDE.U32 R36, R98, 0x8, R36 ;  /* 0x0000000862241825 */ /* 0x001fc800078e0024 */
[----:B------:R-:W-:Y:S01]  /*0f20*/  FMUL.FTZ R161, R126, R165 ;  /* 0x000000a57ea17220 */ /* 0x000fe20000410000 */
[----:B-1----:R-:W-:Y:S01]  /*0f30*/  SHF.L.U32 R34, R148, 0x10, RZ ;  /* 0x0000001094227819 */ /* 0x002fe200000006ff */
[----:B------:R-:W-:Y:S01]  /*0f40*/  FFMA.FTZ R24, R169, R160, R24 ;  /* 0x000000a0a9187223 */ /* 0x000fe20000010018 */
[----:B------:R-:W-:Y:S01]  /*0f50*/  PRMT R152, R31, 0x7632, R152 ;  /* 0x000076321f987816 */ /* 0x000fe20000000098 */
[----:B------:R-:W-:Y:S02]  /*0f60*/  IMAD.U32 R141, R30, 0x10000, RZ ;  /* 0x000100001e8d7824 */ /* 0x000fe400078e00ff */
[----:B------:R-:W-:Y:S01]  /*0f70*/  FADD.FTZ R25, R25, R150 ;  /* 0x0000009619197221 */ /* 0x000fe20000010000 */
[----:B------:R-:W-:Y:S01]  /*0f80*/  FMUL.FTZ R162, R109, R34 ;  /* 0x000000226da27220 */ /* 0x000fe20000410000 */
[----:B------:R-:W-:Y:S01]  /*0f90*/  FMUL.FTZ R179, R126, R179 ;  /* 0x000000b37eb37220 */ /* 0x000fe20000410000 */
[----:B------:R-:W-:Y:S01]  /*0fa0*/  FFMA.FTZ R24, R161, R150, R24 ;  /* 0x00000096a1187223 */ /* 0x000fe20000010018 */
[----:B------:R0:W5:Y:S01]  /*0fb0*/  @P1 LDG.E.64 R48, desc[UR8][R36.64] ;  /* 0x0000000824301981 */ /* 0x000162000c1e1b00 */
[----:B--2---:R-:W-:-:S04]  /*0fc0*/  @P0 IMAD.WIDE.U32 R26, R98, 0x10, R26 ;  /* 0x00000010621a0825 */ /* 0x004fc800078e001a */
[----:B------:R-:W-:Y:S01]  /*0fd0*/  FADD.FTZ R25, R25, R162 ;  /* 0x000000a219197221 */ /* 0x000fe20000010000 */
[----:B------:R-:W-:Y:S01]  /*0fe0*/  FMUL.FTZ R165, R126, R167 ;  /* 0x000000a77ea57220 */ /* 0x000fe20000410000 */
[----:B------:R-:W-:Y:S01]  /*0ff0*/  FFMA.FTZ R24, R179, R162, R24 ;  /* 0x000000a2b3187223 */ /* 0x000fe20000010018 */
[----:B------:R-:W-:Y:S01]  /*1000*/  SHF.L.U32 R145, R31, 0x10, RZ ;  /* 0x000000101f917819 */ /* 0x000fe200000006ff */
[----:B------:R1:W2:Y:S01]  /*1010*/  @P0 LDG.E.128 R12, desc[UR8][R26.64] ;  /* 0x000000081a0c0981 */ /* 0x0002a2000c1e1d00 */
[----:B------:R-:W3:Y:S01]  /*1020*/  @P0 LDC.64 R30, c[0x0][0x438] ;  /* 0x00010e00ff1e0b82 */ /* 0x000ee20000000a00 */
[----:B0-----:R-:W-:Y:S01]  /*1030*/  SHF.L.U32 R36, R152, 0x10, RZ ;  /* 0x0000001098247819 */ /* 0x001fe200000006ff */
[----:B------:R-:W-:Y:S01]  /*1040*/  FMUL.FTZ R152, R123, R141 ;  /* 0x0000008d7b987220 */ /* 0x000fe20000410000 */
[----:B------:R-:W-:Y:S01]  /*1050*/  FMUL.FTZ R164, R108, R33 ;  /* 0x000000216ca47220 */ /* 0x000fe20000410000 */
[C---:B------:R-:W-:Y:S01]  /*1060*/  FMUL.FTZ R178, R126.reuse, R195 ;  /* 0x000000c37eb27220 */ /* 0x040fe20000410000 */
[----:B------:R-:W-:Y:S01]  /*1070*/  FMUL.FTZ R182, R126, R191 ;  /* 0x000000bf7eb67220 */ /* 0x000fe20000410000 */
[----:B------:R-:W-:Y:S01]  /*1080*/  FADD.FTZ R25, R25, R152 ;  /* 0x0000009819197221 */ /* 0x000fe20000010000 */
[----:B-1----:R-:W-:Y:S01]  /*1090*/  FFMA.FTZ R27, R165, R152, R24 ;  /* 0x00000098a51b7223 */ /* 0x002fe20000010018 */
[----:B------:R-:W-:Y:S01]  /*10a0*/  FMUL.FTZ R154, R122, R145 ;  /* 0x000000917a9a7220 */ /* 0x000fe20000410000 */
[----:B------:R-:W-:Y:S01]  /*10b0*/  FMUL.FTZ R167, R126, R197 ;  /* 0x000000c57ea77220 */ /* 0x000fe20000410000 */
[----:B------:R-:W-:Y:S01]  /*10c0*/  FADD.FTZ R25, R25, R164 ;  /* 0x000000a419197221 */ /* 0x000fe20000010000 */
[----:B------:R-:W-:Y:S01]  /*10d0*/  FFMA.FTZ R24, R178, R164, R27 ;  /* 0x000000a4b2187223 */ /* 0x000fe2000001001b */
[----:B------:R-:W-:Y:S01]  /*10e0*/  FMUL.FTZ R168, R107, R36 ;  /* 0x000000246ba87220 */ /* 0x000fe20000410000 */
[C---:B------:R-:W-:Y:S01]  /*10f0*/  PRMT R138, R46.reuse, 0x7632, R138 ;  /* 0x000076322e8a7816 */ /* 0x040fe2000000008a */
[----:B------:R-:W-:Y:S01]  /*1100*/  FADD.FTZ R25, R25, R154 ;  /* 0x0000009a19197221 */ /* 0x000fe20000010000 */
[----:B------:R-:W-:Y:S01]  /*1110*/  FFMA.FTZ R27, R167, R154, R24 ;  /* 0x0000009aa71b7223 */ /* 0x000fe20000010018 */
[----:B------:R-:W-:-:S02]  /*1120*/  IMAD.U32 R151, R46, 0x10000, RZ ;  /* 0x000100002e977824 */ /* 0x000fc400078e00ff */
[----:B------:R-:W-:Y:S01]  /*1130*/  FMUL.FTZ R148, R121, R135 ;  /* 0x0000008779947220 */ /* 0x000fe20000410000 */
[----:B------:R-:W-:Y:S02]  /*1140*/  IMAD.U32 R46, R134, 0x10000, RZ ;  /* 0x00010000862e7824 */ /* 0x000fe400078e00ff */
        /* <DEDUP_REMOVED lines=12> */
[----:B---3--:R-:W-:-:S04]  /*1210*/  @P0 IMAD.WIDE.U32 R30, R131, 0x10, R30 ;  /* 0x00000010831e0825 */ /* 0x008fc800078e001e */
[----:B------:R-:W-:Y:S01]  /*1220*/  FMUL.FTZ R174, R105, R186 ;  /* 0x000000ba69ae7220 */ /* 0x000fe20000410000 */
[----:B------:R-:W-:Y:S01]  /*1230*/  FADD.FTZ R25, R25, R158 ;  /* 0x0000009e19197221 */ /* 0x000fe20000010000 */
[----:B------:R-:W-:Y:S01]  /*1240*/  FMUL.FTZ R176, R126, R193 ;  /* 0x000000c17eb07220 */ /* 0x000fe20000410000 */
[----:B------:R-:W-:Y:S01]  /*1250*/  FFMA.FTZ R27, R181, R158, R24 ;  /* 0x0000009eb51b7223 */ /* 0x000fe20000010018 */
[----:B------:R-:W-:Y:S01]  /*1260*/  PRMT R200, R47, 0x7632, R200 ;  /* 0x000076322fc87816 */ /* 0x000fe200000000c8 */
[----:B------:R-:W-:Y:S01]  /*1270*/  FMUL.FTZ R156, R119, R143 ;  /* 0x0000008f779c7220 */ /* 0x000fe20000410000 */
[----:B------:R-:W-:Y:S01]  /*1280*/  SHF.L.U32 R153, R47, 0x10, RZ ;  /* 0x000000102f997819 */ /* 0x000fe200000006ff */
[----:B------:R-:W-:Y:S02]  /*1290*/  IMAD.U32 R47, R132, 0x10000, RZ ;  /* 0x00010000842f7824 */ /* 0x000fe400078e00ff */
[----:B------:R-:W-:Y:S01]  /*12a0*/  FADD.FTZ R25, R25, R174 ;  /* 0x000000ae19197221 */ /* 0x000fe20000010000 */
[----:B------:R-:W3:Y:S01]  /*12b0*/  @P0 LDG.E.128 R4, desc[UR8][R30.64] ;  /* 0x000000081e040981 */ /* 0x000ee2000c1e1d00 */
        /* <DEDUP_REMOVED lines=15> */
[----:B------:R-:W-:-:S02]  /*13b0*/  IMAD.U32 R191, R136, 0x10000, RZ ;  /* 0x0001000088bf7824 */ /* 0x000fc400078e00ff */
        /* <DEDUP_REMOVED lines=9> */
[----:B------:R-:W-:Y:S02]  /*1450*/  IMAD.U32 R193, R138, 0x10000, RZ ;  /* 0x000100008ac17824 */ /* 0x000fe400078e00ff */
        /* <DEDUP_REMOVED lines=25> */
[----:B------:R-:W0:Y:S01]  /*15f0*/  @P0 LDC.64 R28, c[0x0][0x438] ;  /* 0x00010e00ff1c0b82 */ /* 0x000e220000000a00 */
[----:B------:R-:W1:Y:S01]  /*1600*/  S2R R35, SR_CgaCtaId ;  /* 0x0000000000237919 */ /* 0x000e620000008800 */
[----:B------:R-:W-:Y:S01]  /*1610*/  FADD.FTZ R26, R26, R177 ;  /* 0x000000b11a1a7221 */ /* 0x000fe20000010000 */
[----:B------:R-:W-:Y:S01]  /*1620*/  FFMA.FTZ R25, R196, R177, R25 ;  /* 0x000000b1c4197223 */ /* 0x000fe20000010019 */
[----:B------:R-:W5:Y:S04]  /*1630*/  LDG.E.64 R44, desc[UR8][R44.64] ;  /* 0x000000082c2c7981 */ /* 0x000f68000c1e1b00 */
[----:B------:R-:W4:Y:S04]  /*1640*/  SHFL.DOWN PT, R27, R26, 0x10, 0x1f ;  /* 0x0a001f001a1b7f89 */ /* 0x000f2800000e0000 */
[----:B------:R-:W1:Y:S04]  /*1650*/  SHFL.DOWN PT, R24, R25, 0x10, 0x1f ;  /* 0x0a001f0019187f89 */ /* 0x000e6800000e0000 */
[----:B------:R-:W5:Y:S04]  /*1660*/  LDG.E.64 R42, desc[UR8][R42.64] ;  /* 0x000000082a2a7981 */ /* 0x000f68000c1e1b00 */
[----:B------:R-:W5:Y:S01]  /*1670*/  LDG.E.64 R40, desc[UR8][R40.64] ;  /* 0x0000000828287981 */ /* 0x000f62000c1e1b00 */
[----:B0-----:R-:W-:-:S05]  /*1680*/  @P0 IMAD.WIDE.U32 R28, R127, 0x10, R28 ;  /* 0x000000107f1c0825 */ /* 0x001fca00078e001c */
[----:B------:R0:W5:Y:S01]  /*1690*/  @P0 LDG.E.128 R8, desc[UR8][R28.64] ;  /* 0x000000081c080981 */ /* 0x000162000c1e1d00 */
[----:B----4-:R-:W-:Y:S01]  /*16a0*/  FADD.FTZ R27, R26, R27 ;  /* 0x0000001b1a1b7221 */ /* 0x010fe20000010000 */
[----:B-1----:R-:W-:-:S04]  /*16b0*/  FADD.FTZ R24, R25, R24 ;  /* 0x0000001819187221 */ /* 0x002fc80000010000 */
[----:B0-----:R-:W0:Y:S04]  /*16c0*/  SHFL.DOWN PT, R28, R27, 0x8, 0x1f ;  /* 0x09001f001b1c7f89 */ /* 0x001e2800000e0000 */
        /* <DEDUP_REMOVED lines=9> */
[----:B------:R-:W-:Y:S02]  /*1760*/  MOV R28, 0x400 ;  /* 0x00000400001c7802 */ /* 0x000fe40000000f00 */
[----:B------:R-:W-:Y:S02]  /*1770*/  PLOP3.LUT P0, PT, PT, PT, PT, 0x80, 0x8 ;  /* 0x000000000008781c */ /* 0x000fe40003f0f070 */
[----:B------:R-:W-:Y:S01]  /*1780*/  @!P2 PLOP3.LUT P0, PT, P3, PT, PT, 0x80, 0x8 ;  /* 0x000000000008a81c */ /* 0x000fe20001f0f070 */
[----:B0-----:R-:W-:Y:S01]  /*1790*/  FADD.FTZ R26, R31, R26 ;  /* 0x0000001a1f1a7221 */ /* 0x001fe20000010000 */
[----:B-1----:R-:W-:-:S04]  /*17a0*/  FADD.FTZ R25, R30, R25 ;  /* 0x000000191e197221 */ /* 0x002fc80000010000 */
[----:B------:R-:W0:Y:S04]  /*17b0*/  SHFL.DOWN PT, R27, R26, 0x1, 0x1f ;  /* 0x08201f001a1b7f89 */ /* 0x000e2800000e0000 */
[----:B------:R-:W1:Y:S01]  /*17c0*/  SHFL.DOWN PT, R24, R25, 0x1, 0x1f ;  /* 0x08201f0019187f89 */ /* 0x000e6200000e0000 */
[----:B------:R-:W-:-:S05]  /*17d0*/  LEA R31, R35, R28, 0x18 ;  /* 0x0000001c231f7211 */ /* 0x000fca00078ec0ff */
[----:B------:R-:W-:-:S05]  /*17e0*/  VIADD R35, R31, 0x6040 ;  /* 0x000060401f237836 */ /* 0x000fca0000000000 */
[----:B------:R-:W-:Y:S01]  /*17f0*/  @!P2 MOV R30, R35 ;  /* 0x00000023001ea202 */ /* 0x000fe20000000f00 */
[----:B------:R-:W-:-:S04]  /*1800*/  @!P0 VIADD R30, R31, 0x6000 ;  /* 0x000060001f1e8836 */ /* 0x000fc80000000000 */
[----:B------:R-:W-:Y:S02]  /*1810*/  @!P2 IMAD R30, R112, 0x8, R30 ;  /* 0x00000008701ea824 */ /* 0x000fe400078e021e */
[----:B0-----:R-:W-:Y:S01]  /*1820*/  FADD.FTZ R28, R26, R27 ;  /* 0x0000001b1a1c7221 */ /* 0x001fe20000010000 */
[----:B-1----:R-:W-:-:S05]  /*1830*/  FADD.FTZ R29, R25, R24 ;  /* 0x00000018191d7221 */ /* 0x002fca0000010000 */
[----:B------:R-:W-:Y:S01]  /*1840*/  @!P2 STS.64 [R30], R28 ;  /* 0x0000001c1e00a388 */ /* 0x000fe20000000a00 */
[C---:B------:R-:W-:Y:S01]  /*1850*/  @!P3 VIADD R35, R31.reuse, 0x6000 ;  /* 0x000060001f23b836 */ /* 0x040fe20000000000 */
[----:B------:R-:W-:Y:S01]  /*1860*/  BAR.SYNC.DEFER_BLOCKING 0x0 ;  /* 0x0000000000007b1d */ /* 0x000fe20000010000 */
[C---:B------:R-:W-:Y:S02]  /*1870*/  IADD3 R37, PT, PT, R31.reuse, 0x6050, RZ ;  /* 0x000060501f257810 */ /* 0x040fe40007ffe0ff */
[C---:B------:R-:W-:Y:S01]  /*1880*/  @!P3 IADD3 R37, PT, PT, R31.reuse, 0x6010, RZ ;  /* 0x000060101f25b810 */ /* 0x040fe20007ffe0ff */
[C---:B------:R-:W-:Y:S01]  /*1890*/  VIADD R183, R31.reuse, 0x6060 ;  /* 0x000060601fb77836 */ /* 0x040fe20000000000 */
[C---:B------:R-:W-:Y:S02]  /*18a0*/  IADD3 R38, PT, PT, R31.reuse, 0x6070, RZ ;  /* 0x000060701f267810 */ /* 0x040fe40007ffe0ff */
[C---:B------:R-:W-:Y:S02]  /*18b0*/  @!P3 IADD3 R183, PT, PT, R31.reuse, 0x6020, RZ ;  /* 0x000060201fb7b810 */ /* 0x040fe40007ffe0ff */
[----:B------:R-:W-:Y:S01]  /*18c0*/  @!P3 IADD3 R38, PT, PT, R31, 0x6030, RZ ;  /* 0x000060301f26b810 */ /* 0x000fe20007ffe0ff */
[----:B------:R-:W0:Y:S04]  /*18d0*/  LDS.128 R24, [R35] ;  /* 0x0000000023187984 */ /* 0x000e280000000c00 */
[----:B------:R-:W1:Y:S01]  /*18e0*/  LDS.128 R28, [R37] ;  /* 0x00000000251c7984 */ /* 0x000e620000000c00 */
[----:B------:R-:W-:Y:S01]  /*18f0*/  FADD.FTZ R95, R32, R95 ;  /* 0x0000005f205f7221 */ /* 0x000fe20000010000 */
[----:B------:R-:W-:Y:S01]  /*1900*/  FFMA.FTZ R96, R169, R32, R96 ;  /* 0x00000020a9607223 */ /* 0x000fe20000010060 */
[----:B------:R-:W-:Y:S01]  /*1910*/  FADD.FTZ R91, R34, R91 ;  /* 0x0000005b225b7221 */ /* 0x000fe20000010000 */
[----:B------:R-:W-:Y:S01]  /*1920*/  FFMA.FTZ R92, R179, R34, R92 ;  /* 0x00000022b35c7223 */ /* 0x000fe2000001005c */
[----:B------:R-:W-:Y:S01]  /*1930*/  FADD.FTZ R71, R33, R71 ;  /* 0x0000004721477221 */ /* 0x000fe20000010000 */
[----:B------:R-:W-:-:S02]  /*1940*/  FFMA.FTZ R51, R178, R33, R51 ;  /* 0x00000021b2337223 */ /* 0x000fc40000010033 */
[----:B------:R-:W4:Y:S01]  /*1950*/  LDS.128 R32, [R183] ;  /* 0x00000000b7207984 */ /* 0x000f220000000c00 */
[----:B------:R-:W-:Y:S01]  /*1960*/  FADD.FTZ R73, R36, R73 ;  /* 0x0000004924497221 */ /* 0x000fe20000010000 */
[----:B------:R-:W-:Y:S02]  /*1970*/  FFMA.FTZ R53, R182, R36, R53 ;  /* 0x00000024b6357223 */ /* 0x000fe40000010035 */
[----:B------:R-:W2:Y:S01]  /*1980*/  LDS.128 R36, [R38] ;  /* 0x0000000026247984 */ /* 0x000ea20000000c00 */
[----:B------:R-:W-:Y:S01]  /*1990*/  FADD.FTZ R80, R133, R80 ;  /* 0x0000005085507221 */ /* 0x000fe20000010000 */
[----:B------:R-:W-:Y:S01]  /*19a0*/  FFMA.FTZ R60, R185, R133, R60 ;  /* 0x00000085b93c7223 */ /* 0x000fe2000001003c */
[----:B------:R-:W-:Y:S01]  /*19b0*/  FADD.FTZ R75, R46, R75 ;  /* 0x0000004b2e4b7221 */ /* 0x000fe20000010000 */
[----:B------:R-:W-:Y:S01]  /*19c0*/  FFMA.FTZ R55, R172, R46, R55 ;  /* 0x0000002eac377223 */ /* 0x000fe20000010037 */
[----:B------:R-:W-:Y:S01]  /*19d0*/  FADD.FTZ R79, R47, R79 ;  /* 0x0000004f2f4f7221 */ /* 0x000fe20000010000 */
[----:B------:R-:W-:-:S02]  /*19e0*/  FFMA.FTZ R59, R184, R47, R59 ;  /* 0x0000002fb83b7223 */ /* 0x000fc4000001003b */
[----:B------:R-:W3:Y:S01]  /*19f0*/  LDC.64 R46, c[0x0][0x380] ;  /* 0x0000e000ff2e7b82 */ /* 0x000ee20000000a00 */
        /* <DEDUP_REMOVED lines=8> */
[----:B----4-:R-:W-:Y:S01]  /*1a80*/  FADD.FTZ R133, R133, R32 ;  /* 0x0000002085857221 */ /* 0x010fe20000010000 */
[----:B------:R-:W-:Y:S01]  /*1a90*/  FADD.FTZ R24, R24, R33 ;  /* 0x0000002118187221 */ /* 0x000fe20000010000 */
[----:B------:R-:W-:Y:S02]  /*1aa0*/  UISETP.NE.U32.AND UP0, UPT, UR12, URZ, UPT ;  /* 0x000000ff0c00728c */ /* 0x000fe4000bf05070 */
[----:B------:R-:W-:Y:S01]  /*1ab0*/  FADD.FTZ R133, R34, R133 ;  /* 0x0000008522857221 */ /* 0x000fe20000010000 */
[----:B------:R-:W-:Y:S01]  /*1ac0*/  FADD.FTZ R24, R35, R24 ;  /* 0x0000001823187221 */ /* 0x000fe20000010000 */
[----:B------:R-:W-:Y:S02]  /*1ad0*/  UISETP.NE.AND.EX UP0, UPT, UR13, URZ, UPT, UP0 ;  /* 0x000000ff0d00728c */ /* 0x000fe4000bf05300 */
[----:B--2---:R-:W-:Y:S01]  /*1ae0*/  FADD.FTZ R133, R133, R36 ;  /* 0x0000002485857221 */ /* 0x004fe20000010000 */
[----:B------:R-:W-:-:S03]  /*1af0*/  FADD.FTZ R24, R24, R37 ;  /* 0x0000002518187221 */ /* 0x000fc60000010000 */
[----:B------:R-:W-:Y:S01]  /*1b00*/  FADD.FTZ R133, R38, R133 ;  /* 0x0000008526857221 */ /* 0x000fe20000010000 */
[----:B------:R-:W-:Y:S01]  /*1b10*/  FADD.FTZ R76, R139, R76 ;  /* 0x0000004c8b4c7221 */ /* 0x000fe20000010000 */
[----:B------:R-:W-:Y:S01]  /*1b20*/  FFMA.FTZ R56, R181, R139, R56 ;  /* 0x0000008bb5387223 */ /* 0x000fe20000010038 */
[----:B------:R-:W-:Y:S01]  /*1b30*/  FADD.FTZ R82, R146, R82 ;  /* 0x0000005292527221 */ /* 0x000fe20000010000 */
[----:B------:R-:W-:Y:S01]  /*1b40*/  FFMA.FTZ R62, R147, R146, R62 ;  /* 0x00000092933e7223 */ /* 0x000fe2000001003e */
[----:B---3--:R-:W-:Y:S01]  /*1b50*/  IADD3 R111, PT, PT, R111, R46, RZ ;  /* 0x0000002e6f6f7210 */ /* 0x008fe20007ffe0ff */
[----:B------:R-:W-:Y:S01]  /*1b60*/  FMUL.FTZ R139, R133, UR14 ;  /* 0x0000000e858b7c20 */ /* 0x000fe20008410000 */
[----:B------:R-:W-:Y:S01]  /*1b70*/  FADD.FTZ R146, R39, R24 ;  /* 0x0000001827927221 */ /* 0x000fe20000010000 */
[----:B------:R-:W-:Y:S01]  /*1b80*/  ISETP.NE.AND P4, PT, RZ, UR10, PT ;  /* 0x0000000aff007c0c */ /* 0x000fe2000bf85270 */
[----:B------:R-:W-:Y:S01]  /*1b90*/  FADD.FTZ R97, R130, R97 ;  /* 0x0000006182617221 */ /* 0x000fe20000010000 */
[----:B------:R-:W-:Y:S01]  /*1ba0*/  FFMA.FTZ R113, R0, R130, R113 ;  /* 0x0000008200717223 */ /* 0x000fe20000010071 */
[----:B------:R-:W-:Y:S01]  /*1bb0*/  FADD.FTZ R93, R137, R93 ;  /* 0x0000005d895d7221 */ /* 0x000fe20000010000 */
[----:B------:R-:W-:Y:S01]  /*1bc0*/  FFMA.FTZ R94, R161, R137, R94 ;  /* 0x00000089a15e7223 */ /* 0x000fe2000001005e */
[----:B------:R-:W-:Y:S01]  /*1bd0*/  FADD.FTZ R74, R135, R74 ;  /* 0x0000004a874a7221 */ /* 0x000fe20000010000 */
[----:B------:R-:W-:Y:S01]  /*1be0*/  FFMA.FTZ R54, R175, R135, R54 ;  /* 0x00000087af367223 */ /* 0x000fe20000010036 */
[----:B------:R-:W-:Y:S01]  /*1bf0*/  ISETP.GE.AND P5, PT, R111, R47, PT ;  /* 0x0000002f6f00720c */ /* 0x000fe20003fa6270 */
        /* <DEDUP_REMOVED lines=24> */
[----:B------:R-:W-:Y:S01]  /*1d80*/  PRMT R25, R7, 0x7632, R25 ;  /* 0x0000763207197816 */ /* 0x000fe20000000019 */
[----:B------:R-:W-:Y:S01]  /*1d90*/  FMUL.FTZ R146, R146, UR14 ;  /* 0x0000000e92927c20 */ /* 0x000fe20008410000 */
[----:B------:R-:W-:-:S02]  /*1da0*/  PRMT R26, R6, 0x7632, R26 ;  /* 0x00007632061a7816 */ /* 0x000fc4000000001a */
[----:B------:R-:W-:Y:S02]  /*1db0*/  PRMT R27, R5, 0x7632, R27 ;  /* 0x00007632051b7816 */ /* 0x000fe4000000001b */
[----:B------:R-:W-:Y:S02]  /*1dc0*/  PRMT R24, R4, 0x7632, R24 ;  /* 0x0000763204187816 */ /* 0x000fe40000000018 */
[C---:B------:R-:W-:Y:S02]  /*1dd0*/  PRMT R38, R12.reuse, 0x7632, R38 ;  /* 0x000076320c267816 */ /* 0x040fe40000000026 */
[----:B------:R-:W-:Y:S02]  /*1de0*/  PRMT R39, R12, 0x7632, R39 ;  /* 0x000076320c277816 */ /* 0x000fe40000000027 */
[C---:B------:R-:W-:Y:S02]  /*1df0*/  PRMT R46, R15.reuse, 0x7632, R46 ;  /* 0x000076320f2e7816 */ /* 0x040fe4000000002e */
[----:B------:R-:W-:-:S02]  /*1e00*/  PRMT R47, R15, 0x7632, R47 ;  /* 0x000076320f2f7816 */ /* 0x000fc4000000002f */
[C---:B------:R-:W-:Y:S02]  /*1e10*/  PRMT R130, R14.reuse, 0x7632, R130 ;  /* 0x000076320e827816 */ /* 0x040fe40000000082 */
[----:B------:R-:W-:Y:S02]  /*1e20*/  PRMT R133, R14, 0x7632, R133 ;  /* 0x000076320e857816 */ /* 0x000fe40000000085 */
[C---:B------:R-:W-:Y:S02]  /*1e30*/  PRMT R135, R13.reuse, 0x7632, R135 ;  /* 0x000076320d877816 */ /* 0x040fe40000000087 */
[----:B------:R-:W-:Y:S02]  /*1e40*/  PRMT R137, R13, 0x7632, R137 ;  /* 0x000076320d897816 */ /* 0x000fe40000000089 */
[----:B------:R-:W-:Y:S01]  /*1e50*/  FSEL R139, R139, RZ, !P4 ;  /* 0x000000ff8b8b7208 */ /* 0x000fe20006000000 */
[----:B------:R-:W-:Y:S06]  /*1e60*/  BRA.U UP0, `(.L_x_296) ;  /* 0x0000000d00e87547 */ /* 0x000fec000b800000 */
[----:B------:R-:W0:Y:S02]  /*1e70*/  LDC.64 R36, c[0x0][0x438] ;  /* 0x00010e00ff247b82 */ /* 0x000e240000000a00 */
[----:B0-----:R-:W-:-:S04]  /*1e80*/  ISETP.NE.U32.AND P0, PT, R36, RZ, PT ;  /* 0x000000ff2400720c */ /* 0x001fc80003f05070 */
[----:B------:R-:W-:-:S13]  /*1e90*/  ISETP.NE.AND.EX P0, PT, R37, RZ, PT, P0 ;  /* 0x000000ff2500720c */ /* 0x000fda0003f05300 */
[----:B------:R-:W-:Y:S05]  /*1ea0*/  @P0 BRA `(.L_x_297) ;  /* 0x0000000400cc0947 */ /* 0x000fea0003800000 */
        /* <DEDUP_REMOVED lines=9> */
[-C--:B------:R-:W-:Y:S01]  /*1f40*/  FFMA.FTZ R165, R165, R146.reuse, R139 ;  /* 0x00000092a5a57223 */ /* 0x080fe2000001008b */
[----:B------:R-:W-:Y:S01]  /*1f50*/  FADD.FTZ R25, R164, -R25 ;  /* 0x80000019a4197221 */ /* 0x000fe20000010000 */
[----:B------:R-:W-:Y:S01]  /*1f60*/  FMUL.FTZ R27, R126, R27 ;  /* 0x0000001b7e1b7220 */ /* 0x000fe20000410000 */
[----:B-----5:R-:W-:Y:S01]  /*1f70*/  ISETP.GE.U32.AND P0, PT, R44, RZ, PT ;  /* 0x000000ff2c00720c */ /* 0x020fe20003f06070 */
[----:B------:R-:W-:Y:S01]  /*1f80*/  FMUL.FTZ R167, R126, R167 ;  /* 0x000000a77ea77220 */ /* 0x000fe20000410000 */
[----:B------:R-:W-:Y:S01]  /*1f90*/  FADD.FTZ R161, R150, -R161 ;  /* 0x800000a196a17221 */ /* 0x000fe20000010000 */
[----:B------:R-:W-:Y:S01]  /*1fa0*/  FADD.FTZ R165, R152, -R165 ;  /* 0x800000a598a57221 */ /* 0x000fe20000010000 */
[-CC-:B------:R-:W-:Y:S01]  /*1fb0*/  FFMA.FTZ R169, R169, R146.reuse, R139.reuse ;  /* 0x00000092a9a97223 */ /* 0x180fe2000001008b */
[-CC-:B------:R-:W-:Y:S01]  /*1fc0*/  FFMA.FTZ R179, R179, R146.reuse, R139.reuse ;  /* 0x00000092b3b37223 */ /* 0x180fe2000001008b */
[----:B------:R-:W-:Y:S01]  /*1fd0*/  FFMA.FTZ R0, R0, R146, R139 ;  /* 0x0000009200007223 */ /* 0x000fe2000001008b */
[----:B------:R-:W-:Y:S01]  /*1fe0*/  FMUL.FTZ R27, R27, UR6 ;  /* 0x000000061b1b7c20 */ /* 0x000fe20008410000 */
[----:B------:R-:W-:Y:S01]  /*1ff0*/  ISETP.GE.U32.AND.EX P0, PT, R45, 0x1000000, PT, P0 ;  /* 0x010000002d00780c */ /* 0x000fe20003f06100 */
[----:B------:R-:W-:Y:S01]  /*2000*/  FMUL.FTZ R167, R167, UR6 ;  /* 0x00000006a7a77c20 */ /* 0x000fe20008410000 */
[C---:B------:R-:W-:Y:S01]  /*2010*/  FMUL.FTZ R25, R126.reuse, R25 ;  /* 0x000000197e197220 */ /* 0x040fe20000410000 */
[----:B------:R-:W-:Y:S01]  /*2020*/  LOP3.LUT P2, RZ, R45, 0xff0000, RZ, 0xc0, !PT ;  /* 0x00ff00002dff7812 */ /* 0x000fe2000784c0ff */
[C---:B------:R-:W-:Y:S01]  /*2030*/  FMUL.FTZ R165, R126.reuse, R165 ;  /* 0x000000a57ea57220 */ /* 0x040fe20000410000 */
[----:B------:R-:W-:Y:S01]  /*2040*/  FMUL.FTZ R161, R126, R161 ;  /* 0x000000a17ea17220 */ /* 0x000fe20000410000 */
[----:B------:R-:W-:Y:S01]  /*2050*/  FADD.FTZ R169, R160, -R169 ;  /* 0x800000a9a0a97221 */ /* 0x000fe20000010000 */
[----:B------:R-:W-:Y:S01]  /*2060*/  FADD.FTZ R179, R162, -R179 ;  /* 0x800000b3a2b37221 */ /* 0x000fe20000010000 */
[----:B------:R-:W-:Y:S01]  /*2070*/  FADD.FTZ R157, R157, -R0 ;  /* 0x800000009d9d7221 */ /* 0x000fe20000010000 */
[----:B------:R-:W-:Y:S01]  /*2080*/  FSEL R28, R27, RZ, P0 ;  /* 0x000000ff1b1c7208 */ /* 0x000fe20000000000 */
[----:B------:R-:W-:Y:S01]  /*2090*/  FMUL.FTZ R25, R25, UR6 ;  /* 0x0000000619197c20 */ /* 0x000fe20008410000 */
[----:B------:R-:W-:Y:S01]  /*20a0*/  FMUL.FTZ R165, R165, UR6 ;  /* 0x00000006a5a57c20 */ /* 0x000fe20008410000 */
[----:B------:R-:W-:Y:S01]  /*20b0*/  LOP3.LUT P0, RZ, R45, 0xff00, RZ, 0xc0, !PT ;  /* 0x0000ff002dff7812 */ /* 0x000fe2000780c0ff */
[----:B------:R-:W-:Y:S01]  /*20c0*/  FMUL.FTZ R161, R161, UR6 ;  /* 0x00000006a1a17c20 */ /* 0x000fe20008410000 */
[----:B------:R-:W-:Y:S01]  /*20d0*/  FSEL R27, R167, RZ, P2 ;  /* 0x000000ffa71b7208 */ /* 0x000fe20001000000 */
[C---:B------:R-:W-:Y:S01]  /*20e0*/  FMUL.FTZ R169, R126.reuse, R169 ;  /* 0x000000a97ea97220 */ /* 0x040fe20000410000 */
[----:B------:R-:W-:Y:S01]  /*20f0*/  LOP3.LUT P6, RZ, R45, 0xff, RZ, 0xc0, !PT ;  /* 0x000000ff2dff7812 */ /* 0x000fe200078cc0ff */
[----:B------:R-:W-:Y:S01]  /*2100*/  FMUL.FTZ R179, R126, R179 ;  /* 0x000000b37eb37220 */ /* 0x000fe20000410000 */
        /* <DEDUP_REMOVED lines=17> */
[----:B------:R-:W-:Y:S01]  /*2220*/  F2FP.BF16.F32.PACK_AB R24, R169, R24 ;  /* 0x00000018a918723e */ /* 0x000fe200000010ff */
[----:B------:R-:W-:Y:S06]  /*2230*/  BRA `(.L_x_299) ;  /* 0x0000002000287947 */ /* 0x000fec0003800000 */
.L_x_298:
[-CC-:B------:R-:W-:Y:S01]  /*2240*/  FFMA.FTZ R25, R182, R146.reuse, R139.reuse ;  /* 0x00000092b6197223 */ /* 0x180fe2000001008b */
[-CC-:B------:R-:W-:Y:S01]  /*2250*/  FFMA.FTZ R167, R167, R146.reuse, R139.reuse ;  /* 0x00000092a7a77223 */ /* 0x180fe2000001008b */
[-CC-:B------:R-:W-:Y:S01]  /*2260*/  FFMA.FTZ R17, R178, R146.reuse, R139.reuse ;  /* 0x00000092b2117223 */ /* 0x180fe2000001008b */
[-C--:B------:R-:W-:Y:S01]  /*2270*/  FFMA.FTZ R165, R165, R146.reuse, R139 ;  /* 0x00000092a5a57223 */ /* 0x080fe2000001008b */
[----:B------:R-:W-:Y:S01]  /*2280*/  FADD.FTZ R25, R168, -R25 ;  /* 0x80000019a8197221 */ /* 0x000fe20000010000 */
[----:B------:R-:W-:Y:S01]  /*2290*/  FADD.FTZ R167, R154, -R167 ;  /* 0x800000a79aa77221 */ /* 0x000fe20000010000 */
[----:B-----5:R-:W-:Y:S01]  /*22a0*/  ISETP.GE.U32.AND P0, PT, R44, RZ, PT ;  /* 0x000000ff2c00720c */ /* 0x020fe20003f06070 */
[-C--:B------:R-:W-:Y:S01]  /*22b0*/  FFMA.FTZ R161, R161, R146.reuse, R139 ;  /* 0x00000092a1a17223 */ /* 0x080fe2000001008b */
[----:B------:R-:W-:Y:S01]  /*22c0*/  FMUL.FTZ R26, R126, R25 ;  /* 0x000000197e1a7220 */ /* 0x000fe20000410000 */
[----:B------:R-:W-:Y:S01]  /*22d0*/  FADD.FTZ R19, R164, -R17 ;  /* 0x80000011a4137221 */ /* 0x000fe20000010000 */
[----:B------:R-:W-:Y:S01]  /*22e0*/  FMUL.FTZ R167, R126, R167 ;  /* 0x000000a77ea77220 */ /* 0x000fe20000410000 */
[----:B------:R-:W-:Y:S01]  /*22f0*/  FADD.FTZ R165, R152, -R165 ;  /* 0x800000a598a57221 */ /* 0x000fe20000010000 */
[----:B------:R-:W-:Y:S01]  /*2300*/  FMUL.FTZ R17, R26, UR6 ;  /* 0x000000061a117c20 */ /* 0x000fe20008410000 */
[----:B------:R-:W-:Y:S01]  /*2310*/  ISETP.GE.U32.AND.EX P0, PT, R45, 0x1000000, PT, P0 ;  /* 0x010000002d00780c */ /* 0x000fe20003f06100 */
[----:B------:R-:W-:Y:S01]  /*2320*/  FADD.FTZ R161, R150, -R161 ;  /* 0x800000a196a17221 */ /* 0x000fe20000010000 */
[----:B------:R-:W-:Y:S01]  /*2330*/  FMUL.FTZ R16, R167, UR6 ;  /* 0x00000006a7107c20 */ /* 0x000fe20008410000 */
[----:B------:R-:W-:Y:S01]  /*2340*/  LOP3.LUT P2, RZ, R45, 0xff0000, RZ, 0xc0, !PT ;  /* 0x00ff00002dff7812 */ /* 0x000fe2000784c0ff */
[C---:B------:R-:W-:Y:S01]  /*2350*/  FMUL.FTZ R18, R126.reuse, R165 ;  /* 0x000000a57e127220 */ /* 0x040fe20000410000 */
[----:B------:R-:W-:Y:S01]  /*2360*/  FSEL R33, R17, RZ, P0 ;  /* 0x000000ff11217208 */ /* 0x000fe20000000000 */
[C---:B------:R-:W-:Y:S01]  /*2370*/  FMUL.FTZ R17, R126.reuse, R161 ;  /* 0x000000a17e117220 */ /* 0x040fe20000410000 */
[-CC-:B------:R-:W-:Y:S01]  /*2380*/  FFMA.FTZ R169, R169, R146.reuse, R139.reuse ;  /* 0x00000092a9a97223 */ /* 0x180fe2000001008b */
[-CC-:B------:R-:W-:Y:S01]  /*2390*/  FFMA.FTZ R179, R179, R146.reuse, R139.reuse ;  /* 0x00000092b3b37223 */ /* 0x180fe2000001008b */
[----:B------:R-:W-:Y:S01]  /*23a0*/  FMUL.FTZ R27, R126, R19 ;  /* 0x000000137e1b7220 */ /* 0x000fe20000410000 */
[----:B------:R-:W-:Y:S01]  /*23b0*/  FFMA.FTZ R0, R0, R146, R139 ;  /* 0x0000009200007223 */ /* 0x000fe2000001008b */
[----:B------:R-:W-:Y:S01]  /*23c0*/  FMUL.FTZ R19, R18, UR6 ;  /* 0x0000000612137c20 */ /* 0x000fe20008410000 */
[----:B------:R-:W-:Y:S01]  /*23d0*/  FSEL R32, R16, RZ, P2 ;  /* 0x000000ff10207208 */ /* 0x000fe20001000000 */
[----:B------:R-:W-:Y:S01]  /*23e0*/  FMUL.FTZ R16, R17, UR6 ;  /* 0x0000000611107c20 */ /* 0x000fe20008410000 */
[----:B------:R-:W-:Y:S01]  /*23f0*/  LOP3.LUT P6, RZ, R45, 0xff, RZ, 0xc0, !PT ;  /* 0x000000ff2dff7812 */ /* 0x000fe200078cc0ff */
[----:B------:R-:W-:Y:S01]  /*2400*/  FADD.FTZ R179, R162, -R179 ;  /* 0x800000b3a2b37221 */ /* 0x000fe20000010000 */
[----:B------:R-:W-:Y:S01]  /*2410*/  LOP3.LUT P2, RZ, R44, 0xff0000, RZ, 0xc0, !PT ;  /* 0x00ff00002cff7812 */ /* 0x000fe2000784c0ff */
[----:B------:R-:W-:Y:S01]  /*2420*/  FADD.FTZ R157, R157, -R0 ;  /* 0x800000009d9d7221 */ /* 0x000fe20000010000 */
[----:B------:R-:W-:Y:S01]  /*2430*/  FADD.FTZ R169, R160, -R169 ;  /* 0x800000a9a0a97221 */ /* 0x000fe20000010000 */
[----:B------:R-:W-:Y:S01]  /*2440*/  FMUL.FTZ R24, R27, UR6 ;  /* 0x000000061b187c20 */ /* 0x000fe20008410000 */
[----:B------:R-:W-:-:S02]  /*2450*/  FSEL R30, R19, RZ, P6 ;  /* 0x000000ff131e7208 */ /* 0x000fc40003000000 */
[----:B------:R-:W-:Y:S01]  /*2460*/  LOP3.LUT P0, RZ, R45, 0xff00, RZ, 0xc0, !PT ;  /* 0x0000ff002dff7812 */ /* 0x000fe2000780c0ff */
[----:B------:R-:W-:Y:S01]  /*2470*/  FMUL.FTZ R169, R126, R169 ;  /* 0x000000a97ea97220 */ /* 0x000fe20000410000 */
[----:B------:R-:W-:Y:S01]  /*2480*/  FSEL R25, R16, RZ, P2 ;  /* 0x000000ff10197208 */ /* 0x000fe20001000000 */
[----:B------:R-:W-:Y:S01]  /*2490*/  FMUL.FTZ R16, R126, R157 ;  /* 0x0000009d7e107220 */ /* 0x000fe20000410000 */
[----:B------:R-:W-:Y:S01]  /*24a0*/  F2FP.BF16.F32.PACK_AB R19, R26, R167 ;  /* 0x000000a71a13723e */ /* 0x000fe200000010ff */
[----:B------:R-:W-:Y:S01]  /*24b0*/  FMUL.FTZ R26, R126, R179 ;  /* 0x000000b37e1a7220 */ /* 0x000fe20000410000 */
[----:B------:R-:W-:Y:S01]  /*24c0*/  FSEL R31, R24, RZ, P0 ;  /* 0x000000ff181f7208 */ /* 0x000fe20000000000 */
[----:B------:R-:W-:Y:S01]  /*24d0*/  FMUL.FTZ R0, R16, UR6 ;  /* 0x0000000610007c20 */ /* 0x000fe20008410000 */
[----:B------:R-:W-:Y:S01]  /*24e0*/  F2FP.BF16.F32.PACK_AB R18, R27, R18 ;  /* 0x000000121b12723e */ /* 0x000fe200000010ff */
[----:B------:R-:W-:Y:S01]  /*24f0*/  FMUL.FTZ R27, R26, UR6 ;  /* 0x000000061a1b7c20 */ /* 0x000fe20008410000 */
[----:B------:R-:W-:Y:S01]  /*2500*/  FMUL.FTZ R24, R169, UR6 ;  /* 0x00000006a9187c20 */ /* 0x000fe20008410000 */
[----:B------:R-:W-:-:S02]  /*2510*/  LOP3.LUT P6, RZ, R44, 0xff000000, RZ, 0xc0, !PT ;  /* 0xff0000002cff7812 */ /* 0x000fc400078cc0ff */
[C---:B------:R-:W-:Y:S02]  /*2520*/  LOP3.LUT P0, RZ, R44.reuse, 0xff, RZ, 0xc0, !PT ;  /* 0x000000ff2cff7812 */ /* 0x040fe4000780c0ff */
[----:B------:R-:W-:Y:S02]  /*2530*/  LOP3.LUT P2, RZ, R44, 0xff00, RZ, 0xc0, !PT ;  /* 0x0000ff002cff7812 */ /* 0x000fe4000784c0ff */
        /* <DEDUP_REMOVED lines=10> */
.L_x_297:
        /* <DEDUP_REMOVED lines=9> */
[----:B------:R-:W-:Y:S01]  /*2670*/  FADD.FTZ R168, R168, -R33 ;  /* 0x80000021a8a87221 */ /* 0x000fe20000010000 */
[----:B------:R-:W-:Y:S02]  /*2680*/  IMAD.U32 R35, R25, 0x10000, RZ ;  /* 0x0001000019237824 */ /* 0x000fe400078e00ff */
[-CC-:B------:R-:W-:Y:S01]  /*2690*/  FFMA.FTZ R0, R0, R146.reuse, R139.reuse ;  /* 0x0000009200007223 */ /* 0x180fe2000001008b */
[----:B------:R-:W-:Y:S01]  /*26a0*/  SHF.L.U32 R27, R27, 0x10, RZ ;  /* 0x000000101b1b7819 */ /* 0x000fe200000006ff */
[-C--:B------:R-:W-:Y:S01]  /*26b0*/  FFMA.FTZ R165, R165, R146.reuse, R139 ;  /* 0x00000092a5a57223 */ /* 0x080fe2000001008b */
[----:B------:R-:W-:Y:S01]  /*26c0*/  SHF.L.U32 R33, R7, 0x10, RZ ;  /* 0x0000001007217819 */ /* 0x000fe200000006ff */
[----:B------:R-:W-:Y:S01]  /*26d0*/  FADD.FTZ R162, R162, -R179 ;  /* 0x800000b3a2a27221 */ /* 0x000fe20000010000 */
[----:B------:R-:W-:Y:S01]  /*26e0*/  FADD.FTZ R154, R154, -R167 ;  /* 0x800000a79a9a7221 */ /* 0x000fe20000010000 */
[----:B------:R-:W-:Y:S01]  /*26f0*/  FFMA.FTZ R161, R161, R146, R139 ;  /* 0x00000092a1a17223 */ /* 0x000fe2000001008b */
[----:B------:R-:W-:-:S02]  /*2700*/  IMAD.U32 R29, R24, 0x10000, RZ ;  /* 0x00010000181d7824 */ /* 0x000fc400078e00ff */
[C---:B------:R-:W-:Y:S01]  /*2710*/  FFMA.FTZ R24, R126.reuse, R164, R31 ;  /* 0x000000a47e187223 */ /* 0x040fe2000001001f */
[----:B------:R-:W-:Y:S01]  /*2720*/  FFMA.FTZ R35, R126, R168, R35 ;  /* 0x000000a87e237223 */ /* 0x000fe20000010023 */
[----:B------:R-:W-:Y:S01]  /*2730*/  FADD.FTZ R26, R157, -R0 ;  /* 0x800000009d1a7221 */ /* 0x000fe20000010000 */
[----:B------:R-:W-:Y:S01]  /*2740*/  SHF.L.U32 R31, R6, 0x10, RZ ;  /* 0x00000010061f7819 */ /* 0x000fe200000006ff */
[----:B------:R-:W-:Y:S01]  /*2750*/  FADD.FTZ R152, R152, -R165 ;  /* 0x800000a598987221 */ /* 0x000fe20000010000 */
[----:B-----5:R-:W-:Y:S01]  /*2760*/  ISETP.GE.U32.AND P0, PT, R44, RZ, PT ;  /* 0x000000ff2c00720c */ /* 0x020fe20003f06070 */
[C---:B------:R-:W-:Y:S01]  /*2770*/  FFMA.FTZ R0, R126.reuse, R162, R27 ;  /* 0x000000a27e007223 */ /* 0x040fe2000001001b */
[----:B------:R-:W-:Y:S01]  /*2780*/  FFMA.FTZ R33, R126, R154, R33 ;  /* 0x0000009a7e217223 */ /* 0x000fe20000010021 */
[----:B------:R-:W-:Y:S01]  /*2790*/  FADD.FTZ R150, R150, -R161 ;  /* 0x800000a196967221 */ /* 0x000fe20000010000 */
[----:B------:R-:W-:Y:S02]  /*27a0*/  IMAD.U32 R27, R5, 0x10000, RZ ;  /* 0x00010000051b7824 */ /* 0x000fe400078e00ff */
[----:B------:R-:W-:Y:S01]  /*27b0*/  FFMA.FTZ R169, R169, R146, R139 ;  /* 0x00000092a9a97223 */ /* 0x000fe2000001008b */
[----:B------:R-:W-:Y:S01]  /*27c0*/  FMUL.FTZ R35, R35, UR6 ;  /* 0x0000000623237c20 */ /* 0x000fe20008410000 */
[----:B------:R-:W-:Y:S01]  /*27d0*/  ISETP.GE.U32.AND.EX P0, PT, R45, 0x1000000, PT, P0 ;  /* 0x010000002d00780c */ /* 0x000fe20003f06100 */
[----:B------:R-:W-:Y:S01]  /*27e0*/  FFMA.FTZ R31, R126, R152, R31 ;  /* 0x000000987e1f7223 */ /* 0x000fe2000001001f */
[----:B------:R-:W-:Y:S01]  /*27f0*/  FMUL.FTZ R33, R33, UR6 ;  /* 0x0000000621217c20 */ /* 0x000fe20008410000 */
[----:B------:R-:W-:Y:S01]  /*2800*/  SHF.L.U32 R25, R4, 0x10, RZ ;  /* 0x0000001004197819 */ /* 0x000fe200000006ff */
[----:B------:R-:W-:Y:S01]  /*2810*/  FFMA.FTZ R27, R126, R150, R27 ;  /* 0x000000967e1b7223 */ /* 0x000fe2000001001b */
[----:B------:R-:W-:Y:S01]  /*2820*/  LOP3.LUT P2, RZ, R45, 0xff0000, RZ, 0xc0, !PT ;  /* 0x00ff00002dff7812 */ /* 0x000fe2000784c0ff */
[----:B------:R-:W-:Y:S01]  /*2830*/  FADD.FTZ R169, R160, -R169 ;  /* 0x800000a9a0a97221 */ /* 0x000fe20000010000 */
[----:B------:R-:W-:Y:S01]  /*2840*/  FSEL R35, R35, RZ, P0 ;  /* 0x000000ff23237208 */ /* 0x000fe20000000000 */
[----:B------:R-:W-:Y:S01]  /*2850*/  FMUL.FTZ R24, R24, UR6 ;  /* 0x0000000618187c20 */ /* 0x000fe20008410000 */
[----:B------:R-:W-:Y:S01]  /*2860*/  FMUL.FTZ R31, R31, UR6 ;  /* 0x000000061f1f7c20 */ /* 0x000fe20008410000 */
[----:B------:R-:W-:Y:S01]  /*2870*/  LOP3.LUT P0, RZ, R45, 0xff00, RZ, 0xc0, !PT ;  /* 0x0000ff002dff7812 */ /* 0x000fe2000780c0ff */
[----:B------:R-:W-:Y:S01]  /*2880*/  FMUL.FTZ R27, R27, UR6 ;  /* 0x000000061b1b7c20 */ /* 0x000fe20008410000 */
[----:B------:R-:W-:Y:S01]  /*2890*/  LOP3.LUT P6, RZ, R45, 0xff, RZ, 0xc0, !PT ;  /* 0x000000ff2dff7812 */ /* 0x000fe200078cc0ff */
[C---:B------:R-:W-:Y:S01]  /*28a0*/  FFMA.FTZ R29, R126.reuse, R169, R29 ;  /* 0x000000a97e1d7223 */ /* 0x040fe2000001001d */
[----:B------:R-:W-:Y:S01]  /*28b0*/  FSEL R28, R33, RZ, P2 ;  /* 0x000000ff211c7208 */ /* 0x000fe20001000000 */
[----:B------:R-:W-:Y:S01]  /*28c0*/  FFMA.FTZ R25, R126, R26, R25 ;  /* 0x0000001a7e197223 */ /* 0x000fe20000010019 */
        /* <DEDUP_REMOVED lines=18> */
.L_x_300:
[-CC-:B------:R-:W-:Y:S01]  /*29f0*/  FFMA.FTZ R19, R182, R146.reuse, R139.reuse ;  /* 0x00000092b6137223 */ /* 0x180fe2000001008b */
[-CC-:B------:R-:W-:Y:S01]  /*2a00*/  FFMA.FTZ R0, R0, R146.reuse, R139.reuse ;  /* 0x0000009200007223 */ /* 0x180fe2000001008b */
[-CC-:B------:R-:W-:Y:S01]  /*2a10*/  FFMA.FTZ R161, R161, R146.reuse, R139.reuse ;  /* 0x00000092a1a17223 */ /* 0x180fe2000001008b */
[-C--:B------:R-:W-:Y:S01]  /*2a20*/  FFMA.FTZ R167, R167, R146.reuse, R139 ;  /* 0x00000092a7a77223 */ /* 0x080fe2000001008b */
[----:B------:R-:W-:Y:S01]  /*2a30*/  FADD.FTZ R29, R168, -R19 ;  /* 0x80000013a81d7221 */ /* 0x000fe20000010000 */
[----:B------:R-:W-:Y:S02]  /*2a40*/  IMAD.U32 R28, R25, 0x10000, RZ ;  /* 0x00010000191c7824 */ /* 0x000fe400078e00ff */
[----:B------:R-:W-:Y:S01]  /*2a50*/  FFMA.FTZ R165, R165, R146, R139 ;  /* 0x00000092a5a57223 */ /* 0x000fe2000001008b */
[----:B------:R-:W-:Y:S01]  /*2a60*/  FADD.FTZ R157, R157, -R0 ;  /* 0x800000009d9d7221 */ /* 0x000fe20000010000 */
[----:B------:R-:W-:Y:S01]  /*2a70*/  FADD.FTZ R161, R150, -R161 ;  /* 0x800000a196a17221 */ /* 0x000fe20000010000 */
[----:B------:R-:W-:Y:S01]  /*2a80*/  SHF.L.U32 R18, R7, 0x10, RZ ;  /* 0x0000001007127819 */ /* 0x000fe200000006ff */
[----:B------:R-:W-:-:S02]  /*2a90*/  IMAD.U32 R0, R5, 0x10000, RZ ;  /* 0x0001000005007824 */ /* 0x000fc400078e00ff */
[----:B------:R-:W-:Y:S01]  /*2aa0*/  FADD.FTZ R167, R154, -R167 ;  /* 0x800000a79aa77221 */ /* 0x000fe20000010000 */
[----:B------:R-:W-:Y:S01]  /*2ab0*/  FFMA.FTZ R32, R126, R29, R28 ;  /* 0x0000001d7e207223 */ /* 0x000fe2000001001c */
[----:B------:R-:W-:Y:S01]  /*2ac0*/  SHF.L.U32 R16, R6, 0x10, RZ ;  /* 0x0000001006107819 */ /* 0x000fe200000006ff */
[----:B------:R-:W-:Y:S01]  /*2ad0*/  FADD.FTZ R165, R152, -R165 ;  /* 0x800000a598a57221 */ /* 0x000fe20000010000 */
[----:B-----5:R-:W-:Y:S01]  /*2ae0*/  ISETP.GE.U32.AND P0, PT, R44, RZ, PT ;  /* 0x000000ff2c00720c */ /* 0x020fe20003f06070 */
[C---:B------:R-:W-:Y:S01]  /*2af0*/  FFMA.FTZ R161, R126.reuse, R161, R0 ;  /* 0x000000a17ea17223 */ /* 0x040fe20000010000 */
[----:B------:R-:W-:Y:S01]  /*2b00*/  FFMA.FTZ R167, R126, R167, R18 ;  /* 0x000000a77ea77223 */ /* 0x000fe20000010012 */
[----:B------:R-:W-:Y:S01]  /*2b10*/  FMUL.FTZ R0, R32, UR6 ;  /* 0x0000000620007c20 */ /* 0x000fe20008410000 */
[----:B------:R-:W-:Y:S01]  /*2b20*/  ISETP.GE.U32.AND.EX P0, PT, R45, 0x1000000, PT, P0 ;  /* 0x010000002d00780c */ /* 0x000fe20003f06100 */
[-C--:B------:R-:W-:Y:S01]  /*2b30*/  FFMA.FTZ R17, R178, R146.reuse, R139 ;  /* 0x00000092b2117223 */ /* 0x080fe2000001008b */
[----:B------:R-:W-:Y:S01]  /*2b40*/  FFMA.FTZ R165, R126, R165, R16 ;  /* 0x000000a57ea57223 */ /* 0x000fe20000010010 */
[----:B------:R-:W-:Y:S01]  /*2b50*/  FMUL.FTZ R16, R167, UR6 ;  /* 0x00000006a7107c20 */ /* 0x000fe20008410000 */
[----:B------:R-:W-:Y:S01]  /*2b60*/  SHF.L.U32 R19, R26, 0x10, RZ ;  /* 0x000000101a137819 */ /* 0x000fe200000006ff */
[----:B------:R-:W-:Y:S01]  /*2b70*/  FADD.FTZ R17, R164, -R17 ;  /* 0x80000011a4117221 */ /* 0x000fe20000010000 */
[----:B------:R-:W-:Y:S01]  /*2b80*/  LOP3.LUT P6, RZ, R45, 0xff0000, RZ, 0xc0, !PT ;  /* 0x00ff00002dff7812 */ /* 0x000fe200078cc0ff */
[-CC-:B------:R-:W-:Y:S01]  /*2b90*/  FFMA.FTZ R169, R169, R146.reuse, R139.reuse ;  /* 0x00000092a9a97223 */ /* 0x180fe2000001008b */
[----:B------:R-:W-:Y:S01]  /*2ba0*/  FSEL R34, R0, RZ, P0 ;  /* 0x000000ff00227208 */ /* 0x000fe20000000000 */
[----:B------:R-:W-:Y:S01]  /*2bb0*/  FMUL.FTZ R0, R165, UR6 ;  /* 0x00000006a5007c20 */ /* 0x000fe20008410000 */
[----:B------:R-:W-:Y:S01]  /*2bc0*/  LOP3.LUT P2, RZ, R45, 0xff, RZ, 0xc0, !PT ;  /* 0x000000ff2dff7812 */ /* 0x000fe2000784c0ff */
[----:B------:R-:W-:Y:S01]  /*2bd0*/  FFMA.FTZ R179, R179, R146, R139 ;  /* 0x00000092b3b37223 */ /* 0x000fe2000001008b */
[----:B------:R-:W-:Y:S01]  /*2be0*/  SHF.L.U32 R18, R27, 0x10, RZ ;  /* 0x000000101b127819 */ /* 0x000fe200000006ff */
[----:B------:R-:W-:Y:S01]  /*2bf0*/  FFMA.FTZ R26, R126, R17, R19 ;  /* 0x000000117e1a7223 */ /* 0x000fe20000010013 */
[----:B------:R-:W-:Y:S01]  /*2c00*/  FSEL R27, R16, RZ, P6 ;  /* 0x000000ff101b7208 */ /* 0x000fe20003000000 */
[----:B------:R-:W-:Y:S01]  /*2c10*/  FMUL.FTZ R16, R161, UR6 ;  /* 0x00000006a1107c20 */ /* 0x000fe20008410000 */
[----:B------:R-:W-:Y:S01]  /*2c20*/  SHF.L.U32 R17, R24, 0x10, RZ ;  /* 0x0000001018117819 */ /* 0x000fe200000006ff */
[----:B------:R-:W-:Y:S01]  /*2c30*/  FADD.FTZ R169, R160, -R169 ;  /* 0x800000a9a0a97221 */ /* 0x000fe20000010000 */
[----:B------:R-:W-:Y:S01]  /*2c40*/  LOP3.LUT P6, RZ, R44, 0xff0000, RZ, 0xc0, !PT ;  /* 0x00ff00002cff7812 */ /* 0x000fe200078cc0ff */
[----:B------:R-:W-:Y:S01]  /*2c50*/  FADD.FTZ R179, R162, -R179 ;  /* 0x800000b3a2b37221 */ /* 0x000fe20000010000 */
[----:B------:R-:W-:Y:S01]  /*2c60*/  FSEL R30, R0, RZ, P2 ;  /* 0x000000ff001e7208 */ /* 0x000fe20001000000 */
[----:B------:R-:W-:-:S02]  /*2c70*/  IMAD.U32 R0, R4, 0x10000, RZ ;  /* 0x0001000004007824 */ /* 0x000fc400078e00ff */
[----:B------:R-:W-:Y:S01]  /*2c80*/  FMUL.FTZ R19, R26, UR6 ;  /* 0x000000061a137c20 */ /* 0x000fe20008410000 */
[----:B------:R-:W-:Y:S01]  /*2c90*/  FSEL R28, R16, RZ, P6 ;  /* 0x000000ff101c7208 */ /* 0x000fe20003000000 */
[C---:B------:R-:W-:Y:S01]  /*2ca0*/  FFMA.FTZ R169, R126.reuse, R169, R17 ;  /* 0x000000a97ea97223 */ /* 0x040fe20000010011 */
[----:B------:R-:W-:Y:S01]  /*2cb0*/  LOP3.LUT P0, RZ, R45, 0xff00, RZ, 0xc0, !PT ;  /* 0x0000ff002dff7812 */ /* 0x000fe2000780c0ff */
[C---:B------:R-:W-:Y:S01]  /*2cc0*/  FFMA.FTZ R16, R126.reuse, R179, R18 ;  /* 0x000000b37e107223 */ /* 0x040fe20000010012 */
[----:B------:R-:W-:Y:S01]  /*2cd0*/  FFMA.FTZ R0, R126, R157, R0 ;  /* 0x0000009d7e007223 */ /* 0x000fe20000010000 */
[----:B------:R-:W-:Y:S01]  /*2ce0*/  F2FP.BF16.F32.PACK_AB R18, R26, R165 ;  /* 0x000000a51a12723e */ /* 0x000fe200000010ff */
[----:B------:R-:W-:Y:S01]  /*2cf0*/  FMUL.FTZ R25, R169, UR6 ;  /* 0x00000006a9197c20 */ /* 0x000fe20008410000 */
[----:B------:R-:W-:Y:S01]  /*2d00*/  FSEL R33, R19, RZ, P0 ;  /* 0x000000ff13217208 */ /* 0x000fe20000000000 */
        /* <DEDUP_REMOVED lines=13> */
[----:B------:R-:W-:Y:S02]  /*2de0*/  F2FP.BF16.F32.PACK_AB R25, R31, R28 ;  /* 0x0000001c1f19723e */ /* 0x000fe400000010ff */
[----:B------:R-:W-:Y:S01]  /*2df0*/  F2FP.BF16.F32.PACK_AB R24, R29, R24 ;  /* 0x000000181d18723e */ /* 0x000fe200000010ff */
[----:B------:R-:W-:Y:S06]  /*2e00*/  BRA `(.L_x_299) ;  /* 0x0000001400347947 */ /* 0x000fec0003800000 */
.L_x_296:
        /* <DEDUP_REMOVED lines=16> */
[C---:B------:R-:W-:Y:S01]  /*2f10*/  FMUL.FTZ R23, R126.reuse, R23 ;  /* 0x000000177e177220 */ /* 0x040fe20000410000 */
[----:B------:R-:W-:Y:S01]  /*2f20*/  LOP3.LUT P2, RZ, R45, 0xff0000, RZ, 0xc0, !PT ;  /* 0x00ff00002dff7812 */ /* 0x000fe2000784c0ff */
[----:B------:R-:W-:Y:S01]  /*2f30*/  FMUL.FTZ R165, R126, R165 ;  /* 0x000000a57ea57220 */ /* 0x000fe20000410000 */
[----:B------:R-:W-:Y:S01]  /*2f40*/  FMUL.FTZ R167, R167, UR6 ;  /* 0x00000006a7a77c20 */ /* 0x000fe20008410000 */
[----:B------:R-:W-:Y:S01]  /*2f50*/  FMUL.FTZ R20, R23, UR6 ;  /* 0x0000000617147c20 */ /* 0x000fe20008410000 */
[----:B------:R-:W-:Y:S01]  /*2f60*/  FADD.FTZ R21, R164, -R21 ;  /* 0x80000015a4157221 */ /* 0x000fe20000010000 */
[----:B------:R-:W-:Y:S01]  /*2f70*/  ISETP.GE.U32.AND.EX P0, PT, R45, 0x1000000, PT, P0 ;  /* 0x010000002d00780c */ /* 0x000fe20003f06100 */
[-CC-:B------:R-:W-:Y:S01]  /*2f80*/  FFMA.FTZ R161, R161, R146.reuse, R139.reuse ;  /* 0x00000092a1a17223 */ /* 0x180fe2000001008b */
[-C--:B------:R-:W-:Y:S01]  /*2f90*/  FFMA.FTZ R179, R179, R146.reuse, R139 ;  /* 0x00000092b3b37223 */ /* 0x080fe2000001008b */
[----:B------:R-:W-:Y:S01]  /*2fa0*/  FSEL R27, R167, RZ, P2 ;  /* 0x000000ffa71b7208 */ /* 0x000fe20001000000 */
        /* <DEDUP_REMOVED lines=8> */
[-C--:B------:R-:W-:Y:S01]  /*3030*/  FFMA.FTZ R169, R169, R146.reuse, R139 ;  /* 0x00000092a9a97223 */ /* 0x080fe2000001008b */
[----:B------:R-:W-:Y:S01]  /*3040*/  FSEL R23, R167, RZ, P6 ;  /* 0x000000ffa7177208 */ /* 0x000fe20003000000 */
[----:B------:R-:W-:Y:S01]  /*3050*/  FMUL.FTZ R21, R21, UR6 ;  /* 0x0000000615157c20 */ /* 0x000fe20008410000 */
[----:B------:R-:W-:Y:S01]  /*3060*/  FSEL R26, R165, RZ, P2 ;  /* 0x000000ffa51a7208 */ /* 0x000fe20001000000 */
[C---:B------:R-:W-:Y:S01]  /*3070*/  FMUL.FTZ R161, R126.reuse, R161 ;  /* 0x000000a17ea17220 */ /* 0x040fe20000410000 */
[C---:B------:R-:W-:Y:S01]  /*3080*/  ISETP.GE.U32.AND.EX P0, PT, R129.reuse, 0x1000000, PT, P0 ;  /* 0x010000008100780c */ /* 0x040fe20003f06100 */
[----:B------:R-:W-:Y:S01]  /*3090*/  FMUL.FTZ R179, R126, R179 ;  /* 0x000000b37eb37220 */ /* 0x000fe20000410000 */
[C---:B------:R-:W-:Y:S01]  /*30a0*/  LOP3.LUT P6, RZ, R129.reuse, 0xff, RZ, 0xc0, !PT ;  /* 0x000000ff81ff7812 */ /* 0x040fe200078cc0ff */
        /* <DEDUP_REMOVED lines=11> */
[C---:B------:R-:W-:Y:S01]  /*3160*/  LOP3.LUT P6, RZ, R44.reuse, 0xff0000, RZ, 0xc0, !PT ;  /* 0x00ff00002cff7812 */ /* 0x040fe200078cc0ff */
        /* <DEDUP_REMOVED lines=18> */
[----:B------:R-:W-:Y:S02]  /*3290*/  F2FP.BF16.F32.PACK_AB R26, R29, R26 ;  /* 0x0000001a1d1a723e */ /* 0x000fe400000010ff */
        /* <DEDUP_REMOVED lines=9> */
.L_x_302:
[-CC-:B------:R-:W-:Y:S01]  /*3330*/  FFMA.FTZ R167, R167, R146.reuse, R139.reuse ;  /* 0x00000092a7a77223 */ /* 0x180fe2000001008b */
[-CC-:B------:R-:W-:Y:S01]  /*3340*/  FFMA.FTZ R19, R182, R146.reuse, R139.reuse ;  /* 0x00000092b6137223 */ /* 0x180fe2000001008b */
[----:B-----5:R-:W-:Y:S01]  /*3350*/  LOP3.LUT P2, RZ, R45, 0xff0000, RZ, 0xc0, !PT ;  /* 0x00ff00002dff7812 */ /* 0x020fe2000784c0ff */
[-C--:B------:R-:W-:Y:S01]  /*3360*/  FFMA.FTZ R165, R165, R146.reuse, R139 ;  /* 0x00000092a5a57223 */ /* 0x080fe2000001008b */
[----:B------:R-:W-:Y:S01]  /*3370*/  FADD.FTZ R167, R154, -R167 ;  /* 0x800000a79aa77221 */ /* 0x000fe20000010000 */
[----:B------:R-:W-:Y:S01]  /*3380*/  FADD.FTZ R19, R168, -R19 ;  /* 0x80000013a8137221 */ /* 0x000fe20000010000 */
[-C--:B------:R-:W-:Y:S01]  /*3390*/  FFMA.FTZ R17, R178, R146.reuse, R139 ;  /* 0x00000092b2117223 */ /* 0x080fe2000001008b */
[----:B------:R-:W-:Y:S01]  /*33a0*/  FADD.FTZ R165, R152, -R165 ;  /* 0x800000a598a57221 */ /* 0x000fe20000010000 */
[C---:B------:R-:W-:Y:S01]  /*33b0*/  FMUL.FTZ R167, R126.reuse, R167 ;  /* 0x000000a77ea77220 */ /* 0x040fe20000410000 */
[----:B------:R-:W-:Y:S01]  /*33c0*/  FMUL.FTZ R20, R126, R19 ;  /* 0x000000137e147220 */ /* 0x000fe20000410000 */
[----:B------:R-:W-:Y:S01]  /*33d0*/  ISETP.GE.U32.AND P0, PT, R44, RZ, PT ;  /* 0x000000ff2c00720c */ /* 0x000fe20003f06070 */
[----:B------:R-:W-:Y:S01]  /*33e0*/  FADD.FTZ R17, R164, -R17 ;  /* 0x80000011a4117221 */ /* 0x000fe20000010000 */
[----:B------:R-:W-:Y:S01]  /*33f0*/  FMUL.FTZ R16, R167, UR6 ;  /* 0x00000006a7107c20 */ /* 0x000fe20008410000 */
[-C--:B------:R-:W-:Y:S01]  /*3400*/  FFMA.FTZ R161, R161, R146.reuse, R139 ;  /* 0x00000092a1a17223 */ /* 0x080fe2000001008b */
[----:B------:R-:W-:Y:S01]  /*3410*/  LOP3.LUT P6, RZ, R129, 0xff0000, RZ, 0xc0, !PT ;  /* 0x00ff000081ff7812 */ /* 0x000fe200078cc0ff */
[----:B------:R-:W-:Y:S01]  /*3420*/  FMUL.FTZ R19, R20, UR6 ;  /* 0x0000000614137c20 */ /* 0x000fe20008410000 */
[----:B------:R-:W-:Y:S01]  /*3430*/  ISETP.GE.U32.AND.EX P0, PT, R45, 0x1000000, PT, P0 ;  /* 0x010000002d00780c */ /* 0x000fe20003f06100 */
[----:B------:R-:W-:Y:S01]  /*3440*/  FMUL.FTZ R18, R126, R165 ;  /* 0x000000a57e127220 */ /* 0x000fe20000410000 */
        /* <DEDUP_REMOVED lines=9> */
[-C--:B------:R-:W-:Y:S01]  /*34e0*/  FFMA.FTZ R179, R179, R146.reuse, R139 ;  /* 0x00000092b3b37223 */ /* 0x080fe2000001008b */
        /* <DEDUP_REMOVED lines=8> */
[----:B------:R-:W-:Y:S01]  /*3570*/  FSEL R26, R16, RZ, P6 ;  /* 0x000000ff101a7208 */ /* 0x000fe20003000000 */
[----:B------:R-:W-:Y:S01]  /*3580*/  FADD.FTZ R169, R160, -R169 ;  /* 0x800000a9a0a97221 */ /* 0x000fe20000010000 */
[----:B------:R-:W-:Y:S01]  /*3590*/  FSEL R22, R16, RZ, P0 ;  /* 0x000000ff10167208 */ /* 0x000fe20000000000 */
[----:B------:R-:W-:Y:S01]  /*35a0*/  FMUL.FTZ R16, R17, UR6 ;  /* 0x0000000611107c20 */ /* 0x000fe20008410000 */
[----:B------:R-:W-:Y:S01]  /*35b0*/  FSEL R31, R19, RZ, P2 ;  /* 0x000000ff131f7208 */ /* 0x000fe20001000000 */
[----:B------:R-:W-:Y:S01]  /*35c0*/  FADD.FTZ R157, R157, -R0 ;  /* 0x800000009d9d7221 */ /* 0x000fe20000010000 */
[----:B------:R-:W-:-:S02]  /*35d0*/  LOP3.LUT P0, RZ, R44, 0xff0000, RZ, 0xc0, !PT ;  /* 0x00ff00002cff7812 */ /* 0x000fc4000780c0ff */
[----:B------:R-:W-:Y:S01]  /*35e0*/  LOP3.LUT P2, RZ, R128, 0xff0000, RZ, 0xc0, !PT ;  /* 0x00ff000080ff7812 */ /* 0x000fe2000784c0ff */
[----:B------:R-:W-:Y:S01]  /*35f0*/  FMUL.FTZ R157, R126, R157 ;  /* 0x0000009d7e9d7220 */ /* 0x000fe20000410000 */
[----:B------:R-:W-:Y:S02]  /*3600*/  LOP3.LUT P6, RZ, R129, 0xff00, RZ, 0xc0, !PT ;  /* 0x0000ff0081ff7812 */ /* 0x000fe400078cc0ff */
[C---:B------:R-:W-:Y:S02]  /*3610*/  FSEL R25, R16.reuse, RZ, P0 ;  /* 0x000000ff10197208 */ /* 0x040fe40000000000 */
[----:B------:R-:W-:Y:S01]  /*3620*/  FSEL R21, R16, RZ, P2 ;  /* 0x000000ff10157208 */ /* 0x000fe20001000000 */
[----:B------:R-:W-:Y:S01]  /*3630*/  FMUL.FTZ R16, R126, R179 ;  /* 0x000000b37e107220 */ /* 0x000fe20000410000 */
[----:B------:R-:W-:Y:S02]  /*3640*/  FSEL R33, R19, RZ, P6 ;  /* 0x000000ff13217208 */ /* 0x000fe40003000000 */
[----:B------:R-:W-:Y:S01]  /*3650*/  F2FP.BF16.F32.PACK_AB R19, R20, R167 ;  /* 0x000000a71413723e */ /* 0x000fe200000010ff */
[C---:B------:R-:W-:Y:S01]  /*3660*/  FMUL.FTZ R20, R16.reuse, UR6 ;  /* 0x0000000610147c20 */ /* 0x040fe20008410000 */
[----:B------:R-:W-:Y:S01]  /*3670*/  F2FP.BF16.F32.PACK_AB R17, R16, R17 ;  /* 0x000000111011723e */ /* 0x000fe200000010ff */
[----:B------:R-:W-:Y:S01]  /*3680*/  FMUL.FTZ R16, R126, R169 ;  /* 0x000000a97e107220 */ /* 0x000fe20000410000 */
[----:B------:R-:W-:-:S02]  /*3690*/  LOP3.LUT P6, RZ, R44, 0xff000000, RZ, 0xc0, !PT ;  /* 0xff0000002cff7812 */ /* 0x000fc400078cc0ff */
[----:B------:R-:W-:Y:S01]  /*36a0*/  LOP3.LUT P0, RZ, R44, 0xff00, RZ, 0xc0, !PT ;  /* 0x0000ff002cff7812 */ /* 0x000fe2000780c0ff */
[----:B------:R-:W-:Y:S01]  /*36b0*/  FMUL.FTZ R0, R16, UR6 ;  /* 0x0000000610007c20 */ /* 0x000fe20008410000 */
[----:B------:R-:W-:Y:S02]  /*36c0*/  FSEL R28, R20, RZ, P6 ;  /* 0x000000ff141c7208 */ /* 0x000fe40003000000 */
[----:B------:R-:W-:Y:S02]  /*36d0*/  LOP3.LUT P6, RZ, R128, 0xff000000, RZ, 0xc0, !PT ;  /* 0xff00000080ff7812 */ /* 0x000fe400078cc0ff */
[----:B------:R-:W-:Y:S02]  /*36e0*/  F2FP.BF16.F32.PACK_AB R18, R23, R18 ;  /* 0x000000121712723e */ /* 0x000fe400000010ff */
[----:B------:R-:W-:Y:S02]  /*36f0*/  F2FP.BF16.F32.PACK_AB R23, R29, R24 ;  /* 0x000000181d17723e */ /* 0x000fe400000010ff */
[----:B------:R-:W-:-:S02]  /*3700*/  F2FP.BF16.F32.PACK_AB R27, R30, R27 ;  /* 0x0000001b1e1b723e */ /* 0x000fc400000010ff */
[----:B------:R-:W-:Y:S01]  /*3710*/  F2FP.BF16.F32.PACK_AB R16, R16, R157 ;  /* 0x0000009d1010723e */ /* 0x000fe200000010ff */
[----:B------:R-:W-:Y:S01]  /*3720*/  FMUL.FTZ R157, R157, UR6 ;  /* 0x000000069d9d7c20 */ /* 0x000fe20008410000 */
[----:B------:R-:W-:Y:S02]  /*3730*/  FSEL R30, R20, RZ, P6 ;  /* 0x000000ff141e7208 */ /* 0x000fe40003000000 */
[----:B------:R-:W-:Y:S02]  /*3740*/  FSEL R29, R0, RZ, P0 ;  /* 0x000000ff001d7208 */ /* 0x000fe40000000000 */
[----:B------:R-:W-:Y:S02]  /*3750*/  LOP3.LUT P2, RZ, R44, 0xff, RZ, 0xc0, !PT ;  /* 0x000000ff2cff7812 */ /* 0x000fe4000784c0ff */
[C---:B------:R-:W-:Y:S02]  /*3760*/  LOP3.LUT P6, RZ, R128.reuse, 0xff00, RZ, 0xc0, !PT ;  /* 0x0000ff0080ff7812 */ /* 0x040fe400078cc0ff */
[----:B------:R-:W-:-:S02]  /*3770*/  LOP3.LUT P0, RZ, R128, 0xff, RZ, 0xc0, !PT ;  /* 0x000000ff80ff7812 */ /* 0x000fc4000780c0ff */
        /* <DEDUP_REMOVED lines=10> */
.L_x_301:
[----:B------:R-:W-:-:S04]  /*3820*/  UISETP.NE.U32.AND UP0, UPT, UR4, URZ, UPT ;  /* 0x000000ff0400728c */ /* 0x000fc8000bf05070 */
[----:B------:R-:W-:-:S09]  /*3830*/  UISETP.NE.AND.EX UP0, UPT, UR5, URZ, UPT, UP0 ;  /* 0x000000ff0500728c */ /* 0x000fd2000bf05300 */
[----:B------:R-:W-:Y:S05]  /*3840*/  BRA.U UP0, `(.L_x_303) ;  /* 0x00000005004c7547 */ /* 0x000fea000b800000 */
[-CC-:B------:R-:W-:Y:S01]  /*3850*/  FFMA.FTZ R23, R182, R146.reuse, R139.reuse ;  /* 0x00000092b6177223 */ /* 0x180fe2000001008b */
[-CC-:B------:R-:W-:Y:S01]  /*3860*/  FFMA.FTZ R167, R167, R146.reuse, R139.reuse ;  /* 0x00000092a7a77223 */ /* 0x180fe2000001008b */
[----:B------:R-:W-:Y:S01]  /*3870*/  SHF.L.U32 R22, R7, 0x10, RZ ;  /* 0x0000001007167819 */ /* 0x000fe200000006ff */
[-C--:B------:R-:W-:Y:S01]  /*3880*/  FFMA.FTZ R165, R165, R146.reuse, R139 ;  /* 0x00000092a5a57223 */ /* 0x080fe2000001008b */
[----:B------:R-:W-:Y:S01]  /*3890*/  FADD.FTZ R29, R168, -R23 ;  /* 0x80000017a81d7221 */ /* 0x000fe20000010000 */
[----:B------:R-:W-:Y:S01]  /*38a0*/  SHF.L.U32 R23, R26, 0x10, RZ ;  /* 0x000000101a177819 */ /* 0x000fe200000006ff */
[----:B------:R-:W-:Y:S02]  /*38b0*/  IMAD.U32 R26, R25, 0x10000, RZ ;  /* 0x00010000191a7824 */ /* 0x000fe400078e00ff */
[----:B------:R-:W-:Y:S01]  /*38c0*/  FADD.FTZ R167, R154, -R167 ;  /* 0x800000a79aa77221 */ /* 0x000fe20000010000 */
[-C--:B------:R-:W-:Y:S01]  /*38d0*/  FFMA.FTZ R179, R179, R146.reuse, R139 ;  /* 0x00000092b3b37223 */ /* 0x080fe2000001008b */
[----:B------:R-:W-:Y:S01]  /*38e0*/  SHF.L.U32 R20, R6, 0x10, RZ ;  /* 0x0000001006147819 */ /* 0x000fe200000006ff */
[C---:B------:R-:W-:Y:S01]  /*38f0*/  FFMA.FTZ R26, R126.reuse, R29, R26 ;  /* 0x0000001d7e1a7223 */ /* 0x040fe2000001001a */
[----:B------:R-:W-:Y:S01]  /*3900*/  FFMA.FTZ R22, R126, R167, R22 ;  /* 0x000000a77e167223 */ /* 0x000fe20000010016 */
[----:B-----5:R-:W-:Y:S01]  /*3910*/  ISETP.GE.U32.AND P0, PT, R44, RZ, PT ;  /* 0x000000ff2c00720c */ /* 0x020fe20003f06070 */
[----:B------:R-:W-:Y:S01]  /*3920*/  FADD.FTZ R165, R152, -R165 ;  /* 0x800000a598a57221 */ /* 0x000fe20000010000 */
[----:B------:R-:W-:Y:S01]  /*3930*/  SHF.L.U32 R27, R27, 0x10, RZ ;  /* 0x000000101b1b7819 */ /* 0x000fe200000006ff */
[-C--:B------:R-:W-:Y:S01]  /*3940*/  FFMA.FTZ R21, R178, R146.reuse, R139 ;  /* 0x00000092b2157223 */ /* 0x080fe2000001008b */
[----:B------:R-:W-:Y:S01]  /*3950*/  FADD.FTZ R179, R162, -R179 ;  /* 0x800000b3a2b37221 */ /* 0x000fe20000010000 */
[-CC-:B------:R-:W-:Y:S01]  /*3960*/  FFMA.FTZ R0, R0, R146.reuse, R139.reuse ;  /* 0x0000009200007223 */ /* 0x180fe2000001008b */
[----:B------:R-:W-:Y:S01]  /*3970*/  FMUL.FTZ R26, R26, UR6 ;  /* 0x000000061a1a7c20 */ /* 0x000fe20008410000 */
[-C--:B------:R-:W-:Y:S01]  /*3980*/  FFMA.FTZ R161, R161, R146.reuse, R139 ;  /* 0x00000092a1a17223 */ /* 0x080fe2000001008b */
[C---:B------:R-:W-:Y:S01]  /*3990*/  ISETP.GE.U32.AND.EX P6, PT, R45.reuse, 0x1000000, PT, P0 ;  /* 0x010000002d00780c */ /* 0x040fe20003fc6100 */
[----:B------:R-:W-:Y:S01]  /*39a0*/  FMUL.FTZ R22, R22, UR6 ;  /* 0x0000000616167c20 */ /* 0x000fe20008410000 */
[----:B------:R-:W-:Y:S01]  /*39b0*/  FFMA.FTZ R20, R126, R165, R20 ;  /* 0x000000a57e147223 */ /* 0x000fe20000010014 */
[----:B------:R-:W-:Y:S01]  /*39c0*/  LOP3.LUT P2, RZ, R45, 0xff0000, RZ, 0xc0, !PT ;  /* 0x00ff00002dff7812 */ /* 0x000fe2000784c0ff */
[----:B------:R-:W-:Y:S01]  /*39d0*/  FADD.FTZ R21, R164, -R21 ;  /* 0x80000015a4157221 */ /* 0x000fe20000010000 */
[----:B------:R-:W-:Y:S01]  /*39e0*/  ISETP.GE.U32.AND P0, PT, R128, RZ, PT ;  /* 0x000000ff8000720c */ /* 0x000fe20003f06070 */
[----:B------:R-:W-:Y:S01]  /*39f0*/  FADD.FTZ R157, R157, -R0 ;  /* 0x800000009d9d7221 */ /* 0x000fe20000010000 */
[----:B------:R-:W-:Y:S01]  /*3a00*/  FFMA.FTZ R179, R126, R179, R27 ;  /* 0x000000b37eb37223 */ /* 0x000fe2000001001b */
[----:B------:R-:W-:Y:S01]  /*3a10*/  FADD.FTZ R161, R150, -R161 ;  /* 0x800000a196a17221 */ /* 0x000fe20000010000 */
[----:B------:R-:W-:Y:S01]  /*3a20*/  IMAD.U32 R0, R5, 0x10000, RZ ;  /* 0x0001000005007824 */ /* 0x000fe200078e00ff */
[----:B------:R-:W-:Y:S01]  /*3a30*/  SHF.L.U32 R27, R24, 0x10, RZ ;  /* 0x00000010181b7819 */ /* 0x000fe200000006ff */
[----:B------:R-:W-:Y:S01]  /*3a40*/  FMUL.FTZ R20, R20, UR6 ;  /* 0x0000000614147c20 */ /* 0x000fe20008410000 */
[----:B------:R-:W-:Y:S01]  /*3a50*/  FSEL R31, R26, RZ, P6 ;  /* 0x000000ff1a1f7208 */ /* 0x000fe20003000000 */
[----:B------:R-:W-:Y:S01]  /*3a60*/  FFMA.FTZ R21, R126, R21, R23 ;  /* 0x000000157e157223 */ /* 0x000fe20000010017 */
[----:B------:R-:W-:Y:S01]  /*3a70*/  LOP3.LUT P6, RZ, R129, 0xff0000, RZ, 0xc0, !PT ;  /* 0x00ff000081ff7812 */ /* 0x000fe200078cc0ff */
[----:B------:R-:W-:Y:S01]  /*3a80*/  FFMA.FTZ R169, R169, R146, R139 ;  /* 0x00000092a9a97223 */ /* 0x000fe2000001008b */
[----:B------:R-:W-:Y:S01]  /*3a90*/  FSEL R24, R22, RZ, P2 ;  /* 0x000000ff16187208 */ /* 0x000fe20001000000 */
[----:B------:R-:W-:Y:S01]  /*3aa0*/  FFMA.FTZ R161, R126, R161, R0 ;  /* 0x000000a17ea17223 */ /* 0x000fe20000010000 */
[----:B------:R-:W-:Y:S01]  /*3ab0*/  ISETP.GE.U32.AND.EX P0, PT, R129, 0x1000000, PT, P0 ;  /* 0x010000008100780c */ /* 0x000fe20003f06100 */
        /* <DEDUP_REMOVED lines=8> */
[----:B------:R-:W-:Y:S01]  /*3b40*/  FFMA.FTZ R27, R126, R169, R27 ;  /* 0x000000a97e1b7223 */ /* 0x000fe2000001001b */
[----:B------:R-:W-:-:S02]  /*3b50*/  FSEL R26, R20, RZ, P2 ;  /* 0x000000ff141a7208 */ /* 0x000fc40001000000 */
[----:B------:R-:W-:Y:S01]  /*3b60*/  LOP3.LUT P2, RZ, R129, 0xff00, RZ, 0xc0, !PT ;  /* 0x0000ff0081ff7812 */ /* 0x000fe2000784c0ff */
[----:B------:R-:W-:Y:S01]  /*3b70*/  FMUL.FTZ R29, R27, UR6 ;  /* 0x000000061b1d7c20 */ /* 0x000fe20008410000 */
[----:B------:R-:W-:Y:S02]  /*3b80*/  FSEL R22, R20, RZ, P6 ;  /* 0x000000ff14167208 */ /* 0x000fe40003000000 */
[----:B------:R-:W-:Y:S02]  /*3b90*/  LOP3.LUT P6, RZ, R44, 0xff0000, RZ, 0xc0, !PT ;  /* 0x00ff00002cff7812 */ /* 0x000fe400078cc0ff */
[----:B------:R-:W-:Y:S02]  /*3ba0*/  FSEL R25, R21, RZ, P2 ;  /* 0x000000ff15197208 */ /* 0x000fe40001000000 */
[----:B------:R-:W-:Y:S02]  /*3bb0*/  SHF.L.U32 R20, R4, 0x10, RZ ;  /* 0x0000001004147819 */ /* 0x000fe400000006ff */
[----:B------:R-:W-:-:S02]  /*3bc0*/  LOP3.LUT P0, RZ, R45, 0xff00, RZ, 0xc0, !PT ;  /* 0x0000ff002dff7812 */ /* 0x000fc4000780c0ff */
[----:B------:R-:W-:Y:S01]  /*3bd0*/  LOP3.LUT P2, RZ, R44, 0xff000000, RZ, 0xc0, !PT ;  /* 0xff0000002cff7812 */ /* 0x000fe2000784c0ff */
[----:B------:R-:W-:Y:S01]  /*3be0*/  FFMA.FTZ R20, R126, R157, R20 ;  /* 0x0000009d7e147223 */ /* 0x000fe20000010014 */
[----:B------:R-:W-:Y:S02]  /*3bf0*/  FSEL R28, R161, RZ, P6 ;  /* 0x000000ffa11c7208 */ /* 0x000fe40003000000 */
[----:B------:R-:W-:Y:S02]  /*3c00*/  FSEL R35, R21, RZ, P0 ;  /* 0x000000ff15237208 */ /* 0x000fe40000000000 */
[----:B------:R-:W-:Y:S02]  /*3c10*/  LOP3.LUT P6, RZ, R44, 0xff00, RZ, 0xc0, !PT ;  /* 0x0000ff002cff7812 */ /* 0x000fe400078cc0ff */
[----:B------:R-:W-:Y:S02]  /*3c20*/  FSEL R33, R179, RZ, P2 ;  /* 0x000000ffb3217208 */ /* 0x000fe40001000000 */
[----:B------:R-:W-:-:S02]  /*3c30*/  LOP3.LUT P0, RZ, R128, 0xff0000, RZ, 0xc0, !PT ;  /* 0x00ff000080ff7812 */ /* 0x000fc4000780c0ff */
[----:B------:R-:W-:Y:S02]  /*3c40*/  LOP3.LUT P2, RZ, R128, 0xff000000, RZ, 0xc0, !PT ;  /* 0xff00000080ff7812 */ /* 0x000fe4000784c0ff */
[----:B------:R-:W-:Y:S01]  /*3c50*/  F2FP.BF16.F32.PACK_AB R27, R31, R24 ;  /* 0x000000181f1b723e */ /* 0x000fe200000010ff */
[----:B------:R-:W-:Y:S01]  /*3c60*/  FMUL.FTZ R24, R20, UR6 ;  /* 0x0000000614187c20 */ /* 0x000fe20008410000 */
[----:B------:R-:W-:Y:S02]  /*3c70*/  F2FP.BF16.F32.PACK_AB R23, R0, R23 ;  /* 0x000000170017723e */ /* 0x000fe400000010ff */
[----:B------:R-:W-:Y:S02]  /*3c80*/  FSEL R31, R29, RZ, P6 ;  /* 0x000000ff1d1f7208 */ /* 0x000fe40003000000 */
[----:B------:R-:W-:Y:S02]  /*3c90*/  FSEL R21, R161, RZ, P0 ;  /* 0x000000ffa1157208 */ /* 0x000fe40000000000 */
[----:B------:R-:W-:-:S02]  /*3ca0*/  FSEL R0, R179, RZ, P2 ;  /* 0x000000ffb3007208 */ /* 0x000fc40001000000 */
[----:B------:R-:W-:Y:S02]  /*3cb0*/  LOP3.LUT P6, RZ, R128, 0xff, RZ, 0xc0, !PT ;  /* 0x000000ff80ff7812 */ /* 0x000fe400078cc0ff */
[----:B------:R-:W-:Y:S02]  /*3cc0*/  LOP3.LUT P0, RZ, R44, 0xff, RZ, 0xc0, !PT ;  /* 0x000000ff2cff7812 */ /* 0x000fe4000780c0ff */
[----:B------:R-:W-:Y:S02]  /*3cd0*/  LOP3.LUT P2, RZ, R128, 0xff00, RZ, 0xc0, !PT ;  /* 0x0000ff0080ff7812 */ /* 0x000fe4000784c0ff */
[C---:B------:R-:W-:Y:S02]  /*3ce0*/  FSEL R20, R24.reuse, RZ, P6 ;  /* 0x000000ff18147208 */ /* 0x040fe40003000000 */
        /* <DEDUP_REMOVED lines=9> */
.L_x_303:
[-CC-:B------:R-:W-:Y:S01]  /*3d80*/  FFMA.FTZ R167, R167, R146.reuse, R139.reuse ;  /* 0x00000092a7a77223 */ /* 0x180fe2000001008b */
[-CC-:B------:R-:W-:Y:S01]  /*3d90*/  FFMA.FTZ R0, R0, R146.reuse, R139.reuse ;  /* 0x0000009200007223 */ /* 0x180fe2000001008b */
[-C--:B------:R-:W-:Y:S01]  /*3da0*/  FFMA.FTZ R161, R161, R146.reuse, R139 ;  /* 0x00000092a1a17223 */ /* 0x080fe2000001008b */
[----:B------:R-:W-:Y:S02]  /*3db0*/  IMAD.U32 R18, R7, 0x10000, RZ ;  /* 0x0001000007127824 */ /* 0x000fe400078e00ff */
[----:B------:R-:W-:Y:S01]  /*3dc0*/  FADD.FTZ R167, R154, -R167 ;  /* 0x800000a79aa77221 */ /* 0x000fe20000010000 */
[----:B------:R-:W-:Y:S01]  /*3dd0*/  FADD.FTZ R157, R157, -R0 ;  /* 0x800000009d9d7221 */ /* 0x000fe20000010000 */
[----:B------:R-:W-:Y:S01]  /*3de0*/  SHF.L.U32 R0, R5, 0x10, RZ ;  /* 0x0000001005007819 */ /* 0x000fe200000006ff */
[----:B------:R-:W-:Y:S01]  /*3df0*/  FADD.FTZ R161, R150, -R161 ;  /* 0x800000a196a17221 */ /* 0x000fe20000010000 */
[-CC-:B------:R-:W-:Y:S01]  /*3e00*/  FFMA.FTZ R179, R179, R146.reuse, R139.reuse ;  /* 0x00000092b3b37223 */ /* 0x180fe2000001008b */
[----:B------:R-:W-:Y:S01]  /*3e10*/  FFMA.FTZ R167, R126, R167, R18 ;  /* 0x000000a77ea77223 */ /* 0x000fe20000010012 */
[-CC-:B------:R-:W-:Y:S01]  /*3e20*/  FFMA.FTZ R19, R182, R146.reuse, R139.reuse ;  /* 0x00000092b6137223 */ /* 0x180fe2000001008b */
[----:B------:R-:W-:Y:S01]  /*3e30*/  FFMA.FTZ R161, R126, R161, R0 ;  /* 0x000000a17ea17223 */ /* 0x000fe20000010000 */
[-C--:B------:R-:W-:Y:S01]  /*3e40*/  FFMA.FTZ R165, R165, R146.reuse, R139 ;  /* 0x00000092a5a57223 */ /* 0x080fe2000001008b */
[----:B------:R-:W-:Y:S01]  /*3e50*/  FADD.FTZ R179, R162, -R179 ;  /* 0x800000b3a2b37221 */ /* 0x000fe20000010000 */
[----:B------:R-:W-:Y:S01]  /*3e60*/  IMAD.U32 R27, R27, 0x10000, RZ ;  /* 0x000100001b1b7824 */ /* 0x000fe200078e00ff */
[----:B------:R-:W-:Y:S01]  /*3e70*/  SHF.L.U32 R22, R25, 0x10, RZ ;  /* 0x0000001019167819 */ /* 0x000fe200000006ff */
[----:B------:R-:W-:Y:S01]  /*3e80*/  FMUL.FTZ R0, R167, UR6 ;  /* 0x00000006a7007c20 */ /* 0x000fe20008410000 */
[----:B------:R-:W-:Y:S01]  /*3e90*/  FADD.FTZ R21, R168, -R19 ;  /* 0x80000013a8157221 */ /* 0x000fe20000010000 */
[----:B-----5:R-:W-:Y:S01]  /*3ea0*/  LOP3.LUT P2, RZ, R45, 0xff0000, RZ, 0xc0, !PT ;  /* 0x00ff00002dff7812 */ /* 0x020fe2000784c0ff */
[-C--:B------:R-:W-:Y:S01]  /*3eb0*/  FFMA.FTZ R17, R178, R146.reuse, R139 ;  /* 0x00000092b2117223 */ /* 0x080fe2000001008b */
[----:B------:R-:W-:Y:S01]  /*3ec0*/  SHF.L.U32 R16, R6, 0x10, RZ ;  /* 0x0000001006107819 */ /* 0x000fe200000006ff */
[----:B------:R-:W-:Y:S01]  /*3ed0*/  FADD.FTZ R165, R152, -R165 ;  /* 0x800000a598a57221 */ /* 0x000fe20000010000 */
[----:B------:R-:W-:Y:S01]  /*3ee0*/  FFMA.FTZ R20, R126, R179, R27 ;  /* 0x000000b37e147223 */ /* 0x000fe2000001001b */
[----:B------:R-:W-:Y:S01]  /*3ef0*/  SHF.L.U32 R19, R26, 0x10, RZ ;  /* 0x000000101a137819 */ /* 0x000fe200000006ff */
[----:B------:R-:W-:Y:S01]  /*3f00*/  FFMA.FTZ R28, R126, R21, R22 ;  /* 0x000000157e1c7223 */ /* 0x000fe20000010016 */
[----:B------:R-:W-:Y:S01]  /*3f10*/  FSEL R27, R0, RZ, P2 ;  /* 0x000000ff001b7208 */ /* 0x000fe20001000000 */
[----:B------:R-:W-:Y:S01]  /*3f20*/  FADD.FTZ R17, R164, -R17 ;  /* 0x80000011a4117221 */ /* 0x000fe20000010000 */
[----:B------:R-:W-:Y:S01]  /*3f30*/  ISETP.GE.U32.AND P0, PT, R44, RZ, PT ;  /* 0x000000ff2c00720c */ /* 0x000fe20003f06070 */
[----:B------:R-:W-:Y:S01]  /*3f40*/  FFMA.FTZ R18, R126, R165, R16 ;  /* 0x000000a57e127223 */ /* 0x000fe20000010010 */
[----:B------:R-:W-:Y:S01]  /*3f50*/  ISETP.GE.U32.AND P2, PT, R128, RZ, PT ;  /* 0x000000ff8000720c */ /* 0x000fe20003f46070 */
[----:B------:R-:W-:Y:S01]  /*3f60*/  FMUL.FTZ R16, R28, UR6 ;  /* 0x000000061c107c20 */ /* 0x000fe20008410000 */
[----:B------:R-:W-:Y:S01]  /*3f70*/  LOP3.LUT P6, RZ, R129, 0xff0000, RZ, 0xc0, !PT ;  /* 0x00ff000081ff7812 */ /* 0x000fe200078cc0ff */
[----:B------:R-:W-:Y:S01]  /*3f80*/  FFMA.FTZ R23, R126, R17, R19 ;  /* 0x000000117e177223 */ /* 0x000fe20000010013 */
[----:B------:R-:W-:Y:S01]  /*3f90*/  ISETP.GE.U32.AND.EX P0, PT, R45, 0x1000000, PT, P0 ;  /* 0x010000002d00780c */ /* 0x000fe20003f06100 */
[----:B------:R-:W-:Y:S01]  /*3fa0*/  IMAD.U32 R17, R24, 0x10000, RZ ;  /* 0x0001000018117824 */ /* 0x000fe200078e00ff */
[----:B------:R-:W-:Y:S01]  /*3fb0*/  ISETP.GE.U32.AND.EX P2, PT, R129, 0x1000000, PT, P2 ;  /* 0x010000008100780c */ /* 0x000fe20003f46120 */
[----:B------:R-:W-:Y:S01]  /*3fc0*/  FMUL.FTZ R19, R23, UR6 ;  /* 0x0000000617137c20 */ /* 0x000fe20008410000 */
[----:B------:R-:W-:Y:S01]  /*3fd0*/  FSEL R24, R0, RZ, P6 ;  /* 0x000000ff00187208 */ /* 0x000fe20003000000 */
[----:B------:R-:W-:Y:S01]  /*3fe0*/  FMUL.FTZ R0, R18, UR6 ;  /* 0x0000000612007c20 */ /* 0x000fe20008410000 */
[C---:B------:R-:W-:Y:S01]  /*3ff0*/  FSEL R30, R16.reuse, RZ, P0 ;  /* 0x000000ff101e7208 */ /* 0x040fe20000000000 */
[----:B------:R-:W-:Y:S01]  /*4000*/  FFMA.FTZ R169, R169, R146, R139 ;  /* 0x00000092a9a97223 */ /* 0x000fe2000001008b */
[----:B------:R-:W-:Y:S01]  /*4010*/  FSEL R29, R16, RZ, P2 ;  /* 0x000000ff101d7208 */ /* 0x000fe20001000000 */
[----:B------:R-:W-:Y:S01]  /*4020*/  FMUL.FTZ R16, R161, UR6 ;  /* 0x00000006a1107c20 */ /* 0x000fe20008410000 */
[----:B------:R-:W-:Y:S01]  /*4030*/  LOP3.LUT P0, RZ, R129, 0xff, RZ, 0xc0, !PT ;  /* 0x000000ff81ff7812 */ /* 0x000fe2000780c0ff */
[----:B------:R-:W-:Y:S01]  /*4040*/  FADD.FTZ R169, R160, -R169 ;  /* 0x800000a9a0a97221 */ /* 0x000fe20000010000 */
[----:B------:R-:W-:-:S02]  /*4050*/  LOP3.LUT P2, RZ, R45, 0xff00, RZ, 0xc0, !PT ;  /* 0x0000ff002dff7812 */ /* 0x000fc4000784c0ff */
[----:B------:R-:W-:Y:S01]  /*4060*/  LOP3.LUT P6, RZ, R45, 0xff, RZ, 0xc0, !PT ;  /* 0x000000ff2dff7812 */ /* 0x000fe200078cc0ff */
[----:B------:R-:W-:Y:S01]  /*4070*/  FFMA.FTZ R169, R126, R169, R17 ;  /* 0x000000a97ea97223 */ /* 0x000fe20000010011 */
[C---:B------:R-:W-:Y:S02]  /*4080*/  FSEL R22, R0.reuse, RZ, P0 ;  /* 0x000000ff00167208 */ /* 0x040fe40000000000 */
[----:B------:R-:W-:Y:S02]  /*4090*/  FSEL R31, R19, RZ, P2 ;  /* 0x000000ff131f7208 */ /* 0x000fe40001000000 */
[----:B------:R-:W-:Y:S02]  /*40a0*/  FSEL R26, R0, RZ, P6 ;  /* 0x000000ff001a7208 */ /* 0x000fe40003000000 */
[----:B------:R-:W-:Y:S02]  /*40b0*/  LOP3.LUT P0, RZ, R44, 0xff0000, RZ, 0xc0, !PT ;  /* 0x00ff00002cff7812 */ /* 0x000fe4000780c0ff */
[----:B------:R-:W-:-:S02]  /*40c0*/  LOP3.LUT P2, RZ, R128, 0xff0000, RZ, 0xc0, !PT ;  /* 0x00ff000080ff7812 */ /* 0x000fc4000784c0ff */
[----:B------:R-:W-:Y:S02]  /*40d0*/  LOP3.LUT P6, RZ, R129, 0xff00, RZ, 0xc0, !PT ;  /* 0x0000ff0081ff7812 */ /* 0x000fe400078cc0ff */
[C---:B------:R-:W-:Y:S02]  /*40e0*/  FSEL R25, R16.reuse, RZ, P0 ;  /* 0x000000ff10197208 */ /* 0x040fe40000000000 */
[----:B------:R-:W-:Y:S01]  /*40f0*/  FSEL R21, R16, RZ, P2 ;  /* 0x000000ff10157208 */ /* 0x000fe20001000000 */
[----:B------:R-:W-:Y:S01]  /*4100*/  FMUL.FTZ R16, R20, UR6 ;  /* 0x0000000614107c20 */ /* 0x000fe20008410000 */
[----:B------:R-:W-:Y:S02]  /*4110*/  FSEL R33, R19, RZ, P6 ;  /* 0x000000ff13217208 */ /* 0x000fe40003000000 */
[----:B------:R-:W-:Y:S02]  /*4120*/  LOP3.LUT P6, RZ, R44, 0xff000000, RZ, 0xc0, !PT ;  /* 0xff0000002cff7812 */ /* 0x000fe400078cc0ff */
[----:B------:R-:W-:-:S02]  /*4130*/  SHF.L.U32 R0, R4, 0x10, RZ ;  /* 0x0000001004007819 */ /* 0x000fc400000006ff */
[----:B------:R-:W-:Y:S02]  /*4140*/  F2FP.BF16.F32.PACK_AB R19, R28, R167 ;  /* 0x000000a71c13723e */ /* 0x000fe400000010ff */
[----:B------:R-:W-:Y:S01]  /*4150*/  FSEL R28, R16, RZ, P6 ;  /* 0x000000ff101c7208 */ /* 0x000fe20003000000 */
[----:B------:R-:W-:Y:S01]  /*4160*/  FFMA.FTZ R0, R126, R157, R0 ;  /* 0x0000009d7e007223 */ /* 0x000fe20000010000 */
[----:B------:R-:W-:Y:S01]  /*4170*/  F2FP.BF16.F32.PACK_AB R17, R20, R161 ;  /* 0x000000a11411723e */ /* 0x000fe200000010ff */
[----:B------:R-:W-:Y:S01]  /*4180*/  FMUL.FTZ R20, R169, UR6 ;  /* 0x00000006a9147c20 */ /* 0x000fe20008410000 */
[----:B------:R-:W-:Y:S02]  /*4190*/  LOP3.LUT P6, RZ, R128, 0xff000000, RZ, 0xc0, !PT ;  /* 0xff00000080ff7812 */ /* 0x000fe400078cc0ff */
[----:B------:R-:W-:Y:S02]  /*41a0*/  LOP3.LUT P0, RZ, R44, 0xff00, RZ, 0xc0, !PT ;  /* 0x0000ff002cff7812 */ /* 0x000fe4000780c0ff */
[----:B------:R-:W-:-:S02]  /*41b0*/  F2FP.BF16.F32.PACK_AB R27, R30, R27 ;  /* 0x0000001b1e1b723e */ /* 0x000fc400000010ff */
[----:B------:R-:W-:Y:S02]  /*41c0*/  F2FP.BF16.F32.PACK_AB R18, R23, R18 ;  /* 0x000000121712723e */ /* 0x000fe400000010ff */
[----:B------:R-:W-:Y:S02]  /*41d0*/  FSEL R30, R16, RZ, P6 ;  /* 0x000000ff101e7208 */ /* 0x000fe40003000000 */
[----:B------:R-:W-:Y:S02]  /*41e0*/  F2FP.BF16.F32.PACK_AB R23, R29, R24 ;  /* 0x000000181d17723e */ /* 0x000fe400000010ff */
[----:B------:R-:W-:Y:S01]  /*41f0*/  F2FP.BF16.F32.PACK_AB R16, R169, R0 ;  /* 0x00000000a910723e */ /* 0x000fe200000010ff */
[----:B------:R-:W-:Y:S01]  /*4200*/  FMUL.FTZ R0, R0, UR6 ;  /* 0x0000000600007c20 */ /* 0x000fe20008410000 */
[----:B------:R-:W-:Y:S02]  /*4210*/  LOP3.LUT P6, RZ, R128, 0xff00, RZ, 0xc0, !PT ;  /* 0x0000ff0080ff7812 */ /* 0x000fe400078cc0ff */
        /* <DEDUP_REMOVED lines=10> */
[----:B------:R-:W-:Y:S02]  /*42c0*/  F2FP.BF16.F32.PACK_AB R20, R31, R20 ;  /* 0x000000141f14723e */ /* 0x000fe400000010ff */
[----:B------:R-:W-:-:S07]  /*42d0*/  F2FP.BF16.F32.PACK_AB R24, R29, R24 ;  /* 0x000000181d18723e */ /* 0x000fce00000010ff */
.L_x_299:
        /* <DEDUP_REMOVED lines=12> */
[----:B------:R-:W-:-:S04]  /*43a0*/  ISETP.NE.U32.AND P0, PT, R36, RZ, PT ;  /* 0x000000ff2400720c */ /* 0x000fc80003f05070 */
[----:B------:R-:W-:-:S13]  /*43b0*/  ISETP.NE.AND.EX P0, PT, R37, RZ, PT, P0 ;  /* 0x000000ff2500720c */ /* 0x000fda0003f05300 */
[----:B------:R-:W-:Y:S05]  /*43c0*/  @!P0 BRA `(.L_x_305) ;  /* 0x0000000800cc8947 */ /* 0x000fea0003800000 */
[----:B------:R-:W-:Y:S05]  /*43d0*/  @!P2 BRA `(.L_x_306) ;  /* 0x00000004006ca947 */ /* 0x000fea0003800000 */
[-CC-:B------:R-:W-:Y:S01]  /*43e0*/  FFMA.FTZ R185, R185, R146.reuse, R139.reuse ;  /* 0x00000092b9b97223 */ /* 0x180fe2000001008b */
[----:B0-----:R-:W-:Y:S01]  /*43f0*/  SHF.L.U32 R17, R11, 0x10, RZ ;  /* 0x000000100b117819 */ /* 0x001fe200000006ff */
[-C--:B------:R-:W-:Y:S01]  /*4400*/  FFMA.FTZ R187, R187, R146.reuse, R139 ;  /* 0x00000092bbbb7223 */ /* 0x080fe2000001008b */
[----:B------:R-:W-:Y:S01]  /*4410*/  PRMT R0, R11, 0x7632, R0 ;  /* 0x000076320b007816 */ /* 0x000fe20000000000 */
[----:B------:R-:W-:Y:S01]  /*4420*/  FADD.FTZ R185, R166, -R185 ;  /* 0x800000b9a6b97221 */ /* 0x000fe20000010000 */
[----:B------:R-:W-:Y:S01]  /*4430*/  LOP3.LUT P6, RZ, R43, 0xff0000, RZ, 0xc0, !PT ;  /* 0x00ff00002bff7812 */ /* 0x000fe200078cc0ff */
[----:B------:R-:W-:Y:S01]  /*4440*/  FADD.FTZ R187, R156, -R187 ;  /* 0x800000bb9cbb7221 */ /* 0x000fe20000010000 */
[-C--:B------:R-:W-:Y:S01]  /*4450*/  FFMA.FTZ R181, R181, R146.reuse, R139 ;  /* 0x00000092b5b57223 */ /* 0x080fe2000001008b */
[----:B------:R-:W-:Y:S01]  /*4460*/  FFMA.FTZ R185, R126, R185, R17 ;  /* 0x000000b97eb97223 */ /* 0x000fe20000010011 */
[-C--:B------:R-:W-:Y:S01]  /*4470*/  FFMA.FTZ R17, R190, R146.reuse, R139 ;  /* 0x00000092be117223 */ /* 0x080fe2000001008b */
[----:B------:R-:W-:Y:S01]  /*4480*/  IMAD.U32 R19, R0, 0x10000, RZ ;  /* 0x0001000000137824 */ /* 0x000fe200078e00ff */
[----:B------:R-:W-:Y:S01]  /*4490*/  PRMT R0, R10, 0x7632, R0 ;  /* 0x000076320a007816 */ /* 0x000fe20000000000 */
[----:B------:R-:W-:Y:S01]  /*44a0*/  FMUL.FTZ R16, R185, UR6 ;  /* 0x00000006b9107c20 */ /* 0x000fe20008410000 */
[----:B------:R-:W-:Y:S01]  /*44b0*/  FADD.FTZ R17, R188, -R17 ;  /* 0x80000011bc117221 */ /* 0x000fe20000010000 */
[----:B------:R-:W-:Y:S01]  /*44c0*/  FADD.FTZ R181, R158, -R181 ;  /* 0x800000b59eb57221 */ /* 0x000fe20000010000 */
[----:B------:R-:W-:-:S02]  /*44d0*/  FFMA.FTZ R175, R175, R146, R139 ;  /* 0x00000092afaf7223 */ /* 0x000fc4000001008b */
[----:B------:R-:W-:Y:S01]  /*44e0*/  FSEL R27, R16, RZ, P6 ;  /* 0x000000ff101b7208 */ /* 0x000fe20003000000 */
[----:B------:R-:W-:Y:S01]  /*44f0*/  FFMA.FTZ R34, R126, R17, R19 ;  /* 0x000000117e227223 */ /* 0x000fe20000010013 */
[----:B------:R-:W-:Y:S01]  /*4500*/  LOP3.LUT P6, RZ, R3, 0xff0000, RZ, 0xc0, !PT ;  /* 0x00ff000003ff7812 */ /* 0x000fe200078cc0ff */
[----:B------:R-:W-:Y:S01]  /*4510*/  FFMA.FTZ R19, R184, R146, R139 ;  /* 0x00000092b8137223 */ /* 0x000fe2000001008b */
[----:B------:R-:W-:Y:S01]  /*4520*/  SHF.L.U32 R17, R10, 0x10, RZ ;  /* 0x000000100a117819 */ /* 0x000fe200000006ff */
[----:B------:R-:W-:Y:S01]  /*4530*/  FADD.FTZ R175, R148, -R175 ;  /* 0x800000af94af7221 */ /* 0x000fe20000010000 */
[----:B------:R-:W-:Y:S01]  /*4540*/  FSEL R23, R16, RZ, P6 ;  /* 0x000000ff10177208 */ /* 0x000fe20003000000 */
[----:B------:R-:W-:Y:S01]  /*4550*/  FMUL.FTZ R16, R34, UR6 ;  /* 0x0000000622107c20 */ /* 0x000fe20008410000 */
[----:B------:R-:W-:Y:S01]  /*4560*/  ISETP.GE.U32.AND P6, PT, R42, RZ, PT ;  /* 0x000000ff2a00720c */ /* 0x000fe20003fc6070 */
[----:B------:R-:W-:Y:S01]  /*4570*/  FFMA.FTZ R187, R126, R187, R17 ;  /* 0x000000bb7ebb7223 */ /* 0x000fe20000010011 */
[----:B------:R-:W-:Y:S01]  /*4580*/  SHF.L.U32 R17, R0, 0x10, RZ ;  /* 0x0000001000117819 */ /* 0x000fe200000006ff */
[----:B------:R-:W-:Y:S01]  /*4590*/  FADD.FTZ R19, R180, -R19 ;  /* 0x80000013b4137221 */ /* 0x000fe20000010000 */
[----:B------:R-:W-:Y:S01]  /*45a0*/  ISETP.GE.U32.AND.EX P6, PT, R43, 0x1000000, PT, P6 ;  /* 0x010000002b00780c */ /* 0x000fe20003fc6160 */
[----:B------:R-:W-:-:S02]  /*45b0*/  FMUL.FTZ R0, R187, UR6 ;  /* 0x00000006bb007c20 */ /* 0x000fc40008410000 */
[----:B------:R-:W-:Y:S01]  /*45c0*/  FFMA.FTZ R24, R126, R19, R17 ;  /* 0x000000137e187223 */ /* 0x000fe20000010011 */
[----:B------:R-:W-:Y:S01]  /*45d0*/  FSEL R36, R16, RZ, P6 ;  /* 0x000000ff10247208 */ /* 0x000fe20003000000 */
[----:B------:R-:W-:Y:S01]  /*45e0*/  IMAD.U32 R17, R9, 0x10000, RZ ;  /* 0x0001000009117824 */ /* 0x000fe200078e00ff */
[----:B------:R-:W-:Y:S01]  /*45f0*/  ISETP.GE.U32.AND P6, PT, R2, RZ, PT ;  /* 0x000000ff0200720c */ /* 0x000fe20003fc6070 */
[----:B------:R-:W-:Y:S01]  /*4600*/  FMUL.FTZ R18, R24, UR6 ;  /* 0x0000000618127c20 */ /* 0x000fe20008410000 */
[----:B------:R-:W-:Y:S01]  /*4610*/  F2FP.BF16.F32.PACK_AB R27, R36, R27 ;  /* 0x0000001b241b723e */ /* 0x000fe200000010ff */
[----:B------:R-:W-:Y:S01]  /*4620*/  FFMA.FTZ R181, R126, R181, R17 ;  /* 0x000000b57eb57223 */ /* 0x000fe20000010011 */
[----:B------:R-:W-:Y:S01]  /*4630*/  ISETP.GE.U32.AND.EX P6, PT, R3, 0x1000000, PT, P6 ;  /* 0x010000000300780c */ /* 0x000fe20003fc6160 */
[----:B------:R-:W-:-:S03]  /*4640*/  FFMA.FTZ R17, R176, R146, R139 ;  /* 0x00000092b0117223 */ /* 0x000fc6000001008b */
[----:B------:R-:W-:Y:S01]  /*4650*/  FSEL R44, R16, RZ, P6 ;  /* 0x000000ff102c7208 */ /* 0x000fe20003000000 */
[----:B------:R-:W-:Y:S01]  /*4660*/  FMUL.FTZ R16, R181, UR6 ;  /* 0x00000006b5107c20 */ /* 0x000fe20008410000 */
[----:B------:R-:W-:Y:S01]  /*4670*/  LOP3.LUT P6, RZ, R43, 0xff, RZ, 0xc0, !PT ;  /* 0x000000ff2bff7812 */ /* 0x000fe200078cc0ff */
[----:B------:R-:W-:Y:S01]  /*4680*/  FADD.FTZ R17, R174, -R17 ;  /* 0x80000011ae117221 */ /* 0x000fe20000010000 */
[----:B------:R-:W-:Y:S02]  /*4690*/  F2FP.BF16.F32.PACK_AB R23, R44, R23 ;  /* 0x000000172c17723e */ /* 0x000fe400000010ff */
[----:B------:R-:W-:Y:S02]  /*46a0*/  FSEL R26, R0, RZ, P6 ;  /* 0x000000ff001a7208 */ /* 0x000fe40003000000 */
[----:B------:R-:W-:-:S04]  /*46b0*/  LOP3.LUT P6, RZ, R3, 0xff, RZ, 0xc0, !PT ;  /* 0x000000ff03ff7812 */ /* 0x000fc800078cc0ff */
[----:B------:R-:W-:Y:S02]  /*46c0*/  FSEL R22, R0, RZ, P6 ;  /* 0x000000ff00167208 */ /* 0x000fe40003000000 */
[----:B------:R-:W-:Y:S02]  /*46d0*/  LOP3.LUT P6, RZ, R43, 0xff00, RZ, 0xc0, !PT ;  /* 0x0000ff002bff7812 */ /* 0x000fe400078cc0ff */
[----:B------:R-:W-:Y:S02]  /*46e0*/  PRMT R0, R9, 0x7632, R0 ;  /* 0x0000763209007816 */ /* 0x000fe40000000000 */
[----:B------:R-:W-:Y:S02]  /*46f0*/  FSEL R37, R18, RZ, P6 ;  /* 0x000000ff12257208 */ /* 0x000fe40003000000 */
[----:B------:R-:W-:Y:S02]  /*4700*/  LOP3.LUT P6, RZ, R3, 0xff00, RZ, 0xc0, !PT ;  /* 0x0000ff0003ff7812 */ /* 0x000fe400078cc0ff */
[----:B------:R-:W-:-:S02]  /*4710*/  SHF.L.U32 R19, R0, 0x10, RZ ;  /* 0x0000001000137819 */ /* 0x000fc400000006ff */
[----:B------:R-:W-:Y:S02]  /*4720*/  FSEL R43, R18, RZ, P6 ;  /* 0x000000ff122b7208 */ /* 0x000fe40003000000 */
[----:B------:R-:W-:Y:S01]  /*4730*/  LOP3.LUT P6, RZ, R42, 0xff0000, RZ, 0xc0, !PT ;  /* 0x00ff00002aff7812 */ /* 0x000fe200078cc0ff */
[----:B------:R-:W-:Y:S01]  /*4740*/  FFMA.FTZ R20, R126, R17, R19 ;  /* 0x000000117e147223 */ /* 0x000fe20000010013 */
[----:B------:R-:W-:Y:S01]  /*4750*/  PRMT R0, R8, 0x7632, R0 ;  /* 0x0000763208007816 */ /* 0x000fe20000000000 */
[----:B------:R-:W-:Y:S01]  /*4760*/  FFMA.FTZ R17, R172, R146, R139 ;  /* 0x00000092ac117223 */ /* 0x000fe2000001008b */
[----:B------:R-:W-:Y:S01]  /*4770*/  FSEL R25, R16, RZ, P6 ;  /* 0x000000ff10197208 */ /* 0x000fe20003000000 */
[----:B------:R-:W-:Y:S01]  /*4780*/  FMUL.FTZ R18, R20, UR6 ;  /* 0x0000000614127c20 */ /* 0x000fe20008410000 */
[----:B------:R-:W-:Y:S01]  /*4790*/  LOP3.LUT P6, RZ, R2, 0xff0000, RZ, 0xc0, !PT ;  /* 0x00ff000002ff7812 */ /* 0x000fe200078cc0ff */
[----:B------:R-:W-:Y:S01]  /*47a0*/  FADD.FTZ R17, R170, -R17 ;  /* 0x80000011aa117221 */ /* 0x000fe20000010000 */
[----:B------:R-:W-:-:S02]  /*47b0*/  SHF.L.U32 R19, R0, 0x10, RZ ;  /* 0x0000001000137819 */ /* 0x000fc400000006ff */
[----:B------:R-:W-:Y:S02]  /*47c0*/  FSEL R30, R16, RZ, P6 ;  /* 0x000000ff101e7208 */ /* 0x000fe40003000000 */
[----:B------:R-:W-:Y:S01]  /*47d0*/  LOP3.LUT P6, RZ, R42, 0xff000000, RZ, 0xc0, !PT ;  /* 0xff0000002aff7812 */ /* 0x000fe200078cc0ff */
[----:B------:R-:W-:Y:S01]  /*47e0*/  FFMA.FTZ R21, R126, R17, R19 ;  /* 0x000000117e157223 */ /* 0x000fe20000010013 */
[----:B------:R-:W-:Y:S01]  /*47f0*/  IMAD.U32 R17, R8, 0x10000, RZ ;  /* 0x0001000008117824 */ /* 0x000fe200078e00ff */
[----:B------:R-:W-:Y:S02]  /*4800*/  F2FP.BF16.F32.PACK_AB R19, R34, R185 ;  /* 0x000000b92213723e */ /* 0x000fe400000010ff */
[----:B------:R-:W-:Y:S01]  /*4810*/  FSEL R32, R18, RZ, P6 ;  /* 0x000000ff12207208 */ /* 0x000fe20003000000 */
[----:B------:R-:W-:Y:S01]  /*4820*/  FMUL.FTZ R0, R21, UR6 ;  /* 0x0000000615007c20 */ /* 0x000fe20008410000 */
[----:B------:R-:W-:Y:S01]  /*4830*/  LOP3.LUT P6, RZ, R2, 0xff000000, RZ, 0xc0, !PT ;  /* 0xff00000002ff7812 */ /* 0x000fe200078cc0ff */
[----:B------:R-:W-:Y:S01]  /*4840*/  FFMA.FTZ R16, R126, R175, R17 ;  /* 0x000000af7e107223 */ /* 0x000fe20000010011 */
[----:B------:R-:W-:-:S02]  /*4850*/  F2FP.BF16.F32.PACK_AB R17, R20, R181 ;  /* 0x000000b51411723e */ /* 0x000fc400000010ff */
[----:B------:R-:W-:Y:S02]  /*4860*/  FSEL R35, R18, RZ, P6 ;  /* 0x000000ff12237208 */ /* 0x000fe40003000000 */
[----:B------:R-:W-:Y:S02]  /*4870*/  LOP3.LUT P6, RZ, R42, 0xff00, RZ, 0xc0, !PT ;  /* 0x0000ff002aff7812 */ /* 0x000fe400078cc0ff */
[----:B------:R-:W-:Y:S02]  /*4880*/  F2FP.BF16.F32.PACK_AB R18, R24, R187 ;  /* 0x000000bb1812723e */ /* 0x000fe400000010ff */
[----:B------:R-:W-:Y:S02]  /*4890*/  FSEL R31, R0, RZ, P6 ;  /* 0x000000ff001f7208 */ /* 0x000fe40003000000 */
        /* <DEDUP_REMOVED lines=10> */
[----:B------:R-:W-:Y:S02]  /*4940*/  F2FP.BF16.F32.PACK_AB R21, R35, R30 ;  /* 0x0000001e2315723e */ /* 0x000fe400000010ff */
[----:B------:R-:W-:Y:S02]  /*4950*/  F2FP.BF16.F32.PACK_AB R25, R32, R25 ;  /* 0x000000192019723e */ /* 0x000fe400000010ff */
[----:B------:R-:W-:Y:S02]  /*4960*/  F2FP.BF16.F32.PACK_AB R20, R33, R20 ;  /* 0x000000142114723e */ /* 0x000fe400000010ff */
[----:B------:R-:W-:Y:S01]  /*4970*/  F2FP.BF16.F32.PACK_AB R24, R31, R24 ;  /* 0x000000181f18723e */ /* 0x000fe200000010ff */
[----:B------:R-:W-:Y:S06]  /*4980*/  BRA `(.L_x_307) ;  /* 0x0000001c00b87947 */ /* 0x000fec0003800000 */
.L_x_306:
[-CC-:B------:R-:W-:Y:S01]  /*4990*/  FFMA.FTZ R185, R185, R146.reuse, R139.reuse ;  /* 0x00000092b9b97223 */ /* 0x180fe2000001008b */
[C---:B0-----:R-:W-:Y:S01]  /*49a0*/  SHF.L.U32 R21, R11.reuse, 0x10, RZ ;  /* 0x000000100b157819 */ /* 0x041fe200000006ff */
[-C--:B------:R-:W-:Y:S01]  /*49b0*/  FFMA.FTZ R23, R190, R146.reuse, R139 ;  /* 0x00000092be177223 */ /* 0x080fe2000001008b */
[----:B------:R-:W-:Y:S01]  /*49c0*/  PRMT R0, R11, 0x7632, R0 ;  /* 0x000076320b007816 */ /* 0x000fe20000000000 */
[----:B------:R-:W-:Y:S01]  /*49d0*/  FADD.FTZ R185, R166, -R185 ;  /* 0x800000b9a6b97221 */ /* 0x000fe20000010000 */
[----:B------:R-:W-:Y:S01]  /*49e0*/  LOP3.LUT P6, RZ, R43, 0xff0000, RZ, 0xc0, !PT ;  /* 0x00ff00002bff7812 */ /* 0x000fe200078cc0ff */
[----:B------:R-:W-:Y:S01]  /*49f0*/  FADD.FTZ R23, R188, -R23 ;  /* 0x80000017bc177221 */ /* 0x000fe20000010000 */
[----:B------:R-:W-:Y:S01]  /*4a00*/  SHF.L.U32 R25, R0, 0x10, RZ ;  /* 0x0000001000197819 */ /* 0x000fe200000006ff */
[----:B------:R-:W-:Y:S01]  /*4a10*/  FFMA.FTZ R21, R126, R185, R21 ;  /* 0x000000b97e157223 */ /* 0x000fe20000010015 */
[-CC-:B------:R-:W-:Y:S01]  /*4a20*/  FFMA.FTZ R187, R187, R146.reuse, R139.reuse ;  /* 0x00000092bbbb7223 */ /* 0x180fe2000001008b */
[----:B------:R-:W-:Y:S01]  /*4a30*/  PRMT R0, R10, 0x7632, R0 ;  /* 0x000076320a007816 */ /* 0x000fe20000000000 */
[-C--:B------:R-:W-:Y:S01]  /*4a40*/  FFMA.FTZ R181, R181, R146.reuse, R139 ;  /* 0x00000092b5b57223 */ /* 0x080fe2000001008b */
[----:B------:R-:W-:Y:S01]  /*4a50*/  FMUL.FTZ R21, R21, UR6 ;  /* 0x0000000615157c20 */ /* 0x000fe20008410000 */
[----:B------:R-:W-:Y:S01]  /*4a60*/  FFMA.FTZ R23, R126, R23, R25 ;  /* 0x000000177e177223 */ /* 0x000fe20000010019 */
[----:B------:R-:W-:Y:S01]  /*4a70*/  FADD.FTZ R187, R156, -R187 ;  /* 0x800000bb9cbb7221 */ /* 0x000fe20000010000 */
[----:B------:R-:W-:Y:S01]  /*4a80*/  SHF.L.U32 R25, R0, 0x10, RZ ;  /* 0x0000001000197819 */ /* 0x000fe200000006ff */
[----:B------:R-:W-:Y:S01]  /*4a90*/  FADD.FTZ R181, R158, -R181 ;  /* 0x800000b59eb57221 */ /* 0x000fe20000010000 */
[----:B------:R-:W-:Y:S01]  /*4aa0*/  FSEL R27, R21, RZ, P6 ;  /* 0x000000ff151b7208 */ /* 0x000fe20003000000 */
[----:B------:R-:W-:Y:S01]  /*4ab0*/  FMUL.FTZ R20, R23, UR6 ;  /* 0x0000000617147c20 */ /* 0x000fe20008410000 */
[----:B------:R-:W-:Y:S01]  /*4ac0*/  LOP3.LUT P6, RZ, R3, 0xff0000, RZ, 0xc0, !PT ;  /* 0x00ff000003ff7812 */ /* 0x000fe200078cc0ff */
[-CC-:B------:R-:W-:Y:S01]  /*4ad0*/  FFMA.FTZ R23, R184, R146.reuse, R139.reuse ;  /* 0x00000092b8177223 */ /* 0x180fe2000001008b */
[----:B------:R-:W-:-:S02]  /*4ae0*/  FFMA.FTZ R175, R175, R146, R139 ;  /* 0x00000092afaf7223 */ /* 0x000fc4000001008b */
[----:B------:R-:W-:Y:S01]  /*4af0*/  FSEL R34, R21, RZ, P6 ;  /* 0x000000ff15227208 */ /* 0x000fe20003000000 */
[----:B------:R-:W-:Y:S01]  /*4b00*/  IMAD.U32 R21, R10, 0x10000, RZ ;  /* 0x000100000a157824 */ /* 0x000fe200078e00ff */
[----:B------:R-:W-:Y:S01]  /*4b10*/  ISETP.GE.U32.AND P6, PT, R42, RZ, PT ;  /* 0x000000ff2a00720c */ /* 0x000fe20003fc6070 */
[----:B------:R-:W-:Y:S01]  /*4b20*/  FADD.FTZ R23, R180, -R23 ;  /* 0x80000017b4177221 */ /* 0x000fe20000010000 */
[----:B------:R-:W-:Y:S01]  /*4b30*/  FADD.FTZ R175, R148, -R175 ;  /* 0x800000af94af7221 */ /* 0x000fe20000010000 */
[C---:B------:R-:W-:Y:S01]  /*4b40*/  FFMA.FTZ R21, R126.reuse, R187, R21 ;  /* 0x000000bb7e157223 */ /* 0x040fe20000010015 */
[----:B------:R-:W-:Y:S01]  /*4b50*/  ISETP.GE.U32.AND.EX P6, PT, R43, 0x1000000, PT, P6 ;  /* 0x010000002b00780c */ /* 0x000fe20003fc6160 */
[----:B------:R-:W-:Y:S02]  /*4b60*/  FFMA.FTZ R23, R126, R23, R25 ;  /* 0x000000177e177223 */ /* 0x000fe40000010019 */
[----:B------:R-:W-:Y:S01]  /*4b70*/  FMUL.FTZ R0, R21, UR6 ;  /* 0x0000000615007c20 */ /* 0x000fe20008410000 */
[----:B------:R-:W-:Y:S01]  /*4b80*/  FSEL R36, R20, RZ, P6 ;  /* 0x000000ff14247208 */ /* 0x000fe20003000000 */
[----:B------:R-:W-:Y:S01]  /*4b90*/  FMUL.FTZ R22, R23, UR6 ;  /* 0x0000000617167c20 */ /* 0x000fe20008410000 */
[----:B------:R-:W-:Y:S01]  /*4ba0*/  ISETP.GE.U32.AND P6, PT, R2, RZ, PT ;  /* 0x000000ff0200720c */ /* 0x000fe20003fc6070 */
[----:B------:R-:W-:Y:S01]  /*4bb0*/  FFMA.FTZ R23, R176, R146, R139 ;  /* 0x00000092b0177223 */ /* 0x000fe2000001008b */
[----:B------:R-:W-:-:S02]  /*4bc0*/  SHF.L.U32 R21, R9, 0x10, RZ ;  /* 0x0000001009157819 */ /* 0x000fc400000006ff */
[----:B------:R-:W-:Y:S01]  /*4bd0*/  ISETP.GE.U32.AND.EX P6, PT, R3, 0x1000000, PT, P6 ;  /* 0x010000000300780c */ /* 0x000fe20003fc6160 */
[----:B------:R-:W-:Y:S01]  /*4be0*/  FADD.FTZ R23, R174, -R23 ;  /* 0x80000017ae177221 */ /* 0x000fe20000010000 */
[----:B------:R-:W-:Y:S01]  /*4bf0*/  F2FP.BF16.F32.PACK_AB R27, R36, R27 ;  /* 0x0000001b241b723e */ /* 0x000fe200000010ff */
[----:B------:R-:W-:Y:S01]  /*4c00*/  FFMA.FTZ R21, R126, R181, R21 ;  /* 0x000000b57e157223 */ /* 0x000fe20000010015 */
[----:B------:R-:W-:Y:S02]  /*4c10*/  FSEL R45, R20, RZ, P6 ;  /* 0x000000ff142d7208 */ /* 0x000fe40003000000 */
[----:B------:R-:W-:Y:S01]  /*4c20*/  LOP3.LUT P6, RZ, R43, 0xff, RZ, 0xc0, !PT ;  /* 0x000000ff2bff7812 */ /* 0x000fe200078cc0ff */
[----:B------:R-:W-:Y:S01]  /*4c30*/  FMUL.FTZ R20, R21, UR6 ;  /* 0x0000000615147c20 */ /* 0x000fe20008410000 */
[----:B------:R-:W-:Y:S02]  /*4c40*/  FFMA.FTZ R21, R172, R146, R139 ;  /* 0x00000092ac157223 */ /* 0x000fe4000001008b */
[----:B------:R-:W-:-:S02]  /*4c50*/  FSEL R26, R0, RZ, P6 ;  /* 0x000000ff001a7208 */ /* 0x000fc40003000000 */
[----:B------:R-:W-:Y:S01]  /*4c60*/  LOP3.LUT P6, RZ, R3, 0xff, RZ, 0xc0, !PT ;  /* 0x000000ff03ff7812 */ /* 0x000fe200078cc0ff */
[----:B------:R-:W-:-:S03]  /*4c70*/  FADD.FTZ R21, R170, -R21 ;  /* 0x80000015aa157221 */ /* 0x000fc60000010000 */
[----:B------:R-:W-:Y:S02]  /*4c80*/  FSEL R32, R0, RZ, P6 ;  /* 0x000000ff00207208 */ /* 0x000fe40003000000 */
[----:B------:R-:W-:Y:S02]  /*4c90*/  LOP3.LUT P6, RZ, R43, 0xff00, RZ, 0xc0, !PT ;  /* 0x0000ff002bff7812 */ /* 0x000fe400078cc0ff */
[----:B------:R-:W-:Y:S02]  /*4ca0*/  PRMT R0, R9, 0x7632, R0 ;  /* 0x0000763209007816 */ /* 0x000fe40000000000 */
[----:B------:R-:W-:Y:S02]  /*4cb0*/  FSEL R37, R22, RZ, P6 ;  /* 0x000000ff16257208 */ /* 0x000fe40003000000 */
[----:B------:R-:W-:Y:S01]  /*4cc0*/  LOP3.LUT P6, RZ, R3, 0xff00, RZ, 0xc0, !PT ;  /* 0x0000ff0003ff7812 */ /* 0x000fe200078cc0ff */
[----:B------:R-:W-:Y:S01]  /*4cd0*/  IMAD.U32 R25, R0, 0x10000, RZ ;  /* 0x0001000000197824 */ /* 0x000fe200078e00ff */
[----:B------:R-:W-:-:S02]  /*4ce0*/  PRMT R0, R8, 0x7632, R0 ;  /* 0x0000763208007816 */ /* 0x000fc40000000000 */
[----:B------:R-:W-:Y:S01]  /*4cf0*/  FSEL R43, R22, RZ, P6 ;  /* 0x000000ff162b7208 */ /* 0x000fe20003000000 */
[----:B------:R-:W-:Y:S01]  /*4d00*/  FFMA.FTZ R22, R126, R23, R25 ;  /* 0x000000177e167223 */ /* 0x000fe20000010019 */
[----:B------:R-:W-:Y:S02]  /*4d10*/  LOP3.LUT P6, RZ, R42, 0xff0000, RZ, 0xc0, !PT ;  /* 0x00ff00002aff7812 */ /* 0x000fe400078cc0ff */
[----:B------:R-:W-:Y:S01]  /*4d20*/  SHF.L.U32 R23, R0, 0x10, RZ ;  /* 0x0000001000177819 */ /* 0x000fe200000006ff */
[----:B------:R-:W-:Y:S01]  /*4d30*/  FMUL.FTZ R22, R22, UR6 ;  /* 0x0000000616167c20 */ /* 0x000fe20008410000 */
[----:B------:R-:W-:Y:S02]  /*4d40*/  FSEL R25, R20, RZ, P6 ;  /* 0x000000ff14197208 */ /* 0x000fe40003000000 */
[----:B------:R-:W-:Y:S01]  /*4d50*/  LOP3.LUT P6, RZ, R2, 0xff0000, RZ, 0xc0, !PT ;  /* 0x00ff000002ff7812 */ /* 0x000fe200078cc0ff */
[----:B------:R-:W-:Y:S01]  /*4d60*/  FFMA.FTZ R23, R126, R21, R23 ;  /* 0x000000157e177223 */ /* 0x000fe20000010017 */
[----:B------:R-:W-:-:S02]  /*4d70*/  SHF.L.U32 R21, R8, 0x10, RZ ;  /* 0x0000001008157819 */ /* 0x000fc400000006ff */
[----:B------:R-:W-:Y:S01]  /*4d80*/  FSEL R0, R20, RZ, P6 ;  /* 0x000000ff14007208 */ /* 0x000fe20003000000 */
[----:B------:R-:W-:Y:S01]  /*4d90*/  FMUL.FTZ R23, R23, UR6 ;  /* 0x0000000617177c20 */ /* 0x000fe20008410000 */
[----:B------:R-:W-:Y:S01]  /*4da0*/  LOP3.LUT P6, RZ, R42, 0xff000000, RZ, 0xc0, !PT ;  /* 0xff0000002aff7812 */ /* 0x000fe200078cc0ff */
[----:B------:R-:W-:Y:S01]  /*4db0*/  FFMA.FTZ R21, R126, R175, R21 ;  /* 0x000000af7e157223 */ /* 0x000fe20000010015 */
[----:B------:R-:W-:Y:S02]  /*4dc0*/  F2FP.BF16.F32.PACK_AB R26, R37, R26 ;  /* 0x0000001a251a723e */ /* 0x000fe400000010ff */
[----:B------:R-:W-:Y:S01]  /*4dd0*/  FSEL R30, R22, RZ, P6 ;  /* 0x000000ff161e7208 */ /* 0x000fe20003000000 */
[----:B------:R-:W-:Y:S01]  /*4de0*/  FMUL.FTZ R21, R21, UR6 ;  /* 0x0000000615157c20 */ /* 0x000fe20008410000 */
[----:B------:R-:W-:Y:S02]  /*4df0*/  LOP3.LUT P6, RZ, R2, 0xff000000, RZ, 0xc0, !PT ;  /* 0xff00000002ff7812 */ /* 0x000fe400078cc0ff */
[----:B------:R-:W-:-:S02]  /*4e00*/  F2FP.BF16.F32.PACK_AB R25, R30, R25 ;  /* 0x000000191e19723e */ /* 0x000fc400000010ff */
[----:B------:R-:W-:Y:S02]  /*4e10*/  FSEL R35, R22, RZ, P6 ;  /* 0x000000ff16237208 */ /* 0x000fe40003000000 */
[----:B------:R-:W-:Y:S02]  /*4e20*/  LOP3.LUT P6, RZ, R42, 0xff00, RZ, 0xc0, !PT ;  /* 0x0000ff002aff7812 */ /* 0x000fe400078cc0ff */
[----:B------:R-:W-:Y:S02]  /*4e30*/  F2FP.BF16.F32.PACK_AB R22, R43, R32 ;  /* 0x000000202b16723e */ /* 0x000fe400000010ff */
        /* <DEDUP_REMOVED lines=9> */
[----:B------:R-:W-:Y:S02]  /*4ed0*/  F2FP.BF16.F32.PACK_AB R21, R35, R0 ;  /* 0x000000002315723e */ /* 0x000fe400000010ff */
[----:B------:R-:W-:Y:S01]  /*4ee0*/  F2FP.BF16.F32.PACK_AB R20, R33, R20 ;  /* 0x000000142114723e */ /* 0x000fe200000010ff */
[----:B------:R-:W-:Y:S06]  /*4ef0*/  BRA `(.L_x_307) ;  /* 0x00000018005c7947 */ /* 0x000fec0003800000 */
.L_x_305:
[----:B------:R-:W-:Y:S05]  /*4f00*/  @!P2 BRA `(.L_x_308) ;  /* 0x00000004003ca947 */ /* 0x000fea0003800000 */
[-CC-:B------:R-:W-:Y:S01]  /*4f10*/  FFMA.FTZ R185, R185, R146.reuse, R139.reuse ;  /* 0x00000092b9b97223 */ /* 0x180fe2000001008b */
[----:B------:R-:W-:Y:S01]  /*4f20*/  LOP3.LUT P6, RZ, R43, 0xff0000, RZ, 0xc0, !PT ;  /* 0x00ff00002bff7812 */ /* 0x000fe200078cc0ff */
[-CC-:B0-----:R-:W-:Y:S01]  /*4f30*/  FFMA.FTZ R17, R190, R146.reuse, R139.reuse ;  /* 0x00000092be117223 */ /* 0x181fe2000001008b */
[-C--:B------:R-:W-:Y:S01]  /*4f40*/  FFMA.FTZ R187, R187, R146.reuse, R139 ;  /* 0x00000092bbbb7223 */ /* 0x080fe2000001008b */
[----:B------:R-:W-:Y:S01]  /*4f50*/  FADD.FTZ R19, R166, -R185 ;  /* 0x800000b9a6137221 */ /* 0x000fe20000010000 */
[-C--:B------:R-:W-:Y:S01]  /*4f60*/  FFMA.FTZ R181, R181, R146.reuse, R139 ;  /* 0x00000092b5b57223 */ /* 0x080fe2000001008b */
[----:B------:R-:W-:Y:S01]  /*4f70*/  FADD.FTZ R17, R188, -R17 ;  /* 0x80000011bc117221 */ /* 0x000fe20000010000 */
[----:B------:R-:W-:Y:S01]  /*4f80*/  FADD.FTZ R187, R156, -R187 ;  /* 0x800000bb9cbb7221 */ /* 0x000fe20000010000 */
[----:B------:R-:W-:Y:S01]  /*4f90*/  FMUL.FTZ R19, R126, R19 ;  /* 0x000000137e137220 */ /* 0x000fe20000410000 */
[-CC-:B------:R-:W-:Y:S01]  /*4fa0*/  FFMA.FTZ R21, R176, R146.reuse, R139.reuse ;  /* 0x00000092b0157223 */ /* 0x180fe2000001008b */
[C---:B------:R-:W-:Y:S01]  /*4fb0*/  FMUL.FTZ R24, R126.reuse, R17 ;  /* 0x000000117e187220 */ /* 0x040fe20000410000 */
[----:B------:R-:W-:Y:S01]  /*4fc0*/  FMUL.FTZ R18, R126, R187 ;  /* 0x000000bb7e127220 */ /* 0x000fe20000410000 */
[----:B------:R-:W-:Y:S01]  /*4fd0*/  FMUL.FTZ R0, R19, UR6 ;  /* 0x0000000613007c20 */ /* 0x000fe20008410000 */
[-C--:B------:R-:W-:Y:S01]  /*4fe0*/  FFMA.FTZ R17, R184, R146.reuse, R139 ;  /* 0x00000092b8117223 */ /* 0x080fe2000001008b */
[----:B------:R-:W-:Y:S01]  /*4ff0*/  FMUL.FTZ R16, R24, UR6 ;  /* 0x0000000618107c20 */ /* 0x000fe20008410000 */
[----:B------:R-:W-:Y:S01]  /*5000*/  FADD.FTZ R25, R174, -R21 ;  /* 0x80000015ae197221 */ /* 0x000fe20000010000 */
[-C--:B------:R-:W-:Y:S01]  /*5010*/  FFMA.FTZ R21, R172, R146.reuse, R139 ;  /* 0x00000092ac157223 */ /* 0x080fe2000001008b */
[----:B------:R-:W-:Y:S01]  /*5020*/  FSEL R27, R0, RZ, P6 ;  /* 0x000000ff001b7208 */ /* 0x000fe20003000000 */
[----:B------:R-:W-:Y:S01]  /*5030*/  FADD.FTZ R17, R180, -R17 ;  /* 0x80000011b4117221 */ /* 0x000fe20000010000 */
[----:B------:R-:W-:Y:S01]  /*5040*/  LOP3.LUT P6, RZ, R3, 0xff0000, RZ, 0xc0, !PT ;  /* 0x00ff000003ff7812 */ /* 0x000fe200078cc0ff */
[----:B------:R-:W-:Y:S01]  /*5050*/  FMUL.FTZ R20, R126, R25 ;  /* 0x000000197e147220 */ /* 0x000fe20000410000 */
[----:B------:R-:W-:Y:S01]  /*5060*/  FADD.FTZ R21, R170, -R21 ;  /* 0x80000015aa157221 */ /* 0x000fe20000010000 */
[----:B------:R-:W-:Y:S01]  /*5070*/  FMUL.FTZ R23, R126, R17 ;  /* 0x000000117e177220 */ /* 0x000fe20000410000 */
[----:B------:R-:W-:Y:S01]  /*5080*/  FSEL R34, R0, RZ, P6 ;  /* 0x000000ff00227208 */ /* 0x000fe20003000000 */
[----:B------:R-:W-:Y:S01]  /*5090*/  FMUL.FTZ R0, R18, UR6 ;  /* 0x0000000612007c20 */ /* 0x000fe20008410000 */
[----:B------:R-:W-:Y:S01]  /*50a0*/  ISETP.GE.U32.AND P6, PT, R42, RZ, PT ;  /* 0x000000ff2a00720c */ /* 0x000fe20003fc6070 */
[----:B------:R-:W-:Y:S01]  /*50b0*/  FADD.FTZ R17, R158, -R181 ;  /* 0x800000b59e117221 */ /* 0x000fe20000010000 */
[C---:B------:R-:W-:Y:S01]  /*50c0*/  FMUL.FTZ R21, R126.reuse, R21 ;  /* 0x000000157e157220 */ /* 0x040fe20000410000 */
[----:B------:R-:W-:Y:S01]  /*50d0*/  FFMA.FTZ R175, R175, R146, R139 ;  /* 0x00000092afaf7223 */ /* 0x000fe2000001008b */
[----:B------:R-:W-:Y:S01]  /*50e0*/  ISETP.GE.U32.AND.EX P6, PT, R43, 0x1000000, PT, P6 ;  /* 0x010000002b00780c */ /* 0x000fe20003fc6160 */
[----:B------:R-:W-:Y:S01]  /*50f0*/  FMUL.FTZ R17, R126, R17 ;  /* 0x000000117e117220 */ /* 0x000fe20000410000 */
[----:B------:R-:W-:Y:S01]  /*5100*/  F2FP.BF16.F32.PACK_AB R19, R24, R19 ;  /* 0x000000131813723e */ /* 0x000fe200000010ff */
[----:B------:R-:W-:Y:S01]  /*5110*/  FADD.FTZ R175, R148, -R175 ;  /* 0x800000af94af7221 */ /* 0x000fe20000010000 */
[----:B------:R-:W-:-:S02]  /*5120*/  FSEL R36, R16, RZ, P6 ;  /* 0x000000ff10247208 */ /* 0x000fc40003000000 */
[----:B------:R-:W-:Y:S02]  /*5130*/  ISETP.GE.U32.AND P6, PT, R2, RZ, PT ;  /* 0x000000ff0200720c */ /* 0x000fe40003fc6070 */
[----:B------:R-:W-:Y:S02]  /*5140*/  F2FP.BF16.F32.PACK_AB R18, R23, R18 ;  /* 0x000000121712723e */ /* 0x000fe400000010ff */
[----:B------:R-:W-:Y:S02]  /*5150*/  ISETP.GE.U32.AND.EX P6, PT, R3, 0x1000000, PT, P6 ;  /* 0x010000000300780c */ /* 0x000fe40003fc6160 */
[----:B------:R-:W-:Y:S02]  /*5160*/  F2FP.BF16.F32.PACK_AB R27, R36, R27 ;  /* 0x0000001b241b723e */ /* 0x000fe400000010ff */
[----:B------:R-:W-:Y:S01]  /*5170*/  FSEL R45, R16, RZ, P6 ;  /* 0x000000ff102d7208 */ /* 0x000fe20003000000 */
[----:B------:R-:W-:Y:S01]  /*5180*/  FMUL.FTZ R16, R23, UR6 ;  /* 0x0000000617107c20 */ /* 0x000fe20008410000 */
[----:B------:R-:W-:-:S02]  /*5190*/  LOP3.LUT P6, RZ, R43, 0xff, RZ, 0xc0, !PT ;  /* 0x000000ff2bff7812 */ /* 0x000fc400078cc0ff */
[----:B------:R-:W-:Y:S02]  /*51a0*/  F2FP.BF16.F32.PACK_AB R23, R45, R34 ;  /* 0x000000222d17723e */ /* 0x000fe400000010ff */
[----:B------:R-:W-:Y:S02]  /*51b0*/  FSEL R26, R0, RZ, P6 ;  /* 0x000000ff001a7208 */ /* 0x000fe40003000000 */
[----:B------:R-:W-:-:S04]  /*51c0*/  LOP3.LUT P6, RZ, R3, 0xff, RZ, 0xc0, !PT ;  /* 0x000000ff03ff7812 */ /* 0x000fc800078cc0ff */
[----:B------:R-:W-:Y:S01]  /*51d0*/  FSEL R22, R0, RZ, P6 ;  /* 0x000000ff00167208 */ /* 0x000fe20003000000 */
[----:B------:R-:W-:Y:S01]  /*51e0*/  FMUL.FTZ R0, R17, UR6 ;  /* 0x0000000611007c20 */ /* 0x000fe20008410000 */
        /* <DEDUP_REMOVED lines=10> */
[----:B------:R-:W-:-:S04]  /*5290*/  LOP3.LUT P6, RZ, R2, 0xff0000, RZ, 0xc0, !PT ;  /* 0x00ff000002ff7812 */ /* 0x000fc800078cc0ff */
[----:B------:R-:W-:Y:S01]  /*52a0*/  FSEL R30, R0, RZ, P6 ;  /* 0x000000ff001e7208 */ /* 0x000fe20003000000 */
[----:B------:R-:W-:Y:S01]  /*52b0*/  FMUL.FTZ R0, R21, UR6 ;  /* 0x0000000615007c20 */ /* 0x000fe20008410000 */
[----:B------:R-:W-:-:S04]  /*52c0*/  LOP3.LUT P6, RZ, R42, 0xff000000, RZ, 0xc0, !PT ;  /* 0xff0000002aff7812 */ /* 0x000fc800078cc0ff */
[----:B------:R-:W-:Y:S02]  /*52d0*/  FSEL R32, R16, RZ, P6 ;  /* 0x000000ff10207208 */ /* 0x000fe40003000000 */
[----:B------:R-:W-:Y:S02]  /*52e0*/  LOP3.LUT P6, RZ, R2, 0xff000000, RZ, 0xc0, !PT ;  /* 0xff00000002ff7812 */ /* 0x000fe400078cc0ff */
[----:B------:R-:W-:Y:S02]  /*52f0*/  F2FP.BF16.F32.PACK_AB R25, R32, R25 ;  /* 0x000000192019723e */ /* 0x000fe400000010ff */
[----:B------:R-:W-:Y:S01]  /*5300*/  FSEL R35, R16, RZ, P6 ;  /* 0x000000ff10237208 */ /* 0x000fe20003000000 */
[----:B------:R-:W-:Y:S01]  /*5310*/  FMUL.FTZ R16, R126, R175 ;  /* 0x000000af7e107220 */ /* 0x000fe20000410000 */
[----:B------:R-:W-:-:S04]  /*5320*/  LOP3.LUT P6, RZ, R42, 0xff00, RZ, 0xc0, !PT ;  /* 0x0000ff002aff7812 */ /* 0x000fc800078cc0ff */
        /* <DEDUP_REMOVED lines=13> */
.L_x_308:
[-CC-:B0-----:R-:W-:Y:S01]  /*5400*/  FFMA.FTZ R21, R190, R146.reuse, R139.reuse ;  /* 0x00000092be157223 */ /* 0x181fe2000001008b */
[-CC-:B------:R-:W-:Y:S01]  /*5410*/  FFMA.FTZ R185, R185, R146.reuse, R139.reuse ;  /* 0x00000092b9b97223 */ /* 0x180fe2000001008b */
[----:B------:R-:W-:Y:S01]  /*5420*/  ISETP.GE.U32.AND P6, PT, R42, RZ, PT ;  /* 0x000000ff2a00720c */ /* 0x000fe20003fc6070 */
[-C--:B------:R-:W-:Y:S01]  /*5430*/  FFMA.FTZ R187, R187, R146.reuse, R139 ;  /* 0x00000092bbbb7223 */ /* 0x080fe2000001008b */
[----:B------:R-:W-:Y:S01]  /*5440*/  FADD.FTZ R21, R188, -R21 ;  /* 0x80000015bc157221 */ /* 0x000fe20000010000 */
[----:B------:R-:W-:Y:S01]  /*5450*/  FADD.FTZ R185, R166, -R185 ;  /* 0x800000b9a6b97221 */ /* 0x000fe20000010000 */
[----:B------:R-:W-:Y:S01]  /*5460*/  ISETP.GE.U32.AND.EX P6, PT, R43, 0x1000000, PT, P6 ;  /* 0x010000002b00780c */ /* 0x000fe20003fc6160 */
[----:B------:R-:W-:Y:S01]  /*5470*/  FADD.FTZ R187, R156, -R187 ;  /* 0x800000bb9cbb7221 */ /* 0x000fe20000010000 */
[C---:B------:R-:W-:Y:S01]  /*5480*/  FMUL.FTZ R21, R126.reuse, R21 ;  /* 0x000000157e157220 */ /* 0x040fe20000410000 */
[C---:B------:R-:W-:Y:S01]  /*5490*/  FMUL.FTZ R185, R126.reuse, R185 ;  /* 0x000000b97eb97220 */ /* 0x040fe20000410000 */
[-CC-:B------:R-:W-:Y:S01]  /*54a0*/  FFMA.FTZ R181, R181, R146.reuse, R139.reuse ;  /* 0x00000092b5b57223 */ /* 0x180fe2000001008b */
[----:B------:R-:W-:Y:S01]  /*54b0*/  FMUL.FTZ R187, R126, R187 ;  /* 0x000000bb7ebb7220 */ /* 0x000fe20000410000 */
[----:B------:R-:W-:Y:S01]  /*54c0*/  FMUL.FTZ R0, R21, UR6 ;  /* 0x0000000615007c20 */ /* 0x000fe20008410000 */
[----:B------:R-:W-:Y:S01]  /*54d0*/  FMUL.FTZ R185, R185, UR6 ;  /* 0x00000006b9b97c20 */ /* 0x000fe20008410000 */
[-C--:B------:R-:W-:Y:S01]  /*54e0*/  FFMA.FTZ R21, R184, R146.reuse, R139 ;  /* 0x00000092b8157223 */ /* 0x080fe2000001008b */
[----:B------:R-:W-:Y:S01]  /*54f0*/  FMUL.FTZ R187, R187, UR6 ;  /* 0x00000006bbbb7c20 */ /* 0x000fe20008410000 */
[----:B------:R-:W-:Y:S01]  /*5500*/  FADD.FTZ R181, R158, -R181 ;  /* 0x800000b59eb57221 */ /* 0x000fe20000010000 */
[----:B------:R-:W-:Y:S01]  /*5510*/  FSEL R20, R0, RZ, P6 ;  /* 0x000000ff00147208 */ /* 0x000fe20003000000 */
[----:B------:R-:W-:Y:S01]  /*5520*/  FADD.FTZ R21, R180, -R21 ;  /* 0x80000015b4157221 */ /* 0x000fe20000010000 */
[----:B------:R-:W-:Y:S01]  /*5530*/  LOP3.LUT P6, RZ, R43, 0xff0000, RZ, 0xc0, !PT ;  /* 0x00ff00002bff7812 */ /* 0x000fe200078cc0ff */
[C---:B------:R-:W-:Y:S01]  /*5540*/  FMUL.FTZ R181, R126.reuse, R181 ;  /* 0x000000b57eb57220 */ /* 0x040fe20000410000 */
[----:B------:R-:W-:Y:S01]  /*5550*/  FFMA.FTZ R175, R175, R146, R139 ;  /* 0x00000092afaf7223 */ /* 0x000fe2000001008b */
[----:B------:R-:W-:Y:S01]  /*5560*/  FMUL.FTZ R21, R126, R21 ;  /* 0x000000157e157220 */ /* 0x000fe20000410000 */
[----:B------:R-:W-:Y:S01]  /*5570*/  FSEL R27, R185, RZ, P6 ;  /* 0x000000ffb91b7208 */ /* 0x000fe20003000000 */
[----:B------:R-:W-:Y:S01]  /*5580*/  FMUL.FTZ R181, R181, UR6 ;  /* 0x00000006b5b57c20 */ /* 0x000fe20008410000 */
[----:B------:R-:W-:Y:S01]  /*5590*/  LOP3.LUT P6, RZ, R3, 0xff0000, RZ, 0xc0, !PT ;  /* 0x00ff000003ff7812 */ /* 0x000fe200078cc0ff */
[----:B------:R-:W-:Y:S01]  /*55a0*/  FADD.FTZ R175, R148, -R175 ;  /* 0x800000af94af7221 */ /* 0x000fe20000010000 */
[----:B------:R-:W-:-:S02]  /*55b0*/  F2FP.BF16.F32.PACK_AB R27, R20, R27 ;  /* 0x0000001b141b723e */ /* 0x000fc400000010ff */
[----:B------:R-:W-:Y:S01]  /*55c0*/  FSEL R185, R185, RZ, P6 ;  /* 0x000000ffb9b97208 */ /* 0x000fe20003000000 */
[----:B------:R-:W-:Y:S01]  /*55d0*/  FMUL.FTZ R175, R126, R175 ;  /* 0x000000af7eaf7220 */ /* 0x000fe20000410000 */
[----:B------:R-:W-:-:S03]  /*55e0*/  ISETP.GE.U32.AND P6, PT, R2, RZ, PT ;  /* 0x000000ff0200720c */ /* 0x000fc60003fc6070 */
[----:B------:R-:W-:Y:S01]  /*55f0*/  FMUL.FTZ R175, R175, UR6 ;  /* 0x00000006afaf7c20 */ /* 0x000fe20008410000 */
[----:B------:R-:W-:-:S04]  /*5600*/  ISETP.GE.U32.AND.EX P6, PT, R3, 0x1000000, PT, P6 ;  /* 0x010000000300780c */ /* 0x000fc80003fc6160 */
[----:B------:R-:W-:Y:S01]  /*5610*/  FSEL R32, R0, RZ, P6 ;  /* 0x000000ff00207208 */ /* 0x000fe20003000000 */
[----:B------:R-:W-:Y:S01]  /*5620*/  FMUL.FTZ R0, R21, UR6 ;  /* 0x0000000615007c20 */ /* 0x000fe20008410000 */
[----:B------:R-:W-:Y:S01]  /*5630*/  LOP3.LUT P6, RZ, R43, 0xff, RZ, 0xc0, !PT ;  /* 0x000000ff2bff7812 */ /* 0x000fe200078cc0ff */
[----:B------:R-:W-:-:S03]  /*5640*/  FFMA.FTZ R21, R176, R146, R139 ;  /* 0x00000092b0157223 */ /* 0x000fc6000001008b */
[----:B------:R-:W-:Y:S01]  /*5650*/  FSEL R26, R187, RZ, P6 ;  /* 0x000000ffbb1a7208 */ /* 0x000fe20003000000 */
[----:B------:R-:W-:Y:S01]  /*5660*/  FADD.FTZ R23, R174, -R21 ;  /* 0x80000015ae177221 */ /* 0x000fe20000010000 */
[----:B------:R-:W-:Y:S01]  /*5670*/  LOP3.LUT P6, RZ, R3, 0xff, RZ, 0xc0, !PT ;  /* 0x000000ff03ff7812 */ /* 0x000fe200078cc0ff */
[----:B------:R-:W-:Y:S02]  /*5680*/  FFMA.FTZ R21, R172, R146, R139 ;  /* 0x00000092ac157223 */ /* 0x000fe4000001008b */
[----:B------:R-:W-:Y:S01]  /*5690*/  FMUL.FTZ R23, R126, R23 ;  /* 0x000000177e177220 */ /* 0x000fe20000410000 */
[----:B------:R-:W-:Y:S01]  /*56a0*/  FSEL R22, R187, RZ, P6 ;  /* 0x000000ffbb167208 */ /* 0x000fe20003000000 */
[----:B------:R-:W-:Y:S01]  /*56b0*/  FADD.FTZ R21, R170, -R21 ;  /* 0x80000015aa157221 */ /* 0x000fe20000010000 */
[----:B------:R-:W-:Y:S01]  /*56c0*/  LOP3.LUT P6, RZ, R43, 0xff00, RZ, 0xc0, !PT ;  /* 0x0000ff002bff7812 */ /* 0x000fe200078cc0ff */
[----:B------:R-:W-:Y:S02]  /*56d0*/  FMUL.FTZ R23, R23, UR6 ;  /* 0x0000000617177c20 */ /* 0x000fe40008410000 */
[----:B------:R-:W-:Y:S01]  /*56e0*/  FMUL.FTZ R21, R126, R21 ;  /* 0x000000157e157220 */ /* 0x000fe20000410000 */
[----:B------:R-:W-:-:S02]  /*56f0*/  FSEL R35, R0, RZ, P6 ;  /* 0x000000ff00237208 */ /* 0x000fc40003000000 */
[----:B------:R-:W-:Y:S01]  /*5700*/  LOP3.LUT P6, RZ, R3, 0xff00, RZ, 0xc0, !PT ;  /* 0x0000ff0003ff7812 */ /* 0x000fe200078cc0ff */
[----:B------:R-:W-:Y:S01]  /*5710*/  FMUL.FTZ R21, R21, UR6 ;  /* 0x0000000615157c20 */ /* 0x000fe20008410000 */
[----:B------:R-:W-:Y:S02]  /*5720*/  F2FP.BF16.F32.PACK_AB R26, R35, R26 ;  /* 0x0000001a231a723e */ /* 0x000fe400000010ff */
[----:B------:R-:W-:Y:S02]  /*5730*/  FSEL R37, R0, RZ, P6 ;  /* 0x000000ff00257208 */ /* 0x000fe40003000000 */
[----:B------:R-:W-:Y:S02]  /*5740*/  LOP3.LUT P6, RZ, R42, 0xff0000, RZ, 0xc0, !PT ;  /* 0x00ff00002aff7812 */ /* 0x000fe400078cc0ff */
[----:B------:R-:W-:Y:S02]  /*5750*/  F2FP.BF16.F32.PACK_AB R22, R37, R22 ;  /* 0x000000162516723e */ /* 0x000fe400000010ff */
[----:B------:R-:W-:-:S02]  /*5760*/  FSEL R25, R181, RZ, P6 ;  /* 0x000000ffb5197208 */ /* 0x000fc40003000000 */
[----:B------:R-:W-:-:S04]  /*5770*/  LOP3.LUT P6, RZ, R2, 0xff0000, RZ, 0xc0, !PT ;  /* 0x00ff000002ff7812 */ /* 0x000fc800078cc0ff */
[----:B------:R-:W-:Y:S02]  /*5780*/  FSEL R181, R181, RZ, P6 ;  /* 0x000000ffb5b57208 */ /* 0x000fe40003000000 */
[----:B------:R-:W-:-:S04]  /*5790*/  LOP3.LUT P6, RZ, R42, 0xff000000, RZ, 0xc0, !PT ;  /* 0xff0000002aff7812 */ /* 0x000fc800078cc0ff */
[C---:B------:R-:W-:Y:S02]  /*57a0*/  FSEL R0, R23.reuse, RZ, P6 ;  /* 0x000000ff17007208 */ /* 0x040fe40003000000 */
        /* <DEDUP_REMOVED lines=16> */
.L_x_304:
[----:B------:R-:W-:-:S04]  /*58b0*/  ISETP.NE.U32.AND P0, PT, R36, RZ, PT ;  /* 0x000000ff2400720c */ /* 0x000fc80003f05070 */
[----:B------:R-:W-:-:S13]  /*58c0*/  ISETP.NE.AND.EX P0, PT, R37, RZ, PT, P0 ;  /* 0x000000ff2500720c */ /* 0x000fda0003f05300 */
[----:B------:R-:W-:Y:S05]  /*58d0*/  @!P0 BRA `(.L_x_309) ;  /* 0x0000000800248947 */ /* 0x000fea0003800000 */
[----:B------:R-:W-:Y:S05]  /*58e0*/  @!P2 BRA `(.L_x_310) ;  /* 0x000000040018a947 */ /* 0x000fea0003800000 */
[-CC-:B0-----:R-:W-:Y:S01]  /*58f0*/  FFMA.FTZ R17, R176, R146.reuse, R139.reuse ;  /* 0x00000092b0117223 */ /* 0x181fe2000001008b */
[----:B------:R-:W-:Y:S01]  /*5900*/  PRMT R0, R11, 0x7632, R0 ;  /* 0x000076320b007816 */ /* 0x000fe20000000000 */
[-C--:B------:R-:W-:Y:S01]  /*5910*/  FFMA.FTZ R185, R185, R146.reuse, R139 ;  /* 0x00000092b9b97223 */ /* 0x080fe2000001008b */
[----:B------:R-:W-:Y:S01]  /*5920*/  ISETP.GE.U32.AND P6, PT, R42, RZ, PT ;  /* 0x000000ff2a00720c */ /* 0x000fe20003fc6070 */
[----:B------:R-:W-:Y:S01]  /*5930*/  FADD.FTZ R19, R174, -R17 ;  /* 0x80000011ae137221 */ /* 0x000fe20000010000 */
[----:B------:R-:W-:Y:S01]  /*5940*/  FFMA.FTZ R17, R190, R146, R139 ;  /* 0x00000092be117223 */ /* 0x000fe2000001008b */
[----:B------:R-:W-:Y:S01]  /*5950*/  SHF.L.U32 R18, R0, 0x10, RZ ;  /* 0x0000001000127819 */ /* 0x000fe200000006ff */
[----:B------:R-:W-:Y:S01]  /*5960*/  FADD.FTZ R185, R166, -R185 ;  /* 0x800000b9a6b97221 */ /* 0x000fe20000010000 */
[----:B------:R-:W-:Y:S01]  /*5970*/  PRMT R0, R10, 0x7632, R0 ;  /* 0x000076320a007816 */ /* 0x000fe20000000000 */
[----:B------:R-:W-:Y:S01]  /*5980*/  FADD.FTZ R27, R188, -R17 ;  /* 0x80000011bc1b7221 */ /* 0x000fe20000010000 */
[----:B------:R-:W-:-:S02]  /*5990*/  IMAD.U32 R17, R11, 0x10000, RZ ;  /* 0x000100000b117824 */ /* 0x000fc400078e00ff */
[-CC-:B------:R-:W-:Y:S01]  /*59a0*/  FFMA.FTZ R187, R187, R146.reuse, R139.reuse ;  /* 0x00000092bbbb7223 */ /* 0x180fe2000001008b */
[-C--:B------:R-:W-:Y:S01]  /*59b0*/  FFMA.FTZ R25, R184, R146.reuse, R139 ;  /* 0x00000092b8197223 */ /* 0x080fe2000001008b */
[----:B------:R-:W-:Y:S01]  /*59c0*/  FFMA.FTZ R36, R126, R27, R18 ;  /* 0x0000001b7e247223 */ /* 0x000fe20000010012 */
[----:B------:R-:W-:Y:S01]  /*59d0*/  IMAD.U32 R27, R0, 0x10000, RZ ;  /* 0x00010000001b7824 */ /* 0x000fe200078e00ff */
[----:B------:R-:W-:Y:S01]  /*59e0*/  SHF.L.U32 R16, R10, 0x10, RZ ;  /* 0x000000100a107819 */ /* 0x000fe200000006ff */
[----:B------:R-:W-:Y:S01]  /*59f0*/  FFMA.FTZ R185, R126, R185, R17 ;  /* 0x000000b97eb97223 */ /* 0x000fe20000010011 */
[----:B------:R-:W-:Y:S01]  /*5a00*/  FMUL.FTZ R0, R36, UR6 ;  /* 0x0000000624007c20 */ /* 0x000fe20008410000 */
[----:B------:R-:W-:Y:S01]  /*5a10*/  ISETP.GE.U32.AND.EX P6, PT, R43, 0x1000000, PT, P6 ;  /* 0x010000002b00780c */ /* 0x000fe20003fc6160 */
[----:B------:R-:W-:Y:S01]  /*5a20*/  FADD.FTZ R187, R156, -R187 ;  /* 0x800000bb9cbb7221 */ /* 0x000fe20000010000 */
[----:B------:R-:W-:Y:S01]  /*5a30*/  FADD.FTZ R25, R180, -R25 ;  /* 0x80000019b4197221 */ /* 0x000fe20000010000 */
[----:B------:R-:W-:Y:S01]  /*5a40*/  FMUL.FTZ R18, R185, UR6 ;  /* 0x00000006b9127c20 */ /* 0x000fe20008410000 */
[----:B------:R-:W-:Y:S01]  /*5a50*/  FSEL R44, R0, RZ, P6 ;  /* 0x000000ff002c7208 */ /* 0x000fe20003000000 */
[C---:B------:R-:W-:Y:S01]  /*5a60*/  FFMA.FTZ R187, R126.reuse, R187, R16 ;  /* 0x000000bb7ebb7223 */ /* 0x040fe20000010010 */
[----:B------:R-:W-:Y:S01]  /*5a70*/  LOP3.LUT P6, RZ, R43, 0xff0000, RZ, 0xc0, !PT ;  /* 0x00ff00002bff7812 */ /* 0x000fe200078cc0ff */
[-C--:B------:R-:W-:Y:S01]  /*5a80*/  FFMA.FTZ R181, R181, R146.reuse, R139 ;  /* 0x00000092b5b57223 */ /* 0x080fe2000001008b */
[----:B------:R-:W-:Y:S01]  /*5a90*/  FFMA.FTZ R34, R126, R25, R27 ;  /* 0x000000197e227223 */ /* 0x000fe2000001001b */
[----:B------:R-:W-:Y:S01]  /*5aa0*/  SHF.L.U32 R17, R9, 0x10, RZ ;  /* 0x0000001009117819 */ /* 0x000fe200000006ff */
[----:B------:R-:W-:Y:S01]  /*5ab0*/  FMUL.FTZ R16, R187, UR6 ;  /* 0x00000006bb107c20 */ /* 0x000fe20008410000 */
[----:B------:R-:W-:Y:S01]  /*5ac0*/  FSEL R27, R18, RZ, P6 ;  /* 0x000000ff121b7208 */ /* 0x000fe20003000000 */
[----:B------:R-:W-:Y:S01]  /*5ad0*/  FADD.FTZ R181, R158, -R181 ;  /* 0x800000b59eb57221 */ /* 0x000fe20000010000 */
[----:B------:R-:W-:Y:S01]  /*5ae0*/  LOP3.LUT P6, RZ, R43, 0xff, RZ, 0xc0, !PT ;  /* 0x000000ff2bff7812 */ /* 0x000fe200078cc0ff */
[-C--:B------:R-:W-:Y:S01]  /*5af0*/  FFMA.FTZ R175, R175, R146.reuse, R139 ;  /* 0x00000092afaf7223 */ /* 0x080fe2000001008b */
[----:B------:R-:W-:Y:S01]  /*5b00*/  PRMT R0, R9, 0x7632, R0 ;  /* 0x0000763209007816 */ /* 0x000fe20000000000 */
[----:B------:R-:W-:Y:S01]  /*5b10*/  FFMA.FTZ R181, R126, R181, R17 ;  /* 0x000000b57eb57223 */ /* 0x000fe20000010011 */
[----:B------:R-:W-:Y:S01]  /*5b20*/  FMUL.FTZ R24, R34, UR6 ;  /* 0x0000000622187c20 */ /* 0x000fe20008410000 */
[----:B------:R-:W-:Y:S01]  /*5b30*/  FSEL R32, R16, RZ, P6 ;  /* 0x000000ff10207208 */ /* 0x000fe20003000000 */
[----:B------:R-:W-:Y:S01]  /*5b40*/  FADD.FTZ R175, R148, -R175 ;  /* 0x800000af94af7221 */ /* 0x000fe20000010000 */
[----:B------:R-:W-:Y:S01]  /*5b50*/  SHF.L.U32 R17, R0, 0x10, RZ ;  /* 0x0000001000117819 */ /* 0x000fe200000006ff */
[----:B------:R-:W-:Y:S01]  /*5b60*/  IMAD.U32 R0, R8, 0x10000, RZ ;  /* 0x0001000008007824 */ /* 0x000fe200078e00ff */
[----:B------:R-:W-:Y:S01]  /*5b70*/  LOP3.LUT P6, RZ, R43, 0xff00, RZ, 0xc0, !PT ;  /* 0x0000ff002bff7812 */ /* 0x000fe200078cc0ff */
[----:B------:R-:W-:Y:S01]  /*5b80*/  FMUL.FTZ R18, R181, UR6 ;  /* 0x00000006b5127c20 */ /* 0x000fe20008410000 */
[----:B------:R-:W-:Y:S01]  /*5b90*/  F2FP.BF16.F32.PACK_AB R27, R44, R27 ;  /* 0x0000001b2c1b723e */ /* 0x000fe200000010ff */
[----:B------:R-:W-:Y:S01]  /*5ba0*/  FFMA.FTZ R26, R126, R19, R17 ;  /* 0x000000137e1a7223 */ /* 0x000fe20000010011 */
[----:B------:R-:W-:Y:S01]  /*5bb0*/  FSEL R35, R24, RZ, P6 ;  /* 0x000000ff18237208 */ /* 0x000fe20003000000 */
[--C-:B------:R-:W-:Y:S01]  /*5bc0*/  FFMA.FTZ R16, R126, R175, R0.reuse ;  /* 0x000000af7e107223 */ /* 0x100fe20000010000 */
[----:B------:R-:W-:Y:S01]  /*5bd0*/  LOP3.LUT P6, RZ, R42, 0xff0000, RZ, 0xc0, !PT ;  /* 0x00ff00002aff7812 */ /* 0x000fe200078cc0ff */
[----:B------:R-:W-:Y:S01]  /*5be0*/  FFMA.FTZ R17, R172, R146, R139 ;  /* 0x00000092ac117223 */ /* 0x000fe2000001008b */
[----:B------:R-:W-:Y:S01]  /*5bf0*/  PRMT R0, R8, 0x7632, R0 ;  /* 0x0000763208007816 */ /* 0x000fe20000000000 */
[----:B------:R-:W-:Y:S01]  /*5c00*/  FMUL.FTZ R24, R26, UR6 ;  /* 0x000000061a187c20 */ /* 0x000fe20008410000 */
[----:B------:R-:W-:Y:S01]  /*5c10*/  FSEL R30, R18, RZ, P6 ;  /* 0x000000ff121e7208 */ /* 0x000fe20003000000 */
[----:B------:R-:W-:Y:S01]  /*5c20*/  FADD.FTZ R17, R170, -R17 ;  /* 0x80000011aa117221 */ /* 0x000fe20000010000 */
[----:B------:R-:W-:-:S02]  /*5c30*/  LOP3.LUT P6, RZ, R42, 0xff000000, RZ, 0xc0, !PT ;  /* 0xff0000002aff7812 */ /* 0x000fc400078cc0ff */
[----:B------:R-:W-:Y:S01]  /*5c40*/  SHF.L.U32 R19, R0, 0x10, RZ ;  /* 0x0000001000137819 */ /* 0x000fe200000006ff */
[----:B------:R-:W-:Y:S01]  /*5c50*/  FMUL.FTZ R0, R16, UR6 ;  /* 0x0000000610007c20 */ /* 0x000fe20008410000 */
[----:B------:R-:W-:Y:S02]  /*5c60*/  FSEL R33, R24, RZ, P6 ;  /* 0x000000ff18217208 */ /* 0x000fe40003000000 */
[----:B------:R-:W-:Y:S01]  /*5c70*/  LOP3.LUT P6, RZ, R42, 0xff, RZ, 0xc0, !PT ;  /* 0x000000ff2aff7812 */ /* 0x000fe200078cc0ff */
[----:B------:R-:W-:Y:S01]  /*5c80*/  FFMA.FTZ R25, R126, R17, R19 ;  /* 0x000000117e197223 */ /* 0x000fe20000010013 */
[----:B------:R-:W-:Y:S02]  /*5c90*/  F2FP.BF16.F32.PACK_AB R17, R26, R181 ;  /* 0x000000b51a11723e */ /* 0x000fe400000010ff */
[----:B------:R-:W-:Y:S01]  /*5ca0*/  FSEL R0, R0, RZ, P6 ;  /* 0x000000ff00007208 */ /* 0x000fe20003000000 */
[----:B------:R-:W-:Y:S01]  /*5cb0*/  FMUL.FTZ R24, R25, UR6 ;  /* 0x0000000619187c20 */ /* 0x000fe20008410000 */
[----:B------:R-:W-:-:S02]  /*5cc0*/  LOP3.LUT P6, RZ, R42, 0xff00, RZ, 0xc0, !PT ;  /* 0x0000ff002aff7812 */ /* 0x000fc400078cc0ff */
[----:B------:R-:W-:Y:S02]  /*5cd0*/  F2FP.BF16.F32.PACK_AB R16, R25, R16 ;  /* 0x000000101910723e */ /* 0x000fe400000010ff */
[----:B------:R-:W-:Y:S02]  /*5ce0*/  FSEL R31, R24, RZ, P6 ;  /* 0x000000ff181f7208 */ /* 0x000fe40003000000 */
[----:B------:R-:W-:Y:S02]  /*5cf0*/  F2FP.BF16.F32.PACK_AB R19, R36, R185 ;  /* 0x000000b92413723e */ /* 0x000fe400000010ff */
[----:B------:R-:W-:Y:S02]  /*5d00*/  F2FP.BF16.F32.PACK_AB R18, R34, R187 ;  /* 0x000000bb2212723e */ /* 0x000fe400000010ff */
[----:B------:R-:W-:Y:S02]  /*5d10*/  F2FP.BF16.F32.PACK_AB R26, R35, R32 ;  /* 0x00000020231a723e */ /* 0x000fe400000010ff */
[----:B------:R-:W-:-:S02]  /*5d20*/  F2FP.BF16.F32.PACK_AB R25, R33, R30 ;  /* 0x0000001e2119723e */ /* 0x000fc400000010ff */
[----:B------:R-:W-:Y:S01]  /*5d30*/  F2FP.BF16.F32.PACK_AB R24, R31, R0 ;  /* 0x000000001f18723e */ /* 0x000fe200000010ff */
[----:B------:R-:W-:Y:S06]  /*5d40*/  BRA `(.L_x_307) ;  /* 0x0000000800c87947 */ /* 0x000fec0003800000 */
.L_x_310:
[-CC-:B0-----:R-:W-:Y:S01]  /*5d50*/  FFMA.FTZ R27, R176, R146.reuse, R139.reuse ;  /* 0x00000092b01b7223 */ /* 0x181fe2000001008b */
[----:B------:R-:W-:Y:S01]  /*5d60*/  PRMT R0, R11, 0x7632, R0 ;  /* 0x000076320b007816 */ /* 0x000fe20000000000 */
[-C--:B------:R-:W-:Y:S01]  /*5d70*/  FFMA.FTZ R185, R185, R146.reuse, R139 ;  /* 0x00000092b9b97223 */ /* 0x080fe2000001008b */
[----:B------:R-:W-:Y:S02]  /*5d80*/  IMAD.U32 R26, R11, 0x10000, RZ ;  /* 0x000100000b1a7824 */ /* 0x000fe400078e00ff */
[----:B------:R-:W-:Y:S01]  /*5d90*/  FADD.FTZ R31, R174, -R27 ;  /* 0x8000001bae1f7221 */ /* 0x000fe20000010000 */
[-C--:B------:R-:W-:Y:S01]  /*5da0*/  FFMA.FTZ R27, R190, R146.reuse, R139 ;  /* 0x00000092be1b7223 */ /* 0x080fe2000001008b */
[----:B------:R-:W-:Y:S01]  /*5db0*/  SHF.L.U32 R35, R0, 0x10, RZ ;  /* 0x0000001000237819 */ /* 0x000fe200000006ff */
[----:B------:R-:W-:Y:S01]  /*5dc0*/  FADD.FTZ R185, R166, -R185 ;  /* 0x800000b9a6b97221 */ /* 0x000fe20000010000 */
[----:B------:R-:W-:Y:S01]  /*5dd0*/  PRMT R0, R10, 0x7632, R0 ;  /* 0x000076320a007816 */ /* 0x000fe20000000000 */
[----:B------:R-:W-:Y:S01]  /*5de0*/  FADD.FTZ R27, R188, -R27 ;  /* 0x8000001bbc1b7221 */ /* 0x000fe20000010000 */
[----:B------:R-:W-:Y:S01]  /*5df0*/  ISETP.GE.U32.AND P6, PT, R42, RZ, PT ;  /* 0x000000ff2a00720c */ /* 0x000fe20003fc6070 */
[-C--:B------:R-:W-:Y:S01]  /*5e00*/  FFMA.FTZ R187, R187, R146.reuse, R139 ;  /* 0x00000092bbbb7223 */ /* 0x080fe2000001008b */
[----:B------:R-:W-:Y:S01]  /*5e10*/  SHF.L.U32 R24, R10, 0x10, RZ ;  /* 0x000000100a187819 */ /* 0x000fe200000006ff */
[----:B------:R-:W-:Y:S01]  /*5e20*/  FFMA.FTZ R27, R126, R27, R35 ;  /* 0x0000001b7e1b7223 */ /* 0x000fe20000010023 */
[----:B------:R-:W-:Y:S01]  /*5e30*/  SHF.L.U32 R35, R0, 0x10, RZ ;  /* 0x0000001000237819 */ /* 0x000fe200000006ff */
[----:B------:R-:W-:Y:S01]  /*5e40*/  FFMA.FTZ R26, R126, R185, R26 ;  /* 0x000000b97e1a7223 */ /* 0x000fe2000001001a */
[----:B------:R-:W-:Y:S01]  /*5e50*/  ISETP.GE.U32.AND.EX P6, PT, R43, 0x1000000, PT, P6 ;  /* 0x010000002b00780c */ /* 0x000fe20003fc6160 */
[----:B------:R-:W-:Y:S01]  /*5e60*/  FMUL.FTZ R0, R27, UR6 ;  /* 0x000000061b007c20 */ /* 0x000fe20008410000 */
[----:B------:R-:W-:Y:S01]  /*5e70*/  FADD.FTZ R187, R156, -R187 ;  /* 0x800000bb9cbb7221 */ /* 0x000fe20000010000 */
[-CC-:B------:R-:W-:Y:S01]  /*5e80*/  FFMA.FTZ R33, R184, R146.reuse, R139.reuse ;  /* 0x00000092b8217223 */ /* 0x180fe2000001008b */
[----:B------:R-:W-:Y:S01]  /*5e90*/  FMUL.FTZ R26, R26, UR6 ;  /* 0x000000061a1a7c20 */ /* 0x000fe20008410000 */
[-C--:B------:R-:W-:Y:S01]  /*5ea0*/  FFMA.FTZ R181, R181, R146.reuse, R139 ;  /* 0x00000092b5b57223 */ /* 0x080fe2000001008b */
[----:B------:R-:W-:Y:S01]  /*5eb0*/  FSEL R37, R0, RZ, P6 ;  /* 0x000000ff00257208 */ /* 0x000fe20003000000 */
[--C-:B------:R-:W-:Y:S01]  /*5ec0*/  FFMA.FTZ R187, R126, R187, R24.reuse ;  /* 0x000000bb7ebb7223 */ /* 0x100fe20000010018 */
[----:B------:R-:W-:Y:S01]  /*5ed0*/  LOP3.LUT P6, RZ, R43, 0xff0000, RZ, 0xc0, !PT ;  /* 0x00ff00002bff7812 */ /* 0x000fe200078cc0ff */
[----:B------:R-:W-:Y:S01]  /*5ee0*/  FADD.FTZ R33, R180, -R33 ;  /* 0x80000021b4217221 */ /* 0x000fe20000010000 */
[----:B------:R-:W-:Y:S01]  /*5ef0*/  FADD.FTZ R181, R158, -R181 ;  /* 0x800000b59eb57221 */ /* 0x000fe20000010000 */
[----:B------:R-:W-:Y:S01]  /*5f00*/  FMUL.FTZ R187, R187, UR6 ;  /* 0x00000006bbbb7c20 */ /* 0x000fe20008410000 */
[----:B------:R-:W-:Y:S01]  /*5f10*/  FSEL R30, R26, RZ, P6 ;  /* 0x000000ff1a1e7208 */ /* 0x000fe20003000000 */
[C---:B------:R-:W-:Y:S01]  /*5f20*/  FFMA.FTZ R35, R126.reuse, R33, R35 ;  /* 0x000000217e237223 */ /* 0x040fe20000010023 */
[----:B------:R-:W-:Y:S01]  /*5f30*/  LOP3.LUT P6, RZ, R43, 0xff, RZ, 0xc0, !PT ;  /* 0x000000ff2bff7812 */ /* 0x000fe200078cc0ff */
[C---:B------:R-:W-:Y:S01]  /*5f40*/  IMAD.U32 R27, R9.reuse, 0x10000, RZ ;  /* 0x00010000091b7824 */ /* 0x040fe200078e00ff */
[----:B------:R-:W-:Y:S01]  /*5f50*/  PRMT R24, R9, 0x7632, R24 ;  /* 0x0000763209187816 */ /* 0x000fe20000000018 */
[----:B------:R-:W-:Y:S01]  /*5f60*/  FMUL.FTZ R35, R35, UR6 ;  /* 0x0000000623237c20 */ /* 0x000fe20008410000 */
[----:B------:R-:W-:Y:S01]  /*5f70*/  FSEL R26, R187, RZ, P6 ;  /* 0x000000ffbb1a7208 */ /* 0x000fe20003000000 */
[----:B------:R-:W-:Y:S01]  /*5f80*/  FFMA.FTZ R181, R126, R181, R27 ;  /* 0x000000b57eb57223 */ /* 0x000fe2000001001b */
[----:B------:R-:W-:Y:S01]  /*5f90*/  SHF.L.U32 R33, R24, 0x10, RZ ;  /* 0x0000001018217819 */ /* 0x000fe200000006ff */
[-C--:B------:R-:W-:Y:S01]  /*5fa0*/  FFMA.FTZ R25, R172, R146.reuse, R139 ;  /* 0x00000092ac197223 */ /* 0x080fe2000001008b */
[----:B------:R-:W-:Y:S01]  /*5fb0*/  LOP3.LUT P6, RZ, R43, 0xff00, RZ, 0xc0, !PT ;  /* 0x0000ff002bff7812 */ /* 0x000fe200078cc0ff */
[----:B------:R-:W-:Y:S01]  /*5fc0*/  FMUL.FTZ R181, R181, UR6 ;  /* 0x00000006b5b57c20 */ /* 0x000fe20008410000 */
[----:B------:R-:W-:Y:S01]  /*5fd0*/  PRMT R0, R8, 0x7632, R0 ;  /* 0x0000763208007816 */ /* 0x000fe20000000000 */
[----:B------:R-:W-:Y:S01]  /*5fe0*/  FFMA.FTZ R31, R126, R31, R33 ;  /* 0x0000001f7e1f7223 */ /* 0x000fe20000010021 */
[----:B------:R-:W-:Y:S01]  /*5ff0*/  FSEL R35, R35, RZ, P6 ;  /* 0x000000ff23237208 */ /* 0x000fe20003000000 */
[----:B------:R-:W-:Y:S01]  /*6000*/  FADD.FTZ R25, R170, -R25 ;  /* 0x80000019aa197221 */ /* 0x000fe20000010000 */
[----:B------:R-:W-:Y:S01]  /*6010*/  SHF.L.U32 R27, R0, 0x10, RZ ;  /* 0x00000010001b7819 */ /* 0x000fe200000006ff */
[----:B------:R-:W-:Y:S01]  /*6020*/  FFMA.FTZ R175, R175, R146, R139 ;  /* 0x00000092afaf7223 */ /* 0x000fe2000001008b */
[----:B------:R-:W-:Y:S01]  /*6030*/  LOP3.LUT P6, RZ, R42, 0xff0000, RZ, 0xc0, !PT ;  /* 0x00ff00002aff7812 */ /* 0x000fe200078cc0ff */
[----:B------:R-:W-:Y:S01]  /*6040*/  FMUL.FTZ R31, R31, UR6 ;  /* 0x000000061f1f7c20 */ /* 0x000fe20008410000 */
[----:B------:R-:W-:Y:S01]  /*6050*/  F2FP.BF16.F32.PACK_AB R26, R35, R26 ;  /* 0x0000001a231a723e */ /* 0x000fe200000010ff */
[----:B------:R-:W-:Y:S01]  /*6060*/  FFMA.FTZ R27, R126, R25, R27 ;  /* 0x000000197e1b7223 */ /* 0x000fe2000001001b */
[----:B------:R-:W-:Y:S01]  /*6070*/  FSEL R181, R181, RZ, P6 ;  /* 0x000000ffb5b57208 */ /* 0x000fe20003000000 */
[----:B------:R-:W-:Y:S01]  /*6080*/  FADD.FTZ R175, R148, -R175 ;  /* 0x800000af94af7221 */ /* 0x000fe20000010000 */
[----:B------:R-:W-:Y:S01]  /*6090*/  LOP3.LUT P6, RZ, R42, 0xff000000, RZ, 0xc0, !PT ;  /* 0xff0000002aff7812 */ /* 0x000fe200078cc0ff */
[----:B------:R-:W-:-:S02]  /*60a0*/  IMAD.U32 R25, R8, 0x10000, RZ ;  /* 0x0001000008197824 */ /* 0x000fc400078e00ff */
[----:B------:R-:W-:Y:S01]  /*60b0*/  FMUL.FTZ R27, R27, UR6 ;  /* 0x000000061b1b7c20 */ /* 0x000fe20008410000 */
[----:B------:R-:W-:Y:S01]  /*60c0*/  FSEL R0, R31, RZ, P6 ;  /* 0x000000ff1f007208 */ /* 0x000fe20003000000 */
[----:B------:R-:W-:Y:S01]  /*60d0*/  FFMA.FTZ R25, R126, R175, R25 ;  /* 0x000000af7e197223 */ /* 0x000fe20000010019 */
[----:B------:R-:W-:-:S03]  /*60e0*/  LOP3.LUT P6, RZ, R42, 0xff00, RZ, 0xc0, !PT ;  /* 0x0000ff002aff7812 */ /* 0x000fc600078cc0ff */
[----:B------:R-:W-:Y:S01]  /*60f0*/  FMUL.FTZ R25, R25, UR6 ;  /* 0x0000000619197c20 */ /* 0x000fe20008410000 */
[----:B------:R-:W-:Y:S02]  /*6100*/  FSEL R31, R27, RZ, P6 ;  /* 0x000000ff1b1f7208 */ /* 0x000fe40003000000 */
[----:B------:R-:W-:Y:S02]  /*6110*/  LOP3.LUT P6, RZ, R42, 0xff, RZ, 0xc0, !PT ;  /* 0x000000ff2aff7812 */ /* 0x000fe400078cc0ff */
[----:B------:R-:W-:Y:S02]  /*6120*/  F2FP.BF16.F32.PACK_AB R27, R37, R30 ;  /* 0x0000001e251b723e */ /* 0x000fe400000010ff */
[----:B------:R-:W-:Y:S02]  /*6130*/  FSEL R24, R25, RZ, P6 ;  /* 0x000000ff19187208 */ /* 0x000fe40003000000 */
[----:B------:R-:W-:Y:S02]  /*6140*/  F2FP.BF16.F32.PACK_AB R25, R0, R181 ;  /* 0x000000b50019723e */ /* 0x000fe400000010ff */
[----:B------:R-:W-:Y:S01]  /*6150*/  F2FP.BF16.F32.PACK_AB R24, R31, R24 ;  /* 0x000000181f18723e */ /* 0x000fe200000010ff */
[----:B------:R-:W-:Y:S06]  /*6160*/  BRA `(.L_x_307) ;  /* 0x0000000400c07947 */ /* 0x000fec0003800000 */
.L_x_309:
[----:B------:R-:W-:Y:S05]  /*6170*/  @!P2 BRA `(.L_x_311) ;  /* 0x0000000000e8a947 */ /* 0x000fea0003800000 */
        /* <DEDUP_REMOVED lines=9> */
[----:B------:R-:W-:Y:S01]  /*6210*/  FMUL.FTZ R185, R126, R185 ;  /* 0x000000b97eb97220 */ /* 0x000fe20000410000 */
[-C--:B------:R-:W-:Y:S01]  /*6220*/  FFMA.FTZ R17, R184, R146.reuse, R139 ;  /* 0x00000092b8117223 */ /* 0x080fe2000001008b */
[----:B------:R-:W-:Y:S01]  /*6230*/  FMUL.FTZ R187, R126, R187 ;  /* 0x000000bb7ebb7220 */ /* 0x000fe20000410000 */
[----:B------:R-:W-:Y:S01]  /*6240*/  FMUL.FTZ R0, R36, UR6 ;  /* 0x0000000624007c20 */ /* 0x000fe20008410000 */
[----:B------:R-:W-:Y:S01]  /*6250*/  FMUL.FTZ R16, R185, UR6 ;  /* 0x00000006b9107c20 */ /* 0x000fe20008410000 */
[----:B------:R-:W-:Y:S01]  /*6260*/  FADD.FTZ R19, R180, -R17 ;  /* 0x80000011b4137221 */ /* 0x000fe20000010000 */
[-CC-:B------:R-:W-:Y:S01]  /*6270*/  FFMA.FTZ R181, R181, R146.reuse, R139.reuse ;  /* 0x00000092b5b57223 */ /* 0x180fe2000001008b */
[-C--:B------:R-:W-:Y:S01]  /*6280*/  FFMA.FTZ R17, R176, R146.reuse, R139 ;  /* 0x00000092b0117223 */ /* 0x080fe2000001008b */
[----:B------:R-:W-:Y:S01]  /*6290*/  FSEL R44, R0, RZ, P6 ;  /* 0x000000ff002c7208 */ /* 0x000fe20003000000 */
[----:B------:R-:W-:Y:S01]  /*62a0*/  FMUL.FTZ R0, R187, UR6 ;  /* 0x00000006bb007c20 */ /* 0x000fe20008410000 */
[C---:B------:R-:W-:Y:S01]  /*62b0*/  LOP3.LUT P6, RZ, R43.reuse, 0xff0000, RZ, 0xc0, !PT ;  /* 0x00ff00002bff7812 */ /* 0x040fe200078cc0ff */
[----:B------:R-:W-:Y:S01]  /*62c0*/  FMUL.FTZ R34, R126, R19 ;  /* 0x000000137e227220 */ /* 0x000fe20000410000 */
[----:B------:R-:W-:Y:S01]  /*62d0*/  FADD.FTZ R181, R158, -R181 ;  /* 0x800000b59eb57221 */ /* 0x000fe20000010000 */
[----:B------:R-:W-:Y:S01]  /*62e0*/  FADD.FTZ R17, R174, -R17 ;  /* 0x80000011ae117221 */ /* 0x000fe20000010000 */
[----:B------:R-:W-:Y:S01]  /*62f0*/  FSEL R27, R16, RZ, P6 ;  /* 0x000000ff101b7208 */ /* 0x000fe20003000000 */
[----:B------:R-:W-:Y:S01]  /*6300*/  FMUL.FTZ R16, R34, UR6 ;  /* 0x0000000622107c20 */ /* 0x000fe20008410000 */
[----:B------:R-:W-:Y:S01]  /*6310*/  LOP3.LUT P6, RZ, R43, 0xff, RZ, 0xc0, !PT ;  /* 0x000000ff2bff7812 */ /* 0x000fe200078cc0ff */
[C---:B------:R-:W-:Y:S01]  /*6320*/  FMUL.FTZ R181, R126.reuse, R181 ;  /* 0x000000b57eb57220 */ /* 0x040fe20000410000 */
[-C--:B------:R-:W-:Y:S01]  /*6330*/  FFMA.FTZ R175, R175, R146.reuse, R139 ;  /* 0x00000092afaf7223 */ /* 0x080fe2000001008b */
[----:B------:R-:W-:Y:S01]  /*6340*/  FMUL.FTZ R26, R126, R17 ;  /* 0x000000117e1a7220 */ /* 0x000fe20000410000 */
[----:B------:R-:W-:Y:S01]  /*6350*/  FSEL R32, R0, RZ, P6 ;  /* 0x000000ff00207208 */ /* 0x000fe20003000000 */
[----:B------:R-:W-:Y:S01]  /*6360*/  FMUL.FTZ R0, R181, UR6 ;  /* 0x00000006b5007c20 */ /* 0x000fe20008410000 */
[----:B------:R-:W-:Y:S01]  /*6370*/  LOP3.LUT P6, RZ, R43, 0xff00, RZ, 0xc0, !PT ;  /* 0x0000ff002bff7812 */ /* 0x000fe200078cc0ff */
[----:B------:R-:W-:Y:S01]  /*6380*/  FADD.FTZ R175, R148, -R175 ;  /* 0x800000af94af7221 */ /* 0x000fe20000010000 */
[----:B------:R-:W-:Y:S01]  /*6390*/  FFMA.FTZ R17, R172, R146, R139 ;  /* 0x00000092ac117223 */ /* 0x000fe2000001008b */
[----:B------:R-:W-:Y:S01]  /*63a0*/  FMUL.FTZ R18, R26, UR6 ;  /* 0x000000061a127c20 */ /* 0x000fe20008410000 */
[----:B------:R-:W-:Y:S01]  /*63b0*/  FSEL R35, R16, RZ, P6 ;  /* 0x000000ff10237208 */ /* 0x000fe20003000000 */
[----:B------:R-:W-:Y:S01]  /*63c0*/  FMUL.FTZ R16, R126, R175 ;  /* 0x000000af7e107220 */ /* 0x000fe20000410000 */
[----:B------:R-:W-:Y:S01]  /*63d0*/  LOP3.LUT P6, RZ, R42, 0xff0000, RZ, 0xc0, !PT ;  /* 0x00ff00002aff7812 */ /* 0x000fe200078cc0ff */
[----:B------:R-:W-:Y:S01]  /*63e0*/  FADD.FTZ R17, R170, -R17 ;  /* 0x80000011aa117221 */ /* 0x000fe20000010000 */
[----:B------:R-:W-:-:S02]  /*63f0*/  F2FP.BF16.F32.PACK_AB R19, R36, R185 ;  /* 0x000000b92413723e */ /* 0x000fc400000010ff */
[----:B------:R-:W-:Y:S01]  /*6400*/  FSEL R30, R0, RZ, P6 ;  /* 0x000000ff001e7208 */ /* 0x000fe20003000000 */
[----:B------:R-:W-:Y:S01]  /*6410*/  FMUL.FTZ R0, R16, UR6 ;  /* 0x0000000610007c20 */ /* 0x000fe20008410000 */
[----:B------:R-:W-:Y:S01]  /*6420*/  LOP3.LUT P6, RZ, R42, 0xff000000, RZ, 0xc0, !PT ;  /* 0xff0000002aff7812 */ /* 0x000fe200078cc0ff */
[----:B------:R-:W-:Y:S01]  /*6430*/  FMUL.FTZ R25, R126, R17 ;  /* 0x000000117e197220 */ /* 0x000fe20000410000 */
[----:B------:R-:W-:Y:S02]  /*6440*/  F2FP.BF16.F32.PACK_AB R17, R26, R181 ;  /* 0x000000b51a11723e */ /* 0x000fe400000010ff */
[----:B------:R-:W-:Y:S01]  /*6450*/  FSEL R33, R18, RZ, P6 ;  /* 0x000000ff12217208 */ /* 0x000fe20003000000 */
[C---:B------:R-:W-:Y:S01]  /*6460*/  FMUL.FTZ R24, R25.reuse, UR6 ;  /* 0x0000000619187c20 */ /* 0x040fe20008410000 */
        /* <DEDUP_REMOVED lines=8> */
[----:B------:R-:W-:Y:S02]  /*64f0*/  F2FP.BF16.F32.PACK_AB R25, R33, R30 ;  /* 0x0000001e2119723e */ /* 0x000fe400000010ff */
[----:B------:R-:W-:Y:S01]  /*6500*/  F2FP.BF16.F32.PACK_AB R24, R31, R0 ;  /* 0x000000001f18723e */ /* 0x000fe200000010ff */
[----:B------:R-:W-:Y:S06]  /*6510*/  BRA `(.L_x_307) ;  /* 0x0000000000d47947 */ /* 0x000fec0003800000 */
.L_x_311:
        /* <DEDUP_REMOVED lines=15> */
[-C--:B------:R-:W-:Y:S01]  /*6610*/  FFMA.FTZ R181, R181, R146.reuse, R139 ;  /* 0x00000092b5b57223 */ /* 0x080fe2000001008b */
[----:B------:R-:W-:Y:S01]  /*6620*/  FMUL.FTZ R187, R187, UR6 ;  /* 0x00000006bbbb7c20 */ /* 0x000fe20008410000 */
[----:B------:R-:W-:Y:S01]  /*6630*/  FSEL R30, R0, RZ, P6 ;  /* 0x000000ff001e7208 */ /* 0x000fe20003000000 */
[----:B------:R-:W-:Y:S01]  /*6640*/  FMUL.FTZ R31, R126, R31 ;  /* 0x0000001f7e1f7220 */ /* 0x000fe20000410000 */
[----:B------:R-:W-:Y:S01]  /*6650*/  LOP3.LUT P6, RZ, R43, 0xff0000, RZ, 0xc0, !PT ;  /* 0x00ff00002bff7812 */ /* 0x000fe200078cc0ff */
        /* <DEDUP_REMOVED lines=19> */
[----:B------:R-:W-:Y:S01]  /*6790*/  F2FP.BF16.F32.PACK_AB R26, R33, R26 ;  /* 0x0000001a211a723e */ /* 0x000fe200000010ff */
[----:B------:R-:W-:Y:S01]  /*67a0*/  FMUL.FTZ R25, R25, UR6 ;  /* 0x0000000619197c20 */ /* 0x000fe20008410000 */
[----:B------:R-:W-:Y:S01]  /*67b0*/  FSEL R181, R181, RZ, P6 ;  /* 0x000000ffb5b57208 */ /* 0x000fe20003000000 */
[----:B------:R-:W-:Y:S01]  /*67c0*/  FMUL.FTZ R175, R126, R175 ;  /* 0x000000af7eaf7220 */ /* 0x000fe20000410000 */
[----:B------:R-:W-:-:S03]  /*67d0*/  LOP3.LUT P6, RZ, R42, 0xff000000, RZ, 0xc0, !PT ;  /* 0xff0000002aff7812 */ /* 0x000fc600078cc0ff */
[----:B------:R-:W-:Y:S01]  /*67e0*/  FMUL.FTZ R175, R175, UR6 ;  /* 0x00000006afaf7c20 */ /* 0x000fe20008410000 */
[----:B------:R-:W-:Y:S02]  /*67f0*/  FSEL R0, R27, RZ, P6 ;  /* 0x000000ff1b007208 */ /* 0x000fe40003000000 */
[----:B------:R-:W-:Y:S02]  /*6800*/  LOP3.LUT P6, RZ, R42, 0xff00, RZ, 0xc0, !PT ;  /* 0x0000ff002aff7812 */ /* 0x000fe400078cc0ff */
[----:B------:R-:W-:Y:S02]  /*6810*/  F2FP.BF16.F32.PACK_AB R27, R30, R185 ;  /* 0x000000b91e1b723e */ /* 0x000fe400000010ff */
[----:B------:R-:W-:Y:S02]  /*6820*/  FSEL R31, R25, RZ, P6 ;  /* 0x000000ff191f7208 */ /* 0x000fe40003000000 */
[----:B------:R-:W-:Y:S02]  /*6830*/  LOP3.LUT P6, RZ, R42, 0xff, RZ, 0xc0, !PT ;  /* 0x000000ff2aff7812 */ /* 0x000fe400078cc0ff */
[----:B------:R-:W-:-:S02]  /*6840*/  F2FP.BF16.F32.PACK_AB R25, R0, R181 ;  /* 0x000000b50019723e */ /* 0x000fc400000010ff */
[----:B------:R-:W-:-:S04]  /*6850*/  FSEL R24, R175, RZ, P6 ;  /* 0x000000ffaf187208 */ /* 0x000fc80003000000 */
[----:B------:R-:W-:-:S07]  /*6860*/  F2FP.BF16.F32.PACK_AB R24, R31, R24 ;  /* 0x000000181f18723e */ /* 0x000fce00000010ff */
.L_x_307:
        /* <DEDUP_REMOVED lines=12> */
[----:B0-----:R-:W-:Y:S01]  /*6930*/  SHF.L.U32 R17, R15, 0x10, RZ ;  /* 0x000000100f117819 */ /* 0x001fe200000006ff */
[-CC-:B------:R-:W-:Y:S01]  /*6940*/  FFMA.FTZ R196, R196, R146.reuse, R139.reuse ;  /* 0x00000092c4c47223 */ /* 0x180fe2000001008b */
[----:B------:R-:W-:Y:S01]  /*6950*/  LOP3.LUT P6, RZ, R41, 0xff0000, RZ, 0xc0, !PT ;  /* 0x00ff000029ff7812 */ /* 0x000fe200078cc0ff */
[----:B------:R-:W-:Y:S01]  /*6960*/  FADD.FTZ R163, R163, -R0 ;  /* 0x80000000a3a37221 */ /* 0x000fe20000010000 */
[----:B------:R-:W-:Y:S01]  /*6970*/  SHF.L.U32 R47, R47, 0x10, RZ ;  /* 0x000000102f2f7819 */ /* 0x000fe200000006ff */
[----:B------:R-:W-:Y:S01]  /*6980*/  FADD.FTZ R177, R177, -R196 ;  /* 0x800000c4b1b17221 */ /* 0x000fe20000010000 */
[-C--:B------:R-:W-:Y:S01]  /*6990*/  FFMA.FTZ R171, R171, R146.reuse, R139 ;  /* 0x00000092abab7223 */ /* 0x080fe2000001008b */
[----:B------:R-:W-:Y:S01]  /*69a0*/  FFMA.FTZ R163, R126, R163, R17 ;  /* 0x000000a37ea37223 */ /* 0x000fe20000010011 */
[----:B------:R-:W-:Y:S02]  /*69b0*/  IMAD.U32 R17, R14, 0x10000, RZ ;  /* 0x000100000e117824 */ /* 0x000fe400078e00ff */
[----:B------:R-:W-:Y:S01]  /*69c0*/  FFMA.FTZ R24, R126, R177, R47 ;  /* 0x000000b17e187223 */ /* 0x000fe2000001002f */
[----:B------:R-:W-:Y:S01]  /*69d0*/  FADD.FTZ R171, R144, -R171 ;  /* 0x800000ab90ab7221 */ /* 0x000fe20000010000 */
[----:B------:R-:W-:Y:S01]  /*69e0*/  FMUL.FTZ R0, R163, UR6 ;  /* 0x00000006a3007c20 */ /* 0x000fe20008410000 */
[-C--:B------:R-:W-:Y:S01]  /*69f0*/  FFMA.FTZ R192, R192, R146.reuse, R139 ;  /* 0x00000092c0c07223 */ /* 0x080fe2000001008b */
[----:B------:R-:W-:Y:S01]  /*6a00*/  FMUL.FTZ R16, R24, UR6 ;  /* 0x0000000618107c20 */ /* 0x000fe20008410000 */
[----:B------:R-:W-:Y:S01]  /*6a10*/  FFMA.FTZ R18, R126, R171, R17 ;  /* 0x000000ab7e127223 */ /* 0x000fe20000010011 */
[----:B------:R-:W-:Y:S01]  /*6a20*/  SHF.L.U32 R133, R133, 0x10, RZ ;  /* 0x0000001085857819 */ /* 0x000fe200000006ff */
[----:B------:R-:W-:Y:S01]  /*6a30*/  FADD.FTZ R173, R173, -R192 ;  /* 0x800000c0adad7221 */ /* 0x000fe20000010000 */
[----:B------:R-:W-:Y:S01]  /*6a40*/  FSEL R27, R0, RZ, P6 ;  /* 0x000000ff001b7208 */ /* 0x000fe20003000000 */
[-C--:B------:R-:W-:Y:S01]  /*6a50*/  FFMA.FTZ R149, R149, R146.reuse, R139 ;  /* 0x0000009295957223 */ /* 0x080fe2000001008b */
        /* <DEDUP_REMOVED lines=8> */
[-CC-:B------:R-:W-:Y:S01]  /*6ae0*/  FFMA.FTZ R19, R142, R146.reuse, R139.reuse ;  /* 0x000000928e137223 */ /* 0x180fe2000001008b */
[----:B------:R-:W-:Y:S01]  /*6af0*/  IMAD.U32 R137, R137, 0x10000, RZ ;  /* 0x0001000089897824 */ /* 0x000fe200078e00ff */
[----:B------:R-:W-:Y:S01]  /*6b00*/  ISETP.GE.U32.AND.EX P6, PT, R41, 0x1000000, PT, P6 ;  /* 0x010000002900780c */ /* 0x000fe20003fc6160 */
[-C--:B------:R-:W-:Y:S01]  /*6b10*/  FFMA.FTZ R17, R136, R146.reuse, R139 ;  /* 0x0000009288117223 */ /* 0x080fe2000001008b */
[----:B------:R-:W-:Y:S01]  /*6b20*/  FADD.FTZ R19, R140, -R19 ;  /* 0x800000138c137221 */ /* 0x000fe20000010000 */
[----:B------:R-:W-:Y:S01]  /*6b30*/  SHF.L.U32 R39, R39, 0x10, RZ ;  /* 0x0000001027277819 */ /* 0x000fe200000006ff */
[----:B------:R-:W-:Y:S01]  /*6b40*/  FFMA.FTZ R139, R147, R146, R139 ;  /* 0x00000092938b7223 */ /* 0x000fe2000001008b */
[----:B------:R-:W-:Y:S01]  /*6b50*/  FSEL R34, R16, RZ, P6 ;  /* 0x000000ff10227208 */ /* 0x000fe20003000000 */
[----:B------:R-:W-:Y:S01]  /*6b60*/  FFMA.FTZ R20, R126, R19, R137 ;  /* 0x000000137e147223 */ /* 0x000fe20000010089 */
[----:B------:R-:W-:Y:S01]  /*6b70*/  ISETP.GE.U32.AND P6, PT, R48, RZ, PT ;  /* 0x000000ff3000720c */ /* 0x000fe20003fc6070 */
[----:B------:R-:W-:Y:S01]  /*6b80*/  FADD.FTZ R17, R134, -R17 ;  /* 0x8000001186117221 */ /* 0x000fe20000010000 */
[----:B------:R-:W-:Y:S01]  /*6b90*/  FADD.FTZ R139, R132, -R139 ;  /* 0x8000008b848b7221 */ /* 0x000fe20000010000 */
[----:B------:R-:W-:-:S02]  /*6ba0*/  F2FP.BF16.F32.PACK_AB R19, R24, R163 ;  /* 0x000000a31813723e */ /* 0x000fc400000010ff */
[----:B------:R-:W-:Y:S01]  /*6bb0*/  ISETP.GE.U32.AND.EX P6, PT, R49, 0x1000000, PT, P6 ;  /* 0x010000003100780c */ /* 0x000fe20003fc6160 */
[----:B------:R-:W-:Y:S01]  /*6bc0*/  FFMA.FTZ R39, R126, R17, R39 ;  /* 0x000000117e277223 */ /* 0x000fe20000010027 */
[----:B------:R-:W-:Y:S02]  /*6bd0*/  SHF.L.U32 R17, R12, 0x10, RZ ;  /* 0x000000100c117819 */ /* 0x000fe400000006ff */
[----:B------:R-:W-:Y:S01]  /*6be0*/  FSEL R36, R16, RZ, P6 ;  /* 0x000000ff10247208 */ /* 0x000fe20003000000 */
[----:B------:R-:W-:Y:S01]  /*6bf0*/  FMUL.FTZ R16, R133, UR6 ;  /* 0x0000000685107c20 */ /* 0x000fe20008410000 */
[----:B------:R-:W-:Y:S02]  /*6c00*/  LOP3.LUT P6, RZ, R41, 0xff, RZ, 0xc0, !PT ;  /* 0x000000ff29ff7812 */ /* 0x000fe400078cc0ff */
[----:B------:R-:W-:Y:S02]  /*6c10*/  F2FP.BF16.F32.PACK_AB R18, R133, R18 ;  /* 0x000000128512723e */ /* 0x000fe400000010ff */
[----:B------:R-:W-:-:S02]  /*6c20*/  FSEL R26, R0, RZ, P6 ;  /* 0x000000ff001a7208 */ /* 0x000fc40003000000 */
[----:B------:R-:W-:Y:S02]  /*6c30*/  LOP3.LUT P6, RZ, R49, 0xff, RZ, 0xc0, !PT ;  /* 0x000000ff31ff7812 */ /* 0x000fe400078cc0ff */
[----:B------:R-:W-:Y:S02]  /*6c40*/  F2FP.BF16.F32.PACK_AB R23, R36, R23 ;  /* 0x000000172417723e */ /* 0x000fe400000010ff */
        /* <DEDUP_REMOVED lines=22> */
[----:B------:R-:W-:-:S02]  /*6db0*/  F2FP.BF16.F32.PACK_AB R17, R20, R149 ;  /* 0x000000951411723e */ /* 0x000fc400000010ff */
[----:B------:R-:W-:Y:S02]  /*6dc0*/  FSEL R31, R0, RZ, P6 ;  /* 0x000000ff001f7208 */ /* 0x000fe40003000000 */
[----:B------:R-:W-:Y:S02]  /*6dd0*/  LOP3.LUT P6, RZ, R48, 0xff00, RZ, 0xc0, !PT ;  /* 0x0000ff0030ff7812 */ /* 0x000fe400078cc0ff */
        /* <DEDUP_REMOVED lines=8> */
[----:B------:R-:W-:-:S04]  /*6e60*/  FSEL R20, R0, RZ, P6 ;  /* 0x000000ff00147208 */ /* 0x000fc80003000000 */
[----:B------:R-:W-:Y:S01]  /*6e70*/  F2FP.BF16.F32.PACK_AB R20, R33, R20 ;  /* 0x000000142114723e */ /* 0x000fe200000010ff */
[----:B------:R-:W-:Y:S06]  /*6e80*/  BRA `(.L_x_315) ;  /* 0x0000001c00807947 */ /* 0x000fec0003800000 */
.L_x_314:
[-CC-:B------:R-:W-:Y:S01]  /*6e90*/  FFMA.FTZ R196, R196, R146.reuse, R139.reuse ;  /* 0x00000092c4c47223 */ /* 0x180fe2000001008b */
[----:B------:R-:W-:Y:S02]  /*6ea0*/  IMAD.U32 R47, R47, 0x10000, RZ ;  /* 0x000100002f2f7824 */ /* 0x000fe400078e00ff */
[-CC-:B------:R-:W-:Y:S01]  /*6eb0*/  FFMA.FTZ R0, R159, R146.reuse, R139.reuse ;  /* 0x000000929f007223 */ /* 0x180fe2000001008b */
[----:B0-----:R-:W-:Y:S01]  /*6ec0*/  SHF.L.U32 R20, R15, 0x10, RZ ;  /* 0x000000100f147819 */ /* 0x001fe200000006ff */
[----:B------:R-:W-:Y:S01]  /*6ed0*/  FADD.FTZ R177, R177, -R196 ;  /* 0x800000c4b1b17221 */ /* 0x000fe20000010000 */
[----:B------:R-:W-:Y:S01]  /*6ee0*/  ISETP.GE.U32.AND P6, PT, R40, RZ, PT ;  /* 0x000000ff2800720c */ /* 0x000fe20003fc6070 */
[----:B------:R-:W-:Y:S01]  /*6ef0*/  FADD.FTZ R163, R163, -R0 ;  /* 0x80000000a3a37221 */ /* 0x000fe20000010000 */
[-C--:B------:R-:W-:Y:S01]  /*6f00*/  FFMA.FTZ R171, R171, R146.reuse, R139 ;  /* 0x00000092abab7223 */ /* 0x080fe2000001008b */
[C---:B------:R-:W-:Y:S01]  /*6f10*/  FFMA.FTZ R47, R126.reuse, R177, R47 ;  /* 0x000000b17e2f7223 */ /* 0x040fe2000001002f */
[----:B------:R-:W-:Y:S01]  /*6f20*/  ISETP.GE.U32.AND.EX P6, PT, R41, 0x1000000, PT, P6 ;  /* 0x010000002900780c */ /* 0x000fe20003fc6160 */
[----:B------:R-:W-:Y:S01]  /*6f30*/  FFMA.FTZ R20, R126, R163, R20 ;  /* 0x000000a37e147223 */ /* 0x000fe20000010014 */
[----:B------:R-:W-:Y:S01]  /*6f40*/  SHF.L.U32 R21, R14, 0x10, RZ ;  /* 0x000000100e157819 */ /* 0x000fe200000006ff */
[----:B------:R-:W-:Y:S01]  /*6f50*/  FMUL.FTZ R47, R47, UR6 ;  /* 0x000000062f2f7c20 */ /* 0x000fe20008410000 */
[----:B------:R-:W-:Y:S01]  /*6f60*/  FADD.FTZ R171, R144, -R171 ;  /* 0x800000ab90ab7221 */ /* 0x000fe20000010000 */
[----:B------:R-:W-:Y:S01]  /*6f70*/  FMUL.FTZ R20, R20, UR6 ;  /* 0x0000000614147c20 */ /* 0x000fe20008410000 */
[-C--:B------:R-:W-:Y:S01]  /*6f80*/  FFMA.FTZ R192, R192, R146.reuse, R139 ;  /* 0x00000092c0c07223 */ /* 0x080fe2000001008b */
[----:B------:R-:W-:Y:S01]  /*6f90*/  IMAD.U32 R133, R133, 0x10000, RZ ;  /* 0x0001000085857824 */ /* 0x000fe200078e00ff */
[----:B------:R-:W-:Y:S01]  /*6fa0*/  FSEL R34, R47, RZ, P6 ;  /* 0x000000ff2f227208 */ /* 0x000fe20003000000 */
[----:B------:R-:W-:Y:S01]  /*6fb0*/  FFMA.FTZ R21, R126, R171, R21 ;  /* 0x000000ab7e157223 */ /* 0x000fe20000010015 */
[----:B------:R-:W-:Y:S01]  /*6fc0*/  LOP3.LUT P6, RZ, R41, 0xff0000, RZ, 0xc0, !PT ;  /* 0x00ff000029ff7812 */ /* 0x000fe200078cc0ff */
[----:B------:R-:W-:Y:S01]  /*6fd0*/  FADD.FTZ R173, R173, -R192 ;  /* 0x800000c0adad7221 */ /* 0x000fe20000010000 */
[-C--:B------:R-:W-:Y:S01]  /*6fe0*/  FFMA.FTZ R149, R149, R146.reuse, R139 ;  /* 0x0000009295957223 */ /* 0x080fe2000001008b */
[----:B------:R-:W-:Y:S01]  /*6ff0*/  FMUL.FTZ R0, R21, UR6 ;  /* 0x0000000615007c20 */ /* 0x000fe20008410000 */
[----:B------:R-:W-:Y:S01]  /*7000*/  FSEL R27, R20, RZ, P6 ;  /* 0x000000ff141b7208 */ /* 0x000fe20003000000 */
[----:B------:R-:W-:Y:S01]  /*7010*/  FFMA.FTZ R133, R126, R173, R133 ;  /* 0x000000ad7e857223 */ /* 0x000fe20000010085 */
[----:B------:R-:W-:Y:S01]  /*7020*/  LOP3.LUT P6, RZ, R49, 0xff0000, RZ, 0xc0, !PT ;  /* 0x00ff000031ff7812 */ /* 0x000fe200078cc0ff */
[----:B------:R-:W-:Y:S01]  /*7030*/  FADD.FTZ R149, R138, -R149 ;  /* 0x800000958a957221 */ /* 0x000fe20000010000 */
[----:B------:R-:W-:Y:S01]  /*7040*/  SHF.L.U32 R21, R13, 0x10, RZ ;  /* 0x000000100d157819 */ /* 0x000fe200000006ff */
[----:B------:R-:W-:Y:S01]  /*7050*/  FMUL.FTZ R133, R133, UR6 ;  /* 0x0000000685857c20 */ /* 0x000fe20008410000 */
[----:B------:R-:W-:Y:S01]  /*7060*/  FSEL R33, R20, RZ, P6 ;  /* 0x000000ff14217208 */ /* 0x000fe20003000000 */
[----:B------:R-:W-:Y:S01]  /*7070*/  FFMA.FTZ R23, R142, R146, R139 ;  /* 0x000000928e177223 */ /* 0x000fe2000001008b */
[----:B------:R-:W-:Y:S01]  /*7080*/  ISETP.GE.U32.AND P6, PT, R48, RZ, PT ;  /* 0x000000ff3000720c */ /* 0x000fe20003fc6070 */
[----:B------:R-:W-:Y:S01]  /*7090*/  FFMA.FTZ R21, R126, R149, R21 ;  /* 0x000000957e157223 */ /* 0x000fe20000010015 */
[----:B------:R-:W-:Y:S01]  /*70a0*/  SHF.L.U32 R137, R137, 0x10, RZ ;  /* 0x0000001089897819 */ /* 0x000fe200000006ff */
[----:B------:R-:W-:Y:S01]  /*70b0*/  FADD.FTZ R23, R140, -R23 ;  /* 0x800000178c177221 */ /* 0x000fe20000010000 */
[----:B------:R-:W-:-:S02]  /*70c0*/  ISETP.GE.U32.AND.EX P6, PT, R49, 0x1000000, PT, P6 ;  /* 0x010000003100780c */ /* 0x000fc40003fc6160 */
[----:B------:R-:W-:Y:S01]  /*70d0*/  F2FP.BF16.F32.PACK_AB R27, R34, R27 ;  /* 0x0000001b221b723e */ /* 0x000fe200000010ff */
[----:B------:R-:W-:Y:S01]  /*70e0*/  FFMA.FTZ R23, R126, R23, R137 ;  /* 0x000000177e177223 */ /* 0x000fe20000010089 */
[----:B------:R-:W-:Y:S02]  /*70f0*/  FSEL R36, R47, RZ, P6 ;  /* 0x000000ff2f247208 */ /* 0x000fe40003000000 */
[----:B------:R-:W-:Y:S01]  /*7100*/  LOP3.LUT P6, RZ, R41, 0xff, RZ, 0xc0, !PT ;  /* 0x000000ff29ff7812 */ /* 0x000fe200078cc0ff */
[----:B------:R-:W-:Y:S01]  /*7110*/  FMUL.FTZ R20, R23, UR6 ;  /* 0x0000000617147c20 */ /* 0x000fe20008410000 */
[----:B------:R-:W-:Y:S02]  /*7120*/  SHF.L.U32 R23, R12, 0x10, RZ ;  /* 0x000000100c177819 */ /* 0x000fe400000006ff */
[----:B------:R-:W-:Y:S02]  /*7130*/  FSEL R26, R0, RZ, P6 ;  /* 0x000000ff001a7208 */ /* 0x000fe40003000000 */
[----:B------:R-:W-:-:S04]  /*7140*/  LOP3.LUT P6, RZ, R49, 0xff, RZ, 0xc0, !PT ;  /* 0x000000ff31ff7812 */ /* 0x000fc800078cc0ff */
[----:B------:R-:W-:Y:S01]  /*7150*/  FSEL R22, R0, RZ, P6 ;  /* 0x000000ff00167208 */ /* 0x000fe20003000000 */
[----:B------:R-:W-:Y:S01]  /*7160*/  FMUL.FTZ R0, R21, UR6 ;  /* 0x0000000615007c20 */ /* 0x000fe20008410000 */
[----:B------:R-:W-:Y:S01]  /*7170*/  LOP3.LUT P6, RZ, R41, 0xff00, RZ, 0xc0, !PT ;  /* 0x0000ff0029ff7812 */ /* 0x000fe200078cc0ff */
[-CC-:B------:R-:W-:Y:S01]  /*7180*/  FFMA.FTZ R21, R136, R146.reuse, R139.reuse ;  /* 0x0000009288157223 */ /* 0x180fe2000001008b */
[----:B------:R-:W-:Y:S02]  /*7190*/  FFMA.FTZ R139, R147, R146, R139 ;  /* 0x00000092938b7223 */ /* 0x000fe4000001008b */
[----:B------:R-:W-:Y:S01]  /*71a0*/  FSEL R37, R133, RZ, P6 ;  /* 0x000000ff85257208 */ /* 0x000fe20003000000 */
[----:B------:R-:W-:Y:S01]  /*71b0*/  FADD.FTZ R134, R134, -R21 ;  /* 0x8000001586867221 */ /* 0x000fe20000010000 */
[----:B------:R-:W-:Y:S01]  /*71c0*/  LOP3.LUT P6, RZ, R49, 0xff00, RZ, 0xc0, !PT ;  /* 0x0000ff0031ff7812 */ /* 0x000fe200078cc0ff */
[----:B------:R-:W-:Y:S02]  /*71d0*/  IMAD.U32 R21, R38, 0x10000, RZ ;  /* 0x0001000026157824 */ /* 0x000fe400078e00ff */
[----:B------:R-:W-:Y:S01]  /*71e0*/  FADD.FTZ R139, R132, -R139 ;  /* 0x8000008b848b7221 */ /* 0x000fe20000010000 */
[----:B------:R-:W-:-:S02]  /*71f0*/  F2FP.BF16.F32.PACK_AB R26, R37, R26 ;  /* 0x0000001a251a723e */ /* 0x000fc400000010ff */
[----:B------:R-:W-:Y:S01]  /*7200*/  FSEL R133, R133, RZ, P6 ;  /* 0x000000ff85857208 */ /* 0x000fe20003000000 */
[----:B------:R-:W-:Y:S01]  /*7210*/  FFMA.FTZ R21, R126, R134, R21 ;  /* 0x000000867e157223 */ /* 0x000fe20000010015 */
[----:B------:R-:W-:Y:S01]  /*7220*/  LOP3.LUT P6, RZ, R40, 0xff0000, RZ, 0xc0, !PT ;  /* 0x00ff000028ff7812 */ /* 0x000fe200078cc0ff */
[----:B------:R-:W-:Y:S01]  /*7230*/  FFMA.FTZ R23, R126, R139, R23 ;  /* 0x0000008b7e177223 */ /* 0x000fe20000010017 */
[----:B------:R-:W-:Y:S01]  /*7240*/  F2FP.BF16.F32.PACK_AB R22, R133, R22 ;  /* 0x000000168516723e */ /* 0x000fe200000010ff */
[----:B------:R-:W-:Y:S01]  /*7250*/  FMUL.FTZ R21, R21, UR6 ;  /* 0x0000000615157c20 */ /* 0x000fe20008410000 */
        /* <DEDUP_REMOVED lines=22> */
.L_x_313:
[----:B------:R-:W-:Y:S05]  /*73c0*/  @!P2 BRA `(.L_x_316) ;  /* 0x00000004003ca947 */ /* 0x000fea0003800000 */
[-CC-:B------:R-:W-:Y:S01]  /*73d0*/  FFMA.FTZ R0, R159, R146.reuse, R139.reuse ;  /* 0x000000929f007223 */ /* 0x180fe2000001008b */
[----:B------:R-:W-:Y:S01]  /*73e0*/  LOP3.LUT P6, RZ, R41, 0xff0000, RZ, 0xc0, !PT ;  /* 0x00ff000029ff7812 */ /* 0x000fe200078cc0ff */
[-CC-:B------:R-:W-:Y:S01]  /*73f0*/  FFMA.FTZ R196, R196, R146.reuse, R139.reuse ;  /* 0x00000092c4c47223 */ /* 0x180fe2000001008b */
[-CC-:B------:R-:W-:Y:S01]  /*7400*/  FFMA.FTZ R171, R171, R146.reuse, R139.reuse ;  /* 0x00000092abab7223 */ /* 0x180fe2000001008b */
[----:B0-----:R-:W-:Y:S01]  /*7410*/  FADD.FTZ R19, R163, -R0 ;  /* 0x80000000a3137221 */ /* 0x001fe20000010000 */
[-C--:B------:R-:W-:Y:S01]  /*7420*/  FFMA.FTZ R192, R192, R146.reuse, R139 ;  /* 0x00000092c0c07223 */ /* 0x080fe2000001008b */
[----:B------:R-:W-:Y:S01]  /*7430*/  FADD.FTZ R177, R177, -R196 ;  /* 0x800000c4b1b17221 */ /* 0x000fe20000010000 */
[----:B------:R-:W-:Y:S01]  /*7440*/  FADD.FTZ R171, R144, -R171 ;  /* 0x800000ab90ab7221 */ /* 0x000fe20000010000 */
[C---:B------:R-:W-:Y:S01]  /*7450*/  FMUL.FTZ R19, R126.reuse, R19 ;  /* 0x000000137e137220 */ /* 0x040fe20000410000 */
[----:B------:R-:W-:Y:S01]  /*7460*/  FADD.FTZ R23, R173, -R192 ;  /* 0x800000c0ad177221 */ /* 0x000fe20000010000 */
[C---:B------:R-:W-:Y:S01]  /*7470*/  FMUL.FTZ R24, R126.reuse, R177 ;  /* 0x000000b17e187220 */ /* 0x040fe20000410000 */
[C---:B------:R-:W-:Y:S01]  /*7480*/  FMUL.FTZ R18, R126.reuse, R171 ;  /* 0x000000ab7e127220 */ /* 0x040fe20000410000 */
[----:B------:R-:W-:Y:S01]  /*7490*/  FMUL.FTZ R0, R19, UR6 ;  /* 0x0000000613007c20 */ /* 0x000fe20008410000 */
[----:B------:R-:W-:Y:S01]  /*74a0*/  FMUL.FTZ R23, R126, R23 ;  /* 0x000000177e177220 */ /* 0x000fe20000410000 */
[----:B------:R-:W-:Y:S01]  /*74b0*/  FMUL.FTZ R16, R24, UR6 ;  /* 0x0000000618107c20 */ /* 0x000fe20008410000 */
[-CC-:B------:R-:W-:Y:S01]  /*74c0*/  FFMA.FTZ R149, R149, R146.reuse, R139.reuse ;  /* 0x0000009295957223 */ /* 0x180fe2000001008b */
[----:B------:R-:W-:Y:S01]  /*74d0*/  FFMA.FTZ R21, R142, R146, R139 ;  /* 0x000000928e157223 */ /* 0x000fe2000001008b */
[----:B------:R-:W-:-:S02]  /*74e0*/  FSEL R27, R0, RZ, P6 ;  /* 0x000000ff001b7208 */ /* 0x000fc40003000000 */
[----:B------:R-:W-:Y:S01]  /*74f0*/  LOP3.LUT P6, RZ, R49, 0xff0000, RZ, 0xc0, !PT ;  /* 0x00ff000031ff7812 */ /* 0x000fe200078cc0ff */
[----:B------:R-:W-:Y:S01]  /*7500*/  FADD.FTZ R17, R138, -R149 ;  /* 0x800000958a117221 */ /* 0x000fe20000010000 */
[----:B------:R-:W-:Y:S01]  /*7510*/  FADD.FTZ R25, R140, -R21 ;  /* 0x800000158c197221 */ /* 0x000fe20000010000 */
[-C--:B------:R-:W-:Y:S01]  /*7520*/  FFMA.FTZ R21, R136, R146.reuse, R139 ;  /* 0x0000009288157223 */ /* 0x080fe2000001008b */
[----:B------:R-:W-:Y:S01]  /*7530*/  FSEL R34, R0, RZ, P6 ;  /* 0x000000ff00227208 */ /* 0x000fe20003000000 */
[----:B------:R-:W-:Y:S01]  /*7540*/  FMUL.FTZ R0, R18, UR6 ;  /* 0x0000000612007c20 */ /* 0x000fe20008410000 */
[----:B------:R-:W-:Y:S01]  /*7550*/  ISETP.GE.U32.AND P6, PT, R40, RZ, PT ;  /* 0x000000ff2800720c */ /* 0x000fe20003fc6070 */
[C---:B------:R-:W-:Y:S01]  /*7560*/  FMUL.FTZ R17, R126.reuse, R17 ;  /* 0x000000117e117220 */ /* 0x040fe20000410000 */
[----:B------:R-:W-:Y:S01]  /*7570*/  FMUL.FTZ R20, R126, R25 ;  /* 0x000000197e147220 */ /* 0x000fe20000410000 */
[----:B------:R-:W-:Y:S01]  /*7580*/  FADD.FTZ R21, R134, -R21 ;  /* 0x8000001586157221 */ /* 0x000fe20000010000 */
[----:B------:R-:W-:Y:S01]  /*7590*/  ISETP.GE.U32.AND.EX P6, PT, R41, 0x1000000, PT, P6 ;  /* 0x010000002900780c */ /* 0x000fe20003fc6160 */
[----:B------:R-:W-:Y:S01]  /*75a0*/  FFMA.FTZ R139, R147, R146, R139 ;  /* 0x00000092938b7223 */ /* 0x000fe2000001008b */
[----:B------:R-:W-:Y:S01]  /*75b0*/  F2FP.BF16.F32.PACK_AB R19, R24, R19 ;  /* 0x000000131813723e */ /* 0x000fe200000010ff */
[----:B------:R-:W-:Y:S01]  /*75c0*/  FMUL.FTZ R21, R126, R21 ;  /* 0x000000157e157220 */ /* 0x000fe20000410000 */
[----:B------:R-:W-:Y:S01]  /*75d0*/  FSEL R36, R16, RZ, P6 ;  /* 0x000000ff10247208 */ /* 0x000fe20003000000 */
[----:B------:R-:W-:Y:S01]  /*75e0*/  FADD.FTZ R139, R132, -R139 ;  /* 0x8000008b848b7221 */ /* 0x000fe20000010000 */
[----:B------:R-:W-:-:S02]  /*75f0*/  ISETP.GE.U32.AND P6, PT, R48, RZ, PT ;  /* 0x000000ff3000720c */ /* 0x000fc40003fc6070 */
[----:B------:R-:W-:Y:S02]  /*7600*/  F2FP.BF16.F32.PACK_AB R18, R23, R18 ;  /* 0x000000121712723e */ /* 0x000fe400000010ff */
[----:B------:R-:W-:Y:S02]  /*7610*/  ISETP.GE.U32.AND.EX P6, PT, R49, 0x1000000, PT, P6 ;  /* 0x010000003100780c */ /* 0x000fe40003fc6160 */
[----:B------:R-:W-:Y:S02]  /*7620*/  F2FP.BF16.F32.PACK_AB R27, R36, R27 ;  /* 0x0000001b241b723e */ /* 0x000fe400000010ff */
[----:B------:R-:W-:Y:S01]  /*7630*/  FSEL R43, R16, RZ, P6 ;  /* 0x000000ff102b7208 */ /* 0x000fe20003000000 */
[----:B------:R-:W-:Y:S01]  /*7640*/  FMUL.FTZ R16, R23, UR6 ;  /* 0x0000000617107c20 */ /* 0x000fe20008410000 */
[----:B------:R-:W-:Y:S02]  /*7650*/  LOP3.LUT P6, RZ, R41, 0xff, RZ, 0xc0, !PT ;  /* 0x000000ff29ff7812 */ /* 0x000fe400078cc0ff */
[----:B------:R-:W-:-:S02]  /*7660*/  F2FP.BF16.F32.PACK_AB R23, R43, R34 ;  /* 0x000000222b17723e */ /* 0x000fc400000010ff */
        /* <DEDUP_REMOVED lines=37> */
.L_x_316:
[-CC-:B------:R-:W-:Y:S01]  /*78c0*/  FFMA.FTZ R196, R196, R146.reuse, R139.reuse ;  /* 0x00000092c4c47223 */ /* 0x180fe2000001008b */
        /* <DEDUP_REMOVED lines=9> */
[-CC-:B------:R-:W-:Y:S01]  /*7960*/  FFMA.FTZ R192, R192, R146.reuse, R139.reuse ;  /* 0x00000092c0c07223 */ /* 0x180fe2000001008b */
[C---:B------:R-:W-:Y:S01]  /*7970*/  FMUL.FTZ R171, R126.reuse, R171 ;  /* 0x000000ab7eab7220 */ /* 0x040fe20000410000 */
[----:B------:R-:W-:Y:S01]  /*7980*/  FMUL.FTZ R177, R177, UR6 ;  /* 0x00000006b1b17c20 */ /* 0x000fe20008410000 */
[----:B------:R-:W-:Y:S01]  /*7990*/  FMUL.FTZ R163, R163, UR6 ;  /* 0x00000006a3a37c20 */ /* 0x000fe20008410000 */
[----:B------:R-:W-:Y:S01]  /*79a0*/  FADD.FTZ R173, R173, -R192 ;  /* 0x800000c0adad7221 */ /* 0x000fe20000010000 */
[----:B------:R-:W-:Y:S01]  /*79b0*/  FMUL.FTZ R171, R171, UR6 ;  /* 0x00000006abab7c20 */ /* 0x000fe20008410000 */
[-C--:B------:R-:W-:Y:S01]  /*79c0*/  FFMA.FTZ R149, R149, R146.reuse, R139 ;  /* 0x0000009295957223 */ /* 0x080fe2000001008b */
[----:B0-----:R-:W-:Y:S01]  /*79d0*/  FSEL R20, R177, RZ, P6 ;  /* 0x000000ffb1147208 */ /* 0x001fe20003000000 */
        /* <DEDUP_REMOVED lines=13> */
[----:B------:R-:W-:Y:S01]  /*7ab0*/  ISETP.GE.U32.AND P6, PT, R48, RZ, PT ;  /* 0x000000ff3000720c */ /* 0x000fe20003fc6070 */
[----:B------:R-:W-:Y:S01]  /*7ac0*/  FADD.FTZ R21, R134, -R21 ;  /* 0x8000001586157221 */ /* 0x000fe20000010000 */
[----:B------:R-:W-:Y:S01]  /*7ad0*/  FFMA.FTZ R139, R147, R146, R139 ;  /* 0x00000092938b7223 */ /* 0x000fe2000001008b */
[----:B------:R-:W-:Y:S01]  /*7ae0*/  FMUL.FTZ R23, R23, UR6 ;  /* 0x0000000617177c20 */ /* 0x000fe20008410000 */
[----:B------:R-:W-:Y:S01]  /*7af0*/  ISETP.GE.U32.AND.EX P6, PT, R49, 0x1000000, PT, P6 ;  /* 0x010000003100780c */ /* 0x000fe20003fc6160 */
[----:B------:R-:W-:Y:S01]  /*7b00*/  FMUL.FTZ R21, R126, R21 ;  /* 0x000000157e157220 */ /* 0x000fe20000410000 */
[----:B------:R-:W-:Y:S01]  /*7b10*/  FADD.FTZ R139, R132, -R139 ;  /* 0x8000008b848b7221 */ /* 0x000fe20000010000 */
[----:B------:R-:W-:-:S02]  /*7b20*/  F2FP.BF16.F32.PACK_AB R27, R20, R27 ;  /* 0x0000001b141b723e */ /* 0x000fc400000010ff */
[----:B------:R-:W-:Y:S01]  /*7b30*/  FSEL R32, R177, RZ, P6 ;  /* 0x000000ffb1207208 */ /* 0x000fe20003000000 */
[----:B------:R-:W-:Y:S01]  /*7b40*/  FMUL.FTZ R21, R21, UR6 ;  /* 0x0000000615157c20 */ /* 0x000fe20008410000 */
[----:B------:R-:W-:Y:S01]  /*7b50*/  LOP3.LUT P6, RZ, R41, 0xff, RZ, 0xc0, !PT ;  /* 0x000000ff29ff7812 */ /* 0x000fe200078cc0ff */
[----:B------:R-:W-:-:S03]  /*7b60*/  FMUL.FTZ R139, R126, R139 ;  /* 0x0000008b7e8b7220 */ /* 0x000fc60000410000 */
[----:B------:R-:W-:Y:S01]  /*7b70*/  FSEL R26, R171, RZ, P6 ;  /* 0x000000ffab1a7208 */ /* 0x000fe20003000000 */
[----:B------:R-:W-:Y:S01]  /*7b80*/  FMUL.FTZ R139, R139, UR6 ;  /* 0x000000068b8b7c20 */ /* 0x000fe20008410000 */
        /* <DEDUP_REMOVED lines=30> */
.L_x_312:
[----:B------:R-:W-:Y:S05]  /*7d70*/  @!P0 BRA `(.L_x_317) ;  /* 0x0000000800048947 */ /* 0x000fea0003800000 */
[----:B------:R-:W-:Y:S05]  /*7d80*/  @!P2 BRA `(.L_x_318) ;  /* 0x000000040008a947 */ /* 0x000fea0003800000 */
[-CC-:B------:R-:W-:Y:S01]  /*7d90*/  FFMA.FTZ R196, R196, R146.reuse, R139.reuse ;  /* 0x00000092c4c47223 */ /* 0x180fe2000001008b */
[----:B------:R-:W-:Y:S01]  /*7da0*/  SHF.L.U32 R47, R47, 0x10, RZ ;  /* 0x000000102f2f7819 */ /* 0x000fe200000006ff */
[-CC-:B------:R-:W-:Y:S01]  /*7db0*/  FFMA.FTZ R0, R159, R146.reuse, R139.reuse ;  /* 0x000000929f007223 */ /* 0x180fe2000001008b */
[----:B------:R-:W-:Y:S01]  /*7dc0*/  ISETP.GE.U32.AND P6, PT, R40, RZ, PT ;  /* 0x000000ff2800720c */ /* 0x000fe20003fc6070 */
[----:B------:R-:W-:Y:S01]  /*7dd0*/  FADD.FTZ R177, R177, -R196 ;  /* 0x800000c4b1b17221 */ /* 0x000fe20000010000 */
[-C--:B------:R-:W-:Y:S01]  /*7de0*/  FFMA.FTZ R171, R171, R146.reuse, R139 ;  /* 0x00000092abab7223 */ /* 0x080fe2000001008b */
[----:B------:R-:W-:Y:S01]  /*7df0*/  FADD.FTZ R163, R163, -R0 ;  /* 0x80000000a3a37221 */ /* 0x000fe20000010000 */
[----:B------:R-:W-:Y:S02]  /*7e00*/  IMAD.U32 R0, R15, 0x10000, RZ ;  /* 0x000100000f007824 */ /* 0x000fe400078e00ff */
[----:B0-----:R-:W-:Y:S01]  /*7e10*/  FFMA.FTZ R34, R126, R177, R47 ;  /* 0x000000b17e227223 */ /* 0x001fe2000001002f */
[-C--:B------:R-:W-:Y:S01]  /*7e20*/  FFMA.FTZ R17, R142, R146.reuse, R139 ;  /* 0x000000928e117223 */ /* 0x080fe2000001008b */
[----:B------:R-:W-:Y:S01]  /*7e30*/  SHF.L.U32 R19, R14, 0x10, RZ ;  /* 0x000000100e137819 */ /* 0x000fe200000006ff */
[----:B------:R-:W-:Y:S01]  /*7e40*/  FFMA.FTZ R163, R126, R163, R0 ;  /* 0x000000a37ea37223 */ /* 0x000fe20000010000 */
[----:B------:R-:W-:Y:S01]  /*7e50*/  FMUL.FTZ R16, R34, UR6 ;  /* 0x0000000622107c20 */ /* 0x000fe20008410000 */
[----:B------:R-:W-:Y:S01]  /*7e60*/  ISETP.GE.U32.AND.EX P6, PT, R41, 0x1000000, PT, P6 ;  /* 0x010000002900780c */ /* 0x000fe20003fc6160 */
[----:B------:R-:W-:Y:S01]  /*7e70*/  FADD.FTZ R171, R144, -R171 ;  /* 0x800000ab90ab7221 */ /* 0x000fe20000010000 */
[-C--:B------:R-:W-:Y:S01]  /*7e80*/  FFMA.FTZ R192, R192, R146.reuse, R139 ;  /* 0x00000092c0c07223 */ /* 0x080fe2000001008b */
[----:B------:R-:W-:Y:S01]  /*7e90*/  FADD.FTZ R25, R140, -R17 ;  /* 0x800000118c197221 */ /* 0x000fe20000010000 */
[----:B------:R-:W-:Y:S01]  /*7ea0*/  FMUL.FTZ R0, R163, UR6 ;  /* 0x00000006a3007c20 */ /* 0x000fe20008410000 */
[----:B------:R-:W-:Y:S01]  /*7eb0*/  FSEL R36, R16, RZ, P6 ;  /* 0x000000ff10247208 */ /* 0x000fe20003000000 */
[----:B------:R-:W-:Y:S01]  /*7ec0*/  FFMA.FTZ R32, R126, R171, R19 ;  /* 0x000000ab7e207223 */ /* 0x000fe20000010013 */
[----:B------:R-:W-:Y:S01]  /*7ed0*/  SHF.L.U32 R17, R130, 0x10, RZ ;  /* 0x0000001082117819 */ /* 0x000fe200000006ff */
[----:B------:R-:W-:Y:S01]  /*7ee0*/  FADD.FTZ R192, R173, -R192 ;  /* 0x800000c0adc07221 */ /* 0x000fe20000010000 */
[----:B------:R-:W-:Y:S01]  /*7ef0*/  LOP3.LUT P6, RZ, R41, 0xff0000, RZ, 0xc0, !PT ;  /* 0x00ff000029ff7812 */ /* 0x000fe200078cc0ff */
[----:B------:R-:W-:Y:S01]  /*7f00*/  FFMA.FTZ R149, R149, R146, R139 ;  /* 0x0000009295957223 */ /* 0x000fe2000001008b */
[----:B------:R-:W-:Y:S01]  /*7f10*/  FMUL.FTZ R16, R32, UR6 ;  /* 0x0000000620107c20 */ /* 0x000fe20008410000 */
[----:B------:R-:W-:Y:S01]  /*7f20*/  FFMA.FTZ R17, R126, R192, R17 ;  /* 0x000000c07e117223 */ /* 0x000fe20000010011 */
[----:B------:R-:W-:Y:S01]  /*7f30*/  FSEL R27, R0, RZ, P6 ;  /* 0x000000ff001b7208 */ /* 0x000fe20003000000 */
[----:B------:R-:W-:Y:S01]  /*7f40*/  FADD.FTZ R149, R138, -R149 ;  /* 0x800000958a957221 */ /* 0x000fe20000010000 */
[----:B------:R-:W-:Y:S01]  /*7f50*/  LOP3.LUT P6, RZ, R41, 0xff, RZ, 0xc0, !PT ;  /* 0x000000ff29ff7812 */ /* 0x000fe200078cc0ff */
[----:B------:R-:W-:-:S02]  /*7f60*/  IMAD.U32 R19, R13, 0x10000, RZ ;  /* 0x000100000d137824 */ /* 0x000fc400078e00ff */
[----:B------:R-:W-:Y:S01]  /*7f70*/  FMUL.FTZ R0, R17, UR6 ;  /* 0x0000000611007c20 */ /* 0x000fe20008410000 */
[----:B------:R-:W-:Y:S01]  /*7f80*/  SHF.L.U32 R137, R137, 0x10, RZ ;  /* 0x0000001089897819 */ /* 0x000fe200000006ff */
[-C--:B------:R-:W-:Y:S01]  /*7f90*/  FFMA.FTZ R147, R147, R146.reuse, R139 ;  /* 0x0000009293937223 */ /* 0x080fe2000001008b */
[----:B------:R-:W-:Y:S01]  /*7fa0*/  FSEL R35, R16, RZ, P6 ;  /* 0x000000ff10237208 */ /* 0x000fe20003000000 */
[C---:B------:R-:W-:Y:S01]  /*7fb0*/  FFMA.FTZ R149, R126.reuse, R149, R19 ;  /* 0x000000957e957223 */ /* 0x040fe20000010013 */
[----:B------:R-:W-:Y:S01]  /*7fc0*/  LOP3.LUT P6, RZ, R41, 0xff00, RZ, 0xc0, !PT ;  /* 0x0000ff0029ff7812 */ /* 0x000fe200078cc0ff */
[----:B------:R-:W-:Y:S01]  /*7fd0*/  FFMA.FTZ R26, R126, R25, R137 ;  /* 0x000000197e1a7223 */ /* 0x000fe20000010089 */
[----:B------:R-:W-:Y:S01]  /*7fe0*/  SHF.L.U32 R19, R12, 0x10, RZ ;  /* 0x000000100c137819 */ /* 0x000fe200000006ff */
[----:B------:R-:W-:Y:S01]  /*7ff0*/  FMUL.FTZ R18, R149, UR6 ;  /* 0x0000000695127c20 */ /* 0x000fe20008410000 */
[----:B------:R-:W-:Y:S01]  /*8000*/  FSEL R0, R0, RZ, P6 ;  /* 0x000000ff00007208 */ /* 0x000fe20003000000 */
        /* <DEDUP_REMOVED lines=10> */
[----:B------:R-:W-:Y:S02]  /*80b0*/  F2FP.BF16.F32.PACK_AB R27, R36, R27 ;  /* 0x0000001b241b723e */ /* 0x000fe400000010ff */
[----:B------:R-:W-:Y:S01]  /*80c0*/  FSEL R33, R24, RZ, P6 ;  /* 0x000000ff18217208 */ /* 0x000fe20003000000 */
[----:B------:R-:W-:Y:S01]  /*80d0*/  FFMA.FTZ R139, R126, R139, R19 ;  /* 0x0000008b7e8b7223 */ /* 0x000fe20000010013 */
[----:B------:R-:W-:Y:S02]  /*80e0*/  LOP3.LUT P6, RZ, R40, 0xff, RZ, 0xc0, !PT ;  /* 0x000000ff28ff7812 */ /* 0x000fe400078cc0ff */
[----:B------:R-:W-:Y:S01]  /*80f0*/  F2FP.BF16.F32.PACK_AB R19, R34, R163 ;  /* 0x000000a32213723e */ /* 0x000fe200000010ff */
[----:B------:R-:W-:Y:S01]  /*8100*/  FMUL.FTZ R25, R139, UR6 ;  /* 0x000000068b197c20 */ /* 0x000fe20008410000 */
[----:B------:R-:W-:Y:S02]  /*8110*/  FSEL R24, R18, RZ, P6 ;  /* 0x000000ff12187208 */ /* 0x000fe40003000000 */
        /* <DEDUP_REMOVED lines=9> */
.L_x_318:
[-CC-:B0-----:R-:W-:Y:S01]  /*81b0*/  FFMA.FTZ R25, R136, R146.reuse, R139.reuse ;  /* 0x0000009288197223 */ /* 0x181fe2000001008b */
[-CC-:B------:R-:W-:Y:S01]  /*81c0*/  FFMA.FTZ R196, R196, R146.reuse, R139.reuse ;  /* 0x00000092c4c47223 */ /* 0x180fe2000001008b */
[-CC-:B------:R-:W-:Y:S01]  /*81d0*/  FFMA.FTZ R27, R142, R146.reuse, R139.reuse ;  /* 0x000000928e1b7223 */ /* 0x180fe2000001008b */
[----:B------:R-:W-:Y:S01]  /*81e0*/  FFMA.FTZ R0, R159, R146, R139 ;  /* 0x000000929f007223 */ /* 0x000fe2000001008b */
[----:B------:R-:W-:Y:S01]  /*81f0*/  FADD.FTZ R31, R134, -R25 ;  /* 0x80000019861f7221 */ /* 0x000fe20000010000 */
[----:B------:R-:W-:Y:S01]  /*8200*/  SHF.L.U32 R25, R46, 0x10, RZ ;  /* 0x000000102e197819 */ /* 0x000fe200000006ff */
[----:B------:R-:W-:Y:S01]  /*8210*/  FADD.FTZ R196, R177, -R196 ;  /* 0x800000c4b1c47221 */ /* 0x000fe20000010000 */
[----:B------:R-:W-:Y:S01]  /*8220*/  FADD.FTZ R140, R140, -R27 ;  /* 0x8000001b8c8c7221 */ /* 0x000fe20000010000 */
[----:B------:R-:W-:Y:S01]  /*8230*/  SHF.L.U32 R27, R15, 0x10, RZ ;  /* 0x000000100f1b7819 */ /* 0x000fe200000006ff */
[----:B------:R-:W-:Y:S01]  /*8240*/  FADD.FTZ R163, R163, -R0 ;  /* 0x80000000a3a37221 */ /* 0x000fe20000010000 */
[----:B------:R-:W-:Y:S01]  /*8250*/  FFMA.FTZ R25, R126, R196, R25 ;  /* 0x000000c47e197223 */ /* 0x000fe20000010019 */
[----:B------:R-:W-:Y:S01]  /*8260*/  ISETP.GE.U32.AND P6, PT, R40, RZ, PT ;  /* 0x000000ff2800720c */ /* 0x000fe20003fc6070 */
[----:B------:R-:W-:Y:S01]  /*8270*/  FFMA.FTZ R171, R171, R146, R139 ;  /* 0x00000092abab7223 */ /* 0x000fe2000001008b */
[----:B------:R-:W-:Y:S01]  /*8280*/  FFMA.FTZ R27, R126, R163, R27 ;  /* 0x000000a37e1b7223 */ /* 0x000fe2000001001b */
[----:B------:R-:W-:Y:S01]  /*8290*/  FMUL.FTZ R25, R25, UR6 ;  /* 0x0000000619197c20 */ /* 0x000fe20008410000 */
[----:B------:R-:W-:Y:S01]  /*82a0*/  ISETP.GE.U32.AND.EX P6, PT, R41, 0x1000000, PT, P6 ;  /* 0x010000002900780c */ /* 0x000fe20003fc6160 */
[----:B------:R-:W-:Y:S01]  /*82b0*/  FADD.FTZ R171, R144, -R171 ;  /* 0x800000ab90ab7221 */ /* 0x000fe20000010000 */
[----:B------:R-:W-:-:S02]  /*82c0*/  IMAD.U32 R0, R14, 0x10000, RZ ;  /* 0x000100000e007824 */ /* 0x000fc400078e00ff */
[-CC-:B------:R-:W-:Y:S01]  /*82d0*/  FFMA.FTZ R192, R192, R146.reuse, R139.reuse ;  /* 0x00000092c0c07223 */ /* 0x180fe2000001008b */
        /* <DEDUP_REMOVED lines=8> */
[----:B------:R-:W-:Y:S01]  /*8360*/  SHF.L.U32 R25, R13, 0x10, RZ ;  /* 0x000000100d197819 */ /* 0x000fe200000006ff */
[----:B------:R-:W-:Y:S01]  /*8370*/  FFMA.FTZ R33, R126, R173, R33 ;  /* 0x000000ad7e217223 */ /* 0x000fe20000010021 */
[----:B------:R-:W-:Y:S01]  /*8380*/  FSEL R30, R24, RZ, P6 ;  /* 0x000000ff181e7208 */ /* 0x000fe20003000000 */
[----:B------:R-:W-:Y:S01]  /*8390*/  FADD.FTZ R149, R138, -R149 ;  /* 0x800000958a957221 */ /* 0x000fe20000010000 */
[----:B------:R-:W-:Y:S01]  /*83a0*/  LOP3.LUT P6, RZ, R41, 0xff, RZ, 0xc0, !PT ;  /* 0x000000ff29ff7812 */ /* 0x000fe200078cc0ff */
[----:B------:R-:W-:Y:S01]  /*83b0*/  FMUL.FTZ R33, R33, UR6 ;  /* 0x0000000621217c20 */ /* 0x000fe20008410000 */
[----:B------:R-:W-:-:S02]  /*83c0*/  IMAD.U32 R135, R135, 0x10000, RZ ;  /* 0x0001000087877824 */ /* 0x000fc400078e00ff */
[----:B------:R-:W-:Y:S01]  /*83d0*/  FFMA.FTZ R149, R126, R149, R25 ;  /* 0x000000957e957223 */ /* 0x000fe20000010019 */
[----:B------:R-:W-:Y:S01]  /*83e0*/  FSEL R26, R0, RZ, P6 ;  /* 0x000000ff001a7208 */ /* 0x000fe20003000000 */
[----:B------:R-:W-:Y:S01]  /*83f0*/  FFMA.FTZ R139, R147, R146, R139 ;  /* 0x00000092938b7223 */ /* 0x000fe2000001008b */
[----:B------:R-:W-:Y:S01]  /*8400*/  LOP3.LUT P6, RZ, R41, 0xff00, RZ, 0xc0, !PT ;  /* 0x0000ff0029ff7812 */ /* 0x000fe200078cc0ff */
[----:B------:R-:W-:Y:S01]  /*8410*/  FMUL.FTZ R149, R149, UR6 ;  /* 0x0000000695957c20 */ /* 0x000fe20008410000 */
[----:B------:R-:W-:Y:S01]  /*8420*/  SHF.L.U32 R25, R38, 0x10, RZ ;  /* 0x0000001026197819 */ /* 0x000fe200000006ff */
[----:B------:R-:W-:Y:S01]  /*8430*/  FFMA.FTZ R135, R126, R140, R135 ;  /* 0x0000008c7e877223 */ /* 0x000fe20000010087 */
[----:B------:R-:W-:Y:S01]  /*8440*/  FSEL R33, R33, RZ, P6 ;  /* 0x000000ff21217208 */ /* 0x000fe20003000000 */
[----:B------:R-:W-:Y:S01]  /*8450*/  FADD.FTZ R139, R132, -R139 ;  /* 0x8000008b848b7221 */ /* 0x000fe20000010000 */
[----:B------:R-:W-:Y:S01]  /*8460*/  LOP3.LUT P6, RZ, R40, 0xff0000, RZ, 0xc0, !PT ;  /* 0x00ff000028ff7812 */ /* 0x000fe200078cc0ff */
[----:B------:R-:W-:Y:S01]  /*8470*/  FFMA.FTZ R31, R126, R31, R25 ;  /* 0x0000001f7e1f7223 */ /* 0x000fe20000010019 */
[----:B------:R-:W-:Y:S01]  /*8480*/  SHF.L.U32 R25, R12, 0x10, RZ ;  /* 0x000000100c197819 */ /* 0x000fe200000006ff */
[----:B------:R-:W-:Y:S01]  /*8490*/  FMUL.FTZ R135, R135, UR6 ;  /* 0x0000000687877c20 */ /* 0x000fe20008410000 */
[----:B------:R-:W-:Y:S01]  /*84a0*/  FSEL R0, R149, RZ, P6 ;  /* 0x000000ff95007208 */ /* 0x000fe20003000000 */
[----:B------:R-:W-:Y:S01]  /*84b0*/  FMUL.FTZ R31, R31, UR6 ;  /* 0x000000061f1f7c20 */ /* 0x000fe20008410000 */
[----:B------:R-:W-:Y:S01]  /*84c0*/  LOP3.LUT P6, RZ, R40, 0xff000000, RZ, 0xc0, !PT ;  /* 0xff00000028ff7812 */ /* 0x000fe200078cc0ff */
[----:B------:R-:W-:Y:S01]  /*84d0*/  FFMA.FTZ R139, R126, R139, R25 ;  /* 0x0000008b7e8b7223 */ /* 0x000fe20000010019 */
[----:B------:R-:W-:-:S02]  /*84e0*/  F2FP.BF16.F32.PACK_AB R27, R27, R30 ;  /* 0x0000001e1b1b723e */ /* 0x000fc400000010ff */
[----:B------:R-:W-:Y:S01]  /*84f0*/  FSEL R25, R135, RZ, P6 ;  /* 0x000000ff87197208 */ /* 0x000fe20003000000 */
[----:B------:R-:W-:Y:S01]  /*8500*/  FMUL.FTZ R139, R139, UR6 ;  /* 0x000000068b8b7c20 */ /* 0x000fe20008410000 */
[C---:B------:R-:W-:Y:S02]  /*8510*/  LOP3.LUT P6, RZ, R40.reuse, 0xff00, RZ, 0xc0, !PT ;  /* 0x0000ff0028ff7812 */ /* 0x040fe400078cc0ff */
[----:B------:R-:W-:Y:S02]  /*8520*/  F2FP.BF16.F32.PACK_AB R26, R33, R26 ;  /* 0x0000001a211a723e */ /* 0x000fe400000010ff */
[----:B------:R-:W-:Y:S02]  /*8530*/  FSEL R31, R31, RZ, P6 ;  /* 0x000000ff1f1f7208 */ /* 0x000fe40003000000 */
[----:B------:R-:W-:Y:S02]  /*8540*/  LOP3.LUT P6, RZ, R40, 0xff, RZ, 0xc0, !PT ;  /* 0x000000ff28ff7812 */ /* 0x000fe400078cc0ff */
[----:B------:R-:W-:-:S02]  /*8550*/  F2FP.BF16.F32.PACK_AB R25, R25, R0 ;  /* 0x000000001919723e */ /* 0x000fc400000010ff */
[----:B------:R-:W-:-:S04]  /*8560*/  FSEL R24, R139, RZ, P6 ;  /* 0x000000ff8b187208 */ /* 0x000fc80003000000 */
[----:B------:R-:W-:Y:S01]  /*8570*/  F2FP.BF16.F32.PACK_AB R24, R31, R24 ;  /* 0x000000181f18723e */ /* 0x000fe200000010ff */
[----:B------:R-:W-:Y:S06]  /*8580*/  BRA `(.L_x_315) ;  /* 0x0000000400c07947 */ /* 0x000fec0003800000 */
.L_x_317:
[----:B------:R-:W-:Y:S05]  /*8590*/  @!P2 BRA `(.L_x_319) ;  /* 0x0000000000e8a947 */ /* 0x000fea0003800000 */
        /* <DEDUP_REMOVED lines=11> */
[----:B------:R-:W-:Y:S01]  /*8650*/  FMUL.FTZ R171, R126, R171 ;  /* 0x000000ab7eab7220 */ /* 0x000fe20000410000 */
[----:B------:R-:W-:Y:S01]  /*8660*/  FMUL.FTZ R0, R36, UR6 ;  /* 0x0000000624007c20 */ /* 0x000fe20008410000 */
[----:B0-----:R-:W-:Y:S01]  /*8670*/  FMUL.FTZ R16, R163, UR6 ;  /* 0x00000006a3107c20 */ /* 0x001fe20008410000 */
        /* <DEDUP_REMOVED lines=44> */
.L_x_319:
        /* <DEDUP_REMOVED lines=15> */
[-C--:B------:R-:W-:Y:S01]  /*8a30*/  FFMA.FTZ R149, R149, R146.reuse, R139 ;  /* 0x0000009295957223 */ /* 0x080fe2000001008b */
[----:B------:R-:W-:Y:S01]  /*8a40*/  FMUL.FTZ R171, R171, UR6 ;  /* 0x00000006abab7c20 */ /* 0x000fe20008410000 */
        /* <DEDUP_REMOVED lines=36> */
.L_x_315:
        /* <DEDUP_REMOVED lines=12> */
[----:B------:R-:W-:Y:S01]  /*8d50*/  MOV R6, R94 ;  /* 0x0000005e00067202 */ /* 0x000fe20000000f00 */
[----:B------:R-:W-:Y:S01]  /*8d60*/  IMAD.MOV.U32 R9, RZ, RZ, R95 ;  /* 0x000000ffff097224 */ /* 0x000fe200078e005f */
[----:B------:R-:W-:Y:S01]  /*8d70*/  MOV R92, R50 ;  /* 0x00000032005c7202 */ /* 0x000fe20000000f00 */
[----:B------:R-:W-:Y:S01]  /*8d80*/  IMAD.MOV.U32 R4, RZ, RZ, R113 ;  /* 0x000000ffff047224 */ /* 0x000fe200078e0071 */
[----:B------:R-:W-:Y:S01]  /*8d90*/  MOV R93, R51 ;  /* 0x00000033005d7202 */ /* 0x000fe20000000f00 */
[----:B0-----:R-:W-:Y:S01]  /*8da0*/  IMAD.MOV.U32 R32, RZ, RZ, R70 ;  /* 0x000000ffff207224 */ /* 0x001fe200078e0046 */
        /* <DEDUP_REMOVED lines=39> */
[----:B------:R-:W-:-:S07]  /*9020*/  MOV R19, R89 ;  /* 0x0000005900137202 */ /* 0x000fce0000000f00 */
.L_x_295:
[----:B------:R-:W1:Y:S08]  /*9030*/  LDC R15, c[0x0][0x388] ;  /* 0x0000e200ff0f7b82 */ /* 0x000e700000000800 */
[----:B------:R-:W2:Y:S08]  /*9040*/  LDC.64 R2, c[0x0][0x440] ;  /* 0x00011000ff027b82 */ /* 0x000eb00000000a00 */
[----:B------:R-:W3:Y:S01]  /*9050*/  LDC.64 R12, c[0x0][0x448] ;  /* 0x00011200ff0c7b82 */ /* 0x000ee20000000a00 */
[----:B-1----:R-:W-:-:S05]  /*9060*/  IMAD R15, R15, UR7, RZ ;  /* 0x000000070f0f7c24 */ /* 0x002fca000f8e02ff */
[----:B------:R-:W-:-:S05]  /*9070*/  LEA.HI R15, R15, R90, RZ, 0x1d ;  /* 0x0000005a0f0f7211 */ /* 0x000fca00078fe8ff */
[----:B--2---:R-:W-:-:S05]  /*9080*/  IMAD.WIDE.U32 R2, R15, 0x20, R2 ;  /* 0x000000200f027825 */ /* 0x004fca00078e0002 */
[----:B0-----:R-:W-:Y:S01]  /*9090*/  STG.E.128 desc[UR8][R2.64], R8 ;  /* 0x0000000802007986 */ /* 0x001fe2000c101d08 */
[----:B---3--:R-:W-:-:S03]  /*90a0*/  IMAD.WIDE.U32 R12, R15, 0x20, R12 ;  /* 0x000000200f0c7825 */ /* 0x008fc600078e000c */
        /* <DEDUP_REMOVED lines=12> */
.L_x_321:
        /* <DEDUP_REMOVED lines=9> */
.L_x_3783:


//--------------------- .text._ZN10layer_norm31ln_parallel_residual_bwd_kernelINS_13Kernel_traitsI6__halfS2_S2_S2_fjLj6144ELj1ELj1ELj8ELj16ENS_18Kernel_traits_baseILj6144ES2_S2_S2_S2_fjLj256EEEEELb0ELb0ELb0EEEvNS_9BwdParamsE --------------------------
	.section	.text._ZN10layer_norm31ln_parallel_residual_bwd_kernelINS_13Kernel_traitsI6__halfS2_S2_S2_fjLj6144ELj1ELj1ELj8ELj16ENS_18Kernel_traits_baseILj6144ES2_S2_S2_S2_fjLj256EEEEELb0ELb0ELb0EEEvNS_9BwdParamsE,"ax",@progbits
	.align	128
        .global         _ZN10layer_norm31ln_parallel_residual_bwd_kernelINS_13Kernel_traitsI6__halfS2_S2_S2_fjLj6144ELj1ELj1ELj8ELj16ENS_18Kernel_traits_baseILj6144ES2_S2_S2_S2_fjLj256EEEEELb0ELb0ELb0EEEvNS_9BwdParamsE
        .type           _ZN10layer_norm31ln_parallel_residual_bwd_kernelINS_13Kernel_traitsI6__halfS2_S2_S2_fjLj6144ELj1ELj1ELj8ELj16ENS_18Kernel_traits_baseILj6144ES2_S2_S2_S2_fjLj256EEEEELb0ELb0ELb0EEEvNS_9BwdParamsE,@function
        .size           _ZN10layer_norm31ln_parallel_residual_bwd_kernelINS_13Kernel_traitsI6__halfS2_S2_S2_fjLj6144ELj1ELj1ELj8ELj16ENS_18Kernel_traits_baseILj6144ES2_S2_S2_S2_fjLj256EEEEELb0ELb0ELb0EEEvNS_9BwdParamsE,(.L_x_3784 - _ZN10layer_norm31ln_parallel_residual_bwd_kernelINS_13Kernel_traitsI6__halfS2_S2_S2_fjLj6144ELj1ELj1ELj8ELj16ENS_18Kernel_traits_baseILj6144ES2_S2_S2_S2_fjLj256EEEEELb0ELb0ELb0EEEvNS_9BwdParamsE)
        .other          _ZN10layer_norm31ln_parallel_residual_bwd_kernelINS_13Kernel_traitsI6__halfS2_S2_S2_fjLj6144ELj1ELj1ELj8ELj16ENS_18Kernel_traits_baseILj6144ES2_S2_S2_S2_fjLj256EEEEELb0ELb0ELb0EEEvNS_9BwdParamsE,@"STO_CUDA_ENTRY STV_DEFAULT"
_ZN10layer_norm31ln_parallel_residual_bwd_kernelINS_13Kernel_traitsI6__halfS2_S2_S2_fjLj6144ELj1ELj1ELj8ELj16ENS_18Kernel_traits_baseILj6144ES2_S2_S2_S2_fjLj256EEEEELb0ELb0ELb0EEEvNS_9BwdParamsE:
.text._ZN10layer_norm31ln_parallel_residual_bwd_kernelINS_13Kernel_traitsI6__halfS2_S2_S2_fjLj6144ELj1ELj1ELj8ELj16ENS_18Kernel_traits_baseILj6144ES2_S2_S2_S2_fjLj256EEEEELb0ELb0ELb0EEEvNS_9BwdParamsE:
        /* <DEDUP_REMOVED lines=23> */
[----:B------:R-:W2:Y:S01]  /*0170*/  S2UR UR4, SR_CTAID.X ;  /* 0x00000000000479c3 */ /* 0x000ea20000002500 */
[----:B------:R2:W5:Y:S03]  /*0180*/  @P6 LDG.E.128 R144, desc[UR12][R2.64] ;  /* 0x0000000c02906981 */ /* 0x000566000c1e1d00 */
        /* <DEDUP_REMOVED lines=10> */
[----:B--2---:R-:W-:-:S04]  /*0230*/  MOV R2, UR4 ;  /* 0x0000000400027c02 */ /* 0x004fc80008000f00 */
        /* <DEDUP_REMOVED lines=49> */
[----:B---3--:R-:W-:Y:S06]  /*0550*/  @P0 BRA `(.L_x_322) ;  /* 0x0000006000800947 */ /* 0x008fec0003800000 */
[----:B------:R-:W0:Y:S01]  /*0560*/  LDCU.U8 UR4, c[0x0][0x410] ;  /* 0x00008200ff0477ac */ /* 0x000e220008000000 */
        /* <DEDUP_REMOVED lines=17> */
[----:B0-----:R-:W-:Y:S01]  /*0680*/  UISETP.NE.AND UP0, UPT, UR4, URZ, UPT ;  /* 0x000000ff0400728c */ /* 0x001fe2000bf05270 */
        /* <DEDUP_REMOVED lines=37> */
.L_x_361:
[----:B0--34-:R-:W4:Y:S08]  /*08e0*/  LDC.64 R166, c[0x0][0x3c0] ;  /* 0x0000f000ffa67b82 */ /* 0x019f300000000a00 */
[----:B------:R-:W0:Y:S08]  /*08f0*/  LDC.64 R164, c[0x0][0x3c8] ;  /* 0x0000f200ffa47b82 */ /* 0x000e300000000a00 */
[----:B------:R-:W1:Y:S01]  /*0900*/  LDC R5, c[0x0][0x388] ;  /* 0x0000e200ff057b82 */ /* 0x000e620000000800 */
[----:B----4-:R-:W-:-:S06]  /*0910*/  IMAD.WIDE R166, R2, 0x4, R166 ;  /* 0x0000000402a67825 */ /* 0x010fcc00078e02a6 */
[----:B------:R-:W4:Y:S01]  /*0920*/  LDG.E R166, desc[UR12][R166.64] ;  /* 0x0000000ca6a67981 */ /* 0x000f22000c1e1900 */
[----:B0-----:R-:W-:-:S05]  /*0930*/  IMAD.WIDE R164, R2, 0x4, R164 ;  /* 0x0000000402a47825 */ /* 0x001fca00078e02a4 */
[----:B-----5:R0:W5:Y:S01]  /*0940*/  LDG.E R185, desc[UR12][R164.64] ;  /* 0x0000000ca4b97981 */ /* 0x020162000c1e1900 */
[----:B-1----:R-:W-:-:S05]  /*0950*/  IMAD R0, R2, R5, RZ ;  /* 0x0000000502007224 */ /* 0x002fca00078e02ff */
[----:B------:R-:W-:-:S04]  /*0960*/  SHF.R.S32.HI R169, RZ, 0x1f, R0 ;  /* 0x0000001fffa97819 */ /* 0x000fc80000011400 */
[----:B------:R-:W-:Y:S01]  /*0970*/  LEA.HI R169, R169, R0, RZ, 0x3 ;  /* 0x00000000a9a97211 */ /* 0x000fe200078f18ff */
[----:B------:R-:W-:Y:S01]  /*0980*/  BSSY.RECONVERGENT B0, `(.L_x_323) ;  /* 0x0000090000007945 */ /* 0x000fe20003800200 */
[----:B------:R-:W-:Y:S02]  /*0990*/  HFMA2 R177, -RZ, RZ, 0, 0 ;  /* 0x00000000ffb17431 */ /* 0x000fe400000001ff */
[----:B------:R-:W-:Y:S02]  /*09a0*/  LEA.HI.SX32 R0, R169, R212, 0x1d ;  /* 0x000000d4a9007211 */ /* 0x000fe400078feaff */
[C---:B------:R-:W-:Y:S02]  /*09b0*/  ISETP.GE.U32.AND P5, PT, R4.reuse, 0x200, PT ;  /* 0x000002000400780c */ /* 0x040fe40003fa6070 */
[----:B------:R-:W-:Y:S02]  /*09c0*/  ISETP.GE.U32.AND P4, PT, R4, 0x300, PT ;  /* 0x000003000400780c */ /* 0x000fe40003f86070 */
[----:B------:R-:W-:-:S02]  /*09d0*/  MOV R178, RZ ;  /* 0x000000ff00b27202 */ /* 0x000fc40000000f00 */
[----:B------:R-:W-:Y:S02]  /*09e0*/  MOV R179, R0 ;  /* 0x0000000000b37202 */ /* 0x000fe40000000f00 */
[----:B----4-:R-:W-:Y:S01]  /*09f0*/  FSEL R176, R166, RZ, !P3 ;  /* 0x000000ffa6b07208 */ /* 0x010fe20005800000 */
[----:B0-----:R-:W-:Y:S06]  /*0a00*/  @!P6 BRA `(.L_x_324) ;  /* 0x00000008001ce947 */ /* 0x001fec0003800000 */
[----:B------:R-:W0:Y:S08]  /*0a10*/  LDC.64 R8, c[0x0][0x428] ;  /* 0x00010a00ff087b82 */ /* 0x000e300000000a00 */
[----:B------:R-:W1:Y:S08]  /*0a20*/  LDC.64 R168, c[0x0][0x430] ;  /* 0x00010c00ffa87b82 */ /* 0x000e700000000a00 */
[----:B------:R-:W4:Y:S01]  /*0a30*/  LDC.64 R164, c[0x0][0x3a8] ;  /* 0x0000ea00ffa47b82 */ /* 0x000f220000000a00 */
[----:B0-----:R-:W-:-:S06]  /*0a40*/  IMAD.WIDE.U32 R8, R0, 0x10, R8 ;  /* 0x0000001000087825 */ /* 0x001fcc00078e0008 */
[----:B------:R-:W3:Y:S01]  /*0a50*/  LDG.E.128 R8, desc[UR12][R8.64] ;  /* 0x0000000c08087981 */ /* 0x000ee2000c1e1d00 */
[----:B-1----:R-:W-:-:S06]  /*0a60*/  IMAD.WIDE.U32 R168, R0, 0x10, R168 ;  /* 0x0000001000a87825 */ /* 0x002fcc00078e00a8 */
[----:B------:R-:W3:Y:S01]  /*0a70*/  LDG.E.128 R168, desc[UR12][R168.64] ;  /* 0x0000000ca8a87981 */ /* 0x000ee2000c1e1d00 */
[----:B----4-:R-:W-:-:S06]  /*0a80*/  IMAD.WIDE.U32 R164, R0, 0x10, R164 ;  /* 0x0000001000a47825 */ /* 0x010fcc00078e00a4 */
[----:B------:R-:W4:Y:S01]  /*0a90*/  LDG.E.128 R164, desc[UR12][R164.64] ;  /* 0x0000000ca4a47981 */ /* 0x000f22000c1e1d00 */
[----:B--2---:R-:W-:-:S04]  /*0aa0*/  ISETP.NE.U32.AND P0, PT, RZ, UR14, PT ;  /* 0x0000000eff007c0c */ /* 0x004fc8000bf05070 */
[----:B------:R-:W-:-:S13]  /*0ab0*/  ISETP.NE.AND.EX P0, PT, RZ, UR15, PT, P0 ;  /* 0x0000000fff007c0c */ /* 0x000fda000bf05300 */
[----:B------:R-:W0:Y:S01]  /*0ac0*/  @P0 LDC.64 R6, c[0x0][0x438] ;  /* 0x00010e00ff060b82 */ /* 0x000e220000000a00 */
[----:B------:R-:W-:Y:S02]  /*0ad0*/  HADD2.F32 R3, -RZ, R144.H0_H0 ;  /* 0x20000090ff037230 */ /* 0x000fe40000004100 */
[----:B------:R-:W-:Y:S02]  /*0ae0*/  HADD2.F32 R12, -RZ, R141.H1_H1 ;  /* 0x3000008dff0c7230 */ /* 0x000fe40000004100 */
[----:B------:R-:W-:Y:S02]  /*0af0*/  HADD2.F32 R13, -RZ, R142.H0_H0 ;  /* 0x2000008eff0d7230 */ /* 0x000fe40000004100 */
[----:B0-----:R-:W-:-:S05]  /*0b00*/  @P0 IMAD.WIDE.U32 R6, R0, 0x10, R6 ;  /* 0x0000001000060825 */ /* 0x001fca00078e0006 */
[----:B------:R0:W5:Y:S01]  /*0b10*/  @P0 LDG.E.128 R24, desc[UR12][R6.64] ;  /* 0x0000000c06180981 */ /* 0x000162000c1e1d00 */
[----:B------:R-:W-:Y:S02]  /*0b20*/  HADD2.F32 R22, -RZ, R146.H0_H0 ;  /* 0x20000092ff167230 */ /* 0x000fe40000004100 */
[----:B------:R-:W-:Y:S02]  /*0b30*/  HADD2.F32 R204, -RZ, R143.H0_H0 ;  /* 0x2000008fffcc7230 */ /* 0x000fe40000004100 */
[----:B0-----:R-:W-:Y:S02]  /*0b40*/  HADD2.F32 R7, -RZ, R144.H1_H1 ;  /* 0x30000090ff077230 */ /* 0x001fe40000004100 */
[--C-:B---3--:R-:W-:Y:S02]  /*0b50*/  HADD2.F32 R23, -RZ, R8.reuse.H0_H0 ;  /* 0x20000008ff177230 */ /* 0x108fe40000004100 */
[----:B------:R-:W-:Y:S02]  /*0b60*/  HADD2.F32 R180, -RZ, R8.H1_H1 ;  /* 0x30000008ffb47230 */ /* 0x000fe40000004100 */
[----:B------:R-:W-:-:S02]  /*0b70*/  HADD2.F32 R8, -RZ, R140.H0_H0 ;  /* 0x2000008cff087230 */ /* 0x000fc40000004100 */
[----:B------:R-:W-:Y:S01]  /*0b80*/  FADD.FTZ R96, R96, R23 ;  /* 0x0000001760607221 */ /* 0x000fe20000010000 */
[----:B------:R-:W-:Y:S02]  /*0b90*/  HADD2.F32 R175, -RZ, R10.H0_H0 ;  /* 0x2000000affaf7230 */ /* 0x000fe40000004100 */
[----:B------:R-:W-:Y:S01]  /*0ba0*/  FADD.FTZ R97, R97, R180 ;  /* 0x000000b461617221 */ /* 0x000fe20000010000 */
[----:B------:R-:W-:Y:S02]  /*0bb0*/  HADD2.F32 R177, -RZ, R168.H0_H0 ;  /* 0x200000a8ffb17230 */ /* 0x000fe40000004100 */
[----:B------:R-:W-:Y:S02]  /*0bc0*/  HADD2.F32 R174, -RZ, R10.H1_H1 ;  /* 0x3000000affae7230 */ /* 0x000fe40000004100 */
[----:B------:R-:W-:Y:S01]  /*0bd0*/  FADD.FTZ R92, R92, R175 ;  /* 0x000000af5c5c7221 */ /* 0x000fe20000010000 */
[----:B------:R-:W-:Y:S02]  /*0be0*/  HADD2.F32 R182, -RZ, R168.H1_H1 ;  /* 0x300000a8ffb67230 */ /* 0x000fe40000004100 */
[----:B------:R-:W-:Y:S01]  /*0bf0*/  FMUL.FTZ R6, R8, R177 ;  /* 0x000000b108067220 */ /* 0x000fe20000410000 */
[----:B------:R-:W-:-:S02]  /*0c00*/  HADD2.F32 R183, -RZ, R169.H0_H0 ;  /* 0x200000a9ffb77230 */ /* 0x000fc40000004100 */
[----:B------:R-:W-:Y:S01]  /*0c10*/  FADD.FTZ R48, R48, R177 ;  /* 0x000000b130307221 */ /* 0x000fe20000010000 */
[----:B------:R-:W-:Y:S02]  /*0c20*/  HADD2.F32 R10, -RZ, R141.H0_H0 ;  /* 0x2000008dff0a7230 */ /* 0x000fe40000004100 */
[----:B------:R-:W-:Y:S01]  /*0c30*/  FFMA.FTZ R6, R3, R23, R6 ;  /* 0x0000001703067223 */ /* 0x000fe20000010006 */
[----:B------:R-:W-:Y:S02]  /*0c40*/  HADD2.F32 R3, -RZ, R140.H1_H1 ;  /* 0x3000008cff037230 */ /* 0x000fe40000004100 */
[----:B------:R-:W-:Y:S01]  /*0c50*/  FADD.FTZ R50, R50, R183 ;  /* 0x000000b732327221 */ /* 0x000fe20000010000 */
[----:B------:R-:W-:Y:S02]  /*0c60*/  HADD2.F32 R184, -RZ, R169.H1_H1 ;  /* 0x300000a9ffb87230 */ /* 0x000fe40000004100 */
[----:B------:R-:W-:Y:S01]  /*0c70*/  FMUL.FTZ R10, R10, R183 ;  /* 0x000000b70a0a7220 */ /* 0x000fe20000410000 */
[----:B------:R-:W-:-:S02]  /*0c80*/  HADD2.F32 R213, -RZ, R170.H0_H0 ;  /* 0x200000aaffd57230 */ /* 0x000fc40000004100 */
[----:B------:R-:W-:Y:S01]  /*0c90*/  FMUL.FTZ R8, R3, R182 ;  /* 0x000000b603087220 */ /* 0x000fe20000410000 */
[--C-:B------:R-:W-:Y:S02]  /*0ca0*/  HADD2.F32 R181, -RZ, R9.reuse.H0_H0 ;  /* 0x20000009ffb57230 */ /* 0x100fe40000004100 */
[----:B------:R-:W-:Y:S01]  /*0cb0*/  FMUL.FTZ R12, R12, R184 ;  /* 0x000000b80c0c7220 */ /* 0x000fe20000410000 */
[----:B------:R-:W-:Y:S02]  /*0cc0*/  HADD2.F32 R178, -RZ, R9.H1_H1 ;  /* 0x30000009ffb27230 */ /* 0x000fe40000004100 */
[----:B------:R-:W-:Y:S01]  /*0cd0*/  FMUL.FTZ R13, R13, R213 ;  /* 0x000000d50d0d7220 */ /* 0x000fe20000410000 */
[--C-:B------:R-:W-:Y:S02]  /*0ce0*/  HADD2.F32 R173, -RZ, R11.reuse.H0_H0 ;  /* 0x2000000bffad7230 */ /* 0x100fe40000004100 */
[----:B------:R-:W-:Y:S01]  /*0cf0*/  FFMA.FTZ R7, R7, R180, R8 ;  /* 0x000000b407077223 */ /* 0x000fe20000010008 */
[----:B------:R-:W-:-:S02]  /*0d00*/  HADD2.F32 R172, -RZ, R11.H1_H1 ;  /* 0x3000000bffac7230 */ /* 0x000fc40000004100 */
[----:B------:R-:W-:Y:S01]  /*0d10*/  FADD.FTZ R98, R98, R181 ;  /* 0x000000b562627221 */ /* 0x000fe20000010000 */
[--C-:B------:R-:W-:Y:S02]  /*0d20*/  HADD2.F32 R9, -RZ, R145.reuse.H0_H0 ;  /* 0x20000091ff097230 */ /* 0x100fe40000004100 */
[----:B------:R-:W-:Y:S01]  /*0d30*/  FADD.FTZ R49, R49, R182 ;  /* 0x000000b631317221 */ /* 0x000fe20000010000 */
[----:B------:R-:W-:Y:S02]  /*0d40*/  HADD2.F32 R11, -RZ, R145.H1_H1 ;  /* 0x30000091ff0b7230 */ /* 0x000fe40000004100 */
[----:B------:R-:W-:Y:S01]  /*0d50*/  FADD.FTZ R51, R51, R184 ;  /* 0x000000b833337221 */ /* 0x000fe20000010000 */
[----:B------:R-:W-:Y:S02]  /*0d60*/  HADD2.F32 R170, -RZ, R170.H1_H1 ;  /* 0x300000aaffaa7230 */ /* 0x000fe40000004100 */
[----:B------:R-:W-:Y:S01]  /*0d70*/  FFMA.FTZ R8, R9, R181, R10 ;  /* 0x000000b509087223 */ /* 0x000fe2000001000a */
[----:B------:R-:W-:-:S02]  /*0d80*/  HADD2.F32 R3, -RZ, R142.H1_H1 ;  /* 0x3000008eff037230 */ /* 0x000fc40000004100 */
[----:B------:R-:W-:Y:S01]  /*0d90*/  FFMA.FTZ R9, R11, R178, R12 ;  /* 0x000000b20b097223 */ /* 0x000fe2000001000c */
[----:B------:R-:W-:Y:S02]  /*0da0*/  HADD2.F32 R169, -RZ, R171.H0_H0 ;  /* 0x200000abffa97230 */ /* 0x000fe40000004100 */
[----:B------:R-:W-:Y:S01]  /*0db0*/  FFMA.FTZ R10, R22, R175, R13 ;  /* 0x000000af160a7223 */ /* 0x000fe2000001000d */
[----:B------:R-:W-:Y:S02]  /*0dc0*/  HADD2.F32 R11, -RZ, R146.H1_H1 ;  /* 0x30000092ff0b7230 */ /* 0x000fe40000004100 */
[----:B------:R-:W-:Y:S01]  /*0dd0*/  FMUL.FTZ R12, R3, R170 ;  /* 0x000000aa030c7220 */ /* 0x000fe20000410000 */
[----:B------:R-:W-:Y:S02]  /*0de0*/  HADD2.F32 R22, -RZ, R147.H0_H0 ;  /* 0x20000093ff167230 */ /* 0x000fe40000004100 */
[----:B------:R-:W-:Y:S01]  /*0df0*/  FMUL.FTZ R3, R204, R169 ;  /* 0x000000a9cc037220 */ /* 0x000fe20000410000 */
[----:B------:R-:W-:-:S02]  /*0e00*/  HADD2.F32 R168, -RZ, R171.H1_H1 ;  /* 0x300000abffa87230 */ /* 0x000fc40000004100 */
[----:B------:R-:W-:Y:S01]  /*0e10*/  FFMA.FTZ R11, R11, R174, R12 ;  /* 0x000000ae0b0b7223 */ /* 0x000fe2000001000c */
[----:B------:R-:W-:Y:S02]  /*0e20*/  HADD2.F32 R171, -RZ, R143.H1_H1 ;  /* 0x3000008fffab7230 */ /* 0x000fe40000004100 */
[----:B------:R-:W-:Y:S01]  /*0e30*/  FFMA.FTZ R12, R22, R173, R3 ;  /* 0x000000ad160c7223 */ /* 0x000fe20000010003 */
[--C-:B----4-:R-:W-:Y:S02]  /*0e40*/  HADD2.F32 R3, -RZ, R164.reuse.H0_H0 ;  /* 0x200000a4ff037230 */ /* 0x110fe40000004100 */
[----:B------:R-:W-:Y:S01]  /*0e50*/  FADD.FTZ R99, R99, R178 ;  /* 0x000000b263637221 */ /* 0x000fe20000010000 */
[----:B------:R-:W-:Y:S02]  /*0e60*/  HADD2.F32 R179, -RZ, R165.H0_H0 ;  /* 0x200000a5ffb37230 */ /* 0x000fe40000004100 */
[----:B------:R-:W-:Y:S01]  /*0e70*/  FMUL.FTZ R204, R171, R168 ;  /* 0x000000a8abcc7220 */ /* 0x000fe20000410000 */
[----:B------:R-:W-:-:S02]  /*0e80*/  HADD2.F32 R171, -RZ, R164.H1_H1 ;  /* 0x300000a4ffab7230 */ /* 0x000fc40000004100 */
[C---:B------:R-:W-:Y:S01]  /*0e90*/  FADD.FTZ R22, -R176.reuse, R3 ;  /* 0x00000003b0167221 */ /* 0x040fe20000010100 */
[--C-:B------:R-:W-:Y:S02]  /*0ea0*/  HADD2.F32 R205, -RZ, R166.reuse.H0_H0 ;  /* 0x200000a6ffcd7230 */ /* 0x100fe40000004100 */
[C---:B------:R-:W-:Y:S01]  /*0eb0*/  FADD.FTZ R164, -R176.reuse, R179 ;  /* 0x000000b3b0a47221 */ /* 0x040fe20000010100 */
[----:B------:R-:W-:Y:S02]  /*0ec0*/  HADD2.F32 R165, -RZ, R165.H1_H1 ;  /* 0x300000a5ffa57230 */ /* 0x000fe40000004100 */
[----:B-----5:R-:W-:Y:S01]  /*0ed0*/  FMUL.FTZ R3, R185, R22 ;  /* 0x00000016b9037220 */ /* 0x020fe20000410000 */
[----:B------:R-:W-:Y:S01]  /*0ee0*/  FADD.FTZ R22, -R176, R171 ;  /* 0x000000abb0167221 */ /* 0x000fe20000010100 */
[----:B------:R-:W-:Y:S02]  /*0ef0*/  HADD2.F32 R217, -RZ, R167.H0_H0 ;  /* 0x200000a7ffd97230 */ /* 0x000fe40000004100 */
[----:B------:R-:W-:Y:S01]  /*0f00*/  FADD.FTZ R44, R44, R213 ;  /* 0x000000d52c2c7221 */ /* 0x000fe20000010000 */
[----:B------:R-:W-:Y:S01]  /*0f10*/  FFMA.FTZ R120, R3, R23, R120 ;  /* 0x0000001703787223 */ /* 0x000fe20000010078 */
[C---:B------:R-:W-:Y:S01]  /*0f20*/  FMUL.FTZ R23, R185.reuse, R164 ;  /* 0x000000a4b9177220 */ /* 0x040fe20000410000 */
[----:B------:R-:W-:Y:S01]  /*0f30*/  FMUL.FTZ R22, R185, R22 ;  /* 0x00000016b9167220 */ /* 0x000fe20000410000 */
[----:B------:R-:W-:Y:S01]  /*0f40*/  FADD.FTZ R164, -R176, R205 ;  /* 0x000000cdb0a47221 */ /* 0x000fe20000010100 */
[----:B------:R-:W-:-:S02]  /*0f50*/  HADD2.F32 R215, -RZ, R166.H1_H1 ;  /* 0x300000a6ffd77230 */ /* 0x000fc40000004100 */
[----:B------:R-:W-:Y:S01]  /*0f60*/  FFMA.FTZ R122, R23, R181, R122 ;  /* 0x000000b5177a7223 */ /* 0x000fe2000001007a */
[----:B------:R-:W-:Y:S01]  /*0f70*/  FFMA.FTZ R121, R22, R180, R121 ;  /* 0x000000b416797223 */ /* 0x000fe20000010079 */
[----:B------:R-:W-:Y:S01]  /*0f80*/  FMUL.FTZ R181, R185, R164 ;  /* 0x000000a4b9b57220 */ /* 0x000fe20000410000 */
[C---:B------:R-:W-:Y:S01]  /*0f90*/  FADD.FTZ R180, -R176.reuse, R165 ;  /* 0x000000a5b0b47221 */ /* 0x040fe20000010100 */
[----:B------:R-:W-:Y:S01]  /*0fa0*/  FADD.FTZ R164, RZ, R6 ;  /* 0x00000006ffa47221 */ /* 0x000fe20000010000 */
[----:B------:R-:W-:Y:S01]  /*0fb0*/  FFMA.FTZ R165, R3, R6, RZ ;  /* 0x0000000603a57223 */ /* 0x000fe200000100ff */
[----:B------:R-:W-:Y:S02]  /*0fc0*/  HADD2.F32 R219, -RZ, R167.H1_H1 ;  /* 0x300000a7ffdb7230 */ /* 0x000fe40000004100 */
[----:B------:R-:W-:Y:S01]  /*0fd0*/  FADD.FTZ R166, -R176, R217 ;  /* 0x000000d9b0a67221 */ /* 0x000fe20000010100 */
[----:B------:R-:W-:Y:S01]  /*0fe0*/  FADD.FTZ R167, R164, R7 ;  /* 0x00000007a4a77221 */ /* 0x000fe20000010000 */
[C---:B------:R-:W-:Y:S01]  /*0ff0*/  FFMA.FTZ R164, R22.reuse, R7, R165 ;  /* 0x0000000716a47223 */ /* 0x040fe200000100a5 */
[----:B------:R-:W-:Y:S01]  /*1000*/  FFMA.FTZ R74, R23, R183, R74 ;  /* 0x000000b7174a7223 */ /* 0x000fe2000001004a */
[C---:B------:R-:W-:Y:S01]  /*1010*/  FMUL.FTZ R183, R185.reuse, R166 ;  /* 0x000000a6b9b77220 */ /* 0x040fe20000410000 */
[----:B------:R-:W-:Y:S01]  /*1020*/  FMUL.FTZ R180, R185, R180 ;  /* 0x000000b4b9b47220 */ /* 0x000fe20000410000 */
[----:B------:R-:W-:Y:S01]  /*1030*/  FADD.FTZ R166, R167, R8 ;  /* 0x00000008a7a67221 */ /* 0x000fe20000010000 */
[----:B------:R-:W-:Y:S01]  /*1040*/  FFMA.FTZ R165, R23, R8, R164 ;  /* 0x0000000817a57223 */ /* 0x000fe200000100a4 */
[----:B------:R-:W-:Y:S01]  /*1050*/  FFMA.FTZ R73, R22, R182, R73 ;  /* 0x000000b616497223 */ /* 0x000fe20000010049 */
[----:B------:R-:W-:Y:S01]  /*1060*/  FADD.FTZ R182, -R176, R215 ;  /* 0x000000d7b0b67221 */ /* 0x000fe20000010100 */
[----:B------:R-:W-:Y:S01]  /*1070*/  FADD.FTZ R167, R166, R9 ;  /* 0x00000009a6a77221 */ /* 0x000fe20000010000 */
[----:B------:R-:W-:Y:S01]  /*1080*/  FFMA.FTZ R164, R180, R9, R165 ;  /* 0x00000009b4a47223 */ /* 0x000fe200000100a5 */
[----:B------:R-:W-:-:S02]  /*1090*/  HADD2.F32 R13, -RZ, R147.H1_H1 ;  /* 0x30000093ff0d7230 */ /* 0x000fc40000004100 */
[----:B------:R-:W-:Y:S01]  /*10a0*/  FMUL.FTZ R182, R185, R182 ;  /* 0x000000b6b9b67220 */ /* 0x000fe20000410000 */
[----:B------:R-:W-:Y:S01]  /*10b0*/  FADD.FTZ R166, R167, R10 ;  /* 0x0000000aa7a67221 */ /* 0x000fe20000010000 */
[----:B------:R-:W-:Y:S01]  /*10c0*/  FFMA.FTZ R165, R181, R10, R164 ;  /* 0x0000000ab5a57223 */ /* 0x000fe200000100a4 */
[----:B------:R-:W-:Y:S01]  /*10d0*/  FFMA.FTZ R75, R180, R184, R75 ;  /* 0x000000b8b44b7223 */ /* 0x000fe2000001004b */
[----:B------:R-:W-:Y:S01]  /*10e0*/  FADD.FTZ R184, -R176, R219 ;  /* 0x000000dbb0b87221 */ /* 0x000fe20000010100 */
[----:B------:R-:W-:Y:S01]  /*10f0*/  FADD.FTZ R167, R166, R11 ;  /* 0x0000000ba6a77221 */ /* 0x000fe20000010000 */
[----:B------:R-:W-:Y:S01]  /*1100*/  FFMA.FTZ R164, R182, R11, R165 ;  /* 0x0000000bb6a47223 */ /* 0x000fe200000100a5 */
[----:B------:R-:W-:Y:S01]  /*1110*/  FFMA.FTZ R13, R13, R172, R204 ;  /* 0x000000ac0d0d7223 */ /* 0x000fe200000100cc */
[----:B------:R-:W-:Y:S01]  /*1120*/  FMUL.FTZ R184, R185, R184 ;  /* 0x000000b8b9b87220 */ /* 0x000fe20000410000 */
[----:B------:R-:W-:Y:S01]  /*1130*/  FADD.FTZ R166, R167, R12 ;  /* 0x0000000ca7a67221 */ /* 0x000fe20000010000 */
[----:B------:R-:W-:Y:S01]  /*1140*/  FFMA.FTZ R164, R183, R12, R164 ;  /* 0x0000000cb7a47223 */ /* 0x000fe200000100a4 */
[----:B------:R-:W-:Y:S01]  /*1150*/  FFMA.FTZ R72, R3, R177, R72 ;  /* 0x000000b103487223 */ /* 0x000fe20000010048 */
[----:B------:R-:W-:Y:S01]  /*1160*/  FFMA.FTZ R123, R180, R178, R123 ;  /* 0x000000b2b47b7223 */ /* 0x000fe2000001007b */
[C---:B------:R-:W-:Y:S01]  /*1170*/  FFMA.FTZ R116, R181.reuse, R175, R116 ;  /* 0x000000afb5747223 */ /* 0x040fe20000010074 */
        /* <DEDUP_REMOVED lines=13> */
[----:B------:R-:W-:Y:S01]  /*1250*/  IADD3 R179, PT, PT, R0, 0x100, RZ ;  /* 0x0000010000b37810 */ /* 0x000fe20007ffe0ff */
[----:B------:R-:W-:Y:S01]  /*1260*/  FADD.FTZ R177, R166, R13 ;  /* 0x0000000da6b17221 */ /* 0x000fe20000010000 */
[----:B------:R-:W-:-:S07]  /*1270*/  FFMA.FTZ R178, R184, R13, R164 ;  /* 0x0000000db8b27223 */ /* 0x000fce00000100a4 */
.L_x_324:
[----:B--23--:R-:W-:Y:S05]  /*1280*/  BSYNC.RECONVERGENT B0 ;  /* 0x0000000000007941 */ /* 0x00cfea0003800200 */
.L_x_323:
        /* <DEDUP_REMOVED lines=14> */
[----:B------:R-:W-:Y:S02]  /*1370*/  HADD2.F32 R21, -RZ, R133.H1_H1 ;  /* 0x30000085ff157230 */ /* 0x000fe40000004100 */
[----:B------:R-:W-:Y:S02]  /*1380*/  HADD2.F32 R212, -RZ, R134.H0_H0 ;  /* 0x20000086ffd47230 */ /* 0x000fe40000004100 */
[----:B------:R-:W-:Y:S02]  /*1390*/  HADD2.F32 R194, -RZ, R138.H0_H0 ;  /* 0x2000008affc27230 */ /* 0x000fe40000004100 */
[----:B0-----:R-:W-:-:S05]  /*13a0*/  @P0 IMAD.WIDE.U32 R14, R179, 0x10, R14 ;  /* 0x00000010b30e0825 */ /* 0x001fca00078e000e */
[----:B------:R0:W5:Y:S01]  /*13b0*/  @P0 LDG.E.128 R148, desc[UR12][R14.64] ;  /* 0x0000000c0e940981 */ /* 0x000162000c1e1d00 */
[----:B------:R-:W-:Y:S01]  /*13c0*/  HADD2.F32 R195, -RZ, R139.H1_H1 ;  /* 0x3000008bffc37230 */ /* 0x000fe20000004100 */
[----:B------:R-:W-:Y:S01]  /*13d0*/  IADD3 R179, PT, PT, R179, 0x100, RZ ;  /* 0x00000100b3b37810 */ /* 0x000fe20007ffe0ff */
[----:B0-----:R-:W-:Y:S02]  /*13e0*/  HADD2.F32 R15, -RZ, R136.H1_H1 ;  /* 0x30000088ff0f7230 */ /* 0x001fe40000004100 */
[--C-:B---3--:R-:W-:Y:S02]  /*13f0*/  HADD2.F32 R199, -RZ, R17.reuse.H0_H0 ;  /* 0x20000011ffc77230 */ /* 0x108fe40000004100 */
[----:B------:R-:W-:Y:S02]  /*1400*/  HADD2.F32 R198, -RZ, R17.H1_H1 ;  /* 0x30000011ffc67230 */ /* 0x000fe40000004100 */
[----:B------:R-:W-:Y:S02]  /*1410*/  HADD2.F32 R17, -RZ, R132.H0_H0 ;  /* 0x20000084ff117230 */ /* 0x000fe40000004100 */
[----:B------:R-:W-:Y:S01]  /*1420*/  FADD.FTZ R90, R90, R199 ;  /* 0x000000c75a5a7221 */ /* 0x000fe20000010000 */
[----:B------:R-:W-:-:S02]  /*1430*/  HADD2.F32 R197, -RZ, R16.H0_H0 ;  /* 0x20000010ffc57230 */ /* 0x000fc40000004100 */
[----:B------:R-:W-:Y:S01]  /*1440*/  FADD.FTZ R91, R91, R198 ;  /* 0x000000c65b5b7221 */ /* 0x000fe20000010000 */
[----:B----4-:R-:W-:Y:S02]  /*1450*/  HADD2.F32 R205, -RZ, R168.H0_H0 ;  /* 0x200000a8ffcd7230 */ /* 0x010fe40000004100 */
[----:B------:R-:W-:Y:S02]  /*1460*/  HADD2.F32 R196, -RZ, R16.H1_H1 ;  /* 0x30000010ffc47230 */ /* 0x000fe40000004100 */
[----:B------:R-:W-:Y:S01]  /*1470*/  FADD.FTZ R88, R88, R197 ;  /* 0x000000c558587221 */ /* 0x000fe20000010000 */
[----:B------:R-:W-:Y:S02]  /*1480*/  HADD2.F32 R16, -RZ, R136.H0_H0 ;  /* 0x20000088ff107230 */ /* 0x000fe40000004100 */
[----:B------:R-:W-:Y:S01]  /*1490*/  FMUL.FTZ R17, R17, R205 ;  /* 0x000000cd11117220 */ /* 0x000fe20000410000 */
[----:B------:R-:W-:Y:S02]  /*14a0*/  HADD2.F32 R204, -RZ, R168.H1_H1 ;  /* 0x300000a8ffcc7230 */ /* 0x000fe40000004100 */
[----:B------:R-:W-:Y:S01]  /*14b0*/  FADD.FTZ R89, R89, R196 ;  /* 0x000000c459597221 */ /* 0x000fe20000010000 */
[----:B------:R-:W-:-:S02]  /*14c0*/  HADD2.F32 R217, -RZ, R169.H0_H0 ;  /* 0x200000a9ffd97230 */ /* 0x000fc40000004100 */
[----:B------:R-:W-:Y:S01]  /*14d0*/  FFMA.FTZ R14, R16, R197, R17 ;  /* 0x000000c5100e7223 */ /* 0x000fe20000010011 */
[----:B------:R-:W-:Y:S02]  /*14e0*/  HADD2.F32 R16, -RZ, R132.H1_H1 ;  /* 0x30000084ff107230 */ /* 0x000fe40000004100 */
[----:B------:R-:W-:Y:S01]  /*14f0*/  FADD.FTZ R40, R40, R205 ;  /* 0x000000cd28287221 */ /* 0x000fe20000010000 */
[----:B------:R-:W-:Y:S02]  /*1500*/  HADD2.F32 R200, -RZ, R169.H1_H1 ;  /* 0x300000a9ffc87230 */ /* 0x000fe40000004100 */
[----:B------:R-:W-:Y:S01]  /*1510*/  FADD.FTZ R41, R41, R204 ;  /* 0x000000cc29297221 */ /* 0x000fe20000010000 */
[----:B------:R-:W-:Y:S02]  /*1520*/  HADD2.F32 R17, -RZ, R133.H0_H0 ;  /* 0x20000085ff117230 */ /* 0x000fe40000004100 */
[----:B------:R-:W-:Y:S01]  /*1530*/  FMUL.FTZ R16, R16, R204 ;  /* 0x000000cc10107220 */ /* 0x000fe20000410000 */
[----:B------:R-:W-:-:S02]  /*1540*/  HADD2.F32 R201, -RZ, R170.H0_H0 ;  /* 0x200000aaffc97230 */ /* 0x000fc40000004100 */
[----:B------:R-:W-:Y:S01]  /*1550*/  FMUL.FTZ R20, R21, R200 ;  /* 0x000000c815147220 */ /* 0x000fe20000410000 */
[--C-:B------:R-:W-:Y:S02]  /*1560*/  HADD2.F32 R175, -RZ, R18.reuse.H0_H0 ;  /* 0x20000012ffaf7230 */ /* 0x100fe40000004100 */
[----:B------:R-:W-:Y:S01]  /*1570*/  FMUL.FTZ R17, R17, R217 ;  /* 0x000000d911117220 */ /* 0x000fe20000410000 */
[----:B------:R-:W-:Y:S02]  /*1580*/  HADD2.F32 R174, -RZ, R18.H1_H1 ;  /* 0x30000012ffae7230 */ /* 0x000fe40000004100 */
[----:B------:R-:W-:Y:S01]  /*1590*/  FMUL.FTZ R21, R212, R201 ;  /* 0x000000c9d4157220 */ /* 0x000fe20000410000 */
[----:B------:R-:W-:Y:S02]  /*15a0*/  HADD2.F32 R18, -RZ, R137.H0_H0 ;  /* 0x20000089ff127230 */ /* 0x000fe40000004100 */
[----:B------:R-:W-:Y:S01]  /*15b0*/  FFMA.FTZ R15, R15, R196, R16 ;  /* 0x000000c40f0f7223 */ /* 0x000fe20000010010 */
[----:B------:R-:W-:-:S02]  /*15c0*/  HADD2.F32 R173, -RZ, R19.H0_H0 ;  /* 0x20000013ffad7230 */ /* 0x000fc40000004100 */
[----:B------:R-:W-:Y:S01]  /*15d0*/  FADD.FTZ R36, R36, R201 ;  /* 0x000000c924247221 */ /* 0x000fe20000010000 */
[----:B------:R-:W-:Y:S02]  /*15e0*/  HADD2.F32 R172, -RZ, R19.H1_H1 ;  /* 0x30000013ffac7230 */ /* 0x000fe40000004100 */
[----:B------:R-:W-:Y:S01]  /*15f0*/  FFMA.FTZ R16, R18, R199, R17 ;  /* 0x000000c712107223 */ /* 0x000fe20000010011 */
[----:B------:R-:W-:Y:S02]  /*1600*/  HADD2.F32 R19, -RZ, R137.H1_H1 ;  /* 0x30000089ff137230 */ /* 0x000fe40000004100 */
[----:B------:R-:W-:Y:S01]  /*1610*/  FFMA.FTZ R18, R194, R175, R21 ;  /* 0x000000afc2127223 */ /* 0x000fe20000010015 */
[----:B------:R-:W-:Y:S02]  /*1620*/  HADD2.F32 R170, -RZ, R170.H1_H1 ;  /* 0x300000aaffaa7230 */ /* 0x000fe40000004100 */
[----:B------:R-:W-:Y:S01]  /*1630*/  FADD.FTZ R43, R43, R200 ;  /* 0x000000c82b2b7221 */ /* 0x000fe20000010000 */
[----:B------:R-:W-:-:S02]  /*1640*/  HADD2.F32 R21, -RZ, R134.H1_H1 ;  /* 0x30000086ff157230 */ /* 0x000fc40000004100 */
[----:B------:R-:W-:Y:S01]  /*1650*/  FFMA.FTZ R17, R19, R198, R20 ;  /* 0x000000c613117223 */ /* 0x000fe20000010014 */
[--C-:B------:R-:W-:Y:S02]  /*1660*/  HADD2.F32 R169, -RZ, R171.reuse.H0_H0 ;  /* 0x200000abffa97230 */ /* 0x100fe40000004100 */
[----:B------:R-:W-:Y:S01]  /*1670*/  FADD.FTZ R42, R42, R217 ;  /* 0x000000d92a2a7221 */ /* 0x000fe20000010000 */
[----:B------:R-:W-:Y:S02]  /*1680*/  HADD2.F32 R168, -RZ, R171.H1_H1 ;  /* 0x300000abffa87230 */ /* 0x000fe40000004100 */
[----:B------:R-:W-:Y:S01]  /*1690*/  FMUL.FTZ R20, R21, R170 ;  /* 0x000000aa15147220 */ /* 0x000fe20000410000 */
[--C-:B------:R-:W-:Y:S02]  /*16a0*/  HADD2.F32 R212, -RZ, R135.reuse.H0_H0 ;  /* 0x20000087ffd47230 */ /* 0x100fe40000004100 */
[----:B------:R-:W-:Y:S01]  /*16b0*/  FADD.FTZ R84, R84, R175 ;  /* 0x000000af54547221 */ /* 0x000fe20000010000 */
[----:B------:R-:W-:-:S02]  /*16c0*/  HADD2.F32 R171, -RZ, R135.H1_H1 ;  /* 0x30000087ffab7230 */ /* 0x000fc40000004100 */
[----:B------:R-:W-:Y:S01]  /*16d0*/  FADD.FTZ R85, R85, R174 ;  /* 0x000000ae55557221 */ /* 0x000fe20000010000 */
[----:B------:R-:W-:Y:S02]  /*16e0*/  HADD2.F32 R19, -RZ, R138.H1_H1 ;  /* 0x3000008aff137230 */ /* 0x000fe40000004100 */
[----:B------:R-:W-:Y:S01]  /*16f0*/  FMUL.FTZ R21, R212, R169 ;  /* 0x000000a9d4157220 */ /* 0x000fe20000410000 */
[----:B------:R-:W-:Y:S02]  /*1700*/  HADD2.F32 R194, -RZ, R139.H0_H0 ;  /* 0x2000008bffc27230 */ /* 0x000fe40000004100 */
[----:B------:R-:W-:Y:S01]  /*1710*/  FMUL.FTZ R212, R171, R168 ;  /* 0x000000a8abd47220 */ /* 0x000fe20000410000 */
[--C-:B--2---:R-:W-:Y:S02]  /*1720*/  HADD2.F32 R171, -RZ, R164.reuse.H0_H0 ;  /* 0x200000a4ffab7230 */ /* 0x104fe40000004100 */
[----:B------:R-:W-:Y:S01]  /*1730*/  FFMA.FTZ R19, R19, R174, R20 ;  /* 0x000000ae13137223 */ /* 0x000fe20000010014 */
[----:B------:R-:W-:-:S02]  /*1740*/  HADD2.F32 R213, -RZ, R164.H1_H1 ;  /* 0x300000a4ffd57230 */ /* 0x000fc40000004100 */
[----:B------:R-:W-:Y:S01]  /*1750*/  FFMA.FTZ R20, R194, R173, R21 ;  /* 0x000000adc2147223 */ /* 0x000fe20000010015 */
[--C-:B------:R-:W-:Y:S02]  /*1760*/  HADD2.F32 R215, -RZ, R165.reuse.H0_H0 ;  /* 0x200000a5ffd77230 */ /* 0x100fe40000004100 */
[C---:B------:R-:W-:Y:S01]  /*1770*/  FADD.FTZ R164, -R176.reuse, R171 ;  /* 0x000000abb0a47221 */ /* 0x040fe20000010100 */
[----:B------:R-:W-:Y:S01]  /*1780*/  FFMA.FTZ R21, R195, R172, R212 ;  /* 0x000000acc3157223 */ /* 0x000fe200000100d4 */
[----:B------:R-:W-:Y:S02]  /*1790*/  HADD2.F32 R171, -RZ, R166.H0_H0 ;  /* 0x200000a6ffab7230 */ /* 0x000fe40000004100 */
[C---:B------:R-:W-:Y:S01]  /*17a0*/  FADD.FTZ R194, -R176.reuse, R213 ;  /* 0x000000d5b0c27221 */ /* 0x040fe20000010100 */
[----:B-----5:R-:W-:Y:S01]  /*17b0*/  FMUL.FTZ R195, R185, R164 ;  /* 0x000000a4b9c37220 */ /* 0x020fe20000410000 */
[----:B------:R-:W-:Y:S01]  /*17c0*/  FADD.FTZ R164, -R176, R215 ;  /* 0x000000d7b0a47221 */ /* 0x000fe20000010100 */
[----:B------:R-:W-:-:S02]  /*17d0*/  HADD2.F32 R165, -RZ, R165.H1_H1 ;  /* 0x300000a5ffa57230 */ /* 0x000fc40000004100 */
[----:B------:R-:W-:Y:S01]  /*17e0*/  FMUL.FTZ R194, R185, R194 ;  /* 0x000000c2b9c27220 */ /* 0x000fe20000410000 */
[----:B------:R-:W-:Y:S01]  /*17f0*/  FFMA.FTZ R112, R195, R197, R112 ;  /* 0x000000c5c3707223 */ /* 0x000fe20000010070 */
[----:B------:R-:W-:Y:S01]  /*1800*/  FMUL.FTZ R197, R185, R164 ;  /* 0x000000a4b9c57220 */ /* 0x000fe20000410000 */
[----:B------:R-:W-:Y:S01]  /*1810*/  FADD.FTZ R164, -R176, R171 ;  /* 0x000000abb0a47221 */ /* 0x000fe20000010100 */
[----:B------:R-:W-:Y:S02]  /*1820*/  HADD2.F32 R221, -RZ, R167.H0_H0 ;  /* 0x200000a7ffdd7230 */ /* 0x000fe40000004100 */
[----:B------:R-:W-:Y:S01]  /*1830*/  FFMA.FTZ R113, R194, R196, R113 ;  /* 0x000000c4c2717223 */ /* 0x000fe20000010071 */
[----:B------:R-:W-:Y:S01]  /*1840*/  FFMA.FTZ R114, R197, R199, R114 ;  /* 0x000000c7c5727223 */ /* 0x000fe20000010072 */
[----:B------:R-:W-:Y:S01]  /*1850*/  FMUL.FTZ R199, R185, R164 ;  /* 0x000000a4b9c77220 */ /* 0x000fe20000410000 */
[----:B------:R-:W-:Y:S01]  /*1860*/  FADD.FTZ R196, -R176, R165 ;  /* 0x000000a5b0c47221 */ /* 0x000fe20000010100 */
[----:B------:R-:W-:Y:S01]  /*1870*/  FADD.FTZ R164, R177, R14 ;  /* 0x0000000eb1a47221 */ /* 0x000fe20000010000 */
[----:B------:R-:W-:Y:S01]  /*1880*/  FFMA.FTZ R165, R195, R14, R178 ;  /* 0x0000000ec3a57223 */ /* 0x000fe200000100b2 */
[----:B------:R-:W-:-:S02]  /*1890*/  HADD2.F32 R219, -RZ, R166.H1_H1 ;  /* 0x300000a6ffdb7230 */ /* 0x000fc40000004100 */
[----:B------:R-:W-:Y:S01]  /*18a0*/  FADD.FTZ R166, -R176, R221 ;  /* 0x000000ddb0a67221 */ /* 0x000fe20000010100 */
[----:B------:R-:W-:Y:S02]  /*18b0*/  HADD2.F32 R223, -RZ, R167.H1_H1 ;  /* 0x300000a7ffdf7230 */ /* 0x000fe40000004100 */
[----:B------:R-:W-:Y:S01]  /*18c0*/  FADD.FTZ R167, R164, R15 ;  /* 0x0000000fa4a77221 */ /* 0x000fe20000010000 */
[----:B------:R-:W-:Y:S01]  /*18d0*/  FFMA.FTZ R164, R194, R15, R165 ;  /* 0x0000000fc2a47223 */ /* 0x000fe200000100a5 */
        /* <DEDUP_REMOVED lines=8> */
[C---:B------:R-:W-:Y:S01]  /*1960*/  FFMA.FTZ R164, R196.reuse, R17, R165 ;  /* 0x00000011c4a47223 */ /* 0x040fe200000100a5 */
[----:B------:R-:W-:Y:S01]  /*1970*/  FFMA.FTZ R67, R196, R200, R67 ;  /* 0x000000c8c4437223 */ /* 0x000fe20000010043 */
[----:B------:R-:W-:Y:S01]  /*1980*/  FMUL.FTZ R198, R185, R198 ;  /* 0x000000c6b9c67220 */ /* 0x000fe20000410000 */
[----:B------:R-:W-:Y:S01]  /*1990*/  FADD.FTZ R166, R167, R18 ;  /* 0x00000012a7a67221 */ /* 0x000fe20000010000 */
[----:B------:R-:W-:Y:S01]  /*19a0*/  FFMA.FTZ R165, R199, R18, R164 ;  /* 0x00000012c7a57223 */ /* 0x000fe200000100a4 */
[----:B------:R-:W-:Y:S01]  /*19b0*/  FADD.FTZ R200, -R176, R223 ;  /* 0x000000dfb0c87221 */ /* 0x000fe20000010100 */
[----:B------:R-:W-:Y:S01]  /*19c0*/  FFMA.FTZ R64, R195, R205, R64 ;  /* 0x000000cdc3407223 */ /* 0x000fe20000010040 */
[----:B------:R-:W-:Y:S01]  /*19d0*/  FADD.FTZ R167, R166, R19 ;  /* 0x00000013a6a77221 */ /* 0x000fe20000010000 */
[----:B------:R-:W-:Y:S01]  /*19e0*/  FFMA.FTZ R165, R198, R19, R165 ;  /* 0x00000013c6a57223 */ /* 0x000fe200000100a5 */
[----:B------:R-:W-:Y:S01]  /*19f0*/  FMUL.FTZ R200, R185, R200 ;  /* 0x000000c8b9c87220 */ /* 0x000fe20000410000 */
[----:B------:R-:W-:Y:S01]  /*1a00*/  FFMA.FTZ R65, R194, R204, R65 ;  /* 0x000000ccc2417223 */ /* 0x000fe20000010041 */
[----:B------:R-:W-:Y:S01]  /*1a10*/  FADD.FTZ R164, R167, R20 ;  /* 0x00000014a7a47221 */ /* 0x000fe20000010000 */
[----:B------:R-:W-:Y:S01]  /*1a20*/  FFMA.FTZ R178, R201, R20, R165 ;  /* 0x00000014c9b27223 */ /* 0x000fe200000100a5 */
[----:B------:R-:W-:Y:S01]  /*1a30*/  FFMA.FTZ R66, R197, R217, R66 ;  /* 0x000000d9c5427223 */ /* 0x000fe20000010042 */
[----:B------:R-:W-:Y:S01]  /*1a40*/  FFMA.FTZ R108, R199, R175, R108 ;  /* 0x000000afc76c7223 */ /* 0x000fe2000001006c */
[C---:B------:R-:W-:Y:S01]  /*1a50*/  FFMA.FTZ R109, R198.reuse, R174, R109 ;  /* 0x000000aec66d7223 */ /* 0x040fe2000001006d */
        /* <DEDUP_REMOVED lines=12> */
.L_x_326:
[----:B------:R-:W-:Y:S05]  /*1b20*/  BSYNC.RECONVERGENT B0 ;  /* 0x0000000000007941 */ /* 0x000fea0003800200 */
.L_x_325:
        /* <DEDUP_REMOVED lines=14> */
[--C-:B------:R-:W-:Y:S02]  /*1c10*/  HADD2.F32 R188, -RZ, R124.reuse.H0_H0 ;  /* 0x2000007cffbc7230 */ /* 0x100fe40000004100 */
[----:B------:R-:W-:Y:S02]  /*1c20*/  HADD2.F32 R189, -RZ, R124.H1_H1 ;  /* 0x3000007cffbd7230 */ /* 0x000fe40000004100 */
[--C-:B------:R-:W-:Y:S02]  /*1c30*/  HADD2.F32 R192, -RZ, R125.reuse.H0_H0 ;  /* 0x2000007dffc07230 */ /* 0x100fe40000004100 */
[----:B------:R-:W-:Y:S02]  /*1c40*/  HADD2.F32 R193, -RZ, R125.H1_H1 ;  /* 0x3000007dffc17230 */ /* 0x000fe40000004100 */
[--C-:B------:R-:W-:Y:S02]  /*1c50*/  HADD2.F32 R190, -RZ, R129.reuse.H0_H0 ;  /* 0x20000081ffbe7230 */ /* 0x100fe40000004100 */
[----:B------:R-:W-:-:S02]  /*1c60*/  HADD2.F32 R191, -RZ, R129.H1_H1 ;  /* 0x30000081ffbf7230 */ /* 0x000fc40000004100 */
[----:B0-----:R-:W-:-:S05]  /*1c70*/  @P0 IMAD.WIDE.U32 R186, R179, 0x10, R186 ;  /* 0x00000010b3ba0825 */ /* 0x001fca00078e00ba */
[----:B------:R0:W5:Y:S02]  /*1c80*/  @P0 LDG.E.128 R152, desc[UR12][R186.64] ;  /* 0x0000000cba980981 */ /* 0x000164000c1e1d00 */
[--C-:B0-----:R-:W-:Y:S02]  /*1c90*/  HADD2.F32 R187, -RZ, R128.reuse.H1_H1 ;  /* 0x30000080ffbb7230 */ /* 0x101fe40000004100 */
[----:B------:R-:W-:Y:S02]  /*1ca0*/  HADD2.F32 R186, -RZ, R128.H0_H0 ;  /* 0x20000080ffba7230 */ /* 0x000fe40000004100 */
[--C-:B------:R-:W-:Y:S02]  /*1cb0*/  HADD2.F32 R212, -RZ, R127.reuse.H0_H0 ;  /* 0x2000007fffd47230 */ /* 0x100fe40000004100 */
[----:B------:R-:W-:Y:S02]  /*1cc0*/  HADD2.F32 R213, -RZ, R127.H1_H1 ;  /* 0x3000007fffd57230 */ /* 0x000fe40000004100 */
[----:B------:R-:W-:-:S02]  /*1cd0*/  HADD2.F32 R202, -RZ, R131.H0_H0 ;  /* 0x20000083ffca7230 */ /* 0x000fc40000004100 */
[----:B------:R-:W-:Y:S02]  /*1ce0*/  HADD2.F32 R203, -RZ, R131.H1_H1 ;  /* 0x30000083ffcb7230 */ /* 0x000fe40000004100 */
[--C-:B---3--:R-:W-:Y:S02]  /*1cf0*/  HADD2.F32 R211, -RZ, R168.reuse.H0_H0 ;  /* 0x200000a8ffd37230 */ /* 0x108fe40000004100 */
[----:B------:R-:W-:Y:S02]  /*1d00*/  HADD2.F32 R210, -RZ, R168.H1_H1 ;  /* 0x300000a8ffd27230 */ /* 0x000fe40000004100 */
[--C-:B------:R-:W-:Y:S02]  /*1d10*/  HADD2.F32 R209, -RZ, R169.reuse.H0_H0 ;  /* 0x200000a9ffd17230 */ /* 0x100fe40000004100 */
[----:B------:R-:W-:Y:S02]  /*1d20*/  HADD2.F32 R168, -RZ, R169.H1_H1 ;  /* 0x300000a9ffa87230 */ /* 0x000fe40000004100 */
[----:B----4-:R-:W-:-:S02]  /*1d30*/  HADD2.F32 R207, -RZ, R164.H0_H0 ;  /* 0x200000a4ffcf7230 */ /* 0x010fc40000004100 */
[----:B------:R-:W-:Y:S02]  /*1d40*/  HADD2.F32 R206, -RZ, R164.H1_H1 ;  /* 0x300000a4ffce7230 */ /* 0x000fe40000004100 */
[--C-:B------:R-:W-:Y:S02]  /*1d50*/  HADD2.F32 R205, -RZ, R165.reuse.H0_H0 ;  /* 0x200000a5ffcd7230 */ /* 0x100fe40000004100 */
[----:B------:R-:W-:Y:S02]  /*1d60*/  HADD2.F32 R208, -RZ, R165.H1_H1 ;  /* 0x300000a5ffd07230 */ /* 0x000fe40000004100 */
[--C-:B------:R-:W-:Y:S02]  /*1d70*/  HADD2.F32 R179, -RZ, R166.reuse.H0_H0 ;  /* 0x200000a6ffb37230 */ /* 0x100fe40000004100 */
[----:B------:R-:W-:Y:S02]  /*1d80*/  HADD2.F32 R204, -RZ, R166.H1_H1 ;  /* 0x300000a6ffcc7230 */ /* 0x000fe40000004100 */
[----:B------:R-:W-:-:S02]  /*1d90*/  HADD2.F32 R165, -RZ, R167.H0_H0 ;  /* 0x200000a7ffa57230 */ /* 0x000fc40000004100 */
[----:B------:R-:W-:Y:S02]  /*1da0*/  HADD2.F32 R164, -RZ, R167.H1_H1 ;  /* 0x300000a7ffa47230 */ /* 0x000fe40000004100 */
[--C-:B------:R-:W-:Y:S02]  /*1db0*/  HADD2.F32 R167, -RZ, R171.reuse.H0_H0 ;  /* 0x200000abffa77230 */ /* 0x100fe40000004100 */
[----:B------:R-:W-:Y:S02]  /*1dc0*/  HADD2.F32 R166, -RZ, R171.H1_H1 ;  /* 0x300000abffa67230 */ /* 0x000fe40000004100 */
[----:B------:R-:W-:Y:S01]  /*1dd0*/  FMUL.FTZ R171, R188, R211 ;  /* 0x000000d3bcab7220 */ /* 0x000fe20000410000 */
[----:B------:R-:W-:Y:S01]  /*1de0*/  FMUL.FTZ R188, R189, R210 ;  /* 0x000000d2bdbc7220 */ /* 0x000fe20000410000 */
[----:B------:R-:W-:Y:S01]  /*1df0*/  FMUL.FTZ R189, R192, R209 ;  /* 0x000000d1c0bd7220 */ /* 0x000fe20000410000 */
[----:B------:R-:W-:Y:S02]  /*1e00*/  FMUL.FTZ R192, R193, R168 ;  /* 0x000000a8c1c07220 */ /* 0x000fe40000410000 */
[----:B------:R-:W-:Y:S01]  /*1e10*/  FFMA.FTZ R187, R187, R206, R188 ;  /* 0x000000cebbbb7223 */ /* 0x000fe200000100bc */
[----:B------:R-:W-:Y:S01]  /*1e20*/  FFMA.FTZ R188, R190, R205, R189 ;  /* 0x000000cdbebc7223 */ /* 0x000fe200000100bd */
[----:B------:R-:W-:Y:S01]  /*1e30*/  FFMA.FTZ R189, R191, R208, R192 ;  /* 0x000000d0bfbd7223 */ /* 0x000fe200000100c0 */
[----:B------:R-:W-:-:S02]  /*1e40*/  HADD2.F32 R169, -RZ, R170.H0_H0 ;  /* 0x200000aaffa97230 */ /* 0x000fc40000004100 */
[----:B------:R-:W-:Y:S02]  /*1e50*/  HADD2.F32 R192, -RZ, R126.H0_H0 ;  /* 0x2000007effc07230 */ /* 0x000fe40000004100 */
[----:B------:R-:W-:Y:S02]  /*1e60*/  HADD2.F32 R170, -RZ, R170.H1_H1 ;  /* 0x300000aaffaa7230 */ /* 0x000fe40000004100 */
[----:B------:R-:W-:Y:S02]  /*1e70*/  HADD2.F32 R193, -RZ, R126.H1_H1 ;  /* 0x3000007effc17230 */ /* 0x000fe40000004100 */
[----:B------:R-:W-:Y:S01]  /*1e80*/  FFMA.FTZ R186, R186, R207, R171 ;  /* 0x000000cfbaba7223 */ /* 0x000fe200000100ab */
[--C-:B------:R-:W-:Y:S02]  /*1e90*/  HADD2.F32 R190, -RZ, R130.reuse.H0_H0 ;  /* 0x20000082ffbe7230 */ /* 0x100fe40000004100 */
[----:B------:R-:W-:Y:S01]  /*1ea0*/  FMUL.FTZ R171, R192, R169 ;  /* 0x000000a9c0ab7220 */ /* 0x000fe20000410000 */
[----:B------:R-:W-:-:S02]  /*1eb0*/  HADD2.F32 R191, -RZ, R130.H1_H1 ;  /* 0x30000082ffbf7230 */ /* 0x000fc40000004100 */
[----:B------:R-:W-:Y:S01]  /*1ec0*/  FMUL.FTZ R192, R193, R170 ;  /* 0x000000aac1c07220 */ /* 0x000fe20000410000 */
[----:B------:R-:W-:Y:S01]  /*1ed0*/  FMUL.FTZ R193, R212, R167 ;  /* 0x000000a7d4c17220 */ /* 0x000fe20000410000 */
[----:B------:R-:W-:Y:S01]  /*1ee0*/  FMUL.FTZ R212, R213, R166 ;  /* 0x000000a6d5d47220 */ /* 0x000fe20000410000 */
[----:B------:R-:W-:Y:S01]  /*1ef0*/  FFMA.FTZ R190, R190, R179, R171 ;  /* 0x000000b3bebe7223 */ /* 0x000fe200000100ab */
[----:B------:R-:W-:Y:S01]  /*1f00*/  FFMA.FTZ R191, R191, R204, R192 ;  /* 0x000000ccbfbf7223 */ /* 0x000fe200000100c0 */
[--C-:B--2---:R-:W-:Y:S02]  /*1f10*/  HADD2.F32 R171, -RZ, R172.reuse.H0_H0 ;  /* 0x200000acffab7230 */ /* 0x104fe40000004100 */
[----:B------:R-:W-:Y:S01]  /*1f20*/  FFMA.FTZ R192, R202, R165, R193 ;  /* 0x000000a5cac07223 */ /* 0x000fe200000100c1 */
[----:B------:R-:W-:Y:S01]  /*1f30*/  FFMA.FTZ R193, R203, R164, R212 ;  /* 0x000000a4cbc17223 */ /* 0x000fe200000100d4 */
[----:B------:R-:W-:Y:S02]  /*1f40*/  HADD2.F32 R203, -RZ, R172.H1_H1 ;  /* 0x300000acffcb7230 */ /* 0x000fe40000004100 */
[----:B------:R-:W-:-:S02]  /*1f50*/  HADD2.F32 R213, -RZ, R173.H0_H0 ;  /* 0x200000adffd57230 */ /* 0x000fc40000004100 */
[C---:B------:R-:W-:Y:S01]  /*1f60*/  FADD.FTZ R172, -R176.reuse, R171 ;  /* 0x000000abb0ac7221 */ /* 0x040fe20000010100 */
[----:B------:R-:W-:Y:S02]  /*1f70*/  HADD2.F32 R173, -RZ, R173.H1_H1 ;  /* 0x300000adffad7230 */ /* 0x000fe40000004100 */
[C---:B------:R-:W-:Y:S01]  /*1f80*/  FADD.FTZ R202, -R176.reuse, R203 ;  /* 0x000000cbb0ca7221 */ /* 0x040fe20000010100 */
[--C-:B------:R-:W-:Y:S02]  /*1f90*/  HADD2.F32 R215, -RZ, R174.reuse.H0_H0 ;  /* 0x200000aeffd77230 */ /* 0x100fe40000004100 */
[----:B-----5:R-:W-:Y:S01]  /*1fa0*/  FMUL.FTZ R203, R185, R172 ;  /* 0x000000acb9cb7220 */ /* 0x020fe20000410000 */
[----:B------:R-:W-:Y:S02]  /*1fb0*/  HADD2.F32 R217, -RZ, R174.H1_H1 ;  /* 0x300000aeffd97230 */ /* 0x000fe40000004100 */
[----:B------:R-:W-:Y:S01]  /*1fc0*/  FADD.FTZ R174, -R176, R213 ;  /* 0x000000d5b0ae7221 */ /* 0x000fe20000010100 */
[----:B------:R-:W-:Y:S01]  /*1fd0*/  FADD.FTZ R80, R80, R207 ;  /* 0x000000cf50507221 */ /* 0x000fe20000010000 */
[----:B------:R-:W-:Y:S01]  /*1fe0*/  FFMA.FTZ R104, R203, R207, R104 ;  /* 0x000000cfcb687223 */ /* 0x000fe20000010068 */
[C---:B------:R-:W-:Y:S01]  /*1ff0*/  FMUL.FTZ R202, R185.reuse, R202 ;  /* 0x000000cab9ca7220 */ /* 0x040fe20000410000 */
[C---:B------:R-:W-:Y:S01]  /*2000*/  FADD.FTZ R212, -R176.reuse, R173 ;  /* 0x000000adb0d47221 */ /* 0x040fe20000010100 */
[----:B------:R-:W-:Y:S01]  /*2010*/  FMUL.FTZ R207, R185, R174 ;  /* 0x000000aeb9cf7220 */ /* 0x000fe20000410000 */
[----:B------:R-:W-:Y:S01]  /*2020*/  FADD.FTZ R214, -R176, R215 ;  /* 0x000000d7b0d67221 */ /* 0x000fe20000010100 */
[----:B------:R-:W-:Y:S01]  /*2030*/  FADD.FTZ R81, R81, R206 ;  /* 0x000000ce51517221 */ /* 0x000fe20000010000 */
[----:B------:R-:W-:Y:S01]  /*2040*/  FFMA.FTZ R105, R202, R206, R105 ;  /* 0x000000ceca697223 */ /* 0x000fe20000010069 */
[----:B------:R-:W-:Y:S01]  /*2050*/  FMUL.FTZ R206, R185, R212 ;  /* 0x000000d4b9ce7220 */ /* 0x000fe20000410000 */
[----:B------:R-:W-:Y:S01]  /*2060*/  FADD.FTZ R34, R34, R209 ;  /* 0x000000d122227221 */ /* 0x000fe20000010000 */
[----:B------:R-:W-:Y:S01]  /*2070*/  FFMA.FTZ R58, R207, R209, R58 ;  /* 0x000000d1cf3a7223 */ /* 0x000fe2000001003a */
[----:B------:R-:W-:Y:S01]  /*2080*/  FMUL.FTZ R209, R185, R214 ;  /* 0x000000d6b9d17220 */ /* 0x000fe20000410000 */
[----:B------:R-:W-:Y:S01]  /*2090*/  FADD.FTZ R35, R35, R168 ;  /* 0x000000a823237221 */ /* 0x000fe20000010000 */
[----:B------:R-:W-:Y:S01]  /*20a0*/  FFMA.FTZ R59, R206, R168, R59 ;  /* 0x000000a8ce3b7223 */ /* 0x000fe2000001003b */
[----:B------:R-:W-:Y:S01]  /*20b0*/  FADD.FTZ R216, -R176, R217 ;  /* 0x000000d9b0d87221 */ /* 0x000fe20000010100 */
[----:B------:R-:W-:Y:S01]  /*20c0*/  FADD.FTZ R28, R28, R169 ;  /* 0x000000a91c1c7221 */ /* 0x000fe20000010000 */
[----:B------:R-:W-:Y:S01]  /*20d0*/  FFMA.FTZ R52, R209, R169, R52 ;  /* 0x000000a9d1347223 */ /* 0x000fe20000010034 */
[----:B------:R-:W-:Y:S01]  /*20e0*/  FADD.FTZ R168, R177, R186 ;  /* 0x000000bab1a87221 */ /* 0x000fe20000010000 */
[----:B------:R-:W-:Y:S01]  /*20f0*/  FFMA.FTZ R169, R203, R186, R178 ;  /* 0x000000bacba97223 */ /* 0x000fe200000100b2 */
[----:B------:R-:W-:-:S02]  /*2100*/  HADD2.F32 R219, -RZ, R175.H0_H0 ;  /* 0x200000afffdb7230 */ /* 0x000fc40000004100 */
        /* <DEDUP_REMOVED lines=10> */
[----:B------:R-:W-:-:S02]  /*21b0*/  HADD2.F32 R175, -RZ, R175.H1_H1 ;  /* 0x300000afffaf7230 */ /* 0x000fc40000004100 */
        /* <DEDUP_REMOVED lines=31> */
.L_x_328:
[----:B------:R-:W-:Y:S05]  /*23b0*/  BSYNC.RECONVERGENT B0 ;  /* 0x0000000000007941 */ /* 0x000fea0003800200 */
.L_x_327:
        /* <DEDUP_REMOVED lines=32> */
.L_x_330:
[----:B------:R-:W-:Y:S05]  /*25c0*/  BSYNC.RECONVERGENT B0 ;  /* 0x0000000000007941 */ /* 0x000fea0003800200 */
.L_x_329:
[----:B------:R-:W1:Y:S08]  /*25d0*/  S2UR UR5, SR_CgaCtaId ;  /* 0x00000000000579c3 */ /* 0x000e700000008800 */
[----:B------:R-:W-:Y:S01]  /*25e0*/  BAR.SYNC.DEFER_BLOCKING 0x0 ;  /* 0x0000000000007b1d */ /* 0x000fe20000010000 */
[----:B------:R-:W-:-:S05]  /*25f0*/  ISETP.GE.U32.AND P6, PT, R4, 0x100, PT ;  /* 0x000001000400780c */ /* 0x000fca0003fc6070 */
[----:B------:R-:W-:Y:S02]  /*2600*/  UMOV UR4, 0x400 ;  /* 0x0000040000047882 */ /* 0x000fe40000000000 */
[----:B------:R-:W2:Y:S01]  /*2610*/  LDC.64 R204, c[0x0][0x380] ;  /* 0x0000e000ffcc7b82 */ /* 0x000ea20000000a00 */
[----:B------:R-:W-:Y:S01]  /*2620*/  BSSY.RECONVERGENT B0, `(.L_x_331) ;  /* 0x0000174000007945 */ /* 0x000fe20003800200 */
[----:B-1----:R-:W-:-:S04]  /*2630*/  ULEA UR4, UR5, UR4, 0x18 ;  /* 0x0000000405047291 */ /* 0x002fc8000f8ec0ff */
[----:B------:R-:W-:Y:S02]  /*2640*/  UIADD3 UR5, UPT, UPT, UR4, 0x6040, URZ ;  /* 0x0000604004057890 */ /* 0x000fe4000fffe0ff */
[----:B------:R-:W-:Y:S02]  /*2650*/  @!UP1 UIADD3 UR5, UPT, UPT, UR4, 0x6000, URZ ;  /* 0x0000600004059890 */ /* 0x000fe4000fffe0ff */
[----:B------:R-:W-:Y:S01]  /*2660*/  UIADD3 UR10, UPT, UPT, UR4, 0x6050, URZ ;  /* 0x00006050040a7890 */ /* 0x000fe2000fffe0ff */
[----:B--2---:R-:W-:Y:S01]  /*2670*/  IADD3 R2, PT, PT, R2, R204, RZ ;  /* 0x000000cc02027210 */ /* 0x004fe20007ffe0ff */
[----:B------:R-:W-:-:S03]  /*2680*/  @!UP1 UIADD3 UR10, UPT, UPT, UR4, 0x6010, URZ ;  /* 0x00006010040a9890 */ /* 0x000fc6000fffe0ff */
[----:B------:R-:W-:Y:S02]  /*2690*/  ISETP.GE.AND P2, PT, R2, R205, PT ;  /* 0x000000cd0200720c */ /* 0x000fe40003f46270 */
        /* <DEDUP_REMOVED lines=9> */
[----:B------:R-:W-:Y:S02]  /*2730*/  FADD.FTZ R164, RZ, R165 ;  /* 0x000000a5ffa47221 */ /* 0x000fe40000010000 */
[----:B------:R-:W0:Y:S01]  /*2740*/  LDC.U8 R165, c[0x0][0x410] ;  /* 0x00010400ffa57b82 */ /* 0x000e220000000000 */
        /* <DEDUP_REMOVED lines=12> */
[----:B0-----:R-:W-:Y:S02]  /*2810*/  ISETP.NE.AND P3, PT, R165, RZ, PT ;  /* 0x000000ffa500720c */ /* 0x001fe40003f65270 */
[----:B------:R-:W-:Y:S01]  /*2820*/  FADD.FTZ R178, R178, R213 ;  /* 0x000000d5b2b27221 */ /* 0x000fe20000010000 */
[----:B------:R-:W-:-:S03]  /*2830*/  FADD.FTZ R164, R179, R164 ;  /* 0x000000a4b3a47221 */ /* 0x000fc60000010000 */
[----:B------:R-:W-:Y:S01]  /*2840*/  FMUL.FTZ R175, R178, UR11 ;  /* 0x0000000bb2af7c20 */ /* 0x000fe20008410000 */
[----:B------:R-:W-:-:S04]  /*2850*/  FMUL.FTZ R174, R164, UR11 ;  /* 0x0000000ba4ae7c20 */ /* 0x000fc80008410000 */
[----:B------:R-:W-:Y:S01]  /*2860*/  FSEL R175, R175, RZ, !P3 ;  /* 0x000000ffafaf7208 */ /* 0x000fe20005800000 */
[----:B------:R-:W-:Y:S06]  /*2870*/  @!P6 BRA `(.L_x_332) ;  /* 0x000000140038e947 */ /* 0x000fec0003800000 */
        /* <DEDUP_REMOVED lines=35> */
[----:B------:R-:W-:-:S02]  /*2ab0*/  F2FP.F16.F32.PACK_AB R164, R165, R164 ;  /* 0x000000a4a5a4723e */ /* 0x000fc400000000ff */
[----:B------:R-:W-:Y:S02]  /*2ac0*/  F2FP.F16.F32.PACK_AB R165, R167, R168 ;  /* 0x000000a8a7a5723e */ /* 0x000fe400000000ff */
[----:B------:R-:W-:Y:S02]  /*2ad0*/  F2FP.F16.F32.PACK_AB R166, R169, R166 ;  /* 0x000000a6a9a6723e */ /* 0x000fe400000000ff */
[----:B------:R-:W-:Y:S01]  /*2ae0*/  F2FP.F16.F32.PACK_AB R167, R171, R178 ;  /* 0x000000b2aba7723e */ /* 0x000fe200000000ff */
[----:B------:R-:W-:Y:S06]  /*2af0*/  BRA `(.L_x_336) ;  /* 0x0000001000607947 */ /* 0x000fec0003800000 */
.L_x_335:
        /* <DEDUP_REMOVED lines=27> */
[----:B------:R-:W-:Y:S02]  /*2cb0*/  F2FP.F16.F32.PACK_AB R164, R157, R156 ;  /* 0x0000009c9da4723e */ /* 0x000fe400000000ff */
[----:B------:R-:W-:Y:S02]  /*2cc0*/  MOV R159, R167 ;  /* 0x000000a7009f7202 */ /* 0x000fe40000000f00 */
[----:B------:R-:W-:Y:S02]  /*2cd0*/  MOV R158, R166 ;  /* 0x000000a6009e7202 */ /* 0x000fe40000000f00 */
[----:B------:R-:W-:-:S02]  /*2ce0*/  MOV R157, R165 ;  /* 0x000000a5009d7202 */ /* 0x000fc40000000f00 */
[----:B------:R-:W-:Y:S01]  /*2cf0*/  MOV R156, R164 ;  /* 0x000000a4009c7202 */ /* 0x000fe20000000f00 */
[----:B------:R-:W-:Y:S06]  /*2d00*/  BRA `(.L_x_336) ;  /* 0x0000000c00dc7947 */ /* 0x000fec0003800000 */
.L_x_334:
        /* <DEDUP_REMOVED lines=36> */
.L_x_337:
        /* <DEDUP_REMOVED lines=37> */
.L_x_333:
        /* <DEDUP_REMOVED lines=11> */
[--C-:B------:R-:W-:Y:S02]  /*3250*/  HADD2.F32 R170, -RZ, R27.reuse.H1_H1 ;  /* 0x3000001bffaa7230 */ /* 0x100fe40000004100 */
[----:B------:R-:W-:Y:S01]  /*3260*/  FADD.FTZ R171, R13, -R176 ;  /* 0x800000b00dab7221 */ /* 0x000fe20000010000 */
[--C-:B------:R-:W-:Y:S02]  /*3270*/  HADD2.F32 R166, -RZ, R26.reuse.H1_H1 ;  /* 0x3000001affa67230 */ /* 0x100fe40000004100 */
[----:B------:R-:W-:Y:S01]  /*3280*/  FADD.FTZ R169, R11, -R172 ;  /* 0x800000ac0ba97221 */ /* 0x000fe20000010000 */
[----:B------:R-:W-:Y:S02]  /*3290*/  HADD2.F32 R164, -RZ, R26.H0_H0 ;  /* 0x2000001affa47230 */ /* 0x000fe40000004100 */
[----:B------:R-:W-:Y:S01]  /*32a0*/  FFMA.FTZ R167, R183, R174, R175 ;  /* 0x000000aeb7a77223 */ /* 0x000fe200000100af */
[----:B------:R-:W-:Y:S01]  /*32b0*/  FADD.FTZ R165, R10, -R165 ;  /* 0x800000a50aa57221 */ /* 0x000fe20000010000 */
[----:B------:R-:W-:-:S02]  /*32c0*/  HADD2.F32 R168, -RZ, R27.H0_H0 ;  /* 0x2000001bffa87230 */ /* 0x000fc40000004100 */
[C---:B-----5:R-:W-:Y:S01]  /*32d0*/  FFMA.FTZ R176, R185.reuse, R171, R170 ;  /* 0x000000abb9b07223 */ /* 0x060fe200000100aa */
[C---:B------:R-:W-:Y:S01]  /*32e0*/  FFMA.FTZ R172, R185.reuse, R169, R166 ;  /* 0x000000a9b9ac7223 */ /* 0x040fe200000100a6 */
[----:B------:R-:W-:Y:S01]  /*32f0*/  FADD.FTZ R167, R12, -R167 ;  /* 0x800000a70ca77221 */ /* 0x000fe20000010000 */
[----:B------:R-:W-:Y:S01]  /*3300*/  FFMA.FTZ R171, R185, R165, R164 ;  /* 0x000000a5b9ab7223 */ /* 0x000fe200000100a4 */
[-CC-:B------:R-:W-:Y:S01]  /*3310*/  FFMA.FTZ R169, R23, R174.reuse, R175.reuse ;  /* 0x000000ae17a97223 */ /* 0x180fe200000100af */
[-CC-:B------:R-:W-:Y:S01]  /*3320*/  FFMA.FTZ R165, R3, R174.reuse, R175.reuse ;  /* 0x000000ae03a57223 */ /* 0x180fe200000100af */
[-CC-:B------:R-:W-:Y:S01]  /*3330*/  FFMA.FTZ R204, R180, R174.reuse, R175.reuse ;  /* 0x000000aeb4cc7223 */ /* 0x180fe200000100af */
[----:B------:R-:W-:Y:S01]  /*3340*/  FFMA.FTZ R178, R22, R174, R175 ;  /* 0x000000ae16b27223 */ /* 0x000fe200000100af */
[----:B------:R-:W-:Y:S01]  /*3350*/  FFMA.FTZ R167, R185, R167, R168 ;  /* 0x000000a7b9a77223 */ /* 0x000fe200000100a8 */
[----:B------:R-:W-:Y:S02]  /*3360*/  HADD2.F32 R164, -RZ, R24.H0_H0 ;  /* 0x20000018ffa47230 */ /* 0x000fe40000004100 */
[----:B------:R-:W-:Y:S01]  /*3370*/  FADD.FTZ R177, R8, -R169 ;  /* 0x800000a908b17221 */ /* 0x000fe20000010000 */
[----:B------:R-:W-:-:S02]  /*3380*/  HADD2.F32 R168, -RZ, R25.H0_H0 ;  /* 0x20000019ffa87230 */ /* 0x000fc40000004100 */
[----:B------:R-:W-:Y:S01]  /*3390*/  FADD.FTZ R169, R6, -R165 ;  /* 0x800000a506a97221 */ /* 0x000fe20000010000 */
[----:B------:R-:W-:Y:S02]  /*33a0*/  HADD2.F32 R170, -RZ, R25.H1_H1 ;  /* 0x30000019ffaa7230 */ /* 0x000fe40000004100 */
[----:B------:R-:W-:Y:S01]  /*33b0*/  FADD.FTZ R179, R9, -R204 ;  /* 0x800000cc09b37221 */ /* 0x000fe20000010000 */
[----:B------:R-:W-:Y:S02]  /*33c0*/  HADD2.F32 R166, -RZ, R24.H1_H1 ;  /* 0x30000018ffa67230 */ /* 0x000fe40000004100 */
[----:B------:R-:W-:Y:S01]  /*33d0*/  FADD.FTZ R173, R7, -R178 ;  /* 0x800000b207ad7221 */ /* 0x000fe20000010000 */
[C---:B------:R-:W-:Y:S01]  /*33e0*/  FFMA.FTZ R164, R185.reuse, R169, R164 ;  /* 0x000000a9b9a47223 */ /* 0x040fe200000100a4 */
[C---:B------:R-:W-:Y:S01]  /*33f0*/  FFMA.FTZ R165, R185.reuse, R177, R168 ;  /* 0x000000b1b9a57223 */ /* 0x040fe200000100a8 */
[C---:B------:R-:W-:Y:S01]  /*3400*/  FFMA.FTZ R170, R185.reuse, R179, R170 ;  /* 0x000000b3b9aa7223 */ /* 0x040fe200000100aa */
[----:B------:R-:W-:Y:S01]  /*3410*/  FFMA.FTZ R169, R185, R173, R166 ;  /* 0x000000adb9a97223 */ /* 0x000fe200000100a6 */
[----:B------:R-:W-:-:S02]  /*3420*/  F2FP.F16.F32.PACK_AB R167, R176, R167 ;  /* 0x000000a7b0a7723e */ /* 0x000fc400000000ff */
[----:B------:R-:W-:Y:S02]  /*3430*/  F2FP.F16.F32.PACK_AB R166, R172, R171 ;  /* 0x000000abaca6723e */ /* 0x000fe400000000ff */
[----:B------:R-:W-:Y:S02]  /*3440*/  F2FP.F16.F32.PACK_AB R165, R170, R165 ;  /* 0x000000a5aaa5723e */ /* 0x000fe400000000ff */
[----:B------:R-:W-:Y:S01]  /*3450*/  F2FP.F16.F32.PACK_AB R164, R169, R164 ;  /* 0x000000a4a9a4723e */ /* 0x000fe200000000ff */
[----:B------:R-:W-:Y:S06]  /*3460*/  BRA `(.L_x_336) ;  /* 0x0000000800047947 */ /* 0x000fec0003800000 */
.L_x_339:
[-CC-:B------:R-:W-:Y:S01]  /*3470*/  FFMA.FTZ R159, R23, R174.reuse, R175.reuse ;  /* 0x000000ae179f7223 */ /* 0x180fe200000100af */
[-CC-:B------:R-:W-:Y:S01]  /*3480*/  FFMA.FTZ R157, R3, R174.reuse, R175.reuse ;  /* 0x000000ae039d7223 */ /* 0x180fe200000100af */
[-C--:B------:R-:W-:Y:S01]  /*3490*/  FFMA.FTZ R171, R183, R174.reuse, R175 ;  /* 0x000000aeb7ab7223 */ /* 0x080fe200000100af */
[----:B------:R-:W-:Y:S02]  /*34a0*/  HADD2.F32 R165, -RZ, R25.H0_H0 ;  /* 0x20000019ffa57230 */ /* 0x000fe40000004100 */
[----:B------:R-:W-:Y:S01]  /*34b0*/  FADD.FTZ R164, R8, -R159 ;  /* 0x8000009f08a47221 */ /* 0x000fe20000010000 */
[----:B------:R-:W-:Y:S02]  /*34c0*/  HADD2.F32 R158, -RZ, R24.H0_H0 ;  /* 0x20000018ff9e7230 */ /* 0x000fe40000004100 */
[----:B------:R-:W-:Y:S01]  /*34d0*/  FADD.FTZ R156, R6, -R157 ;  /* 0x8000009d069c7221 */ /* 0x000fe20000010000 */
[----:B------:R-:W-:Y:S02]  /*34e0*/  HADD2.F32 R173, -RZ, R27.H0_H0 ;  /* 0x2000001bffad7230 */ /* 0x000fe40000004100 */
[----:B------:R-:W-:Y:S01]  /*34f0*/  FADD.FTZ R168, R12, -R171 ;  /* 0x800000ab0ca87221 */ /* 0x000fe20000010000 */
[----:B------:R-:W-:Y:S01]  /*3500*/  FFMA.FTZ R167, R181, R174, R175 ;  /* 0x000000aeb5a77223 */ /* 0x000fe200000100af */
[C---:B-----5:R-:W-:Y:S01]  /*3510*/  FFMA.FTZ R165, R185.reuse, R164, R165 ;  /* 0x000000a4b9a57223 */ /* 0x060fe200000100a5 */
[C---:B------:R-:W-:Y:S01]  /*3520*/  FFMA.FTZ R156, R185.reuse, R156, R158 ;  /* 0x0000009cb99c7223 */ /* 0x040fe2000001009e */
[----:B------:R-:W-:Y:S01]  /*3530*/  FFMA.FTZ R173, R185, R168, R173 ;  /* 0x000000a8b9ad7223 */ /* 0x000fe200000100ad */
[-CC-:B------:R-:W-:Y:S01]  /*3540*/  FFMA.FTZ R164, R180, R174.reuse, R175.reuse ;  /* 0x000000aeb4a47223 */ /* 0x180fe200000100af */
[-CC-:B------:R-:W-:Y:S01]  /*3550*/  FFMA.FTZ R158, R22, R174.reuse, R175.reuse ;  /* 0x000000ae169e7223 */ /* 0x180fe200000100af */
[-CC-:B------:R-:W-:Y:S01]  /*3560*/  FFMA.FTZ R170, R184, R174.reuse, R175.reuse ;  /* 0x000000aeb8aa7223 */ /* 0x180fe200000100af */
[----:B------:R-:W-:Y:S01]  /*3570*/  FFMA.FTZ R168, R182, R174, R175 ;  /* 0x000000aeb6a87223 */ /* 0x000fe200000100af */
[----:B------:R-:W-:-:S02]  /*3580*/  HADD2.F32 R169, -RZ, R26.H0_H0 ;  /* 0x2000001affa97230 */ /* 0x000fc40000004100 */
[----:B------:R-:W-:Y:S01]  /*3590*/  FADD.FTZ R166, R10, -R167 ;  /* 0x800000a70aa67221 */ /* 0x000fe20000010000 */
[----:B------:R-:W-:Y:S02]  /*35a0*/  HADD2.F32 R159, -RZ, R25.H1_H1 ;  /* 0x30000019ff9f7230 */ /* 0x000fe40000004100 */
[----:B------:R-:W-:Y:S01]  /*35b0*/  FADD.FTZ R164, R9, -R164 ;  /* 0x800000a409a47221 */ /* 0x000fe20000010000 */
[----:B------:R-:W-:Y:S02]  /*35c0*/  HADD2.F32 R157, -RZ, R24.H1_H1 ;  /* 0x30000018ff9d7230 */ /* 0x000fe40000004100 */
[----:B------:R-:W-:Y:S01]  /*35d0*/  FADD.FTZ R170, R13, -R170 ;  /* 0x800000aa0daa7221 */ /* 0x000fe20000010000 */
[----:B------:R-:W-:Y:S02]  /*35e0*/  HADD2.F32 R167, -RZ, R26.H1_H1 ;  /* 0x3000001affa77230 */ /* 0x000fe40000004100 */
[----:B------:R-:W-:Y:S01]  /*35f0*/  FADD.FTZ R168, R11, -R168 ;  /* 0x800000a80ba87221 */ /* 0x000fe20000010000 */
[----:B------:R-:W-:-:S02]  /*3600*/  HADD2.F32 R172, -RZ, R27.H1_H1 ;  /* 0x3000001bffac7230 */ /* 0x000fc40000004100 */
[----:B------:R-:W-:Y:S01]  /*3610*/  FADD.FTZ R158, R7, -R158 ;  /* 0x8000009e079e7221 */ /* 0x000fe20000010000 */
[C---:B------:R-:W-:Y:S01]  /*3620*/  FFMA.FTZ R166, R185.reuse, R166, R169 ;  /* 0x000000a6b9a67223 */ /* 0x040fe200000100a9 */
[C---:B------:R-:W-:Y:S01]  /*3630*/  FFMA.FTZ R164, R185.reuse, R164, R159 ;  /* 0x000000a4b9a47223 */ /* 0x040fe2000001009f */
[C---:B------:R-:W-:Y:S01]  /*3640*/  FFMA.FTZ R169, R185.reuse, R168, R167 ;  /* 0x000000a8b9a97223 */ /* 0x040fe200000100a7 */
[C---:B------:R-:W-:Y:S01]  /*3650*/  FFMA.FTZ R170, R185.reuse, R170, R172 ;  /* 0x000000aab9aa7223 */ /* 0x040fe200000100ac */
[----:B------:R-:W-:Y:S02]  /*3660*/  FFMA.FTZ R157, R185, R158, R157 ;  /* 0x0000009eb99d7223 */ /* 0x000fe4000001009d */
[----:B------:R-:W-:Y:S02]  /*3670*/  F2FP.F16.F32.PACK_AB R165, R164, R165 ;  /* 0x000000a5a4a5723e */ /* 0x000fe400000000ff */
[----:B------:R-:W-:Y:S02]  /*3680*/  F2FP.F16.F32.PACK_AB R167, R170, R173 ;  /* 0x000000adaaa7723e */ /* 0x000fe400000000ff */
[----:B------:R-:W-:-:S02]  /*3690*/  F2FP.F16.F32.PACK_AB R166, R169, R166 ;  /* 0x000000a6a9a6723e */ /* 0x000fc400000000ff */
[----:B------:R-:W-:Y:S02]  /*36a0*/  F2FP.F16.F32.PACK_AB R164, R157, R156 ;  /* 0x0000009c9da4723e */ /* 0x000fe400000000ff */
[----:B------:R-:W-:Y:S02]  /*36b0*/  MOV R159, R167 ;  /* 0x000000a7009f7202 */ /* 0x000fe40000000f00 */
[----:B------:R-:W-:Y:S02]  /*36c0*/  MOV R158, R166 ;  /* 0x000000a6009e7202 */ /* 0x000fe40000000f00 */
[----:B------:R-:W-:Y:S02]  /*36d0*/  MOV R157, R165 ;  /* 0x000000a5009d7202 */ /* 0x000fe40000000f00 */
[----:B------:R-:W-:Y:S01]  /*36e0*/  MOV R156, R164 ;  /* 0x000000a4009c7202 */ /* 0x000fe20000000f00 */
[----:B------:R-:W-:Y:S06]  /*36f0*/  BRA `(.L_x_336) ;  /* 0x0000000400607947 */ /* 0x000fec0003800000 */
.L_x_338:
[----:B------:R-:W-:-:S04]  /*3700*/  UISETP.NE.U32.AND UP0, UPT, UR6, URZ, UPT ;  /* 0x000000ff0600728c */ /* 0x000fc8000bf05070 */
[----:B------:R-:W-:-:S09]  /*3710*/  UISETP.NE.AND.EX UP0, UPT, UR7, URZ, UPT, UP0 ;  /* 0x000000ff0700728c */ /* 0x000fd2000bf05300 */
[----:B------:R-:W-:Y:S05]  /*3720*/  BRA.U UP0, `(.L_x_340) ;  /* 0x0000000100a47547 */ /* 0x000fea000b800000 */
        /* <DEDUP_REMOVED lines=41> */
.L_x_340:
[-CC-:B------:R-:W-:Y:S01]  /*39c0*/  FFMA.FTZ R167, R183, R174.reuse, R175.reuse ;  /* 0x000000aeb7a77223 */ /* 0x180fe200000100af */
[-CC-:B------:R-:W-:Y:S01]  /*39d0*/  FFMA.FTZ R157, R3, R174.reuse, R175.reuse ;  /* 0x000000ae039d7223 */ /* 0x180fe200000100af */
[-CC-:B------:R-:W-:Y:S01]  /*39e0*/  FFMA.FTZ R163, R181, R174.reuse, R175.reuse ;  /* 0x000000aeb5a37223 */ /* 0x180fe200000100af */
[----:B------:R-:W-:Y:S01]  /*39f0*/  FFMA.FTZ R159, R23, R174, R175 ;  /* 0x000000ae179f7223 */ /* 0x000fe200000100af */
[----:B------:R-:W-:Y:S02]  /*3a00*/  HADD2.F32 R169, -RZ, R27.H0_H0 ;  /* 0x2000001bffa97230 */ /* 0x000fe40000004100 */
[----:B------:R-:W-:Y:S01]  /*3a10*/  FADD.FTZ R164, R12, -R167 ;  /* 0x800000a70ca47221 */ /* 0x000fe20000010000 */
[----:B------:R-:W-:Y:S02]  /*3a20*/  HADD2.F32 R158, -RZ, R24.H0_H0 ;  /* 0x20000018ff9e7230 */ /* 0x000fe40000004100 */
[----:B------:R-:W-:Y:S01]  /*3a30*/  FADD.FTZ R156, R6, -R157 ;  /* 0x8000009d069c7221 */ /* 0x000fe20000010000 */
[----:B------:R-:W-:-:S02]  /*3a40*/  HADD2.F32 R165, -RZ, R26.H0_H0 ;  /* 0x2000001affa57230 */ /* 0x000fc40000004100 */
[----:B------:R-:W-:Y:S01]  /*3a50*/  FADD.FTZ R162, R10, -R163 ;  /* 0x800000a30aa27221 */ /* 0x000fe20000010000 */
[----:B------:R-:W-:Y:S02]  /*3a60*/  HADD2.F32 R161, -RZ, R25.H0_H0 ;  /* 0x20000019ffa17230 */ /* 0x000fe40000004100 */
[----:B------:R-:W-:Y:S01]  /*3a70*/  FADD.FTZ R160, R8, -R159 ;  /* 0x8000009f08a07221 */ /* 0x000fe20000010000 */
[C---:B-----5:R-:W-:Y:S01]  /*3a80*/  FFMA.FTZ R167, R185.reuse, R164, R169 ;  /* 0x000000a4b9a77223 */ /* 0x060fe200000100a9 */
[----:B------:R-:W-:Y:S01]  /*3a90*/  FFMA.FTZ R166, R184, R174, R175 ;  /* 0x000000aeb8a67223 */ /* 0x000fe200000100af */
[C---:B------:R-:W-:Y:S01]  /*3aa0*/  FFMA.FTZ R156, R185.reuse, R156, R158 ;  /* 0x0000009cb99c7223 */ /* 0x040fe2000001009e */
[C---:B------:R-:W-:Y:S01]  /*3ab0*/  FFMA.FTZ R165, R185.reuse, R162, R165 ;  /* 0x000000a2b9a57223 */ /* 0x040fe200000100a5 */
[-CC-:B------:R-:W-:Y:S01]  /*3ac0*/  FFMA.FTZ R164, R182, R174.reuse, R175.reuse ;  /* 0x000000aeb6a47223 */ /* 0x180fe200000100af */
[-CC-:B------:R-:W-:Y:S01]  /*3ad0*/  FFMA.FTZ R158, R22, R174.reuse, R175.reuse ;  /* 0x000000ae169e7223 */ /* 0x180fe200000100af */
[----:B------:R-:W-:Y:S01]  /*3ae0*/  FFMA.FTZ R162, R180, R174, R175 ;  /* 0x000000aeb4a27223 */ /* 0x000fe200000100af */
[----:B------:R-:W-:Y:S01]  /*3af0*/  FFMA.FTZ R160, R185, R160, R161 ;  /* 0x000000a0b9a07223 */ /* 0x000fe200000100a1 */
[----:B------:R-:W-:-:S02]  /*3b00*/  HADD2.F32 R168, -RZ, R27.H1_H1 ;  /* 0x3000001bffa87230 */ /* 0x000fc40000004100 */
[----:B------:R-:W-:Y:S01]  /*3b10*/  FADD.FTZ R166, R13, -R166 ;  /* 0x800000a60da67221 */ /* 0x000fe20000010000 */
[----:B------:R-:W-:Y:S02]  /*3b20*/  HADD2.F32 R161, -RZ, R26.H1_H1 ;  /* 0x3000001affa17230 */ /* 0x000fe40000004100 */
        /* <DEDUP_REMOVED lines=8> */
[----:B------:R-:W-:-:S02]  /*3bb0*/  FFMA.FTZ R157, R185, R158, R157 ;  /* 0x0000009eb99d7223 */ /* 0x000fc4000001009d */
[----:B------:R-:W-:Y:S02]  /*3bc0*/  F2FP.F16.F32.PACK_AB R167, R166, R167 ;  /* 0x000000a7a6a7723e */ /* 0x000fe400000000ff */
[----:B------:R-:W-:Y:S02]  /*3bd0*/  F2FP.F16.F32.PACK_AB R166, R164, R165 ;  /* 0x000000a5a4a6723e */ /* 0x000fe400000000ff */
[----:B------:R-:W-:Y:S02]  /*3be0*/  F2FP.F16.F32.PACK_AB R165, R159, R160 ;  /* 0x000000a09fa5723e */ /* 0x000fe400000000ff */
[----:B------:R-:W-:Y:S02]  /*3bf0*/  F2FP.F16.F32.PACK_AB R164, R157, R156 ;  /* 0x0000009c9da4723e */ /* 0x000fe400000000ff */
        /* <DEDUP_REMOVED lines=8> */
.L_x_336:
        /* <DEDUP_REMOVED lines=14> */
.L_x_332:
[----:B------:R-:W-:Y:S05]  /*3d60*/  BSYNC.RECONVERGENT B0 ;  /* 0x0000000000007941 */ /* 0x000fea0003800200 */
.L_x_331:
        /* <DEDUP_REMOVED lines=58> */
.L_x_345:
[-CC-:B0-----:R-:W-:Y:S01]  /*4110*/  FFMA.FTZ R163, R197, R174.reuse, R175.reuse ;  /* 0x000000aec5a37223 */ /* 0x181fe200000100af */
        /* <DEDUP_REMOVED lines=40> */
.L_x_344:
[----:B0-----:R-:W0:Y:S02]  /*43a0*/  LDC.64 R164, c[0x0][0x470] ;  /* 0x00011c00ffa47b82 */ /* 0x001e240000000a00 */
[----:B0-----:R-:W-:-:S04]  /*43b0*/  ISETP.NE.U32.AND P1, PT, R164, RZ, PT ;  /* 0x000000ffa400720c */ /* 0x001fc80003f25070 */
[----:B------:R-:W-:-:S13]  /*43c0*/  ISETP.NE.AND.EX P1, PT, R165, RZ, PT, P1 ;  /* 0x000000ffa500720c */ /* 0x000fda0003f25310 */
[----:B------:R-:W-:Y:S05]  /*43d0*/  @!P1 BRA `(.L_x_347) ;  /* 0x0000000000a49947 */ /* 0x000fea0003800000 */
        /* <DEDUP_REMOVED lines=41> */
.L_x_347:
[-CC-:B------:R-:W-:Y:S01]  /*4670*/  FFMA.FTZ R164, R200, R174.reuse, R175.reuse ;  /* 0x000000aec8a47223 */ /* 0x180fe200000100af */
[-CC-:B------:R-:W-:Y:S01]  /*4680*/  FFMA.FTZ R165, R199, R174.reuse, R175.reuse ;  /* 0x000000aec7a57223 */ /* 0x180fe200000100af */
[-CC-:B------:R-:W-:Y:S01]  /*4690*/  FFMA.FTZ R166, R198, R174.reuse, R175.reuse ;  /* 0x000000aec6a67223 */ /* 0x180fe200000100af */
[--C-:B------:R-:W-:Y:S02]  /*46a0*/  HADD2.F32 R167, -RZ, R150.reuse.H0_H0 ;  /* 0x20000096ffa77230 */ /* 0x100fe40000004100 */
[----:B------:R-:W-:Y:S01]  /*46b0*/  FADD.FTZ R172, R21, -R164 ;  /* 0x800000a415ac7221 */ /* 0x000fe20000010000 */
[----:B------:R-:W-:Y:S01]  /*46c0*/  FFMA.FTZ R171, R201, R174, R175 ;  /* 0x000000aec9ab7223 */ /* 0x000fe200000100af */
[----:B------:R-:W-:Y:S02]  /*46d0*/  HADD2.F32 R169, -RZ, R150.H1_H1 ;  /* 0x30000096ffa97230 */ /* 0x000fe40000004100 */
[----:B------:R-:W-:Y:S01]  /*46e0*/  FADD.FTZ R164, R18, -R165 ;  /* 0x800000a512a47221 */ /* 0x000fe20000010000 */
[----:B------:R-:W-:Y:S01]  /*46f0*/  FADD.FTZ R166, R19, -R166 ;  /* 0x800000a613a67221 */ /* 0x000fe20000010000 */
[----:B------:R-:W-:-:S02]  /*4700*/  HADD2.F32 R170, -RZ, R151.H0_H0 ;  /* 0x20000097ffaa7230 */ /* 0x000fc40000004100 */
[----:B------:R-:W-:Y:S01]  /*4710*/  FADD.FTZ R168, R20, -R171 ;  /* 0x800000ab14a87221 */ /* 0x000fe20000010000 */
[----:B------:R-:W-:Y:S02]  /*4720*/  HADD2.F32 R173, -RZ, R151.H1_H1 ;  /* 0x30000097ffad7230 */ /* 0x000fe40000004100 */
[C---:B-----5:R-:W-:Y:S01]  /*4730*/  FFMA.FTZ R176, R185.reuse, R164, R167 ;  /* 0x000000a4b9b07223 */ /* 0x060fe200000100a7 */
[----:B------:R-:W-:Y:S01]  /*4740*/  FFMA.FTZ R177, R185, R166, R169 ;  /* 0x000000a6b9b17223 */ /* 0x000fe200000100a9 */
[-CC-:B------:R-:W-:Y:S01]  /*4750*/  FFMA.FTZ R164, R196, R174.reuse, R175.reuse ;  /* 0x000000aec4a47223 */ /* 0x180fe200000100af */
[-CC-:B------:R-:W-:Y:S01]  /*4760*/  FFMA.FTZ R171, R197, R174.reuse, R175.reuse ;  /* 0x000000aec5ab7223 */ /* 0x180fe200000100af */
[-CC-:B------:R-:W-:Y:S01]  /*4770*/  FFMA.FTZ R165, R195, R174.reuse, R175.reuse ;  /* 0x000000aec3a57223 */ /* 0x180fe200000100af */
[----:B------:R-:W-:Y:S01]  /*4780*/  FFMA.FTZ R166, R194, R174, R175 ;  /* 0x000000aec2a67223 */ /* 0x000fe200000100af */
[C---:B------:R-:W-:Y:S01]  /*4790*/  FFMA.FTZ R178, R185.reuse, R168, R170 ;  /* 0x000000a8b9b27223 */ /* 0x040fe200000100aa */
[----:B------:R-:W-:Y:S01]  /*47a0*/  FFMA.FTZ R179, R185, R172, R173 ;  /* 0x000000acb9b37223 */ /* 0x000fe200000100ad */
[----:B------:R-:W-:-:S02]  /*47b0*/  HADD2.F32 R170, -RZ, R149.H0_H0 ;  /* 0x20000095ffaa7230 */ /* 0x000fc40000004100 */
[----:B------:R-:W-:Y:S01]  /*47c0*/  FADD.FTZ R172, R17, -R164 ;  /* 0x800000a411ac7221 */ /* 0x000fe20000010000 */
[----:B------:R-:W-:Y:S02]  /*47d0*/  HADD2.F32 R173, -RZ, R149.H1_H1 ;  /* 0x30000095ffad7230 */ /* 0x000fe40000004100 */
[----:B------:R-:W-:Y:S01]  /*47e0*/  FADD.FTZ R168, R16, -R171 ;  /* 0x800000ab10a87221 */ /* 0x000fe20000010000 */
[--C-:B------:R-:W-:Y:S02]  /*47f0*/  HADD2.F32 R167, -RZ, R148.reuse.H0_H0 ;  /* 0x20000094ffa77230 */ /* 0x100fe40000004100 */
        /* <DEDUP_REMOVED lines=12> */
.L_x_343:
        /* <DEDUP_REMOVED lines=45> */
.L_x_349:
        /* <DEDUP_REMOVED lines=33> */
.L_x_348:
        /* <DEDUP_REMOVED lines=37> */
.L_x_350:
        /* <DEDUP_REMOVED lines=27> */
[----:B------:R-:W-:-:S07]  /*51a0*/  F2FP.F16.F32.PACK_AB R167, R171, R178 ;  /* 0x000000b2aba7723e */ /* 0x000fce00000000ff */
.L_x_346:
        /* <DEDUP_REMOVED lines=10> */
.L_x_342:
[----:B------:R-:W-:Y:S05]  /*5250*/  BSYNC.RECONVERGENT B0 ;  /* 0x0000000000007941 */ /* 0x000fea0003800200 */
.L_x_341:
        /* <DEDUP_REMOVED lines=15> */
[--C-:B------:R-:W-:Y:S02]  /*5350*/  HADD2.F32 R161, -RZ, R153.reuse.H0_H0 ;  /* 0x20000099ffa17230 */ /* 0x100fe40000004100 */
[-C--:B------:R-:W-:Y:S01]  /*5360*/  FFMA.FTZ R163, R209, R174.reuse, R175 ;  /* 0x000000aed1a37223 */ /* 0x080fe200000100af */
[----:B------:R-:W-:Y:S02]  /*5370*/  HADD2.F32 R158, -RZ, R152.H0_H0 ;  /* 0x20000098ff9e7230 */ /* 0x000fe40000004100 */
[----:B------:R-:W-:Y:S01]  /*5380*/  FADD.FTZ R162, R188, -R159 ;  /* 0x8000009fbca27221 */ /* 0x000fe20000010000 */
[-CC-:B------:R-:W-:Y:S01]  /*5390*/  FFMA.FTZ R160, R202, R174.reuse, R175.reuse ;  /* 0x000000aecaa07223 */ /* 0x180fe200000100af */
[-CC-:B------:R-:W-:Y:S01]  /*53a0*/  FFMA.FTZ R164, R206, R174.reuse, R175.reuse ;  /* 0x000000aecea47223 */ /* 0x180fe200000100af */
[-CC-:B------:R-:W-:Y:S01]  /*53b0*/  FFMA.FTZ R168, R208, R174.reuse, R175.reuse ;  /* 0x000000aed0a87223 */ /* 0x180fe200000100af */
[-C--:B------:R-:W-:Y:S01]  /*53c0*/  FFMA.FTZ R170, R210, R174.reuse, R175 ;  /* 0x000000aed2aa7223 */ /* 0x080fe200000100af */
[----:B------:R-:W-:Y:S01]  /*53d0*/  FADD.FTZ R156, R186, -R157 ;  /* 0x8000009dba9c7221 */ /* 0x000fe20000010000 */
[----:B------:R-:W-:Y:S01]  /*53e0*/  FFMA.FTZ R175, R211, R174, R175 ;  /* 0x000000aed3af7223 */ /* 0x000fe200000100af */
[----:B------:R-:W-:Y:S01]  /*53f0*/  FADD.FTZ R166, R190, -R163 ;  /* 0x800000a3bea67221 */ /* 0x000fe20000010000 */
[----:B-----5:R-:W-:Y:S01]  /*5400*/  FFMA.FTZ R161, R185, R162, R161 ;  /* 0x000000a2b9a17223 */ /* 0x020fe200000100a1 */
[----:B------:R-:W-:-:S02]  /*5410*/  HADD2.F32 R159, -RZ, R153.H1_H1 ;  /* 0x30000099ff9f7230 */ /* 0x000fc40000004100 */
[----:B------:R-:W-:Y:S01]  /*5420*/  FFMA.FTZ R156, R185, R156, R158 ;  /* 0x0000009cb99c7223 */ /* 0x000fe2000001009e */
[----:B------:R-:W-:Y:S02]  /*5430*/  HADD2.F32 R165, -RZ, R154.H0_H0 ;  /* 0x2000009affa57230 */ /* 0x000fe40000004100 */
[----:B------:R-:W-:Y:S01]  /*5440*/  FADD.FTZ R164, R189, -R164 ;  /* 0x800000a4bda47221 */ /* 0x000fe20000010000 */
[----:B------:R-:W-:Y:S02]  /*5450*/  HADD2.F32 R167, -RZ, R155.H1_H1 ;  /* 0x3000009bffa77230 */ /* 0x000fe40000004100 */
[----:B------:R-:W-:Y:S01]  /*5460*/  FADD.FTZ R170, R193, -R170 ;  /* 0x800000aac1aa7221 */ /* 0x000fe20000010000 */
[----:B------:R-:W-:Y:S02]  /*5470*/  HADD2.F32 R157, -RZ, R152.H1_H1 ;  /* 0x30000098ff9d7230 */ /* 0x000fe40000004100 */
[----:B------:R-:W-:Y:S01]  /*5480*/  FADD.FTZ R158, R192, -R175 ;  /* 0x800000afc09e7221 */ /* 0x000fe20000010000 */
[----:B------:R-:W-:-:S02]  /*5490*/  HADD2.F32 R163, -RZ, R154.H1_H1 ;  /* 0x3000009affa37230 */ /* 0x000fc40000004100 */
[----:B------:R-:W-:Y:S01]  /*54a0*/  FADD.FTZ R168, R191, -R168 ;  /* 0x800000a8bfa87221 */ /* 0x000fe20000010000 */
[----:B------:R-:W-:Y:S02]  /*54b0*/  HADD2.F32 R162, -RZ, R155.H0_H0 ;  /* 0x2000009bffa27230 */ /* 0x000fe40000004100 */
[----:B------:R-:W-:Y:S01]  /*54c0*/  FADD.FTZ R160, R187, -R160 ;  /* 0x800000a0bba07221 */ /* 0x000fe20000010000 */
[C---:B------:R-:W-:Y:S01]  /*54d0*/  FFMA.FTZ R164, R185.reuse, R164, R159 ;  /* 0x000000a4b9a47223 */ /* 0x040fe2000001009f */
[C---:B------:R-:W-:Y:S01]  /*54e0*/  FFMA.FTZ R166, R185.reuse, R166, R165 ;  /* 0x000000a6b9a67223 */ /* 0x040fe200000100a5 */
[C---:B------:R-:W-:Y:S01]  /*54f0*/  FFMA.FTZ R167, R185.reuse, R170, R167 ;  /* 0x000000aab9a77223 */ /* 0x040fe200000100a7 */
[C---:B------:R-:W-:Y:S01]  /*5500*/  FFMA.FTZ R158, R185.reuse, R158, R162 ;  /* 0x0000009eb99e7223 */ /* 0x040fe200000100a2 */
[C---:B------:R-:W-:Y:S01]  /*5510*/  FFMA.FTZ R163, R185.reuse, R168, R163 ;  /* 0x000000a8b9a37223 */ /* 0x040fe200000100a3 */
[----:B------:R-:W-:Y:S01]  /*5520*/  FFMA.FTZ R157, R185, R160, R157 ;  /* 0x000000a0b99d7223 */ /* 0x000fe2000001009d */
        /* <DEDUP_REMOVED lines=13> */
.L_x_355:
[-CC-:B0--3--:R-:W-:Y:S01]  /*5600*/  FFMA.FTZ R163, R207, R174.reuse, R175.reuse ;  /* 0x000000aecfa37223 */ /* 0x189fe200000100af */
[-CC-:B------:R-:W-:Y:S01]  /*5610*/  FFMA.FTZ R167, R209, R174.reuse, R175.reuse ;  /* 0x000000aed1a77223 */ /* 0x180fe200000100af */
[-C--:B------:R-:W-:Y:S01]  /*5620*/  FFMA.FTZ R161, R203, R174.reuse, R175 ;  /* 0x000000aecba17223 */ /* 0x080fe200000100af */
[----:B------:R-:W-:Y:S02]  /*5630*/  HADD2.F32 R165, -RZ, R153.H0_H0 ;  /* 0x20000099ffa57230 */ /* 0x000fe40000004100 */
[----:B------:R-:W-:Y:S01]  /*5640*/  FADD.FTZ R166, R188, -R163 ;  /* 0x800000a3bca67221 */ /* 0x000fe20000010000 */
[----:B------:R-:W-:Y:S02]  /*5650*/  HADD2.F32 R169, -RZ, R154.H0_H0 ;  /* 0x2000009affa97230 */ /* 0x000fe40000004100 */
[----:B------:R-:W-:Y:S01]  /*5660*/  FADD.FTZ R170, R190, -R167 ;  /* 0x800000a7beaa7221 */ /* 0x000fe20000010000 */
[----:B------:R-:W-:Y:S02]  /*5670*/  HADD2.F32 R162, -RZ, R152.H0_H0 ;  /* 0x20000098ffa27230 */ /* 0x000fe40000004100 */
[-CC-:B------:R-:W-:Y:S01]  /*5680*/  FFMA.FTZ R164, R202, R174.reuse, R175.reuse ;  /* 0x000000aecaa47223 */ /* 0x180fe200000100af */
[-CC-:B------:R-:W-:Y:S01]  /*5690*/  FFMA.FTZ R168, R206, R174.reuse, R175.reuse ;  /* 0x000000aecea87223 */ /* 0x180fe200000100af */
[-CC-:B------:R-:W-:Y:S01]  /*56a0*/  FFMA.FTZ R172, R208, R174.reuse, R175.reuse ;  /* 0x000000aed0ac7223 */ /* 0x180fe200000100af */
[-C--:B------:R-:W-:Y:S01]  /*56b0*/  FFMA.FTZ R176, R210, R174.reuse, R175 ;  /* 0x000000aed2b07223 */ /* 0x080fe200000100af */
[----:B------:R-:W-:Y:S01]  /*56c0*/  FADD.FTZ R160, R186, -R161 ;  /* 0x800000a1baa07221 */ /* 0x000fe20000010000 */
[----:B------:R-:W-:Y:S01]  /*56d0*/  FFMA.FTZ R175, R211, R174, R175 ;  /* 0x000000aed3af7223 */ /* 0x000fe200000100af */
[C---:B-----5:R-:W-:Y:S01]  /*56e0*/  FFMA.FTZ R165, R185.reuse, R166, R165 ;  /* 0x000000a6b9a57223 */ /* 0x060fe200000100a5 */
[----:B------:R-:W-:Y:S01]  /*56f0*/  FFMA.FTZ R166, R185, R170, R169 ;  /* 0x000000aab9a67223 */ /* 0x000fe200000100a9 */
[----:B------:R-:W-:-:S02]  /*5700*/  HADD2.F32 R171, -RZ, R155.H1_H1 ;  /* 0x3000009bffab7230 */ /* 0x000fc40000004100 */
[----:B------:R-:W-:Y:S01]  /*5710*/  FFMA.FTZ R160, R185, R160, R162 ;  /* 0x000000a0b9a07223 */ /* 0x000fe200000100a2 */
[----:B------:R-:W-:Y:S02]  /*5720*/  HADD2.F32 R161, -RZ, R152.H1_H1 ;  /* 0x30000098ffa17230 */ /* 0x000fe40000004100 */
[----:B------:R-:W-:Y:S01]  /*5730*/  FADD.FTZ R176, R193, -R176 ;  /* 0x800000b0c1b07221 */ /* 0x000fe20000010000 */
[----:B------:R-:W-:Y:S02]  /*5740*/  HADD2.F32 R163, -RZ, R153.H1_H1 ;  /* 0x30000099ffa37230 */ /* 0x000fe40000004100 */
[----:B------:R-:W-:Y:S01]  /*5750*/  FADD.FTZ R162, R192, -R175 ;  /* 0x800000afc0a27221 */ /* 0x000fe20000010000 */
[----:B------:R-:W-:Y:S02]  /*5760*/  HADD2.F32 R167, -RZ, R154.H1_H1 ;  /* 0x3000009affa77230 */ /* 0x000fe40000004100 */
[----:B------:R-:W-:Y:S01]  /*5770*/  FADD.FTZ R172, R191, -R172 ;  /* 0x800000acbfac7221 */ /* 0x000fe20000010000 */
[----:B------:R-:W-:-:S02]  /*5780*/  HADD2.F32 R170, -RZ, R155.H0_H0 ;  /* 0x2000009bffaa7230 */ /* 0x000fc40000004100 */
[----:B------:R-:W-:Y:S01]  /*5790*/  FADD.FTZ R168, R189, -R168 ;  /* 0x800000a8bda87221 */ /* 0x000fe20000010000 */
[----:B------:R-:W-:Y:S01]  /*57a0*/  FADD.FTZ R164, R187, -R164 ;  /* 0x800000a4bba47221 */ /* 0x000fe20000010000 */
[C---:B------:R-:W-:Y:S01]  /*57b0*/  FFMA.FTZ R171, R185.reuse, R176, R171 ;  /* 0x000000b0b9ab7223 */ /* 0x040fe200000100ab */
[C---:B------:R-:W-:Y:S01]  /*57c0*/  FFMA.FTZ R169, R185.reuse, R172, R167 ;  /* 0x000000acb9a97223 */ /* 0x040fe200000100a7 */
[C---:B------:R-:W-:Y:S01]  /*57d0*/  FFMA.FTZ R162, R185.reuse, R162, R170 ;  /* 0x000000a2b9a27223 */ /* 0x040fe200000100aa */
[C---:B------:R-:W-:Y:S01]  /*57e0*/  FFMA.FTZ R168, R185.reuse, R168, R163 ;  /* 0x000000a8b9a87223 */ /* 0x040fe200000100a3 */
[----:B------:R-:W-:Y:S02]  /*57f0*/  FFMA.FTZ R161, R185, R164, R161 ;  /* 0x000000a4b9a17223 */ /* 0x000fe400000100a1 */
[----:B------:R-:W-:Y:S02]  /*5800*/  F2FP.F16.F32.PACK_AB R166, R169, R166 ;  /* 0x000000a6a9a6723e */ /* 0x000fe400000000ff */
[----:B------:R-:W-:-:S02]  /*5810*/  F2FP.F16.F32.PACK_AB R167, R171, R162 ;  /* 0x000000a2aba7723e */ /* 0x000fc400000000ff */
[----:B------:R-:W-:Y:S02]  /*5820*/  F2FP.F16.F32.PACK_AB R165, R168, R165 ;  /* 0x000000a5a8a5723e */ /* 0x000fe400000000ff */
[----:B------:R-:W-:Y:S02]  /*5830*/  F2FP.F16.F32.PACK_AB R164, R161, R160 ;  /* 0x000000a0a1a4723e */ /* 0x000fe400000000ff */
[----:B------:R-:W-:Y:S02]  /*5840*/  MOV R163, R167 ;  /* 0x000000a700a37202 */ /* 0x000fe40000000f00 */
[----:B------:R-:W-:Y:S02]  /*5850*/  MOV R162, R166 ;  /* 0x000000a600a27202 */ /* 0x000fe40000000f00 */
[----:B------:R-:W-:Y:S02]  /*5860*/  MOV R161, R165 ;  /* 0x000000a500a17202 */ /* 0x000fe40000000f00 */
[----:B------:R-:W-:Y:S01]  /*5870*/  MOV R160, R164 ;  /* 0x000000a400a07202 */ /* 0x000fe20000000f00 */
[----:B------:R-:W-:Y:S06]  /*5880*/  BRA `(.L_x_356) ;  /* 0x0000000c00847947 */ /* 0x000fec0003800000 */
.L_x_354:
[----:B0--3--:R-:W0:Y:S02]  /*5890*/  LDC.64 R164, c[0x0][0x470] ;  /* 0x00011c00ffa47b82 */ /* 0x009e240000000a00 */
        /* <DEDUP_REMOVED lines=44> */
.L_x_357:
        /* <DEDUP_REMOVED lines=8> */
[--C-:B------:R-:W-:Y:S02]  /*5be0*/  HADD2.F32 R176, -RZ, R155.reuse.H1_H1 ;  /* 0x3000009bffb07230 */ /* 0x100fe40000004100 */
[----:B------:R-:W-:Y:S01]  /*5bf0*/  FADD.FTZ R172, R193, -R166 ;  /* 0x800000a6c1ac7221 */ /* 0x000fe20000010000 */
[----:B------:R-:W-:-:S02]  /*5c00*/  HADD2.F32 R175, -RZ, R155.H0_H0 ;  /* 0x2000009bffaf7230 */ /* 0x000fc40000004100 */
[----:B------:R-:W-:Y:S01]  /*5c10*/  FADD.FTZ R170, R192, -R177 ;  /* 0x800000b1c0aa7221 */ /* 0x000fe20000010000 */
[--C-:B------:R-:W-:Y:S02]  /*5c20*/  HADD2.F32 R169, -RZ, R154.reuse.H0_H0 ;  /* 0x2000009affa97230 */ /* 0x100fe40000004100 */
[----:B------:R-:W-:Y:S01]  /*5c30*/  FADD.FTZ R166, R190, -R167 ;  /* 0x800000a7bea67221 */ /* 0x000fe20000010000 */
[----:B------:R-:W-:Y:S02]  /*5c40*/  HADD2.F32 R173, -RZ, R154.H1_H1 ;  /* 0x3000009affad7230 */ /* 0x000fe40000004100 */
[----:B------:R-:W-:Y:S01]  /*5c50*/  FADD.FTZ R168, R191, -R168 ;  /* 0x800000a8bfa87221 */ /* 0x000fe20000010000 */
[C---:B-----5:R-:W-:Y:S01]  /*5c60*/  FFMA.FTZ R177, R185.reuse, R172, R176 ;  /* 0x000000acb9b17223 */ /* 0x060fe200000100b0 */
[C---:B------:R-:W-:Y:S01]  /*5c70*/  FFMA.FTZ R176, R185.reuse, R170, R175 ;  /* 0x000000aab9b07223 */ /* 0x040fe200000100af */
        /* <DEDUP_REMOVED lines=19> */
.L_x_353:
        /* <DEDUP_REMOVED lines=45> */
.L_x_359:
        /* <DEDUP_REMOVED lines=31> */
[----:B------:R-:W-:Y:S01]  /*6270*/  MOV R160, R164 ;  /* 0x000000a400a07202 */ /* 0x000fe20000000f00 */
[----:B------:R-:W-:Y:S06]  /*6280*/  BRA `(.L_x_356) ;  /* 0x0000000400047947 */ /* 0x000fec0003800000 */
.L_x_358:
        /* <DEDUP_REMOVED lines=37> */
.L_x_360:
        /* <DEDUP_REMOVED lines=28> */
.L_x_356:
        /* <DEDUP_REMOVED lines=9> */
.L_x_352:
[----:B------:R-:W-:Y:S05]  /*6730*/  BSYNC.RECONVERGENT B0 ;  /* 0x0000000000007941 */ /* 0x000fea0003800200 */
.L_x_351:
[----:B------:R-:W-:Y:S01]  /*6740*/  UPLOP3.LUT UP1, UPT, UPT, UPT, UP1, 0x40, 0x4 ;  /* 0x000000000004789c */ /* 0x000fe20003f2e810 */
[----:B------:R-:W-:Y:S10]  /*6750*/  @!P2 BRA `(.L_x_361) ;  /* 0xffffffa00060a947 */ /* 0x000ff4000383ffff */
.L_x_322:
        /* <DEDUP_REMOVED lines=22> */
.L_x_363:
[----:B------:R-:W-:Y:S05]  /*68c0*/  BSYNC.RECONVERGENT B0 ;  /* 0x0000000000007941 */ /* 0x000fea0003800200 */
.L_x_362:
        /* <DEDUP_REMOVED lines=19> */
.L_x_365:
[----:B------:R-:W-:Y:S05]  /*6a00*/  BSYNC.RECONVERGENT B0 ;  /* 0x0000000000007941 */ /* 0x000fea0003800200 */
.L_x_364:
        /* <DEDUP_REMOVED lines=18> */
.L_x_366:
        /* <DEDUP_REMOVED lines=13> */
.L_x_3784:


//--------------------- .text._ZN10layer_norm31ln_parallel_residual_bwd_kernelINS_13Kernel_traitsI6__halfS2_S2_S2_fjLj6144ELj1ELj1ELj8ELj16ENS_18Kernel_traits_baseILj6144ES2_S2_S2_S2_fjLj256EEEEELb0ELb0ELb1EEEvNS_9BwdParamsE --------------------------
	.section	.text._ZN10layer_norm31ln_parallel_residual_bwd_kernelINS_13Kernel_traitsI6__halfS2_S2_S2_fjLj6144ELj1ELj1ELj8ELj16ENS_18Kernel_traits_baseILj6144ES2_S2_S2_S2_fjLj256EEEEELb0ELb0ELb1EEEvNS_9BwdParamsE,"ax",@progbits
	.align	128
        .global         _ZN10layer_norm31ln_parallel_residual_bwd_kernelINS_13Kernel_traitsI6__halfS2_S2_S2_fjLj6144ELj1ELj1ELj8ELj16ENS_18Kernel_traits_baseILj6144ES2_S2_S2_S2_fjLj256EEEEELb0ELb0ELb1EEEvNS_9BwdParamsE
        .type           _ZN10layer_norm31ln_parallel_residual_bwd_kernelINS_13Kernel_traitsI6__halfS2_S2_S2_fjLj6144ELj1ELj1ELj8ELj16ENS_18Kernel_traits_baseILj6144ES2_S2_S2_S2_fjLj256EEEEELb0ELb0ELb1EEEvNS_9BwdParamsE,@function
        .size           _ZN10layer_norm31ln_parallel_residual_bwd_kernelINS_13Kernel_traitsI6__halfS2_S2_S2_fjLj6144ELj1ELj1ELj8ELj16ENS_18Kernel_traits_baseILj6144ES2_S2_S2_S2_fjLj256EEEEELb0ELb0ELb1EEEvNS_9BwdParamsE,(.L_x_3785 - _ZN10layer_norm31ln_parallel_residual_bwd_kernelINS_13Kernel_traitsI6__halfS2_S2_S2_fjLj6144ELj1ELj1ELj8ELj16ENS_18Kernel_traits_baseILj6144ES2_S2_S2_S2_fjLj256EEEEELb0ELb0ELb1EEEvNS_9BwdParamsE)
        .other          _ZN10layer_norm31ln_parallel_residual_bwd_kernelINS_13Kernel_traitsI6__halfS2_S2_S2_fjLj6144ELj1ELj1ELj8ELj16ENS_18Kernel_traits_baseILj6144ES2_S2_S2_S2_fjLj256EEEEELb0ELb0ELb1EEEvNS_9BwdParamsE,@"STO_CUDA_ENTRY STV_DEFAULT"
_ZN10layer_norm31ln_parallel_residual_bwd_kernelINS_13Kernel_traitsI6__halfS2_S2_S2_fjLj6144ELj1ELj1ELj8ELj16ENS_18Kernel_traits_baseILj6144ES2_S2_S2_S2_fjLj256EEEEELb0ELb0ELb1EEEvNS_9BwdParamsE:
.text._ZN10layer_norm31ln_parallel_residual_bwd_kernelINS_13Kernel_traitsI6__halfS2_S2_S2_fjLj6144ELj1ELj1ELj8ELj16ENS_18Kernel_traits_baseILj6144ES2_S2_S2_S2_fjLj256EEEEELb0ELb0ELb1EEEvNS_9BwdParamsE:
        /* <DEDUP_REMOVED lines=110> */
[----:B---3--:R-:W-:-:S02]  /*06e0*/  HADD2.F32 R203, -RZ, R28.H0_H0 ;  /* 0x2000001cffcb7230 */ /* 0x008fc40000004100 */
[----:B------:R-:W-:Y:S02]  /*06f0*/  HADD2.F32 R202, -RZ, R28.H1_H1 ;  /* 0x3000001cffca7230 */ /* 0x000fe40000004100 */
[--C-:B------:R-:W-:Y:S02]  /*0700*/  HADD2.F32 R201, -RZ, R29.reuse.H0_H0 ;  /* 0x2000001dffc97230 */ /* 0x100fe40000004100 */
[----:B------:R-:W-:Y:S01]  /*0710*/  HADD2.F32 R200, -RZ, R29.H1_H1 ;  /* 0x3000001dffc87230 */ /* 0x000fe20000004100 */
[----:B------:R-:W-:Y:S01]  /*0720*/  CS2R R28, SRZ ;  /* 0x00000000001c7805 */ /* 0x000fe2000001ff00 */
[--C-:B------:R-:W-:Y:S02]  /*0730*/  HADD2.F32 R199, -RZ, R30.reuse.H0_H0 ;  /* 0x2000001effc77230 */ /* 0x100fe40000004100 */
[----:B------:R-:W-:Y:S02]  /*0740*/  HADD2.F32 R198, -RZ, R30.H1_H1 ;  /* 0x3000001effc67230 */ /* 0x000fe40000004100 */
[----:B------:R-:W-:-:S02]  /*0750*/  HADD2.F32 R197, -RZ, R31.H0_H0 ;  /* 0x2000001fffc57230 */ /* 0x000fc40000004100 */
[----:B------:R-:W-:Y:S01]  /*0760*/  HADD2.F32 R196, -RZ, R31.H1_H1 ;  /* 0x3000001fffc47230 */ /* 0x000fe20000004100 */
[----:B------:R-:W-:Y:S01]  /*0770*/  CS2R R30, SRZ ;  /* 0x00000000001e7805 */ /* 0x000fe2000001ff00 */
[--C-:B----4-:R-:W-:Y:S02]  /*0780*/  HADD2.F32 R195, -RZ, R24.reuse.H0_H0 ;  /* 0x20000018ffc37230 */ /* 0x110fe40000004100 */
[----:B------:R-:W-:Y:S02]  /*0790*/  HADD2.F32 R194, -RZ, R24.H1_H1 ;  /* 0x30000018ffc27230 */ /* 0x000fe40000004100 */
[--C-:B------:R-:W-:Y:S02]  /*07a0*/  HADD2.F32 R193, -RZ, R25.reuse.H0_H0 ;  /* 0x20000019ffc17230 */ /* 0x100fe40000004100 */
[----:B------:R-:W-:Y:S01]  /*07b0*/  HADD2.F32 R192, -RZ, R25.H1_H1 ;  /* 0x30000019ffc07230 */ /* 0x000fe20000004100 */
[----:B------:R-:W-:Y:S01]  /*07c0*/  CS2R R24, SRZ ;  /* 0x0000000000187805 */ /* 0x000fe2000001ff00 */
[----:B------:R-:W-:-:S02]  /*07d0*/  HADD2.F32 R191, -RZ, R26.H0_H0 ;  /* 0x2000001affbf7230 */ /* 0x000fc40000004100 */
[----:B------:R-:W-:Y:S02]  /*07e0*/  HADD2.F32 R190, -RZ, R26.H1_H1 ;  /* 0x3000001affbe7230 */ /* 0x000fe40000004100 */
[--C-:B------:R-:W-:Y:S02]  /*07f0*/  HADD2.F32 R189, -RZ, R27.reuse.H0_H0 ;  /* 0x2000001bffbd7230 */ /* 0x100fe40000004100 */
[----:B------:R-:W-:Y:S01]  /*0800*/  HADD2.F32 R188, -RZ, R27.H1_H1 ;  /* 0x3000001bffbc7230 */ /* 0x000fe20000004100 */
[----:B------:R-:W-:Y:S01]  /*0810*/  CS2R R26, SRZ ;  /* 0x00000000001a7805 */ /* 0x000fe2000001ff00 */
[--C-:B--2---:R-:W-:Y:S02]  /*0820*/  HADD2.F32 R187, -RZ, R20.reuse.H0_H0 ;  /* 0x20000014ffbb7230 */ /* 0x104fe40000004100 */
[----:B------:R-:W-:Y:S02]  /*0830*/  HADD2.F32 R186, -RZ, R20.H1_H1 ;  /* 0x30000014ffba7230 */ /* 0x000fe40000004100 */
[----:B------:R-:W-:-:S02]  /*0840*/  HADD2.F32 R185, -RZ, R21.H0_H0 ;  /* 0x20000015ffb97230 */ /* 0x000fc40000004100 */
[----:B------:R-:W-:Y:S01]  /*0850*/  HADD2.F32 R184, -RZ, R21.H1_H1 ;  /* 0x30000015ffb87230 */ /* 0x000fe20000004100 */
[----:B------:R-:W-:Y:S01]  /*0860*/  CS2R R20, SRZ ;  /* 0x0000000000147805 */ /* 0x000fe2000001ff00 */
[--C-:B------:R-:W-:Y:S02]  /*0870*/  HADD2.F32 R183, -RZ, R22.reuse.H0_H0 ;  /* 0x20000016ffb77230 */ /* 0x100fe40000004100 */
[----:B------:R-:W-:Y:S02]  /*0880*/  HADD2.F32 R182, -RZ, R22.H1_H1 ;  /* 0x30000016ffb67230 */ /* 0x000fe40000004100 */
[--C-:B------:R-:W-:Y:S02]  /*0890*/  HADD2.F32 R181, -RZ, R23.reuse.H0_H0 ;  /* 0x20000017ffb57230 */ /* 0x100fe40000004100 */
[----:B------:R-:W-:Y:S01]  /*08a0*/  HADD2.F32 R180, -RZ, R23.H1_H1 ;  /* 0x30000017ffb47230 */ /* 0x000fe20000004100 */
[----:B------:R-:W-:Y:S01]  /*08b0*/  CS2R R22, SRZ ;  /* 0x0000000000167805 */ /* 0x000fe2000001ff00 */
[----:B-----5:R-:W-:-:S02]  /*08c0*/  HADD2.F32 R179, -RZ, R16.H0_H0 ;  /* 0x20000010ffb37230 */ /* 0x020fc40000004100 */
        /* <DEDUP_REMOVED lines=28> */
[----:B01----:R-:W-:-:S07]  /*0a90*/  CS2R R10, SRZ ;  /* 0x00000000000a7805 */ /* 0x003fce000001ff00 */
.L_x_394:
        /* <DEDUP_REMOVED lines=8> */
[----:B0-----:R-:W-:-:S07]  /*0b20*/  IMAD.WIDE.U32 R96, R206, 0x10, R84 ;  /* 0x00000010ce607825 */ /* 0x001fce00078e0054 */
[----:B------:R-:W0:Y:S01]  /*0b30*/  LDC.64 R72, c[0x0][0x3c8] ;  /* 0x0000f200ff487b82 */ /* 0x000e220000000a00 */
[----:B-1----:R-:W-:Y:S01]  /*0b40*/  IMAD.WIDE R86, R154, 0x4, R74 ;  /* 0x000000049a567825 */ /* 0x002fe200078e024a */
[----:B------:R-:W4:Y:S04]  /*0b50*/  LDG.E.128 R96, desc[UR12][R96.64] ;  /* 0x0000000c60607981 */ /* 0x000f28000c1e1d00 */
[----:B------:R-:W4:Y:S01]  /*0b60*/  LDG.E R217, desc[UR12][R86.64] ;  /* 0x0000000c56d97981 */ /* 0x000f22000c1e1900 */
[C---:B--2---:R-:W-:Y:S01]  /*0b70*/  IMAD.WIDE.U32 R100, R206.reuse, 0x10, R88 ;  /* 0x00000010ce647825 */ /* 0x044fe200078e0058 */
[----:B------:R-:W-:-:S05]  /*0b80*/  IADD3 R204, PT, PT, R206, 0x100, RZ ;  /* 0x00000100cecc7810 */ /* 0x000fca0007ffe0ff */
[----:B------:R-:W2:Y:S01]  /*0b90*/  LDG.E.128 R100, desc[UR12][R100.64] ;  /* 0x0000000c64647981 */ /* 0x000ea2000c1e1d00 */
[----:B---3--:R-:W-:-:S06]  /*0ba0*/  IMAD.WIDE.U32 R104, R206, 0x10, R92 ;  /* 0x00000010ce687825 */ /* 0x008fcc00078e005c */
[----:B------:R-:W3:Y:S01]  /*0bb0*/  LDG.E.128 R104, desc[UR12][R104.64] ;  /* 0x0000000c68687981 */ /* 0x000ee2000c1e1d00 */
[----:B0-----:R-:W-:-:S04]  /*0bc0*/  IMAD.WIDE R90, R154, 0x4, R72 ;  /* 0x000000049a5a7825 */ /* 0x001fc800078e0248 */
[C---:B------:R-:W-:Y:S01]  /*0bd0*/  IMAD.WIDE.U32 R72, R204.reuse, 0x10, R84 ;  /* 0x00000010cc487825 */ /* 0x040fe200078e0054 */
[----:B------:R-:W3:Y:S03]  /*0be0*/  LDG.E R205, desc[UR12][R90.64] ;  /* 0x0000000c5acd7981 */ /* 0x000ee6000c1e1900 */
        /* <DEDUP_REMOVED lines=18> */
[--C-:B----4-:R-:W-:Y:S02]  /*0d10*/  HADD2.F32 R0, -RZ, R96.reuse.H0_H0 ;  /* 0x20000060ff007230 */ /* 0x110fe40000004100 */
[----:B------:R-:W-:Y:S01]  /*0d20*/  HADD2.F32 R208, -RZ, R96.H1_H1 ;  /* 0x30000060ffd07230 */ /* 0x000fe20000004100 */
[----:B------:R-:W-:Y:S01]  /*0d30*/  FSEL R217, R217, RZ, !P0 ;  /* 0x000000ffd9d97208 */ /* 0x000fe20004000000 */
[--C-:B------:R-:W-:Y:S02]  /*0d40*/  HADD2.F32 R222, -RZ, R99.reuse.H0_H0 ;  /* 0x20000063ffde7230 */ /* 0x100fe40000004100 */
[----:B------:R-:W-:Y:S02]  /*0d50*/  HADD2.F32 R226, -RZ, R99.H1_H1 ;  /* 0x30000063ffe27230 */ /* 0x000fe40000004100 */
[----:B------:R-:W-:Y:S01]  /*0d60*/  FADD.FTZ R0, -R217, R0 ;  /* 0x00000000d9007221 */ /* 0x000fe20000010100 */
[----:B------:R-:W-:-:S02]  /*0d70*/  HADD2.F32 R214, -RZ, R97.H1_H1 ;  /* 0x30000061ffd67230 */ /* 0x000fc40000004100 */
[--C-:B--2---:R-:W-:Y:S02]  /*0d80*/  HADD2.F32 R207, -RZ, R100.reuse.H0_H0 ;  /* 0x20000064ffcf7230 */ /* 0x104fe40000004100 */
[----:B------:R-:W-:Y:S02]  /*0d90*/  HADD2.F32 R99, -RZ, R100.H1_H1 ;  /* 0x30000064ff637230 */ /* 0x000fe40000004100 */
[----:B------:R-:W-:Y:S01]  /*0da0*/  FADD.FTZ R208, -R217, R208 ;  /* 0x000000d0d9d07221 */ /* 0x000fe20000010100 */
[----:B------:R-:W-:Y:S02]  /*0db0*/  HADD2.F32 R210, -RZ, R97.H0_H0 ;  /* 0x20000061ffd27230 */ /* 0x000fe40000004100 */
[----:B---3--:R-:W-:Y:S02]  /*0dc0*/  HADD2.F32 R100, -RZ, R104.H0_H0 ;  /* 0x20000068ff647230 */ /* 0x008fe40000004100 */
[----:B------:R-:W-:Y:S02]  /*0dd0*/  HADD2.F32 R211, -RZ, R105.H0_H0 ;  /* 0x20000069ffd37230 */ /* 0x000fe40000004100 */
[----:B------:R-:W-:-:S02]  /*0de0*/  HADD2.F32 R216, -RZ, R98.H0_H0 ;  /* 0x20000062ffd87230 */ /* 0x000fc40000004100 */
[----:B------:R-:W-:Y:S01]  /*0df0*/  FMUL.FTZ R96, R195, R100 ;  /* 0x00000064c3607220 */ /* 0x000fe20000410000 */
[C---:B------:R-:W-:Y:S01]  /*0e00*/  FMUL.FTZ R0, R205.reuse, R0 ;  /* 0x00000000cd007220 */ /* 0x040fe20000410000 */
[----:B------:R-:W-:Y:S01]  /*0e10*/  FMUL.FTZ R212, R205, R208 ;  /* 0x000000d0cdd47220 */ /* 0x000fe20000410000 */
[----:B------:R-:W-:Y:S02]  /*0e20*/  HADD2.F32 R213, -RZ, R104.H1_H1 ;  /* 0x30000068ffd57230 */ /* 0x000fe40000004100 */
[----:B------:R-:W-:Y:S01]  /*0e30*/  FADD.FTZ R208, -R217, R214 ;  /* 0x000000d6d9d07221 */ /* 0x000fe20000010100 */
[----:B------:R-:W-:Y:S02]  /*0e40*/  HADD2.F32 R220, -RZ, R98.H1_H1 ;  /* 0x30000062ffdc7230 */ /* 0x000fe40000004100 */
[----:B------:R-:W-:Y:S01]  /*0e50*/  FADD.FTZ R152, R207, R152 ;  /* 0x00000098cf987221 */ /* 0x000fe20000010000 */
[----:B------:R-:W-:Y:S01]  /*0e60*/  FFMA.FTZ R155, R0, R207, R155 ;  /* 0x000000cf009b7223 */ /* 0x000fe2000001009b */
[----:B------:R-:W-:Y:S01]  /*0e70*/  FADD.FTZ R210, -R217, R210 ;  /* 0x000000d2d9d27221 */ /* 0x000fe20000010100 */
[----:B------:R-:W-:-:S02]  /*0e80*/  HADD2.F32 R98, -RZ, R101.H0_H0 ;  /* 0x20000065ff627230 */ /* 0x000fc40000004100 */
[----:B------:R-:W-:Y:S01]  /*0e90*/  FFMA.FTZ R207, R203, R207, R96 ;  /* 0x000000cfcbcf7223 */ /* 0x000fe20000010060 */
[----:B------:R-:W-:Y:S02]  /*0ea0*/  HADD2.F32 R215, -RZ, R105.H1_H1 ;  /* 0x30000069ffd77230 */ /* 0x000fe40000004100 */
[----:B------:R-:W-:Y:S01]  /*0eb0*/  FMUL.FTZ R96, R193, R211 ;  /* 0x000000d3c1607220 */ /* 0x000fe20000410000 */
[--C-:B------:R-:W-:Y:S02]  /*0ec0*/  HADD2.F32 R219, -RZ, R106.reuse.H0_H0 ;  /* 0x2000006affdb7230 */ /* 0x100fe40000004100 */
[----:B------:R-:W-:Y:S01]  /*0ed0*/  FMUL.FTZ R208, R205, R208 ;  /* 0x000000d0cdd07220 */ /* 0x000fe20000410000 */
[----:B------:R-:W-:Y:S02]  /*0ee0*/  HADD2.F32 R223, -RZ, R106.H1_H1 ;  /* 0x3000006affdf7230 */ /* 0x000fe40000004100 */
[----:B------:R-:W-:Y:S01]  /*0ef0*/  FADD.FTZ R106, -R217, R216 ;  /* 0x000000d8d96a7221 */ /* 0x000fe20000010100 */
[----:B------:R-:W-:-:S02]  /*0f00*/  HADD2.F32 R224, -RZ, R107.H0_H0 ;  /* 0x2000006bffe07230 */ /* 0x000fc40000004100 */
[----:B------:R-:W-:Y:S02]  /*0f10*/  HADD2.F32 R225, -RZ, R107.H1_H1 ;  /* 0x3000006bffe17230 */ /* 0x000fe40000004100 */
[----:B------:R-:W-:Y:S01]  /*0f20*/  FMUL.FTZ R107, R194, R213 ;  /* 0x000000d5c26b7220 */ /* 0x000fe20000410000 */
[----:B------:R-:W-:Y:S02]  /*0f30*/  HADD2.F32 R214, -RZ, R72.H0_H0 ;  /* 0x20000048ffd67230 */ /* 0x000fe40000004100 */
[----:B------:R-:W-:Y:S01]  /*0f40*/  FMUL.FTZ R210, R205, R210 ;  /* 0x000000d2cdd27220 */ /* 0x000fe20000410000 */
[--C-:B------:R-:W-:Y:S02]  /*0f50*/  HADD2.F32 R218, -RZ, R102.reuse.H0_H0 ;  /* 0x20000066ffda7230 */ /* 0x100fe40000004100 */
[C---:B------:R-:W-:Y:S01]  /*0f60*/  FADD.FTZ R104, -R217.reuse, R220 ;  /* 0x000000dcd9687221 */ /* 0x040fe20000010100 */
[----:B------:R-:W-:Y:S02]  /*0f70*/  HADD2.F32 R221, -RZ, R102.H1_H1 ;  /* 0x30000066ffdd7230 */ /* 0x000fe40000004100 */
[----:B------:R-:W-:Y:S01]  /*0f80*/  FADD.FTZ R102, -R217, R222 ;  /* 0x000000ded9667221 */ /* 0x000fe20000010100 */
[----:B------:R-:W-:-:S02]  /*0f90*/  HADD2.F32 R101, -RZ, R101.H1_H1 ;  /* 0x30000065ff657230 */ /* 0x000fc40000004100 */
[----:B------:R-:W-:Y:S01]  /*0fa0*/  FFMA.FTZ R105, R201, R98, R96 ;  /* 0x00000062c9697223 */ /* 0x000fe20000010060 */
[--C-:B------:R-:W-:Y:S02]  /*0fb0*/  HADD2.F32 R97, -RZ, R103.reuse.H0_H0 ;  /* 0x20000067ff617230 */ /* 0x100fe40000004100 */
[----:B------:R-:W-:Y:S01]  /*0fc0*/  FADD.FTZ R138, R215, R138 ;  /* 0x0000008ad78a7221 */ /* 0x000fe20000010000 */
[----:B------:R-:W-:Y:S02]  /*0fd0*/  HADD2.F32 R209, -RZ, R103.H1_H1 ;  /* 0x30000067ffd17230 */ /* 0x000fe40000004100 */
[-C--:B------:R-:W-:Y:S01]  /*0fe0*/  FMUL.FTZ R103, R192, R215.reuse ;  /* 0x000000d7c0677220 */ /* 0x080fe20000410000 */
[----:B------:R-:W-:Y:S01]  /*0ff0*/  FFMA.FTZ R139, R208, R215, R139 ;  /* 0x000000d7d08b7223 */ /* 0x000fe2000001008b */
[--C-:B------:R-:W-:Y:S02]  /*1000*/  HADD2.F32 R222, -RZ, R73.reuse.H0_H0 ;  /* 0x20000049ffde7230 */ /* 0x100fe40000004100 */
[----:B------:R-:W-:Y:S01]  /*1010*/  FADD.FTZ R148, R99, R148 ;  /* 0x0000009463947221 */ /* 0x000fe20000010000 */
[----:B------:R-:W-:-:S02]  /*1020*/  HADD2.F32 R220, -RZ, R73.H1_H1 ;  /* 0x30000049ffdc7230 */ /* 0x000fc40000004100 */
[-C--:B------:R-:W-:Y:S01]  /*1030*/  FFMA.FTZ R149, R212, R99.reuse, R149 ;  /* 0x00000063d4957223 */ /* 0x080fe20000010095 */
[----:B------:R-:W-:Y:S01]  /*1040*/  FFMA.FTZ R107, R202, R99, R107 ;  /* 0x00000063ca6b7223 */ /* 0x000fe2000001006b */
[----:B------:R-:W-:Y:S01]  /*1050*/  FMUL.FTZ R106, R205, R106 ;  /* 0x0000006acd6a7220 */ /* 0x000fe20000410000 */
[----:B------:R-:W-:Y:S01]  /*1060*/  FMUL.FTZ R96, R191, R219 ;  /* 0x000000dbbf607220 */ /* 0x000fe20000410000 */
[--C-:B------:R-:W-:Y:S02]  /*1070*/  HADD2.F32 R215, -RZ, R77.reuse.H0_H0 ;  /* 0x2000004dffd77230 */ /* 0x100fe40000004100 */
[----:B------:R-:W-:Y:S01]  /*1080*/  FADD.FTZ R144, R98, R144 ;  /* 0x0000009062907221 */ /* 0x000fe20000010000 */
[----:B------:R-:W-:Y:S02]  /*1090*/  HADD2.F32 R73, -RZ, R77.H1_H1 ;  /* 0x3000004dff497230 */ /* 0x000fe40000004100 */
[----:B------:R-:W-:Y:S01]  /*10a0*/  FFMA.FTZ R145, R210, R98, R145 ;  /* 0x00000062d2917223 */ /* 0x000fe20000010091 */
[----:B------:R-:W-:Y:S01]  /*10b0*/  FMUL.FTZ R104, R205, R104 ;  /* 0x00000068cd687220 */ /* 0x000fe20000410000 */
[----:B------:R-:W-:Y:S01]  /*10c0*/  FMUL.FTZ R99, R190, R223 ;  /* 0x000000dfbe637220 */ /* 0x000fe20000410000 */
[----:B------:R-:W-:-:S02]  /*10d0*/  HADD2.F32 R216, -RZ, R72.H1_H1 ;  /* 0x30000048ffd87230 */ /* 0x000fc40000004100 */
[C---:B------:R-:W-:Y:S01]  /*10e0*/  FADD.FTZ R214, -R217.reuse, R214 ;  /* 0x000000d6d9d67221 */ /* 0x040fe20000010100 */
[----:B------:R-:W-:Y:S02]  /*10f0*/  HADD2.F32 R77, -RZ, R80.H0_H0 ;  /* 0x20000050ff4d7230 */ /* 0x000fe40000004100 */
[----:B------:R-:W-:Y:S01]  /*1100*/  FADD.FTZ R98, -R217, R226 ;  /* 0x000000e2d9627221 */ /* 0x000fe20000010100 */
[----:B------:R-:W-:Y:S01]  /*1110*/  FADD.FTZ R140, R101, R140 ;  /* 0x0000008c658c7221 */ /* 0x000fe20000010000 */
[-C--:B------:R-:W-:Y:S01]  /*1120*/  FFMA.FTZ R141, R208, R101.reuse, R141 ;  /* 0x00000065d08d7223 */ /* 0x080fe2000001008d */
[----:B------:R-:W-:Y:S01]  /*1130*/  FFMA.FTZ R103, R200, R101, R103 ;  /* 0x00000065c8677223 */ /* 0x000fe20000010067 */
[----:B------:R-:W-:Y:S01]  /*1140*/  FADD.FTZ R146, R213, R146 ;  /* 0x00000092d5927221 */ /* 0x000fe20000010000 */
[----:B------:R-:W-:Y:S01]  /*1150*/  FFMA.FTZ R147, R212, R213, R147 ;  /* 0x000000d5d4937223 */ /* 0x000fe20000010093 */
[----:B------:R-:W-:Y:S01]  /*1160*/  FADD.FTZ R136, R218, R136 ;  /* 0x00000088da887221 */ /* 0x000fe20000010000 */
[-C--:B------:R-:W-:Y:S01]  /*1170*/  FFMA.FTZ R137, R106, R218.reuse, R137 ;  /* 0x000000da6a897223 */ /* 0x080fe20000010089 */
[----:B------:R-:W-:Y:S01]  /*1180*/  FFMA.FTZ R101, R199, R218, R96 ;  /* 0x000000dac7657223 */ /* 0x000fe20000010060 */
[----:B------:R-:W-:Y:S01]  /*1190*/  FMUL.FTZ R102, R205, R102 ;  /* 0x00000066cd667220 */ /* 0x000fe20000410000 */
[----:B------:R-:W-:Y:S01]  /*11a0*/  FADD.FTZ R150, R100, R150 ;  /* 0x0000009664967221 */ /* 0x000fe20000010000 */
[----:B------:R-:W-:Y:S01]  /*11b0*/  FFMA.FTZ R151, R0, R100, R151 ;  /* 0x0000006400977223 */ /* 0x000fe20000010097 */
[----:B------:R-:W-:-:S02]  /*11c0*/  HADD2.F32 R213, -RZ, R76.H0_H0 ;  /* 0x2000004cffd57230 */ /* 0x000fc40000004100 */
[----:B------:R-:W-:Y:S01]  /*11d0*/  FADD.FTZ R132, R221, R132 ;  /* 0x00000084dd847221 */ /* 0x000fe20000010000 */
[-C--:B------:R-:W-:Y:S01]  /*11e0*/  FFMA.FTZ R133, R104, R221.reuse, R133 ;  /* 0x000000dd68857223 */ /* 0x080fe20000010085 */
[----:B------:R-:W-:Y:S01]  /*11f0*/  FFMA.FTZ R99, R198, R221, R99 ;  /* 0x000000ddc6637223 */ /* 0x000fe20000010063 */
[----:B------:R-:W-:Y:S01]  /*1200*/  FMUL.FTZ R96, R189, R224 ;  /* 0x000000e0bd607220 */ /* 0x000fe20000410000 */
[--C-:B------:R-:W-:Y:S02]  /*1210*/  HADD2.F32 R100, -RZ, R74.reuse.H0_H0 ;  /* 0x2000004aff647230 */ /* 0x100fe40000004100 */
[----:B------:R-:W-:Y:S01]  /*1220*/  FMUL.FTZ R218, R205, R214 ;  /* 0x000000d6cdda7220 */ /* 0x000fe20000410000 */
[----:B------:R-:W-:Y:S02]  /*1230*/  HADD2.F32 R230, -RZ, R74.H1_H1 ;  /* 0x3000004affe67230 */ /* 0x000fe40000004100 */
[----:B------:R-:W-:Y:S01]  /*1240*/  FMUL.FTZ R221, R188, R225 ;  /* 0x000000e1bcdd7220 */ /* 0x000fe20000410000 */
[----:B------:R-:W-:-:S02]  /*1250*/  HADD2.F32 R232, -RZ, R75.H0_H0 ;  /* 0x2000004bffe87230 */ /* 0x000fc40000004100 */
[----:B------:R-:W-:Y:S01]  /*1260*/  FMUL.FTZ R98, R205, R98 ;  /* 0x00000062cd627220 */ /* 0x000fe20000410000 */
[----:B------:R-:W-:Y:S02]  /*1270*/  HADD2.F32 R72, -RZ, R75.H1_H1 ;  /* 0x3000004bff487230 */ /* 0x000fe40000004100 */
[----:B------:R-:W-:Y:S01]  /*1280*/  FMUL.FTZ R214, R179, R77 ;  /* 0x0000004db3d67220 */ /* 0x000fe20000410000 */
[--C-:B------:R-:W-:Y:S02]  /*1290*/  HADD2.F32 R74, -RZ, R78.reuse.H0_H0 ;  /* 0x2000004eff4a7230 */ /* 0x100fe40000004100 */
[----:B------:R-:W-:Y:S01]  /*12a0*/  FADD.FTZ R216, -R217, R216 ;  /* 0x000000d8d9d87221 */ /* 0x000fe20000010100 */
[----:B------:R-:W-:Y:S02]  /*12b0*/  HADD2.F32 R75, -RZ, R78.H1_H1 ;  /* 0x3000004eff4b7230 */ /* 0x000fe40000004100 */
[----:B------:R-:W-:Y:S02]  /*12c0*/  HADD2.F32 R243, -RZ, R80.H1_H1 ;  /* 0x30000050fff37230 */ /* 0x000fe40000004100 */
[----:B------:R-:W-:Y:S01]  /*12d0*/  FADD.FTZ R128, R97, R128 ;  /* 0x0000008061807221 */ /* 0x000fe20000010000 */
[----:B------:R-:W-:-:S02]  /*12e0*/  HADD2.F32 R78, -RZ, R81.H0_H0 ;  /* 0x20000051ff4e7230 */ /* 0x000fc40000004100 */
[----:B------:R-:W-:Y:S01]  /*12f0*/  FFMA.FTZ R129, R102, R97, R129 ;  /* 0x0000006166817223 */ /* 0x000fe20000010081 */
[----:B------:R-:W-:Y:S01]  /*1300*/  FADD.FTZ R142, R211, R142 ;  /* 0x0000008ed38e7221 */ /* 0x000fe20000010000 */
[----:B------:R-:W-:Y:S01]  /*1310*/  FFMA.FTZ R143, R210, R211, R143 ;  /* 0x000000d3d28f7223 */ /* 0x000fe2000001008f */
[----:B------:R-:W-:Y:S01]  /*1320*/  FFMA.FTZ R97, R197, R97, R96 ;  /* 0x00000061c5617223 */ /* 0x000fe20000010060 */
[----:B------:R-:W-:Y:S02]  /*1330*/  HADD2.F32 R211, -RZ, R76.H1_H1 ;  /* 0x3000004cffd37230 */ /* 0x000fe40000004100 */
[----:B------:R-:W-:Y:S01]  /*1340*/  FADD.FTZ R120, R213, R120 ;  /* 0x00000078d5787221 */ /* 0x000fe20000010000 */
[----:B------:R-:W-:Y:S01]  /*1350*/  FFMA.FTZ R121, R218, R213, R121 ;  /* 0x000000d5da797223 */ /* 0x000fe20000010079 */
[----:B------:R-:W-:Y:S01]  /*1360*/  FADD.FTZ R124, R209, R124 ;  /* 0x0000007cd17c7221 */ /* 0x000fe20000010000 */
[-C--:B------:R-:W-:Y:S01]  /*1370*/  FFMA.FTZ R125, R98, R209.reuse, R125 ;  /* 0x000000d1627d7223 */ /* 0x080fe2000001007d */
[----:B------:R-:W-:Y:S01]  /*1380*/  FFMA.FTZ R96, R196, R209, R221 ;  /* 0x000000d1c4607223 */ /* 0x000fe200000100dd */
[----:B------:R-:W-:Y:S01]  /*1390*/  FFMA.FTZ R213, R187, R213, R214 ;  /* 0x000000d5bbd57223 */ /* 0x000fe200000100d6 */
[----:B------:R-:W-:Y:S01]  /*13a0*/  FMUL.FTZ R216, R205, R216 ;  /* 0x000000d8cdd87220 */ /* 0x000fe20000410000 */
[----:B------:R-:W-:Y:S01]  /*13b0*/  FADD.FTZ R214, -R217, R222 ;  /* 0x000000ded9d67221 */ /* 0x000fe20000010100 */
[----:B------:R-:W-:Y:S01]  /*13c0*/  FMUL.FTZ R209, R178, R243 ;  /* 0x000000f3b2d17220 */ /* 0x000fe20000410000 */
[----:B------:R-:W-:Y:S01]  /*13d0*/  FMUL.FTZ R222, R177, R78 ;  /* 0x0000004eb1de7220 */ /* 0x000fe20000410000 */
[----:B------:R-:W-:Y:S01]  /*13e0*/  FADD.FTZ R116, R211, R116 ;  /* 0x00000074d3747221 */ /* 0x000fe20000010000 */
[-C--:B------:R-:W-:Y:S01]  /*13f0*/  FFMA.FTZ R117, R216, R211.reuse, R117 ;  /* 0x000000d3d8757223 */ /* 0x080fe20000010075 */
[----:B------:R-:W-:Y:S01]  /*1400*/  FFMA.FTZ R211, R186, R211, R209 ;  /* 0x000000d3bad37223 */ /* 0x000fe200000100d1 */
[----:B------:R-:W-:-:S02]  /*1410*/  HADD2.F32 R80, -RZ, R82.H0_H0 ;  /* 0x20000052ff507230 */ /* 0x000fc40000004100 */
[----:B------:R-:W-:Y:S01]  /*1420*/  FFMA.FTZ R209, R185, R215, R222 ;  /* 0x000000d7b9d17223 */ /* 0x000fe200000100de */
[----:B------:R-:W-:Y:S02]  /*1430*/  HADD2.F32 R245, -RZ, R82.H1_H1 ;  /* 0x30000052fff57230 */ /* 0x000fe40000004100 */
[--C-:B------:R-:W-:Y:S02]  /*1440*/  HADD2.F32 R244, -RZ, R83.reuse.H0_H0 ;  /* 0x20000053fff47230 */ /* 0x100fe40000004100 */
[----:B------:R-:W-:Y:S02]  /*1450*/  HADD2.F32 R246, -RZ, R83.H1_H1 ;  /* 0x30000053fff67230 */ /* 0x000fe40000004100 */
[--C-:B------:R-:W-:Y:S01]  /*1460*/  HADD2.F32 R252, -RZ, R84.reuse.H1_H1 ;  /* 0x30000054fffc7230 */ /* 0x100fe20000004100 */
[----:B------:R-:W0:Y:S01]  /*1470*/  @P1 LDC.64 R82, c[0x0][0x438] ;  /* 0x00010e00ff521b82 */ /* 0x000e220000000a00 */
[----:B------:R-:W-:Y:S02]  /*1480*/  HADD2.F32 R222, -RZ, R84.H0_H0 ;  /* 0x20000054ffde7230 */ /* 0x000fe40000004100 */
[----:B------:R-:W-:-:S02]  /*1490*/  HADD2.F32 R84, -RZ, R85.H0_H0 ;  /* 0x20000055ff547230 */ /* 0x000fc40000004100 */
[C---:B------:R-:W-:Y:S01]  /*14a0*/  FADD.FTZ R221, -R217.reuse, R220 ;  /* 0x000000dcd9dd7221 */ /* 0x040fe20000010100 */
[----:B------:R-:W-:Y:S01]  /*14b0*/  FADD.FTZ R126, R224, R126 ;  /* 0x0000007ee07e7221 */ /* 0x000fe20000010000 */
[----:B------:R-:W-:Y:S01]  /*14c0*/  FFMA.FTZ R127, R102, R224, R127 ;  /* 0x000000e0667f7223 */ /* 0x000fe2000001007f */
[--C-:B------:R-:W-:Y:S02]  /*14d0*/  HADD2.F32 R224, -RZ, R86.reuse.H0_H0 ;  /* 0x20000056ffe07230 */ /* 0x100fe40000004100 */
[----:B------:R-:W-:Y:S01]  /*14e0*/  FADD.FTZ R220, -R217, R84 ;  /* 0x00000054d9dc7221 */ /* 0x000fe20000010100 */
[----:B------:R-:W-:Y:S01]  /*14f0*/  FADD.FTZ R84, RZ, R207 ;  /* 0x000000cfff547221 */ /* 0x000fe20000010000 */
[----:B------:R-:W-:Y:S02]  /*1500*/  HADD2.F32 R86, -RZ, R86.H1_H1 ;  /* 0x30000056ff567230 */ /* 0x000fe40000004100 */
[----:B------:R-:W-:Y:S01]  /*1510*/  FADD.FTZ R134, R219, R134 ;  /* 0x00000086db867221 */ /* 0x000fe20000010000 */
[----:B------:R-:W-:Y:S01]  /*1520*/  FFMA.FTZ R135, R106, R219, R135 ;  /* 0x000000db6a877223 */ /* 0x000fe20000010087 */
[----:B------:R-:W-:Y:S01]  /*1530*/  FADD.FTZ R84, R107, R84 ;  /* 0x000000546b547221 */ /* 0x000fe20000010000 */
[C---:B------:R-:W-:Y:S01]  /*1540*/  FADD.FTZ R219, -R217.reuse, R100 ;  /* 0x00000064d9db7221 */ /* 0x040fe20000010100 */
[----:B------:R-:W-:Y:S01]  /*1550*/  FADD.FTZ R100, -R217, R86 ;  /* 0x00000056d9647221 */ /* 0x000fe20000010100 */
[----:B------:R-:W1:Y:S01]  /*1560*/  @P1 LDC.64 R226, c[0x0][0x438] ;  /* 0x00010e00ffe21b82 */ /* 0x000e620000000a00 */
[----:B------:R-:W-:-:S02]  /*1570*/  HADD2.F32 R86, -RZ, R88.H0_H0 ;  /* 0x20000058ff567230 */ /* 0x000fc40000004100 */
[----:B------:R-:W-:Y:S02]  /*1580*/  HADD2.F32 R247, -RZ, R88.H1_H1 ;  /* 0x30000058fff77230 */ /* 0x000fe40000004100 */
[----:B------:R-:W-:-:S04]  /*1590*/  FADD.FTZ R88, R105, R84 ;  /* 0x0000005469587221 */ /* 0x000fc80000010000 */
[----:B------:R-:W-:Y:S01]  /*15a0*/  FADD.FTZ R88, R103, R88 ;  /* 0x0000005867587221 */ /* 0x000fe20000010000 */
[----:B0-----:R-:W-:-:S04]  /*15b0*/  @P1 IMAD.WIDE.U32 R82, R206, 0x10, R82 ;  /* 0x00000010ce521825 */ /* 0x001fc800078e0052 */
[----:B------:R-:W-:Y:S01]  /*15c0*/  FADD.FTZ R88, R101, R88 ;  /* 0x0000005865587221 */ /* 0x000fe20000010000 */
[----:B------:R-:W-:Y:S01]  /*15d0*/  HADD2.F32 R250, -RZ, R85.H1_H1 ;  /* 0x30000055fffa7230 */ /* 0x000fe20000004100 */
[----:B------:R0:W5:Y:S02]  /*15e0*/  @P1 LDG.E.128 R52, desc[UR12][R82.64] ;  /* 0x0000000c52341981 */ /* 0x000164000c1e1d00 */
[----:B------:R-:W-:Y:S01]  /*15f0*/  FADD.FTZ R88, R99, R88 ;  /* 0x0000005863587221 */ /* 0x000fe20000010000 */
[--C-:B------:R-:W-:Y:S02]  /*1600*/  HADD2.F32 R248, -RZ, R89.reuse.H0_H0 ;  /* 0x20000059fff87230 */ /* 0x100fe40000004100 */
[----:B------:R-:W-:Y:S02]  /*1610*/  HADD2.F32 R85, -RZ, R89.H1_H1 ;  /* 0x30000059ff557230 */ /* 0x000fe40000004100 */
[----:B------:R-:W-:Y:S01]  /*1620*/  FFMA.FTZ R89, R0, R207, RZ ;  /* 0x000000cf00597223 */ /* 0x000fe200000100ff */
[----:B0-----:R-:W-:-:S02]  /*1630*/  HADD2.F32 R82, -RZ, R91.H0_H0 ;  /* 0x2000005bff527230 */ /* 0x001fc40000004100 */
[----:B------:R-:W-:Y:S02]  /*1640*/  HADD2.F32 R83, -RZ, R91.H1_H1 ;  /* 0x3000005bff537230 */ /* 0x000fe40000004100 */
[----:B------:R-:W-:Y:S01]  /*1650*/  FADD.FTZ R91, R97, R88 ;  /* 0x00000058615b7221 */ /* 0x000fe20000010000 */
[----:B------:R-:W-:-:S03]  /*1660*/  FFMA.FTZ R89, R212, R107, R89 ;  /* 0x0000006bd4597223 */ /* 0x000fc60000010059 */
[----:B------:R-:W-:Y:S01]  /*1670*/  FADD.FTZ R88, R96, R91 ;  /* 0x0000005b60587221 */ /* 0x000fe20000010000 */
[----:B-1----:R-:W-:-:S04]  /*1680*/  @P1 IMAD.WIDE.U32 R226, R153, 0x10, R226 ;  /* 0x0000001099e21825 */ /* 0x002fc800078e00e2 */
[----:B------:R-:W-:Y:S01]  /*1690*/  FFMA.FTZ R89, R210, R105, R89 ;  /* 0x00000069d2597223 */ /* 0x000fe20000010059 */
[----:B------:R-:W-:Y:S01]  /*16a0*/  FADD.FTZ R88, R213, R88 ;  /* 0x00000058d5587221 */ /* 0x000fe20000010000 */
[----:B------:R-:W-:Y:S02]  /*16b0*/  HADD2.F32 R81, -RZ, R81.H1_H1 ;  /* 0x30000051ff517230 */ /* 0x000fe40000004100 */
[----:B------:R-:W-:Y:S01]  /*16c0*/  FFMA.FTZ R89, R208, R103, R89 ;  /* 0x00000067d0597223 */ /* 0x000fe20000010059 */
[----:B------:R0:W5:Y:S01]  /*16d0*/  @P1 LDG.E.128 R60, desc[UR12][R226.64] ;  /* 0x0000000ce23c1981 */ /* 0x000162000c1e1d00 */
[----:B------:R-:W-:Y:S01]  /*16e0*/  FADD.FTZ R88, R211, R88 ;  /* 0x00000058d3587221 */ /* 0x000fe20000010000 */
[--C-:B------:R-:W-:Y:S02]  /*16f0*/  HADD2.F32 R234, -RZ, R87.reuse.H0_H0 ;  /* 0x20000057ffea7230 */ /* 0x100fe40000004100 */
[----:B------:R-:W-:Y:S01]  /*1700*/  FFMA.FTZ R89, R106, R101, R89 ;  /* 0x000000656a597223 */ /* 0x000fe20000010059 */
[----:B------:R-:W-:-:S02]  /*1710*/  HADD2.F32 R236, -RZ, R87.H1_H1 ;  /* 0x30000057ffec7230 */ /* 0x000fc40000004100 */
[--C-:B------:R-:W-:Y:S02]  /*1720*/  HADD2.F32 R84, -RZ, R90.reuse.H0_H0 ;  /* 0x2000005aff547230 */ /* 0x100fe40000004100 */
[----:B------:R-:W-:Y:S02]  /*1730*/  HADD2.F32 R87, -RZ, R90.H1_H1 ;  /* 0x3000005aff577230 */ /* 0x000fe40000004100 */
[----:B0-----:R-:W-:Y:S01]  /*1740*/  FMUL.FTZ R227, R176, R81 ;  /* 0x00000051b0e37220 */ /* 0x001fe20000410000 */
[----:B------:R-:W-:Y:S01]  /*1750*/  FADD.FTZ R90, R209, R88 ;  /* 0x00000058d15a7221 */ /* 0x000fe20000010000 */
[----:B------:R-:W-:Y:S02]  /*1760*/  FMUL.FTZ R88, R175, R80 ;  /* 0x00000050af587220 */ /* 0x000fe40000410000 */
[----:B------:R-:W-:Y:S01]  /*1770*/  FFMA.FTZ R227, R184, R73, R227 ;  /* 0x00000049b8e37223 */ /* 0x000fe200000100e3 */
[----:B------:R-:W-:Y:S01]  /*1780*/  FADD.FTZ R230, -R217, R230 ;  /* 0x000000e6d9e67221 */ /* 0x000fe20000010100 */
[----:B------:R-:W-:Y:S01]  /*1790*/  FFMA.FTZ R89, R104, R99, R89 ;  /* 0x0000006368597223 */ /* 0x000fe20000010059 */
[----:B------:R-:W-:Y:S01]  /*17a0*/  FMUL.FTZ R91, R174, R245 ;  /* 0x000000f5ae5b7220 */ /* 0x000fe20000410000 */
[----:B------:R-:W-:Y:S01]  /*17b0*/  FFMA.FTZ R229, R183, R74, R88 ;  /* 0x0000004ab7e57223 */ /* 0x000fe20000010058 */
[----:B------:R-:W-:Y:S01]  /*17c0*/  FADD.FTZ R90, R227, R90 ;  /* 0x0000005ae35a7221 */ /* 0x000fe20000010000 */
[----:B------:R-:W-:Y:S01]  /*17d0*/  FADD.FTZ R122, R225, R122 ;  /* 0x0000007ae17a7221 */ /* 0x000fe20000010000 */
[----:B------:R-:W-:Y:S01]  /*17e0*/  FFMA.FTZ R123, R98, R225, R123 ;  /* 0x000000e1627b7223 */ /* 0x000fe2000001007b */
[----:B------:R-:W-:Y:S01]  /*17f0*/  FMUL.FTZ R225, R205, R230 ;  /* 0x000000e6cde17220 */ /* 0x000fe20000410000 */
[----:B------:R-:W-:Y:S01]  /*1800*/  FFMA.FTZ R89, R102, R97, R89 ;  /* 0x0000006166597223 */ /* 0x000fe20000010059 */
[----:B------:R-:W-:-:S02]  /*1810*/  HADD2.F32 R76, -RZ, R79.H0_H0 ;  /* 0x2000004fff4c7230 */ /* 0x000fc40000004100 */
[----:B------:R-:W-:Y:S01]  /*1820*/  FFMA.FTZ R230, R182, R75, R91 ;  /* 0x0000004bb6e67223 */ /* 0x000fe2000001005b */
[----:B------:R-:W-:Y:S01]  /*1830*/  FMUL.FTZ R88, R173, R244 ;  /* 0x000000f4ad587220 */ /* 0x000fe20000410000 */
[----:B------:R-:W-:Y:S01]  /*1840*/  FADD.FTZ R91, R229, R90 ;  /* 0x0000005ae55b7221 */ /* 0x000fe20000010000 */
[C---:B------:R-:W-:Y:S01]  /*1850*/  FADD.FTZ R235, -R217.reuse, R72 ;  /* 0x00000048d9eb7221 */ /* 0x040fe20000010100 */
[----:B------:R-:W-:Y:S01]  /*1860*/  FADD.FTZ R72, -R217, R236 ;  /* 0x000000ecd9487221 */ /* 0x000fe20000010100 */
[----:B------:R-:W-:Y:S01]  /*1870*/  FFMA.FTZ R89, R98, R96, R89 ;  /* 0x0000006062597223 */ /* 0x000fe20000010059 */
[----:B------:R-:W-:Y:S02]  /*1880*/  HADD2.F32 R79, -RZ, R79.H1_H1 ;  /* 0x3000004fff4f7230 */ /* 0x000fe40000004100 */
[----:B------:R-:W-:Y:S01]  /*1890*/  FMUL.FTZ R214, R205, R214 ;  /* 0x000000d6cdd67220 */ /* 0x000fe20000410000 */
[--C-:B------:R-:W-:Y:S02]  /*18a0*/  HADD2.F32 R236, -RZ, R92.reuse.H0_H0 ;  /* 0x2000005cffec7230 */ /* 0x100fe40000004100 */
[----:B------:R-:W-:Y:S01]  /*18b0*/  FFMA.FTZ R231, R181, R76, R88 ;  /* 0x0000004cb5e77223 */ /* 0x000fe20000010058 */
[----:B------:R-:W-:Y:S01]  /*18c0*/  FADD.FTZ R90, R230, R91 ;  /* 0x0000005be65a7221 */ /* 0x000fe20000010000 */
[----:B------:R-:W-:Y:S01]  /*18d0*/  FMUL.FTZ R233, R172, R246 ;  /* 0x000000f6ace97220 */ /* 0x000fe20000410000 */
[----:B------:R-:W-:Y:S01]  /*18e0*/  FFMA.FTZ R89, R218, R213, R89 ;  /* 0x000000d5da597223 */ /* 0x000fe20000010059 */
[----:B------:R-:W-:Y:S01]  /*18f0*/  FADD.FTZ R112, R215, R112 ;  /* 0x00000070d7707221 */ /* 0x000fe20000010000 */
[----:B------:R-:W-:Y:S01]  /*1900*/  FFMA.FTZ R113, R214, R215, R113 ;  /* 0x000000d7d6717223 */ /* 0x000fe20000010071 */
[----:B------:R-:W-:-:S02]  /*1910*/  HADD2.F32 R239, -RZ, R92.H1_H1 ;  /* 0x3000005cffef7230 */ /* 0x000fc40000004100 */
[----:B------:R-:W-:Y:S01]  /*1920*/  FADD.FTZ R215, -R217, R222 ;  /* 0x000000ded9d77221 */ /* 0x000fe20000010100 */
[----:B------:R-:W-:Y:S01]  /*1930*/  FMUL.FTZ R88, R163, R236 ;  /* 0x000000eca3587220 */ /* 0x000fe20000410000 */
[----:B------:R-:W-:Y:S01]  /*1940*/  FFMA.FTZ R233, R180, R79, R233 ;  /* 0x0000004fb4e97223 */ /* 0x000fe200000100e9 */
[----:B------:R-:W-:Y:S01]  /*1950*/  FADD.FTZ R90, R231, R90 ;  /* 0x0000005ae75a7221 */ /* 0x000fe20000010000 */
[C---:B------:R-:W-:Y:S01]  /*1960*/  FADD.FTZ R222, -R217.reuse, R224 ;  /* 0x000000e0d9de7221 */ /* 0x040fe20000010100 */
[----:B------:R-:W-:Y:S01]  /*1970*/  FADD.FTZ R224, -R217, R234 ;  /* 0x000000ead9e07221 */ /* 0x000fe20000010100 */
[--C-:B------:R-:W-:Y:S02]  /*1980*/  HADD2.F32 R237, -RZ, R93.reuse.H1_H1 ;  /* 0x3000005dffed7230 */ /* 0x100fe40000004100 */
[----:B------:R-:W-:Y:S01]  /*1990*/  FFMA.FTZ R91, R216, R211, R89 ;  /* 0x000000d3d85b7223 */ /* 0x000fe20000010059 */
[----:B------:R-:W-:Y:S02]  /*19a0*/  HADD2.F32 R234, -RZ, R93.H0_H0 ;  /* 0x2000005dffea7230 */ /* 0x000fe40000004100 */
[----:B------:R-:W-:Y:S01]  /*19b0*/  FFMA.FTZ R88, R171, R86, R88 ;  /* 0x00000056ab587223 */ /* 0x000fe20000010058 */
[----:B------:R-:W-:Y:S01]  /*19c0*/  FMUL.FTZ R89, R162, R239 ;  /* 0x000000efa2597220 */ /* 0x000fe20000410000 */
[----:B------:R-:W-:Y:S01]  /*19d0*/  FADD.FTZ R93, R233, R90 ;  /* 0x0000005ae95d7221 */ /* 0x000fe20000010000 */
[----:B------:R-:W-:-:S02]  /*19e0*/  HADD2.F32 R241, -RZ, R95.H0_H0 ;  /* 0x2000005ffff17230 */ /* 0x000fc40000004100 */
[----:B------:R-:W-:Y:S01]  /*19f0*/  FMUL.FTZ R226, R205, R221 ;  /* 0x000000ddcde27220 */ /* 0x000fe20000410000 */
[----:B------:R-:W-:Y:S02]  /*1a00*/  HADD2.F32 R242, -RZ, R95.H1_H1 ;  /* 0x3000005ffff27230 */ /* 0x000fe40000004100 */
[----:B------:R-:W-:Y:S01]  /*1a10*/  FFMA.FTZ R91, R214, R209, R91 ;  /* 0x000000d1d65b7223 */ /* 0x000fe2000001005b */
[----:B------:R-:W-:Y:S01]  /*1a20*/  FMUL.FTZ R95, R160, R237 ;  /* 0x000000eda05f7220 */ /* 0x000fe20000410000 */
[----:B------:R-:W-:Y:S01]  /*1a30*/  FFMA.FTZ R89, R170, R247, R89 ;  /* 0x000000f7aa597223 */ /* 0x000fe20000010059 */
[----:B------:R-:W-:Y:S01]  /*1a40*/  FADD.FTZ R92, R88, R93 ;  /* 0x0000005d585c7221 */ /* 0x000fe20000010000 */
[----:B------:R-:W-:Y:S01]  /*1a50*/  FMUL.FTZ R90, R161, R234 ;  /* 0x000000eaa15a7220 */ /* 0x000fe20000410000 */
[----:B------:R-:W-:Y:S01]  /*1a60*/  FFMA.FTZ R93, R226, R227, R91 ;  /* 0x000000e3e25d7223 */ /* 0x000fe2000001005b */
[--C-:B------:R-:W-:Y:S02]  /*1a70*/  HADD2.F32 R238, -RZ, R94.reuse.H0_H0 ;  /* 0x2000005effee7230 */ /* 0x100fe40000004100 */
[----:B------:R-:W-:Y:S01]  /*1a80*/  FMUL.FTZ R228, R205, R219 ;  /* 0x000000dbcde47220 */ /* 0x000fe20000410000 */
[----:B------:R-:W-:Y:S01]  /*1a90*/  FFMA.FTZ R91, R168, R85, R95 ;  /* 0x00000055a85b7223 */ /* 0x000fe2000001005f */
[----:B------:R-:W-:Y:S01]  /*1aa0*/  FFMA.FTZ R90, R169, R248, R90 ;  /* 0x000000f8a95a7223 */ /* 0x000fe2000001005a */
[----:B------:R-:W-:Y:S01]  /*1ab0*/  FADD.FTZ R95, R92, R89 ;  /* 0x000000595c5f7221 */ /* 0x000fe20000010000 */
[----:B------:R-:W-:-:S02]  /*1ac0*/  HADD2.F32 R240, -RZ, R94.H1_H1 ;  /* 0x3000005efff07230 */ /* 0x000fc40000004100 */
[C---:B------:R-:W-:Y:S01]  /*1ad0*/  FADD.FTZ R232, -R217.reuse, R232 ;  /* 0x000000e8d9e87221 */ /* 0x040fe20000010100 */
[C---:B------:R-:W-:Y:S01]  /*1ae0*/  FADD.FTZ R252, -R217.reuse, R252 ;  /* 0x000000fcd9fc7221 */ /* 0x040fe20000010100 */
[----:B------:R-:W-:Y:S01]  /*1af0*/  FADD.FTZ R250, -R217, R250 ;  /* 0x000000fad9fa7221 */ /* 0x000fe20000010100 */
[----:B------:R-:W-:Y:S01]  /*1b00*/  FFMA.FTZ R94, R228, R229, R93 ;  /* 0x000000e5e45e7223 */ /* 0x000fe2000001005d */
[----:B------:R-:W-:Y:S01]  /*1b10*/  FMUL.FTZ R93, R159, R238 ;  /* 0x000000ee9f5d7220 */ /* 0x000fe20000410000 */
[----:B------:R-:W-:Y:S01]  /*1b20*/  FADD.FTZ R217, R95, R90 ;  /* 0x0000005a5fd97221 */ /* 0x000fe20000010000 */
[----:B------:R-:W-:Y:S01]  /*1b30*/  FMUL.FTZ R219, R158, R240 ;  /* 0x000000f09edb7220 */ /* 0x000fe20000410000 */
[----:B------:R-:W-:Y:S01]  /*1b40*/  FMUL.FTZ R232, R205, R232 ;  /* 0x000000e8cde87220 */ /* 0x000fe20000410000 */
[----:B------:R-:W-:Y:S01]  /*1b50*/  FFMA.FTZ R93, R167, R84, R93 ;  /* 0x00000054a75d7223 */ /* 0x000fe2000001005d */
[----:B------:R-:W-:Y:S01]  /*1b60*/  FADD.FTZ R217, R217, R91 ;  /* 0x0000005bd9d97221 */ /* 0x000fe20000010000 */
[----:B------:R-:W-:Y:S01]  /*1b70*/  FFMA.FTZ R95, R225, R230, R94 ;  /* 0x000000e6e15f7223 */ /* 0x000fe2000001005e */
[----:B------:R-:W-:Y:S01]  /*1b80*/  FMUL.FTZ R221, R157, R241 ;  /* 0x000000f19ddd7220 */ /* 0x000fe20000410000 */
[----:B------:R-:W-:Y:S01]  /*1b90*/  FMUL.FTZ R92, R205, R215 ;  /* 0x000000d7cd5c7220 */ /* 0x000fe20000410000 */
[----:B------:R-:W-:Y:S01]  /*1ba0*/  FFMA.FTZ R94, R166, R87, R219 ;  /* 0x00000057a65e7223 */ /* 0x000fe200000100db */
[----:B------:R-:W-:Y:S01]  /*1bb0*/  FADD.FTZ R217, R217, R93 ;  /* 0x0000005dd9d97221 */ /* 0x000fe20000010000 */
[----:B------:R-:W-:Y:S01]  /*1bc0*/  FMUL.FTZ R235, R205, R235 ;  /* 0x000000ebcdeb7220 */ /* 0x000fe20000410000 */
[----:B------:R-:W-:Y:S01]  /*1bd0*/  FFMA.FTZ R215, R232, R231, R95 ;  /* 0x000000e7e8d77223 */ /* 0x000fe2000001005f */
[----:B------:R-:W-:Y:S01]  /*1be0*/  FFMA.FTZ R95, R165, R82, R221 ;  /* 0x00000052a55f7223 */ /* 0x000fe200000100dd */
[----:B------:R-:W-:Y:S01]  /*1bf0*/  FADD.FTZ R130, R223, R130 ;  /* 0x00000082df827221 */ /* 0x000fe20000010000 */
        /* <DEDUP_REMOVED lines=26> */
[----:B0-----:R-:W-:-:S05]  /*1da0*/  FADD.FTZ R249, R72, R249 ;  /* 0x000000f948f97221 */ /* 0x001fca0000010000 */
[----:B------:R-:W0:Y:S01]  /*1db0*/  SHFL.DOWN PT, R100, R249, 0x8, 0x1f ;  /* 0x09001f00f9647f89 */ /* 0x000e2200000e0000 */
[----:B-1----:R-:W-:Y:S01]  /*1dc0*/  FADD.FTZ R251, R250, R251 ;  /* 0x000000fbfafb7221 */ /* 0x002fe20000010000 */
[----:B0-----:R-:W-:-:S04]  /*1dd0*/  FADD.FTZ R252, R249, R100 ;  /* 0x00000064f9fc7221 */ /* 0x001fc80000010000 */
[----:B------:R-:W0:Y:S02]  /*1de0*/  SHFL.DOWN PT, R100, R251, 0x4, 0x1f ;  /* 0x08801f00fb647f89 */ /* 0x000e2400000e0000 */
[----:B0-----:R-:W-:Y:S02]  /*1df0*/  FADD.FTZ R251, R251, R100 ;  /* 0x00000064fbfb7221 */ /* 0x001fe40000010000 */
[----:B------:R-:W0:Y:S04]  /*1e00*/  SHFL.DOWN PT, R100, R252, 0x4, 0x1f ;  /* 0x08801f00fc647f89 */ /* 0x000e2800000e0000 */
[----:B------:R-:W1:Y:S01]  /*1e10*/  SHFL.DOWN PT, R72, R251, 0x2, 0x1f ;  /* 0x08401f00fb487f89 */ /* 0x000e6200000e0000 */
[----:B0-----:R-:W-:Y:S01]  /*1e20*/  FADD.FTZ R100, R252, R100 ;  /* 0x00000064fc647221 */ /* 0x001fe20000010000 */
[----:B-1----:R-:W-:-:S04]  /*1e30*/  FADD.FTZ R249, R251, R72 ;  /* 0x00000048fbf97221 */ /* 0x002fc80000010000 */
[----:B------:R-:W0:Y:S01]  /*1e40*/  SHFL.DOWN PT, R72, R100, 0x2, 0x1f ;  /* 0x08401f0064487f89 */ /* 0x000e2200000e0000 */
[----:B------:R-:W-:Y:S01]  /*1e50*/  FADD.FTZ R108, R73, R108 ;  /* 0x0000006c496c7221 */ /* 0x000fe20000010000 */
[----:B------:R-:W-:Y:S02]  /*1e60*/  FFMA.FTZ R109, R226, R73, R109 ;  /* 0x00000049e26d7223 */ /* 0x000fe4000001006d */
[----:B------:R-:W1:Y:S01]  /*1e70*/  SHFL.DOWN PT, R73, R249, 0x1, 0x1f ;  /* 0x08201f00f9497f89 */ /* 0x000e6200000e0000 */
[----:B0-----:R-:W-:Y:S02]  /*1e80*/  FADD.FTZ R250, R100, R72 ;  /* 0x0000004864fa7221 */ /* 0x001fe40000010000 */
[----:B------:R-:W0:Y:S01]  /*1e90*/  S2R R100, SR_TID.X ;  /* 0x0000000000647919 */ /* 0x000e220000002100 */
[----:B-1----:R-:W-:Y:S02]  /*1ea0*/  FADD.FTZ R72, R249, R73 ;  /* 0x00000049f9487221 */ /* 0x002fe40000010000 */
[----:B------:R-:W1:Y:S01]  /*1eb0*/  SHFL.DOWN PT, R73, R250, 0x1, 0x1f ;  /* 0x08201f00fa497f89 */ /* 0x000e6200000e0000 */
[----:B------:R-:W-:Y:S01]  /*1ec0*/  BSSY.RECONVERGENT B0, `(.L_x_368) ;  /* 0x000000c000007945 */ /* 0x000fe20003800200 */
[----:B0-----:R-:W-:Y:S01]  /*1ed0*/  LOP3.LUT P2, RZ, R100, 0x1f, RZ, 0xc0, !PT ;  /* 0x0000001f64ff7812 */ /* 0x001fe2000784c0ff */
[----:B-1----:R-:W-:-:S12]  /*1ee0*/  FADD.FTZ R73, R250, R73 ;  /* 0x00000049fa497221 */ /* 0x002fd80000010000 */
        /* <DEDUP_REMOVED lines=9> */
.L_x_369:
[----:B------:R-:W-:Y:S05]  /*1f80*/  BSYNC.RECONVERGENT B0 ;  /* 0x0000000000007941 */ /* 0x000fea0003800200 */
.L_x_368:
        /* <DEDUP_REMOVED lines=38> */
[----:B------:R-:W-:Y:S01]  /*21f0*/  UISETP.NE.U32.AND UP0, UPT, UR14, URZ, UPT ;  /* 0x000000ff0e00728c */ /* 0x000fe2000bf05070 */
        /* <DEDUP_REMOVED lines=93> */
[----:B------:R-:W-:Y:S01]  /*27d0*/  F2FP.F16.F32.PACK_AB R72, R77, R0 ;  /* 0x000000004d48723e */ /* 0x000fe200000000ff */
[----:B------:R-:W-:Y:S06]  /*27e0*/  BRA `(.L_x_373) ;  /* 0x0000001000607947 */ /* 0x000fec0003800000 */
.L_x_372:
        /* <DEDUP_REMOVED lines=33> */
.L_x_371:
        /* <DEDUP_REMOVED lines=36> */
.L_x_374:
        /* <DEDUP_REMOVED lines=37> */
.L_x_370:
        /* <DEDUP_REMOVED lines=12> */
[----:B------:R-:W-:Y:S01]  /*2f50*/  FADD.FTZ R207, R207, -R0 ;  /* 0x80000000cfcf7221 */ /* 0x000fe20000010000 */
[--C-:B-----5:R-:W-:Y:S02]  /*2f60*/  HADD2.F32 R72, -RZ, R55.reuse.H0_H0 ;  /* 0x20000037ff487230 */ /* 0x120fe40000004100 */
[----:B------:R-:W-:Y:S01]  /*2f70*/  FADD.FTZ R75, R97, -R102 ;  /* 0x80000066614b7221 */ /* 0x000fe20000010000 */
[----:B------:R-:W-:Y:S02]  /*2f80*/  HADD2.F32 R74, -RZ, R55.H1_H1 ;  /* 0x30000037ff4a7230 */ /* 0x000fe40000004100 */
[----:B------:R-:W-:Y:S01]  /*2f90*/  FADD.FTZ R81, R96, -R79 ;  /* 0x8000004f60517221 */ /* 0x000fe20000010000 */
[----:B------:R-:W-:-:S02]  /*2fa0*/  HADD2.F32 R0, -RZ, R54.H0_H0 ;  /* 0x20000036ff007230 */ /* 0x000fc40000004100 */
[----:B------:R-:W-:Y:S01]  /*2fb0*/  FADD.FTZ R101, R101, -R106 ;  /* 0x8000006a65657221 */ /* 0x000fe20000010000 */
[-CC-:B------:R-:W-:Y:S01]  /*2fc0*/  FFMA.FTZ R212, R212, R85.reuse, R87.reuse ;  /* 0x00000055d4d47223 */ /* 0x180fe20000010057 */
[-CC-:B------:R-:W-:Y:S01]  /*2fd0*/  FFMA.FTZ R210, R210, R85.reuse, R87.reuse ;  /* 0x00000055d2d27223 */ /* 0x180fe20000010057 */
[-CC-:B------:R-:W-:Y:S01]  /*2fe0*/  FFMA.FTZ R208, R208, R85.reuse, R87.reuse ;  /* 0x00000055d0d07223 */ /* 0x180fe20000010057 */
[----:B------:R-:W-:Y:S01]  /*2ff0*/  FFMA.FTZ R104, R104, R85, R87 ;  /* 0x0000005568687223 */ /* 0x000fe20000010057 */
[C---:B------:R-:W-:Y:S01]  /*3000*/  FFMA.FTZ R75, R205.reuse, R75, R72 ;  /* 0x0000004bcd4b7223 */ /* 0x040fe20000010048 */
[C---:B------:R-:W-:Y:S01]  /*3010*/  FFMA.FTZ R82, R205.reuse, R81, R74 ;  /* 0x00000051cd527223 */ /* 0x040fe2000001004a */
[----:B------:R-:W-:Y:S01]  /*3020*/  FFMA.FTZ R78, R205, R101, R0 ;  /* 0x00000065cd4e7223 */ /* 0x000fe20000010000 */
[----:B------:R-:W-:Y:S02]  /*3030*/  HADD2.F32 R80, -RZ, R54.H1_H1 ;  /* 0x30000036ff507230 */ /* 0x000fe40000004100 */
[----:B------:R-:W-:Y:S01]  /*3040*/  FADD.FTZ R77, R107, -R212 ;  /* 0x800000d46b4d7221 */ /* 0x000fe20000010000 */
[----:B------:R-:W-:-:S02]  /*3050*/  HADD2.F32 R74, -RZ, R53.H0_H0 ;  /* 0x20000035ff4a7230 */ /* 0x000fc40000004100 */
[----:B------:R-:W-:Y:S01]  /*3060*/  FADD.FTZ R73, R105, -R210 ;  /* 0x800000d269497221 */ /* 0x000fe20000010000 */
[----:B------:R-:W-:Y:S02]  /*3070*/  HADD2.F32 R76, -RZ, R53.H1_H1 ;  /* 0x30000035ff4c7230 */ /* 0x000fe40000004100 */
[----:B------:R-:W-:Y:S01]  /*3080*/  FADD.FTZ R103, R103, -R208 ;  /* 0x800000d067677221 */ /* 0x000fe20000010000 */
[--C-:B------:R-:W-:Y:S02]  /*3090*/  HADD2.F32 R0, -RZ, R52.reuse.H0_H0 ;  /* 0x20000034ff007230 */ /* 0x100fe40000004100 */
[----:B------:R-:W-:Y:S01]  /*30a0*/  FADD.FTZ R79, R99, -R104 ;  /* 0x80000068634f7221 */ /* 0x000fe20000010000 */
[----:B------:R-:W-:Y:S02]  /*30b0*/  HADD2.F32 R72, -RZ, R52.H1_H1 ;  /* 0x30000034ff487230 */ /* 0x000fe40000004100 */
        /* <DEDUP_REMOVED lines=10> */
.L_x_376:
[-CC-:B------:R-:W-:Y:S01]  /*3160*/  FFMA.FTZ R0, R0, R85.reuse, R87.reuse ;  /* 0x0000005500007223 */ /* 0x180fe20000010057 */
[-CC-:B------:R-:W-:Y:S01]  /*3170*/  FFMA.FTZ R210, R210, R85.reuse, R87.reuse ;  /* 0x00000055d2d27223 */ /* 0x180fe20000010057 */
[-CC-:B------:R-:W-:Y:S01]  /*3180*/  FFMA.FTZ R106, R106, R85.reuse, R87.reuse ;  /* 0x000000556a6a7223 */ /* 0x180fe20000010057 */
[----:B------:R-:W-:Y:S01]  /*3190*/  FFMA.FTZ R73, R98, R85, R87 ;  /* 0x0000005562497223 */ /* 0x000fe20000010057 */
[----:B-----5:R-:W-:Y:S02]  /*31a0*/  HADD2.F32 R68, -RZ, R52.H0_H0 ;  /* 0x20000034ff447230 */ /* 0x020fe40000004100 */
[----:B------:R-:W-:Y:S01]  /*31b0*/  FADD.FTZ R0, R207, -R0 ;  /* 0x80000000cf007221 */ /* 0x000fe20000010000 */
[----:B------:R-:W-:Y:S02]  /*31c0*/  HADD2.F32 R69, -RZ, R53.H0_H0 ;  /* 0x20000035ff457230 */ /* 0x000fe40000004100 */
[----:B------:R-:W-:Y:S01]  /*31d0*/  FADD.FTZ R210, R105, -R210 ;  /* 0x800000d269d27221 */ /* 0x000fe20000010000 */
[----:B------:R-:W-:-:S02]  /*31e0*/  HADD2.F32 R71, -RZ, R54.H0_H0 ;  /* 0x20000036ff477230 */ /* 0x000fc40000004100 */
[----:B------:R-:W-:Y:S01]  /*31f0*/  FADD.FTZ R106, R101, -R106 ;  /* 0x8000006a656a7221 */ /* 0x000fe20000010000 */
[-CC-:B------:R-:W-:Y:S01]  /*3200*/  FFMA.FTZ R212, R212, R85.reuse, R87.reuse ;  /* 0x00000055d4d47223 */ /* 0x180fe20000010057 */
[-CC-:B------:R-:W-:Y:S01]  /*3210*/  FFMA.FTZ R208, R208, R85.reuse, R87.reuse ;  /* 0x00000055d0d07223 */ /* 0x180fe20000010057 */
[-CC-:B------:R-:W-:Y:S01]  /*3220*/  FFMA.FTZ R104, R104, R85.reuse, R87.reuse ;  /* 0x0000005568687223 */ /* 0x180fe20000010057 */
[----:B------:R-:W-:Y:S01]  /*3230*/  FFMA.FTZ R102, R102, R85, R87 ;  /* 0x0000005566667223 */ /* 0x000fe20000010057 */
[----:B------:R-:W-:Y:S01]  /*3240*/  FADD.FTZ R96, R96, -R73 ;  /* 0x8000004960607221 */ /* 0x000fe20000010000 */
[C---:B------:R-:W-:Y:S01]  /*3250*/  FFMA.FTZ R0, R205.reuse, R0, R68 ;  /* 0x00000000cd007223 */ /* 0x040fe20000010044 */
[C---:B------:R-:W-:Y:S01]  /*3260*/  FFMA.FTZ R73, R205.reuse, R210, R69 ;  /* 0x000000d2cd497223 */ /* 0x040fe20000010045 */
[----:B------:R-:W-:Y:S01]  /*3270*/  FFMA.FTZ R74, R205, R106, R71 ;  /* 0x0000006acd4a7223 */ /* 0x000fe20000010047 */
[--C-:B------:R-:W-:Y:S02]  /*3280*/  HADD2.F32 R77, -RZ, R55.reuse.H1_H1 ;  /* 0x30000037ff4d7230 */ /* 0x100fe40000004100 */
[----:B------:R-:W-:Y:S01]  /*3290*/  FADD.FTZ R212, R107, -R212 ;  /* 0x800000d46bd47221 */ /* 0x000fe20000010000 */
[----:B------:R-:W-:-:S02]  /*32a0*/  HADD2.F32 R68, -RZ, R55.H0_H0 ;  /* 0x20000037ff447230 */ /* 0x000fc40000004100 */
[----:B------:R-:W-:Y:S01]  /*32b0*/  FADD.FTZ R208, R103, -R208 ;  /* 0x800000d067d07221 */ /* 0x000fe20000010000 */
[----:B------:R-:W-:Y:S02]  /*32c0*/  HADD2.F32 R75, -RZ, R54.H1_H1 ;  /* 0x30000036ff4b7230 */ /* 0x000fe40000004100 */
[----:B------:R-:W-:Y:S01]  /*32d0*/  FADD.FTZ R104, R99, -R104 ;  /* 0x8000006863687221 */ /* 0x000fe20000010000 */
[----:B------:R-:W-:Y:S02]  /*32e0*/  HADD2.F32 R71, -RZ, R53.H1_H1 ;  /* 0x30000035ff477230 */ /* 0x000fe40000004100 */
[----:B------:R-:W-:Y:S01]  /*32f0*/  FADD.FTZ R102, R97, -R102 ;  /* 0x8000006661667221 */ /* 0x000fe20000010000 */
[----:B------:R-:W-:Y:S02]  /*3300*/  HADD2.F32 R69, -RZ, R52.H1_H1 ;  /* 0x30000034ff457230 */ /* 0x000fe40000004100 */
[C---:B------:R-:W-:Y:S01]  /*3310*/  FFMA.FTZ R79, R205.reuse, R96, R77 ;  /* 0x00000060cd4f7223 */ /* 0x040fe2000001004d */
        /* <DEDUP_REMOVED lines=13> */
.L_x_375:
[----:B------:R-:W-:-:S04]  /*33f0*/  UISETP.NE.U32.AND UP0, UPT, UR6, URZ, UPT ;  /* 0x000000ff0600728c */ /* 0x000fc8000bf05070 */
[----:B------:R-:W-:-:S09]  /*3400*/  UISETP.NE.AND.EX UP0, UPT, UR7, URZ, UPT, UP0 ;  /* 0x000000ff0700728c */ /* 0x000fd2000bf05300 */
[----:B------:R-:W-:Y:S05]  /*3410*/  BRA.U UP0, `(.L_x_377) ;  /* 0x0000000100a47547 */ /* 0x000fea000b800000 */
        /* <DEDUP_REMOVED lines=41> */
.L_x_377:
[-CC-:B------:R-:W-:Y:S01]  /*36b0*/  FFMA.FTZ R0, R0, R85.reuse, R87.reuse ;  /* 0x0000005500007223 */ /* 0x180fe20000010057 */
[-CC-:B------:R-:W-:Y:S01]  /*36c0*/  FFMA.FTZ R210, R210, R85.reuse, R87.reuse ;  /* 0x00000055d2d27223 */ /* 0x180fe20000010057 */
[-CC-:B------:R-:W-:Y:S01]  /*36d0*/  FFMA.FTZ R106, R106, R85.reuse, R87.reuse ;  /* 0x000000556a6a7223 */ /* 0x180fe20000010057 */
[----:B-----5:R-:W-:Y:S02]  /*36e0*/  HADD2.F32 R64, -RZ, R52.H0_H0 ;  /* 0x20000034ff407230 */ /* 0x020fe40000004100 */
[----:B------:R-:W-:Y:S01]  /*36f0*/  FADD.FTZ R0, R207, -R0 ;  /* 0x80000000cf007221 */ /* 0x000fe20000010000 */
[----:B------:R-:W-:Y:S02]  /*3700*/  HADD2.F32 R65, -RZ, R53.H0_H0 ;  /* 0x20000035ff417230 */ /* 0x000fe40000004100 */
[----:B------:R-:W-:Y:S01]  /*3710*/  FADD.FTZ R210, R105, -R210 ;  /* 0x800000d269d27221 */ /* 0x000fe20000010000 */
[----:B------:R-:W-:Y:S02]  /*3720*/  HADD2.F32 R67, -RZ, R54.H0_H0 ;  /* 0x20000036ff437230 */ /* 0x000fe40000004100 */
[----:B------:R-:W-:Y:S01]  /*3730*/  FADD.FTZ R106, R101, -R106 ;  /* 0x8000006a656a7221 */ /* 0x000fe20000010000 */
[-CC-:B------:R-:W-:Y:S01]  /*3740*/  FFMA.FTZ R69, R98, R85.reuse, R87.reuse ;  /* 0x0000005562457223 */ /* 0x180fe20000010057 */
        /* <DEDUP_REMOVED lines=34> */
.L_x_373:
        /* <DEDUP_REMOVED lines=17> */
[-CC-:B------:R-:W-:Y:S01]  /*3a80*/  FFMA.FTZ R228, R228, R85.reuse, R87.reuse ;  /* 0x00000055e4e47223 */ /* 0x180fe20000010057 */
[----:B0----5:R-:W-:Y:S02]  /*3a90*/  HADD2.F32 R65, -RZ, R57.H0_H0 ;  /* 0x20000039ff417230 */ /* 0x021fe40000004100 */
[-CC-:B------:R-:W-:Y:S01]  /*3aa0*/  FFMA.FTZ R64, R235, R85.reuse, R87.reuse ;  /* 0x00000055eb407223 */ /* 0x180fe20000010057 */
[----:B------:R-:W-:Y:S02]  /*3ab0*/  HADD2.F32 R67, -RZ, R58.H0_H0 ;  /* 0x2000003aff437230 */ /* 0x000fe40000004100 */
[----:B------:R-:W-:Y:S01]  /*3ac0*/  FADD.FTZ R214, R209, -R214 ;  /* 0x800000d6d1d67221 */ /* 0x000fe20000010000 */
        /* <DEDUP_REMOVED lines=8> */
[----:B------:R-:W-:Y:S01]  /*3b50*/  FFMA.FTZ R74, R205, R228, R67 ;  /* 0x000000e4cd4a7223 */ /* 0x000fe20000010043 */
[----:B------:R-:W-:-:S02]  /*3b60*/  HADD2.F32 R0, -RZ, R56.H0_H0 ;  /* 0x20000038ff007230 */ /* 0x000fc40000004100 */
[----:B------:R-:W-:Y:S01]  /*3b70*/  FADD.FTZ R218, R213, -R218 ;  /* 0x800000dad5da7221 */ /* 0x000fe20000010000 */
[--C-:B------:R-:W-:Y:S02]  /*3b80*/  HADD2.F32 R64, -RZ, R59.reuse.H0_H0 ;  /* 0x2000003bff407230 */ /* 0x100fe40000004100 */
[----:B------:R-:W-:Y:S01]  /*3b90*/  FADD.FTZ R216, R211, -R216 ;  /* 0x800000d8d3d87221 */ /* 0x000fe20000010000 */
[----:B------:R-:W-:Y:S02]  /*3ba0*/  HADD2.F32 R71, -RZ, R59.H1_H1 ;  /* 0x3000003bff477230 */ /* 0x000fe40000004100 */
[----:B------:R-:W-:Y:S01]  /*3bb0*/  FADD.FTZ R226, R227, -R226 ;  /* 0x800000e2e3e27221 */ /* 0x000fe20000010000 */
[----:B------:R-:W-:Y:S02]  /*3bc0*/  HADD2.F32 R69, -RZ, R58.H1_H1 ;  /* 0x3000003aff457230 */ /* 0x000fe40000004100 */
[----:B------:R-:W-:Y:S01]  /*3bd0*/  FADD.FTZ R230, R230, -R225 ;  /* 0x800000e1e6e67221 */ /* 0x000fe20000010000 */
[----:B------:R-:W-:-:S02]  /*3be0*/  HADD2.F32 R67, -RZ, R57.H1_H1 ;  /* 0x30000039ff437230 */ /* 0x000fc40000004100 */
[----:B------:R-:W-:Y:S01]  /*3bf0*/  FADD.FTZ R232, R231, -R232 ;  /* 0x800000e8e7e87221 */ /* 0x000fe20000010000 */
[----:B------:R-:W-:Y:S02]  /*3c00*/  HADD2.F32 R65, -RZ, R56.H1_H1 ;  /* 0x30000038ff417230 */ /* 0x000fe40000004100 */
[C---:B------:R-:W-:Y:S01]  /*3c10*/  FFMA.FTZ R0, R205.reuse, R218, R0 ;  /* 0x000000dacd007223 */ /* 0x040fe20000010000 */
[C---:B------:R-:W-:Y:S01]  /*3c20*/  FFMA.FTZ R71, R205.reuse, R66, R71 ;  /* 0x00000042cd477223 */ /* 0x040fe20000010047 */
[C---:B------:R-:W-:Y:S01]  /*3c30*/  FFMA.FTZ R64, R205.reuse, R232, R64 ;  /* 0x000000e8cd407223 */ /* 0x040fe20000010040 */
[C---:B------:R-:W-:Y:S01]  /*3c40*/  FFMA.FTZ R69, R205.reuse, R230, R69 ;  /* 0x000000e6cd457223 */ /* 0x040fe20000010045 */
[C---:B------:R-:W-:Y:S01]  /*3c50*/  FFMA.FTZ R226, R205.reuse, R226, R67 ;  /* 0x000000e2cde27223 */ /* 0x040fe20000010043 */
[----:B------:R-:W-:Y:S02]  /*3c60*/  FFMA.FTZ R65, R205, R216, R65 ;  /* 0x000000d8cd417223 */ /* 0x000fe40000010041 */
        /* <DEDUP_REMOVED lines=13> */
.L_x_380:
        /* <DEDUP_REMOVED lines=15> */
[----:B------:R-:W-:-:S02]  /*3e30*/  HADD2.F32 R79, -RZ, R59.H1_H1 ;  /* 0x3000003bff4f7230 */ /* 0x000fc40000004100 */
[----:B------:R-:W-:Y:S01]  /*3e40*/  FADD.FTZ R218, R213, -R218 ;  /* 0x800000dad5da7221 */ /* 0x000fe20000010000 */
[----:B------:R-:W-:Y:S02]  /*3e50*/  HADD2.F32 R0, -RZ, R56.H0_H0 ;  /* 0x20000038ff007230 */ /* 0x000fe40000004100 */
[----:B------:R-:W-:Y:S01]  /*3e60*/  FADD.FTZ R216, R211, -R216 ;  /* 0x800000d8d3d87221 */ /* 0x000fe20000010000 */
[----:B------:R-:W-:Y:S02]  /*3e70*/  HADD2.F32 R64, -RZ, R59.H0_H0 ;  /* 0x2000003bff407230 */ /* 0x000fe40000004100 */
        /* <DEDUP_REMOVED lines=21> */
.L_x_379:
        /* <DEDUP_REMOVED lines=42> */
.L_x_382:
[-CC-:B------:R-:W-:Y:S01]  /*4270*/  FFMA.FTZ R0, R235, R85.reuse, R87.reuse ;  /* 0x00000055eb007223 */ /* 0x180fe20000010057 */
[-CC-:B------:R-:W-:Y:S01]  /*4280*/  FFMA.FTZ R232, R232, R85.reuse, R87.reuse ;  /* 0x00000055e8e87223 */ /* 0x180fe20000010057 */
[-CC-:B------:R-:W-:Y:S01]  /*4290*/  FFMA.FTZ R228, R228, R85.reuse, R87.reuse ;  /* 0x00000055e4e47223 */ /* 0x180fe20000010057 */
[--C-:B0----5:R-:W-:Y:S02]  /*42a0*/  HADD2.F32 R75, -RZ, R59.reuse.H1_H1 ;  /* 0x3000003bff4b7230 */ /* 0x121fe40000004100 */
        /* <DEDUP_REMOVED lines=19> */
[--C-:B------:R-:W-:Y:S02]  /*43e0*/  HADD2.F32 R73, -RZ, R56.reuse.H0_H0 ;  /* 0x20000038ff497230 */ /* 0x100fe40000004100 */
[----:B------:R-:W-:Y:S01]  /*43f0*/  FADD.FTZ R226, R227, -R226 ;  /* 0x800000e2e3e27221 */ /* 0x000fe20000010000 */
[----:B------:R-:W-:-:S02]  /*4400*/  HADD2.F32 R75, -RZ, R56.H1_H1 ;  /* 0x30000038ff4b7230 */ /* 0x000fc40000004100 */
[----:B------:R-:W-:Y:S01]  /*4410*/  FADD.FTZ R230, R230, -R225 ;  /* 0x800000e1e6e67221 */ /* 0x000fe20000010000 */
[C---:B------:R-:W-:Y:S01]  /*4420*/  FFMA.FTZ R214, R205.reuse, R214, R79 ;  /* 0x000000d6cdd67223 */ /* 0x040fe2000001004f */
[C---:B------:R-:W-:Y:S01]  /*4430*/  FFMA.FTZ R81, R205.reuse, R226, R81 ;  /* 0x000000e2cd517223 */ /* 0x040fe20000010051 */
[C---:B------:R-:W-:Y:S01]  /*4440*/  FFMA.FTZ R72, R205.reuse, R218, R73 ;  /* 0x000000dacd487223 */ /* 0x040fe20000010049 */
[C---:B------:R-:W-:Y:S01]  /*4450*/  FFMA.FTZ R83, R205.reuse, R230, R0 ;  /* 0x000000e6cd537223 */ /* 0x040fe20000010000 */
[----:B------:R-:W-:Y:S01]  /*4460*/  FFMA.FTZ R79, R205, R216, R75 ;  /* 0x000000d8cd4f7223 */ /* 0x000fe2000001004b */
[----:B------:R-:W-:Y:S02]  /*4470*/  F2FP.F16.F32.PACK_AB R75, R97, R232 ;  /* 0x000000e8614b723e */ /* 0x000fe400000000ff */
[----:B------:R-:W-:Y:S02]  /*4480*/  F2FP.F16.F32.PACK_AB R73, R81, R214 ;  /* 0x000000d65149723e */ /* 0x000fe400000000ff */
[----:B------:R-:W-:-:S02]  /*4490*/  F2FP.F16.F32.PACK_AB R74, R83, R74 ;  /* 0x0000004a534a723e */ /* 0x000fc400000000ff */
[----:B------:R-:W-:Y:S01]  /*44a0*/  F2FP.F16.F32.PACK_AB R72, R79, R72 ;  /* 0x000000484f48723e */ /* 0x000fe200000000ff */
[----:B------:R-:W-:Y:S06]  /*44b0*/  BRA `(.L_x_381) ;  /* 0x0000000800187947 */ /* 0x000fec0003800000 */
.L_x_378:
[----:B------:R-:W-:Y:S05]  /*44c0*/  @!P0 BRA `(.L_x_383) ;  /* 0x00000004001c8947 */ /* 0x000fea0003800000 */
        /* <DEDUP_REMOVED lines=8> */
[----:B0-----:R-:W-:Y:S01]  /*4550*/  FFMA.FTZ R64, R235, R85, R87 ;  /* 0x00000055eb407223 */ /* 0x001fe20000010057 */
        /* <DEDUP_REMOVED lines=29> */
.L_x_384:
        /* <DEDUP_REMOVED lines=16> */
[C---:B0-----:R-:W-:Y:S01]  /*4830*/  FMUL.FTZ R72, R205.reuse, R218 ;  /* 0x000000dacd487220 */ /* 0x041fe20000410000 */
        /* <DEDUP_REMOVED lines=16> */
.L_x_383:
        /* <DEDUP_REMOVED lines=34> */
.L_x_385:
        /* <DEDUP_REMOVED lines=27> */
[----:B------:R-:W-:-:S07]  /*4d10*/  F2FP.F16.F32.PACK_AB R72, R79, R72 ;  /* 0x000000484f48723e */ /* 0x000fce00000000ff */
.L_x_381:
        /* <DEDUP_REMOVED lines=17> */
[----:B-----5:R-:W-:Y:S02]  /*4e30*/  HADD2.F32 R65, -RZ, R61.H0_H0 ;  /* 0x2000003dff417230 */ /* 0x020fe40000004100 */
[----:B------:R-:W-:Y:S01]  /*4e40*/  FADD.FTZ R222, R93, -R222 ;  /* 0x800000de5dde7221 */ /* 0x000fe20000010000 */
[----:B------:R-:W-:Y:S02]  /*4e50*/  HADD2.F32 R67, -RZ, R62.H0_H0 ;  /* 0x2000003eff437230 */ /* 0x000fe40000004100 */
        /* <DEDUP_REMOVED lines=9> */
[--C-:B------:R-:W-:Y:S02]  /*4ef0*/  HADD2.F32 R70, -RZ, R63.reuse.H1_H1 ;  /* 0x3000003fff467230 */ /* 0x100fe40000004100 */
[----:B------:R-:W-:Y:S01]  /*4f00*/  FADD.FTZ R94, R94, -R221 ;  /* 0x800000dd5e5e7221 */ /* 0x000fe20000010000 */
[----:B------:R-:W-:Y:S02]  /*4f10*/  HADD2.F32 R71, -RZ, R63.H0_H0 ;  /* 0x2000003fff477230 */ /* 0x000fe40000004100 */
[----:B------:R-:W-:Y:S01]  /*4f20*/  FADD.FTZ R224, R95, -R224 ;  /* 0x800000e05fe07221 */ /* 0x000fe20000010000 */
[----:B------:R-:W-:Y:S02]  /*4f30*/  HADD2.F32 R69, -RZ, R62.H1_H1 ;  /* 0x3000003eff457230 */ /* 0x000fe40000004100 */
[----:B------:R-:W-:Y:S01]  /*4f40*/  FADD.FTZ R68, R217, -R68 ;  /* 0x80000044d9447221 */ /* 0x000fe20000010000 */
[----:B------:R-:W-:-:S02]  /*4f50*/  HADD2.F32 R67, -RZ, R61.H1_H1 ;  /* 0x3000003dff437230 */ /* 0x000fc40000004100 */
[C---:B------:R-:W-:Y:S01]  /*4f60*/  FFMA.FTZ R0, R205.reuse, R88, R0 ;  /* 0x00000058cd007223 */ /* 0x040fe20000010000 */
[----:B------:R-:W-:Y:S02]  /*4f70*/  HADD2.F32 R65, -RZ, R60.H1_H1 ;  /* 0x3000003cff417230 */ /* 0x000fe40000004100 */
        /* <DEDUP_REMOVED lines=12> */
[----:B------:R-:W-:-:S02]  /*5040*/  MOV R68, R72 ;  /* 0x0000004800447202 */ /* 0x000fc40000000f00 */
[----:B------:R-:W-:Y:S02]  /*5050*/  MOV R67, R75 ;  /* 0x0000004b00437202 */ /* 0x000fe40000000f00 */
[----:B------:R-:W-:Y:S02]  /*5060*/  MOV R66, R74 ;  /* 0x0000004a00427202 */ /* 0x000fe40000000f00 */
[----:B------:R-:W-:Y:S02]  /*5070*/  MOV R65, R73 ;  /* 0x0000004900417202 */ /* 0x000fe40000000f00 */
[----:B------:R-:W-:Y:S01]  /*5080*/  MOV R64, R72 ;  /* 0x0000004800407202 */ /* 0x000fe20000000f00 */
[----:B------:R-:W-:Y:S06]  /*5090*/  BRA `(.L_x_389) ;  /* 0x0000000c00f87947 */ /* 0x000fec0003800000 */
.L_x_388:
        /* <DEDUP_REMOVED lines=18> */
[----:B------:R-:W-:Y:S02]  /*51c0*/  HADD2.F32 R0, -RZ, R60.H0_H0 ;  /* 0x2000003cff007230 */ /* 0x000fe40000004100 */
[----:B------:R-:W-:Y:S01]  /*51d0*/  FADD.FTZ R66, R91, -R66 ;  /* 0x800000425b427221 */ /* 0x000fe20000010000 */
[----:B------:R-:W-:Y:S02]  /*51e0*/  HADD2.F32 R78, -RZ, R63.H1_H1 ;  /* 0x3000003fff4e7230 */ /* 0x000fe40000004100 */
        /* <DEDUP_REMOVED lines=20> */
.L_x_387:
        /* <DEDUP_REMOVED lines=42> */
.L_x_390:
[-CC-:B0-----:R-:W-:Y:S01]  /*55d0*/  FFMA.FTZ R73, R92, R85.reuse, R87.reuse ;  /* 0x000000555c497223 */ /* 0x181fe20000010057 */
[-CC-:B------:R-:W-:Y:S01]  /*55e0*/  FFMA.FTZ R74, R223, R85.reuse, R87.reuse ;  /* 0x00000055df4a7223 */ /* 0x180fe20000010057 */
[-CC-:B------:R-:W-:Y:S01]  /*55f0*/  FFMA.FTZ R75, R220, R85.reuse, R87.reuse ;  /* 0x00000055dc4b7223 */ /* 0x180fe20000010057 */
[-CC-:B------:R-:W-:Y:S01]  /*5600*/  FFMA.FTZ R222, R222, R85.reuse, R87.reuse ;  /* 0x00000055dede7223 */ /* 0x180fe20000010057 */
[----:B------:R-:W-:Y:S01]  /*5610*/  FFMA.FTZ R224, R224, R85, R87 ;  /* 0x00000055e0e07223 */ /* 0x000fe20000010057 */
[----:B-----5:R-:W-:Y:S02]  /*5620*/  HADD2.F32 R78, -RZ, R63.H1_H1 ;  /* 0x3000003fff4e7230 */ /* 0x020fe40000004100 */
[----:B------:R-:W-:Y:S01]  /*5630*/  FADD.FTZ R88, R88, -R73 ;  /* 0x8000004958587221 */ /* 0x000fe20000010000 */
[----:B------:R-:W-:Y:S01]  /*5640*/  FADD.FTZ R74, R217, -R74 ;  /* 0x8000004ad94a7221 */ /* 0x000fe20000010000 */
[----:B------:R-:W-:Y:S01]  /*5650*/  FADD.FTZ R90, R90, -R75 ;  /* 0x8000004b5a5a7221 */ /* 0x000fe20000010000 */
[----:B------:R-:W-:-:S02]  /*5660*/  HADD2.F32 R73, -RZ, R62.H0_H0 ;  /* 0x2000003eff497230 */ /* 0x000fc40000004100 */
[-CC-:B------:R-:W-:Y:S01]  /*5670*/  FFMA.FTZ R221, R221, R85.reuse, R87.reuse ;  /* 0x00000055dddd7223 */ /* 0x180fe20000010057 */
[----:B------:R-:W-:Y:S02]  /*5680*/  HADD2.F32 R75, -RZ, R63.H0_H0 ;  /* 0x2000003fff4b7230 */ /* 0x000fe40000004100 */
[----:B------:R-:W-:Y:S01]  /*5690*/  FADD.FTZ R222, R93, -R222 ;  /* 0x800000de5dde7221 */ /* 0x000fe20000010000 */
[-CC-:B------:R-:W-:Y:S01]  /*56a0*/  FFMA.FTZ R0, R215, R85.reuse, R87.reuse ;  /* 0x00000055d7007223 */ /* 0x180fe20000010057 */
[----:B------:R-:W-:Y:S01]  /*56b0*/  FFMA.FTZ R72, R219, R85, R87 ;  /* 0x00000055db487223 */ /* 0x000fe20000010057 */
[----:B------:R-:W-:Y:S01]  /*56c0*/  FADD.FTZ R224, R95, -R224 ;  /* 0x800000e05fe07221 */ /* 0x000fe20000010000 */
[C---:B------:R-:W-:Y:S01]  /*56d0*/  FFMA.FTZ R85, R205.reuse, R74, R78 ;  /* 0x0000004acd557223 */ /* 0x040fe2000001004e */
[----:B------:R-:W-:Y:S02]  /*56e0*/  HADD2.F32 R78, -RZ, R62.H1_H1 ;  /* 0x3000003eff4e7230 */ /* 0x000fe40000004100 */
[----:B------:R-:W-:Y:S01]  /*56f0*/  FADD.FTZ R94, R94, -R221 ;  /* 0x800000dd5e5e7221 */ /* 0x000fe20000010000 */
[----:B------:R-:W-:Y:S01]  /*5700*/  FFMA.FTZ R74, R205, R222, R73 ;  /* 0x000000decd4a7223 */ /* 0x000fe20000010049 */
[----:B------:R-:W-:-:S02]  /*5710*/  HADD2.F32 R81, -RZ, R61.H1_H1 ;  /* 0x3000003dff517230 */ /* 0x000fc40000004100 */
[----:B------:R-:W-:Y:S01]  /*5720*/  FADD.FTZ R72, R91, -R72 ;  /* 0x800000485b487221 */ /* 0x000fe20000010000 */
[----:B------:R-:W-:Y:S01]  /*5730*/  FFMA.FTZ R224, R205, R224, R75 ;  /* 0x000000e0cde07223 */ /* 0x000fe2000001004b */
[----:B------:R-:W-:Y:S02]  /*5740*/  HADD2.F32 R79, -RZ, R61.H0_H0 ;  /* 0x2000003dff4f7230 */ /* 0x000fe40000004100 */
[----:B------:R-:W-:Y:S01]  /*5750*/  FADD.FTZ R0, R89, -R0 ;  /* 0x8000000059007221 */ /* 0x000fe20000010000 */
[--C-:B------:R-:W-:Y:S02]  /*5760*/  HADD2.F32 R73, -RZ, R60.reuse.H0_H0 ;  /* 0x2000003cff497230 */ /* 0x100fe40000004100 */
[C---:B------:R-:W-:Y:S01]  /*5770*/  FFMA.FTZ R83, R205.reuse, R94, R78 ;  /* 0x0000005ecd537223 */ /* 0x040fe2000001004e */
[----:B------:R-:W-:Y:S02]  /*5780*/  HADD2.F32 R75, -RZ, R60.H1_H1 ;  /* 0x3000003cff4b7230 */ /* 0x000fe40000004100 */
[C---:B------:R-:W-:Y:S01]  /*5790*/  FFMA.FTZ R78, R205.reuse, R72, R81 ;  /* 0x00000048cd4e7223 */ /* 0x040fe20000010051 */
[C---:B------:R-:W-:Y:S01]  /*57a0*/  FFMA.FTZ R79, R205.reuse, R90, R79 ;  /* 0x0000005acd4f7223 */ /* 0x040fe2000001004f */
[----:B------:R-:W-:Y:S01]  /*57b0*/  FFMA.FTZ R72, R205, R88, R73 ;  /* 0x00000058cd487223 */ /* 0x000fe20000010049 */
[----:B------:R-:W-:Y:S01]  /*57c0*/  F2FP.F16.F32.PACK_AB R74, R83, R74 ;  /* 0x0000004a534a723e */ /* 0x000fe200000000ff */
[----:B------:R-:W-:Y:S01]  /*57d0*/  FFMA.FTZ R205, R205, R0, R75 ;  /* 0x00000000cdcd7223 */ /* 0x000fe2000001004b */
[----:B------:R-:W-:-:S02]  /*57e0*/  F2FP.F16.F32.PACK_AB R75, R85, R224 ;  /* 0x000000e0554b723e */ /* 0x000fc400000000ff */
[----:B------:R-:W-:Y:S02]  /*57f0*/  F2FP.F16.F32.PACK_AB R73, R78, R79 ;  /* 0x0000004f4e49723e */ /* 0x000fe400000000ff */
[----:B------:R-:W-:Y:S01]  /*5800*/  F2FP.F16.F32.PACK_AB R72, R205, R72 ;  /* 0x00000048cd48723e */ /* 0x000fe200000000ff */
[----:B------:R-:W-:Y:S06]  /*5810*/  BRA `(.L_x_389) ;  /* 0x0000000800187947 */ /* 0x000fec0003800000 */
.L_x_386:
        /* <DEDUP_REMOVED lines=39> */
.L_x_392:
        /* <DEDUP_REMOVED lines=33> */
.L_x_391:
        /* <DEDUP_REMOVED lines=34> */
.L_x_393:
        /* <DEDUP_REMOVED lines=28> */
.L_x_389:
        /* <DEDUP_REMOVED lines=106> */
.L_x_367:
        /* <DEDUP_REMOVED lines=37> */
.L_x_395:
        /* <DEDUP_REMOVED lines=9> */
.L_x_3785:


//--------------------- .text._ZN10layer_norm31ln_parallel_residual_bwd_kernelINS_13Kernel_traitsI6__halfS2_S2_S2_fjLj6144ELj1ELj1ELj8ELj16ENS_18Kernel_traits_baseILj6144ES2_S2_S2_S2_fjLj256EEEEELb0ELb1ELb0EEEvNS_9BwdParamsE --------------------------
	.section	.text._ZN10layer_norm31ln_parallel_residual_bwd_kernelINS_13Kernel_traitsI6__halfS2_S2_S2_fjLj6144ELj1ELj1ELj8ELj16ENS_18Kernel_traits_baseILj6144ES2_S2_S2_S2_fjLj256EEEEELb0ELb1ELb0EEEvNS_9BwdParamsE,"ax",@progbits
	.align	128
        .global         _ZN10layer_norm31ln_parallel_residual_bwd_kernelINS_13Kernel_traitsI6__halfS2_S2_S2_fjLj6144ELj1ELj1ELj8ELj16ENS_18Kernel_traits_baseILj6144ES2_S2_S2_S2_fjLj256EEEEELb0ELb1ELb0EEEvNS_9BwdParamsE
        .type           _ZN10layer_norm31ln_parallel_residual_bwd_kernelINS_13Kernel_traitsI6__halfS2_S2_S2_fjLj6144ELj1ELj1ELj8ELj16ENS_18Kernel_traits_baseILj6144ES2_S2_S2_S2_fjLj256EEEEELb0ELb1ELb0EEEvNS_9BwdParamsE,@function
        .size           _ZN10layer_norm31ln_parallel_residual_bwd_kernelINS_13Kernel_traitsI6__halfS2_S2_S2_fjLj6144ELj1ELj1ELj8ELj16ENS_18Kernel_traits_baseILj6144ES2_S2_S2_S2_fjLj256EEEEELb0ELb1ELb0EEEvNS_9BwdParamsE,(.L_x_3786 - _ZN10layer_norm31ln_parallel_residual_bwd_kernelINS_13Kernel_traitsI6__halfS2_S2_S2_fjLj6144ELj1ELj1ELj8ELj16ENS_18Kernel_traits_baseILj6144ES2_S2_S2_S2_fjLj256EEEEELb0ELb1ELb0EEEvNS_9BwdParamsE)
        .other          _ZN10layer_norm31ln_parallel_residual_bwd_kernelINS_13Kernel_traitsI6__halfS2_S2_S2_fjLj6144ELj1ELj1ELj8ELj16ENS_18Kernel_traits_baseILj6144ES2_S2_S2_S2_fjLj256EEEEELb0ELb1ELb0EEEvNS_9BwdParamsE,@"STO_CUDA_ENTRY STV_DEFAULT"
_ZN10layer_norm31ln_parallel_residual_bwd_kernelINS_13Kernel_traitsI6__halfS2_S2_S2_fjLj6144ELj1ELj1ELj8ELj16ENS_18Kernel_traits_baseILj6144ES2_S2_S2_S2_fjLj256EEEEELb0ELb1ELb0EEEvNS_9BwdParamsE:
.text._ZN10layer_norm31ln_parallel_residual_bwd_kernelINS_13Kernel_traitsI6__halfS2_S2_S2_fjLj6144ELj1ELj1ELj8ELj16ENS_18Kernel_traits_baseILj6144ES2_S2_S2_S2_fjLj256EEEEELb0ELb1ELb0EEEvNS_9BwdParamsE:
        /* <DEDUP_REMOVED lines=76> */
[----:B------:R-:W-:Y:S02]  /*04c0*/  PLOP3.LUT P0, PT, PT, PT, UP0, 0x80, 0x8 ;  /* 0x000000000008781c */ /* 0x000fe40003f0f008 */
        /* <DEDUP_REMOVED lines=10> */
.L_x_433:
        /* <DEDUP_REMOVED lines=27> */
[----:B------:R-:W-:Y:S01]  /*0720*/  ISETP.NE.AND.EX P1, PT, RZ, UR13, PT, P1 ;  /* 0x0000000dff007c0c */ /* 0x000fe2000bf25310 */
[--C-:B------:R-:W-:Y:S02]  /*0730*/  HADD2.F32 R100, -RZ, R64.reuse.H0_H0 ;  /* 0x20000040ff647230 */ /* 0x100fe40000004100 */
[----:B------:R-:W-:-:S10]  /*0740*/  HADD2.F32 R101, -RZ, R64.H1_H1 ;  /* 0x30000040ff657230 */ /* 0x000fd40000004100 */
[----:B------:R-:W0:Y:S01]  /*0750*/  @P1 LDC.64 R90, c[0x0][0x438] ;  /* 0x00010e00ff5a1b82 */ /* 0x000e220000000a00 */
[--C-:B------:R-:W-:Y:S02]  /*0760*/  HADD2.F32 R104, -RZ, R65.reuse.H0_H0 ;  /* 0x20000041ff687230 */ /* 0x100fe40000004100 */
[----:B------:R-:W-:Y:S02]  /*0770*/  HADD2.F32 R105, -RZ, R65.H1_H1 ;  /* 0x30000041ff697230 */ /* 0x000fe40000004100 */
[----:B------:R-:W-:Y:S02]  /*0780*/  HADD2.F32 R108, -RZ, R66.H0_H0 ;  /* 0x20000042ff6c7230 */ /* 0x000fe40000004100 */
[----:B------:R-:W-:Y:S02]  /*0790*/  HADD2.F32 R112, -RZ, R67.H1_H1 ;  /* 0x30000043ff707230 */ /* 0x000fe40000004100 */
[----:B0-----:R-:W-:-:S05]  /*07a0*/  @P1 IMAD.WIDE.U32 R90, R98, 0x10, R90 ;  /* 0x00000010625a1825 */ /* 0x001fca00078e005a */
[----:B------:R0:W5:Y:S01]  /*07b0*/  @P1 LDG.E.128 R8, desc[UR8][R90.64] ;  /* 0x000000085a081981 */ /* 0x000162000c1e1d00 */
[--C-:B----4-:R-:W-:Y:S02]  /*07c0*/  HADD2.F32 R3, -RZ, R80.reuse.H0_H0 ;  /* 0x20000050ff037230 */ /* 0x110fe40000004100 */
[----:B------:R-:W-:Y:S02]  /*07d0*/  HADD2.F32 R89, -RZ, R80.H1_H1 ;  /* 0x30000050ff597230 */ /* 0x000fe40000004100 */
[--C-:B------:R-:W-:Y:S02]  /*07e0*/  HADD2.F32 R93, -RZ, R81.reuse.H0_H0 ;  /* 0x20000051ff5d7230 */ /* 0x100fe40000004100 */
[C---:B------:R-:W-:Y:S01]  /*07f0*/  FADD.FTZ R80, -R88.reuse, R3 ;  /* 0x0000000358507221 */ /* 0x040fe20000010100 */
[----:B------:R-:W-:Y:S02]  /*0800*/  HADD2.F32 R95, -RZ, R81.H1_H1 ;  /* 0x30000051ff5f7230 */ /* 0x000fe40000004100 */
[----:B------:R-:W-:Y:S01]  /*0810*/  FADD.FTZ R102, -R88, R89 ;  /* 0x0000005958667221 */ /* 0x000fe20000010100 */
[----:B---3--:R-:W-:-:S02]  /*0820*/  HADD2.F32 R81, -RZ, R84.H0_H0 ;  /* 0x20000054ff517230 */ /* 0x008fc40000004100 */
[----:B-----5:R-:W-:Y:S01]  /*0830*/  FMUL.FTZ R3, R151, R80 ;  /* 0x0000005097037220 */ /* 0x020fe20000410000 */
[--C-:B------:R-:W-:Y:S02]  /*0840*/  HADD2.F32 R107, -RZ, R82.reuse.H0_H0 ;  /* 0x20000052ff6b7230 */ /* 0x100fe40000004100 */
[----:B------:R-:W-:Y:S01]  /*0850*/  FADD.FTZ R80, -R88, R93 ;  /* 0x0000005d58507221 */ /* 0x000fe20000010100 */
[----:B------:R-:W-:Y:S02]  /*0860*/  HADD2.F32 R109, -RZ, R82.H1_H1 ;  /* 0x30000052ff6d7230 */ /* 0x000fe40000004100 */
[----:B------:R-:W-:Y:S01]  /*0870*/  FMUL.FTZ R100, R100, R81 ;  /* 0x0000005164647220 */ /* 0x000fe20000410000 */
[--C-:B------:R-:W-:Y:S02]  /*0880*/  HADD2.F32 R111, -RZ, R83.reuse.H0_H0 ;  /* 0x20000053ff6f7230 */ /* 0x100fe40000004100 */
[----:B------:R-:W-:Y:S01]  /*0890*/  FADD.FTZ R32, R32, R81 ;  /* 0x0000005120207221 */ /* 0x000fe20000010000 */
[----:B------:R-:W-:-:S02]  /*08a0*/  HADD2.F32 R153, -RZ, R83.H1_H1 ;  /* 0x30000053ff997230 */ /* 0x000fc40000004100 */
[----:B------:R-:W-:Y:S01]  /*08b0*/  FFMA.FTZ R56, R3, R81, R56 ;  /* 0x0000005103387223 */ /* 0x000fe20000010038 */
[--C-:B------:R-:W-:Y:S02]  /*08c0*/  HADD2.F32 R83, -RZ, R85.reuse.H0_H0 ;  /* 0x20000055ff537230 */ /* 0x100fe40000004100 */
[----:B------:R-:W-:Y:S01]  /*08d0*/  FMUL.FTZ R103, R151, R80 ;  /* 0x0000005097677220 */ /* 0x000fe20000410000 */
[----:B------:R-:W-:Y:S02]  /*08e0*/  HADD2.F32 R82, -RZ, R85.H1_H1 ;  /* 0x30000055ff527230 */ /* 0x000fe40000004100 */
[C---:B------:R-:W-:Y:S01]  /*08f0*/  FADD.FTZ R80, -R88.reuse, R107 ;  /* 0x0000006b58507221 */ /* 0x040fe20000010100 */
[----:B------:R-:W-:Y:S02]  /*0900*/  HADD2.F32 R85, -RZ, R86.H0_H0 ;  /* 0x20000056ff557230 */ /* 0x000fe40000004100 */
[----:B------:R-:W-:Y:S01]  /*0910*/  FADD.FTZ R110, -R88, R109 ;  /* 0x0000006d586e7221 */ /* 0x000fe20000010100 */
[----:B------:R-:W-:-:S02]  /*0920*/  HADD2.F32 R84, -RZ, R84.H1_H1 ;  /* 0x30000054ff547230 */ /* 0x000fc40000004100 */
[----:B------:R-:W-:Y:S01]  /*0930*/  FMUL.FTZ R107, R151, R80 ;  /* 0x00000050976b7220 */ /* 0x000fe20000410000 */
[----:B------:R-:W-:Y:S02]  /*0940*/  HADD2.F32 R86, -RZ, R86.H1_H1 ;  /* 0x30000056ff567230 */ /* 0x000fe40000004100 */
[----:B------:R-:W-:Y:S01]  /*0950*/  FADD.FTZ R106, -R88, R95 ;  /* 0x0000005f586a7221 */ /* 0x000fe20000010100 */
[----:B------:R-:W-:Y:S02]  /*0960*/  HADD2.F32 R81, -RZ, R66.H1_H1 ;  /* 0x30000042ff517230 */ /* 0x000fe40000004100 */
[----:B------:R-:W-:Y:S01]  /*0970*/  FMUL.FTZ R101, R101, R84 ;  /* 0x0000005465657220 */ /* 0x000fe20000410000 */
[----:B------:R-:W-:Y:S01]  /*0980*/  FADD.FTZ R80, RZ, R100 ;  /* 0x00000064ff507221 */ /* 0x000fe20000010000 */
[----:B------:R-:W-:Y:S01]  /*0990*/  FMUL.FTZ R102, R151, R102 ;  /* 0x0000006697667220 */ /* 0x000fe20000410000 */
[-C--:B------:R-:W-:Y:S01]  /*09a0*/  FMUL.FTZ R104, R104, R83.reuse ;  /* 0x0000005368687220 */ /* 0x080fe20000410000 */
[----:B------:R-:W-:Y:S01]  /*09b0*/  FMUL.FTZ R109, R81, R86 ;  /* 0x00000056516d7220 */ /* 0x000fe20000410000 */
[----:B------:R-:W-:Y:S01]  /*09c0*/  FFMA.FTZ R81, R3, R100, RZ ;  /* 0x0000006403517223 */ /* 0x000fe200000100ff */
[----:B------:R-:W-:Y:S01]  /*09d0*/  FADD.FTZ R34, R34, R83 ;  /* 0x0000005322227221 */ /* 0x000fe20000010000 */
[----:B------:R-:W-:Y:S01]  /*09e0*/  FFMA.FTZ R58, R103, R83, R58 ;  /* 0x00000053673a7223 */ /* 0x000fe2000001003a */
[----:B------:R-:W-:Y:S01]  /*09f0*/  FMUL.FTZ R106, R151, R106 ;  /* 0x0000006a976a7220 */ /* 0x000fe20000410000 */
[----:B------:R-:W-:Y:S01]  /*0a00*/  FADD.FTZ R83, R80, R101 ;  /* 0x0000006550537221 */ /* 0x000fe20000010000 */
[----:B------:R-:W-:Y:S01]  /*0a10*/  FFMA.FTZ R80, R102, R101, R81 ;  /* 0x0000006566507223 */ /* 0x000fe20000010051 */
[-C--:B------:R-:W-:Y:S01]  /*0a20*/  FMUL.FTZ R105, R105, R82.reuse ;  /* 0x0000005269697220 */ /* 0x080fe20000410000 */
[----:B------:R-:W-:Y:S01]  /*0a30*/  FADD.FTZ R35, R35, R82 ;  /* 0x0000005223237221 */ /* 0x000fe20000010000 */
[----:B------:R-:W-:Y:S01]  /*0a40*/  FFMA.FTZ R59, R106, R82, R59 ;  /* 0x000000526a3b7223 */ /* 0x000fe2000001003b */
[----:B------:R-:W-:Y:S01]  /*0a50*/  FADD.FTZ R82, R83, R104 ;  /* 0x0000006853527221 */ /* 0x000fe20000010000 */
[----:B------:R-:W-:Y:S01]  /*0a60*/  FFMA.FTZ R81, R103, R104, R80 ;  /* 0x0000006867517223 */ /* 0x000fe20000010050 */
[----:B------:R-:W-:Y:S01]  /*0a70*/  FMUL.FTZ R108, R108, R85 ;  /* 0x000000556c6c7220 */ /* 0x000fe20000410000 */
[----:B------:R-:W-:Y:S01]  /*0a80*/  FADD.FTZ R28, R28, R85 ;  /* 0x000000551c1c7221 */ /* 0x000fe20000010000 */
[----:B------:R-:W-:Y:S01]  /*0a90*/  FADD.FTZ R83, R82, R105 ;  /* 0x0000006952537221 */ /* 0x000fe20000010000 */
[----:B------:R-:W-:Y:S01]  /*0aa0*/  FFMA.FTZ R80, R106, R105, R81 ;  /* 0x000000696a507223 */ /* 0x000fe20000010051 */
[----:B------:R-:W-:Y:S01]  /*0ab0*/  FFMA.FTZ R52, R107, R85, R52 ;  /* 0x000000556b347223 */ /* 0x000fe20000010034 */
[----:B0-----:R-:W-:-:S02]  /*0ac0*/  HADD2.F32 R90, -RZ, R87.H0_H0 ;  /* 0x20000057ff5a7230 */ /* 0x001fc40000004100 */
[----:B------:R-:W-:Y:S01]  /*0ad0*/  FADD.FTZ R33, R33, R84 ;  /* 0x0000005421217221 */ /* 0x000fe20000010000 */
[----:B------:R-:W-:Y:S01]  /*0ae0*/  FFMA.FTZ R57, R102, R84, R57 ;  /* 0x0000005466397223 */ /* 0x000fe20000010039 */
[----:B------:R-:W-:Y:S02]  /*0af0*/  HADD2.F32 R85, -RZ, R67.H0_H0 ;  /* 0x20000043ff557230 */ /* 0x000fe40000004100 */
[----:B------:R-:W-:Y:S01]  /*0b00*/  FMUL.FTZ R110, R151, R110 ;  /* 0x0000006e976e7220 */ /* 0x000fe20000410000 */
[C---:B------:R-:W-:Y:S01]  /*0b10*/  FADD.FTZ R84, -R88.reuse, R111 ;  /* 0x0000006f58547221 */ /* 0x040fe20000010100 */
[----:B------:R-:W-:Y:S01]  /*0b20*/  FADD.FTZ R82, R83, R108 ;  /* 0x0000006c53527221 */ /* 0x000fe20000010000 */
[----:B------:R-:W-:Y:S01]  /*0b30*/  FFMA.FTZ R81, R107, R108, R80 ;  /* 0x0000006c6b517223 */ /* 0x000fe20000010050 */
[----:B------:R-:W-:Y:S02]  /*0b40*/  HADD2.F32 R87, -RZ, R87.H1_H1 ;  /* 0x30000057ff577230 */ /* 0x000fe40000004100 */
[----:B------:R-:W-:Y:S01]  /*0b50*/  FMUL.FTZ R111, R85, R90 ;  /* 0x0000005a556f7220 */ /* 0x000fe20000410000 */
[C---:B------:R-:W-:Y:S01]  /*0b60*/  FMUL.FTZ R113, R151.reuse, R84 ;  /* 0x0000005497717220 */ /* 0x040fe20000410000 */
[----:B------:R-:W-:Y:S01]  /*0b70*/  FADD.FTZ R114, -R88, R153 ;  /* 0x0000009958727221 */ /* 0x000fe20000010100 */
        /* <DEDUP_REMOVED lines=15> */
.L_x_398:
[----:B--23--:R-:W-:Y:S05]  /*0c70*/  BSYNC.RECONVERGENT B0 ;  /* 0x0000000000007941 */ /* 0x00cfea0003800200 */
.L_x_397:
        /* <DEDUP_REMOVED lines=11> */
[----:B------:R-:W-:Y:S02]  /*0d30*/  HADD2.F32 R116, -RZ, R124.H0_H0 ;  /* 0x2000007cff747230 */ /* 0x000fe40000004100 */
[----:B------:R-:W-:Y:S02]  /*0d40*/  HADD2.F32 R120, -RZ, R125.H0_H0 ;  /* 0x2000007dff787230 */ /* 0x000fe40000004100 */
[----:B0-----:R-:W-:-:S05]  /*0d50*/  @P1 IMAD.WIDE.U32 R90, R93, 0x10, R90 ;  /* 0x000000105d5a1825 */ /* 0x001fca00078e005a */
[----:B------:R0:W5:Y:S01]  /*0d60*/  @P1 LDG.E.128 R4, desc[UR8][R90.64] ;  /* 0x000000085a041981 */ /* 0x000162000c1e1d00 */
[----:B------:R-:W-:Y:S01]  /*0d70*/  HADD2.F32 R128, -RZ, R126.H0_H0 ;  /* 0x2000007eff807230 */ /* 0x000fe20000004100 */
[----:B------:R-:W-:Y:S01]  /*0d80*/  IADD3 R93, PT, PT, R93, 0x100, RZ ;  /* 0x000001005d5d7810 */ /* 0x000fe20007ffe0ff */
[----:B------:R-:W-:Y:S02]  /*0d90*/  HADD2.F32 R132, -RZ, R127.H1_H1 ;  /* 0x3000007fff847230 */ /* 0x000fe40000004100 */
[--C-:B--2---:R-:W-:Y:S02]  /*0da0*/  HADD2.F32 R95, -RZ, R80.reuse.H0_H0 ;  /* 0x20000050ff5f7230 */ /* 0x104fe40000004100 */
[----:B------:R-:W-:Y:S02]  /*0db0*/  HADD2.F32 R117, -RZ, R80.H1_H1 ;  /* 0x30000050ff757230 */ /* 0x000fe40000004100 */
[--C-:B------:R-:W-:Y:S02]  /*0dc0*/  HADD2.F32 R119, -RZ, R81.reuse.H0_H0 ;  /* 0x20000051ff777230 */ /* 0x100fe40000004100 */
[----:B------:R-:W-:Y:S01]  /*0dd0*/  FADD.FTZ R80, -R88, R95 ;  /* 0x0000005f58507221 */ /* 0x000fe20000010100 */
[----:B------:R-:W-:-:S02]  /*0de0*/  HADD2.F32 R121, -RZ, R81.H1_H1 ;  /* 0x30000051ff797230 */ /* 0x000fc40000004100 */
[C---:B------:R-:W-:Y:S01]  /*0df0*/  FADD.FTZ R118, -R88.reuse, R117 ;  /* 0x0000007558767221 */ /* 0x040fe20000010100 */
[----:B---3--:R-:W-:Y:S02]  /*0e00*/  HADD2.F32 R81, -RZ, R84.H0_H0 ;  /* 0x20000054ff517230 */ /* 0x008fe40000004100 */
[----:B-----5:R-:W-:Y:S01]  /*0e10*/  FMUL.FTZ R115, R151, R80 ;  /* 0x0000005097737220 */ /* 0x020fe20000410000 */
[----:B0-----:R-:W-:Y:S02]  /*0e20*/  HADD2.F32 R90, -RZ, R85.H1_H1 ;  /* 0x30000055ff5a7230 */ /* 0x001fe40000004100 */
[----:B------:R-:W-:Y:S01]  /*0e30*/  FADD.FTZ R80, -R88, R119 ;  /* 0x0000007758507221 */ /* 0x000fe20000010100 */
[----:B------:R-:W-:Y:S02]  /*0e40*/  HADD2.F32 R123, -RZ, R82.H0_H0 ;  /* 0x20000052ff7b7230 */ /* 0x000fe40000004100 */
[-C--:B------:R-:W-:Y:S01]  /*0e50*/  FMUL.FTZ R116, R116, R81.reuse ;  /* 0x0000005174747220 */ /* 0x080fe20000410000 */
[----:B------:R-:W-:Y:S01]  /*0e60*/  FADD.FTZ R24, R24, R81 ;  /* 0x0000005118187221 */ /* 0x000fe20000010000 */
[----:B------:R-:W-:Y:S01]  /*0e70*/  FFMA.FTZ R48, R115, R81, R48 ;  /* 0x0000005173307223 */ /* 0x000fe20000010030 */
[----:B------:R-:W-:-:S02]  /*0e80*/  HADD2.F32 R81, -RZ, R125.H1_H1 ;  /* 0x3000007dff517230 */ /* 0x000fc40000004100 */
[C---:B------:R-:W-:Y:S01]  /*0e90*/  FADD.FTZ R122, -R88.reuse, R121 ;  /* 0x00000079587a7221 */ /* 0x040fe20000010100 */
[--C-:B------:R-:W-:Y:S02]  /*0ea0*/  HADD2.F32 R131, -RZ, R83.reuse.H0_H0 ;  /* 0x20000053ff837230 */ /* 0x100fe40000004100 */
[----:B------:R-:W-:Y:S01]  /*0eb0*/  FMUL.FTZ R119, R151, R80 ;  /* 0x0000005097777220 */ /* 0x000fe20000410000 */
[----:B------:R-:W-:Y:S02]  /*0ec0*/  HADD2.F32 R153, -RZ, R83.H1_H1 ;  /* 0x30000053ff997230 */ /* 0x000fe40000004100 */
[----:B------:R-:W-:Y:S01]  /*0ed0*/  FMUL.FTZ R121, R81, R90 ;  /* 0x0000005a51797220 */ /* 0x000fe20000410000 */
[----:B------:R-:W-:Y:S02]  /*0ee0*/  HADD2.F32 R83, -RZ, R85.H0_H0 ;  /* 0x20000055ff537230 */ /* 0x000fe40000004100 */
[----:B------:R-:W-:Y:S01]  /*0ef0*/  FADD.FTZ R80, -R88, R123 ;  /* 0x0000007b58507221 */ /* 0x000fe20000010100 */
[----:B------:R-:W-:-:S02]  /*0f00*/  HADD2.F32 R129, -RZ, R82.H1_H1 ;  /* 0x30000052ff817230 */ /* 0x000fc40000004100 */
[C---:B------:R-:W-:Y:S01]  /*0f10*/  FMUL.FTZ R118, R151.reuse, R118 ;  /* 0x0000007697767220 */ /* 0x040fe20000410000 */
[----:B------:R-:W-:Y:S02]  /*0f20*/  HADD2.F32 R85, -RZ, R86.H0_H0 ;  /* 0x20000056ff557230 */ /* 0x000fe40000004100 */
[----:B------:R-:W-:Y:S01]  /*0f30*/  FMUL.FTZ R123, R151, R80 ;  /* 0x00000050977b7220 */ /* 0x000fe20000410000 */
[----:B------:R-:W-:Y:S02]  /*0f40*/  HADD2.F32 R84, -RZ, R84.H1_H1 ;  /* 0x30000054ff547230 */ /* 0x000fe40000004100 */
[----:B------:R-:W-:Y:S01]  /*0f50*/  FADD.FTZ R130, -R88, R129 ;  /* 0x0000008158827221 */ /* 0x000fe20000010100 */
[----:B------:R-:W-:Y:S02]  /*0f60*/  HADD2.F32 R86, -RZ, R86.H1_H1 ;  /* 0x30000056ff567230 */ /* 0x000fe40000004100 */
[----:B------:R-:W-:Y:S01]  /*0f70*/  FADD.FTZ R80, R89, R116 ;  /* 0x0000007459507221 */ /* 0x000fe20000010000 */
[----:B------:R-:W-:-:S02]  /*0f80*/  HADD2.F32 R82, -RZ, R124.H1_H1 ;  /* 0x3000007cff527230 */ /* 0x000fc40000004100 */
[-C--:B------:R-:W-:Y:S01]  /*0f90*/  FMUL.FTZ R120, R120, R83.reuse ;  /* 0x0000005378787220 */ /* 0x080fe20000410000 */
[----:B------:R-:W-:Y:S02]  /*0fa0*/  HADD2.F32 R81, -RZ, R126.H1_H1 ;  /* 0x3000007eff517230 */ /* 0x000fe40000004100 */
[----:B------:R-:W-:Y:S01]  /*0fb0*/  FADD.FTZ R26, R26, R83 ;  /* 0x000000531a1a7221 */ /* 0x000fe20000010000 */
[----:B------:R-:W-:Y:S01]  /*0fc0*/  FFMA.FTZ R50, R119, R83, R50 ;  /* 0x0000005377327223 */ /* 0x000fe20000010032 */
[----:B------:R-:W-:Y:S01]  /*0fd0*/  FMUL.FTZ R117, R82, R84 ;  /* 0x0000005452757220 */ /* 0x000fe20000410000 */
[----:B------:R-:W-:Y:S01]  /*0fe0*/  FMUL.FTZ R122, R151, R122 ;  /* 0x0000007a977a7220 */ /* 0x000fe20000410000 */
[----:B------:R-:W-:Y:S01]  /*0ff0*/  FMUL.FTZ R129, R81, R86 ;  /* 0x0000005651817220 */ /* 0x000fe20000410000 */
[----:B------:R-:W-:Y:S01]  /*1000*/  FFMA.FTZ R81, R115, R116, R92 ;  /* 0x0000007473517223 */ /* 0x000fe2000001005c */
[----:B------:R-:W-:Y:S01]  /*1010*/  FADD.FTZ R83, R80, R117 ;  /* 0x0000007550537221 */ /* 0x000fe20000010000 */
[----:B------:R-:W-:Y:S01]  /*1020*/  FMUL.FTZ R128, R128, R85 ;  /* 0x0000005580807220 */ /* 0x000fe20000410000 */
[----:B------:R-:W-:Y:S01]  /*1030*/  FADD.FTZ R20, R20, R85 ;  /* 0x0000005514147221 */ /* 0x000fe20000010000 */
[----:B------:R-:W-:Y:S01]  /*1040*/  FFMA.FTZ R80, R118, R117, R81 ;  /* 0x0000007576507223 */ /* 0x000fe20000010051 */
[----:B------:R-:W-:Y:S01]  /*1050*/  FADD.FTZ R82, R83, R120 ;  /* 0x0000007853527221 */ /* 0x000fe20000010000 */
[----:B------:R-:W-:Y:S01]  /*1060*/  FFMA.FTZ R44, R123, R85, R44 ;  /* 0x000000557b2c7223 */ /* 0x000fe2000001002c */
[----:B------:R-:W-:-:S02]  /*1070*/  HADD2.F32 R91, -RZ, R87.H0_H0 ;  /* 0x20000057ff5b7230 */ /* 0x000fc40000004100 */
[----:B------:R-:W-:Y:S01]  /*1080*/  FFMA.FTZ R81, R119, R120, R80 ;  /* 0x0000007877517223 */ /* 0x000fe20000010050 */
[----:B------:R-:W-:Y:S01]  /*1090*/  FADD.FTZ R83, R82, R121 ;  /* 0x0000007952537221 */ /* 0x000fe20000010000 */
[----:B------:R-:W-:Y:S01]  /*10a0*/  FADD.FTZ R25, R25, R84 ;  /* 0x0000005419197221 */ /* 0x000fe20000010000 */
[----:B------:R-:W-:Y:S01]  /*10b0*/  FFMA.FTZ R49, R118, R84, R49 ;  /* 0x0000005476317223 */ /* 0x000fe20000010031 */
[----:B------:R-:W-:Y:S01]  /*10c0*/  FFMA.FTZ R80, R122, R121, R81 ;  /* 0x000000797a507223 */ /* 0x000fe20000010051 */
[----:B------:R-:W-:Y:S02]  /*10d0*/  HADD2.F32 R85, -RZ, R127.H0_H0 ;  /* 0x2000007fff557230 */ /* 0x000fe40000004100 */
[----:B------:R-:W-:Y:S01]  /*10e0*/  FMUL.FTZ R130, R151, R130 ;  /* 0x0000008297827220 */ /* 0x000fe20000410000 */
[----:B------:R-:W-:Y:S01]  /*10f0*/  FADD.FTZ R84, -R88, R131 ;  /* 0x0000008358547221 */ /* 0x000fe20000010100 */
[----:B------:R-:W-:Y:S01]  /*1100*/  FADD.FTZ R82, R83, R128 ;  /* 0x0000008053527221 */ /* 0x000fe20000010000 */
[----:B------:R-:W-:Y:S01]  /*1110*/  FFMA.FTZ R81, R123, R128, R80 ;  /* 0x000000807b517223 */ /* 0x000fe20000010050 */
[----:B------:R-:W-:-:S02]  /*1120*/  HADD2.F32 R87, -RZ, R87.H1_H1 ;  /* 0x30000057ff577230 */ /* 0x000fc40000004100 */
        /* <DEDUP_REMOVED lines=19> */
.L_x_400:
[----:B------:R-:W-:Y:S05]  /*1260*/  BSYNC.RECONVERGENT B0 ;  /* 0x0000000000007941 */ /* 0x000fea0003800200 */
.L_x_399:
        /* <DEDUP_REMOVED lines=15> */
[--C-:B------:R-:W-:Y:S02]  /*1360*/  HADD2.F32 R144, -RZ, R62.reuse.H0_H0 ;  /* 0x2000003eff907230 */ /* 0x100fe40000004100 */
[----:B------:R-:W-:Y:S02]  /*1370*/  HADD2.F32 R145, -RZ, R62.H1_H1 ;  /* 0x3000003eff917230 */ /* 0x000fe40000004100 */
[--C-:B------:R-:W-:Y:S02]  /*1380*/  HADD2.F32 R147, -RZ, R63.reuse.H0_H0 ;  /* 0x2000003fff937230 */ /* 0x100fe40000004100 */
[----:B------:R-:W-:Y:S02]  /*1390*/  HADD2.F32 R148, -RZ, R63.H1_H1 ;  /* 0x3000003fff947230 */ /* 0x000fe40000004100 */
[--C-:B--2---:R-:W-:Y:S02]  /*13a0*/  HADD2.F32 R135, -RZ, R81.reuse.H0_H0 ;  /* 0x20000051ff877230 */ /* 0x104fe40000004100 */
[----:B------:R-:W-:-:S02]  /*13b0*/  HADD2.F32 R81, -RZ, R81.H1_H1 ;  /* 0x30000051ff517230 */ /* 0x000fc40000004100 */
[----:B------:R-:W-:Y:S02]  /*13c0*/  HADD2.F32 R93, -RZ, R80.H0_H0 ;  /* 0x20000050ff5d7230 */ /* 0x000fe40000004100 */
[----:B------:R-:W-:Y:S02]  /*13d0*/  HADD2.F32 R137, -RZ, R82.H0_H0 ;  /* 0x20000052ff897230 */ /* 0x000fe40000004100 */
[C---:B------:R-:W-:Y:S01]  /*13e0*/  FADD.FTZ R142, -R88.reuse, R81 ;  /* 0x00000051588e7221 */ /* 0x040fe20000010100 */
[----:B------:R-:W-:Y:S02]  /*13f0*/  HADD2.F32 R95, -RZ, R80.H1_H1 ;  /* 0x30000050ff5f7230 */ /* 0x000fe40000004100 */
[C---:B------:R-:W-:Y:S01]  /*1400*/  FADD.FTZ R80, -R88.reuse, R93 ;  /* 0x0000005d58507221 */ /* 0x040fe20000010100 */
[----:B------:R-:W-:Y:S02]  /*1410*/  HADD2.F32 R141, -RZ, R83.H0_H0 ;  /* 0x20000053ff8d7230 */ /* 0x000fe40000004100 */
[----:B0-----:R-:W-:Y:S01]  /*1420*/  FADD.FTZ R90, -R88, R137 ;  /* 0x00000089585a7221 */ /* 0x001fe20000010100 */
[----:B---3--:R-:W-:-:S02]  /*1430*/  HADD2.F32 R81, -RZ, R84.H0_H0 ;  /* 0x20000054ff517230 */ /* 0x008fc40000004100 */
[C---:B------:R-:W-:Y:S01]  /*1440*/  FADD.FTZ R138, -R88.reuse, R95 ;  /* 0x0000005f588a7221 */ /* 0x040fe20000010100 */
[----:B------:R-:W-:Y:S02]  /*1450*/  HADD2.F32 R83, -RZ, R83.H1_H1 ;  /* 0x30000053ff537230 */ /* 0x000fe40000004100 */
[C---:B------:R-:W-:Y:S01]  /*1460*/  FADD.FTZ R94, -R88.reuse, R141 ;  /* 0x0000008d585e7221 */ /* 0x040fe20000010100 */
[----:B------:R-:W-:Y:S02]  /*1470*/  HADD2.F32 R139, -RZ, R82.H1_H1 ;  /* 0x30000052ff8b7230 */ /* 0x000fe40000004100 */
[----:B------:R-:W-:Y:S01]  /*1480*/  FADD.FTZ R82, -R88, R135 ;  /* 0x0000008758527221 */ /* 0x000fe20000010100 */
[----:B------:R-:W-:Y:S02]  /*1490*/  HADD2.F32 R84, -RZ, R84.H1_H1 ;  /* 0x30000054ff547230 */ /* 0x000fe40000004100 */
[----:B-----5:R-:W-:Y:S01]  /*14a0*/  FMUL.FTZ R135, R151, R80 ;  /* 0x0000005097877220 */ /* 0x020fe20000410000 */
[----:B------:R-:W-:-:S02]  /*14b0*/  HADD2.F32 R137, -RZ, R60.H1_H1 ;  /* 0x3000003cff897230 */ /* 0x000fc40000004100 */
[-C--:B------:R-:W-:Y:S01]  /*14c0*/  FMUL.FTZ R136, R136, R81.reuse ;  /* 0x0000005188887220 */ /* 0x080fe20000410000 */
[C---:B------:R-:W-:Y:S01]  /*14d0*/  FADD.FTZ R150, -R88.reuse, R83 ;  /* 0x0000005358967221 */ /* 0x040fe20000010100 */
[----:B------:R-:W-:Y:S01]  /*14e0*/  FADD.FTZ R146, -R88, R139 ;  /* 0x0000008b58927221 */ /* 0x000fe20000010100 */
[--C-:B------:R-:W-:Y:S02]  /*14f0*/  HADD2.F32 R83, -RZ, R85.reuse.H0_H0 ;  /* 0x20000055ff537230 */ /* 0x100fe40000004100 */
[----:B------:R-:W-:Y:S01]  /*1500*/  FMUL.FTZ R139, R151, R82 ;  /* 0x00000052978b7220 */ /* 0x000fe20000410000 */
[----:B------:R-:W-:Y:S01]  /*1510*/  FADD.FTZ R16, R16, R81 ;  /* 0x0000005110107221 */ /* 0x000fe20000010000 */
[----:B------:R-:W-:Y:S01]  /*1520*/  FFMA.FTZ R40, R135, R81, R40 ;  /* 0x0000005187287223 */ /* 0x000fe20000010028 */
[----:B------:R-:W-:Y:S01]  /*1530*/  FMUL.FTZ R137, R137, R84 ;  /* 0x0000005489897220 */ /* 0x000fe20000410000 */
[----:B------:R-:W-:Y:S01]  /*1540*/  FADD.FTZ R80, R89, R136 ;  /* 0x0000008859507221 */ /* 0x000fe20000010000 */
[----:B------:R-:W-:Y:S01]  /*1550*/  FMUL.FTZ R138, R151, R138 ;  /* 0x0000008a978a7220 */ /* 0x000fe20000410000 */
[----:B------:R-:W-:Y:S01]  /*1560*/  FFMA.FTZ R81, R135, R136, R92 ;  /* 0x0000008887517223 */ /* 0x000fe2000001005c */
[-C--:B------:R-:W-:Y:S01]  /*1570*/  FMUL.FTZ R140, R140, R83.reuse ;  /* 0x000000538c8c7220 */ /* 0x080fe20000410000 */
[----:B------:R-:W-:Y:S01]  /*1580*/  FADD.FTZ R18, R18, R83 ;  /* 0x0000005312127221 */ /* 0x000fe20000010000 */
[----:B------:R-:W-:Y:S01]  /*1590*/  FFMA.FTZ R42, R139, R83, R42 ;  /* 0x000000538b2a7223 */ /* 0x000fe2000001002a */
[----:B------:R-:W-:-:S02]  /*15a0*/  HADD2.F32 R88, -RZ, R85.H1_H1 ;  /* 0x30000055ff587230 */ /* 0x000fc40000004100 */
[----:B------:R-:W-:Y:S01]  /*15b0*/  FADD.FTZ R83, R80, R137 ;  /* 0x0000008950537221 */ /* 0x000fe20000010000 */
[----:B------:R-:W-:Y:S02]  /*15c0*/  HADD2.F32 R141, -RZ, R61.H1_H1 ;  /* 0x3000003dff8d7230 */ /* 0x000fe40000004100 */
[----:B------:R-:W-:Y:S01]  /*15d0*/  FFMA.FTZ R80, R138, R137, R81 ;  /* 0x000000898a507223 */ /* 0x000fe20000010051 */
[--C-:B------:R-:W-:Y:S02]  /*15e0*/  HADD2.F32 R85, -RZ, R86.reuse.H0_H0 ;  /* 0x20000056ff557230 */ /* 0x100fe40000004100 */
[----:B------:R-:W-:Y:S01]  /*15f0*/  FMUL.FTZ R142, R151, R142 ;  /* 0x0000008e978e7220 */ /* 0x000fe20000410000 */
[----:B------:R-:W-:Y:S01]  /*1600*/  FADD.FTZ R82, R83, R140 ;  /* 0x0000008c53527221 */ /* 0x000fe20000010000 */
[----:B------:R-:W-:Y:S01]  /*1610*/  FMUL.FTZ R141, R141, R88 ;  /* 0x000000588d8d7220 */ /* 0x000fe20000410000 */
[----:B------:R-:W-:Y:S01]  /*1620*/  FFMA.FTZ R81, R139, R140, R80 ;  /* 0x0000008c8b517223 */ /* 0x000fe20000010050 */
[----:B------:R-:W-:-:S02]  /*1630*/  HADD2.F32 R86, -RZ, R86.H1_H1 ;  /* 0x30000056ff567230 */ /* 0x000fc40000004100 */
[----:B------:R-:W-:Y:S01]  /*1640*/  FMUL.FTZ R143, R151, R90 ;  /* 0x0000005a978f7220 */ /* 0x000fe20000410000 */
[----:B------:R-:W-:Y:S01]  /*1650*/  FMUL.FTZ R144, R144, R85 ;  /* 0x0000005590907220 */ /* 0x000fe20000410000 */
[----:B------:R-:W-:Y:S01]  /*1660*/  FADD.FTZ R83, R82, R141 ;  /* 0x0000008d52537221 */ /* 0x000fe20000010000 */
[----:B------:R-:W-:Y:S01]  /*1670*/  FFMA.FTZ R80, R142, R141, R81 ;  /* 0x0000008d8e507223 */ /* 0x000fe20000010051 */
[--C-:B------:R-:W-:Y:S02]  /*1680*/  HADD2.F32 R91, -RZ, R87.reuse.H0_H0 ;  /* 0x20000057ff5b7230 */ /* 0x100fe40000004100 */
[----:B------:R-:W-:Y:S01]  /*1690*/  FMUL.FTZ R145, R145, R86 ;  /* 0x0000005691917220 */ /* 0x000fe20000410000 */
[----:B------:R-:W-:Y:S01]  /*16a0*/  FMUL.FTZ R146, R151, R146 ;  /* 0x0000009297927220 */ /* 0x000fe20000410000 */
[----:B------:R-:W-:Y:S01]  /*16b0*/  FADD.FTZ R82, R83, R144 ;  /* 0x0000009053527221 */ /* 0x000fe20000010000 */
[----:B------:R-:W-:Y:S01]  /*16c0*/  FFMA.FTZ R81, R143, R144, R80 ;  /* 0x000000908f517223 */ /* 0x000fe20000010050 */
[----:B------:R-:W-:-:S02]  /*16d0*/  HADD2.F32 R87, -RZ, R87.H1_H1 ;  /* 0x30000057ff577230 */ /* 0x000fc40000004100 */
[----:B------:R-:W-:Y:S01]  /*16e0*/  FMUL.FTZ R147, R147, R91 ;  /* 0x0000005b93937220 */ /* 0x000fe20000410000 */
[C---:B------:R-:W-:Y:S01]  /*16f0*/  FMUL.FTZ R149, R151.reuse, R94 ;  /* 0x0000005e97957220 */ /* 0x040fe20000410000 */
        /* <DEDUP_REMOVED lines=20> */
.L_x_402:
[----:B------:R-:W-:Y:S05]  /*1840*/  BSYNC.RECONVERGENT B0 ;  /* 0x0000000000007941 */ /* 0x000fea0003800200 */
.L_x_401:
[----:B------:R-:W0:Y:S01]  /*1850*/  SHFL.DOWN PT, R80, R89, 0x10, 0x1f ;  /* 0x0a001f0059507f89 */ /* 0x000e2200000e0000 */
[----:B------:R-:W-:Y:S01]  /*1860*/  LOP3.LUT P4, RZ, R0, 0x1f, RZ, 0xc0, !PT ;  /* 0x0000001f00ff7812 */ /* 0x000fe2000788c0ff */
[----:B------:R-:W1:Y:S01]  /*1870*/  LDC.64 R154, c[0x0][0x380] ;  /* 0x0000e000ff9a7b82 */ /* 0x000e620000000a00 */
[----:B------:R-:W-:Y:S01]  /*1880*/  PLOP3.LUT P1, PT, PT, PT, PT, 0x80, 0x8 ;  /* 0x000000000008781c */ /* 0x000fe20003f2f070 */
[----:B------:R-:W2:Y:S01]  /*1890*/  SHFL.DOWN PT, R81, R92, 0x10, 0x1f ;  /* 0x0a001f005c517f89 */ /* 0x000ea200000e0000 */
[----:B------:R-:W-:Y:S01]  /*18a0*/  ISETP.NE.AND P5, PT, RZ, UR11, PT ;  /* 0x0000000bff007c0c */ /* 0x000fe2000bfa5270 */
[----:B------:R-:W-:Y:S08]  /*18b0*/  BSSY.RECONVERGENT B0, `(.L_x_403) ;  /* 0x000018b000007945 */ /* 0x000ff00003800200 */
[----:B------:R-:W-:Y:S01]  /*18c0*/  @!P4 PLOP3.LUT P1, PT, P3, PT, PT, 0x80, 0x8 ;  /* 0x000000000008c81c */ /* 0x000fe20001f2f070 */
[----:B0-----:R-:W-:Y:S01]  /*18d0*/  FADD.FTZ R80, R80, R89 ;  /* 0x0000005950507221 */ /* 0x001fe20000010000 */
[----:B-1----:R-:W-:Y:S01]  /*18e0*/  IADD3 R99, PT, PT, R99, R154, RZ ;  /* 0x0000009a63637210 */ /* 0x002fe20007ffe0ff */
[----:B--2---:R-:W-:-:S03]  /*18f0*/  FADD.FTZ R81, R81, R92 ;  /* 0x0000005c51517221 */ /* 0x004fc60000010000 */
[----:B------:R-:W0:Y:S01]  /*1900*/  SHFL.DOWN PT, R83, R80, 0x8, 0x1f ;  /* 0x09001f0050537f89 */ /* 0x000e2200000e0000 */
[----:B------:R-:W-:-:S03]  /*1910*/  ISETP.GE.AND P6, PT, R99, R155, PT ;  /* 0x0000009b6300720c */ /* 0x000fc60003fc6270 */
[----:B------:R-:W1:Y:S01]  /*1920*/  SHFL.DOWN PT, R82, R81, 0x8, 0x1f ;  /* 0x09001f0051527f89 */ /* 0x000e6200000e0000 */
[----:B------:R-:W2:Y:S01]  /*1930*/  S2R R92, SR_CgaCtaId ;  /* 0x00000000005c7919 */ /* 0x000ea20000008800 */
        /* <DEDUP_REMOVED lines=28> */
[----:B------:R-:W-:Y:S01]  /*1b00*/  @!P4 STS.64 [R93], R152 ;  /* 0x000000985d00c388 */ /* 0x000fe20000000a00 */
[----:B------:R-:W-:Y:S06]  /*1b10*/  BAR.SYNC.DEFER_BLOCKING 0x0 ;  /* 0x0000000000007b1d */ /* 0x000fec0000010000 */
[----:B------:R-:W0:Y:S04]  /*1b20*/  LDS.128 R80, [R83] ;  /* 0x0000000053507984 */ /* 0x000e280000000c00 */
[----:B------:R-:W1:Y:S04]  /*1b30*/  LDS.128 R84, [R84] ;  /* 0x0000000054547984 */ /* 0x000e680000000c00 */
[----:B------:R-:W2:Y:S04]  /*1b40*/  LDS.128 R88, [R88] ;  /* 0x0000000058587984 */ /* 0x000ea80000000c00 */
[----:B------:R-:W3:Y:S01]  /*1b50*/  LDS.128 R92, [R94] ;  /* 0x000000005e5c7984 */ /* 0x000ee20000000c00 */
[----:B0-----:R-:W-:Y:S01]  /*1b60*/  FADD.FTZ R153, RZ, R80 ;  /* 0x00000050ff997221 */ /* 0x001fe20000010000 */
[----:B------:R-:W-:Y:S01]  /*1b70*/  FADD.FTZ R80, RZ, R81 ;  /* 0x00000051ff507221 */ /* 0x000fe20000010000 */
[----:B------:R-:W-:-:S02]  /*1b80*/  P2R R81, PR, RZ, 0x40 ;  /* 0x00000040ff517803 */ /* 0x000fc40000000000 */
        /* <DEDUP_REMOVED lines=12> */
[----:B------:R-:W-:Y:S02]  /*1c50*/  P2R R93, PR, RZ, 0x20 ;  /* 0x00000020ff5d7803 */ /* 0x000fe40000000000 */
        /* <DEDUP_REMOVED lines=44> */
.L_x_407:
        /* <DEDUP_REMOVED lines=33> */
.L_x_406:
        /* <DEDUP_REMOVED lines=36> */
.L_x_409:
        /* <DEDUP_REMOVED lines=37> */
.L_x_405:
        /* <DEDUP_REMOVED lines=10> */
[----:B------:R-:W-:Y:S02]  /*2660*/  HADD2.F32 R88, -RZ, R11.H1_H1 ;  /* 0x3000000bff587230 */ /* 0x000fe40000004100 */
[----:B------:R-:W-:Y:S01]  /*2670*/  FADD.FTZ R89, R112, -R87 ;  /* 0x8000005770597221 */ /* 0x000fe20000010000 */
[--C-:B------:R-:W-:Y:S02]  /*2680*/  HADD2.F32 R82, -RZ, R10.reuse.H1_H1 ;  /* 0x3000000aff527230 */ /* 0x100fe40000004100 */
[----:B------:R-:W-:Y:S01]  /*2690*/  FADD.FTZ R87, R109, -R90 ;  /* 0x8000005a6d577221 */ /* 0x000fe20000010000 */
[----:B------:R-:W-:-:S02]  /*26a0*/  HADD2.F32 R80, -RZ, R10.H0_H0 ;  /* 0x2000000aff507230 */ /* 0x000fc40000004100 */
[----:B------:R-:W-:Y:S01]  /*26b0*/  FADD.FTZ R81, R108, -R81 ;  /* 0x800000516c517221 */ /* 0x000fe20000010000 */
[----:B------:R-:W-:Y:S01]  /*26c0*/  FADD.FTZ R83, R111, -R92 ;  /* 0x8000005c6f537221 */ /* 0x000fe20000010000 */
[----:B------:R-:W-:Y:S02]  /*26d0*/  HADD2.F32 R86, -RZ, R11.H0_H0 ;  /* 0x2000000bff567230 */ /* 0x000fe40000004100 */
        /* <DEDUP_REMOVED lines=25> */
.L_x_411:
        /* <DEDUP_REMOVED lines=13> */
[C---:B------:R-:W-:Y:S01]  /*2940*/  FFMA.FTZ R72, R151.reuse, R72, R74 ;  /* 0x0000004897487223 */ /* 0x040fe2000001004a */
[C---:B------:R-:W-:Y:S01]  /*2950*/  FFMA.FTZ R82, R151.reuse, R82, R87 ;  /* 0x0000005297527223 */ /* 0x040fe20000010057 */
[----:B------:R-:W-:Y:S01]  /*2960*/  FFMA.FTZ R89, R151, R86, R89 ;  /* 0x0000005697597223 */ /* 0x000fe20000010059 */
[-CC-:B------:R-:W-:Y:S01]  /*2970*/  FFMA.FTZ R80, R106, R84.reuse, R85.reuse ;  /* 0x000000546a507223 */ /* 0x180fe20000010055 */
[-CC-:B------:R-:W-:Y:S01]  /*2980*/  FFMA.FTZ R74, R102, R84.reuse, R85.reuse ;  /* 0x00000054664a7223 */ /* 0x180fe20000010055 */
[-CC-:B------:R-:W-:Y:S01]  /*2990*/  FFMA.FTZ R87, R114, R84.reuse, R85.reuse ;  /* 0x0000005472577223 */ /* 0x180fe20000010055 */
        /* <DEDUP_REMOVED lines=22> */
.L_x_410:
[----:B------:R-:W-:-:S04]  /*2b00*/  UISETP.NE.U32.AND UP0, UPT, UR6, URZ, UPT ;  /* 0x000000ff0600728c */ /* 0x000fc8000bf05070 */
[----:B------:R-:W-:-:S09]  /*2b10*/  UISETP.NE.AND.EX UP0, UPT, UR7, URZ, UPT, UP0 ;  /* 0x000000ff0700728c */ /* 0x000fd2000bf05300 */
[----:B------:R-:W-:Y:S05]  /*2b20*/  BRA.U UP0, `(.L_x_412) ;  /* 0x0000000100a47547 */ /* 0x000fea000b800000 */
        /* <DEDUP_REMOVED lines=41> */
.L_x_412:
        /* <DEDUP_REMOVED lines=44> */
.L_x_408:
        /* <DEDUP_REMOVED lines=14> */
.L_x_404:
[----:B------:R-:W-:Y:S05]  /*3160*/  BSYNC.RECONVERGENT B0 ;  /* 0x0000000000007941 */ /* 0x000fea0003800200 */
.L_x_403:
        /* <DEDUP_REMOVED lines=58> */
.L_x_417:
        /* <DEDUP_REMOVED lines=41> */
.L_x_416:
[----:B0-----:R-:W0:Y:S02]  /*37a0*/  LDC.64 R80, c[0x0][0x470] ;  /* 0x00011c00ff507b82 */ /* 0x001e240000000a00 */
[----:B0-----:R-:W-:-:S04]  /*37b0*/  ISETP.NE.U32.AND P5, PT, R80, RZ, PT ;  /* 0x000000ff5000720c */ /* 0x001fc80003fa5070 */
[----:B------:R-:W-:-:S13]  /*37c0*/  ISETP.NE.AND.EX P5, PT, R81, RZ, PT, P5 ;  /* 0x000000ff5100720c */ /* 0x000fda0003fa5350 */
[----:B------:R-:W-:Y:S05]  /*37d0*/  @!P5 BRA `(.L_x_419) ;  /* 0x0000000000a4d947 */ /* 0x000fea0003800000 */
        /* <DEDUP_REMOVED lines=41> */
.L_x_419:
        /* <DEDUP_REMOVED lines=37> */
.L_x_415:
        /* <DEDUP_REMOVED lines=45> */
.L_x_421:
        /* <DEDUP_REMOVED lines=33> */
.L_x_420:
        /* <DEDUP_REMOVED lines=37> */
.L_x_422:
        /* <DEDUP_REMOVED lines=28> */
.L_x_418:
        /* <DEDUP_REMOVED lines=10> */
.L_x_414:
[----:B------:R-:W-:Y:S05]  /*4650*/  BSYNC.RECONVERGENT B0 ;  /* 0x0000000000007941 */ /* 0x000fea0003800200 */
.L_x_413:
        /* <DEDUP_REMOVED lines=15> */
[----:B------:R-:W-:Y:S02]  /*4750*/  HADD2.F32 R74, -RZ, R68.H0_H0 ;  /* 0x20000044ff4a7230 */ /* 0x000fe40000004100 */
[-C--:B------:R-:W-:Y:S01]  /*4760*/  FFMA.FTZ R79, R143, R84.reuse, R85 ;  /* 0x000000548f4f7223 */ /* 0x080fe20000010055 */
[----:B------:R-:W-:Y:S01]  /*4770*/  FADD.FTZ R72, R136, -R73 ;  /* 0x8000004988487221 */ /* 0x000fe20000010000 */
[-CC-:B------:R-:W-:Y:S01]  /*4780*/  FFMA.FTZ R76, R138, R84.reuse, R85.reuse ;  /* 0x000000548a4c7223 */ /* 0x180fe20000010055 */
[-CC-:B------:R-:W-:Y:S01]  /*4790*/  FFMA.FTZ R80, R142, R84.reuse, R85.reuse ;  /* 0x000000548e507223 */ /* 0x180fe20000010055 */
[-CC-:B------:R-:W-:Y:S01]  /*47a0*/  FFMA.FTZ R86, R146, R84.reuse, R85.reuse ;  /* 0x0000005492567223 */ /* 0x180fe20000010055 */
[-CC-:B------:R-:W-:Y:S01]  /*47b0*/  FFMA.FTZ R83, R150, R84.reuse, R85.reuse ;  /* 0x0000005496537223 */ /* 0x180fe20000010055 */
[----:B------:R-:W-:Y:S01]  /*47c0*/  FFMA.FTZ R84, R149, R84, R85 ;  /* 0x0000005495547223 */ /* 0x000fe20000010055 */
[----:B------:R-:W-:Y:S01]  /*47d0*/  FADD.FTZ R78, R140, -R75 ;  /* 0x8000004b8c4e7221 */ /* 0x000fe20000010000 */
[----:B------:R-:W-:-:S02]  /*47e0*/  HADD2.F32 R77, -RZ, R69.H0_H0 ;  /* 0x20000045ff4d7230 */ /* 0x000fc40000004100 */
[----:B------:R-:W-:Y:S01]  /*47f0*/  FADD.FTZ R82, R144, -R79 ;  /* 0x8000004f90527221 */ /* 0x000fe20000010000 */
[----:B-----5:R-:W-:Y:S01]  /*4800*/  FFMA.FTZ R72, R151, R72, R74 ;  /* 0x0000004897487223 */ /* 0x020fe2000001004a */
[----:B------:R-:W-:Y:S02]  /*4810*/  HADD2.F32 R75, -RZ, R69.H1_H1 ;  /* 0x30000045ff4b7230 */ /* 0x000fe40000004100 */
        /* <DEDUP_REMOVED lines=8> */
[----:B------:R-:W-:Y:S01]  /*48a0*/  FADD.FTZ R76, R137, -R76 ;  /* 0x8000004c894c7221 */ /* 0x000fe20000010000 */
[----:B------:R-:W-:Y:S02]  /*48b0*/  HADD2.F32 R74, -RZ, R71.H0_H0 ;  /* 0x20000047ff4a7230 */ /* 0x000fe40000004100 */
[C---:B------:R-:W-:Y:S01]  /*48c0*/  FFMA.FTZ R77, R151.reuse, R78, R77 ;  /* 0x0000004e974d7223 */ /* 0x040fe2000001004d */
        /* <DEDUP_REMOVED lines=19> */
.L_x_427:
[-CC-:B0--3--:R-:W-:Y:S01]  /*4a00*/  FFMA.FTZ R77, R135, R84.reuse, R85.reuse ;  /* 0x00000054874d7223 */ /* 0x189fe20000010055 */
[----:B------:R-:W-:Y:S02]  /*4a10*/  HADD2.F32 R78, -RZ, R68.H0_H0 ;  /* 0x20000044ff4e7230 */ /* 0x000fe40000004100 */
[-CC-:B------:R-:W-:Y:S01]  /*4a20*/  FFMA.FTZ R79, R139, R84.reuse, R85.reuse ;  /* 0x000000548b4f7223 */ /* 0x180fe20000010055 */
[-C--:B------:R-:W-:Y:S01]  /*4a30*/  FFMA.FTZ R83, R143, R84.reuse, R85 ;  /* 0x000000548f537223 */ /* 0x080fe20000010055 */
[----:B------:R-:W-:Y:S01]  /*4a40*/  FADD.FTZ R76, R136, -R77 ;  /* 0x8000004d884c7221 */ /* 0x000fe20000010000 */
[-CC-:B------:R-:W-:Y:S01]  /*4a50*/  FFMA.FTZ R80, R138, R84.reuse, R85.reuse ;  /* 0x000000548a507223 */ /* 0x180fe20000010055 */
[-CC-:B------:R-:W-:Y:S01]  /*4a60*/  FFMA.FTZ R86, R142, R84.reuse, R85.reuse ;  /* 0x000000548e567223 */ /* 0x180fe20000010055 */
[-CC-:B------:R-:W-:Y:S01]  /*4a70*/  FFMA.FTZ R88, R146, R84.reuse, R85.reuse ;  /* 0x0000005492587223 */ /* 0x180fe20000010055 */
[-CC-:B------:R-:W-:Y:S01]  /*4a80*/  FFMA.FTZ R87, R150, R84.reuse, R85.reuse ;  /* 0x0000005496577223 */ /* 0x180fe20000010055 */
[----:B------:R-:W-:Y:S01]  /*4a90*/  FFMA.FTZ R90, R149, R84, R85 ;  /* 0x00000054955a7223 */ /* 0x000fe20000010055 */
[----:B------:R-:W-:-:S02]  /*4aa0*/  HADD2.F32 R81, -RZ, R69.H0_H0 ;  /* 0x20000045ff517230 */ /* 0x000fc40000004100 */
[----:B------:R-:W-:Y:S01]  /*4ab0*/  FADD.FTZ R82, R140, -R79 ;  /* 0x8000004f8c527221 */ /* 0x000fe20000010000 */
[----:B------:R-:W-:Y:S02]  /*4ac0*/  HADD2.F32 R85, -RZ, R70.H0_H0 ;  /* 0x20000046ff557230 */ /* 0x000fe40000004100 */
[----:B------:R-:W-:Y:S01]  /*4ad0*/  FADD.FTZ R84, R144, -R83 ;  /* 0x8000005390547221 */ /* 0x000fe20000010000 */
[----:B-----5:R-:W-:Y:S01]  /*4ae0*/  FFMA.FTZ R76, R151, R76, R78 ;  /* 0x0000004c974c7223 */ /* 0x020fe2000001004e */
[----:B------:R-:W-:Y:S02]  /*4af0*/  HADD2.F32 R89, -RZ, R71.H1_H1 ;  /* 0x30000047ff597230 */ /* 0x000fe40000004100 */
        /* <DEDUP_REMOVED lines=25> */
.L_x_426:
[----:B0--3--:R-:W0:Y:S02]  /*4c90*/  LDC.64 R80, c[0x0][0x470] ;  /* 0x00011c00ff507b82 */ /* 0x009e240000000a00 */
[----:B0-----:R-:W-:-:S04]  /*4ca0*/  ISETP.NE.U32.AND P5, PT, R80, RZ, PT ;  /* 0x000000ff5000720c */ /* 0x001fc80003fa5070 */
[----:B------:R-:W-:-:S13]  /*4cb0*/  ISETP.NE.AND.EX P5, PT, R81, RZ, PT, P5 ;  /* 0x000000ff5100720c */ /* 0x000fda0003fa5350 */
[----:B------:R-:W-:Y:S05]  /*4cc0*/  @!P5 BRA `(.L_x_429) ;  /* 0x0000000000a4d947 */ /* 0x000fea0003800000 */
[-CC-:B------:R-:W-:Y:S01]  /*4cd0*/  FFMA.FTZ R73, R135, R84.reuse, R85.reuse ;  /* 0x0000005487497223 */ /* 0x180fe20000010055 */
        /* <DEDUP_REMOVED lines=40> */
.L_x_429:
[-CC-:B------:R-:W-:Y:S01]  /*4f60*/  FFMA.FTZ R95, R150, R84.reuse, R85.reuse ;  /* 0x00000054965f7223 */ /* 0x180fe20000010055 */
[-CC-:B------:R-:W-:Y:S01]  /*4f70*/  FFMA.FTZ R82, R149, R84.reuse, R85.reuse ;  /* 0x0000005495527223 */ /* 0x180fe20000010055 */
[-CC-:B------:R-:W-:Y:S01]  /*4f80*/  FFMA.FTZ R83, R143, R84.reuse, R85.reuse ;  /* 0x000000548f537223 */ /* 0x180fe20000010055 */
[-CC-:B------:R-:W-:Y:S01]  /*4f90*/  FFMA.FTZ R86, R146, R84.reuse, R85.reuse ;  /* 0x0000005492567223 */ /* 0x180fe20000010055 */
[-CC-:B------:R-:W-:Y:S01]  /*4fa0*/  FFMA.FTZ R87, R139, R84.reuse, R85.reuse ;  /* 0x000000548b577223 */ /* 0x180fe20000010055 */
[-CC-:B------:R-:W-:Y:S01]  /*4fb0*/  FFMA.FTZ R80, R142, R84.reuse, R85.reuse ;  /* 0x000000548e507223 */ /* 0x180fe20000010055 */
[-CC-:B------:R-:W-:Y:S01]  /*4fc0*/  FFMA.FTZ R81, R135, R84.reuse, R85.reuse ;  /* 0x0000005487517223 */ /* 0x180fe20000010055 */
[--C-:B------:R-:W-:Y:S02]  /*4fd0*/  HADD2.F32 R92, -RZ, R71.reuse.H1_H1 ;  /* 0x30000047ff5c7230 */ /* 0x100fe40000004100 */
[----:B------:R-:W-:Y:S01]  /*4fe0*/  FFMA.FTZ R84, R138, R84, R85 ;  /* 0x000000548a547223 */ /* 0x000fe20000010055 */
[----:B------:R-:W-:-:S02]  /*4ff0*/  HADD2.F32 R91, -RZ, R71.H0_H0 ;  /* 0x20000047ff5b7230 */ /* 0x000fc40000004100 */
[----:B------:R-:W-:Y:S01]  /*5000*/  FADD.FTZ R90, R148, -R95 ;  /* 0x8000005f945a7221 */ /* 0x000fe20000010000 */
[--C-:B------:R-:W-:Y:S02]  /*5010*/  HADD2.F32 R85, -RZ, R70.reuse.H0_H0 ;  /* 0x20000046ff557230 */ /* 0x100fe40000004100 */
[----:B------:R-:W-:Y:S01]  /*5020*/  FADD.FTZ R88, R147, -R82 ;  /* 0x8000005293587221 */ /* 0x000fe20000010000 */
[----:B------:R-:W-:Y:S02]  /*5030*/  HADD2.F32 R89, -RZ, R70.H1_H1 ;  /* 0x30000046ff597230 */ /* 0x000fe40000004100 */
[----:B------:R-:W-:Y:S01]  /*5040*/  FADD.FTZ R82, R144, -R83 ;  /* 0x8000005390527221 */ /* 0x000fe20000010000 */
        /* <DEDUP_REMOVED lines=22> */
.L_x_425:
        /* <DEDUP_REMOVED lines=45> */
.L_x_431:
        /* <DEDUP_REMOVED lines=33> */
.L_x_430:
        /* <DEDUP_REMOVED lines=37> */
.L_x_432:
        /* <DEDUP_REMOVED lines=28> */
.L_x_428:
        /* <DEDUP_REMOVED lines=9> */
.L_x_424:
[----:B------:R-:W-:Y:S05]  /*5b30*/  BSYNC.RECONVERGENT B0 ;  /* 0x0000000000007941 */ /* 0x000fea0003800200 */
.L_x_423:
[----:B------:R-:W-:Y:S01]  /*5b40*/  PLOP3.LUT P3, PT, P3, PT, PT, 0x8, 0x80 ;  /* 0x000000000080781c */ /* 0x000fe20001f6e170 */
[----:B------:R-:W-:-:S12]  /*5b50*/  @!P6 BRA `(.L_x_433) ;  /* 0xffffffa80084e947 */ /* 0x000fd8000383ffff */
.L_x_396:
        /* <DEDUP_REMOVED lines=30> */
.L_x_434:
        /* <DEDUP_REMOVED lines=12> */
.L_x_3786:


//--------------------- .text._ZN10layer_norm31ln_parallel_residual_bwd_kernelINS_13Kernel_traitsI6__halfS2_S2_S2_fjLj6144ELj1ELj1ELj8ELj16ENS_18Kernel_traits_baseILj6144ES2_S2_S2_S2_fjLj256EEEEELb0ELb1ELb1EEEvNS_9BwdParamsE --------------------------
	.section	.text._ZN10layer_norm31ln_parallel_residual_bwd_kernelINS_13Kernel_traitsI6__halfS2_S2_S2_fjLj6144ELj1ELj1ELj8ELj16ENS_18Kernel_traits_baseILj6144ES2_S2_S2_S2_fjLj256EEEEELb0ELb1ELb1EEEvNS_9BwdParamsE,"ax",@progbits
	.align	128
        .global         _ZN10layer_norm31ln_parallel_residual_bwd_kernelINS_13Kernel_traitsI6__halfS2_S2_S2_fjLj6144ELj1ELj1ELj8ELj16ENS_18Kernel_traits_baseILj6144ES2_S2_S2_S2_fjLj256EEEEELb0ELb1ELb1EEEvNS_9BwdParamsE
        .type           _ZN10layer_norm31ln_parallel_residual_bwd_kernelINS_13Kernel_traitsI6__halfS2_S2_S2_fjLj6144ELj1ELj1ELj8ELj16ENS_18Kernel_traits_baseILj6144ES2_S2_S2_S2_fjLj256EEEEELb0ELb1ELb1EEEvNS_9BwdParamsE,@function
        .size           _ZN10layer_norm31ln_parallel_residual_bwd_kernelINS_13Kernel_traitsI6__halfS2_S2_S2_fjLj6144ELj1ELj1ELj8ELj16ENS_18Kernel_traits_baseILj6144ES2_S2_S2_S2_fjLj256EEEEELb0ELb1ELb1EEEvNS_9BwdParamsE,(.L_x_3787 - _ZN10layer_norm31ln_parallel_residual_bwd_kernelINS_13Kernel_traitsI6__halfS2_S2_S2_fjLj6144ELj1ELj1ELj8ELj16ENS_18Kernel_traits_baseILj6144ES2_S2_S2_S2_fjLj256EEEEELb0ELb1ELb1EEEvNS_9BwdParamsE)
        .other          _ZN10layer_norm31ln_parallel_residual_bwd_kernelINS_13Kernel_traitsI6__halfS2_S2_S2_fjLj6144ELj1ELj1ELj8ELj16ENS_18Kernel_traits_baseILj6144ES2_S2_S2_S2_fjLj256EEEEELb0ELb1ELb1EEEvNS_9BwdParamsE,@"STO_CUDA_ENTRY STV_DEFAULT"
_ZN10layer_norm31ln_parallel_residual_bwd_kernelINS_13Kernel_traitsI6__halfS2_S2_S2_fjLj6144ELj1ELj1ELj8ELj16ENS_18Kernel_traits_baseILj6144ES2_S2_S2_S2_fjLj256EEEEELb0ELb1ELb1EEEvNS_9BwdParamsE:
.text._ZN10layer_norm31ln_parallel_residual_bwd_kernelINS_13Kernel_traitsI6__halfS2_S2_S2_fjLj6144ELj1ELj1ELj8ELj16ENS_18Kernel_traits_baseILj6144ES2_S2_S2_S2_fjLj256EEEEELb0ELb1ELb1EEEvNS_9BwdParamsE:
        /* <DEDUP_REMOVED lines=62> */
[----:B------:R-:W0:Y:S03]  /*03e0*/  LDCU UR12, c[0x0][0x388] ;  /* 0x00007100ff0c77ac */ /* 0x000e260008000800 */
[----:B------:R-:W5:Y:S01]  /*03f0*/  LDG.E.128 R4, desc[UR8][R2.64+0x2000] ;  /* 0x0020000802047981 */ /* 0x000f62000c1e1d00 */
[----:B--2---:R-:W-:Y:S01]  /*0400*/  UISETP.NE.U32.AND UP0, UPT, UR4, URZ, UPT ;  /* 0x000000ff0400728c */ /* 0x004fe2000bf05070 */
[----:B------:R-:W-:Y:S01]  /*0410*/  CS2R R62, SRZ ;  /* 0x00000000003e7805 */ /* 0x000fe2000001ff00 */
[----:B---3--:R-:W-:Y:S01]  /*0420*/  UISETP.NE.AND UP1, UPT, UR11, URZ, UPT ;  /* 0x000000ff0b00728c */ /* 0x008fe2000bf25270 */
[----:B------:R-:W-:Y:S01]  /*0430*/  MOV R94, RZ ;  /* 0x000000ff005e7202 */ /* 0x000fe20000000f00 */
[----:B------:R-:W-:Y:S01]  /*0440*/  UISETP.NE.AND.EX UP0, UPT, UR5, URZ, UPT, UP0 ;  /* 0x000000ff0500728c */ /* 0x000fe2000bf05300 */
[----:B------:R-:W-:Y:S01]  /*0450*/  MOV R122, UR10 ;  /* 0x0000000a007a7c02 */ /* 0x000fe20008000f00 */
[----:B------:R-:W1:Y:S02]  /*0460*/  LDCU UR13, c[0x0][0x400] ;  /* 0x00008000ff0d77ac */ /* 0x000e640008000800 */
[----:B------:R-:W-:-:S02]  /*0470*/  PLOP3.LUT P4, PT, PT, PT, UP1, 0x80, 0x8 ;  /* 0x000000000008781c */ /* 0x000fc40003f8f018 */
[----:B------:R-:W-:Y:S01]  /*0480*/  PLOP3.LUT P1, PT, PT, PT, UP0, 0x80, 0x8 ;  /* 0x000000000008781c */ /* 0x000fe20003f2f008 */
[----:B------:R-:W2:Y:S01]  /*0490*/  LDCU.64 UR6, c[0x0][0x470] ;  /* 0x00008e00ff0677ac */ /* 0x000ea20008000a00 */
[----:B------:R-:W3:Y:S01]  /*04a0*/  LDCU.64 UR4, c[0x0][0x478] ;  /* 0x00008f00ff0477ac */ /* 0x000ee20008000a00 */
[--C-:B----4-:R-:W-:Y:S02]  /*04b0*/  HADD2.F32 R95, -RZ, R12.reuse.H0_H0 ;  /* 0x2000000cff5f7230 */ /* 0x110fe40000004100 */
[----:B------:R-:W-:Y:S02]  /*04c0*/  HADD2.F32 R96, -RZ, R12.H1_H1 ;  /* 0x3000000cff607230 */ /* 0x000fe40000004100 */
[--C-:B------:R-:W-:Y:S02]  /*04d0*/  HADD2.F32 R97, -RZ, R13.reuse.H0_H0 ;  /* 0x2000000dff617230 */ /* 0x100fe40000004100 */
[----:B------:R-:W-:Y:S02]  /*04e0*/  HADD2.F32 R98, -RZ, R13.H1_H1 ;  /* 0x3000000dff627230 */ /* 0x000fe40000004100 */
[----:B------:R-:W-:-:S02]  /*04f0*/  HADD2.F32 R99, -RZ, R14.H0_H0 ;  /* 0x2000000eff637230 */ /* 0x000fc40000004100 */
[----:B------:R-:W-:Y:S02]  /*0500*/  HADD2.F32 R100, -RZ, R14.H1_H1 ;  /* 0x3000000eff647230 */ /* 0x000fe40000004100 */
[--C-:B------:R-:W-:Y:S02]  /*0510*/  HADD2.F32 R101, -RZ, R15.reuse.H0_H0 ;  /* 0x2000000fff657230 */ /* 0x100fe40000004100 */
[----:B------:R-:W-:Y:S02]  /*0520*/  HADD2.F32 R102, -RZ, R15.H1_H1 ;  /* 0x3000000fff667230 */ /* 0x000fe40000004100 */
[--C-:B-----5:R-:W-:Y:S02]  /*0530*/  HADD2.F32 R103, -RZ, R8.reuse.H0_H0 ;  /* 0x20000008ff677230 */ /* 0x120fe40000004100 */
[----:B------:R-:W-:Y:S02]  /*0540*/  HADD2.F32 R104, -RZ, R8.H1_H1 ;  /* 0x30000008ff687230 */ /* 0x000fe40000004100 */
[----:B------:R-:W-:-:S02]  /*0550*/  HADD2.F32 R105, -RZ, R9.H0_H0 ;  /* 0x20000009ff697230 */ /* 0x000fc40000004100 */
        /* <DEDUP_REMOVED lines=12> */
[----:B0123--:R-:W-:-:S07]  /*0620*/  HADD2.F32 R118, -RZ, R7.H1_H1 ;  /* 0x30000007ff767230 */ /* 0x00ffce0000004100 */
.L_x_460:
        /* <DEDUP_REMOVED lines=9> */
[----:B------:R-:W-:-:S03]  /*06c0*/  IADD3 R125, PT, PT, R127, 0x100, RZ ;  /* 0x000001007f7d7810 */ /* 0x000fc60007ffe0ff */
[----:B-1----:R-:W-:Y:S02]  /*06d0*/  IMAD.WIDE.U32 R32, R127, 0x10, R24 ;  /* 0x000000107f207825 */ /* 0x002fe400078e0018 */
[----:B------:R-:W4:Y:S02]  /*06e0*/  LDG.E.128 R28, desc[UR8][R28.64] ;  /* 0x000000081c1c7981 */ /* 0x000f24000c1e1d00 */
[C---:B--2---:R-:W-:Y:S02]  /*06f0*/  IMAD.WIDE R2, R122.reuse, 0x4, R2 ;  /* 0x000000047a027825 */ /* 0x044fe400078e0202 */
[----:B------:R-:W2:Y:S02]  /*0700*/  LDG.E.128 R32, desc[UR8][R32.64] ;  /* 0x0000000820207981 */ /* 0x000ea4000c1e1d00 */
[----:B------:R-:W-:Y:S02]  /*0710*/  IMAD.WIDE.U32 R36, R125, 0x10, R44 ;  /* 0x000000107d247825 */ /* 0x000fe400078e002c */
[----:B------:R-:W2:Y:S02]  /*0720*/  LDG.E R3, desc[UR8][R2.64] ;  /* 0x0000000802037981 */ /* 0x000ea4000c1e1900 */
[----:B---3--:R-:W-:-:S02]  /*0730*/  IMAD.WIDE R128, R122, 0x4, R128 ;  /* 0x000000047a807825 */ /* 0x008fc400078e0280 */
[----:B------:R-:W3:Y:S01]  /*0740*/  LDG.E.128 R36, desc[UR8][R36.64] ;  /* 0x0000000824247981 */ /* 0x000ee2000c1e1d00 */
[----:B------:R-:W-:Y:S01]  /*0750*/  IADD3 R123, PT, PT, R127, 0x200, RZ ;  /* 0x000002007f7b7810 */ /* 0x000fe20007ffe0ff */
[----:B------:R-:W-:Y:S02]  /*0760*/  IMAD.WIDE.U32 R40, R125, 0x10, R24 ;  /* 0x000000107d287825 */ /* 0x000fe400078e0018 */
[----:B------:R-:W3:Y:S02]  /*0770*/  LDG.E R124, desc[UR8][R128.64] ;  /* 0x00000008807c7981 */ /* 0x000ee4000c1e1900 */
[C---:B------:R-:W-:Y:S02]  /*0780*/  IMAD.WIDE.U32 R44, R123.reuse, 0x10, R44 ;  /* 0x000000107b2c7825 */ /* 0x040fe400078e002c */
[----:B------:R-:W3:Y:S04]  /*0790*/  LDG.E.128 R40, desc[UR8][R40.64] ;  /* 0x0000000828287981 */ /* 0x000ee8000c1e1d00 */
[----:B------:R-:W3:Y:S01]  /*07a0*/  LDG.E.128 R44, desc[UR8][R44.64] ;  /* 0x000000082c2c7981 */ /* 0x000ee2000c1e1d00 */
[----:B------:R-:W-:-:S06]  /*07b0*/  IMAD.WIDE.U32 R24, R123, 0x10, R24 ;  /* 0x000000107b187825 */ /* 0x000fcc00078e0018 */
[----:B------:R-:W3:Y:S01]  /*07c0*/  LDG.E.128 R24, desc[UR8][R24.64] ;  /* 0x0000000818187981 */ /* 0x000ee2000c1e1d00 */
[----:B------:R-:W-:Y:S02]  /*07d0*/  LOP3.LUT P2, RZ, R48, 0x1f, RZ, 0xc0, !PT ;  /* 0x0000001f30ff7812 */ /* 0x000fe4000784c0ff */
[----:B------:R-:W-:-:S11]  /*07e0*/  PLOP3.LUT P0, PT, PT, PT, PT, 0x80, 0x8 ;  /* 0x000000000008781c */ /* 0x000fd60003f0f070 */
[----:B------:R-:W-:Y:S01]  /*07f0*/  @!P2 PLOP3.LUT P0, PT, P3, PT, PT, 0x80, 0x8 ;  /* 0x000000000008a81c */ /* 0x000fe20001f0f070 */
[----:B----4-:R-:W-:Y:S02]  /*0800*/  HADD2.F32 R0, -RZ, R28.H0_H0 ;  /* 0x2000001cff007230 */ /* 0x010fe40000004100 */
[--C-:B------:R-:W-:Y:S02]  /*0810*/  HADD2.F32 R130, -RZ, R29.reuse.H0_H0 ;  /* 0x2000001dff827230 */ /* 0x100fe40000004100 */
[----:B------:R-:W-:Y:S02]  /*0820*/  HADD2.F32 R131, -RZ, R29.H1_H1 ;  /* 0x3000001dff837230 */ /* 0x000fe40000004100 */
[--C-:B--2---:R-:W-:Y:S01]  /*0830*/  HADD2.F32 R29, -RZ, R32.reuse.H0_H0 ;  /* 0x20000020ff1d7230 */ /* 0x104fe20000004100 */
[----:B------:R-:W-:Y:S01]  /*0840*/  FSEL R163, R3, RZ, !P4 ;  /* 0x000000ff03a37208 */ /* 0x000fe20006000000 */
[----:B------:R-:W-:Y:S02]  /*0850*/  HADD2.F32 R32, -RZ, R32.H1_H1 ;  /* 0x30000020ff207230 */ /* 0x000fe40000004100 */
[----:B---3--:R-:W-:-:S02]  /*0860*/  HADD2.F32 R140, -RZ, R37.H0_H0 ;  /* 0x20000025ff8c7230 */ /* 0x008fc40000004100 */
[----:B------:R-:W-:Y:S01]  /*0870*/  FADD.FTZ R3, -R163, R0 ;  /* 0x00000000a3037221 */ /* 0x000fe20000010100 */
[----:B------:R-:W-:Y:S02]  /*0880*/  HADD2.F32 R143, -RZ, R37.H1_H1 ;  /* 0x30000025ff8f7230 */ /* 0x000fe40000004100 */
[----:B------:R-:W-:Y:S01]  /*0890*/  FMUL.FTZ R37, R95, R29 ;  /* 0x0000001d5f257220 */ /* 0x000fe20000410000 */
[--C-:B------:R-:W-:Y:S02]  /*08a0*/  HADD2.F32 R132, -RZ, R30.reuse.H0_H0 ;  /* 0x2000001eff847230 */ /* 0x100fe40000004100 */
[----:B------:R-:W-:Y:S01]  /*08b0*/  FMUL.FTZ R0, R124, R3 ;  /* 0x000000037c007220 */ /* 0x000fe20000410000 */
[----:B------:R-:W-:Y:S02]  /*08c0*/  HADD2.F32 R133, -RZ, R30.H1_H1 ;  /* 0x3000001eff857230 */ /* 0x000fe40000004100 */
[--C-:B------:R-:W-:Y:S02]  /*08d0*/  HADD2.F32 R134, -RZ, R31.reuse.H0_H0 ;  /* 0x2000001fff867230 */ /* 0x100fe40000004100 */
[----:B------:R-:W-:-:S02]  /*08e0*/  HADD2.F32 R135, -RZ, R31.H1_H1 ;  /* 0x3000001fff877230 */ /* 0x000fc40000004100 */
[----:B------:R-:W-:Y:S01]  /*08f0*/  FADD.FTZ R3, RZ, R37 ;  /* 0x00000025ff037221 */ /* 0x000fe20000010000 */
[--C-:B------:R-:W-:Y:S02]  /*0900*/  HADD2.F32 R30, -RZ, R33.reuse.H0_H0 ;  /* 0x20000021ff1e7230 */ /* 0x100fe40000004100 */
[--C-:B------:R-:W-:Y:S02]  /*0910*/  HADD2.F32 R128, -RZ, R34.reuse.H0_H0 ;  /* 0x20000022ff807230 */ /* 0x100fe40000004100 */
[----:B------:R-:W-:Y:S02]  /*0920*/  HADD2.F32 R31, -RZ, R34.H1_H1 ;  /* 0x30000022ff1f7230 */ /* 0x000fe40000004100 */
[----:B------:R-:W-:Y:S01]  /*0930*/  FMUL.FTZ R34, R96, R32 ;  /* 0x0000002060227220 */ /* 0x000fe20000410000 */
[----:B------:R-:W-:Y:S02]  /*0940*/  HADD2.F32 R33, -RZ, R33.H1_H1 ;  /* 0x30000021ff217230 */ /* 0x000fe40000004100 */
[----:B------:R-:W-:-:S02]  /*0950*/  HADD2.F32 R137, -RZ, R36.H0_H0 ;  /* 0x20000024ff897230 */ /* 0x000fc40000004100 */
[----:B------:R-:W-:Y:S01]  /*0960*/  FADD.FTZ R3, R3, R34 ;  /* 0x0000002203037221 */ /* 0x000fe20000010000 */
[----:B------:R-:W-:Y:S02]  /*0970*/  HADD2.F32 R139, -RZ, R36.H1_H1 ;  /* 0x30000024ff8b7230 */ /* 0x000fe40000004100 */
[----:B------:R-:W-:Y:S01]  /*0980*/  FMUL.FTZ R36, R97, R30 ;  /* 0x0000001e61247220 */ /* 0x000fe20000410000 */
[--C-:B------:R-:W-:Y:S02]  /*0990*/  HADD2.F32 R145, -RZ, R38.reuse.H0_H0 ;  /* 0x20000026ff917230 */ /* 0x100fe40000004100 */
[----:B------:R-:W-:Y:S02]  /*09a0*/  HADD2.F32 R147, -RZ, R38.H1_H1 ;  /* 0x30000026ff937230 */ /* 0x000fe40000004100 */
[----:B------:R-:W-:Y:S01]  /*09b0*/  FMUL.FTZ R38, R98, R33 ;  /* 0x0000002162267220 */ /* 0x000fe20000410000 */
[----:B------:R-:W-:Y:S01]  /*09c0*/  FADD.FTZ R3, R3, R36 ;  /* 0x0000002403037221 */ /* 0x000fe20000010000 */
[----:B------:R-:W-:-:S02]  /*09d0*/  HADD2.F32 R126, -RZ, R28.H1_H1 ;  /* 0x3000001cff7e7230 */ /* 0x000fc40000004100 */
[--C-:B------:R-:W-:Y:S02]  /*09e0*/  HADD2.F32 R2, -RZ, R43.reuse.H0_H0 ;  /* 0x2000002bff027230 */ /* 0x100fe40000004100 */
[----:B------:R-:W-:Y:S02]  /*09f0*/  HADD2.F32 R28, -RZ, R43.H1_H1 ;  /* 0x3000002bff1c7230 */ /* 0x000fe40000004100 */
[----:B------:R-:W-:Y:S01]  /*0a00*/  FADD.FTZ R43, -R163, R132 ;  /* 0x00000084a32b7221 */ /* 0x000fe20000010100 */
[--C-:B------:R-:W-:Y:S02]  /*0a10*/  HADD2.F32 R148, -RZ, R39.reuse.H0_H0 ;  /* 0x20000027ff947230 */ /* 0x100fe40000004100 */
[----:B------:R-:W-:Y:S01]  /*0a20*/  FADD.FTZ R3, R3, R38 ;  /* 0x0000002603037221 */ /* 0x000fe20000010000 */
[----:B------:R-:W-:Y:S02]  /*0a30*/  HADD2.F32 R150, -RZ, R39.H1_H1 ;  /* 0x30000027ff967230 */ /* 0x000fe40000004100 */
[----:B------:R-:W-:Y:S01]  /*0a40*/  FADD.FTZ R39, -R163, R130 ;  /* 0x00000082a3277221 */ /* 0x000fe20000010100 */
[----:B------:R-:W-:-:S02]  /*0a50*/  HADD2.F32 R138, -RZ, R40.H0_H0 ;  /* 0x20000028ff8a7230 */ /* 0x000fc40000004100 */
[----:B------:R-:W-:Y:S02]  /*0a60*/  HADD2.F32 R141, -RZ, R40.H1_H1 ;  /* 0x30000028ff8d7230 */ /* 0x000fe40000004100 */
[----:B------:R-:W-:Y:S01]  /*0a70*/  FMUL.FTZ R40, R99, R128 ;  /* 0x0000008063287220 */ /* 0x000fe20000410000 */
[--C-:B------:R-:W-:Y:S02]  /*0a80*/  HADD2.F32 R136, -RZ, R35.reuse.H0_H0 ;  /* 0x20000023ff887230 */ /* 0x100fe40000004100 */
[C---:B------:R-:W-:Y:S01]  /*0a90*/  FMUL.FTZ R43, R124.reuse, R43 ;  /* 0x0000002b7c2b7220 */ /* 0x040fe20000410000 */
[----:B------:R-:W-:Y:S02]  /*0aa0*/  HADD2.F32 R129, -RZ, R35.H1_H1 ;  /* 0x30000023ff817230 */ /* 0x000fe40000004100 */
[----:B------:R-:W-:Y:S01]  /*0ab0*/  FADD.FTZ R35, -R163, R126 ;  /* 0x0000007ea3237221 */ /* 0x000fe20000010100 */
[--C-:B------:R-:W-:Y:S02]  /*0ac0*/  HADD2.F32 R151, -RZ, R44.reuse.H0_H0 ;  /* 0x2000002cff977230 */ /* 0x100fe40000004100 */
[----:B------:R-:W-:Y:S01]  /*0ad0*/  FMUL.FTZ R39, R124, R39 ;  /* 0x000000277c277220 */ /* 0x000fe20000410000 */
[----:B------:R-:W-:-:S02]  /*0ae0*/  HADD2.F32 R152, -RZ, R44.H1_H1 ;  /* 0x3000002cff987230 */ /* 0x000fc40000004100 */
[----:B------:R-:W-:Y:S01]  /*0af0*/  FMUL.FTZ R44, R100, R31 ;  /* 0x0000001f642c7220 */ /* 0x000fe20000410000 */
[----:B------:R-:W-:Y:S01]  /*0b00*/  FADD.FTZ R3, R3, R40 ;  /* 0x0000002803037221 */ /* 0x000fe20000010000 */
[----:B------:R-:W-:Y:S01]  /*0b10*/  FMUL.FTZ R35, R124, R35 ;  /* 0x000000237c237220 */ /* 0x000fe20000410000 */
[----:B------:R-:W-:Y:S01]  /*0b20*/  FADD.FTZ R81, R128, R81 ;  /* 0x0000005180517221 */ /* 0x000fe20000010000 */
[----:B------:R-:W-:Y:S01]  /*0b30*/  FFMA.FTZ R82, R43, R128, R82 ;  /* 0x000000802b527223 */ /* 0x000fe20000010052 */
[----:B------:R-:W-:Y:S01]  /*0b40*/  FADD.FTZ R91, R30, R91 ;  /* 0x0000005b1e5b7221 */ /* 0x000fe20000010000 */
[----:B------:R-:W-:Y:S01]  /*0b50*/  FFMA.FTZ R92, R39, R30, R92 ;  /* 0x0000001e275c7223 */ /* 0x000fe2000001005c */
[----:B------:R-:W-:Y:S01]  /*0b60*/  FMUL.FTZ R128, R101, R136 ;  /* 0x0000008865807220 */ /* 0x000fe20000410000 */
[----:B------:R-:W-:Y:S01]  /*0b70*/  FADD.FTZ R3, R3, R44 ;  /* 0x0000002c03037221 */ /* 0x000fe20000010000 */
[----:B------:R-:W-:Y:S01]  /*0b80*/  FFMA.FTZ R30, R0, R37, RZ ;  /* 0x00000025001e7223 */ /* 0x000fe200000100ff */
[----:B------:R-:W-:-:S02]  /*0b90*/  HADD2.F32 R160, -RZ, R47.H0_H0 ;  /* 0x2000002fffa07230 */ /* 0x000fc40000004100 */
[----:B------:R-:W-:Y:S01]  /*0ba0*/  FADD.FTZ R93, R32, R93 ;  /* 0x0000005d205d7221 */ /* 0x000fe20000010000 */
[----:B------:R-:W-:Y:S02]  /*0bb0*/  HADD2.F32 R161, -RZ, R47.H1_H1 ;  /* 0x3000002fffa17230 */ /* 0x000fe40000004100 */
[----:B------:R-:W-:Y:S01]  /*0bc0*/  FADD.FTZ R47, -R163, R133 ;  /* 0x00000085a32f7221 */ /* 0x000fe20000010100 */
[----:B------:R-:W-:Y:S01]  /*0bd0*/  FFMA.FTZ R94, R35, R32, R94 ;  /* 0x00000020235e7223 */ /* 0x000fe2000001005e */
[--C-:B------:R-:W-:Y:S02]  /*0be0*/  HADD2.F32 R142, -RZ, R41.reuse.H0_H0 ;  /* 0x20000029ff8e7230 */ /* 0x100fe40000004100 */
[----:B------:R-:W-:Y:S01]  /*0bf0*/  FMUL.FTZ R133, R102, R129 ;  /* 0x0000008166857220 */ /* 0x000fe20000410000 */
[----:B------:R-:W-:Y:S02]  /*0c00*/  HADD2.F32 R144, -RZ, R41.H1_H1 ;  /* 0x30000029ff907230 */ /* 0x000fe40000004100 */
[----:B------:R-:W-:Y:S01]  /*0c10*/  FADD.FTZ R32, R3, R128 ;  /* 0x0000008003207221 */ /* 0x000fe20000010000 */
[----:B------:R-:W-:Y:S01]  /*0c20*/  FADD.FTZ R41, -R163, R131 ;  /* 0x00000083a3297221 */ /* 0x000fe20000010100 */
[----:B------:R-:W-:Y:S01]  /*0c30*/  FFMA.FTZ R30, R35, R34, R30 ;  /* 0x00000022231e7223 */ /* 0x000fe2000001001e */
[----:B------:R-:W-:-:S02]  /*0c40*/  HADD2.F32 R146, -RZ, R42.H0_H0 ;  /* 0x2000002aff927230 */ /* 0x000fc40000004100 */
[----:B------:R-:W-:Y:S01]  /*0c50*/  FADD.FTZ R3, R32, R133 ;  /* 0x0000008520037221 */ /* 0x000fe20000010000 */
[----:B------:R-:W-:Y:S02]  /*0c60*/  HADD2.F32 R149, -RZ, R42.H1_H1 ;  /* 0x3000002aff957230 */ /* 0x000fe40000004100 */
[----:B------:R-:W-:Y:S01]  /*0c70*/  FMUL.FTZ R42, R103, R138 ;  /* 0x0000008a672a7220 */ /* 0x000fe20000410000 */
[----:B------:R-:W-:Y:S01]  /*0c80*/  FMUL.FTZ R41, R124, R41 ;  /* 0x000000297c297220 */ /* 0x000fe20000410000 */
[----:B------:R-:W-:Y:S01]  /*0c90*/  FFMA.FTZ R30, R39, R36, R30 ;  /* 0x00000024271e7223 */ /* 0x000fe2000001001e */
[----:B------:R-:W-:Y:S01]  /*0ca0*/  FADD.FTZ R135, -R163, R135 ;  /* 0x00000087a3877221 */ /* 0x000fe20000010100 */
[--C-:B------:R-:W-:Y:S02]  /*0cb0*/  HADD2.F32 R156, -RZ, R46.reuse.H0_H0 ;  /* 0x2000002eff9c7230 */ /* 0x100fe40000004100 */
[----:B------:R-:W-:Y:S01]  /*0cc0*/  FADD.FTZ R3, R3, R42 ;  /* 0x0000002a03037221 */ /* 0x000fe20000010000 */
[----:B------:R-:W-:-:S02]  /*0cd0*/  HADD2.F32 R158, -RZ, R46.H1_H1 ;  /* 0x3000002eff9e7230 */ /* 0x000fc40000004100 */
[----:B------:R-:W-:Y:S01]  /*0ce0*/  FMUL.FTZ R46, R104, R141 ;  /* 0x0000008d682e7220 */ /* 0x000fe20000410000 */
[----:B------:R-:W-:Y:S01]  /*0cf0*/  FFMA.FTZ R30, R41, R38, R30 ;  /* 0x00000026291e7223 */ /* 0x000fe2000001001e */
[C---:B------:R-:W-:Y:S01]  /*0d00*/  FMUL.FTZ R126, R124.reuse, R135 ;  /* 0x000000877c7e7220 */ /* 0x040fe20000410000 */
[----:B------:R-:W-:Y:S01]  /*0d10*/  FMUL.FTZ R135, R105, R142 ;  /* 0x0000008e69877220 */ /* 0x000fe20000410000 */
[----:B------:R-:W-:Y:S01]  /*0d20*/  FADD.FTZ R32, R3, R46 ;  /* 0x0000002e03207221 */ /* 0x000fe20000010000 */
[----:B------:R-:W-:Y:S01]  /*0d30*/  FADD.FTZ R131, -R163, R134 ;  /* 0x00000086a3837221 */ /* 0x000fe20000010100 */
[----:B------:R-:W-:Y:S01]  /*0d40*/  FMUL.FTZ R47, R124, R47 ;  /* 0x0000002f7c2f7220 */ /* 0x000fe20000410000 */
[----:B------:R-:W-:Y:S01]  /*0d50*/  FFMA.FTZ R30, R43, R40, R30 ;  /* 0x000000282b1e7223 */ /* 0x000fe2000001001e */
[--C-:B------:R-:W-:Y:S02]  /*0d60*/  HADD2.F32 R153, -RZ, R45.reuse.H0_H0 ;  /* 0x2000002dff997230 */ /* 0x100fe40000004100 */
[----:B------:R-:W-:Y:S01]  /*0d70*/  FADD.FTZ R120, R29, R120 ;  /* 0x000000781d787221 */ /* 0x000fe20000010000 */
[----:B------:R-:W-:-:S02]  /*0d80*/  HADD2.F32 R154, -RZ, R45.H1_H1 ;  /* 0x3000002dff9a7230 */ /* 0x000fc40000004100 */
[----:B------:R-:W-:Y:S01]  /*0d90*/  FFMA.FTZ R121, R0, R29, R121 ;  /* 0x0000001d00797223 */ /* 0x000fe20000010079 */
[----:B------:R-:W-:Y:S01]  /*0da0*/  FADD.FTZ R87, R129, R87 ;  /* 0x0000005781577221 */ /* 0x000fe20000010000 */
[----:B------:R-:W-:Y:S01]  /*0db0*/  FFMA.FTZ R63, R126, R129, R63 ;  /* 0x000000817e3f7223 */ /* 0x000fe2000001003f */
[C---:B------:R-:W-:Y:S01]  /*0dc0*/  FADD.FTZ R45, -R163.reuse, R137 ;  /* 0x00000089a32d7221 */ /* 0x040fe20000010100 */
[C---:B------:R-:W-:Y:S01]  /*0dd0*/  FADD.FTZ R129, -R163.reuse, R139 ;  /* 0x0000008ba3817221 */ /* 0x040fe20000010100 */
[----:B------:R-:W-:Y:S01]  /*0de0*/  FADD.FTZ R29, -R163, R140 ;  /* 0x0000008ca31d7221 */ /* 0x000fe20000010100 */
[----:B------:R-:W-:Y:S01]  /*0df0*/  FMUL.FTZ R137, R106, R144 ;  /* 0x000000906a897220 */ /* 0x000fe20000410000 */
[----:B------:R-:W-:Y:S01]  /*0e00*/  FADD.FTZ R32, R32, R135 ;  /* 0x0000008720207221 */ /* 0x000fe20000010000 */
[C---:B------:R-:W-:Y:S01]  /*0e10*/  FMUL.FTZ R131, R124.reuse, R131 ;  /* 0x000000837c837220 */ /* 0x040fe20000410000 */
[----:B------:R-:W-:Y:S01]  /*0e20*/  FFMA.FTZ R30, R47, R44, R30 ;  /* 0x0000002c2f1e7223 */ /* 0x000fe2000001001e */
[C---:B------:R-:W-:Y:S01]  /*0e30*/  FMUL.FTZ R129, R124.reuse, R129 ;  /* 0x000000817c817220 */ /* 0x040fe20000410000 */
[C---:B------:R-:W-:Y:S01]  /*0e40*/  FMUL.FTZ R130, R124.reuse, R29 ;  /* 0x0000001d7c827220 */ /* 0x040fe20000410000 */
        /* <DEDUP_REMOVED lines=14> */
[----:B------:R-:W-:Y:S01]  /*0f30*/  FMUL.FTZ R132, R124, R143 ;  /* 0x0000008f7c847220 */ /* 0x000fe20000410000 */
[----:B------:R-:W-:Y:S02]  /*0f40*/  FMUL.FTZ R143, R109, R2 ;  /* 0x000000026d8f7220 */ /* 0x000fe40000410000 */
[----:B------:R-:W-:Y:S01]  /*0f50*/  FFMA.FTZ R3, R129, R46, R30 ;  /* 0x0000002e81037223 */ /* 0x000fe2000001001e */
[C---:B------:R-:W-:Y:S01]  /*0f60*/  FADD.FTZ R139, -R163.reuse, R145 ;  /* 0x00000091a38b7221 */ /* 0x040fe20000010100 */
[----:B------:R-:W-:Y:S01]  /*0f70*/  FADD.FTZ R147, -R163, R147 ;  /* 0x00000093a3937221 */ /* 0x000fe20000010100 */
[--C-:B------:R-:W-:Y:S02]  /*0f80*/  HADD2.F32 R164, -RZ, R24.reuse.H0_H0 ;  /* 0x20000018ffa47230 */ /* 0x100fe40000004100 */
[----:B------:R-:W-:Y:S01]  /*0f90*/  FMUL.FTZ R145, R110, R28 ;  /* 0x0000001c6e917220 */ /* 0x000fe20000410000 */
[----:B------:R-:W-:Y:S01]  /*0fa0*/  FADD.FTZ R32, R32, R143 ;  /* 0x0000008f20207221 */ /* 0x000fe20000010000 */
[----:B------:R-:W-:Y:S01]  /*0fb0*/  FFMA.FTZ R3, R130, R135, R3 ;  /* 0x0000008782037223 */ /* 0x000fe20000010003 */
[----:B------:R-:W-:Y:S01]  /*0fc0*/  FADD.FTZ R85, R136, R85 ;  /* 0x0000005588557221 */ /* 0x000fe20000010000 */
[----:B------:R-:W-:Y:S01]  /*0fd0*/  FFMA.FTZ R86, R131, R136, R86 ;  /* 0x0000008883567223 */ /* 0x000fe20000010056 */
[----:B------:R-:W-:Y:S01]  /*0fe0*/  FMUL.FTZ R136, R124, R147 ;  /* 0x000000937c887220 */ /* 0x000fe20000410000 */
[----:B------:R-:W-:-:S02]  /*0ff0*/  HADD2.F32 R165, -RZ, R24.H1_H1 ;  /* 0x30000018ffa57230 */ /* 0x000fc40000004100 */
[----:B------:R-:W-:Y:S01]  /*1000*/  FMUL.FTZ R138, R111, R164 ;  /* 0x000000a46f8a7220 */ /* 0x000fe20000410000 */
[----:B------:R-:W-:Y:S01]  /*1010*/  FADD.FTZ R147, R32, R145 ;  /* 0x0000009120937221 */ /* 0x000fe20000010000 */
[----:B------:R-:W-:Y:S01]  /*1020*/  FMUL.FTZ R139, R124, R139 ;  /* 0x0000008b7c8b7220 */ /* 0x000fe20000410000 */
[----:B------:R-:W-:Y:S01]  /*1030*/  FFMA.FTZ R24, R132, R137, R3 ;  /* 0x0000008984187223 */ /* 0x000fe20000010003 */
[--C-:B------:R-:W-:Y:S02]  /*1040*/  HADD2.F32 R30, -RZ, R25.reuse.H0_H0 ;  /* 0x20000019ff1e7230 */ /* 0x100fe40000004100 */
[----:B------:R-:W-:Y:S01]  /*1050*/  FMUL.FTZ R140, R112, R165 ;  /* 0x000000a5708c7220 */ /* 0x000fe20000410000 */
[----:B------:R-:W-:Y:S02]  /*1060*/  HADD2.F32 R167, -RZ, R25.H1_H1 ;  /* 0x30000019ffa77230 */ /* 0x000fe40000004100 */
[----:B------:R-:W-:Y:S01]  /*1070*/  FADD.FTZ R25, R147, R138 ;  /* 0x0000008a93197221 */ /* 0x000fe20000010000 */
[----:B------:R-:W-:Y:S01]  /*1080*/  FADD.FTZ R155, -R163, R148 ;  /* 0x00000094a39b7221 */ /* 0x000fe20000010100 */
[----:B------:R-:W-:Y:S01]  /*1090*/  FFMA.FTZ R3, R139, R134, R24 ;  /* 0x000000868b037223 */ /* 0x000fe20000010018 */
[----:B------:R-:W-:Y:S01]  /*10a0*/  FADD.FTZ R65, R142, R65 ;  /* 0x000000418e417221 */ /* 0x000fe20000010000 */
[----:B------:R-:W-:Y:S01]  /*10b0*/  FFMA.FTZ R61, R130, R142, R61 ;  /* 0x0000008e823d7223 */ /* 0x000fe2000001003d */
[----:B------:R-:W-:Y:S01]  /*10c0*/  FADD.FTZ R83, R31, R83 ;  /* 0x000000531f537221 */ /* 0x000fe20000010000 */
[----:B------:R-:W-:Y:S01]  /*10d0*/  FFMA.FTZ R84, R47, R31, R84 ;  /* 0x0000001f2f547223 */ /* 0x000fe20000010054 */
[----:B------:R-:W-:Y:S01]  /*10e0*/  FADD.FTZ R25, R25, R140 ;  /* 0x0000008c19197221 */ /* 0x000fe20000010000 */
[----:B------:R-:W-:Y:S01]  /*10f0*/  FMUL.FTZ R142, R113, R30 ;  /* 0x0000001e718e7220 */ /* 0x000fe20000410000 */
[----:B------:R-:W-:Y:S01]  /*1100*/  FADD.FTZ R31, -R163, R150 ;  /* 0x00000096a31f7221 */ /* 0x000fe20000010100 */
[----:B------:R-:W-:Y:S01]  /*1110*/  FMUL.FTZ R155, R124, R155 ;  /* 0x0000009b7c9b7220 */ /* 0x000fe20000410000 */
[----:B------:R-:W-:Y:S01]  /*1120*/  FFMA.FTZ R24, R136, R141, R3 ;  /* 0x0000008d88187223 */ /* 0x000fe20000010003 */
[----:B------:R-:W-:Y:S01]  /*1130*/  FADD.FTZ R77, R144, R77 ;  /* 0x0000004d904d7221 */ /* 0x000fe20000010000 */
[----:B------:R-:W-:Y:S01]  /*1140*/  FFMA.FTZ R79, R132, R144, R79 ;  /* 0x00000090844f7223 */ /* 0x000fe2000001004f */
[----:B------:R-:W-:-:S02]  /*1150*/  HADD2.F32 R162, -RZ, R26.H0_H0 ;  /* 0x2000001affa27230 */ /* 0x000fc40000004100 */
[----:B------:R-:W-:Y:S01]  /*1160*/  FADD.FTZ R76, R149, R76 ;  /* 0x0000004c954c7221 */ /* 0x000fe20000010000 */
[----:B------:R-:W-:Y:S01]  /*1170*/  FFMA.FTZ R59, R136, R149, R59 ;  /* 0x00000095883b7223 */ /* 0x000fe2000001003b */
[----:B------:R-:W-:Y:S01]  /*1180*/  FADD.FTZ R157, -R163, R154 ;  /* 0x0000009aa39d7221 */ /* 0x000fe20000010100 */
[----:B------:R-:W-:Y:S01]  /*1190*/  FADD.FTZ R25, R25, R142 ;  /* 0x0000008e19197221 */ /* 0x000fe20000010000 */
[----:B------:R-:W-:Y:S01]  /*11a0*/  FMUL.FTZ R144, R114, R167 ;  /* 0x000000a772907220 */ /* 0x000fe20000410000 */
[----:B------:R-:W-:Y:S01]  /*11b0*/  FADD.FTZ R149, -R163, R151 ;  /* 0x00000097a3957221 */ /* 0x000fe20000010100 */
[----:B------:R-:W-:Y:S01]  /*11c0*/  FMUL.FTZ R154, R124, R31 ;  /* 0x0000001f7c9a7220 */ /* 0x000fe20000410000 */
[----:B------:R-:W-:Y:S01]  /*11d0*/  FFMA.FTZ R3, R155, R143, R24 ;  /* 0x0000008f9b037223 */ /* 0x000fe20000010018 */
[----:B------:R-:W-:Y:S01]  /*11e0*/  FADD.FTZ R29, -R163, R161 ;  /* 0x000000a1a31d7221 */ /* 0x000fe20000010100 */
[----:B------:R-:W-:Y:S01]  /*11f0*/  FADD.FTZ R75, R146, R75 ;  /* 0x0000004b924b7221 */ /* 0x000fe20000010000 */
[----:B------:R-:W-:Y:S01]  /*1200*/  FFMA.FTZ R78, R139, R146, R78 ;  /* 0x000000928b4e7223 */ /* 0x000fe2000001004e */
[----:B------:R-:W-:-:S02]  /*1210*/  HADD2.F32 R161, -RZ, R26.H1_H1 ;  /* 0x3000001affa17230 */ /* 0x000fc40000004100 */
        /* <DEDUP_REMOVED lines=8> */
[----:B------:R-:W-:Y:S01]  /*12a0*/  FMUL.FTZ R147, R116, R161 ;  /* 0x000000a174937220 */ /* 0x000fe20000410000 */
[----:B------:R-:W-:Y:S01]  /*12b0*/  FADD.FTZ R153, -R163, R153 ;  /* 0x00000099a3997221 */ /* 0x000fe20000010100 */
[----:B------:R-:W-:Y:S01]  /*12c0*/  FMUL.FTZ R150, R124, R33 ;  /* 0x000000217c967220 */ /* 0x000fe20000410000 */
[----:B------:R-:W-:Y:S01]  /*12d0*/  FFMA.FTZ R3, R149, R138, R26 ;  /* 0x0000008a95037223 */ /* 0x000fe2000001001a */
[----:B------:R-:W-:Y:S01]  /*12e0*/  FADD.FTZ R25, R24, R147 ;  /* 0x0000009318197221 */ /* 0x000fe20000010000 */
[----:B------:R-:W-:-:S02]  /*12f0*/  FMUL.FTZ R153, R124, R153 ;  /* 0x000000997c997220 */ /* 0x000fc40000410000 */
[----:B------:R-:W-:Y:S01]  /*1300*/  FFMA.FTZ R24, R150, R140, R3 ;  /* 0x0000008c96187223 */ /* 0x000fe20000010003 */
[C---:B------:R-:W-:Y:S01]  /*1310*/  FADD.FTZ R171, -R163.reuse, R160 ;  /* 0x000000a0a3ab7221 */ /* 0x040fe20000010100 */
[----:B------:R-:W-:Y:S01]  /*1320*/  FADD.FTZ R159, -R163, R156 ;  /* 0x0000009ca39f7221 */ /* 0x000fe20000010100 */
[--C-:B------:R-:W-:Y:S02]  /*1330*/  HADD2.F32 R160, -RZ, R27.reuse.H0_H0 ;  /* 0x2000001bffa07230 */ /* 0x100fe40000004100 */
[C---:B------:R-:W-:Y:S01]  /*1340*/  FMUL.FTZ R152, R124.reuse, R157 ;  /* 0x0000009d7c987220 */ /* 0x040fe20000410000 */
[----:B------:R-:W-:Y:S01]  /*1350*/  FFMA.FTZ R3, R153, R142, R24 ;  /* 0x0000008e99037223 */ /* 0x000fe20000010018 */
[----:B------:R-:W-:Y:S01]  /*1360*/  FADD.FTZ R169, -R163, R158 ;  /* 0x0000009ea3a97221 */ /* 0x000fe20000010100 */
[----:B------:R-:W-:Y:S02]  /*1370*/  HADD2.F32 R163, -RZ, R27.H1_H1 ;  /* 0x3000001bffa37230 */ /* 0x000fe40000004100 */
[----:B------:R-:W-:Y:S01]  /*1380*/  FMUL.FTZ R157, R124, R159 ;  /* 0x0000009f7c9d7220 */ /* 0x000fe20000410000 */
[----:B------:R-:W-:Y:S01]  /*1390*/  FFMA.FTZ R24, R152, R144, R3 ;  /* 0x0000009098187223 */ /* 0x000fe20000010003 */
[----:B------:R-:W-:Y:S01]  /*13a0*/  FMUL.FTZ R148, R117, R160 ;  /* 0x000000a075947220 */ /* 0x000fe20000410000 */
[----:B------:R-:W-:Y:S01]  /*13b0*/  FMUL.FTZ R156, R124, R169 ;  /* 0x000000a97c9c7220 */ /* 0x000fe20000410000 */
[----:B------:R-:W-:Y:S01]  /*13c0*/  FMUL.FTZ R151, R118, R163 ;  /* 0x000000a376977220 */ /* 0x000fe20000410000 */
[----:B------:R-:W-:Y:S01]  /*13d0*/  FFMA.FTZ R3, R157, R146, R24 ;  /* 0x000000929d037223 */ /* 0x000fe20000010018 */
[----:B------:R-:W-:Y:S01]  /*13e0*/  FADD.FTZ R26, R25, R148 ;  /* 0x00000094191a7221 */ /* 0x000fe20000010000 */
[----:B------:R-:W-:-:S02]  /*13f0*/  FMUL.FTZ R159, R124, R171 ;  /* 0x000000ab7c9f7220 */ /* 0x000fc40000410000 */
[----:B------:R-:W-:Y:S01]  /*1400*/  FFMA.FTZ R24, R156, R147, R3 ;  /* 0x000000939c187223 */ /* 0x000fe20000010003 */
[----:B------:R-:W-:Y:S01]  /*1410*/  FADD.FTZ R26, R26, R151 ;  /* 0x000000971a1a7221 */ /* 0x000fe20000010000 */
[----:B------:R-:W-:Y:S02]  /*1420*/  FMUL.FTZ R158, R124, R29 ;  /* 0x0000001d7c9e7220 */ /* 0x000fe40000410000 */
[----:B------:R-:W-:Y:S02]  /*1430*/  FFMA.FTZ R3, R159, R148, R24 ;  /* 0x000000949f037223 */ /* 0x000fe40000010018 */
[----:B------:R-:W0:Y:S02]  /*1440*/  SHFL.DOWN PT, R25, R26, 0x10, 0x1f ;  /* 0x0a001f001a197f89 */ /* 0x000e2400000e0000 */
[----:B------:R-:W-:-:S05]  /*1450*/  FFMA.FTZ R3, R158, R151, R3 ;  /* 0x000000979e037223 */ /* 0x000fca0000010003 */
[----:B------:R-:W1:Y:S01]  /*1460*/  SHFL.DOWN PT, R24, R3, 0x10, 0x1f ;  /* 0x0a001f0003187f89 */ /* 0x000e6200000e0000 */
[----:B0-----:R-:W-:-:S05]  /*1470*/  FADD.FTZ R25, R26, R25 ;  /* 0x000000191a197221 */ /* 0x001fca0000010000 */
[----:B------:R-:W0:Y:S01]  /*1480*/  SHFL.DOWN PT, R26, R25, 0x8, 0x1f ;  /* 0x09001f00191a7f89 */ /* 0x000e2200000e0000 */
[----:B-1----:R-:W-:-:S05]  /*1490*/  FADD.FTZ R24, R3, R24 ;  /* 0x0000001803187221 */ /* 0x002fca0000010000 */
[----:B------:R-:W1:Y:S01]  /*14a0*/  SHFL.DOWN PT, R27, R24, 0x8, 0x1f ;  /* 0x09001f00181b7f89 */ /* 0x000e6200000e0000 */
[----:B0-----:R-:W-:-:S05]  /*14b0*/  FADD.FTZ R26, R25, R26 ;  /* 0x0000001a191a7221 */ /* 0x001fca0000010000 */
[----:B------:R-:W0:Y:S01]  /*14c0*/  SHFL.DOWN PT, R29, R26, 0x4, 0x1f ;  /* 0x08801f001a1d7f89 */ /* 0x000e2200000e0000 */
[----:B-1----:R-:W-:-:S05]  /*14d0*/  FADD.FTZ R27, R24, R27 ;  /* 0x0000001b181b7221 */ /* 0x002fca0000010000 */
[----:B------:R-:W1:Y:S01]  /*14e0*/  SHFL.DOWN PT, R32, R27, 0x4, 0x1f ;  /* 0x08801f001b207f89 */ /* 0x000e6200000e0000 */
[----:B------:R-:W-:Y:S01]  /*14f0*/  FADD.FTZ R73, R2, R73 ;  /* 0x0000004902497221 */ /* 0x000fe20000010000 */
[----:B------:R-:W-:Y:S01]  /*1500*/  FFMA.FTZ R58, R155, R2, R58 ;  /* 0x000000029b3a7223 */ /* 0x000fe2000001003a */
[----:B0-----:R-:W-:-:S05]  /*1510*/  FADD.FTZ R29, R26, R29 ;  /* 0x0000001d1a1d7221 */ /* 0x001fca0000010000 */
[----:B------:R-:W0:Y:S01]  /*1520*/  SHFL.DOWN PT, R2, R29, 0x2, 0x1f ;  /* 0x08401f001d027f89 */ /* 0x000e2200000e0000 */
[----:B-1----:R-:W-:-:S05]  /*1530*/  FADD.FTZ R32, R27, R32 ;  /* 0x000000201b207221 */ /* 0x002fca0000010000 */
[----:B------:R-:W1:Y:S01]  /*1540*/  SHFL.DOWN PT, R3, R32, 0x2, 0x1f ;  /* 0x08401f0020037f89 */ /* 0x000e6200000e0000 */
[----:B------:R-:W2:Y:S01]  /*1550*/  S2R R31, SR_CgaCtaId ;  /* 0x00000000001f7919 */ /* 0x000ea20000008800 */
[----:B0-----:R-:W-:-:S05]  /*1560*/  FADD.FTZ R25, R29, R2 ;  /* 0x000000021d197221 */ /* 0x001fca0000010000 */
[----:B------:R-:W0:Y:S01]  /*1570*/  SHFL.DOWN PT, R2, R25, 0x1, 0x1f ;  /* 0x08201f0019027f89 */ /* 0x000e2200000e0000 */
[----:B-1----:R-:W-:-:S05]  /*1580*/  FADD.FTZ R24, R32, R3 ;  /* 0x0000000320187221 */ /* 0x002fca0000010000 */
[----:B------:R-:W1:Y:S01]  /*1590*/  SHFL.DOWN PT, R3, R24, 0x1, 0x1f ;  /* 0x08201f0018037f89 */ /* 0x000e6200000e0000 */
[----:B------:R-:W-:-:S04]  /*15a0*/  MOV R26, 0x400 ;  /* 0x00000400001a7802 */ /* 0x000fc80000000f00 */
[----:B--2---:R-:W-:Y:S01]  /*15b0*/  LEA R166, R31, R26, 0x18 ;  /* 0x0000001a1fa67211 */ /* 0x004fe200078ec0ff */
[----:B------:R-:W-:Y:S01]  /*15c0*/  FADD.FTZ R69, R28, R69 ;  /* 0x000000451c457221 */ /* 0x000fe20000010000 */
[----:B------:R-:W-:Y:S01]  /*15d0*/  FFMA.FTZ R57, R154, R28, R57 ;  /* 0x0000001c9a397223 */ /* 0x000fe20000010039 */
[----:B------:R-:W2:Y:S01]  /*15e0*/  @P1 LDC.64 R26, c[0x0][0x438] ;  /* 0x00010e00ff1a1b82 */ /* 0x000ea20000000a00 */
[----:B------:R-:W-:Y:S01]  /*15f0*/  IADD3 R168, PT, PT, R166, 0x6040, RZ ;  /* 0x00006040a6a87810 */ /* 0x000fe20007ffe0ff */
[----:B0-----:R-:W-:-:S03]  /*1600*/  FADD.FTZ R2, R25, R2 ;  /* 0x0000000219027221 */ /* 0x001fc60000010000 */
[----:B------:R-:W-:-:S03]  /*1610*/  @!P2 MOV R25, R168 ;  /* 0x000000a80019a202 */ /* 0x000fc60000000f00 */
[----:B------:R-:W0:Y:S01]  /*1620*/  @P1 LDC.64 R28, c[0x0][0x438] ;  /* 0x00010e00ff1c1b82 */ /* 0x000e220000000a00 */
[----:B------:R-:W-:Y:S01]  /*1630*/  @!P0 IADD3 R25, PT, PT, R166, 0x6000, RZ ;  /* 0x00006000a6198810 */ /* 0x000fe20007ffe0ff */
[----:B-1----:R-:W-:-:S03]  /*1640*/  FADD.FTZ R3, R24, R3 ;  /* 0x0000000318037221 */ /* 0x002fc60000010000 */
[----:B------:R-:W-:-:S03]  /*1650*/  @!P2 LEA R31, R119, R25, 0x3 ;  /* 0x00000019771fa211 */ /* 0x000fc600078e18ff */
[----:B------:R-:W1:Y:S01]  /*1660*/  @P1 LDC.64 R24, c[0x0][0x438] ;  /* 0x00010e00ff181b82 */ /* 0x000e620000000a00 */
[----:B--2---:R-:W-:Y:S01]  /*1670*/  @P1 IMAD.WIDE.U32 R26, R125, 0x10, R26 ;  /* 0x000000107d1a1825 */ /* 0x004fe200078e001a */
[----:B------:R-:W-:Y:S04]  /*1680*/  @!P2 STS.64 [R31], R2 ;  /* 0x000000021f00a388 */ /* 0x000fe80000000a00 */
[----:B-----5:R-:W5:Y:S01]  /*1690*/  @P1 LDG.E.128 R8, desc[UR8][R26.64] ;  /* 0x000000081a081981 */ /* 0x020f62000c1e1d00 */
[----:B0-----:R-:W-:-:S05]  /*16a0*/  @P1 IMAD.WIDE.U32 R32, R123, 0x10, R28 ;  /* 0x000000107b201825 */ /* 0x001fca00078e001c */
[----:B------:R-:W5:Y:S01]  /*16b0*/  @P1 LDG.E.128 R12, desc[UR8][R32.64] ;  /* 0x00000008200c1981 */ /* 0x000f62000c1e1d00 */
[----:B-1----:R-:W-:-:S05]  /*16c0*/  @P1 IMAD.WIDE.U32 R24, R127, 0x10, R24 ;  /* 0x000000107f181825 */ /* 0x002fca00078e0018 */
[----:B------:R0:W5:Y:S01]  /*16d0*/  @P1 LDG.E.128 R4, desc[UR8][R24.64] ;  /* 0x0000000818041981 */ /* 0x000162000c1e1d00 */
[----:B------:R-:W-:Y:S01]  /*16e0*/  @!P3 IADD3 R168, PT, PT, R166, 0x6000, RZ ;  /* 0x00006000a6a8b810 */ /* 0x000fe20007ffe0ff */
[----:B------:R-:W-:Y:S01]  /*16f0*/  FADD.FTZ R71, R30, R71 ;  /* 0x000000471e477221 */ /* 0x000fe20000010000 */
[----:B------:R-:W-:Y:S01]  /*1700*/  FFMA.FTZ R54, R153, R30, R54 ;  /* 0x0000001e99367223 */ /* 0x000fe20000010036 */
[----:B------:R-:W-:Y:S06]  /*1710*/  BAR.SYNC.DEFER_BLOCKING 0x0 ;  /* 0x0000000000007b1d */ /* 0x000fec0000010000 */
[----:B------:R-:W1:Y:S01]  /*1720*/  LDS.128 R28, [R168] ;  /* 0x00000000a81c7984 */ /* 0x000e620000000c00 */
[----:B0-----:R-:W-:-:S02]  /*1730*/  IADD3 R24, PT, PT, R166, 0x6050, RZ ;  /* 0x00006050a6187810 */ /* 0x001fc40007ffe0ff */
[----:B------:R-:W-:-:S06]  /*1740*/  @!P3 IADD3 R24, PT, PT, R166, 0x6010, RZ ;  /* 0x00006010a618b810 */ /* 0x000fcc0007ffe0ff */
[----:B------:R-:W0:Y:S01]  /*1750*/  LDS.128 R24, [R24] ;  /* 0x0000000018187984 */ /* 0x000e220000000c00 */
[----:B-1----:R-:W-:Y:S01]  /*1760*/  FADD.FTZ R3, RZ, R28 ;  /* 0x0000001cff037221 */ /* 0x002fe20000010000 */
[C---:B------:R-:W-:Y:S01]  /*1770*/  IADD3 R28, PT, PT, R166.reuse, 0x6060, RZ ;  /* 0x00006060a61c7810 */ /* 0x040fe20007ffe0ff */
[----:B------:R-:W-:Y:S01]  /*1780*/  FADD.FTZ R2, RZ, R29 ;  /* 0x0000001dff027221 */ /* 0x000fe20000010000 */
[----:B------:R-:W-:Y:S01]  /*1790*/  @!P3 IADD3 R28, PT, PT, R166, 0x6020, RZ ;  /* 0x00006020a61cb810 */ /* 0x000fe20007ffe0ff */
[----:B------:R-:W-:Y:S02]  /*17a0*/  FADD.FTZ R3, R30, R3 ;  /* 0x000000031e037221 */ /* 0x000fe40000010000 */
[----:B------:R-:W-:-:S03]  /*17b0*/  FADD.FTZ R2, R31, R2 ;  /* 0x000000021f027221 */ /* 0x000fc60000010000 */
[----:B------:R-:W1:Y:S01]  /*17c0*/  LDS.128 R28, [R28] ;  /* 0x000000001c1c7984 */ /* 0x000e620000000c00 */
[----:B0-----:R-:W-:Y:S01]  /*17d0*/  FADD.FTZ R3, R3, R24 ;  /* 0x0000001803037221 */ /* 0x001fe20000010000 */
[----:B------:R-:W-:Y:S01]  /*17e0*/  IADD3 R24, PT, PT, R166, 0x6070, RZ ;  /* 0x00006070a6187810 */ /* 0x000fe20007ffe0ff */
[----:B------:R-:W-:Y:S01]  /*17f0*/  FADD.FTZ R2, R2, R25 ;  /* 0x0000001902027221 */ /* 0x000fe20000010000 */
[----:B------:R-:W-:Y:S01]  /*1800*/  @!P3 IADD3 R24, PT, PT, R166, 0x6030, RZ ;  /* 0x00006030a618b810 */ /* 0x000fe20007ffe0ff */
[----:B------:R-:W-:Y:S02]  /*1810*/  FADD.FTZ R3, R26, R3 ;  /* 0x000000031a037221 */ /* 0x000fe40000010000 */
[----:B------:R-:W-:-:S03]  /*1820*/  FADD.FTZ R2, R27, R2 ;  /* 0x000000021b027221 */ /* 0x000fc60000010000 */
[----:B------:R-:W0:Y:S01]  /*1830*/  LDS.128 R24, [R24] ;  /* 0x0000000018187984 */ /* 0x000e220000000c00 */
[----:B-1----:R-:W-:Y:S01]  /*1840*/  FADD.FTZ R3, R3, R28 ;  /* 0x0000001c03037221 */ /* 0x002fe20000010000 */
[----:B------:R-:W-:Y:S02]  /*1850*/  FADD.FTZ R2, R2, R29 ;  /* 0x0000001d02027221 */ /* 0x000fe40000010000 */
[----:B------:R-:W1:Y:S01]  /*1860*/  LDC.64 R28, c[0x0][0x380] ;  /* 0x0000e000ff1c7b82 */ /* 0x000e620000000a00 */
[----:B------:R-:W-:Y:S01]  /*1870*/  FADD.FTZ R33, R30, R3 ;  /* 0x000000031e217221 */ /* 0x000fe20000010000 */
[----:B------:R-:W-:-:S06]  /*1880*/  FADD.FTZ R30, R31, R2 ;  /* 0x000000021f1e7221 */ /* 0x000fcc0000010000 */
[----:B------:R-:W2:Y:S01]  /*1890*/  LDC.64 R2, c[0x0][0x438] ;  /* 0x00010e00ff027b82 */ /* 0x000ea20000000a00 */
[----:B0-----:R-:W-:Y:S01]  /*18a0*/  FADD.FTZ R33, R33, R24 ;  /* 0x0000001821217221 */ /* 0x001fe20000010000 */
[----:B------:R-:W-:-:S03]  /*18b0*/  FADD.FTZ R30, R30, R25 ;  /* 0x000000191e1e7221 */ /* 0x000fc60000010000 */
[----:B------:R-:W-:Y:S01]  /*18c0*/  FADD.FTZ R26, R26, R33 ;  /* 0x000000211a1a7221 */ /* 0x000fe20000010000 */
[----:B------:R-:W-:Y:S01]  /*18d0*/  FADD.FTZ R27, R27, R30 ;  /* 0x0000001e1b1b7221 */ /* 0x000fe20000010000 */
[----:B------:R-:W-:Y:S02]  /*18e0*/  ISETP.NE.AND P4, PT, RZ, UR11, PT ;  /* 0x0000000bff007c0c */ /* 0x000fe4000bf85270 */
[----:B------:R-:W-:Y:S01]  /*18f0*/  FMUL.FTZ R26, R26, UR13 ;  /* 0x0000000d1a1a7c20 */ /* 0x000fe20008410000 */
[----:B--2---:R-:W-:-:S04]  /*1900*/  ISETP.NE.U32.AND P0, PT, R2, RZ, PT ;  /* 0x000000ff0200720c */ /* 0x004fc80003f05070 */
[----:B------:R-:W-:Y:S02]  /*1910*/  ISETP.NE.AND.EX P0, PT, R3, RZ, PT, P0 ;  /* 0x000000ff0300720c */ /* 0x000fe40003f05300 */
[----:B-1----:R-:W-:Y:S01]  /*1920*/  IADD3 R122, PT, PT, R122, R28, RZ ;  /* 0x0000001c7a7a7210 */ /* 0x002fe20007ffe0ff */
        /* <DEDUP_REMOVED lines=15> */
[----:B------:R-:W-:Y:S01]  /*1a20*/  FMUL.FTZ R160, R27, UR13 ;  /* 0x0000000d1ba07c20 */ /* 0x000fe20008410000 */
[----:B------:R-:W-:Y:S01]  /*1a30*/  FSEL R161, R26, RZ, !P4 ;  /* 0x000000ff1aa17208 */ /* 0x000fe20006000000 */
[----:B------:R-:W-:Y:S08]  /*1a40*/  @P0 BRA `(.L_x_436) ;  /* 0x0000000800340947 */ /* 0x000ff00003800000 */
        /* <DEDUP_REMOVED lines=35> */
.L_x_438:
        /* <DEDUP_REMOVED lines=33> */
.L_x_437:
        /* <DEDUP_REMOVED lines=36> */
.L_x_440:
        /* <DEDUP_REMOVED lines=37> */
.L_x_436:
        /* <DEDUP_REMOVED lines=10> */
[--C-:B-----5:R-:W-:Y:S02]  /*23c0*/  HADD2.F32 R29, -RZ, R7.reuse.H1_H1 ;  /* 0x30000007ff1d7230 */ /* 0x120fe40000004100 */
[----:B------:R-:W-:Y:S01]  /*23d0*/  FADD.FTZ R126, R133, -R126 ;  /* 0x8000007e857e7221 */ /* 0x000fe20000010000 */
[----:B------:R-:W-:Y:S02]  /*23e0*/  HADD2.F32 R27, -RZ, R7.H0_H0 ;  /* 0x20000007ff1b7230 */ /* 0x000fe40000004100 */
[----:B------:R-:W-:Y:S01]  /*23f0*/  FFMA.FTZ R0, R0, R160, R161 ;  /* 0x000000a000007223 */ /* 0x000fe200000100a1 */
[----:B------:R-:W-:-:S02]  /*2400*/  HADD2.F32 R25, -RZ, R6.H0_H0 ;  /* 0x20000006ff197230 */ /* 0x000fc40000004100 */
[----:B------:R-:W-:Y:S01]  /*2410*/  FADD.FTZ R28, R128, -R131 ;  /* 0x80000083801c7221 */ /* 0x000fe20000010000 */
[----:B------:R-:W-:Y:S01]  /*2420*/  FADD.FTZ R26, R40, -R43 ;  /* 0x8000002b281a7221 */ /* 0x000fe20000010000 */
[-C--:B------:R-:W-:Y:S01]  /*2430*/  FFMA.FTZ R39, R39, R160.reuse, R161 ;  /* 0x000000a027277223 */ /* 0x080fe200000100a1 */
[----:B------:R-:W-:Y:S01]  /*2440*/  FADD.FTZ R34, R34, -R35 ;  /* 0x8000002322227221 */ /* 0x000fe20000010000 */
[-CC-:B------:R-:W-:Y:S01]  /*2450*/  FFMA.FTZ R41, R41, R160.reuse, R161.reuse ;  /* 0x000000a029297223 */ /* 0x180fe200000100a1 */
[----:B------:R-:W-:Y:S01]  /*2460*/  FFMA.FTZ R47, R47, R160, R161 ;  /* 0x000000a02f2f7223 */ /* 0x000fe200000100a1 */
[C---:B------:R-:W-:Y:S01]  /*2470*/  FFMA.FTZ R35, R124.reuse, R126, R29 ;  /* 0x0000007e7c237223 */ /* 0x040fe2000001001d */
[----:B------:R-:W-:Y:S01]  /*2480*/  FADD.FTZ R24, R37, -R0 ;  /* 0x8000000025187221 */ /* 0x000fe20000010000 */
        /* <DEDUP_REMOVED lines=9> */
[----:B------:R-:W-:Y:S01]  /*2520*/  FFMA.FTZ R0, R124, R0, R29 ;  /* 0x000000007c007223 */ /* 0x000fe2000001001d */
[----:B------:R-:W-:-:S02]  /*2530*/  HADD2.F32 R27, -RZ, R4.H1_H1 ;  /* 0x30000004ff1b7230 */ /* 0x000fc40000004100 */
[C---:B------:R-:W-:Y:S01]  /*2540*/  FFMA.FTZ R33, R124.reuse, R47, R33 ;  /* 0x0000002f7c217223 */ /* 0x040fe20000010021 */
[C---:B------:R-:W-:Y:S01]  /*2550*/  FFMA.FTZ R31, R124.reuse, R38, R31 ;  /* 0x000000267c1f7223 */ /* 0x040fe2000001001f */
[C---:B------:R-:W-:Y:S01]  /*2560*/  FFMA.FTZ R24, R124.reuse, R24, R25 ;  /* 0x000000187c187223 */ /* 0x040fe20000010019 */
[----:B------:R-:W-:Y:S01]  /*2570*/  FFMA.FTZ R29, R124, R34, R27 ;  /* 0x000000227c1d7223 */ /* 0x000fe2000001001b */
[----:B------:R-:W-:Y:S02]  /*2580*/  F2FP.F16.F32.PACK_AB R27, R35, R28 ;  /* 0x0000001c231b723e */ /* 0x000fe400000000ff */
[----:B------:R-:W-:Y:S02]  /*2590*/  F2FP.F16.F32.PACK_AB R26, R33, R26 ;  /* 0x0000001a211a723e */ /* 0x000fe400000000ff */
[----:B------:R-:W-:Y:S02]  /*25a0*/  F2FP.F16.F32.PACK_AB R25, R31, R0 ;  /* 0x000000001f19723e */ /* 0x000fe400000000ff */
[----:B------:R-:W-:Y:S01]  /*25b0*/  F2FP.F16.F32.PACK_AB R24, R29, R24 ;  /* 0x000000181d18723e */ /* 0x000fe200000000ff */
[----:B------:R-:W-:Y:S06]  /*25c0*/  BRA `(.L_x_439) ;  /* 0x0000000800047947 */ /* 0x000fec0003800000 */
.L_x_442:
[-CC-:B------:R-:W-:Y:S01]  /*25d0*/  FFMA.FTZ R0, R0, R160.reuse, R161.reuse ;  /* 0x000000a000007223 */ /* 0x180fe200000100a1 */
[-CC-:B------:R-:W-:Y:S01]  /*25e0*/  FFMA.FTZ R39, R39, R160.reuse, R161.reuse ;  /* 0x000000a027277223 */ /* 0x180fe200000100a1 */
[-C--:B------:R-:W-:Y:S01]  /*25f0*/  FFMA.FTZ R43, R43, R160.reuse, R161 ;  /* 0x000000a02b2b7223 */ /* 0x080fe200000100a1 */
[----:B-----5:R-:W-:Y:S02]  /*2600*/  HADD2.F32 R16, -RZ, R6.H0_H0 ;  /* 0x20000006ff107230 */ /* 0x020fe40000004100 */
[----:B------:R-:W-:Y:S01]  /*2610*/  FADD.FTZ R37, R37, -R0 ;  /* 0x8000000025257221 */ /* 0x000fe20000010000 */
        /* <DEDUP_REMOVED lines=26> */
[----:B------:R-:W-:Y:S01]  /*27c0*/  FFMA.FTZ R0, R124, R35, R0 ;  /* 0x000000237c007223 */ /* 0x000fe20000010000 */
        /* <DEDUP_REMOVED lines=9> */
.L_x_441:
[----:B------:R-:W-:-:S04]  /*2860*/  UISETP.NE.U32.AND UP0, UPT, UR6, URZ, UPT ;  /* 0x000000ff0600728c */ /* 0x000fc8000bf05070 */
[----:B------:R-:W-:-:S09]  /*2870*/  UISETP.NE.AND.EX UP0, UPT, UR7, URZ, UPT, UP0 ;  /* 0x000000ff0700728c */ /* 0x000fd2000bf05300 */
[----:B------:R-:W-:Y:S05]  /*2880*/  BRA.U UP0, `(.L_x_443) ;  /* 0x0000000100a47547 */ /* 0x000fea000b800000 */
        /* <DEDUP_REMOVED lines=41> */
.L_x_443:
        /* <DEDUP_REMOVED lines=44> */
.L_x_439:
        /* <DEDUP_REMOVED lines=20> */
[----:B-----5:R-:W-:Y:S02]  /*2f20*/  HADD2.F32 R0, -RZ, R9.H0_H0 ;  /* 0x20000009ff007230 */ /* 0x020fe40000004100 */
[-C--:B0-----:R-:W-:Y:S01]  /*2f30*/  FFMA.FTZ R16, R155, R160.reuse, R161 ;  /* 0x000000a09b107223 */ /* 0x081fe200000100a1 */
        /* <DEDUP_REMOVED lines=41> */
.L_x_446:
        /* <DEDUP_REMOVED lines=41> */
.L_x_445:
        /* <DEDUP_REMOVED lines=42> */
.L_x_448:
[-CC-:B------:R-:W-:Y:S01]  /*3700*/  FFMA.FTZ R0, R155, R160.reuse, R161.reuse ;  /* 0x000000a09b007223 */ /* 0x180fe200000100a1 */
[-CC-:B------:R-:W-:Y:S01]  /*3710*/  FFMA.FTZ R154, R154, R160.reuse, R161.reuse ;  /* 0x000000a09a9a7223 */ /* 0x180fe200000100a1 */
[-C--:B------:R-:W-:Y:S01]  /*3720*/  FFMA.FTZ R139, R139, R160.reuse, R161 ;  /* 0x000000a08b8b7223 */ /* 0x080fe200000100a1 */
[--C-:B-----5:R-:W-:Y:S02]  /*3730*/  HADD2.F32 R3, -RZ, R11.reuse.H0_H0 ;  /* 0x2000000bff037230 */ /* 0x120fe40000004100 */
[----:B------:R-:W-:Y:S01]  /*3740*/  FADD.FTZ R143, R143, -R0 ;  /* 0x800000008f8f7221 */ /* 0x000fe20000010000 */
[----:B------:R-:W-:Y:S02]  /*3750*/  HADD2.F32 R2, -RZ, R11.H1_H1 ;  /* 0x3000000bff027230 */ /* 0x000fe40000004100 */
        /* <DEDUP_REMOVED lines=8> */
[C---:B0-----:R-:W-:Y:S01]  /*37e0*/  FFMA.FTZ R27, R124.reuse, R143, R3 ;  /* 0x0000008f7c1b7223 */ /* 0x041fe20000010003 */
        /* <DEDUP_REMOVED lines=22> */
.L_x_444:
        /* <DEDUP_REMOVED lines=12> */
[----:B0-----:R-:W-:Y:S01]  /*3a10*/  FADD.FTZ R25, R135, -R130 ;  /* 0x8000008287197221 */ /* 0x001fe20000010000 */
        /* <DEDUP_REMOVED lines=26> */
.L_x_450:
        /* <DEDUP_REMOVED lines=33> */
.L_x_449:
        /* <DEDUP_REMOVED lines=34> */
.L_x_451:
        /* <DEDUP_REMOVED lines=28> */
.L_x_447:
        /* <DEDUP_REMOVED lines=56> */
.L_x_454:
        /* <DEDUP_REMOVED lines=41> */
.L_x_453:
        /* <DEDUP_REMOVED lines=42> */
.L_x_456:
[-CC-:B------:R-:W-:Y:S01]  /*4a60*/  FFMA.FTZ R157, R157, R160.reuse, R161.reuse ;  /* 0x000000a09d9d7223 */ /* 0x180fe200000100a1 */
[-CC-:B------:R-:W-:Y:S01]  /*4a70*/  FFMA.FTZ R159, R159, R160.reuse, R161.reuse ;  /* 0x000000a09f9f7223 */ /* 0x180fe200000100a1 */
[-C--:B------:R-:W-:Y:S01]  /*4a80*/  FFMA.FTZ R158, R158, R160.reuse, R161 ;  /* 0x000000a09e9e7223 */ /* 0x080fe200000100a1 */
        /* <DEDUP_REMOVED lines=34> */
.L_x_452:
        /* <DEDUP_REMOVED lines=39> */
.L_x_458:
        /* <DEDUP_REMOVED lines=33> */
.L_x_457:
        /* <DEDUP_REMOVED lines=34> */
.L_x_459:
        /* <DEDUP_REMOVED lines=28> */
.L_x_455:
        /* <DEDUP_REMOVED lines=13> */
[----:B-----5:R-:W-:Y:S02]  /*55e0*/  MOV R4, R121 ;  /* 0x0000007900047202 */ /* 0x020fe40000000f00 */
        /* <DEDUP_REMOVED lines=10> */
[----:B0-----:R-:W-:Y:S02]  /*5690*/  MOV R28, R81 ;  /* 0x00000051001c7202 */ /* 0x001fe40000000f00 */
        /* <DEDUP_REMOVED lines=29> */
.L_x_435:
        /* <DEDUP_REMOVED lines=20> */
.L_x_461:
        /* <DEDUP_REMOVED lines=13> */
.L_x_3787:


//--------------------- .text._ZN10layer_norm31ln_parallel_residual_bwd_kernelINS_13Kernel_traitsI6__halfS2_S2_S2_fjLj6144ELj1ELj1ELj8ELj16ENS_18Kernel_traits_baseILj6144ES2_S2_S2_S2_fjLj256EEEEELb1ELb0ELb0EEEvNS_9BwdParamsE --------------------------
	.section	.text._ZN10layer_norm31ln_parallel_residual_bwd_kernelINS_13Kernel_traitsI6__halfS2_S2_S2_fjLj6144ELj1ELj1ELj8ELj16ENS_18Kernel_traits_baseILj6144ES2_S2_S2_S2_fjLj256EEEEELb1ELb0ELb0EEEvNS_9BwdParamsE,"ax",@progbits
	.align	128
        .global         _ZN10layer_norm31ln_parallel_residual_bwd_kernelINS_13Kernel_traitsI6__halfS2_S2_S2_fjLj6144ELj1ELj1ELj8ELj16ENS_18Kernel_traits_baseILj6144ES2_S2_S2_S2_fjLj256EEEEELb1ELb0ELb0EEEvNS_9BwdParamsE
        .type           _ZN10layer_norm31ln_parallel_residual_bwd_kernelINS_13Kernel_traitsI6__halfS2_S2_S2_fjLj6144ELj1ELj1ELj8ELj16ENS_18Kernel_traits_baseILj6144ES2_S2_S2_S2_fjLj256EEEEELb1ELb0ELb0EEEvNS_9BwdParamsE,@function
        .size           _ZN10layer_norm31ln_parallel_residual_bwd_kernelINS_13Kernel_traitsI6__halfS2_S2_S2_fjLj6144ELj1ELj1ELj8ELj16ENS_18Kernel_traits_baseILj6144ES2_S2_S2_S2_fjLj256EEEEELb1ELb0ELb0EEEvNS_9BwdParamsE,(.L_x_3788 - _ZN10layer_norm31ln_parallel_residual_bwd_kernelINS_13Kernel_traitsI6__halfS2_S2_S2_fjLj6144ELj1ELj1ELj8ELj16ENS_18Kernel_traits_baseILj6144ES2_S2_S2_S2_fjLj256EEEEELb1ELb0ELb0EEEvNS_9BwdParamsE)
        .other          _ZN10layer_norm31ln_parallel_residual_bwd_kernelINS_13Kernel_traitsI6__halfS2_S2_S2_fjLj6144ELj1ELj1ELj8ELj16ENS_18Kernel_traits_baseILj6144ES2_S2_S2_S2_fjLj256EEEEELb1ELb0ELb0EEEvNS_9BwdParamsE,@"STO_CUDA_ENTRY STV_DEFAULT"
_ZN10layer_norm31ln_parallel_residual_bwd_kernelINS_13Kernel_traitsI6__halfS2_S2_S2_fjLj6144ELj1ELj1ELj8ELj16ENS_18Kernel_traits_baseILj6144ES2_S2_S2_S2_fjLj256EEEEELb1ELb0ELb0EEEvNS_9BwdParamsE:
.text._ZN10layer_norm31ln_parallel_residual_bwd_kernelINS_13Kernel_traitsI6__halfS2_S2_S2_fjLj6144ELj1ELj1ELj8ELj16ENS_18Kernel_traits_baseILj6144ES2_S2_S2_S2_fjLj256EEEEELb1ELb0ELb0EEEvNS_9BwdParamsE:
        /* <DEDUP_REMOVED lines=139> */
[----:B------:R-:W1:Y:S01]  /*08b0*/  LDCU UR9, c[0x0][0x400] ;  /* 0x00008000ff0977ac */ /* 0x000e620008000800 */
[----:B------:R-:W2:Y:S01]  /*08c0*/  LDCU.64 UR6, c[0x0][0x478] ;  /* 0x00008f00ff0677ac */ /* 0x000ea20008000a00 */
[----:B------:R-:W3:Y:S01]  /*08d0*/  LDCU.64 UR16, c[0x0][0x438] ;  /* 0x00008700ff1077ac */ /* 0x000ee20008000a00 */
[----:B------:R-:W4:Y:S06]  /*08e0*/  LDCU.64 UR12, c[0x0][0x470] ;  /* 0x00008e00ff0c77ac */ /* 0x000f2c0008000a00 */
.L_x_501:
[----:B0--34-:R-:W0:Y:S08]  /*08f0*/  LDC.64 R168, c[0x0][0x3c0] ;  /* 0x0000f000ffa87b82 */ /* 0x019e300000000a00 */
[----:B------:R-:W1:Y:S01]  /*0900*/  LDC R0, c[0x0][0x388] ;  /* 0x0000e200ff007b82 */ /* 0x000e620000000800 */
[----:B0-----:R-:W-:-:S07]  /*0910*/  IMAD.WIDE R170, R5, 0x4, R168 ;  /* 0x0000000405aa7825 */ /* 0x001fce00078e02a8 */
[----:B------:R-:W0:Y:S01]  /*0920*/  LDC.64 R168, c[0x0][0x3c8] ;  /* 0x0000f200ffa87b82 */ /* 0x000e220000000a00 */
[----:B------:R-:W2:Y:S01]  /*0930*/  LDG.E R170, desc[UR10][R170.64] ;  /* 0x0000000aaaaa7981 */ /* 0x000ea2000c1e1900 */
[----:B-1----:R-:W-:-:S05]  /*0940*/  IMAD R4, R5, R0, RZ ;  /* 0x0000000005047224 */ /* 0x002fca00078e02ff */
[----:B------:R-:W-:Y:S01]  /*0950*/  SHF.R.S32.HI R173, RZ, 0x1f, R4 ;  /* 0x0000001fffad7819 */ /* 0x000fe20000011404 */
[----:B0-----:R-:W-:-:S05]  /*0960*/  IMAD.WIDE R168, R5, 0x4, R168 ;  /* 0x0000000405a87825 */ /* 0x001fca00078e02a8 */
[----:B-----5:R0:W5:Y:S01]  /*0970*/  LDG.E R27, desc[UR10][R168.64] ;  /* 0x0000000aa81b7981 */ /* 0x020162000c1e1900 */
[----:B------:R-:W-:Y:S01]  /*0980*/  LEA.HI R173, R173, R4, RZ, 0x3 ;  /* 0x00000004adad7211 */ /* 0x000fe200078f18ff */
[----:B------:R-:W-:Y:S01]  /*0990*/  BSSY.RECONVERGENT B0, `(.L_x_463) ;  /* 0x0000098000007945 */ /* 0x000fe20003800200 */
[----:B------:R-:W-:Y:S01]  /*09a0*/  HFMA2 R204, -RZ, RZ, 0, 0 ;  /* 0x00000000ffcc7431 */ /* 0x000fe200000001ff */
[C---:B------:R-:W-:Y:S02]  /*09b0*/  ISETP.GE.U32.AND P2, PT, R2.reuse, 0x200, PT ;  /* 0x000002000200780c */ /* 0x040fe40003f46070 */
[----:B------:R-:W-:Y:S02]  /*09c0*/  LEA.HI.SX32 R4, R173, R224, 0x1d ;  /* 0x000000e0ad047211 */ /* 0x000fe400078feaff */
[----:B------:R-:W-:Y:S02]  /*09d0*/  ISETP.GE.U32.AND P3, PT, R2, 0x300, PT ;  /* 0x000003000200780c */ /* 0x000fe40003f66070 */
[----:B------:R-:W-:-:S02]  /*09e0*/  MOV R224, RZ ;  /* 0x000000ff00e07202 */ /* 0x000fc40000000f00 */
[----:B------:R-:W-:Y:S02]  /*09f0*/  MOV R181, R4 ;  /* 0x0000000400b57202 */ /* 0x000fe40000000f00 */
[----:B--2---:R-:W-:Y:S01]  /*0a00*/  FSEL R180, R170, RZ, !P4 ;  /* 0x000000ffaab47208 */ /* 0x004fe20006000000 */
[----:B0-----:R-:W-:Y:S06]  /*0a10*/  @!P1 BRA `(.L_x_464) ;  /* 0x00000008003c9947 */ /* 0x001fec0003800000 */
[----:B------:R-:W0:Y:S08]  /*0a20*/  LDC.64 R16, c[0x0][0x428] ;  /* 0x00010a00ff107b82 */ /* 0x000e300000000a00 */
[----:B------:R-:W1:Y:S08]  /*0a30*/  LDC.64 R20, c[0x0][0x430] ;  /* 0x00010c00ff147b82 */ /* 0x000e700000000a00 */
[----:B------:R-:W2:Y:S01]  /*0a40*/  LDC.64 R168, c[0x0][0x3a8] ;  /* 0x0000ea00ffa87b82 */ /* 0x000ea20000000a00 */
[----:B0-----:R-:W-:-:S07]  /*0a50*/  IMAD.WIDE.U32 R16, R4, 0x10, R16 ;  /* 0x0000001004107825 */ /* 0x001fce00078e0010 */
[----:B------:R-:W0:Y:S01]  /*0a60*/  LDC.64 R216, c[0x0][0x3b0] ;  /* 0x0000ec00ffd87b82 */ /* 0x000e220000000a00 */
[----:B------:R-:W4:Y:S01]  /*0a70*/  LDG.E.128 R16, desc[UR10][R16.64] ;  /* 0x0000000a10107981 */ /* 0x000f22000c1e1d00 */
[----:B-1----:R-:W-:-:S06]  /*0a80*/  IMAD.WIDE.U32 R20, R4, 0x10, R20 ;  /* 0x0000001004147825 */ /* 0x002fcc00078e0014 */
[----:B------:R-:W4:Y:S01]  /*0a90*/  LDG.E.128 R20, desc[UR10][R20.64] ;  /* 0x0000000a14147981 */ /* 0x000f22000c1e1d00 */
[----:B--2---:R-:W-:-:S06]  /*0aa0*/  IMAD.WIDE.U32 R168, R4, 0x10, R168 ;  /* 0x0000001004a87825 */ /* 0x004fcc00078e00a8 */
[----:B------:R-:W2:Y:S01]  /*0ab0*/  LDG.E.128 R168, desc[UR10][R168.64] ;  /* 0x0000000aa8a87981 */ /* 0x000ea2000c1e1d00 */
[----:B---3--:R-:W-:Y:S01]  /*0ac0*/  ISETP.NE.U32.AND P0, PT, RZ, UR16, PT ;  /* 0x00000010ff007c0c */ /* 0x008fe2000bf05070 */
[----:B0-----:R-:W-:Y:S01]  /*0ad0*/  IMAD.WIDE.U32 R216, R4, 0x8, R216 ;  /* 0x0000000804d87825 */ /* 0x001fe200078e00d8 */
[----:B----4-:R-:W-:Y:S02]  /*0ae0*/  ISETP.NE.U32.AND P1, PT, RZ, UR12, PT ;  /* 0x0000000cff007c0c */ /* 0x010fe4000bf25070 */
[----:B------:R-:W-:Y:S02]  /*0af0*/  ISETP.NE.AND.EX P0, PT, RZ, UR17, PT, P0 ;  /* 0x00000011ff007c0c */ /* 0x000fe4000bf05300 */
[----:B------:R-:W-:Y:S01]  /*0b00*/  ISETP.NE.AND.EX P1, PT, RZ, UR13, PT, P1 ;  /* 0x0000000dff007c0c */ /* 0x000fe2000bf25310 */
[----:B------:R-:W5:Y:S10]  /*0b10*/  LDG.E.64 R216, desc[UR10][R216.64] ;  /* 0x0000000ad8d87981 */ /* 0x000f74000c1e1b00 */
[----:B------:R-:W0:Y:S08]  /*0b20*/  @P0 LDC.64 R14, c[0x0][0x438] ;  /* 0x00010e00ff0e0b82 */ /* 0x000e300000000a00 */
[----:B------:R-:W1:Y:S01]  /*0b30*/  @P1 LDC.64 R174, c[0x0][0x3b8] ;  /* 0x0000ee00ffae1b82 */ /* 0x000e620000000a00 */
[----:B------:R-:W-:-:S02]  /*0b40*/  HADD2.F32 R204, -RZ, R146.H0_H0 ;  /* 0x20000092ffcc7230 */ /* 0x000fc40000004100 */
[----:B------:R-:W-:Y:S02]  /*0b50*/  HADD2.F32 R24, -RZ, R150.H0_H0 ;  /* 0x20000096ff187230 */ /* 0x000fe40000004100 */
[----:B0-----:R-:W-:-:S05]  /*0b60*/  @P0 IMAD.WIDE.U32 R14, R4, 0x10, R14 ;  /* 0x00000010040e0825 */ /* 0x001fca00078e000e */
[----:B------:R0:W5:Y:S01]  /*0b70*/  @P0 LDG.E.128 R28, desc[UR10][R14.64] ;  /* 0x0000000a0e1c0981 */ /* 0x000162000c1e1d00 */
[----:B-1----:R-:W-:-:S05]  /*0b80*/  @P1 IMAD.WIDE.U32 R174, R4, 0x8, R174 ;  /* 0x0000000804ae1825 */ /* 0x002fca00078e00ae */
[----:B------:R1:W5:Y:S01]  /*0b90*/  @P1 LDG.E.64 R222, desc[UR10][R174.64] ;  /* 0x0000000aaede1981 */ /* 0x000362000c1e1b00 */
[----:B0-----:R-:W-:Y:S02]  /*0ba0*/  HADD2.F32 R15, -RZ, R144.H1_H1 ;  /* 0x30000090ff0f7230 */ /* 0x001fe40000004100 */
[----:B------:R-:W-:Y:S02]  /*0bb0*/  HADD2.F32 R14, -RZ, R148.H0_H0 ;  /* 0x20000094ff0e7230 */ /* 0x000fe40000004100 */
[--C-:B------:R-:W-:Y:S02]  /*0bc0*/  HADD2.F32 R181, -RZ, R16.reuse.H0_H0 ;  /* 0x20000010ffb57230 */ /* 0x100fe40000004100 */
[----:B------:R-:W-:Y:S02]  /*0bd0*/  HADD2.F32 R26, -RZ, R16.H1_H1 ;  /* 0x30000010ff1a7230 */ /* 0x000fe40000004100 */
[----:B------:R-:W-:Y:S02]  /*0be0*/  HADD2.F32 R16, -RZ, R144.H0_H0 ;  /* 0x20000090ff107230 */ /* 0x000fe40000004100 */
[----:B------:R-:W-:-:S02]  /*0bf0*/  HADD2.F32 R205, -RZ, R20.H0_H0 ;  /* 0x20000014ffcd7230 */ /* 0x000fc40000004100 */
[--C-:B------:R-:W-:Y:S02]  /*0c00*/  HADD2.F32 R183, -RZ, R21.reuse.H0_H0 ;  /* 0x20000015ffb77230 */ /* 0x100fe40000004100 */
[----:B------:R-:W-:Y:S02]  /*0c10*/  HADD2.F32 R184, -RZ, R21.H1_H1 ;  /* 0x30000015ffb87230 */ /* 0x000fe40000004100 */
[----:B------:R-:W-:Y:S02]  /*0c20*/  HADD2.F32 R186, -RZ, R20.H1_H1 ;  /* 0x30000014ffba7230 */ /* 0x000fe40000004100 */
[----:B------:R-:W-:Y:S02]  /*0c30*/  HADD2.F32 R21, -RZ, R145.H1_H1 ;  /* 0x30000091ff157230 */ /* 0x000fe40000004100 */
[----:B------:R-:W-:Y:S02]  /*0c40*/  HADD2.F32 R179, -RZ, R22.H0_H0 ;  /* 0x20000016ffb37230 */ /* 0x000fe40000004100 */
[----:B------:R-:W-:Y:S01]  /*0c50*/  FMUL.FTZ R3, R16, R205 ;  /* 0x000000cd10037220 */ /* 0x000fe20000410000 */
[----:B------:R-:W-:-:S02]  /*0c60*/  HADD2.F32 R177, -RZ, R17.H0_H0 ;  /* 0x20000011ffb17230 */ /* 0x000fc40000004100 */
[----:B------:R-:W-:Y:S02]  /*0c70*/  HADD2.F32 R178, -RZ, R17.H1_H1 ;  /* 0x30000011ffb27230 */ /* 0x000fe40000004100 */
[----:B------:R-:W-:Y:S01]  /*0c80*/  FMUL.FTZ R20, R15, R186 ;  /* 0x000000ba0f147220 */ /* 0x000fe20000410000 */
[--C-:B------:R-:W-:Y:S02]  /*0c90*/  HADD2.F32 R25, -RZ, R18.reuse.H0_H0 ;  /* 0x20000012ff197230 */ /* 0x100fe40000004100 */
[----:B------:R-:W-:Y:S02]  /*0ca0*/  HADD2.F32 R176, -RZ, R18.H1_H1 ;  /* 0x30000012ffb07230 */ /* 0x000fe40000004100 */
[----:B------:R-:W-:Y:S01]  /*0cb0*/  FMUL.FTZ R18, R21, R184 ;  /* 0x000000b815127220 */ /* 0x000fe20000410000 */
[----:B------:R-:W-:Y:S02]  /*0cc0*/  HADD2.F32 R17, -RZ, R149.H1_H1 ;  /* 0x30000095ff117230 */ /* 0x000fe40000004100 */
[----:B------:R-:W-:Y:S01]  /*0cd0*/  FMUL.FTZ R15, R204, R179 ;  /* 0x000000b3cc0f7220 */ /* 0x000fe20000410000 */
[----:B------:R-:W-:-:S02]  /*0ce0*/  HADD2.F32 R182, -RZ, R22.H1_H1 ;  /* 0x30000016ffb67230 */ /* 0x000fc40000004100 */
[----:B------:R-:W-:Y:S01]  /*0cf0*/  FFMA.FTZ R22, R14, R181, R3 ;  /* 0x000000b50e167223 */ /* 0x000fe20000010003 */
[----:B------:R-:W-:Y:S02]  /*0d00*/  HADD2.F32 R3, -RZ, R148.H1_H1 ;  /* 0x30000094ff037230 */ /* 0x000fe40000004100 */
[----:B------:R-:W-:Y:S01]  /*0d10*/  FFMA.FTZ R18, R17, R178, R18 ;  /* 0x000000b211127223 */ /* 0x000fe20000010012 */
[----:B------:R-:W-:Y:S02]  /*0d20*/  HADD2.F32 R16, -RZ, R145.H0_H0 ;  /* 0x20000091ff107230 */ /* 0x000fe40000004100 */
[----:B------:R-:W-:Y:S01]  /*0d30*/  FFMA.FTZ R17, R24, R25, R15 ;  /* 0x0000001918117223 */ /* 0x000fe2000001000f */
[----:B------:R-:W-:Y:S02]  /*0d40*/  HADD2.F32 R15, -RZ, R146.H1_H1 ;  /* 0x30000092ff0f7230 */ /* 0x000fe40000004100 */
[----:B------:R-:W-:Y:S01]  /*0d50*/  FFMA.FTZ R20, R3, R26, R20 ;  /* 0x0000001a03147223 */ /* 0x000fe20000010014 */
[----:B------:R-:W-:-:S02]  /*0d60*/  HADD2.F32 R173, -RZ, R19.H0_H0 ;  /* 0x20000013ffad7230 */ /* 0x000fc40000004100 */
[----:B------:R-:W-:Y:S02]  /*0d70*/  HADD2.F32 R172, -RZ, R19.H1_H1 ;  /* 0x30000013ffac7230 */ /* 0x000fe40000004100 */
[----:B------:R-:W-:Y:S01]  /*0d80*/  FMUL.FTZ R19, R16, R183 ;  /* 0x000000b710137220 */ /* 0x000fe20000410000 */
[----:B------:R-:W-:Y:S02]  /*0d90*/  HADD2.F32 R14, -RZ, R149.H0_H0 ;  /* 0x20000095ff0e7230 */ /* 0x000fe40000004100 */
[----:B------:R-:W-:Y:S01]  /*0da0*/  FMUL.FTZ R16, R15, R182 ;  /* 0x000000b60f107220 */ /* 0x000fe20000410000 */
[--C-:B-1----:R-:W-:Y:S02]  /*0db0*/  HADD2.F32 R175, -RZ, R23.reuse.H0_H0 ;  /* 0x20000017ffaf7230 */ /* 0x102fe40000004100 */
[----:B------:R-:W-:Y:S02]  /*0dc0*/  HADD2.F32 R174, -RZ, R23.H1_H1 ;  /* 0x30000017ffae7230 */ /* 0x000fe40000004100 */
[----:B------:R-:W-:-:S02]  /*0dd0*/  HADD2.F32 R24, -RZ, R147.H0_H0 ;  /* 0x20000093ff187230 */ /* 0x000fc40000004100 */
[----:B------:R-:W-:Y:S02]  /*0de0*/  HADD2.F32 R3, -RZ, R150.H1_H1 ;  /* 0x30000096ff037230 */ /* 0x000fe40000004100 */
[----:B------:R-:W-:Y:S02]  /*0df0*/  HADD2.F32 R23, -RZ, R147.H1_H1 ;  /* 0x30000093ff177230 */ /* 0x000fe40000004100 */
[----:B------:R-:W-:Y:S01]  /*0e00*/  FFMA.FTZ R19, R14, R177, R19 ;  /* 0x000000b10e137223 */ /* 0x000fe20000010013 */
[--C-:B------:R-:W-:Y:S02]  /*0e10*/  HADD2.F32 R14, -RZ, R151.reuse.H0_H0 ;  /* 0x20000097ff0e7230 */ /* 0x100fe40000004100 */
[----:B------:R-:W-:Y:S01]  /*0e20*/  FMUL.FTZ R15, R24, R175 ;  /* 0x000000af180f7220 */ /* 0x000fe20000410000 */
[----:B------:R-:W-:Y:S02]  /*0e30*/  HADD2.F32 R21, -RZ, R151.H1_H1 ;  /* 0x30000097ff157230 */ /* 0x000fe40000004100 */
[----:B------:R-:W-:Y:S01]  /*0e40*/  FFMA.FTZ R16, R3, R176, R16 ;  /* 0x000000b003107223 */ /* 0x000fe20000010010 */
[----:B------:R-:W-:Y:S01]  /*0e50*/  FMUL.FTZ R24, R23, R174 ;  /* 0x000000ae17187220 */ /* 0x000fe20000410000 */
[----:B--2---:R-:W-:-:S02]  /*0e60*/  HADD2.F32 R3, -RZ, R168.H0_H0 ;  /* 0x200000a8ff037230 */ /* 0x004fc40000004100 */
[----:B------:R-:W-:Y:S01]  /*0e70*/  FFMA.FTZ R15, R14, R173, R15 ;  /* 0x000000ad0e0f7223 */ /* 0x000fe2000001000f */
[----:B------:R-:W-:Y:S01]  /*0e80*/  FFMA.FTZ R14, R21, R172, R24 ;  /* 0x000000ac150e7223 */ /* 0x000fe20000010018 */
[----:B------:R-:W-:Y:S02]  /*0e90*/  HADD2.F32 R21, -RZ, R168.H1_H1 ;  /* 0x300000a8ff157230 */ /* 0x000fe40000004100 */
[----:B------:R-:W-:Y:S01]  /*0ea0*/  FADD.FTZ R24, -R180, R3 ;  /* 0x00000003b4187221 */ /* 0x000fe20000010100 */
[----:B------:R-:W-:-:S03]  /*0eb0*/  HADD2.F32 R23, -RZ, R169.H0_H0 ;  /* 0x200000a9ff177230 */ /* 0x000fc60000004100 */
[C---:B-----5:R-:W-:Y:S01]  /*0ec0*/  FMUL.FTZ R3, R27.reuse, R24 ;  /* 0x000000181b037220 */ /* 0x060fe20000410000 */
[C---:B------:R-:W-:Y:S01]  /*0ed0*/  FADD.FTZ R24, -R180.reuse, R21 ;  /* 0x00000015b4187221 */ /* 0x040fe20000010100 */
[--C-:B------:R-:W-:Y:S02]  /*0ee0*/  HADD2.F32 R225, -RZ, R170.reuse.H0_H0 ;  /* 0x200000aaffe17230 */ /* 0x100fe40000004100 */
[C---:B------:R-:W-:Y:S01]  /*0ef0*/  FADD.FTZ R168, -R180.reuse, R23 ;  /* 0x00000017b4a87221 */ /* 0x040fe20000010100 */
[----:B------:R-:W-:Y:S02]  /*0f00*/  HADD2.F32 R169, -RZ, R169.H1_H1 ;  /* 0x300000a9ffa97230 */ /* 0x000fe40000004100 */
[C---:B------:R-:W-:Y:S01]  /*0f10*/  FMUL.FTZ R24, R27.reuse, R24 ;  /* 0x000000181b187220 */ /* 0x040fe20000410000 */
[----:B------:R-:W-:Y:S01]  /*0f20*/  FMUL.FTZ R21, R27, R168 ;  /* 0x000000a81b157220 */ /* 0x000fe20000410000 */
[----:B------:R-:W-:Y:S01]  /*0f30*/  FADD.FTZ R168, -R180, R225 ;  /* 0x000000e1b4a87221 */ /* 0x000fe20000010100 */
[----:B------:R-:W-:Y:S01]  /*0f40*/  FADD.FTZ R101, R101, R26 ;  /* 0x0000001a65657221 */ /* 0x000fe20000010000 */
[----:B------:R-:W-:Y:S01]  /*0f50*/  FFMA.FTZ R125, R24, R26, R125 ;  /* 0x0000001a187d7223 */ /* 0x000fe2000001007d */
[----:B------:R-:W-:-:S02]  /*0f60*/  HADD2.F32 R227, -RZ, R170.H1_H1 ;  /* 0x300000aaffe37230 */ /* 0x000fc40000004100 */
[----:B------:R-:W-:Y:S01]  /*0f70*/  FADD.FTZ R26, -R180, R169 ;  /* 0x000000a9b41a7221 */ /* 0x000fe20000010100 */
[C---:B------:R-:W-:Y:S01]  /*0f80*/  FMUL.FTZ R23, R27.reuse, R168 ;  /* 0x000000a81b177220 */ /* 0x040fe20000410000 */
[----:B------:R-:W-:Y:S02]  /*0f90*/  FADD.FTZ R96, R96, R25 ;  /* 0x0000001960607221 */ /* 0x000fe40000010000 */
[----:B------:R-:W-:Y:S01]  /*0fa0*/  FMUL.FTZ R26, R27, R26 ;  /* 0x0000001a1b1a7220 */ /* 0x000fe20000410000 */
[----:B------:R-:W-:Y:S01]  /*0fb0*/  FADD.FTZ R170, -R180, R227 ;  /* 0x000000e3b4aa7221 */ /* 0x000fe20000010100 */
[----:B------:R-:W-:Y:S01]  /*0fc0*/  FFMA.FTZ R120, R23, R25, R120 ;  /* 0x0000001917787223 */ /* 0x000fe20000010078 */
[----:B------:R-:W-:Y:S01]  /*0fd0*/  FADD.FTZ R25, RZ, R22 ;  /* 0x00000016ff197221 */ /* 0x000fe20000010000 */
[----:B------:R-:W-:Y:S01]  /*0fe0*/  FFMA.FTZ R169, R3, R22, RZ ;  /* 0x0000001603a97223 */ /* 0x000fe200000100ff */
[----:B------:R-:W-:Y:S01]  /*0ff0*/  FADD.FTZ R55, R55, R184 ;  /* 0x000000b837377221 */ /* 0x000fe20000010000 */
[----:B------:R-:W-:Y:S01]  /*1000*/  FFMA.FTZ R79, R26, R184, R79 ;  /* 0x000000b81a4f7223 */ /* 0x000fe2000001004f */
[----:B------:R-:W-:Y:S01]  /*1010*/  FMUL.FTZ R184, R27, R170 ;  /* 0x000000aa1bb87220 */ /* 0x000fe20000410000 */
[----:B------:R-:W-:Y:S01]  /*1020*/  FADD.FTZ R168, R25, R20 ;  /* 0x0000001419a87221 */ /* 0x000fe20000010000 */
[----:B------:R-:W-:Y:S01]  /*1030*/  FFMA.FTZ R170, R24, R20, R169 ;  /* 0x0000001418aa7223 */ /* 0x000fe200000100a9 */
[----:B------:R-:W-:-:S02]  /*1040*/  HADD2.F32 R229, -RZ, R171.H0_H0 ;  /* 0x200000abffe57230 */ /* 0x000fc40000004100 */
[----:B------:R-:W-:Y:S02]  /*1050*/  HADD2.F32 R231, -RZ, R171.H1_H1 ;  /* 0x300000abffe77230 */ /* 0x000fe40000004100 */
[----:B------:R-:W-:Y:S01]  /*1060*/  FADD.FTZ R169, R168, R19 ;  /* 0x00000013a8a97221 */ /* 0x000fe20000010000 */
[----:B------:R-:W-:-:S03]  /*1070*/  FFMA.FTZ R171, R21, R19, R170 ;  /* 0x0000001315ab7223 */ /* 0x000fc600000100aa */
[----:B------:R-:W-:Y:S01]  /*1080*/  FADD.FTZ R168, R169, R18 ;  /* 0x00000012a9a87221 */ /* 0x000fe20000010000 */
[----:B------:R-:W-:Y:S01]  /*1090*/  FFMA.FTZ R170, R26, R18, R171 ;  /* 0x000000121aaa7223 */ /* 0x000fe200000100ab */
[----:B------:R-:W-:Y:S01]  /*10a0*/  FADD.FTZ R97, R97, R176 ;  /* 0x000000b061617221 */ /* 0x000fe20000010000 */
[----:B------:R-:W-:Y:S01]  /*10b0*/  FFMA.FTZ R121, R184, R176, R121 ;  /* 0x000000b0b8797223 */ /* 0x000fe20000010079 */
[----:B------:R-:W-:Y:S01]  /*10c0*/  FADD.FTZ R176, -R180, R229 ;  /* 0x000000e5b4b07221 */ /* 0x000fe20000010100 */
[----:B------:R-:W-:Y:S01]  /*10d0*/  FADD.FTZ R169, R168, R17 ;  /* 0x00000011a8a97221 */ /* 0x000fe20000010000 */
[----:B------:R-:W-:Y:S01]  /*10e0*/  FFMA.FTZ R171, R23, R17, R170 ;  /* 0x0000001117ab7223 */ /* 0x000fe200000100aa */
[----:B------:R-:W-:Y:S01]  /*10f0*/  FADD.FTZ R53, R53, R186 ;  /* 0x000000ba35357221 */ /* 0x000fe20000010000 */
[----:B------:R-:W-:Y:S01]  /*1100*/  FFMA.FTZ R77, R24, R186, R77 ;  /* 0x000000ba184d7223 */ /* 0x000fe2000001004d */
[----:B------:R-:W-:Y:S01]  /*1110*/  FMUL.FTZ R25, R27, R176 ;  /* 0x000000b01b197220 */ /* 0x000fe20000410000 */
[----:B------:R-:W-:Y:S01]  /*1120*/  FADD.FTZ R186, -R180, R231 ;  /* 0x000000e7b4ba7221 */ /* 0x000fe20000010100 */
[----:B------:R-:W-:Y:S01]  /*1130*/  FADD.FTZ R168, R169, R16 ;  /* 0x00000010a9a87221 */ /* 0x000fe20000010000 */
[----:B------:R-:W-:-:S02]  /*1140*/  FFMA.FTZ R170, R184, R16, R171 ;  /* 0x00000010b8aa7223 */ /* 0x000fc400000100ab */
[----:B------:R-:W-:Y:S01]  /*1150*/  FMUL.FTZ R186, R27, R186 ;  /* 0x000000ba1bba7220 */ /* 0x000fe20000410000 */
        /* <DEDUP_REMOVED lines=27> */
.L_x_464:
[----:B---34-:R-:W-:Y:S05]  /*1310*/  BSYNC.RECONVERGENT B0 ;  /* 0x0000000000007941 */ /* 0x018fea0003800200 */
.L_x_463:
[----:B------:R-:W-:Y:S04]  /*1320*/  BSSY.RECONVERGENT B0, `(.L_x_465) ;  /* 0x0000091000007945 */ /* 0x000fe80003800200 */
[----:B------:R-:W-:Y:S05]  /*1330*/  @!P2 BRA `(.L_x_466) ;  /* 0x00000008003ca947 */ /* 0x000fea0003800000 */
[----:B------:R-:W0:Y:S08]  /*1340*/  LDC.64 R168, c[0x0][0x428] ;  /* 0x00010a00ffa87b82 */ /* 0x000e300000000a00 */
[----:B------:R-:W1:Y:S08]  /*1350*/  LDC.64 R172, c[0x0][0x430] ;  /* 0x00010c00ffac7b82 */ /* 0x000e700000000a00 */
[----:B------:R-:W2:Y:S01]  /*1360*/  LDC.64 R176, c[0x0][0x3a8] ;  /* 0x0000ea00ffb07b82 */ /* 0x000ea20000000a00 */
[----:B0-----:R-:W-:-:S07]  /*1370*/  IMAD.WIDE.U32 R168, R181, 0x10, R168 ;  /* 0x00000010b5a87825 */ /* 0x001fce00078e00a8 */
[----:B------:R-:W0:Y:S01]  /*1380*/  LDC.64 R182, c[0x0][0x3b0] ;  /* 0x0000ec00ffb67b82 */ /* 0x000e220000000a00 */
[----:B------:R-:W3:Y:S01]  /*1390*/  LDG.E.128 R168, desc[UR10][R168.64] ;  /* 0x0000000aa8a87981 */ /* 0x000ee2000c1e1d00 */
[----:B-1----:R-:W-:-:S06]  /*13a0*/  IMAD.WIDE.U32 R172, R181, 0x10, R172 ;  /* 0x00000010b5ac7825 */ /* 0x002fcc00078e00ac */
[----:B------:R-:W4:Y:S01]  /*13b0*/  LDG.E.128 R172, desc[UR10][R172.64] ;  /* 0x0000000aacac7981 */ /* 0x000f22000c1e1d00 */
[----:B--2---:R-:W-:-:S06]  /*13c0*/  IMAD.WIDE.U32 R176, R181, 0x10, R176 ;  /* 0x00000010b5b07825 */ /* 0x004fcc00078e00b0 */
[----:B------:R-:W2:Y:S01]  /*13d0*/  LDG.E.128 R176, desc[UR10][R176.64] ;  /* 0x0000000ab0b07981 */ /* 0x000ea2000c1e1d00 */
[----:B------:R-:W-:Y:S01]  /*13e0*/  ISETP.NE.U32.AND P1, PT, RZ, UR12, PT ;  /* 0x0000000cff007c0c */ /* 0x000fe2000bf25070 */
[----:B0-----:R-:W-:Y:S01]  /*13f0*/  IMAD.WIDE.U32 R214, R181, 0x8, R182 ;  /* 0x00000008b5d67825 */ /* 0x001fe200078e00b6 */
[----:B------:R-:W-:Y:S02]  /*1400*/  ISETP.NE.U32.AND P0, PT, RZ, UR16, PT ;  /* 0x00000010ff007c0c */ /* 0x000fe4000bf05070 */
[----:B------:R-:W-:Y:S02]  /*1410*/  ISETP.NE.AND.EX P1, PT, RZ, UR13, PT, P1 ;  /* 0x0000000dff007c0c */ /* 0x000fe4000bf25310 */
[----:B------:R-:W-:Y:S01]  /*1420*/  ISETP.NE.AND.EX P0, PT, RZ, UR17, PT, P0 ;  /* 0x00000011ff007c0c */ /* 0x000fe2000bf05300 */
[----:B------:R-:W5:Y:S10]  /*1430*/  LDG.E.64 R214, desc[UR10][R214.64] ;  /* 0x0000000ad6d67981 */ /* 0x000f74000c1e1b00 */
[----:B------:R-:W0:Y:S08]  /*1440*/  @P1 LDC.64 R190, c[0x0][0x3b8] ;  /* 0x0000ee00ffbe1b82 */ /* 0x000e300000000a00 */
[----:B------:R-:W1:Y:S01]  /*1450*/  @P0 LDC.64 R192, c[0x0][0x438] ;  /* 0x00010e00ffc00b82 */ /* 0x000e620000000a00 */
[----:B------:R-:W-:-:S02]  /*1460*/  HADD2.F32 R185, -RZ, R136.H1_H1 ;  /* 0x30000088ffb97230 */ /* 0x000fc40000004100 */
[----:B------:R-:W-:Y:S02]  /*1470*/  HADD2.F32 R226, -RZ, R138.H0_H0 ;  /* 0x2000008affe27230 */ /* 0x000fe40000004100 */
[----:B0-----:R-:W-:-:S05]  /*1480*/  @P1 IMAD.WIDE.U32 R190, R181, 0x8, R190 ;  /* 0x00000008b5be1825 */ /* 0x001fca00078e00be */
[----:B------:R0:W5:Y:S01]  /*1490*/  @P1 LDG.E.64 R220, desc[UR10][R190.64] ;  /* 0x0000000abedc1981 */ /* 0x000162000c1e1b00 */
[----:B-1----:R-:W-:-:S05]  /*14a0*/  @P0 IMAD.WIDE.U32 R192, R181, 0x10, R192 ;  /* 0x00000010b5c00825 */ /* 0x002fca00078e00c0 */
[----:B------:R1:W5:Y:S01]  /*14b0*/  @P0 LDG.E.128 R152, desc[UR10][R192.64] ;  /* 0x0000000ac0980981 */ /* 0x000362000c1e1d00 */
[----:B0-----:R-:W-:Y:S02]  /*14c0*/  HADD2.F32 R190, -RZ, R140.H0_H0 ;  /* 0x2000008cffbe7230 */ /* 0x001fe40000004100 */
[--C-:B------:R-:W-:Y:S02]  /*14d0*/  HADD2.F32 R191, -RZ, R137.reuse.H1_H1 ;  /* 0x30000089ffbf7230 */ /* 0x100fe40000004100 */
[----:B-1----:R-:W-:Y:S02]  /*14e0*/  HADD2.F32 R192, -RZ, R137.H0_H0 ;  /* 0x20000089ffc07230 */ /* 0x002fe40000004100 */
[----:B------:R-:W-:Y:S02]  /*14f0*/  HADD2.F32 R196, -RZ, R142.H0_H0 ;  /* 0x2000008effc47230 */ /* 0x000fe40000004100 */
[----:B------:R-:W-:Y:S02]  /*1500*/  HADD2.F32 R187, -RZ, R141.H1_H1 ;  /* 0x3000008dffbb7230 */ /* 0x000fe40000004100 */
[----:B------:R-:W-:Y:S01]  /*1510*/  HADD2.F32 R197, -RZ, R139.H1_H1 ;  /* 0x3000008bffc57230 */ /* 0x000fe20000004100 */
[----:B------:R-:W-:Y:S01]  /*1520*/  IADD3 R181, PT, PT, R181, 0x100, RZ ;  /* 0x00000100b5b57810 */ /* 0x000fe20007ffe0ff */
[----:B---3--:R-:W-:-:S02]  /*1530*/  HADD2.F32 R183, -RZ, R170.H0_H0 ;  /* 0x200000aaffb77230 */ /* 0x008fc40000004100 */
[----:B------:R-:W-:Y:S02]  /*1540*/  HADD2.F32 R182, -RZ, R170.H1_H1 ;  /* 0x300000aaffb67230 */ /* 0x000fe40000004100 */
[----:B------:R-:W-:Y:S02]  /*1550*/  HADD2.F32 R170, -RZ, R136.H0_H0 ;  /* 0x20000088ffaa7230 */ /* 0x000fe40000004100 */
[----:B----4-:R-:W-:Y:S02]  /*1560*/  HADD2.F32 R205, -RZ, R172.H0_H0 ;  /* 0x200000acffcd7230 */ /* 0x010fe40000004100 */
[----:B------:R-:W-:Y:S02]  /*1570*/  HADD2.F32 R199, -RZ, R168.H0_H0 ;  /* 0x200000a8ffc77230 */ /* 0x000fe40000004100 */
[----:B------:R-:W-:Y:S02]  /*1580*/  HADD2.F32 R202, -RZ, R172.H1_H1 ;  /* 0x300000acffca7230 */ /* 0x000fe40000004100 */
[----:B------:R-:W-:Y:S01]  /*1590*/  FMUL.FTZ R195, R170, R205 ;  /* 0x000000cdaac37220 */ /* 0x000fe20000410000 */
[----:B------:R-:W-:-:S02]  /*15a0*/  HADD2.F32 R203, -RZ, R173.H0_H0 ;  /* 0x200000adffcb7230 */ /* 0x000fc40000004100 */
[----:B------:R-:W-:Y:S02]  /*15b0*/  HADD2.F32 R172, -RZ, R173.H1_H1 ;  /* 0x300000adffac7230 */ /* 0x000fe40000004100 */
[----:B------:R-:W-:Y:S02]  /*15c0*/  HADD2.F32 R198, -RZ, R168.H1_H1 ;  /* 0x300000a8ffc67230 */ /* 0x000fe40000004100 */
[--C-:B------:R-:W-:Y:S02]  /*15d0*/  HADD2.F32 R201, -RZ, R169.reuse.H0_H0 ;  /* 0x200000a9ffc97230 */ /* 0x100fe40000004100 */
[----:B------:R-:W-:Y:S02]  /*15e0*/  HADD2.F32 R200, -RZ, R169.H1_H1 ;  /* 0x300000a9ffc87230 */ /* 0x000fe40000004100 */
[----:B------:R-:W-:Y:S02]  /*15f0*/  HADD2.F32 R173, -RZ, R174.H0_H0 ;  /* 0x200000aeffad7230 */ /* 0x000fe40000004100 */
[----:B------:R-:W-:-:S02]  /*1600*/  HADD2.F32 R169, -RZ, R171.H0_H0 ;  /* 0x200000abffa97230 */ /* 0x000fc40000004100 */
[----:B------:R-:W-:Y:S02]  /*1610*/  HADD2.F32 R168, -RZ, R171.H1_H1 ;  /* 0x300000abffa87230 */ /* 0x000fe40000004100 */
[----:B------:R-:W-:Y:S01]  /*1620*/  FFMA.FTZ R195, R190, R199, R195 ;  /* 0x000000c7bec37223 */ /* 0x000fe200000100c3 */
[--C-:B------:R-:W-:Y:S02]  /*1630*/  HADD2.F32 R171, -RZ, R175.reuse.H0_H0 ;  /* 0x200000afffab7230 */ /* 0x100fe40000004100 */
[----:B------:R-:W-:Y:S01]  /*1640*/  FMUL.FTZ R193, R192, R203 ;  /* 0x000000cbc0c17220 */ /* 0x000fe20000410000 */
[----:B------:R-:W-:Y:S02]  /*1650*/  HADD2.F32 R170, -RZ, R175.H1_H1 ;  /* 0x300000afffaa7230 */ /* 0x000fe40000004100 */
[----:B------:R-:W-:Y:S01]  /*1660*/  FMUL.FTZ R194, R185, R202 ;  /* 0x000000cab9c27220 */ /* 0x000fe20000410000 */
[----:B------:R-:W-:Y:S02]  /*1670*/  HADD2.F32 R175, -RZ, R140.H1_H1 ;  /* 0x3000008cffaf7230 */ /* 0x000fe40000004100 */
[----:B------:R-:W-:Y:S01]  /*1680*/  FMUL.FTZ R192, R191, R172 ;  /* 0x000000acbfc07220 */ /* 0x000fe20000410000 */
[----:B------:R-:W-:-:S02]  /*1690*/  HADD2.F32 R190, -RZ, R141.H0_H0 ;  /* 0x2000008dffbe7230 */ /* 0x000fc40000004100 */
[----:B------:R-:W-:Y:S01]  /*16a0*/  FMUL.FTZ R191, R226, R173 ;  /* 0x000000ade2bf7220 */ /* 0x000fe20000410000 */
[----:B------:R-:W-:Y:S02]  /*16b0*/  HADD2.F32 R174, -RZ, R174.H1_H1 ;  /* 0x300000aeffae7230 */ /* 0x000fe40000004100 */
[----:B------:R-:W-:Y:S02]  /*16c0*/  HADD2.F32 R185, -RZ, R138.H1_H1 ;  /* 0x3000008affb97230 */ /* 0x000fe40000004100 */
[----:B------:R-:W-:Y:S02]  /*16d0*/  HADD2.F32 R226, -RZ, R139.H0_H0 ;  /* 0x2000008bffe27230 */ /* 0x000fe40000004100 */
[----:B------:R-:W-:Y:S01]  /*16e0*/  FFMA.FTZ R194, R175, R198, R194 ;  /* 0x000000c6afc27223 */ /* 0x000fe200000100c2 */
[----:B------:R-:W-:Y:S01]  /*16f0*/  FFMA.FTZ R193, R190, R201, R193 ;  /* 0x000000c9bec17223 */ /* 0x000fe200000100c1 */
[----:B------:R-:W-:Y:S01]  /*1700*/  FFMA.FTZ R191, R196, R183, R191 ;  /* 0x000000b7c4bf7223 */ /* 0x000fe200000100bf */
[----:B------:R-:W-:-:S02]  /*1710*/  HADD2.F32 R175, -RZ, R142.H1_H1 ;  /* 0x3000008effaf7230 */ /* 0x000fc40000004100 */
[----:B------:R-:W-:Y:S01]  /*1720*/  FFMA.FTZ R192, R187, R200, R192 ;  /* 0x000000c8bbc07223 */ /* 0x000fe200000100c0 */
[----:B------:R-:W-:Y:S02]  /*1730*/  HADD2.F32 R196, -RZ, R143.H0_H0 ;  /* 0x2000008fffc47230 */ /* 0x000fe40000004100 */
[----:B------:R-:W-:Y:S01]  /*1740*/  FMUL.FTZ R190, R185, R174 ;  /* 0x000000aeb9be7220 */ /* 0x000fe20000410000 */
[----:B------:R-:W-:Y:S01]  /*1750*/  FMUL.FTZ R187, R226, R171 ;  /* 0x000000abe2bb7220 */ /* 0x000fe20000410000 */
[--C-:B--2---:R-:W-:Y:S02]  /*1760*/  HADD2.F32 R225, -RZ, R176.reuse.H1_H1 ;  /* 0x300000b0ffe17230 */ /* 0x104fe40000004100 */
[----:B------:R-:W-:Y:S01]  /*1770*/  FFMA.FTZ R190, R175, R182, R190 ;  /* 0x000000b6afbe7223 */ /* 0x000fe200000100be */
[----:B------:R-:W-:Y:S01]  /*1780*/  FFMA.FTZ R187, R196, R169, R187 ;  /* 0x000000a9c4bb7223 */ /* 0x000fe200000100bb */
[----:B------:R-:W-:Y:S02]  /*1790*/  HADD2.F32 R175, -RZ, R176.H0_H0 ;  /* 0x200000b0ffaf7230 */ /* 0x000fe40000004100 */
[----:B------:R-:W-:Y:S01]  /*17a0*/  FADD.FTZ R196, -R180, R225 ;  /* 0x000000e1b4c47221 */ /* 0x000fe20000010100 */
[----:B------:R-:W-:-:S02]  /*17b0*/  HADD2.F32 R227, -RZ, R177.H0_H0 ;  /* 0x200000b1ffe37230 */ /* 0x000fc40000004100 */
[----:B------:R-:W-:Y:S02]  /*17c0*/  HADD2.F32 R177, -RZ, R177.H1_H1 ;  /* 0x300000b1ffb17230 */ /* 0x000fe40000004100 */
[----:B------:R-:W-:Y:S01]  /*17d0*/  FADD.FTZ R176, -R180, R175 ;  /* 0x000000afb4b07221 */ /* 0x000fe20000010100 */
[----:B-----5:R-:W-:Y:S01]  /*17e0*/  FMUL.FTZ R196, R27, R196 ;  /* 0x000000c41bc47220 */ /* 0x020fe20000410000 */
[----:B------:R-:W-:Y:S01]  /*17f0*/  FMUL.FTZ R226, R197, R170 ;  /* 0x000000aac5e27220 */ /* 0x000fe20000410000 */
[----:B------:R-:W-:Y:S01]  /*1800*/  FADD.FTZ R93, R93, R198 ;  /* 0x000000c65d5d7221 */ /* 0x000fe20000010000 */
[----:B------:R-:W-:Y:S01]  /*1810*/  FMUL.FTZ R197, R27, R176 ;  /* 0x000000b01bc57220 */ /* 0x000fe20000410000 */
[----:B------:R-:W-:Y:S01]  /*1820*/  FFMA.FTZ R117, R196, R198, R117 ;  /* 0x000000c6c4757223 */ /* 0x000fe20000010075 */
[--C-:B------:R-:W-:Y:S02]  /*1830*/  HADD2.F32 R175, -RZ, R178.reuse.H0_H0 ;  /* 0x200000b2ffaf7230 */ /* 0x100fe40000004100 */
[C---:B------:R-:W-:Y:S01]  /*1840*/  FADD.FTZ R176, -R180.reuse, R227 ;  /* 0x000000e3b4b07221 */ /* 0x040fe20000010100 */
[----:B------:R-:W-:Y:S01]  /*1850*/  FADD.FTZ R198, -R180, R177 ;  /* 0x000000b1b4c67221 */ /* 0x000fe20000010100 */
[----:B------:R-:W-:Y:S01]  /*1860*/  FADD.FTZ R92, R92, R199 ;  /* 0x000000c75c5c7221 */ /* 0x000fe20000010000 */
[----:B------:R-:W-:Y:S01]  /*1870*/  FFMA.FTZ R116, R197, R199, R116 ;  /* 0x000000c7c5747223 */ /* 0x000fe20000010074 */
[----:B------:R-:W-:-:S02]  /*1880*/  HADD2.F32 R229, -RZ, R178.H1_H1 ;  /* 0x300000b2ffe57230 */ /* 0x000fc40000004100 */
[C---:B------:R-:W-:Y:S01]  /*1890*/  FMUL.FTZ R199, R27.reuse, R176 ;  /* 0x000000b01bc77220 */ /* 0x040fe20000410000 */
[----:B------:R-:W-:Y:S01]  /*18a0*/  FMUL.FTZ R198, R27, R198 ;  /* 0x000000c61bc67220 */ /* 0x000fe20000410000 */
[----:B------:R-:W-:Y:S01]  /*18b0*/  FADD.FTZ R176, -R180, R175 ;  /* 0x000000afb4b07221 */ /* 0x000fe20000010100 */
[----:B------:R-:W-:Y:S01]  /*18c0*/  FADD.FTZ R94, R94, R201 ;  /* 0x000000c95e5e7221 */ /* 0x000fe20000010000 */
[----:B------:R-:W-:Y:S01]  /*18d0*/  FFMA.FTZ R118, R199, R201, R118 ;  /* 0x000000c9c7767223 */ /* 0x000fe20000010076 */
[----:B------:R-:W-:Y:S01]  /*18e0*/  FADD.FTZ R95, R95, R200 ;  /* 0x000000c85f5f7221 */ /* 0x000fe20000010000 */
[----:B------:R-:W-:Y:S01]  /*18f0*/  FFMA.FTZ R119, R198, R200, R119 ;  /* 0x000000c8c6777223 */ /* 0x000fe20000010077 */
[----:B------:R-:W-:Y:S01]  /*1900*/  FADD.FTZ R200, -R180, R229 ;  /* 0x000000e5b4c87221 */ /* 0x000fe20000010100 */
[----:B------:R-:W-:Y:S01]  /*1910*/  FMUL.FTZ R201, R27, R176 ;  /* 0x000000b01bc97220 */ /* 0x000fe20000410000 */
[----:B------:R-:W-:Y:S01]  /*1920*/  FADD.FTZ R40, R40, R173 ;  /* 0x000000ad28287221 */ /* 0x000fe20000010000 */
[----:B------:R-:W-:Y:S01]  /*1930*/  FFMA.FTZ R175, R197, R195, R224 ;  /* 0x000000c3c5af7223 */ /* 0x000fe200000100e0 */
[----:B------:R-:W-:Y:S01]  /*1940*/  FMUL.FTZ R200, R27, R200 ;  /* 0x000000c81bc87220 */ /* 0x000fe20000410000 */
[----:B------:R-:W-:Y:S01]  /*1950*/  FFMA.FTZ R64, R201, R173, R64 ;  /* 0x000000adc9407223 */ /* 0x000fe20000010040 */
[----:B------:R-:W-:Y:S01]  /*1960*/  FADD.FTZ R173, R204, R195 ;  /* 0x000000c3ccad7221 */ /* 0x000fe20000010000 */
[----:B------:R-:W-:-:S02]  /*1970*/  HADD2.F32 R231, -RZ, R179.H0_H0 ;  /* 0x200000b3ffe77230 */ /* 0x000fc40000004100 */
[----:B------:R-:W-:Y:S01]  /*1980*/  FADD.FTZ R47, R47, R172 ;  /* 0x000000ac2f2f7221 */ /* 0x000fe20000010000 */
[----:B------:R-:W-:Y:S01]  /*1990*/  FFMA.FTZ R71, R198, R172, R71 ;  /* 0x000000acc6477223 */ /* 0x000fe20000010047 */
[----:B------:R-:W-:Y:S01]  /*19a0*/  FADD.FTZ R41, R41, R174 ;  /* 0x000000ae29297221 */ /* 0x000fe20000010000 */
[----:B------:R-:W-:Y:S01]  /*19b0*/  FFMA.FTZ R65, R200, R174, R65 ;  /* 0x000000aec8417223 */ /* 0x000fe20000010041 */
[----:B------:R-:W-:Y:S01]  /*19c0*/  FADD.FTZ R172, R173, R194 ;  /* 0x000000c2adac7221 */ /* 0x000fe20000010000 */
[----:B------:R-:W-:Y:S01]  /*19d0*/  FFMA.FTZ R174, R196, R194, R175 ;  /* 0x000000c2c4ae7223 */ /* 0x000fe200000100af */
[----:B------:R-:W-:Y:S02]  /*19e0*/  HADD2.F32 R179, -RZ, R179.H1_H1 ;  /* 0x300000b3ffb37230 */ /* 0x000fe40000004100 */
[----:B------:R-:W-:Y:S01]  /*19f0*/  FADD.FTZ R176, -R180, R231 ;  /* 0x000000e7b4b07221 */ /* 0x000fe20000010100 */
[----:B------:R-:W-:Y:S01]  /*1a00*/  FADD.FTZ R173, R172, R193 ;  /* 0x000000c1acad7221 */ /* 0x000fe20000010000 */
[----:B------:R-:W-:Y:S01]  /*1a10*/  FFMA.FTZ R175, R199, R193, R174 ;  /* 0x000000c1c7af7223 */ /* 0x000fe200000100ae */
        /* <DEDUP_REMOVED lines=33> */
.L_x_466:
[----:B------:R-:W-:Y:S05]  /*1c30*/  BSYNC.RECONVERGENT B0 ;  /* 0x0000000000007941 */ /* 0x000fea0003800200 */
.L_x_465:
        /* <DEDUP_REMOVED lines=13> */
[----:B------:R-:W-:Y:S02]  /*1d10*/  ISETP.NE.U32.AND P1, PT, RZ, UR12, PT ;  /* 0x0000000cff007c0c */ /* 0x000fe4000bf25070 */
[----:B------:R-:W-:Y:S01]  /*1d20*/  ISETP.NE.AND.EX P0, PT, RZ, UR17, PT, P0 ;  /* 0x00000011ff007c0c */ /* 0x000fe2000bf05300 */
[--C-:B------:R-:W-:Y:S01]  /*1d30*/  HADD2.F32 R206, -RZ, R129.reuse.H0_H0 ;  /* 0x20000081ffce7230 */ /* 0x100fe20000004100 */
[----:B------:R-:W-:Y:S01]  /*1d40*/  ISETP.NE.AND.EX P1, PT, RZ, UR13, PT, P1 ;  /* 0x0000000dff007c0c */ /* 0x000fe2000bf25310 */
[----:B------:R-:W-:Y:S02]  /*1d50*/  HADD2.F32 R207, -RZ, R129.H1_H1 ;  /* 0x30000081ffcf7230 */ /* 0x000fe40000004100 */
[----:B0-----:R-:W-:-:S05]  /*1d60*/  IMAD.WIDE.U32 R6, R181, 0x8, R6 ;  /* 0x00000008b5067825 */ /* 0x001fca00078e0006 */
[----:B------:R0:W5:Y:S03]  /*1d70*/  LDG.E.64 R188, desc[UR10][R6.64] ;  /* 0x0000000a06bc7981 */ /* 0x000166000c1e1b00 */
[----:B------:R-:W1:Y:S08]  /*1d80*/  @P0 LDC.64 R176, c[0x0][0x438] ;  /* 0x00010e00ffb00b82 */ /* 0x000e700000000a00 */
[----:B------:R-:W1:Y:S01]  /*1d90*/  @P1 LDC.64 R12, c[0x0][0x3b8] ;  /* 0x0000ee00ff0c1b82 */ /* 0x000e620000000a00 */
[----:B0-----:R-:W-:-:S02]  /*1da0*/  HADD2.F32 R7, -RZ, R132.H1_H1 ;  /* 0x30000084ff077230 */ /* 0x001fc40000004100 */
[----:B-1----:R-:W-:-:S05]  /*1db0*/  @P0 IMAD.WIDE.U32 R176, R181, 0x10, R176 ;  /* 0x00000010b5b00825 */ /* 0x002fca00078e00b0 */
[----:B------:R0:W5:Y:S01]  /*1dc0*/  @P0 LDG.E.128 R156, desc[UR10][R176.64] ;  /* 0x0000000ab09c0981 */ /* 0x000162000c1e1d00 */
[----:B------:R-:W-:-:S05]  /*1dd0*/  @P1 IMAD.WIDE.U32 R12, R181, 0x8, R12 ;  /* 0x00000008b50c1825 */ /* 0x000fca00078e000c */
[----:B------:R1:W5:Y:S01]  /*1de0*/  @P1 LDG.E.64 R218, desc[UR10][R12.64] ;  /* 0x0000000a0cda1981 */ /* 0x000362000c1e1b00 */
[----:B------:R-:W-:Y:S02]  /*1df0*/  HADD2.F32 R6, -RZ, R132.H0_H0 ;  /* 0x20000084ff067230 */ /* 0x000fe40000004100 */
[--C-:B------:R-:W-:Y:S02]  /*1e00*/  HADD2.F32 R226, -RZ, R131.reuse.H0_H0 ;  /* 0x20000083ffe27230 */ /* 0x100fe40000004100 */
[----:B------:R-:W-:Y:S02]  /*1e10*/  HADD2.F32 R213, -RZ, R131.H1_H1 ;  /* 0x30000083ffd57230 */ /* 0x000fe40000004100 */
[--C-:B---3--:R-:W-:Y:S02]  /*1e20*/  HADD2.F32 R205, -RZ, R8.reuse.H0_H0 ;  /* 0x20000008ffcd7230 */ /* 0x108fe40000004100 */
[----:B------:R-:W-:Y:S02]  /*1e30*/  HADD2.F32 R208, -RZ, R8.H1_H1 ;  /* 0x30000008ffd07230 */ /* 0x000fe40000004100 */
[----:B------:R-:W-:-:S02]  /*1e40*/  HADD2.F32 R8, -RZ, R128.H0_H0 ;  /* 0x20000080ff087230 */ /* 0x000fc40000004100 */
[----:B----4-:R-:W-:Y:S02]  /*1e50*/  HADD2.F32 R209, -RZ, R172.H0_H0 ;  /* 0x200000acffd17230 */ /* 0x010fe40000004100 */
[--C-:B------:R-:W-:Y:S02]  /*1e60*/  HADD2.F32 R211, -RZ, R173.reuse.H0_H0 ;  /* 0x200000adffd37230 */ /* 0x100fe40000004100 */
[----:B0-----:R-:W-:Y:S02]  /*1e70*/  HADD2.F32 R176, -RZ, R173.H1_H1 ;  /* 0x300000adffb07230 */ /* 0x001fe40000004100 */
[--C-:B------:R-:W-:Y:S02]  /*1e80*/  HADD2.F32 R181, -RZ, R10.reuse.H0_H0 ;  /* 0x2000000affb57230 */ /* 0x100fe40000004100 */
[----:B------:R-:W-:Y:S02]  /*1e90*/  HADD2.F32 R182, -RZ, R10.H1_H1 ;  /* 0x3000000affb67230 */ /* 0x000fe40000004100 */
[----:B------:R-:W-:-:S02]  /*1ea0*/  HADD2.F32 R212, -RZ, R172.H1_H1 ;  /* 0x300000acffd47230 */ /* 0x000fc40000004100 */
[----:B-1----:R-:W-:Y:S01]  /*1eb0*/  FMUL.FTZ R13, R8, R209 ;  /* 0x000000d1080d7220 */ /* 0x002fe20000410000 */
[----:B------:R-:W-:Y:S02]  /*1ec0*/  HADD2.F32 R183, -RZ, R9.H0_H0 ;  /* 0x20000009ffb77230 */ /* 0x000fe40000004100 */
[--C-:B------:R-:W-:Y:S02]  /*1ed0*/  HADD2.F32 R179, -RZ, R11.reuse.H0_H0 ;  /* 0x2000000bffb37230 */ /* 0x100fe40000004100 */
[----:B------:R-:W-:Y:S02]  /*1ee0*/  HADD2.F32 R178, -RZ, R11.H1_H1 ;  /* 0x3000000bffb27230 */ /* 0x000fe40000004100 */
[----:B------:R-:W-:Y:S01]  /*1ef0*/  FMUL.FTZ R11, R206, R211 ;  /* 0x000000d3ce0b7220 */ /* 0x000fe20000410000 */
[--C-:B------:R-:W-:Y:S02]  /*1f00*/  HADD2.F32 R173, -RZ, R175.reuse.H0_H0 ;  /* 0x200000afffad7230 */ /* 0x100fe40000004100 */
[----:B------:R-:W-:-:S02]  /*1f10*/  HADD2.F32 R172, -RZ, R175.H1_H1 ;  /* 0x300000afffac7230 */ /* 0x000fc40000004100 */
[----:B------:R-:W-:Y:S02]  /*1f20*/  HADD2.F32 R10, -RZ, R133.H0_H0 ;  /* 0x20000085ff0a7230 */ /* 0x000fe40000004100 */
[----:B------:R-:W-:Y:S01]  /*1f30*/  FMUL.FTZ R8, R207, R176 ;  /* 0x000000b0cf087220 */ /* 0x000fe20000410000 */
[----:B------:R-:W-:Y:S02]  /*1f40*/  HADD2.F32 R210, -RZ, R9.H1_H1 ;  /* 0x30000009ffd27230 */ /* 0x000fe40000004100 */
[----:B------:R-:W-:Y:S02]  /*1f50*/  HADD2.F32 R175, -RZ, R133.H1_H1 ;  /* 0x30000085ffaf7230 */ /* 0x000fe40000004100 */
[----:B------:R-:W-:Y:S02]  /*1f60*/  HADD2.F32 R9, -RZ, R128.H1_H1 ;  /* 0x30000080ff097230 */ /* 0x000fe40000004100 */
[----:B------:R-:W-:Y:S01]  /*1f70*/  FFMA.FTZ R11, R10, R183, R11 ;  /* 0x000000b70a0b7223 */ /* 0x000fe2000001000b */
[----:B------:R-:W-:-:S02]  /*1f80*/  HADD2.F32 R177, -RZ, R174.H0_H0 ;  /* 0x200000aeffb17230 */ /* 0x000fc40000004100 */
[----:B------:R-:W-:Y:S01]  /*1f90*/  FFMA.FTZ R10, R175, R210, R8 ;  /* 0x000000d2af0a7223 */ /* 0x000fe20000010008 */
[----:B------:R-:W-:Y:S02]  /*1fa0*/  HADD2.F32 R8, -RZ, R130.H0_H0 ;  /* 0x20000082ff087230 */ /* 0x000fe40000004100 */
[----:B------:R-:W-:Y:S01]  /*1fb0*/  FMUL.FTZ R12, R9, R212 ;  /* 0x000000d4090c7220 */ /* 0x000fe20000410000 */
[----:B------:R-:W-:Y:S02]  /*1fc0*/  HADD2.F32 R174, -RZ, R174.H1_H1 ;  /* 0x300000aeffae7230 */ /* 0x000fe40000004100 */
[----:B------:R-:W-:Y:S02]  /*1fd0*/  HADD2.F32 R175, -RZ, R130.H1_H1 ;  /* 0x30000082ffaf7230 */ /* 0x000fe40000004100 */
[----:B------:R-:W-:Y:S01]  /*1fe0*/  FFMA.FTZ R12, R7, R208, R12 ;  /* 0x000000d0070c7223 */ /* 0x000fe2000001000c */
[----:B------:R-:W-:Y:S02]  /*1ff0*/  HADD2.F32 R7, -RZ, R134.H1_H1 ;  /* 0x30000086ff077230 */ /* 0x000fe40000004100 */
[----:B------:R-:W-:Y:S01]  /*2000*/  FMUL.FTZ R9, R8, R177 ;  /* 0x000000b108097220 */ /* 0x000fe20000410000 */
[----:B------:R-:W-:-:S02]  /*2010*/  HADD2.F32 R206, -RZ, R135.H0_H0 ;  /* 0x20000087ffce7230 */ /* 0x000fc40000004100 */
[----:B------:R-:W-:Y:S01]  /*2020*/  FMUL.FTZ R8, R175, R174 ;  /* 0x000000aeaf087220 */ /* 0x000fe20000410000 */
[----:B------:R-:W-:Y:S01]  /*2030*/  FFMA.FTZ R13, R6, R205, R13 ;  /* 0x000000cd060d7223 */ /* 0x000fe2000001000d */
[----:B------:R-:W-:Y:S01]  /*2040*/  FMUL.FTZ R175, R226, R173 ;  /* 0x000000ade2af7220 */ /* 0x000fe20000410000 */
[----:B------:R-:W-:Y:S02]  /*2050*/  HADD2.F32 R6, -RZ, R134.H0_H0 ;  /* 0x20000086ff067230 */ /* 0x000fe40000004100 */
[----:B------:R-:W-:Y:S01]  /*2060*/  FMUL.FTZ R226, R213, R172 ;  /* 0x000000acd5e27220 */ /* 0x000fe20000410000 */
[----:B------:R-:W-:Y:S02]  /*2070*/  HADD2.F32 R207, -RZ, R135.H1_H1 ;  /* 0x30000087ffcf7230 */ /* 0x000fe40000004100 */
[----:B------:R-:W-:Y:S01]  /*2080*/  FFMA.FTZ R8, R7, R182, R8 ;  /* 0x000000b607087223 */ /* 0x000fe20000010008 */
[----:B------:R-:W-:Y:S01]  /*2090*/  FFMA.FTZ R7, R206, R179, R175 ;  /* 0x000000b3ce077223 */ /* 0x000fe200000100af */
[----:B--2---:R-:W-:-:S02]  /*20a0*/  HADD2.F32 R175, -RZ, R168.H0_H0 ;  /* 0x200000a8ffaf7230 */ /* 0x004fc40000004100 */
[----:B------:R-:W-:Y:S01]  /*20b0*/  FFMA.FTZ R9, R6, R181, R9 ;  /* 0x000000b506097223 */ /* 0x000fe20000010009 */
[----:B------:R-:W-:Y:S01]  /*20c0*/  FFMA.FTZ R6, R207, R178, R226 ;  /* 0x000000b2cf067223 */ /* 0x000fe200000100e2 */
[----:B------:R-:W-:Y:S02]  /*20d0*/  HADD2.F32 R207, -RZ, R168.H1_H1 ;  /* 0x300000a8ffcf7230 */ /* 0x000fe40000004100 */
[--C-:B------:R-:W-:Y:S02]  /*20e0*/  HADD2.F32 R213, -RZ, R169.reuse.H0_H0 ;  /* 0x200000a9ffd57230 */ /* 0x100fe40000004100 */
[----:B------:R-:W-:Y:S01]  /*20f0*/  FADD.FTZ R168, -R180, R175 ;  /* 0x000000afb4a87221 */ /* 0x000fe20000010100 */
[----:B------:R-:W-:Y:S02]  /*2100*/  HADD2.F32 R169, -RZ, R169.H1_H1 ;  /* 0x300000a9ffa97230 */ /* 0x000fe40000004100 */
[--C-:B------:R-:W-:Y:S02]  /*2110*/  HADD2.F32 R225, -RZ, R170.reuse.H0_H0 ;  /* 0x200000aaffe17230 */ /* 0x100fe40000004100 */
[----:B------:R-:W-:-:S02]  /*2120*/  HADD2.F32 R227, -RZ, R170.H1_H1 ;  /* 0x300000aaffe37230 */ /* 0x000fc40000004100 */
[--C-:B------:R-:W-:Y:S02]  /*2130*/  HADD2.F32 R229, -RZ, R171.reuse.H0_H0 ;  /* 0x200000abffe57230 */ /* 0x100fe40000004100 */
[C---:B------:R-:W-:Y:S01]  /*2140*/  FADD.FTZ R206, -R180.reuse, R207 ;  /* 0x000000cfb4ce7221 */ /* 0x040fe20000010100 */
[----:B------:R-:W-:Y:S02]  /*2150*/  HADD2.F32 R171, -RZ, R171.H1_H1 ;  /* 0x300000abffab7230 */ /* 0x000fe40000004100 */
[C---:B-----5:R-:W-:Y:S01]  /*2160*/  FMUL.FTZ R207, R27.reuse, R168 ;  /* 0x000000a81bcf7220 */ /* 0x060fe20000410000 */
[C---:B------:R-:W-:Y:S01]  /*2170*/  FADD.FTZ R170, -R180.reuse, R213 ;  /* 0x000000d5b4aa7221 */ /* 0x040fe20000010100 */
[C---:B------:R-:W-:Y:S01]  /*2180*/  FADD.FTZ R226, -R180.reuse, R169 ;  /* 0x000000a9b4e27221 */ /* 0x040fe20000010100 */
[C---:B------:R-:W-:Y:S01]  /*2190*/  FADD.FTZ R228, -R180.reuse, R225 ;  /* 0x000000e1b4e47221 */ /* 0x040fe20000010100 */
[C---:B------:R-:W-:Y:S01]  /*21a0*/  FADD.FTZ R230, -R180.reuse, R227 ;  /* 0x000000e3b4e67221 */ /* 0x040fe20000010100 */
[C---:B------:R-:W-:Y:S01]  /*21b0*/  FADD.FTZ R232, -R180.reuse, R229 ;  /* 0x000000e5b4e87221 */ /* 0x040fe20000010100 */
[----:B------:R-:W-:Y:S01]  /*21c0*/  FADD.FTZ R180, -R180, R171 ;  /* 0x000000abb4b47221 */ /* 0x000fe20000010100 */
[----:B------:R-:W-:Y:S01]  /*21d0*/  FMUL.FTZ R206, R27, R206 ;  /* 0x000000ce1bce7220 */ /* 0x000fe20000410000 */
[----:B------:R-:W-:Y:S01]  /*21e0*/  FADD.FTZ R169, R204, R13 ;  /* 0x0000000dcca97221 */ /* 0x000fe20000010000 */
[C---:B------:R-:W-:Y:S01]  /*21f0*/  FFMA.FTZ R171, R207.reuse, R13, R224 ;  /* 0x0000000dcfab7223 */ /* 0x040fe200000100e0 */
[----:B------:R-:W-:Y:S01]  /*2200*/  FADD.FTZ R36, R36, R209 ;  /* 0x000000d124247221 */ /* 0x000fe20000010000 */
[----:B------:R-:W-:Y:S01]  /*2210*/  FFMA.FTZ R60, R207, R209, R60 ;  /* 0x000000d1cf3c7223 */ /* 0x000fe2000001003c */
        /* <DEDUP_REMOVED lines=17> */
[----:B------:R-:W-:Y:S01]  /*2330*/  FFMA.FTZ R171, R211, R9, R170 ;  /* 0x00000009d3ab7223 */ /* 0x000fe200000100aa */
[----:B------:R-:W-:-:S02]  /*2340*/  FMUL.FTZ R213, R27, R232 ;  /* 0x000000e81bd57220 */ /* 0x000fc40000410000 */
        /* <DEDUP_REMOVED lines=31> */
.L_x_468:
[----:B------:R-:W-:Y:S05]  /*2540*/  BSYNC.RECONVERGENT B0 ;  /* 0x0000000000007941 */ /* 0x000fea0003800200 */
.L_x_467:
[----:B------:R-:W0:Y:S01]  /*2550*/  SHFL.DOWN PT, R169, R204, 0x10, 0x1f ;  /* 0x0a001f00cca97f89 */ /* 0x000e2200000e0000 */
[----:B------:R-:W-:Y:S03]  /*2560*/  BSSY.RECONVERGENT B0, `(.L_x_469) ;  /* 0x000001f000007945 */ /* 0x000fe60003800200 */
        /* <DEDUP_REMOVED lines=30> */
.L_x_470:
[----:B------:R-:W-:Y:S05]  /*2750*/  BSYNC.RECONVERGENT B0 ;  /* 0x0000000000007941 */ /* 0x000fea0003800200 */
.L_x_469:
        /* <DEDUP_REMOVED lines=33> */
[----:B------:R-:W-:Y:S01]  /*2970*/  FADD.FTZ R168, R179, R168 ;  /* 0x000000a8b3a87221 */ /* 0x000fe20000010000 */
[----:B------:R-:W-:Y:S02]  /*2980*/  P2R R178, PR, RZ, 0x1 ;  /* 0x00000001ffb27803 */ /* 0x000fe40000000000 */
        /* <DEDUP_REMOVED lines=23> */
[----:B------:R-:W-:Y:S01]  /*2b00*/  LOP3.LUT P5, RZ, R217, 0xff0000, RZ, 0xc0, !PT ;  /* 0x00ff0000d9ff7812 */ /* 0x000fe200078ac0ff */
[----:B------:R-:W-:Y:S01]  /*2b10*/  FADD.FTZ R170, R15, -R170 ;  /* 0x800000aa0faa7221 */ /* 0x000fe20000010000 */
[----:B------:R-:W-:Y:S01]  /*2b20*/  FADD.FTZ R168, R17, -R168 ;  /* 0x800000a811a87221 */ /* 0x000fe20000010000 */
[----:B------:R-:W-:Y:S01]  /*2b30*/  FADD.FTZ R172, R14, -R169 ;  /* 0x800000a90eac7221 */ /* 0x000fe20000010000 */
[-CC-:B------:R-:W-:Y:S01]  /*2b40*/  FFMA.FTZ R169, R184, R179.reuse, R180.reuse ;  /* 0x000000b3b8a97223 */ /* 0x180fe200000100b4 */
[C---:B-----5:R-:W-:Y:S01]  /*2b50*/  FMUL.FTZ R170, R27.reuse, R170 ;  /* 0x000000aa1baa7220 */ /* 0x060fe20000410000 */
[C---:B------:R-:W-:Y:S01]  /*2b60*/  FMUL.FTZ R168, R27.reuse, R168 ;  /* 0x000000a81ba87220 */ /* 0x040fe20000410000 */
[----:B------:R-:W-:Y:S01]  /*2b70*/  FMUL.FTZ R172, R27, R172 ;  /* 0x000000ac1bac7220 */ /* 0x000fe20000410000 */
[----:B------:R-:W-:Y:S01]  /*2b80*/  ISETP.GE.U32.AND P0, PT, R216, RZ, PT ;  /* 0x000000ffd800720c */ /* 0x000fe20003f06070 */
[----:B------:R-:W-:Y:S01]  /*2b90*/  FMUL.FTZ R170, R170, UR14 ;  /* 0x0000000eaaaa7c20 */ /* 0x000fe20008410000 */
[----:B------:R-:W-:Y:S01]  /*2ba0*/  FMUL.FTZ R168, R168, UR14 ;  /* 0x0000000ea8a87c20 */ /* 0x000fe20008410000 */
[-CC-:B------:R-:W-:Y:S01]  /*2bb0*/  FFMA.FTZ R173, R26, R179.reuse, R180.reuse ;  /* 0x000000b31aad7223 */ /* 0x180fe200000100b4 */
[----:B------:R-:W-:Y:S01]  /*2bc0*/  FMUL.FTZ R172, R172, UR14 ;  /* 0x0000000eacac7c20 */ /* 0x000fe20008410000 */
[C---:B------:R-:W-:Y:S01]  /*2bd0*/  ISETP.GE.U32.AND.EX P0, PT, R217.reuse, 0x1000000, PT, P0 ;  /* 0x01000000d900780c */ /* 0x040fe20003f06100 */
[-CC-:B------:R-:W-:Y:S01]  /*2be0*/  FFMA.FTZ R171, R24, R179.reuse, R180.reuse ;  /* 0x000000b318ab7223 */ /* 0x180fe200000100b4 */
[----:B------:R-:W-:Y:S01]  /*2bf0*/  FSEL R177, R170, RZ, P5 ;  /* 0x000000ffaab17208 */ /* 0x000fe20002800000 */
[----:B------:R-:W-:Y:S01]  /*2c00*/  FADD.FTZ R170, R16, -R169 ;  /* 0x800000a910aa7221 */ /* 0x000fe20000010000 */
[----:B------:R-:W-:Y:S01]  /*2c10*/  LOP3.LUT P5, RZ, R217, 0xff, RZ, 0xc0, !PT ;  /* 0x000000ffd9ff7812 */ /* 0x000fe200078ac0ff */
[----:B------:R-:W-:Y:S01]  /*2c20*/  FADD.FTZ R174, R18, -R173 ;  /* 0x800000ad12ae7221 */ /* 0x000fe20000010000 */
[-CC-:B------:R-:W-:Y:S01]  /*2c30*/  FFMA.FTZ R169, R3, R179.reuse, R180.reuse ;  /* 0x000000b303a97223 */ /* 0x180fe200000100b4 */
[----:B------:R-:W-:Y:S01]  /*2c40*/  FMUL.FTZ R170, R27, R170 ;  /* 0x000000aa1baa7220 */ /* 0x000fe20000410000 */
[----:B------:R-:W-:Y:S01]  /*2c50*/  FSEL R175, R168, RZ, P5 ;  /* 0x000000ffa8af7208 */ /* 0x000fe20002800000 */
[----:B------:R-:W-:Y:S01]  /*2c60*/  FFMA.FTZ R168, R21, R179, R180 ;  /* 0x000000b315a87223 */ /* 0x000fe200000100b4 */
[----:B------:R-:W-:Y:S01]  /*2c70*/  FSEL R182, R172, RZ, P0 ;  /* 0x000000ffacb67208 */ /* 0x000fe20000000000 */
[----:B------:R-:W-:Y:S01]  /*2c80*/  FMUL.FTZ R173, R170, UR14 ;  /* 0x0000000eaaad7c20 */ /* 0x000fe20008410000 */
[----:B------:R-:W-:Y:S01]  /*2c90*/  LOP3.LUT P0, RZ, R217, 0xff00, RZ, 0xc0, !PT ;  /* 0x0000ff00d9ff7812 */ /* 0x000fe2000780c0ff */
[----:B------:R-:W-:Y:S01]  /*2ca0*/  FADD.FTZ R168, R19, -R168 ;  /* 0x800000a813a87221 */ /* 0x000fe20000010000 */
[----:B------:R-:W-:Y:S01]  /*2cb0*/  FMUL.FTZ R174, R27, R174 ;  /* 0x000000ae1bae7220 */ /* 0x000fe20000410000 */
[----:B------:R-:W-:Y:S01]  /*2cc0*/  FADD.FTZ R170, R20, -R171 ;  /* 0x800000ab14aa7221 */ /* 0x000fe20000010000 */
[----:B------:R-:W-:Y:S01]  /*2cd0*/  FSEL R176, R173, RZ, P0 ;  /* 0x000000ffadb07208 */ /* 0x000fe20000000000 */
[C---:B------:R-:W-:Y:S01]  /*2ce0*/  FMUL.FTZ R172, R27.reuse, R168 ;  /* 0x000000a81bac7220 */ /* 0x040fe20000410000 */
[----:B------:R-:W-:Y:S01]  /*2cf0*/  FADD.FTZ R168, R22, -R169 ;  /* 0x800000a916a87221 */ /* 0x000fe20000010000 */
[----:B------:R-:W-:Y:S01]  /*2d00*/  FMUL.FTZ R174, R174, UR14 ;  /* 0x0000000eaeae7c20 */ /* 0x000fe20008410000 */
[----:B------:R-:W-:Y:S01]  /*2d10*/  LOP3.LUT P5, RZ, R216, 0xff0000, RZ, 0xc0, !PT ;  /* 0x00ff0000d8ff7812 */ /* 0x000fe200078ac0ff */
[----:B------:R-:W-:Y:S01]  /*2d20*/  FMUL.FTZ R172, R172, UR14 ;  /* 0x0000000eacac7c20 */ /* 0x000fe20008410000 */
[----:B------:R-:W-:Y:S01]  /*2d30*/  LOP3.LUT P0, RZ, R216, 0xff000000, RZ, 0xc0, !PT ;  /* 0xff000000d8ff7812 */ /* 0x000fe2000780c0ff */
[C---:B------:R-:W-:Y:S01]  /*2d40*/  FMUL.FTZ R170, R27.reuse, R170 ;  /* 0x000000aa1baa7220 */ /* 0x040fe20000410000 */
[----:B------:R-:W-:Y:S01]  /*2d50*/  FMUL.FTZ R168, R27, R168 ;  /* 0x000000a81ba87220 */ /* 0x000fe20000410000 */
[----:B------:R-:W-:-:S02]  /*2d60*/  F2FP.F16.F32.PACK_AB R171, R182, R177 ;  /* 0x000000b1b6ab723e */ /* 0x000fc400000000ff */
[----:B------:R-:W-:Y:S01]  /*2d70*/  FSEL R169, R172, RZ, P5 ;  /* 0x000000ffaca97208 */ /* 0x000fe20002800000 */
[----:B------:R-:W-:Y:S01]  /*2d80*/  FMUL.FTZ R170, R170, UR14 ;  /* 0x0000000eaaaa7c20 */ /* 0x000fe20008410000 */
[----:B------:R-:W-:Y:S01]  /*2d90*/  FMUL.FTZ R168, R168, UR14 ;  /* 0x0000000ea8a87c20 */ /* 0x000fe20008410000 */
[----:B------:R-:W-:Y:S02]  /*2da0*/  FSEL R174, R174, RZ, P0 ;  /* 0x000000ffaeae7208 */ /* 0x000fe40000000000 */
[C---:B------:R-:W-:Y:S02]  /*2db0*/  LOP3.LUT P5, RZ, R216.reuse, 0xff00, RZ, 0xc0, !PT ;  /* 0x0000ff00d8ff7812 */ /* 0x040fe400078ac0ff */
[----:B------:R-:W-:Y:S02]  /*2dc0*/  LOP3.LUT P0, RZ, R216, 0xff, RZ, 0xc0, !PT ;  /* 0x000000ffd8ff7812 */ /* 0x000fe4000780c0ff */
[----:B------:R-:W-:Y:S02]  /*2dd0*/  FSEL R173, R170, RZ, P5 ;  /* 0x000000ffaaad7208 */ /* 0x000fe40002800000 */
[----:B------:R-:W-:-:S02]  /*2de0*/  FSEL R168, R168, RZ, P0 ;  /* 0x000000ffa8a87208 */ /* 0x000fc40000000000 */
[----:B------:R-:W-:Y:S02]  /*2df0*/  F2FP.F16.F32.PACK_AB R170, R176, R175 ;  /* 0x000000afb0aa723e */ /* 0x000fe400000000ff */
[----:B------:R-:W-:Y:S02]  /*2e00*/  F2FP.F16.F32.PACK_AB R169, R174, R169 ;  /* 0x000000a9aea9723e */ /* 0x000fe400000000ff */
[----:B------:R-:W-:Y:S01]  /*2e10*/  F2FP.F16.F32.PACK_AB R168, R173, R168 ;  /* 0x000000a8ada8723e */ /* 0x000fe200000000ff */
[----:B------:R-:W-:Y:S06]  /*2e20*/  BRA `(.L_x_476) ;  /* 0x00000020003c7947 */ /* 0x000fec0003800000 */
.L_x_475:
[-CC-:B------:R-:W-:Y:S01]  /*2e30*/  FFMA.FTZ R160, R25, R179.reuse, R180.reuse ;  /* 0x000000b319a07223 */ /* 0x180fe200000100b4 */
[-CC-:B------:R-:W-:Y:S01]  /*2e40*/  FFMA.FTZ R161, R186, R179.reuse, R180.reuse ;  /* 0x000000b3baa17223 */ /* 0x180fe200000100b4 */
[----:B------:R-:W-:Y:S01]  /*2e50*/  ISETP.GE.U32.AND P0, PT, R216, RZ, PT ;  /* 0x000000ffd800720c */ /* 0x000fe20003f06070 */
[-C--:B------:R-:W-:Y:S01]  /*2e60*/  FFMA.FTZ R169, R184, R179.reuse, R180 ;  /* 0x000000b3b8a97223 */ /* 0x080fe200000100b4 */
[----:B------:R-:W-:Y:S01]  /*2e70*/  FADD.FTZ R162, R15, -R160 ;  /* 0x800000a00fa27221 */ /* 0x000fe20000010000 */
[----:B------:R-:W-:Y:S01]  /*2e80*/  FADD.FTZ R168, R14, -R161 ;  /* 0x800000a10ea87221 */ /* 0x000fe20000010000 */
[-C--:B------:R-:W-:Y:S01]  /*2e90*/  FFMA.FTZ R160, R23, R179.reuse, R180 ;  /* 0x000000b317a07223 */ /* 0x080fe200000100b4 */
[----:B------:R-:W-:Y:S01]  /*2ea0*/  ISETP.GE.U32.AND.EX P0, PT, R217, 0x1000000, PT, P0 ;  /* 0x01000000d900780c */ /* 0x000fe20003f06100 */
[C---:B-----5:R-:W-:Y:S01]  /*2eb0*/  FMUL.FTZ R163, R27.reuse, R162 ;  /* 0x000000a21ba37220 */ /* 0x060fe20000410000 */
[----:B------:R-:W-:Y:S01]  /*2ec0*/  FMUL.FTZ R168, R27, R168 ;  /* 0x000000a81ba87220 */ /* 0x000fe20000410000 */
[----:B------:R-:W-:Y:S01]  /*2ed0*/  FADD.FTZ R160, R17, -R160 ;  /* 0x800000a011a07221 */ /* 0x000fe20000010000 */
[----:B------:R-:W-:Y:S01]  /*2ee0*/  LOP3.LUT P5, RZ, R217, 0xff0000, RZ, 0xc0, !PT ;  /* 0x00ff0000d9ff7812 */ /* 0x000fe200078ac0ff */
[----:B------:R-:W-:Y:S01]  /*2ef0*/  FMUL.FTZ R161, R163, UR14 ;  /* 0x0000000ea3a17c20 */ /* 0x000fe20008410000 */
[--C-:B------:R-:W-:Y:S01]  /*2f00*/  FFMA.FTZ R171, R26, R179, R180.reuse ;  /* 0x000000b31aab7223 */ /* 0x100fe200000100b4 */
[C---:B------:R-:W-:Y:S01]  /*2f10*/  F2FP.F16.F32.PACK_AB R163, R168.reuse, R163 ;  /* 0x000000a3a8a3723e */ /* 0x040fe200000000ff */
[----:B------:R-:W-:Y:S01]  /*2f20*/  FMUL.FTZ R168, R168, UR14 ;  /* 0x0000000ea8a87c20 */ /* 0x000fe20008410000 */
[----:B------:R-:W-:Y:S01]  /*2f30*/  FMUL.FTZ R162, R27, R160 ;  /* 0x000000a01ba27220 */ /* 0x000fe20000410000 */
[----:B------:R-:W-:Y:S01]  /*2f40*/  FSEL R181, R161, RZ, P5 ;  /* 0x000000ffa1b57208 */ /* 0x000fe20002800000 */
[-C--:B------:R-:W-:Y:S01]  /*2f50*/  FFMA.FTZ R160, R21, R179.reuse, R180 ;  /* 0x000000b315a07223 */ /* 0x080fe200000100b4 */
[----:B------:R-:W-:Y:S01]  /*2f60*/  LOP3.LUT P5, RZ, R217, 0xff, RZ, 0xc0, !PT ;  /* 0x000000ffd9ff7812 */ /* 0x000fe200078ac0ff */
[----:B------:R-:W-:Y:S01]  /*2f70*/  FMUL.FTZ R161, R162, UR14 ;  /* 0x0000000ea2a17c20 */ /* 0x000fe20008410000 */
[----:B------:R-:W-:Y:S01]  /*2f80*/  FSEL R182, R168, RZ, P0 ;  /* 0x000000ffa8b67208 */ /* 0x000fe20000000000 */
[----:B------:R-:W-:Y:S01]  /*2f90*/  FADD.FTZ R168, R16, -R169 ;  /* 0x800000a910a87221 */ /* 0x000fe20000010000 */
[----:B------:R-:W-:Y:S01]  /*2fa0*/  FADD.FTZ R160, R19, -R160 ;  /* 0x800000a013a07221 */ /* 0x000fe20000010000 */
[----:B------:R-:W-:Y:S01]  /*2fb0*/  FADD.FTZ R170, R18, -R171 ;  /* 0x800000ab12aa7221 */ /* 0x000fe20000010000 */
[----:B------:R-:W-:Y:S01]  /*2fc0*/  FSEL R176, R161, RZ, P5 ;  /* 0x000000ffa1b07208 */ /* 0x000fe20002800000 */
[----:B------:R-:W-:Y:S01]  /*2fd0*/  FMUL.FTZ R173, R27, R168 ;  /* 0x000000a81bad7220 */ /* 0x000fe20000410000 */
[-CC-:B------:R-:W-:Y:S01]  /*2fe0*/  FFMA.FTZ R161, R3, R179.reuse, R180.reuse ;  /* 0x000000b303a17223 */ /* 0x180fe200000100b4 */
[----:B------:R-:W-:Y:S01]  /*2ff0*/  FFMA.FTZ R169, R24, R179, R180 ;  /* 0x000000b318a97223 */ /* 0x000fe200000100b4 */
[----:B------:R-:W-:Y:S01]  /*3000*/  LOP3.LUT P0, RZ, R217, 0xff00, RZ, 0xc0, !PT ;  /* 0x0000ff00d9ff7812 */ /* 0x000fe2000780c0ff */
[----:B------:R-:W-:Y:S01]  /*3010*/  FMUL.FTZ R171, R27, R160 ;  /* 0x000000a01bab7220 */ /* 0x000fe20000410000 */
[C---:B------:R-:W-:Y:S01]  /*3020*/  F2FP.F16.F32.PACK_AB R162, R173.reuse, R162 ;  /* 0x000000a2ada2723e */ /* 0x040fe200000000ff */
[----:B------:R-:W-:Y:S01]  /*3030*/  FMUL.FTZ R173, R173, UR14 ;  /* 0x0000000eadad7c20 */ /* 0x000fe20008410000 */
[----:B------:R-:W-:Y:S01]  /*3040*/  FMUL.FTZ R174, R27, R170 ;  /* 0x000000aa1bae7220 */ /* 0x000fe20000410000 */
[----:B------:R-:W-:Y:S01]  /*3050*/  FADD.FTZ R160, R22, -R161 ;  /* 0x800000a116a07221 */ /* 0x000fe20000010000 */
[----:B------:R-:W-:Y:S01]  /*3060*/  FADD.FTZ R168, R20, -R169 ;  /* 0x800000a914a87221 */ /* 0x000fe20000010000 */
[----:B------:R-:W-:Y:S01]  /*3070*/  FMUL.FTZ R161, R171, UR14 ;  /* 0x0000000eaba17c20 */ /* 0x000fe20008410000 */
[----:B------:R-:W-:Y:S01]  /*3080*/  FSEL R177, R173, RZ, P0 ;  /* 0x000000ffadb17208 */ /* 0x000fe20000000000 */
[----:B------:R-:W-:Y:S01]  /*3090*/  FMUL.FTZ R173, R174, UR14 ;  /* 0x0000000eaead7c20 */ /* 0x000fe20008410000 */
[C---:B------:R-:W-:Y:S01]  /*30a0*/  LOP3.LUT P5, RZ, R216.reuse, 0xff0000, RZ, 0xc0, !PT ;  /* 0x00ff0000d8ff7812 */ /* 0x040fe200078ac0ff */
[C---:B------:R-:W-:Y:S01]  /*30b0*/  FMUL.FTZ R160, R27.reuse, R160 ;  /* 0x000000a01ba07220 */ /* 0x040fe20000410000 */
[----:B------:R-:W-:Y:S01]  /*30c0*/  LOP3.LUT P0, RZ, R216, 0xff000000, RZ, 0xc0, !PT ;  /* 0xff000000d8ff7812 */ /* 0x000fe2000780c0ff */
[----:B------:R-:W-:Y:S01]  /*30d0*/  FMUL.FTZ R169, R27, R168 ;  /* 0x000000a81ba97220 */ /* 0x000fe20000410000 */
[----:B------:R-:W-:Y:S01]  /*30e0*/  FSEL R172, R161, RZ, P5 ;  /* 0x000000ffa1ac7208 */ /* 0x000fe20002800000 */
[----:B------:R-:W-:Y:S01]  /*30f0*/  FMUL.FTZ R168, R160, UR14 ;  /* 0x0000000ea0a87c20 */ /* 0x000fe20008410000 */
[----:B------:R-:W-:Y:S01]  /*3100*/  FSEL R175, R173, RZ, P0 ;  /* 0x000000ffadaf7208 */ /* 0x000fe20000000000 */
[----:B------:R-:W-:Y:S01]  /*3110*/  FMUL.FTZ R170, R169, UR14 ;  /* 0x0000000ea9aa7c20 */ /* 0x000fe20008410000 */
[----:B------:R-:W-:-:S02]  /*3120*/  LOP3.LUT P5, RZ, R216, 0xff, RZ, 0xc0, !PT ;  /* 0x000000ffd8ff7812 */ /* 0x000fc400078ac0ff */
[----:B------:R-:W-:Y:S02]  /*3130*/  LOP3.LUT P0, RZ, R216, 0xff00, RZ, 0xc0, !PT ;  /* 0x0000ff00d8ff7812 */ /* 0x000fe4000780c0ff */
[----:B------:R-:W-:Y:S02]  /*3140*/  FSEL R168, R168, RZ, P5 ;  /* 0x000000ffa8a87208 */ /* 0x000fe40002800000 */
[----:B------:R-:W-:Y:S02]  /*3150*/  FSEL R173, R170, RZ, P0 ;  /* 0x000000ffaaad7208 */ /* 0x000fe40000000000 */
[----:B------:R-:W-:Y:S02]  /*3160*/  F2FP.F16.F32.PACK_AB R161, R174, R171 ;  /* 0x000000abaea1723e */ /* 0x000fe400000000ff */
[----:B------:R-:W-:Y:S02]  /*3170*/  F2FP.F16.F32.PACK_AB R160, R169, R160 ;  /* 0x000000a0a9a0723e */ /* 0x000fe400000000ff */
[----:B------:R-:W-:-:S02]  /*3180*/  F2FP.F16.F32.PACK_AB R171, R182, R181 ;  /* 0x000000b5b6ab723e */ /* 0x000fc400000000ff */
[----:B------:R-:W-:Y:S02]  /*3190*/  F2FP.F16.F32.PACK_AB R170, R177, R176 ;  /* 0x000000b0b1aa723e */ /* 0x000fe400000000ff */
[----:B------:R-:W-:Y:S02]  /*31a0*/  F2FP.F16.F32.PACK_AB R169, R175, R172 ;  /* 0x000000acafa9723e */ /* 0x000fe400000000ff */
[----:B------:R-:W-:Y:S01]  /*31b0*/  F2FP.F16.F32.PACK_AB R168, R173, R168 ;  /* 0x000000a8ada8723e */ /* 0x000fe200000000ff */
[----:B------:R-:W-:Y:S06]  /*31c0*/  BRA `(.L_x_476) ;  /* 0x0000001c00547947 */ /* 0x000fec0003800000 */
.L_x_474:
[----:B------:R-:W-:Y:S01]  /*31d0*/  UMOV UR4, UR6 ;  /* 0x0000000600047c82 */ /* 0x000fe20008000000 */
[----:B------:R-:W-:Y:S01]  /*31e0*/  UMOV UR5, UR7 ;  /* 0x0000000700057c82 */ /* 0x000fe20008000000 */
[----:B------:R-:W-:-:S04]  /*31f0*/  UISETP.NE.U32.AND UP0, UPT, UR4, URZ, UPT ;  /* 0x000000ff0400728c */ /* 0x000fc8000bf05070 */
[----:B------:R-:W-:-:S09]  /*3200*/  UISETP.NE.AND.EX UP0, UPT, UR5, URZ, UPT, UP0 ;  /* 0x000000ff0500728c */ /* 0x000fd2000bf05300 */
[----:B------:R-:W-:Y:S05]  /*3210*/  BRA.U UP0, `(.L_x_477) ;  /* 0x0000000100f87547 */ /* 0x000fea000b800000 */
[-CC-:B------:R-:W-:Y:S01]  /*3220*/  FFMA.FTZ R171, R186, R179.reuse, R180.reuse ;  /* 0x000000b3baab7223 */ /* 0x180fe200000100b4 */
[-CC-:B------:R-:W-:Y:S01]  /*3230*/  FFMA.FTZ R174, R23, R179.reuse, R180.reuse ;  /* 0x000000b317ae7223 */ /* 0x180fe200000100b4 */
[--C-:B------:R-:W-:Y:S02]  /*3240*/  HADD2.F32 R168, -RZ, R30.reuse.H0_H0 ;  /* 0x2000001effa87230 */ /* 0x100fe40000004100 */
[----:B------:R-:W-:Y:S01]  /*3250*/  FFMA.FTZ R169, R184, R179, R180 ;  /* 0x000000b3b8a97223 */ /* 0x000fe200000100b4 */
[----:B------:R-:W-:Y:S01]  /*3260*/  FADD.FTZ R173, R14, -R171 ;  /* 0x800000ab0ead7221 */ /* 0x000fe20000010000 */
[----:B------:R-:W-:Y:S01]  /*3270*/  FADD.FTZ R171, R17, -R174 ;  /* 0x800000ae11ab7221 */ /* 0x000fe20000010000 */
[----:B------:R-:W-:Y:S02]  /*3280*/  HADD2.F32 R176, -RZ, R31.H1_H1 ;  /* 0x3000001fffb07230 */ /* 0x000fe40000004100 */
[----:B------:R-:W-:Y:S01]  /*3290*/  FADD.FTZ R169, R16, -R169 ;  /* 0x800000a910a97221 */ /* 0x000fe20000010000 */
[----:B------:R-:W-:-:S02]  /*32a0*/  HADD2.F32 R170, -RZ, R30.H1_H1 ;  /* 0x3000001effaa7230 */ /* 0x000fc40000004100 */
[----:B-----5:R-:W-:Y:S01]  /*32b0*/  FFMA.FTZ R171, R27, R171, R168 ;  /* 0x000000ab1bab7223 */ /* 0x020fe200000100a8 */
[-CC-:B------:R-:W-:Y:S01]  /*32c0*/  FFMA.FTZ R168, R21, R179.reuse, R180.reuse ;  /* 0x000000b315a87223 */ /* 0x180fe200000100b4 */
[----:B------:R-:W-:Y:S01]  /*32d0*/  FFMA.FTZ R182, R25, R179, R180 ;  /* 0x000000b319b67223 */ /* 0x000fe200000100b4 */
[C---:B------:R-:W-:Y:S01]  /*32e0*/  FFMA.FTZ R176, R27.reuse, R173, R176 ;  /* 0x000000ad1bb07223 */ /* 0x040fe200000100b0 */
[----:B------:R-:W-:Y:S01]  /*32f0*/  FFMA.FTZ R173, R27, R169, R170 ;  /* 0x000000a91bad7223 */ /* 0x000fe200000100aa */
[-CC-:B------:R-:W-:Y:S01]  /*3300*/  FFMA.FTZ R175, R26, R179.reuse, R180.reuse ;  /* 0x000000b31aaf7223 */ /* 0x180fe200000100b4 */
[----:B------:R-:W-:Y:S02]  /*3310*/  HADD2.F32 R170, -RZ, R29.H0_H0 ;  /* 0x2000001dffaa7230 */ /* 0x000fe40000004100 */
[----:B------:R-:W-:Y:S01]  /*3320*/  FFMA.FTZ R169, R3, R179, R180 ;  /* 0x000000b303a97223 */ /* 0x000fe200000100b4 */
[----:B------:R-:W-:Y:S02]  /*3330*/  HADD2.F32 R172, -RZ, R31.H0_H0 ;  /* 0x2000001fffac7230 */ /* 0x000fe40000004100 */
[----:B------:R-:W-:Y:S01]  /*3340*/  FADD.FTZ R177, R19, -R168 ;  /* 0x800000a813b17221 */ /* 0x000fe20000010000 */
[----:B------:R-:W-:Y:S01]  /*3350*/  FADD.FTZ R182, R15, -R182 ;  /* 0x800000b60fb67221 */ /* 0x000fe20000010000 */
[----:B------:R-:W-:Y:S01]  /*3360*/  FADD.FTZ R181, R18, -R175 ;  /* 0x800000af12b57221 */ /* 0x000fe20000010000 */
[----:B------:R-:W-:-:S02]  /*3370*/  HADD2.F32 R168, -RZ, R28.H0_H0 ;  /* 0x2000001cffa87230 */ /* 0x000fc40000004100 */
[----:B------:R-:W-:Y:S01]  /*3380*/  FADD.FTZ R175, R22, -R169 ;  /* 0x800000a916af7221 */ /* 0x000fe20000010000 */
[C---:B------:R-:W-:Y:S01]  /*3390*/  FFMA.FTZ R169, R27.reuse, R177, R170 ;  /* 0x000000b11ba97223 */ /* 0x040fe200000100aa */
[C---:B------:R-:W-:Y:S01]  /*33a0*/  FFMA.FTZ R174, R27.reuse, R182, R172 ;  /* 0x000000b61bae7223 */ /* 0x040fe200000100ac */
[----:B------:R-:W-:Y:S01]  /*33b0*/  FFMA.FTZ R177, R24, R179, R180 ;  /* 0x000000b318b17223 */ /* 0x000fe200000100b4 */
[----:B------:R-:W-:Y:S01]  /*33c0*/  ISETP.GE.U32.AND P0, PT, R216, RZ, PT ;  /* 0x000000ffd800720c */ /* 0x000fe20003f06070 */
[----:B------:R-:W-:Y:S01]  /*33d0*/  FFMA.FTZ R168, R27, R175, R168 ;  /* 0x000000af1ba87223 */ /* 0x000fe200000100a8 */
[----:B------:R-:W-:Y:S02]  /*33e0*/  HADD2.F32 R170, -RZ, R28.H1_H1 ;  /* 0x3000001cffaa7230 */ /* 0x000fe40000004100 */
[----:B------:R-:W-:Y:S01]  /*33f0*/  FADD.FTZ R177, R20, -R177 ;  /* 0x800000b114b17221 */ /* 0x000fe20000010000 */
[----:B------:R-:W-:Y:S01]  /*3400*/  FMUL.FTZ R174, R174, UR14 ;  /* 0x0000000eaeae7c20 */ /* 0x000fe20008410000 */
[----:B------:R-:W-:Y:S01]  /*3410*/  FMUL.FTZ R175, R176, UR14 ;  /* 0x0000000eb0af7c20 */ /* 0x000fe20008410000 */
[----:B------:R-:W-:Y:S01]  /*3420*/  HADD2.F32 R172, -RZ, R29.H1_H1 ;  /* 0x3000001dffac7230 */ /* 0x000fe20000004100 */
[----:B------:R-:W-:Y:S01]  /*3430*/  LOP3.LUT P5, RZ, R217, 0xff0000, RZ, 0xc0, !PT ;  /* 0x00ff0000d9ff7812 */ /* 0x000fe200078ac0ff */
[----:B------:R-:W-:Y:S01]  /*3440*/  FFMA.FTZ R170, R27, R177, R170 ;  /* 0x000000b11baa7223 */ /* 0x000fe200000100aa */
[----:B------:R-:W-:Y:S01]  /*3450*/  ISETP.GE.U32.AND.EX P0, PT, R217, 0x1000000, PT, P0 ;  /* 0x01000000d900780c */ /* 0x000fe20003f06100 */
[----:B------:R-:W-:Y:S01]  /*3460*/  FMUL.FTZ R171, R171, UR14 ;  /* 0x0000000eabab7c20 */ /* 0x000fe20008410000 */
[----:B------:R-:W-:Y:S01]  /*3470*/  FSEL R176, R174, RZ, P5 ;  /* 0x000000ffaeb07208 */ /* 0x000fe20002800000 */
[----:B------:R-:W-:Y:S01]  /*3480*/  FMUL.FTZ R173, R173, UR14 ;  /* 0x0000000eadad7c20 */ /* 0x000fe20008410000 */
[----:B------:R-:W-:Y:S01]  /*3490*/  FSEL R177, R175, RZ, P0 ;  /* 0x000000ffafb17208 */ /* 0x000fe20000000000 */
        /* <DEDUP_REMOVED lines=13> */
[C---:B------:R-:W-:Y:S02]  /*3570*/  LOP3.LUT P5, RZ, R216.reuse, 0xff00, RZ, 0xc0, !PT ;  /* 0x0000ff00d8ff7812 */ /* 0x040fe400078ac0ff */
[----:B------:R-:W-:Y:S02]  /*3580*/  LOP3.LUT P0, RZ, R216, 0xff, RZ, 0xc0, !PT ;  /* 0x000000ffd8ff7812 */ /* 0x000fe4000780c0ff */
[----:B------:R-:W-:-:S02]  /*3590*/  FSEL R173, R170, RZ, P5 ;  /* 0x000000ffaaad7208 */ /* 0x000fc40002800000 */
[----:B------:R-:W-:Y:S02]  /*35a0*/  FSEL R168, R168, RZ, P0 ;  /* 0x000000ffa8a87208 */ /* 0x000fe40000000000 */
[----:B------:R-:W-:Y:S02]  /*35b0*/  F2FP.F16.F32.PACK_AB R171, R177, R176 ;  /* 0x000000b0b1ab723e */ /* 0x000fe400000000ff */
[----:B------:R-:W-:Y:S02]  /*35c0*/  F2FP.F16.F32.PACK_AB R170, R175, R174 ;  /* 0x000000aeafaa723e */ /* 0x000fe400000000ff */
[----:B------:R-:W-:Y:S02]  /*35d0*/  F2FP.F16.F32.PACK_AB R169, R172, R169 ;  /* 0x000000a9aca9723e */ /* 0x000fe400000000ff */
[----:B------:R-:W-:Y:S01]  /*35e0*/  F2FP.F16.F32.PACK_AB R168, R173, R168 ;  /* 0x000000a8ada8723e */ /* 0x000fe200000000ff */
[----:B------:R-:W-:Y:S06]  /*35f0*/  BRA `(.L_x_476) ;  /* 0x0000001800487947 */ /* 0x000fec0003800000 */
.L_x_477:
[-CC-:B------:R-:W-:Y:S01]  /*3600*/  FFMA.FTZ R160, R25, R179.reuse, R180.reuse ;  /* 0x000000b319a07223 */ /* 0x180fe200000100b4 */
[--C-:B------:R-:W-:Y:S02]  /*3610*/  HADD2.F32 R162, -RZ, R31.reuse.H0_H0 ;  /* 0x2000001fffa27230 */ /* 0x100fe40000004100 */
[-C--:B------:R-:W-:Y:S01]  /*3620*/  FFMA.FTZ R173, R186, R179.reuse, R180 ;  /* 0x000000b3baad7223 */ /* 0x080fe200000100b4 */
[----:B------:R-:W-:Y:S02]  /*3630*/  HADD2.F32 R172, -RZ, R31.H1_H1 ;  /* 0x3000001fffac7230 */ /* 0x000fe40000004100 */
[----:B------:R-:W-:Y:S01]  /*3640*/  FADD.FTZ R160, R15, -R160 ;  /* 0x800000a00fa07221 */ /* 0x000fe20000010000 */
[-C--:B------:R-:W-:Y:S01]  /*3650*/  FFMA.FTZ R169, R184, R179.reuse, R180 ;  /* 0x000000b3b8a97223 */ /* 0x080fe200000100b4 */
[----:B------:R-:W-:Y:S02]  /*3660*/  HADD2.F32 R161, -RZ, R29.H0_H0 ;  /* 0x2000001dffa17230 */ /* 0x000fe40000004100 */
[----:B------:R-:W-:Y:S01]  /*3670*/  FADD.FTZ R170, R14, -R173 ;  /* 0x800000ad0eaa7221 */ /* 0x000fe20000010000 */
[----:B-----5:R-:W-:Y:S01]  /*3680*/  FFMA.FTZ R176, R27, R160, R162 ;  /* 0x000000a01bb07223 */ /* 0x020fe200000100a2 */
[-CC-:B------:R-:W-:Y:S01]  /*3690*/  FFMA.FTZ R160, R21, R179.reuse, R180.reuse ;  /* 0x000000b315a07223 */ /* 0x180fe200000100b4 */
[----:B------:R-:W-:Y:S01]  /*36a0*/  FFMA.FTZ R162, R23, R179, R180 ;  /* 0x000000b317a27223 */ /* 0x000fe200000100b4 */
[----:B------:R-:W-:-:S02]  /*36b0*/  HADD2.F32 R163, -RZ, R30.H0_H0 ;  /* 0x2000001effa37230 */ /* 0x000fc40000004100 */
[----:B------:R-:W-:Y:S01]  /*36c0*/  FADD.FTZ R168, R16, -R169 ;  /* 0x800000a910a87221 */ /* 0x000fe20000010000 */
[----:B------:R-:W-:Y:S01]  /*36d0*/  FADD.FTZ R160, R19, -R160 ;  /* 0x800000a013a07221 */ /* 0x000fe20000010000 */
[----:B------:R-:W-:Y:S02]  /*36e0*/  HADD2.F32 R171, -RZ, R30.H1_H1 ;  /* 0x3000001effab7230 */ /* 0x000fe40000004100 */
[----:B------:R-:W-:Y:S01]  /*36f0*/  FADD.FTZ R162, R17, -R162 ;  /* 0x800000a211a27221 */ /* 0x000fe20000010000 */
[C---:B------:R-:W-:Y:S01]  /*3700*/  FFMA.FTZ R177, R27.reuse, R170, R172 ;  /* 0x000000aa1bb17223 */ /* 0x040fe200000100ac */
[----:B------:R-:W-:Y:S01]  /*3710*/  FFMA.FTZ R170, R27, R160, R161 ;  /* 0x000000a01baa7223 */ /* 0x000fe200000100a1 */
[-CC-:B------:R-:W-:Y:S01]  /*3720*/  FFMA.FTZ R161, R3, R179.reuse, R180.reuse ;  /* 0x000000b303a17223 */ /* 0x180fe200000100b4 */
[C---:B------:R-:W-:Y:S01]  /*3730*/  FFMA.FTZ R174, R27.reuse, R162, R163 ;  /* 0x000000a21bae7223 */ /* 0x040fe200000100a3 */
[----:B------:R-:W-:Y:S01]  /*3740*/  FFMA.FTZ R175, R27, R168, R171 ;  /* 0x000000a81baf7223 */ /* 0x000fe200000100ab */
[----:B------:R-:W-:Y:S01]  /*3750*/  FFMA.FTZ R171, R26, R179, R180 ;  /* 0x000000b31aab7223 */ /* 0x000fe200000100b4 */
[----:B------:R-:W-:-:S02]  /*3760*/  HADD2.F32 R163, -RZ, R28.H0_H0 ;  /* 0x2000001cffa37230 */ /* 0x000fc40000004100 */
[----:B------:R-:W-:Y:S01]  /*3770*/  FADD.FTZ R160, R22, -R161 ;  /* 0x800000a116a07221 */ /* 0x000fe20000010000 */
[----:B------:R-:W-:Y:S01]  /*3780*/  FFMA.FTZ R169, R24, R179, R180 ;  /* 0x000000b318a97223 */ /* 0x000fe200000100b4 */
[----:B------:R-:W-:Y:S01]  /*3790*/  FADD.FTZ R168, R18, -R171 ;  /* 0x800000ab12a87221 */ /* 0x000fe20000010000 */
[----:B------:R-:W-:Y:S01]  /*37a0*/  ISETP.GE.U32.AND P0, PT, R216, RZ, PT ;  /* 0x000000ffd800720c */ /* 0x000fe20003f06070 */
[----:B------:R-:W-:Y:S02]  /*37b0*/  HADD2.F32 R171, -RZ, R28.H1_H1 ;  /* 0x3000001cffab7230 */ /* 0x000fe40000004100 */
[----:B------:R-:W-:Y:S01]  /*37c0*/  FFMA.FTZ R160, R27, R160, R163 ;  /* 0x000000a01ba07223 */ /* 0x000fe200000100a3 */
[----:B------:R-:W-:Y:S02]  /*37d0*/  HADD2.F32 R172, -RZ, R29.H1_H1 ;  /* 0x3000001dffac7230 */ /* 0x000fe40000004100 */
[----:B------:R-:W-:Y:S01]  /*37e0*/  FADD.FTZ R162, R20, -R169 ;  /* 0x800000a914a27221 */ /* 0x000fe20000010000 */
[C---:B------:R-:W-:Y:S01]  /*37f0*/  F2FP.F16.F32.PACK_AB R163, R177.reuse, R176 ;  /* 0x000000b0b1a3723e */ /* 0x040fe200000000ff */
[----:B------:R-:W-:Y:S01]  /*3800*/  FMUL.FTZ R161, R177, UR14 ;  /* 0x0000000eb1a17c20 */ /* 0x000fe20008410000 */
[----:B------:R-:W-:Y:S01]  /*3810*/  FMUL.FTZ R176, R176, UR14 ;  /* 0x0000000eb0b07c20 */ /* 0x000fe20008410000 */
[----:B------:R-:W-:Y:S01]  /*3820*/  ISETP.GE.U32.AND.EX P0, PT, R217, 0x1000000, PT, P0 ;  /* 0x01000000d900780c */ /* 0x000fe20003f06100 */
[----:B------:R-:W-:Y:S01]  /*3830*/  FFMA.FTZ R171, R27, R162, R171 ;  /* 0x000000a21bab7223 */ /* 0x000fe200000100ab */
[----:B------:R-:W-:Y:S01]  /*3840*/  LOP3.LUT P5, RZ, R217, 0xff0000, RZ, 0xc0, !PT ;  /* 0x00ff0000d9ff7812 */ /* 0x000fe200078ac0ff */
[----:B------:R-:W-:Y:S01]  /*3850*/  FFMA.FTZ R173, R27, R168, R172 ;  /* 0x000000a81bad7223 */ /* 0x000fe200000100ac */
[----:B------:R-:W-:Y:S01]  /*3860*/  F2FP.F16.F32.PACK_AB R162, R175, R174 ;  /* 0x000000aeafa2723e */ /* 0x000fe200000000ff */
        /* <DEDUP_REMOVED lines=9> */
[----:B------:R-:W-:Y:S01]  /*3900*/  FSEL R176, R168, RZ, P0 ;  /* 0x000000ffa8b07208 */ /* 0x000fe20000000000 */
[----:B------:R-:W-:Y:S01]  /*3910*/  FMUL.FTZ R168, R160, UR14 ;  /* 0x0000000ea0a87c20 */ /* 0x000fe20008410000 */
[----:B------:R-:W-:-:S02]  /*3920*/  FSEL R177, R175, RZ, P5 ;  /* 0x000000ffafb17208 */ /* 0x000fc40002800000 */
[C---:B------:R-:W-:Y:S02]  /*3930*/  LOP3.LUT P0, RZ, R216.reuse, 0xff0000, RZ, 0xc0, !PT ;  /* 0x00ff0000d8ff7812 */ /* 0x040fe4000780c0ff */
[----:B------:R-:W-:Y:S02]  /*3940*/  LOP3.LUT P5, RZ, R216, 0xff000000, RZ, 0xc0, !PT ;  /* 0xff000000d8ff7812 */ /* 0x000fe400078ac0ff */
[----:B------:R-:W-:Y:S02]  /*3950*/  FSEL R172, R161, RZ, P0 ;  /* 0x000000ffa1ac7208 */ /* 0x000fe40000000000 */
[----:B------:R-:W-:Y:S02]  /*3960*/  FSEL R175, R174, RZ, P5 ;  /* 0x000000ffaeaf7208 */ /* 0x000fe40002800000 */
[C---:B------:R-:W-:Y:S02]  /*3970*/  LOP3.LUT P0, RZ, R216.reuse, 0xff, RZ, 0xc0, !PT ;  /* 0x000000ffd8ff7812 */ /* 0x040fe4000780c0ff */
[----:B------:R-:W-:-:S02]  /*3980*/  LOP3.LUT P5, RZ, R216, 0xff00, RZ, 0xc0, !PT ;  /* 0x0000ff00d8ff7812 */ /* 0x000fc400078ac0ff */
[----:B------:R-:W-:Y:S02]  /*3990*/  F2FP.F16.F32.PACK_AB R161, R173, R170 ;  /* 0x000000aaada1723e */ /* 0x000fe400000000ff */
[----:B------:R-:W-:Y:S02]  /*39a0*/  FSEL R168, R168, RZ, P0 ;  /* 0x000000ffa8a87208 */ /* 0x000fe40000000000 */
[----:B------:R-:W-:Y:S02]  /*39b0*/  FSEL R173, R169, RZ, P5 ;  /* 0x000000ffa9ad7208 */ /* 0x000fe40002800000 */
[----:B------:R-:W-:Y:S02]  /*39c0*/  F2FP.F16.F32.PACK_AB R160, R171, R160 ;  /* 0x000000a0aba0723e */ /* 0x000fe400000000ff */
[----:B------:R-:W-:Y:S02]  /*39d0*/  F2FP.F16.F32.PACK_AB R171, R182, R181 ;  /* 0x000000b5b6ab723e */ /* 0x000fe400000000ff */
[----:B------:R-:W-:-:S02]  /*39e0*/  F2FP.F16.F32.PACK_AB R170, R177, R176 ;  /* 0x000000b0b1aa723e */ /* 0x000fc400000000ff */
[----:B------:R-:W-:Y:S02]  /*39f0*/  F2FP.F16.F32.PACK_AB R169, R175, R172 ;  /* 0x000000acafa9723e */ /* 0x000fe400000000ff */
[----:B------:R-:W-:Y:S01]  /*3a00*/  F2FP.F16.F32.PACK_AB R168, R173, R168 ;  /* 0x000000a8ada8723e */ /* 0x000fe200000000ff */
[----:B------:R-:W-:Y:S06]  /*3a10*/  BRA `(.L_x_476) ;  /* 0x0000001400407947 */ /* 0x000fec0003800000 */
.L_x_473:
        /* <DEDUP_REMOVED lines=10> */
[----:B------:R-:W-:Y:S01]  /*3ac0*/  LOP3.LUT P5, RZ, R217, 0xff0000, RZ, 0xc0, !PT ;  /* 0x00ff0000d9ff7812 */ /* 0x000fe200078ac0ff */
[-C--:B------:R-:W-:Y:S01]  /*3ad0*/  FFMA.FTZ R169, R26, R179.reuse, R180 ;  /* 0x000000b31aa97223 */ /* 0x080fe200000100b4 */
[----:B------:R-:W-:Y:S01]  /*3ae0*/  FADD.FTZ R164, R15, -R164 ;  /* 0x800000a40fa47221 */ /* 0x000fe20000010000 */
[----:B------:R-:W-:Y:S01]  /*3af0*/  FADD.FTZ R166, R14, -R165 ;  /* 0x800000a50ea67221 */ /* 0x000fe20000010000 */
[----:B------:R-:W-:Y:S01]  /*3b00*/  LOP3.LUT P0, RZ, R223, 0xff0000, RZ, 0xc0, !PT ;  /* 0x00ff0000dfff7812 */ /* 0x000fe2000780c0ff */
[----:B------:R-:W-:Y:S01]  /*3b10*/  FFMA.FTZ R173, R3, R179, R180 ;  /* 0x000000b303ad7223 */ /* 0x000fe200000100b4 */
[C---:B-----5:R-:W-:Y:S01]  /*3b20*/  FMUL.FTZ R164, R27.reuse, R164 ;  /* 0x000000a41ba47220 */ /* 0x060fe20000410000 */
[----:B------:R-:W-:-:S03]  /*3b30*/  FMUL.FTZ R166, R27, R166 ;  /* 0x000000a61ba67220 */ /* 0x000fc60000410000 */
[----:B------:R-:W-:Y:S01]  /*3b40*/  FMUL.FTZ R164, R164, UR14 ;  /* 0x0000000ea4a47c20 */ /* 0x000fe20008410000 */
[----:B------:R-:W-:-:S04]  /*3b50*/  FMUL.FTZ R165, R166, UR14 ;  /* 0x0000000ea6a57c20 */ /* 0x000fc80008410000 */
[C---:B------:R-:W-:Y:S02]  /*3b60*/  FSEL R171, R164.reuse, RZ, P5 ;  /* 0x000000ffa4ab7208 */ /* 0x040fe40002800000 */
[----:B------:R-:W-:Y:S01]  /*3b70*/  FSEL R167, R164, RZ, P0 ;  /* 0x000000ffa4a77208 */ /* 0x000fe20000000000 */
[----:B------:R-:W-:Y:S01]  /*3b80*/  FFMA.FTZ R164, R23, R179, R180 ;  /* 0x000000b317a47223 */ /* 0x000fe200000100b4 */
[----:B------:R-:W-:Y:S02]  /*3b90*/  ISETP.GE.U32.AND P5, PT, R222, RZ, PT ;  /* 0x000000ffde00720c */ /* 0x000fe40003fa6070 */
[----:B------:R-:W-:Y:S01]  /*3ba0*/  ISETP.GE.U32.AND P0, PT, R216, RZ, PT ;  /* 0x000000ffd800720c */ /* 0x000fe20003f06070 */
[----:B------:R-:W-:Y:S01]  /*3bb0*/  FADD.FTZ R166, R17, -R164 ;  /* 0x800000a411a67221 */ /* 0x000fe20000010000 */
[----:B------:R-:W-:Y:S02]  /*3bc0*/  ISETP.GE.U32.AND.EX P5, PT, R223, 0x1000000, PT, P5 ;  /* 0x01000000df00780c */ /* 0x000fe40003fa6150 */
[----:B------:R-:W-:Y:S01]  /*3bd0*/  ISETP.GE.U32.AND.EX P0, PT, R217, 0x1000000, PT, P0 ;  /* 0x01000000d900780c */ /* 0x000fe20003f06100 */
[----:B------:R-:W-:Y:S01]  /*3be0*/  FMUL.FTZ R166, R27, R166 ;  /* 0x000000a61ba67220 */ /* 0x000fe20000410000 */
[----:B------:R-:W-:-:S02]  /*3bf0*/  FSEL R164, R165, RZ, P5 ;  /* 0x000000ffa5a47208 */ /* 0x000fc40002800000 */
[----:B------:R-:W-:Y:S01]  /*3c00*/  FSEL R168, R165, RZ, P0 ;  /* 0x000000ffa5a87208 */ /* 0x000fe20000000000 */
[--C-:B------:R-:W-:Y:S01]  /*3c10*/  FFMA.FTZ R165, R184, R179, R180.reuse ;  /* 0x000000b3b8a57223 */ /* 0x100fe200000100b4 */
[----:B------:R-:W-:Y:S01]  /*3c20*/  F2FP.F16.F32.PACK_AB R167, R164, R167 ;  /* 0x000000a7a4a7723e */ /* 0x000fe200000000ff */
[----:B------:R-:W-:Y:S01]  /*3c30*/  FFMA.FTZ R164, R21, R179, R180 ;  /* 0x000000b315a47223 */ /* 0x000fe200000100b4 */
[----:B------:R-:W-:Y:S01]  /*3c40*/  F2FP.F16.F32.PACK_AB R171, R168, R171 ;  /* 0x000000aba8ab723e */ /* 0x000fe200000000ff */
[----:B------:R-:W-:Y:S01]  /*3c50*/  FADD.FTZ R168, R16, -R165 ;  /* 0x800000a510a87221 */ /* 0x000fe20000010000 */
[----:B------:R-:W-:Y:S01]  /*3c60*/  FMUL.FTZ R166, R166, UR14 ;  /* 0x0000000ea6a67c20 */ /* 0x000fe20008410000 */
[----:B------:R-:W-:Y:S01]  /*3c70*/  LOP3.LUT P0, RZ, R217, 0xff, RZ, 0xc0, !PT ;  /* 0x000000ffd9ff7812 */ /* 0x000fe2000780c0ff */
[----:B------:R-:W-:Y:S01]  /*3c80*/  FADD.FTZ R164, R19, -R164 ;  /* 0x800000a413a47221 */ /* 0x000fe20000010000 */
[----:B------:R-:W-:Y:S01]  /*3c90*/  FMUL.FTZ R168, R27, R168 ;  /* 0x000000a81ba87220 */ /* 0x000fe20000410000 */
[----:B------:R-:W-:Y:S01]  /*3ca0*/  LOP3.LUT P5, RZ, R223, 0xff, RZ, 0xc0, !PT ;  /* 0x000000ffdfff7812 */ /* 0x000fe200078ac0ff */
[----:B------:R-:W-:Y:S01]  /*3cb0*/  FFMA.FTZ R165, R24, R179, R180 ;  /* 0x000000b318a57223 */ /* 0x000fe200000100b4 */
[----:B------:R-:W-:Y:S01]  /*3cc0*/  FSEL R176, R166, RZ, P0 ;  /* 0x000000ffa6b07208 */ /* 0x000fe20000000000 */
[----:B------:R-:W-:Y:S01]  /*3cd0*/  FMUL.FTZ R172, R168, UR14 ;  /* 0x0000000ea8ac7c20 */ /* 0x000fe20008410000 */
[----:B------:R-:W-:Y:S01]  /*3ce0*/  FMUL.FTZ R164, R27, R164 ;  /* 0x000000a41ba47220 */ /* 0x000fe20000410000 */
[----:B------:R-:W-:Y:S01]  /*3cf0*/  LOP3.LUT P0, RZ, R217, 0xff00, RZ, 0xc0, !PT ;  /* 0x0000ff00d9ff7812 */ /* 0x000fe2000780c0ff */
[----:B------:R-:W-:Y:S01]  /*3d00*/  FADD.FTZ R168, R18, -R169 ;  /* 0x800000a912a87221 */ /* 0x000fe20000010000 */
[----:B------:R-:W-:Y:S01]  /*3d10*/  FSEL R166, R166, RZ, P5 ;  /* 0x000000ffa6a67208 */ /* 0x000fe20002800000 */
[----:B------:R-:W-:Y:S01]  /*3d20*/  FMUL.FTZ R170, R164, UR14 ;  /* 0x0000000ea4aa7c20 */ /* 0x000fe20008410000 */
[----:B------:R-:W-:Y:S01]  /*3d30*/  LOP3.LUT P5, RZ, R223, 0xff00, RZ, 0xc0, !PT ;  /* 0x0000ff00dfff7812 */ /* 0x000fe200078ac0ff */
[----:B------:R-:W-:Y:S01]  /*3d40*/  FADD.FTZ R164, R20, -R165 ;  /* 0x800000a514a47221 */ /* 0x000fe20000010000 */
[----:B------:R-:W-:Y:S01]  /*3d50*/  FSEL R181, R172, RZ, P0 ;  /* 0x000000ffacb57208 */ /* 0x000fe20000000000 */
[C---:B------:R-:W-:Y:S01]  /*3d60*/  FMUL.FTZ R165, R27.reuse, R168 ;  /* 0x000000a81ba57220 */ /* 0x040fe20000410000 */
[----:B------:R-:W-:Y:S01]  /*3d70*/  LOP3.LUT P0, RZ, R216, 0xff0000, RZ, 0xc0, !PT ;  /* 0x00ff0000d8ff7812 */ /* 0x000fe2000780c0ff */
[----:B------:R-:W-:Y:S01]  /*3d80*/  FMUL.FTZ R168, R27, R164 ;  /* 0x000000a41ba87220 */ /* 0x000fe20000410000 */
[----:B------:R-:W-:Y:S01]  /*3d90*/  FSEL R169, R172, RZ, P5 ;  /* 0x000000ffaca97208 */ /* 0x000fe20002800000 */
[----:B------:R-:W-:Y:S01]  /*3da0*/  FMUL.FTZ R172, R165, UR14 ;  /* 0x0000000ea5ac7c20 */ /* 0x000fe20008410000 */
[----:B------:R-:W-:Y:S01]  /*3db0*/  LOP3.LUT P5, RZ, R222, 0xff0000, RZ, 0xc0, !PT ;  /* 0x00ff0000deff7812 */ /* 0x000fe200078ac0ff */
[----:B------:R-:W-:Y:S01]  /*3dc0*/  FADD.FTZ R164, R22, -R173 ;  /* 0x800000ad16a47221 */ /* 0x000fe20000010000 */
[----:B------:R-:W-:Y:S01]  /*3dd0*/  FSEL R174, R170, RZ, P0 ;  /* 0x000000ffaaae7208 */ /* 0x000fe20000000000 */
[----:B------:R-:W-:Y:S01]  /*3de0*/  FMUL.FTZ R173, R168, UR14 ;  /* 0x0000000ea8ad7c20 */ /* 0x000fe20008410000 */
[----:B------:R-:W-:Y:S01]  /*3df0*/  LOP3.LUT P0, RZ, R216, 0xff000000, RZ, 0xc0, !PT ;  /* 0xff000000d8ff7812 */ /* 0x000fe2000780c0ff */
[----:B------:R-:W-:Y:S01]  /*3e00*/  FMUL.FTZ R164, R27, R164 ;  /* 0x000000a41ba47220 */ /* 0x000fe20000410000 */
[----:B------:R-:W-:-:S02]  /*3e10*/  FSEL R165, R170, RZ, P5 ;  /* 0x000000ffaaa57208 */ /* 0x000fc40002800000 */
[----:B------:R-:W-:Y:S02]  /*3e20*/  LOP3.LUT P5, RZ, R222, 0xff000000, RZ, 0xc0, !PT ;  /* 0xff000000deff7812 */ /* 0x000fe400078ac0ff */
[----:B------:R-:W-:Y:S02]  /*3e30*/  FSEL R177, R172, RZ, P0 ;  /* 0x000000ffacb17208 */ /* 0x000fe40000000000 */
[----:B------:R-:W-:Y:S02]  /*3e40*/  LOP3.LUT P0, RZ, R216, 0xff00, RZ, 0xc0, !PT ;  /* 0x0000ff00d8ff7812 */ /* 0x000fe4000780c0ff */
[----:B------:R-:W-:Y:S01]  /*3e50*/  FSEL R168, R172, RZ, P5 ;  /* 0x000000ffaca87208 */ /* 0x000fe20002800000 */
[----:B------:R-:W-:Y:S01]  /*3e60*/  FMUL.FTZ R172, R164, UR14 ;  /* 0x0000000ea4ac7c20 */ /* 0x000fe20008410000 */
[----:B------:R-:W-:Y:S02]  /*3e70*/  LOP3.LUT P5, RZ, R222, 0xff00, RZ, 0xc0, !PT ;  /* 0x0000ff00deff7812 */ /* 0x000fe400078ac0ff */
[----:B------:R-:W-:-:S02]  /*3e80*/  FSEL R175, R173, RZ, P0 ;  /* 0x000000ffadaf7208 */ /* 0x000fc40000000000 */
[----:B------:R-:W-:Y:S02]  /*3e90*/  LOP3.LUT P0, RZ, R222, 0xff, RZ, 0xc0, !PT ;  /* 0x000000ffdeff7812 */ /* 0x000fe4000780c0ff */
[----:B------:R-:W-:Y:S02]  /*3ea0*/  FSEL R173, R173, RZ, P5 ;  /* 0x000000ffadad7208 */ /* 0x000fe40002800000 */
[----:B------:R-:W-:Y:S02]  /*3eb0*/  LOP3.LUT P5, RZ, R216, 0xff, RZ, 0xc0, !PT ;  /* 0x000000ffd8ff7812 */ /* 0x000fe400078ac0ff */
[C---:B------:R-:W-:Y:S02]  /*3ec0*/  FSEL R164, R172.reuse, RZ, P0 ;  /* 0x000000ffaca47208 */ /* 0x040fe40000000000 */
[----:B------:R-:W-:Y:S02]  /*3ed0*/  FSEL R172, R172, RZ, P5 ;  /* 0x000000ffacac7208 */ /* 0x000fe40002800000 */
[----:B------:R-:W-:-:S02]  /*3ee0*/  F2FP.F16.F32.PACK_AB R166, R169, R166 ;  /* 0x000000a6a9a6723e */ /* 0x000fc400000000ff */
[----:B------:R-:W-:Y:S02]  /*3ef0*/  F2FP.F16.F32.PACK_AB R165, R168, R165 ;  /* 0x000000a5a8a5723e */ /* 0x000fe400000000ff */
[----:B------:R-:W-:Y:S02]  /*3f00*/  F2FP.F16.F32.PACK_AB R170, R181, R176 ;  /* 0x000000b0b5aa723e */ /* 0x000fe400000000ff */
[----:B------:R-:W-:Y:S02]  /*3f10*/  F2FP.F16.F32.PACK_AB R169, R177, R174 ;  /* 0x000000aeb1a9723e */ /* 0x000fe400000000ff */
[----:B------:R-:W-:Y:S02]  /*3f20*/  F2FP.F16.F32.PACK_AB R164, R173, R164 ;  /* 0x000000a4ada4723e */ /* 0x000fe400000000ff */
[----:B------:R-:W-:Y:S01]  /*3f30*/  F2FP.F16.F32.PACK_AB R168, R175, R172 ;  /* 0x000000acafa8723e */ /* 0x000fe200000000ff */
[----:B------:R-:W-:Y:S06]  /*3f40*/  BRA `(.L_x_476) ;  /* 0x0000000c00f47947 */ /* 0x000fec0003800000 */
.L_x_479:
[-CC-:B------:R-:W-:Y:S01]  /*3f50*/  FFMA.FTZ R160, R25, R179.reuse, R180.reuse ;  /* 0x000000b319a07223 */ /* 0x180fe200000100b4 */
[----:B------:R-:W-:Y:S01]  /*3f60*/  FFMA.FTZ R161, R186, R179, R180 ;  /* 0x000000b3baa17223 */ /* 0x000fe200000100b4 */
[----:B------:R-:W-:Y:S02]  /*3f70*/  LOP3.LUT P5, RZ, R217, 0xff0000, RZ, 0xc0, !PT ;  /* 0x00ff0000d9ff7812 */ /* 0x000fe400078ac0ff */
[----:B------:R-:W-:Y:S01]  /*3f80*/  FADD.FTZ R160, R15, -R160 ;  /* 0x800000a00fa07221 */ /* 0x000fe20000010000 */
[----:B------:R-:W-:Y:S01]  /*3f90*/  FADD.FTZ R162, R14, -R161 ;  /* 0x800000a10ea27221 */ /* 0x000fe20000010000 */
[----:B------:R-:W-:Y:S02]  /*3fa0*/  LOP3.LUT P0, RZ, R223, 0xff0000, RZ, 0xc0, !PT ;  /* 0x00ff0000dfff7812 */ /* 0x000fe4000780c0ff */
[C---:B-----5:R-:W-:Y:S01]  /*3fb0*/  FMUL.FTZ R163, R27.reuse, R160 ;  /* 0x000000a01ba37220 */ /* 0x060fe20000410000 */
[----:B------:R-:W-:-:S03]  /*3fc0*/  FMUL.FTZ R162, R27, R162 ;  /* 0x000000a21ba27220 */ /* 0x000fc60000410000 */
[----:B------:R-:W-:Y:S01]  /*3fd0*/  FMUL.FTZ R160, R163, UR14 ;  /* 0x0000000ea3a07c20 */ /* 0x000fe20008410000 */
[C---:B------:R-:W-:Y:S01]  /*3fe0*/  FMUL.FTZ R161, R162.reuse, UR14 ;  /* 0x0000000ea2a17c20 */ /* 0x040fe20008410000 */
[----:B------:R-:W-:-:S03]  /*3ff0*/  F2FP.F16.F32.PACK_AB R163, R162, R163 ;  /* 0x000000a3a2a3723e */ /* 0x000fc600000000ff */
[C---:B------:R-:W-:Y:S02]  /*4000*/  FSEL R171, R160.reuse, RZ, P5 ;  /* 0x000000ffa0ab7208 */ /* 0x040fe40002800000 */
[----:B------:R-:W-:Y:S01]  /*4010*/  FSEL R167, R160, RZ, P0 ;  /* 0x000000ffa0a77208 */ /* 0x000fe20000000000 */
[-C--:B------:R-:W-:Y:S01]  /*4020*/  FFMA.FTZ R160, R23, R179.reuse, R180 ;  /* 0x000000b317a07223 */ /* 0x080fe200000100b4 */
[----:B------:R-:W-:Y:S02]  /*4030*/  ISETP.GE.U32.AND P5, PT, R222, RZ, PT ;  /* 0x000000ffde00720c */ /* 0x000fe40003fa6070 */
[----:B------:R-:W-:Y:S01]  /*4040*/  ISETP.GE.U32.AND P0, PT, R216, RZ, PT ;  /* 0x000000ffd800720c */ /* 0x000fe20003f06070 */
[----:B------:R-:W-:Y:S01]  /*4050*/  FADD.FTZ R160, R17, -R160 ;  /* 0x800000a011a07221 */ /* 0x000fe20000010000 */
[----:B------:R-:W-:Y:S02]  /*4060*/  ISETP.GE.U32.AND.EX P5, PT, R223, 0x1000000, PT, P5 ;  /* 0x01000000df00780c */ /* 0x000fe40003fa6150 */
[----:B------:R-:W-:Y:S01]  /*4070*/  ISETP.GE.U32.AND.EX P0, PT, R217, 0x1000000, PT, P0 ;  /* 0x01000000d900780c */ /* 0x000fe20003f06100 */
[----:B------:R-:W-:Y:S01]  /*4080*/  FMUL.FTZ R162, R27, R160 ;  /* 0x000000a01ba27220 */ /* 0x000fe20000410000 */
[----:B------:R-:W-:Y:S01]  /*4090*/  FSEL R166, R161, RZ, P5 ;  /* 0x000000ffa1a67208 */ /* 0x000fe20002800000 */
[-CC-:B------:R-:W-:Y:S01]  /*40a0*/  FFMA.FTZ R160, R21, R179.reuse, R180.reuse ;  /* 0x000000b315a07223 */ /* 0x180fe200000100b4 */
[----:B------:R-:W-:Y:S01]  /*40b0*/  FSEL R164, R161, RZ, P0 ;  /* 0x000000ffa1a47208 */ /* 0x000fe20000000000 */
[----:B------:R-:W-:Y:S01]  /*40c0*/  FFMA.FTZ R161, R184, R179, R180 ;  /* 0x000000b3b8a17223 */ /* 0x000fe200000100b4 */
[----:B------:R-:W-:Y:S01]  /*40d0*/  LOP3.LUT P0, RZ, R217, 0xff, RZ, 0xc0, !PT ;  /* 0x000000ffd9ff7812 */ /* 0x000fe2000780c0ff */
[----:B------:R-:W-:Y:S01]  /*40e0*/  FADD.FTZ R160, R19, -R160 ;  /* 0x800000a013a07221 */ /* 0x000fe20000010000 */
[----:B------:R-:W-:Y:S01]  /*40f0*/  F2FP.F16.F32.PACK_AB R171, R164, R171 ;  /* 0x000000aba4ab723e */ /* 0x000fe200000000ff */
[----:B------:R-:W-:Y:S01]  /*4100*/  FADD.FTZ R164, R16, -R161 ;  /* 0x800000a110a47221 */ /* 0x000fe20000010000 */
[----:B------:R-:W-:Y:S01]  /*4110*/  FMUL.FTZ R161, R162, UR14 ;  /* 0x0000000ea2a17c20 */ /* 0x000fe20008410000 */
[----:B------:R-:W-:-:S02]  /*4120*/  LOP3.LUT P5, RZ, R223, 0xff, RZ, 0xc0, !PT ;  /* 0x000000ffdfff7812 */ /* 0x000fc400078ac0ff */
[C---:B------:R-:W-:Y:S01]  /*4130*/  FMUL.FTZ R165, R27.reuse, R164 ;  /* 0x000000a41ba57220 */ /* 0x040fe20000410000 */
[----:B------:R-:W-:Y:S01]  /*4140*/  FMUL.FTZ R164, R27, R160 ;  /* 0x000000a01ba47220 */ /* 0x000fe20000410000 */
[----:B------:R-:W-:Y:S02]  /*4150*/  FSEL R170, R161, RZ, P0 ;  /* 0x000000ffa1aa7208 */ /* 0x000fe40000000000 */
[C---:B------:R-:W-:Y:S01]  /*4160*/  FMUL.FTZ R169, R165.reuse, UR14 ;  /* 0x0000000ea5a97c20 */ /* 0x040fe20008410000 */
[----:B------:R-:W-:Y:S01]  /*4170*/  F2FP.F16.F32.PACK_AB R162, R165, R162 ;  /* 0x000000a2a5a2723e */ /* 0x000fe200000000ff */
[-CC-:B------:R-:W-:Y:S01]  /*4180*/  FFMA.FTZ R165, R26, R179.reuse, R180.reuse ;  /* 0x000000b31aa57223 */ /* 0x180fe200000100b4 */
[----:B------:R-:W-:Y:S01]  /*4190*/  FSEL R172, R161, RZ, P5 ;  /* 0x000000ffa1ac7208 */ /* 0x000fe20002800000 */
[--C-:B------:R-:W-:Y:S01]  /*41a0*/  FFMA.FTZ R161, R24, R179, R180.reuse ;  /* 0x000000b318a17223 */ /* 0x100fe200000100b4 */
[----:B------:R-:W-:Y:S01]  /*41b0*/  LOP3.LUT P0, RZ, R217, 0xff00, RZ, 0xc0, !PT ;  /* 0x0000ff00d9ff7812 */ /* 0x000fe2000780c0ff */
[----:B------:R-:W-:Y:S01]  /*41c0*/  FADD.FTZ R168, R18, -R165 ;  /* 0x800000a512a87221 */ /* 0x000fe20000010000 */
[----:B------:R-:W-:Y:S01]  /*41d0*/  LOP3.LUT P5, RZ, R223, 0xff00, RZ, 0xc0, !PT ;  /* 0x0000ff00dfff7812 */ /* 0x000fe200078ac0ff */
[----:B------:R-:W-:Y:S01]  /*41e0*/  FADD.FTZ R160, R20, -R161 ;  /* 0x800000a114a07221 */ /* 0x000fe20000010000 */
[----:B------:R-:W-:Y:S01]  /*41f0*/  F2FP.F16.F32.PACK_AB R167, R166, R167 ;  /* 0x000000a7a6a7723e */ /* 0x000fe200000000ff */
[----:B------:R-:W-:Y:S01]  /*4200*/  FMUL.FTZ R173, R27, R168 ;  /* 0x000000a81bad7220 */ /* 0x000fe20000410000 */
[C---:B------:R-:W-:Y:S01]  /*4210*/  FSEL R183, R169.reuse, RZ, P0 ;  /* 0x000000ffa9b77208 */ /* 0x040fe20000000000 */
[----:B------:R-:W-:Y:S01]  /*4220*/  FMUL.FTZ R166, R164, UR14 ;  /* 0x0000000ea4a67c20 */ /* 0x000fe20008410000 */
[----:B------:R-:W-:Y:S01]  /*4230*/  FSEL R205, R169, RZ, P5 ;  /* 0x000000ffa9cd7208 */ /* 0x000fe20002800000 */
[----:B------:R-:W-:Y:S01]  /*4240*/  FFMA.FTZ R165, R3, R179, R180 ;  /* 0x000000b303a57223 */ /* 0x000fe200000100b4 */
[----:B------:R-:W-:Y:S01]  /*4250*/  LOP3.LUT P0, RZ, R216, 0xff0000, RZ, 0xc0, !PT ;  /* 0x00ff0000d8ff7812 */ /* 0x000fe2000780c0ff */
[----:B------:R-:W-:Y:S01]  /*4260*/  FMUL.FTZ R169, R27, R160 ;  /* 0x000000a01ba97220 */ /* 0x000fe20000410000 */
[----:B------:R-:W-:Y:S01]  /*4270*/  LOP3.LUT P5, RZ, R222, 0xff0000, RZ, 0xc0, !PT ;  /* 0x00ff0000deff7812 */ /* 0x000fe200078ac0ff */
[----:B------:R-:W-:Y:S01]  /*4280*/  FADD.FTZ R160, R22, -R165 ;  /* 0x800000a516a07221 */ /* 0x000fe20000010000 */
[C---:B------:R-:W-:Y:S01]  /*4290*/  F2FP.F16.F32.PACK_AB R161, R173.reuse, R164 ;  /* 0x000000a4ada1723e */ /* 0x040fe200000000ff */
[----:B------:R-:W-:Y:S01]  /*42a0*/  FMUL.FTZ R173, R173, UR14 ;  /* 0x0000000eadad7c20 */ /* 0x000fe20008410000 */
[C---:B------:R-:W-:Y:S01]  /*42b0*/  FSEL R174, R166.reuse, RZ, P0 ;  /* 0x000000ffa6ae7208 */ /* 0x040fe20000000000 */
[----:B------:R-:W-:Y:S01]  /*42c0*/  FMUL.FTZ R164, R27, R160 ;  /* 0x000000a01ba47220 */ /* 0x000fe20000410000 */
[----:B------:R-:W-:Y:S01]  /*42d0*/  FSEL R176, R166, RZ, P5 ;  /* 0x000000ffa6b07208 */ /* 0x000fe20002800000 */
[----:B------:R-:W-:Y:S01]  /*42e0*/  FMUL.FTZ R165, R169, UR14 ;  /* 0x0000000ea9a57c20 */ /* 0x000fe20008410000 */
[----:B------:R-:W-:-:S02]  /*42f0*/  LOP3.LUT P0, RZ, R216, 0xff000000, RZ, 0xc0, !PT ;  /* 0xff000000d8ff7812 */ /* 0x000fc4000780c0ff */
[----:B------:R-:W-:Y:S02]  /*4300*/  LOP3.LUT P5, RZ, R222, 0xff000000, RZ, 0xc0, !PT ;  /* 0xff000000deff7812 */ /* 0x000fe400078ac0ff */
[C---:B------:R-:W-:Y:S02]  /*4310*/  FSEL R177, R173.reuse, RZ, P0 ;  /* 0x000000ffadb17208 */ /* 0x040fe40000000000 */
[----:B------:R-:W-:Y:S02]  /*4320*/  FSEL R181, R173, RZ, P5 ;  /* 0x000000ffadb57208 */ /* 0x000fe40002800000 */
[----:B------:R-:W-:Y:S02]  /*4330*/  LOP3.LUT P0, RZ, R216, 0xff00, RZ, 0xc0, !PT ;  /* 0x0000ff00d8ff7812 */ /* 0x000fe4000780c0ff */
[----:B------:R-:W-:Y:S02]  /*4340*/  LOP3.LUT P5, RZ, R222, 0xff00, RZ, 0xc0, !PT ;  /* 0x0000ff00deff7812 */ /* 0x000fe400078ac0ff */
[----:B------:R-:W-:Y:S01]  /*4350*/  F2FP.F16.F32.PACK_AB R160, R169, R164 ;  /* 0x000000a4a9a0723e */ /* 0x000fe200000000ff */
[----:B------:R-:W-:Y:S01]  /*4360*/  FMUL.FTZ R164, R164, UR14 ;  /* 0x0000000ea4a47c20 */ /* 0x000fe20008410000 */
[----:B------:R-:W-:-:S02]  /*4370*/  FSEL R173, R165, RZ, P0 ;  /* 0x000000ffa5ad7208 */ /* 0x000fc40000000000 */
[----:B------:R-:W-:Y:S02]  /*4380*/  FSEL R175, R165, RZ, P5 ;  /* 0x000000ffa5af7208 */ /* 0x000fe40002800000 */
[----:B------:R-:W-:Y:S02]  /*4390*/  LOP3.LUT P0, RZ, R222, 0xff, RZ, 0xc0, !PT ;  /* 0x000000ffdeff7812 */ /* 0x000fe4000780c0ff */
[----:B------:R-:W-:Y:S02]  /*43a0*/  LOP3.LUT P5, RZ, R216, 0xff, RZ, 0xc0, !PT ;  /* 0x000000ffd8ff7812 */ /* 0x000fe400078ac0ff */
[----:B------:R-:W-:Y:S02]  /*43b0*/  F2FP.F16.F32.PACK_AB R166, R205, R172 ;  /* 0x000000accda6723e */ /* 0x000fe400000000ff */
[C---:B------:R-:W-:Y:S02]  /*43c0*/  FSEL R172, R164.reuse, RZ, P0 ;  /* 0x000000ffa4ac7208 */ /* 0x040fe40000000000 */
[----:B------:R-:W-:-:S02]  /*43d0*/  FSEL R168, R164, RZ, P5 ;  /* 0x000000ffa4a87208 */ /* 0x000fc40002800000 */
[----:B------:R-:W-:Y:S02]  /*43e0*/  F2FP.F16.F32.PACK_AB R170, R183, R170 ;  /* 0x000000aab7aa723e */ /* 0x000fe400000000ff */
[----:B------:R-:W-:Y:S02]  /*43f0*/  F2FP.F16.F32.PACK_AB R165, R181, R176 ;  /* 0x000000b0b5a5723e */ /* 0x000fe400000000ff */
[----:B------:R-:W-:Y:S02]  /*4400*/  F2FP.F16.F32.PACK_AB R169, R177, R174 ;  /* 0x000000aeb1a9723e */ /* 0x000fe400000000ff */
[----:B------:R-:W-:Y:S02]  /*4410*/  F2FP.F16.F32.PACK_AB R164, R175, R172 ;  /* 0x000000acafa4723e */ /* 0x000fe400000000ff */
[----:B------:R-:W-:Y:S01]  /*4420*/  F2FP.F16.F32.PACK_AB R168, R173, R168 ;  /* 0x000000a8ada8723e */ /* 0x000fe200000000ff */
[----:B------:R-:W-:Y:S06]  /*4430*/  BRA `(.L_x_476) ;  /* 0x0000000800b87947 */ /* 0x000fec0003800000 */
.L_x_478:
        /* <DEDUP_REMOVED lines=8> */
[-C--:B------:R-:W-:Y:S01]  /*44c0*/  FFMA.FTZ R166, R25, R179.reuse, R180 ;  /* 0x000000b319a67223 */ /* 0x080fe200000100b4 */
[----:B------:R-:W-:Y:S01]  /*44d0*/  FADD.FTZ R164, R17, -R164 ;  /* 0x800000a411a47221 */ /* 0x000fe20000010000 */
[--C-:B------:R-:W-:Y:S02]  /*44e0*/  HADD2.F32 R169, -RZ, R31.reuse.H1_H1 ;  /* 0x3000001fffa97230 */ /* 0x100fe40000004100 */
[----:B------:R-:W-:Y:S01]  /*44f0*/  FADD.FTZ R170, R14, -R167 ;  /* 0x800000a70eaa7221 */ /* 0x000fe20000010000 */
[----:B------:R-:W-:Y:S02]  /*4500*/  HADD2.F32 R168, -RZ, R31.H0_H0 ;  /* 0x2000001fffa87230 */ /* 0x000fe40000004100 */
[----:B------:R-:W-:Y:S01]  /*4510*/  FADD.FTZ R166, R15, -R166 ;  /* 0x800000a60fa67221 */ /* 0x000fe20000010000 */
[----:B-----5:R-:W-:Y:S01]  /*4520*/  FFMA.FTZ R172, R27, R164, R165 ;  /* 0x000000a41bac7223 */ /* 0x020fe200000100a5 */
[-CC-:B------:R-:W-:Y:S01]  /*4530*/  FFMA.FTZ R175, R184, R179.reuse, R180.reuse ;  /* 0x000000b3b8af7223 */ /* 0x180fe200000100b4 */
[-CC-:B------:R-:W-:Y:S01]  /*4540*/  FFMA.FTZ R164, R21, R179.reuse, R180.reuse ;  /* 0x000000b315a47223 */ /* 0x180fe200000100b4 */
[----:B------:R-:W-:Y:S01]  /*4550*/  FFMA.FTZ R177, R27, R170, R169 ;  /* 0x000000aa1bb17223 */ /* 0x000fe200000100a9 */
[----:B------:R-:W-:Y:S01]  /*4560*/  FFMA.FTZ R165, R3, R179, R180 ;  /* 0x000000b303a57223 */ /* 0x000fe200000100b4 */
[----:B------:R-:W-:Y:S01]  /*4570*/  ISETP.GE.U32.AND P0, PT, R222, RZ, PT ;  /* 0x000000ffde00720c */ /* 0x000fe20003f06070 */
[----:B------:R-:W-:Y:S01]  /*4580*/  FFMA.FTZ R176, R27, R166, R168 ;  /* 0x000000a61bb07223 */ /* 0x000fe200000100a8 */
[----:B------:R-:W-:-:S02]  /*4590*/  HADD2.F32 R174, -RZ, R30.H1_H1 ;  /* 0x3000001effae7230 */ /* 0x000fc40000004100 */
[----:B------:R-:W-:Y:S01]  /*45a0*/  FADD.FTZ R170, R16, -R175 ;  /* 0x800000af10aa7221 */ /* 0x000fe20000010000 */
[--C-:B------:R-:W-:Y:S02]  /*45b0*/  HADD2.F32 R167, -RZ, R28.reuse.H0_H0 ;  /* 0x2000001cffa77230 */ /* 0x100fe40000004100 */
[----:B------:R-:W-:Y:S01]  /*45c0*/  FADD.FTZ R166, R19, -R164 ;  /* 0x800000a413a67221 */ /* 0x000fe20000010000 */
[----:B------:R-:W-:Y:S01]  /*45d0*/  FADD.FTZ R164, R22, -R165 ;  /* 0x800000a516a47221 */ /* 0x000fe20000010000 */
[----:B------:R-:W-:Y:S01]  /*45e0*/  FMUL.FTZ R177, R177, UR14 ;  /* 0x0000000eb1b17c20 */ /* 0x000fe20008410000 */
[----:B------:R-:W-:Y:S01]  /*45f0*/  ISETP.GE.U32.AND.EX P0, PT, R223, 0x1000000, PT, P0 ;  /* 0x01000000df00780c */ /* 0x000fe20003f06100 */
[C---:B------:R-:W-:Y:S01]  /*4600*/  FFMA.FTZ R174, R27.reuse, R170, R174 ;  /* 0x000000aa1bae7223 */ /* 0x040fe200000100ae */
[----:B------:R-:W-:Y:S01]  /*4610*/  FMUL.FTZ R176, R176, UR14 ;  /* 0x0000000eb0b07c20 */ /* 0x000fe20008410000 */
[-CC-:B------:R-:W-:Y:S01]  /*4620*/  FFMA.FTZ R171, R26, R179.reuse, R180.reuse ;  /* 0x000000b31aab7223 */ /* 0x180fe200000100b4 */
[----:B------:R-:W-:Y:S01]  /*4630*/  FFMA.FTZ R170, R27, R164, R167 ;  /* 0x000000a41baa7223 */ /* 0x000fe200000100a7 */
[----:B------:R-:W-:Y:S01]  /*4640*/  LOP3.LUT P5, RZ, R223, 0xff0000, RZ, 0xc0, !PT ;  /* 0x00ff0000dfff7812 */ /* 0x000fe200078ac0ff */
[--C-:B------:R-:W-:Y:S01]  /*4650*/  HADD2.F32 R173, -RZ, R29.reuse.H1_H1 ;  /* 0x3000001dffad7230 */ /* 0x100fe20000004100 */
[----:B------:R-:W-:Y:S01]  /*4660*/  FSEL R164, R177, RZ, P0 ;  /* 0x000000ffb1a47208 */ /* 0x000fe20000000000 */
[----:B------:R-:W-:Y:S01]  /*4670*/  HADD2.F32 R169, -RZ, R29.H0_H0 ;  /* 0x2000001dffa97230 */ /* 0x000fe20000004100 */
[----:B------:R-:W-:Y:S01]  /*4680*/  ISETP.GE.U32.AND P0, PT, R216, RZ, PT ;  /* 0x000000ffd800720c */ /* 0x000fe20003f06070 */
[----:B------:R-:W-:Y:S01]  /*4690*/  FADD.FTZ R168, R18, -R171 ;  /* 0x800000ab12a87221 */ /* 0x000fe20000010000 */
[----:B------:R-:W-:Y:S01]  /*46a0*/  FSEL R167, R176, RZ, P5 ;  /* 0x000000ffb0a77208 */ /* 0x000fe20002800000 */
[----:B------:R-:W-:Y:S01]  /*46b0*/  FFMA.FTZ R165, R24, R179, R180 ;  /* 0x000000b318a57223 */ /* 0x000fe200000100b4 */
[----:B------:R-:W-:Y:S01]  /*46c0*/  LOP3.LUT P5, RZ, R217, 0xff0000, RZ, 0xc0, !PT ;  /* 0x00ff0000d9ff7812 */ /* 0x000fe200078ac0ff */
[----:B------:R-:W-:Y:S01]  /*46d0*/  FFMA.FTZ R173, R27, R168, R173 ;  /* 0x000000a81bad7223 */ /* 0x000fe200000100ad */
[----:B------:R-:W-:Y:S01]  /*46e0*/  ISETP.GE.U32.AND.EX P0, PT, R217, 0x1000000, PT, P0 ;  /* 0x01000000d900780c */ /* 0x000fe20003f06100 */
[----:B------:R-:W-:Y:S01]  /*46f0*/  FFMA.FTZ R169, R27, R166, R169 ;  /* 0x000000a61ba97223 */ /* 0x000fe200000100a9 */
[----:B------:R-:W-:-:S02]  /*4700*/  HADD2.F32 R168, -RZ, R28.H1_H1 ;  /* 0x3000001cffa87230 */ /* 0x000fc40000004100 */
[----:B------:R-:W-:Y:S01]  /*4710*/  FMUL.FTZ R172, R172, UR14 ;  /* 0x0000000eacac7c20 */ /* 0x000fe20008410000 */
[----:B------:R-:W-:Y:S01]  /*4720*/  FSEL R171, R176, RZ, P5 ;  /* 0x000000ffb0ab7208 */ /* 0x000fe20002800000 */
[----:B------:R-:W-:Y:S01]  /*4730*/  FADD.FTZ R166, R20, -R165 ;  /* 0x800000a514a67221 */ /* 0x000fe20000010000 */
[----:B------:R-:W-:Y:S01]  /*4740*/  LOP3.LUT P5, RZ, R217, 0xff, RZ, 0xc0, !PT ;  /* 0x000000ffd9ff7812 */ /* 0x000fe200078ac0ff */
[----:B------:R-:W-:Y:S01]  /*4750*/  FMUL.FTZ R174, R174, UR14 ;  /* 0x0000000eaeae7c20 */ /* 0x000fe20008410000 */
[----:B------:R-:W-:Y:S01]  /*4760*/  FSEL R182, R177, RZ, P0 ;  /* 0x000000ffb1b67208 */ /* 0x000fe20000000000 */
[----:B------:R-:W-:Y:S01]  /*4770*/  FFMA.FTZ R168, R27, R166, R168 ;  /* 0x000000a61ba87223 */ /* 0x000fe200000100a8 */
[----:B------:R-:W-:Y:S01]  /*4780*/  LOP3.LUT P0, RZ, R223, 0xff, RZ, 0xc0, !PT ;  /* 0x000000ffdfff7812 */ /* 0x000fe2000780c0ff */
[----:B------:R-:W-:Y:S01]  /*4790*/  FMUL.FTZ R165, R169, UR14 ;  /* 0x0000000ea9a57c20 */ /* 0x000fe20008410000 */
[----:B------:R-:W-:Y:S02]  /*47a0*/  FSEL R176, R172, RZ, P5 ;  /* 0x000000ffacb07208 */ /* 0x000fe40002800000 */
[----:B------:R-:W-:-:S02]  /*47b0*/  LOP3.LUT P5, RZ, R217, 0xff00, RZ, 0xc0, !PT ;  /* 0x0000ff00d9ff7812 */ /* 0x000fc400078ac0ff */
[----:B------:R-:W-:Y:S01]  /*47c0*/  FSEL R166, R172, RZ, P0 ;  /* 0x000000ffaca67208 */ /* 0x000fe20000000000 */
[----:B------:R-:W-:Y:S01]  /*47d0*/  FMUL.FTZ R172, R170, UR14 ;  /* 0x0000000eaaac7c20 */ /* 0x000fe20008410000 */
[----:B------:R-:W-:Y:S02]  /*47e0*/  LOP3.LUT P0, RZ, R223, 0xff00, RZ, 0xc0, !PT ;  /* 0x0000ff00dfff7812 */ /* 0x000fe4000780c0ff */
[----:B------:R-:W-:Y:S02]  /*47f0*/  FSEL R181, R174, RZ, P5 ;  /* 0x000000ffaeb57208 */ /* 0x000fe40002800000 */
[----:B------:R-:W-:Y:S02]  /*4800*/  LOP3.LUT P5, RZ, R216, 0xff0000, RZ, 0xc0, !PT ;  /* 0x00ff0000d8ff7812 */ /* 0x000fe400078ac0ff */
[----:B------:R-:W-:Y:S02]  /*4810*/  FSEL R169, R174, RZ, P0 ;  /* 0x000000ffaea97208 */ /* 0x000fe40000000000 */
[----:B------:R-:W-:-:S02]  /*4820*/  LOP3.LUT P0, RZ, R222, 0xff0000, RZ, 0xc0, !PT ;  /* 0x00ff0000deff7812 */ /* 0x000fc4000780c0ff */
[----:B------:R-:W-:Y:S01]  /*4830*/  F2FP.F16.F32.PACK_AB R167, R164, R167 ;  /* 0x000000a7a4a7723e */ /* 0x000fe200000000ff */
[----:B------:R-:W-:Y:S01]  /*4840*/  FMUL.FTZ R164, R173, UR14 ;  /* 0x0000000eada47c20 */ /* 0x000fe20008410000 */
[C---:B------:R-:W-:Y:S01]  /*4850*/  FSEL R174, R165.reuse, RZ, P5 ;  /* 0x000000ffa5ae7208 */ /* 0x040fe20002800000 */
[----:B------:R-:W-:Y:S01]  /*4860*/  FMUL.FTZ R173, R168, UR14 ;  /* 0x0000000ea8ad7c20 */ /* 0x000fe20008410000 */
[----:B------:R-:W-:Y:S02]  /*4870*/  LOP3.LUT P5, RZ, R216, 0xff000000, RZ, 0xc0, !PT ;  /* 0xff000000d8ff7812 */ /* 0x000fe400078ac0ff */
[----:B------:R-:W-:Y:S02]  /*4880*/  FSEL R165, R165, RZ, P0 ;  /* 0x000000ffa5a57208 */ /* 0x000fe40000000000 */
[----:B------:R-:W-:Y:S02]  /*4890*/  LOP3.LUT P0, RZ, R222, 0xff000000, RZ, 0xc0, !PT ;  /* 0xff000000deff7812 */ /* 0x000fe4000780c0ff */
[----:B------:R-:W-:-:S02]  /*48a0*/  FSEL R177, R164, RZ, P5 ;  /* 0x000000ffa4b17208 */ /* 0x000fc40002800000 */
[----:B------:R-:W-:Y:S02]  /*48b0*/  LOP3.LUT P5, RZ, R216, 0xff00, RZ, 0xc0, !PT ;  /* 0x0000ff00d8ff7812 */ /* 0x000fe400078ac0ff */
[----:B------:R-:W-:Y:S02]  /*48c0*/  FSEL R168, R164, RZ, P0 ;  /* 0x000000ffa4a87208 */ /* 0x000fe40000000000 */
[C---:B------:R-:W-:Y:S02]  /*48d0*/  LOP3.LUT P0, RZ, R222.reuse, 0xff00, RZ, 0xc0, !PT ;  /* 0x0000ff00deff7812 */ /* 0x040fe4000780c0ff */
[C---:B------:R-:W-:Y:S02]  /*48e0*/  FSEL R175, R173.reuse, RZ, P5 ;  /* 0x000000ffadaf7208 */ /* 0x040fe40002800000 */
[----:B------:R-:W-:Y:S02]  /*48f0*/  LOP3.LUT P5, RZ, R222, 0xff, RZ, 0xc0, !PT ;  /* 0x000000ffdeff7812 */ /* 0x000fe400078ac0ff */
[----:B------:R-:W-:-:S02]  /*4900*/  FSEL R173, R173, RZ, P0 ;  /* 0x000000ffadad7208 */ /* 0x000fc40000000000 */
[----:B------:R-:W-:Y:S02]  /*4910*/  LOP3.LUT P0, RZ, R216, 0xff, RZ, 0xc0, !PT ;  /* 0x000000ffd8ff7812 */ /* 0x000fe4000780c0ff */
[C---:B------:R-:W-:Y:S02]  /*4920*/  FSEL R164, R172.reuse, RZ, P5 ;  /* 0x000000ffaca47208 */ /* 0x040fe40002800000 */
[----:B------:R-:W-:Y:S02]  /*4930*/  FSEL R172, R172, RZ, P0 ;  /* 0x000000ffacac7208 */ /* 0x000fe40000000000 */
[----:B------:R-:W-:Y:S02]  /*4940*/  F2FP.F16.F32.PACK_AB R166, R169, R166 ;  /* 0x000000a6a9a6723e */ /* 0x000fe400000000ff */
[----:B------:R-:W-:Y:S02]  /*4950*/  F2FP.F16.F32.PACK_AB R165, R168, R165 ;  /* 0x000000a5a8a5723e */ /* 0x000fe400000000ff */
[----:B------:R-:W-:-:S02]  /*4960*/  F2FP.F16.F32.PACK_AB R171, R182, R171 ;  /* 0x000000abb6ab723e */ /* 0x000fc400000000ff */
[----:B------:R-:W-:Y:S02]  /*4970*/  F2FP.F16.F32.PACK_AB R170, R181, R176 ;  /* 0x000000b0b5aa723e */ /* 0x000fe400000000ff */
[----:B------:R-:W-:Y:S02]  /*4980*/  F2FP.F16.F32.PACK_AB R169, R177, R174 ;  /* 0x000000aeb1a9723e */ /* 0x000fe400000000ff */
[----:B------:R-:W-:Y:S02]  /*4990*/  F2FP.F16.F32.PACK_AB R164, R173, R164 ;  /* 0x000000a4ada4723e */ /* 0x000fe400000000ff */
[----:B------:R-:W-:Y:S01]  /*49a0*/  F2FP.F16.F32.PACK_AB R168, R175, R172 ;  /* 0x000000acafa8723e */ /* 0x000fe200000000ff */
[----:B------:R-:W-:Y:S06]  /*49b0*/  BRA `(.L_x_476) ;  /* 0x0000000400587947 */ /* 0x000fec0003800000 */
.L_x_480:
[-CC-:B------:R-:W-:Y:S01]  /*49c0*/  FFMA.FTZ R160, R25, R179.reuse, R180.reuse ;  /* 0x000000b319a07223 */ /* 0x180fe200000100b4 */
[--C-:B------:R-:W-:Y:S02]  /*49d0*/  HADD2.F32 R162, -RZ, R31.reuse.H0_H0 ;  /* 0x2000001fffa27230 */ /* 0x100fe40000004100 */
[-C--:B------:R-:W-:Y:S01]  /*49e0*/  FFMA.FTZ R165, R186, R179.reuse, R180 ;  /* 0x000000b3baa57223 */ /* 0x080fe200000100b4 */
[--C-:B------:R-:W-:Y:S02]  /*49f0*/  HADD2.F32 R161, -RZ, R30.reuse.H0_H0 ;  /* 0x2000001effa17230 */ /* 0x100fe40000004100 */
[----:B------:R-:W-:Y:S01]  /*4a00*/  FADD.FTZ R160, R15, -R160 ;  /* 0x800000a00fa07221 */ /* 0x000fe20000010000 */
[-C--:B------:R-:W-:Y:S01]  /*4a10*/  FFMA.FTZ R163, R184, R179.reuse, R180 ;  /* 0x000000b3b8a37223 */ /* 0x080fe200000100b4 */
[----:B------:R-:W-:Y:S01]  /*4a20*/  FADD.FTZ R164, R14, -R165 ;  /* 0x800000a50ea47221 */ /* 0x000fe20000010000 */
[----:B------:R-:W-:Y:S02]  /*4a30*/  HADD2.F32 R165, -RZ, R30.H1_H1 ;  /* 0x3000001effa57230 */ /* 0x000fe40000004100 */
[----:B-----5:R-:W-:Y:S01]  /*4a40*/  FFMA.FTZ R170, R27, R160, R162 ;  /* 0x000000a01baa7223 */ /* 0x020fe200000100a2 */
[----:B------:R-:W-:Y:S01]  /*4a50*/  FFMA.FTZ R160, R23, R179, R180 ;  /* 0x000000b317a07223 */ /* 0x000fe200000100b4 */
[----:B------:R-:W-:-:S02]  /*4a60*/  HADD2.F32 R166, -RZ, R31.H1_H1 ;  /* 0x3000001fffa67230 */ /* 0x000fc40000004100 */
[----:B------:R-:W-:Y:S01]  /*4a70*/  FADD.FTZ R162, R16, -R163 ;  /* 0x800000a310a27221 */ /* 0x000fe20000010000 */
[-C--:B------:R-:W-:Y:S01]  /*4a80*/  FFMA.FTZ R163, R26, R179.reuse, R180 ;  /* 0x000000b31aa37223 */ /* 0x080fe200000100b4 */
[----:B------:R-:W-:Y:S01]  /*4a90*/  FADD.FTZ R160, R17, -R160 ;  /* 0x800000a011a07221 */ /* 0x000fe20000010000 */
[----:B------:R-:W-:Y:S01]  /*4aa0*/  LOP3.LUT P0, RZ, R217, 0xff0000, RZ, 0xc0, !PT ;  /* 0x00ff0000d9ff7812 */ /* 0x000fe2000780c0ff */
[C---:B------:R-:W-:Y:S01]  /*4ab0*/  FFMA.FTZ R168, R27.reuse, R162, R165 ;  /* 0x000000a21ba87223 */ /* 0x040fe200000100a5 */
[C---:B------:R-:W-:Y:S01]  /*4ac0*/  FFMA.FTZ R173, R27.reuse, R164, R166 ;  /* 0x000000a41bad7223 */ /* 0x040fe200000100a6 */
[----:B------:R-:W-:Y:S01]  /*4ad0*/  FFMA.FTZ R167, R27, R160, R161 ;  /* 0x000000a01ba77223 */ /* 0x000fe200000100a1 */
[----:B------:R-:W-:Y:S01]  /*4ae0*/  FFMA.FTZ R160, R21, R179, R180 ;  /* 0x000000b315a07223 */ /* 0x000fe200000100b4 */
[--C-:B------:R-:W-:Y:S02]  /*4af0*/  HADD2.F32 R162, -RZ, R29.reuse.H0_H0 ;  /* 0x2000001dffa27230 */ /* 0x100fe40000004100 */
[----:B------:R-:W-:Y:S01]  /*4b00*/  FADD.FTZ R164, R18, -R163 ;  /* 0x800000a312a47221 */ /* 0x000fe20000010000 */
[----:B------:R-:W-:-:S02]  /*4b10*/  HADD2.F32 R165, -RZ, R29.H1_H1 ;  /* 0x3000001dffa57230 */ /* 0x000fc40000004100 */
[----:B------:R-:W-:Y:S01]  /*4b20*/  FADD.FTZ R160, R19, -R160 ;  /* 0x800000a013a07221 */ /* 0x000fe20000010000 */
[-C--:B------:R-:W-:Y:S01]  /*4b30*/  FFMA.FTZ R161, R3, R179.reuse, R180 ;  /* 0x000000b303a17223 */ /* 0x080fe200000100b4 */
[--C-:B------:R-:W-:Y:S01]  /*4b40*/  HADD2.F32 R163, -RZ, R28.reuse.H0_H0 ;  /* 0x2000001cffa37230 */ /* 0x100fe20000004100 */
[----:B------:R-:W-:Y:S01]  /*4b50*/  LOP3.LUT P5, RZ, R223, 0xff0000, RZ, 0xc0, !PT ;  /* 0x00ff0000dfff7812 */ /* 0x000fe200078ac0ff */
[C---:B------:R-:W-:Y:S01]  /*4b60*/  FFMA.FTZ R166, R27.reuse, R160, R162 ;  /* 0x000000a01ba67223 */ /* 0x040fe200000100a2 */
[C---:B------:R-:W-:Y:S01]  /*4b70*/  FFMA.FTZ R169, R27.reuse, R164, R165 ;  /* 0x000000a41ba97223 */ /* 0x040fe200000100a5 */
[----:B------:R-:W-:Y:S01]  /*4b80*/  FADD.FTZ R160, R22, -R161 ;  /* 0x800000a116a07221 */ /* 0x000fe20000010000 */
[----:B------:R-:W-:Y:S01]  /*4b90*/  FMUL.FTZ R165, R170, UR14 ;  /* 0x0000000eaaa57c20 */ /* 0x000fe20008410000 */
[----:B------:R-:W-:Y:S01]  /*4ba0*/  FFMA.FTZ R161, R24, R179, R180 ;  /* 0x000000b318a17223 */ /* 0x000fe200000100b4 */
[----:B------:R-:W-:Y:S02]  /*4bb0*/  HADD2.F32 R162, -RZ, R28.H1_H1 ;  /* 0x3000001cffa27230 */ /* 0x000fe40000004100 */
[----:B------:R-:W-:Y:S01]  /*4bc0*/  FFMA.FTZ R164, R27, R160, R163 ;  /* 0x000000a01ba47223 */ /* 0x000fe200000100a3 */
[----:B------:R-:W-:Y:S01]  /*4bd0*/  FMUL.FTZ R172, R173, UR14 ;  /* 0x0000000eadac7c20 */ /* 0x000fe20008410000 */
[----:B------:R-:W-:Y:S01]  /*4be0*/  FSEL R171, R165, RZ, P0 ;  /* 0x000000ffa5ab7208 */ /* 0x000fe20000000000 */
[----:B------:R-:W-:Y:S01]  /*4bf0*/  FADD.FTZ R160, R20, -R161 ;  /* 0x800000a114a07221 */ /* 0x000fe20000010000 */
[----:B------:R-:W-:-:S02]  /*4c00*/  ISETP.GE.U32.AND P0, PT, R216, RZ, PT ;  /* 0x000000ffd800720c */ /* 0x000fc40003f06070 */
[----:B------:R-:W-:Y:S01]  /*4c10*/  FSEL R161, R165, RZ, P5 ;  /* 0x000000ffa5a17208 */ /* 0x000fe20002800000 */
[----:B------:R-:W-:Y:S01]  /*4c20*/  FFMA.FTZ R165, R27, R160, R162 ;  /* 0x000000a01ba57223 */ /* 0x000fe200000100a2 */
[----:B------:R-:W-:Y:S01]  /*4c30*/  ISETP.GE.U32.AND P5, PT, R222, RZ, PT ;  /* 0x000000ffde00720c */ /* 0x000fe20003fa6070 */
[----:B------:R-:W-:Y:S01]  /*4c40*/  FMUL.FTZ R160, R167, UR14 ;  /* 0x0000000ea7a07c20 */ /* 0x000fe20008410000 */
[----:B------:R-:W-:Y:S02]  /*4c50*/  ISETP.GE.U32.AND.EX P0, PT, R217, 0x1000000, PT, P0 ;  /* 0x01000000d900780c */ /* 0x000fe40003f06100 */
[----:B------:R-:W-:Y:S02]  /*4c60*/  ISETP.GE.U32.AND.EX P5, PT, R223, 0x1000000, PT, P5 ;  /* 0x01000000df00780c */ /* 0x000fe40003fa6150 */
[C---:B------:R-:W-:Y:S02]  /*4c70*/  FSEL R182, R172.reuse, RZ, P0 ;  /* 0x000000ffacb67208 */ /* 0x040fe40000000000 */
[----:B------:R-:W-:-:S02]  /*4c80*/  FSEL R172, R172, RZ, P5 ;  /* 0x000000ffacac7208 */ /* 0x000fc40002800000 */
[----:B------:R-:W-:Y:S02]  /*4c90*/  LOP3.LUT P0, RZ, R217, 0xff, RZ, 0xc0, !PT ;  /* 0x000000ffd9ff7812 */ /* 0x000fe4000780c0ff */
[----:B------:R-:W-:Y:S02]  /*4ca0*/  LOP3.LUT P5, RZ, R223, 0xff, RZ, 0xc0, !PT ;  /* 0x000000ffdfff7812 */ /* 0x000fe400078ac0ff */
[C---:B------:R-:W-:Y:S01]  /*4cb0*/  F2FP.F16.F32.PACK_AB R162, R168.reuse, R167 ;  /* 0x000000a7a8a2723e */ /* 0x040fe200000000ff */
[----:B------:R-:W-:Y:S01]  /*4cc0*/  FMUL.FTZ R168, R168, UR14 ;  /* 0x0000000ea8a87c20 */ /* 0x000fe20008410000 */
[----:B------:R-:W-:Y:S02]  /*4cd0*/  F2FP.F16.F32.PACK_AB R163, R173, R170 ;  /* 0x000000aaada3723e */ /* 0x000fe400000000ff */
[----:B------:R-:W-:Y:S02]  /*4ce0*/  F2FP.F16.F32.PACK_AB R167, R172, R161 ;  /* 0x000000a1aca7723e */ /* 0x000fe400000000ff */
[----:B------:R-:W-:-:S02]  /*4cf0*/  FSEL R170, R160, RZ, P0 ;  /* 0x000000ffa0aa7208 */ /* 0x000fc40000000000 */
[----:B------:R-:W-:Y:S01]  /*4d00*/  FSEL R172, R160, RZ, P5 ;  /* 0x000000ffa0ac7208 */ /* 0x000fe20002800000 */
[----:B------:R-:W-:Y:S01]  /*4d10*/  FMUL.FTZ R160, R166, UR14 ;  /* 0x0000000ea6a07c20 */ /* 0x000fe20008410000 */
[----:B------:R-:W-:Y:S02]  /*4d20*/  LOP3.LUT P0, RZ, R217, 0xff00, RZ, 0xc0, !PT ;  /* 0x0000ff00d9ff7812 */ /* 0x000fe4000780c0ff */
[----:B------:R-:W-:Y:S02]  /*4d30*/  LOP3.LUT P5, RZ, R223, 0xff00, RZ, 0xc0, !PT ;  /* 0x0000ff00dfff7812 */ /* 0x000fe400078ac0ff */
[C---:B------:R-:W-:Y:S02]  /*4d40*/  FSEL R181, R168.reuse, RZ, P0 ;  /* 0x000000ffa8b57208 */ /* 0x040fe40000000000 */
[----:B------:R-:W-:Y:S01]  /*4d50*/  FSEL R183, R168, RZ, P5 ;  /* 0x000000ffa8b77208 */ /* 0x000fe20002800000 */
[----:B------:R-:W-:Y:S01]  /*4d60*/  FMUL.FTZ R168, R169, UR14 ;  /* 0x0000000ea9a87c20 */ /* 0x000fe20008410000 */
[----:B------:R-:W-:-:S02]  /*4d70*/  LOP3.LUT P0, RZ, R216, 0xff0000, RZ, 0xc0, !PT ;  /* 0x00ff0000d8ff7812 */ /* 0x000fc4000780c0ff */
[----:B------:R-:W-:Y:S02]  /*4d80*/  LOP3.LUT P5, RZ, R222, 0xff0000, RZ, 0xc0, !PT ;  /* 0x00ff0000deff7812 */ /* 0x000fe400078ac0ff */
[----:B------:R-:W-:Y:S01]  /*4d90*/  F2FP.F16.F32.PACK_AB R161, R169, R166 ;  /* 0x000000a6a9a1723e */ /* 0x000fe200000000ff */
[----:B------:R-:W-:Y:S01]  /*4da0*/  FMUL.FTZ R166, R165, UR14 ;  /* 0x0000000ea5a67c20 */ /* 0x000fe20008410000 */
[C---:B------:R-:W-:Y:S02]  /*4db0*/  FSEL R169, R160.reuse, RZ, P0 ;  /* 0x000000ffa0a97208 */ /* 0x040fe40000000000 */
[----:B------:R-:W-:Y:S02]  /*4dc0*/  FSEL R174, R160, RZ, P5 ;  /* 0x000000ffa0ae7208 */ /* 0x000fe40002800000 */
[----:B------:R-:W-:Y:S02]  /*4dd0*/  LOP3.LUT P0, RZ, R216, 0xff000000, RZ, 0xc0, !PT ;  /* 0xff000000d8ff7812 */ /* 0x000fe4000780c0ff */
[----:B------:R-:W-:-:S02]  /*4de0*/  LOP3.LUT P5, RZ, R222, 0xff000000, RZ, 0xc0, !PT ;  /* 0xff000000deff7812 */ /* 0x000fc400078ac0ff */
        /* <DEDUP_REMOVED lines=17> */
[----:B------:R-:W-:Y:S02]  /*4f00*/  F2FP.F16.F32.PACK_AB R164, R175, R172 ;  /* 0x000000acafa4723e */ /* 0x000fe400000000ff */
[----:B------:R-:W-:-:S07]  /*4f10*/  F2FP.F16.F32.PACK_AB R168, R173, R168 ;  /* 0x000000a8ada8723e */ /* 0x000fce00000000ff */
.L_x_476:
        /* <DEDUP_REMOVED lines=14> */
.L_x_472:
[----:B------:R-:W-:Y:S05]  /*5000*/  BSYNC.RECONVERGENT B0 ;  /* 0x0000000000007941 */ /* 0x000fea0003800200 */
.L_x_471:
        /* <DEDUP_REMOVED lines=13> */
[----:B------:R-:W-:Y:S01]  /*50e0*/  HADD2.F32 R162, -RZ, R155.H0_H0 ;  /* 0x2000009bffa27230 */ /* 0x000fe20000004100 */
[----:B------:R-:W-:Y:S01]  /*50f0*/  LOP3.LUT P0, RZ, R215, 0xff0000, RZ, 0xc0, !PT ;  /* 0x00ff0000d7ff7812 */ /* 0x000fe2000780c0ff */
[----:B------:R-:W-:Y:S01]  /*5100*/  FFMA.FTZ R161, R200, R179, R180 ;  /* 0x000000b3c8a17223 */ /* 0x000fe200000100b4 */
[----:B------:R-:W-:-:S04]  /*5110*/  FADD.FTZ R160, R187, -R160 ;  /* 0x800000a0bba07221 */ /* 0x000fc80000010000 */
[----:B-----5:R-:W-:Y:S01]  /*5120*/  FFMA.FTZ R163, R27, R160, R162 ;  /* 0x000000a01ba37223 */ /* 0x020fe200000100a2 */
[----:B------:R-:W-:Y:S01]  /*5130*/  FFMA.FTZ R160, R202, R179, R180 ;  /* 0x000000b3caa07223 */ /* 0x000fe200000100b4 */
[----:B------:R-:W-:Y:S02]  /*5140*/  HADD2.F32 R162, -RZ, R155.H1_H1 ;  /* 0x3000009bffa27230 */ /* 0x000fe40000004100 */
[----:B------:R-:W-:Y:S01]  /*5150*/  FMUL.FTZ R167, R163, UR14 ;  /* 0x0000000ea3a77c20 */ /* 0x000fe20008410000 */
[----:B------:R-:W-:-:S04]  /*5160*/  FADD.FTZ R160, R185, -R160 ;  /* 0x800000a0b9a07221 */ /* 0x000fc80000010000 */
[----:B------:R-:W-:Y:S01]  /*5170*/  FSEL R164, R167, RZ, P0 ;  /* 0x000000ffa7a47208 */ /* 0x000fe20000000000 */
[----:B------:R-:W-:Y:S01]  /*5180*/  FFMA.FTZ R228, R27, R160, R162 ;  /* 0x000000a01be47223 */ /* 0x000fe200000100a2 */
[----:B------:R-:W-:Y:S01]  /*5190*/  LOP3.LUT P0, RZ, R221, 0xff0000, RZ, 0xc0, !PT ;  /* 0x00ff0000ddff7812 */ /* 0x000fe2000780c0ff */
[----:B------:R-:W-:Y:S01]  /*51a0*/  FFMA.FTZ R160, R201, R179, R180 ;  /* 0x000000b3c9a07223 */ /* 0x000fe200000100b4 */
[--C-:B------:R-:W-:Y:S02]  /*51b0*/  HADD2.F32 R162, -RZ, R154.reuse.H0_H0 ;  /* 0x2000009affa27230 */ /* 0x100fe40000004100 */
[----:B------:R-:W-:Y:S01]  /*51c0*/  FMUL.FTZ R166, R228, UR14 ;  /* 0x0000000ee4a67c20 */ /* 0x000fe20008410000 */
[----:B------:R-:W-:Y:S01]  /*51d0*/  FSEL R167, R167, RZ, P0 ;  /* 0x000000ffa7a77208 */ /* 0x000fe20000000000 */
[----:B------:R-:W-:Y:S01]  /*51e0*/  FADD.FTZ R160, R191, -R160 ;  /* 0x800000a0bfa07221 */ /* 0x000fe20000010000 */
[----:B------:R-:W-:Y:S02]  /*51f0*/  ISETP.GE.U32.AND P0, PT, R214, RZ, PT ;  /* 0x000000ffd600720c */ /* 0x000fe40003f06070 */
[----:B------:R-:W-:Y:S01]  /*5200*/  F2FP.F16.F32.PACK_AB R163, R228, R163 ;  /* 0x000000a3e4a3723e */ /* 0x000fe200000000ff */
[----:B------:R-:W-:Y:S01]  /*5210*/  FFMA.FTZ R183, R27, R160, R162 ;  /* 0x000000a01bb77223 */ /* 0x000fe200000100a2 */
[----:B------:R-:W-:Y:S01]  /*5220*/  ISETP.GE.U32.AND.EX P0, PT, R215, 0x1000000, PT, P0 ;  /* 0x01000000d700780c */ /* 0x000fe20003f06100 */
[----:B------:R-:W-:-:S02]  /*5230*/  HADD2.F32 R162, -RZ, R154.H1_H1 ;  /* 0x3000009affa27230 */ /* 0x000fc40000004100 */
[----:B------:R-:W-:Y:S01]  /*5240*/  FMUL.FTZ R160, R183, UR14 ;  /* 0x0000000eb7a07c20 */ /* 0x000fe20008410000 */
[----:B------:R-:W-:Y:S02]  /*5250*/  FSEL R171, R166, RZ, P0 ;  /* 0x000000ffa6ab7208 */ /* 0x000fe40000000000 */
[----:B------:R-:W-:Y:S02]  /*5260*/  ISETP.GE.U32.AND P0, PT, R220, RZ, PT ;  /* 0x000000ffdc00720c */ /* 0x000fe40003f06070 */
[----:B------:R-:W-:Y:S02]  /*5270*/  F2FP.F16.F32.PACK_AB R171, R171, R164 ;  /* 0x000000a4abab723e */ /* 0x000fe400000000ff */
[----:B------:R-:W-:-:S04]  /*5280*/  ISETP.GE.U32.AND.EX P0, PT, R221, 0x1000000, PT, P0 ;  /* 0x01000000dd00780c */ /* 0x000fc80003f06100 */
[----:B------:R-:W-:Y:S02]  /*5290*/  FSEL R166, R166, RZ, P0 ;  /* 0x000000ffa6a67208 */ /* 0x000fe40000000000 */
[----:B------:R-:W-:Y:S02]  /*52a0*/  LOP3.LUT P0, RZ, R215, 0xff, RZ, 0xc0, !PT ;  /* 0x000000ffd7ff7812 */ /* 0x000fe4000780c0ff */
[----:B------:R-:W-:Y:S02]  /*52b0*/  F2FP.F16.F32.PACK_AB R167, R166, R167 ;  /* 0x000000a7a6a7723e */ /* 0x000fe400000000ff */
[----:B------:R-:W-:Y:S02]  /*52c0*/  FSEL R170, R160, RZ, P0 ;  /* 0x000000ffa0aa7208 */ /* 0x000fe40000000000 */
[----:B------:R-:W-:-:S04]  /*52d0*/  LOP3.LUT P0, RZ, R221, 0xff, RZ, 0xc0, !PT ;  /* 0x000000ffddff7812 */ /* 0x000fc8000780c0ff */
[----:B------:R-:W-:Y:S01]  /*52e0*/  FSEL R204, R160, RZ, P0 ;  /* 0x000000ffa0cc7208 */ /* 0x000fe20000000000 */
[----:B------:R-:W-:Y:S01]  /*52f0*/  FADD.FTZ R160, R190, -R161 ;  /* 0x800000a1bea07221 */ /* 0x000fe20000010000 */
[----:B------:R-:W-:Y:S01]  /*5300*/  LOP3.LUT P0, RZ, R215, 0xff00, RZ, 0xc0, !PT ;  /* 0x0000ff00d7ff7812 */ /* 0x000fe2000780c0ff */
[----:B------:R-:W-:Y:S02]  /*5310*/  FFMA.FTZ R161, R198, R179, R180 ;  /* 0x000000b3c6a17223 */ /* 0x000fe400000100b4 */
[----:B------:R-:W-:Y:S01]  /*5320*/  FFMA.FTZ R226, R27, R160, R162 ;  /* 0x000000a01be27223 */ /* 0x000fe200000100a2 */
[----:B------:R-:W-:-:S03]  /*5330*/  HADD2.F32 R162, -RZ, R153.H0_H0 ;  /* 0x20000099ffa27230 */ /* 0x000fc60000004100 */
[----:B------:R-:W-:-:S05]  /*5340*/  FMUL.FTZ R160, R226, UR14 ;  /* 0x0000000ee2a07c20 */ /* 0x000fca0008410000 */
[C---:B------:R-:W-:Y:S02]  /*5350*/  FSEL R205, R160.reuse, RZ, P0 ;  /* 0x000000ffa0cd7208 */ /* 0x040fe40000000000 */
[----:B------:R-:W-:Y:S02]  /*5360*/  LOP3.LUT P0, RZ, R221, 0xff00, RZ, 0xc0, !PT ;  /* 0x0000ff00ddff7812 */ /* 0x000fe4000780c0ff */
[----:B------:R-:W-:Y:S02]  /*5370*/  F2FP.F16.F32.PACK_AB R170, R205, R170 ;  /* 0x000000aacdaa723e */ /* 0x000fe400000000ff */
[----:B------:R-:W-:Y:S01]  /*5380*/  FSEL R225, R160, RZ, P0 ;  /* 0x000000ffa0e17208 */ /* 0x000fe20000000000 */
[----:B------:R-:W-:Y:S01]  /*5390*/  FFMA.FTZ R160, R199, R179, R180 ;  /* 0x000000b3c7a07223 */ /* 0x000fe200000100b4 */
[----:B------:R-:W-:Y:S02]  /*53a0*/  LOP3.LUT P0, RZ, R214, 0xff0000, RZ, 0xc0, !PT ;  /* 0x00ff0000d6ff7812 */ /* 0x000fe4000780c0ff */
[----:B------:R-:W-:Y:S01]  /*53b0*/  F2FP.F16.F32.PACK_AB R166, R225, R204 ;  /* 0x000000cce1a6723e */ /* 0x000fe200000000ff */
[----:B------:R-:W-:-:S04]  /*53c0*/  FADD.FTZ R160, R193, -R160 ;  /* 0x800000a0c1a07221 */ /* 0x000fc80000010000 */
[----:B------:R-:W-:Y:S01]  /*53d0*/  FFMA.FTZ R169, R27, R160, R162 ;  /* 0x000000a01ba97223 */ /* 0x000fe200000100a2 */
[----:B------:R-:W-:-:S03]  /*53e0*/  HADD2.F32 R162, -RZ, R153.H1_H1 ;  /* 0x30000099ffa27230 */ /* 0x000fc60000004100 */
        /* <DEDUP_REMOVED lines=8> */
[----:B------:R-:W-:-:S03]  /*5470*/  HADD2.F32 R162, -RZ, R152.H1_H1 ;  /* 0x30000098ffa27230 */ /* 0x000fc60000004100 */
[----:B------:R-:W-:-:S05]  /*5480*/  FMUL.FTZ R160, R182, UR14 ;  /* 0x0000000eb6a07c20 */ /* 0x000fca0008410000 */
[----:B------:R-:W-:Y:S02]  /*5490*/  FSEL R177, R160, RZ, P0 ;  /* 0x000000ffa0b17208 */ /* 0x000fe40000000000 */
[----:B------:R-:W-:-:S04]  /*54a0*/  LOP3.LUT P0, RZ, R220, 0xff000000, RZ, 0xc0, !PT ;  /* 0xff000000dcff7812 */ /* 0x000fc8000780c0ff */
[----:B------:R-:W-:Y:S01]  /*54b0*/  FSEL R181, R160, RZ, P0 ;  /* 0x000000ffa0b57208 */ /* 0x000fe20000000000 */
[----:B------:R-:W-:Y:S01]  /*54c0*/  FADD.FTZ R160, R194, -R161 ;  /* 0x800000a1c2a07221 */ /* 0x000fe20000010000 */
[----:B------:R-:W-:-:S03]  /*54d0*/  LOP3.LUT P0, RZ, R214, 0xff00, RZ, 0xc0, !PT ;  /* 0x0000ff00d6ff7812 */ /* 0x000fc6000780c0ff */
[----:B------:R-:W-:Y:S01]  /*54e0*/  FFMA.FTZ R165, R27, R160, R162 ;  /* 0x000000a01ba57223 */ /* 0x000fe200000100a2 */
[----:B------:R-:W-:-:S03]  /*54f0*/  HADD2.F32 R162, -RZ, R152.H0_H0 ;  /* 0x20000098ffa27230 */ /* 0x000fc60000004100 */
        /* <DEDUP_REMOVED lines=8> */
[----:B------:R-:W-:-:S03]  /*5580*/  F2FP.F16.F32.PACK_AB R162, R226, R183 ;  /* 0x000000b7e2a2723e */ /* 0x000fc600000000ff */
[----:B------:R-:W-:Y:S01]  /*5590*/  FMUL.FTZ R161, R160, UR14 ;  /* 0x0000000ea0a17c20 */ /* 0x000fe20008410000 */
[----:B------:R-:W-:Y:S02]  /*55a0*/  F2FP.F16.F32.PACK_AB R160, R165, R160 ;  /* 0x000000a0a5a0723e */ /* 0x000fe400000000ff */
[----:B------:R-:W-:Y:S02]  /*55b0*/  F2FP.F16.F32.PACK_AB R165, R181, R176 ;  /* 0x000000b0b5a5723e */ /* 0x000fe400000000ff */
[----:B------:R-:W-:Y:S02]  /*55c0*/  FSEL R168, R161, RZ, P0 ;  /* 0x000000ffa1a87208 */ /* 0x000fe40000000000 */
[----:B------:R-:W-:Y:S02]  /*55d0*/  LOP3.LUT P0, RZ, R220, 0xff, RZ, 0xc0, !PT ;  /* 0x000000ffdcff7812 */ /* 0x000fe4000780c0ff */
[----:B------:R-:W-:Y:S02]  /*55e0*/  F2FP.F16.F32.PACK_AB R168, R173, R168 ;  /* 0x000000a8ada8723e */ /* 0x000fe400000000ff */
[----:B------:R-:W-:-:S02]  /*55f0*/  FSEL R172, R161, RZ, P0 ;  /* 0x000000ffa1ac7208 */ /* 0x000fc40000000000 */
[----:B------:R-:W-:Y:S02]  /*5600*/  F2FP.F16.F32.PACK_AB R161, R182, R169 ;  /* 0x000000a9b6a1723e */ /* 0x000fe400000000ff */
[----:B------:R-:W-:Y:S02]  /*5610*/  F2FP.F16.F32.PACK_AB R169, R177, R174 ;  /* 0x000000aeb1a9723e */ /* 0x000fe400000000ff */
[----:B------:R-:W-:Y:S01]  /*5620*/  F2FP.F16.F32.PACK_AB R164, R175, R172 ;  /* 0x000000acafa4723e */ /* 0x000fe200000000ff */
[----:B------:R-:W-:Y:S06]  /*5630*/  BRA `(.L_x_486) ;  /* 0x0000001c00ac7947 */ /* 0x000fec0003800000 */
.L_x_485:
[----:B0-----:R-:W-:Y:S01]  /*5640*/  FFMA.FTZ R164, R203, R179, R180 ;  /* 0x000000b3cba47223 */ /* 0x001fe200000100b4 */
[----:B------:R-:W-:Y:S01]  /*5650*/  HADD2.F32 R166, -RZ, R155.H0_H0 ;  /* 0x2000009bffa67230 */ /* 0x000fe20000004100 */
[----:B------:R-:W-:Y:S01]  /*5660*/  LOP3.LUT P0, RZ, R215, 0xff0000, RZ, 0xc0, !PT ;  /* 0x00ff0000d7ff7812 */ /* 0x000fe2000780c0ff */
[----:B------:R-:W-:Y:S02]  /*5670*/  HADD2.F32 R168, -RZ, R154.H0_H0 ;  /* 0x2000009affa87230 */ /* 0x000fe40000004100 */
[----:B------:R-:W-:-:S04]  /*5680*/  FADD.FTZ R164, R187, -R164 ;  /* 0x800000a4bba47221 */ /* 0x000fc80000010000 */
[----:B-----5:R-:W-:Y:S01]  /*5690*/  FFMA.FTZ R164, R27, R164, R166 ;  /* 0x000000a41ba47223 */ /* 0x020fe200000100a6 */
[----:B------:R-:W-:-:S03]  /*56a0*/  HADD2.F32 R166, -RZ, R155.H1_H1 ;  /* 0x3000009bffa67230 */ /* 0x000fc60000004100 */
        /* <DEDUP_REMOVED lines=9> */
[----:B------:R-:W-:-:S03]  /*5740*/  FFMA.FTZ R166, R201, R179, R180 ;  /* 0x000000b3c9a67223 */ /* 0x000fc600000100b4 */
[----:B------:R-:W-:Y:S01]  /*5750*/  FMUL.FTZ R165, R164, UR14 ;  /* 0x0000000ea4a57c20 */ /* 0x000fe20008410000 */
[----:B------:R-:W-:-:S04]  /*5760*/  FADD.FTZ R166, R191, -R166 ;  /* 0x800000a6bfa67221 */ /* 0x000fc80000010000 */
[----:B------:R-:W-:Y:S01]  /*5770*/  FSEL R164, R165, RZ, P0 ;  /* 0x000000ffa5a47208 */ /* 0x000fe20000000000 */
[----:B------:R-:W-:Y:S01]  /*5780*/  FFMA.FTZ R166, R27, R166, R168 ;  /* 0x000000a61ba67223 */ /* 0x000fe200000100a8 */
[----:B------:R-:W-:Y:S01]  /*5790*/  ISETP.GE.U32.AND P0, PT, R220, RZ, PT ;  /* 0x000000ffdc00720c */ /* 0x000fe20003f06070 */
[----:B------:R-:W-:Y:S01]  /*57a0*/  HADD2.F32 R168, -RZ, R154.H1_H1 ;  /* 0x3000009affa87230 */ /* 0x000fe20000004100 */
[----:B------:R-:W-:Y:S01]  /*57b0*/  F2FP.F16.F32.PACK_AB R171, R164, R171 ;  /* 0x000000aba4ab723e */ /* 0x000fe200000000ff */
[----:B------:R-:W-:Y:S01]  /*57c0*/  FMUL.FTZ R166, R166, UR14 ;  /* 0x0000000ea6a67c20 */ /* 0x000fe20008410000 */
[----:B------:R-:W-:-:S04]  /*57d0*/  ISETP.GE.U32.AND.EX P0, PT, R221, 0x1000000, PT, P0 ;  /* 0x01000000dd00780c */ /* 0x000fc80003f06100 */
[----:B------:R-:W-:Y:S01]  /*57e0*/  FSEL R204, R165, RZ, P0 ;  /* 0x000000ffa5cc7208 */ /* 0x000fe20000000000 */
[----:B------:R-:W-:Y:S01]  /*57f0*/  FFMA.FTZ R165, R200, R179, R180 ;  /* 0x000000b3c8a57223 */ /* 0x000fe200000100b4 */
        /* <DEDUP_REMOVED lines=16> */
[----:B------:R-:W-:-:S03]  /*5900*/  LOP3.LUT P0, RZ, R214, 0xff0000, RZ, 0xc0, !PT ;  /* 0x00ff0000d6ff7812 */ /* 0x000fc6000780c0ff */
        /* <DEDUP_REMOVED lines=14> */
[----:B------:R-:W-:Y:S02]  /*59f0*/  LOP3.LUT P0, RZ, R220, 0xff000000, RZ, 0xc0, !PT ;  /* 0xff000000dcff7812 */ /* 0x000fe4000780c0ff */
[----:B------:R-:W-:Y:S02]  /*5a00*/  F2FP.F16.F32.PACK_AB R169, R176, R169 ;  /* 0x000000a9b0a9723e */ /* 0x000fe400000000ff */
[----:B------:R-:W-:Y:S01]  /*5a10*/  FSEL R177, R166, RZ, P0 ;  /* 0x000000ffa6b17208 */ /* 0x000fe20000000000 */
[----:B------:R-:W-:Y:S01]  /*5a20*/  FADD.FTZ R166, R194, -R165 ;  /* 0x800000a5c2a67221 */ /* 0x000fe20000010000 */
[----:B------:R-:W-:Y:S02]  /*5a30*/  LOP3.LUT P0, RZ, R214, 0xff00, RZ, 0xc0, !PT ;  /* 0x0000ff00d6ff7812 */ /* 0x000fe4000780c0ff */
[----:B------:R-:W-:Y:S01]  /*5a40*/  F2FP.F16.F32.PACK_AB R165, R177, R174 ;  /* 0x000000aeb1a5723e */ /* 0x000fe200000000ff */
        /* <DEDUP_REMOVED lines=9> */
[----:B------:R-:W-:-:S04]  /*5ae0*/  FFMA.FTZ R166, R27, R166, R168 ;  /* 0x000000a61ba67223 */ /* 0x000fc800000100a8 */
[----:B------:R-:W-:-:S05]  /*5af0*/  FMUL.FTZ R166, R166, UR14 ;  /* 0x0000000ea6a67c20 */ /* 0x000fca0008410000 */
[----:B------:R-:W-:Y:S02]  /*5b00*/  FSEL R168, R166, RZ, P0 ;  /* 0x000000ffa6a87208 */ /* 0x000fe40000000000 */
[----:B------:R-:W-:Y:S02]  /*5b10*/  LOP3.LUT P0, RZ, R220, 0xff, RZ, 0xc0, !PT ;  /* 0x000000ffdcff7812 */ /* 0x000fe4000780c0ff */
[----:B------:R-:W-:Y:S02]  /*5b20*/  F2FP.F16.F32.PACK_AB R168, R173, R168 ;  /* 0x000000a8ada8723e */ /* 0x000fe400000000ff */
[----:B------:R-:W-:Y:S02]  /*5b30*/  FSEL R172, R166, RZ, P0 ;  /* 0x000000ffa6ac7208 */ /* 0x000fe40000000000 */
[----:B------:R-:W-:Y:S02]  /*5b40*/  F2FP.F16.F32.PACK_AB R166, R182, R181 ;  /* 0x000000b5b6a6723e */ /* 0x000fe400000000ff */
[----:B------:R-:W-:Y:S01]  /*5b50*/  F2FP.F16.F32.PACK_AB R164, R175, R172 ;  /* 0x000000acafa4723e */ /* 0x000fe200000000ff */
[----:B------:R-:W-:Y:S06]  /*5b60*/  BRA `(.L_x_486) ;  /* 0x0000001800607947 */ /* 0x000fec0003800000 */
.L_x_484:
        /* <DEDUP_REMOVED lines=18> */
[C---:B------:R-:W-:Y:S01]  /*5c90*/  FMUL.FTZ R160, R226.reuse, UR14 ;  /* 0x0000000ee2a07c20 */ /* 0x040fe20008410000 */
[----:B------:R-:W-:-:S04]  /*5ca0*/  F2FP.F16.F32.PACK_AB R163, R226, R163 ;  /* 0x000000a3e2a3723e */ /* 0x000fc800000000ff */
[----:B------:R-:W-:Y:S02]  /*5cb0*/  FSEL R205, R160, RZ, P0 ;  /* 0x000000ffa0cd7208 */ /* 0x000fe40000000000 */
[----:B------:R-:W-:-:S04]  /*5cc0*/  ISETP.GE.U32.AND P0, PT, R220, RZ, PT ;  /* 0x000000ffdc00720c */ /* 0x000fc80003f06070 */
[----:B------:R-:W-:-:S04]  /*5cd0*/  ISETP.GE.U32.AND.EX P0, PT, R221, 0x1000000, PT, P0 ;  /* 0x01000000dd00780c */ /* 0x000fc80003f06100 */
        /* <DEDUP_REMOVED lines=13> */
[C---:B------:R-:W-:Y:S01]  /*5db0*/  FMUL.FTZ R160, R171.reuse, UR14 ;  /* 0x0000000eaba07c20 */ /* 0x040fe20008410000 */
[----:B------:R-:W-:Y:S02]  /*5dc0*/  F2FP.F16.F32.PACK_AB R162, R171, R162 ;  /* 0x000000a2aba2723e */ /* 0x000fe400000000ff */
[----:B------:R-:W-:Y:S02]  /*5dd0*/  F2FP.F16.F32.PACK_AB R171, R205, R182 ;  /* 0x000000b6cdab723e */ /* 0x000fe400000000ff */
[C---:B------:R-:W-:Y:S02]  /*5de0*/  FSEL R181, R160.reuse, RZ, P0 ;  /* 0x000000ffa0b57208 */ /* 0x040fe40000000000 */
[----:B------:R-:W-:Y:S02]  /*5df0*/  LOP3.LUT P0, RZ, R221, 0xff00, RZ, 0xc0, !PT ;  /* 0x0000ff00ddff7812 */ /* 0x000fe4000780c0ff */
[----:B------:R-:W-:Y:S02]  /*5e00*/  F2FP.F16.F32.PACK_AB R170, R181, R170 ;  /* 0x000000aab5aa723e */ /* 0x000fe400000000ff */
        /* <DEDUP_REMOVED lines=16> */
[----:B------:R-:W-:Y:S02]  /*5f10*/  F2FP.F16.F32.PACK_AB R169, R174, R169 ;  /* 0x000000a9aea9723e */ /* 0x000fe400000000ff */
        /* <DEDUP_REMOVED lines=21> */
[----:B------:R-:W-:Y:S02]  /*6070*/  F2FP.F16.F32.PACK_AB R166, R183, R176 ;  /* 0x000000b0b7a6723e */ /* 0x000fe400000000ff */
[----:B------:R-:W-:Y:S01]  /*6080*/  F2FP.F16.F32.PACK_AB R164, R175, R164 ;  /* 0x000000a4afa4723e */ /* 0x000fe200000000ff */
[----:B------:R-:W-:Y:S06]  /*6090*/  BRA `(.L_x_486) ;  /* 0x0000001400147947 */ /* 0x000fec0003800000 */
.L_x_487:
        /* <DEDUP_REMOVED lines=17> */
[----:B------:R-:W-:Y:S02]  /*61b0*/  F2FP.F16.F32.PACK_AB R171, R176, R171 ;  /* 0x000000abb0ab723e */ /* 0x000fe400000000ff */
[----:B------:R-:W-:-:S04]  /*61c0*/  ISETP.GE.U32.AND.EX P0, PT, R221, 0x1000000, PT, P0 ;  /* 0x01000000dd00780c */ /* 0x000fc80003f06100 */
[----:B------:R-:W-:Y:S01]  /*61d0*/  FSEL R182, R164, RZ, P0 ;  /* 0x000000ffa4b67208 */ /* 0x000fe20000000000 */
[----:B------:R-:W-:Y:S01]  /*61e0*/  FFMA.FTZ R164, R201, R179, R180 ;  /* 0x000000b3c9a47223 */ /* 0x000fe200000100b4 */
[----:B------:R-:W-:Y:S02]  /*61f0*/  LOP3.LUT P0, RZ, R215, 0xff, RZ, 0xc0, !PT ;  /* 0x000000ffd7ff7812 */ /* 0x000fe4000780c0ff */
[----:B------:R-:W-:Y:S01]  /*6200*/  F2FP.F16.F32.PACK_AB R167, R182, R167 ;  /* 0x000000a7b6a7723e */ /* 0x000fe200000000ff */
        /* <DEDUP_REMOVED lines=48> */
[----:B------:R-:W-:Y:S02]  /*6510*/  F2FP.F16.F32.PACK_AB R168, R173, R168 ;  /* 0x000000a8ada8723e */ /* 0x000fe400000000ff */
[----:B------:R-:W-:-:S04]  /*6520*/  FSEL R164, R164, RZ, P0 ;  /* 0x000000ffa4a47208 */ /* 0x000fc80000000000 */
[----:B------:R-:W-:Y:S01]  /*6530*/  F2FP.F16.F32.PACK_AB R164, R175, R164 ;  /* 0x000000a4afa4723e */ /* 0x000fe200000000ff */
[----:B------:R-:W-:Y:S06]  /*6540*/  BRA `(.L_x_486) ;  /* 0x0000000c00e87947 */ /* 0x000fec0003800000 */
.L_x_483:
[----:B------:R-:W-:-:S04]  /*6550*/  UISETP.NE.U32.AND UP0, UPT, UR16, URZ, UPT ;  /* 0x000000ff1000728c */ /* 0x000fc8000bf05070 */
[----:B------:R-:W-:-:S09]  /*6560*/  UISETP.NE.AND.EX UP0, UPT, UR17, URZ, UPT, UP0 ;  /* 0x000000ff1100728c */ /* 0x000fd2000bf05300 */
[----:B------:R-:W-:Y:S05]  /*6570*/  BRA.U !UP0, `(.L_x_488) ;  /* 0x0000000908107547 */ /* 0x000fea000b800000 */
[----:B0-----:R-:W0:Y:S02]  /*6580*/  LDC.64 R168, c[0x0][0x478] ;  /* 0x00011e00ffa87b82 */ /* 0x001e240000000a00 */
[----:B0-----:R-:W-:-:S04]  /*6590*/  ISETP.NE.U32.AND P6, PT, R168, RZ, PT ;  /* 0x000000ffa800720c */ /* 0x001fc80003fc5070 */
[----:B------:R-:W-:-:S13]  /*65a0*/  ISETP.NE.AND.EX P6, PT, R169, RZ, PT, P6 ;  /* 0x000000ffa900720c */ /* 0x000fda0003fc5360 */
[----:B------:R-:W-:Y:S05]  /*65b0*/  @!P6 BRA `(.L_x_489) ;  /* 0x000000040008e947 */ /* 0x000fea0003800000 */
[-CC-:B------:R-:W-:Y:S01]  /*65c0*/  FFMA.FTZ R160, R202, R179.reuse, R180.reuse ;  /* 0x000000b3caa07223 */ /* 0x180fe200000100b4 */
[--C-:B------:R-:W-:Y:S01]  /*65d0*/  HADD2.F32 R162, -RZ, R155.reuse.H1_H1 ;  /* 0x3000009bffa27230 */ /* 0x100fe20000004100 */
[----:B------:R-:W-:Y:S01]  /*65e0*/  ISETP.GE.U32.AND P0, PT, R214, RZ, PT ;  /* 0x000000ffd600720c */ /* 0x000fe20003f06070 */
[-C--:B------:R-:W-:Y:S01]  /*65f0*/  FFMA.FTZ R161, R200, R179.reuse, R180 ;  /* 0x000000b3c8a17223 */ /* 0x080fe200000100b4 */
[----:B------:R-:W-:Y:S01]  /*6600*/  FADD.FTZ R160, R185, -R160 ;  /* 0x800000a0b9a07221 */ /* 0x000fe20000010000 */
[----:B------:R-:W-:Y:S01]  /*6610*/  HADD2.F32 R170, -RZ, R152.H1_H1 ;  /* 0x30000098ffaa7230 */ /* 0x000fe20000004100 */
[----:B------:R-:W-:Y:S02]  /*6620*/  ISETP.GE.U32.AND.EX P0, PT, R215, 0x1000000, PT, P0 ;  /* 0x01000000d700780c */ /* 0x000fe40003f06100 */
[----:B-----5:R-:W-:Y:S01]  /*6630*/  FFMA.FTZ R226, R27, R160, R162 ;  /* 0x000000a01be27223 */ /* 0x020fe200000100a2 */
[----:B------:R-:W-:Y:S01]  /*6640*/  FFMA.FTZ R160, R203, R179, R180 ;  /* 0x000000b3cba07223 */ /* 0x000fe200000100b4 */
[----:B------:R-:W-:-:S02]  /*6650*/  HADD2.F32 R162, -RZ, R155.H0_H0 ;  /* 0x2000009bffa27230 */ /* 0x000fc40000004100 */
[----:B------:R-:W-:Y:S01]  /*6660*/  FMUL.FTZ R171, R226, UR14 ;  /* 0x0000000ee2ab7c20 */ /* 0x000fe20008410000 */
[----:B------:R-:W-:-:S04]  /*6670*/  FADD.FTZ R160, R187, -R160 ;  /* 0x800000a0bba07221 */ /* 0x000fc80000010000 */
[----:B------:R-:W-:Y:S01]  /*6680*/  FFMA.FTZ R163, R27, R160, R162 ;  /* 0x000000a01ba37223 */ /* 0x000fe200000100a2 */
[----:B------:R-:W-:Y:S01]  /*6690*/  FSEL R171, R171, RZ, P0 ;  /* 0x000000ffabab7208 */ /* 0x000fe20000000000 */
[----:B------:R-:W-:Y:S01]  /*66a0*/  HADD2.F32 R162, -RZ, R154.H0_H0 ;  /* 0x2000009affa27230 */ /* 0x000fe20000004100 */
[----:B------:R-:W-:Y:S01]  /*66b0*/  LOP3.LUT P0, RZ, R215, 0xff0000, RZ, 0xc0, !PT ;  /* 0x00ff0000d7ff7812 */ /* 0x000fe2000780c0ff */
[----:B------:R-:W-:Y:S01]  /*66c0*/  FMUL.FTZ R160, R163, UR14 ;  /* 0x0000000ea3a07c20 */ /* 0x000fe20008410000 */
[----:B------:R-:W-:-:S04]  /*66d0*/  F2FP.F16.F32.PACK_AB R163, R226, R163 ;  /* 0x000000a3e2a3723e */ /* 0x000fc800000000ff */
        /* <DEDUP_REMOVED lines=8> */
[----:B------:R-:W-:Y:S01]  /*6760*/  FSEL R181, R160, RZ, P0 ;  /* 0x000000ffa0b57208 */ /* 0x000fe20000000000 */
[----:B------:R-:W-:Y:S01]  /*6770*/  FADD.FTZ R160, R190, -R161 ;  /* 0x800000a1bea07221 */ /* 0x000fe20000010000 */
[----:B------:R-:W-:Y:S01]  /*6780*/  LOP3.LUT P0, RZ, R215, 0xff00, RZ, 0xc0, !PT ;  /* 0x0000ff00d7ff7812 */ /* 0x000fe2000780c0ff */
[----:B------:R-:W-:Y:S02]  /*6790*/  FFMA.FTZ R161, R198, R179, R180 ;  /* 0x000000b3c6a17223 */ /* 0x000fe400000100b4 */
[----:B------:R-:W-:Y:S01]  /*67a0*/  FFMA.FTZ R183, R27, R160, R162 ;  /* 0x000000a01bb77223 */ /* 0x000fe200000100a2 */
[----:B------:R-:W-:-:S03]  /*67b0*/  HADD2.F32 R162, -RZ, R153.H0_H0 ;  /* 0x20000099ffa27230 */ /* 0x000fc60000004100 */
[----:B------:R-:W-:-:S05]  /*67c0*/  FMUL.FTZ R160, R183, UR14 ;  /* 0x0000000eb7a07c20 */ /* 0x000fca0008410000 */
[----:B------:R-:W-:Y:S01]  /*67d0*/  FSEL R182, R160, RZ, P0 ;  /* 0x000000ffa0b67208 */ /* 0x000fe20000000000 */
[----:B------:R-:W-:Y:S01]  /*67e0*/  FFMA.FTZ R160, R199, R179, R180 ;  /* 0x000000b3c7a07223 */ /* 0x000fe200000100b4 */
[----:B------:R-:W-:-:S03]  /*67f0*/  LOP3.LUT P0, RZ, R214, 0xff0000, RZ, 0xc0, !PT ;  /* 0x00ff0000d6ff7812 */ /* 0x000fc6000780c0ff */
[----:B------:R-:W-:-:S04]  /*6800*/  FADD.FTZ R160, R193, -R160 ;  /* 0x800000a0c1a07221 */ /* 0x000fc80000010000 */
[----:B------:R-:W-:Y:S01]  /*6810*/  FFMA.FTZ R172, R27, R160, R162 ;  /* 0x000000a01bac7223 */ /* 0x000fe200000100a2 */
[----:B------:R-:W-:-:S03]  /*6820*/  HADD2.F32 R162, -RZ, R153.H1_H1 ;  /* 0x30000099ffa27230 */ /* 0x000fc60000004100 */
[----:B------:R-:W-:-:S05]  /*6830*/  FMUL.FTZ R160, R172, UR14 ;  /* 0x0000000eaca07c20 */ /* 0x000fca0008410000 */
[----:B------:R-:W-:Y:S01]  /*6840*/  FSEL R174, R160, RZ, P0 ;  /* 0x000000ffa0ae7208 */ /* 0x000fe20000000000 */
[----:B------:R-:W-:Y:S01]  /*6850*/  FADD.FTZ R160, R192, -R161 ;  /* 0x800000a1c0a07221 */ /* 0x000fe20000010000 */
[----:B------:R-:W-:-:S03]  /*6860*/  LOP3.LUT P0, RZ, R214, 0xff000000, RZ, 0xc0, !PT ;  /* 0xff000000d6ff7812 */ /* 0x000fc6000780c0ff */
[----:B------:R-:W-:Y:S01]  /*6870*/  FFMA.FTZ R175, R27, R160, R162 ;  /* 0x000000a01baf7223 */ /* 0x000fe200000100a2 */
[----:B------:R-:W-:-:S03]  /*6880*/  HADD2.F32 R162, -RZ, R152.H0_H0 ;  /* 0x20000098ffa27230 */ /* 0x000fc60000004100 */
[----:B------:R-:W-:-:S05]  /*6890*/  FMUL.FTZ R160, R175, UR14 ;  /* 0x0000000eafa07c20 */ /* 0x000fca0008410000 */
[----:B------:R-:W-:Y:S01]  /*68a0*/  FSEL R177, R160, RZ, P0 ;  /* 0x000000ffa0b17208 */ /* 0x000fe20000000000 */
[----:B------:R-:W-:Y:S01]  /*68b0*/  FFMA.FTZ R160, R197, R179, R180 ;  /* 0x000000b3c5a07223 */ /* 0x000fe200000100b4 */
[----:B------:R-:W-:-:S03]  /*68c0*/  LOP3.LUT P0, RZ, R214, 0xff, RZ, 0xc0, !PT ;  /* 0x000000ffd6ff7812 */ /* 0x000fc6000780c0ff */
[----:B------:R-:W-:-:S04]  /*68d0*/  FADD.FTZ R160, R195, -R160 ;  /* 0x800000a0c3a07221 */ /* 0x000fc80000010000 */
[----:B------:R-:W-:-:S04]  /*68e0*/  FFMA.FTZ R160, R27, R160, R162 ;  /* 0x000000a01ba07223 */ /* 0x000fc800000100a2 */
[----:B------:R-:W-:-:S05]  /*68f0*/  FMUL.FTZ R161, R160, UR14 ;  /* 0x0000000ea0a17c20 */ /* 0x000fca0008410000 */
[----:B------:R-:W-:Y:S01]  /*6900*/  FSEL R168, R161, RZ, P0 ;  /* 0x000000ffa1a87208 */ /* 0x000fe20000000000 */
[----:B------:R-:W-:Y:S01]  /*6910*/  FFMA.FTZ R161, R196, R179, R180 ;  /* 0x000000b3c4a17223 */ /* 0x000fe200000100b4 */
[----:B------:R-:W-:-:S03]  /*6920*/  LOP3.LUT P0, RZ, R214, 0xff00, RZ, 0xc0, !PT ;  /* 0x0000ff00d6ff7812 */ /* 0x000fc6000780c0ff */
[----:B------:R-:W-:-:S04]  /*6930*/  FADD.FTZ R162, R194, -R161 ;  /* 0x800000a1c2a27221 */ /* 0x000fc80000010000 */
[----:B------:R-:W-:Y:S01]  /*6940*/  FFMA.FTZ R169, R27, R162, R170 ;  /* 0x000000a21ba97223 */ /* 0x000fe200000100aa */
[----:B------:R-:W-:Y:S02]  /*6950*/  F2FP.F16.F32.PACK_AB R162, R183, R176 ;  /* 0x000000b0b7a2723e */ /* 0x000fe400000000ff */
[----:B------:R-:W-:Y:S01]  /*6960*/  F2FP.F16.F32.PACK_AB R170, R182, R181 ;  /* 0x000000b5b6aa723e */ /* 0x000fe200000000ff */
[C---:B------:R-:W-:Y:S01]  /*6970*/  FMUL.FTZ R161, R169.reuse, UR14 ;  /* 0x0000000ea9a17c20 */ /* 0x040fe20008410000 */
[----:B------:R-:W-:Y:S02]  /*6980*/  F2FP.F16.F32.PACK_AB R160, R169, R160 ;  /* 0x000000a0a9a0723e */ /* 0x000fe400000000ff */
[----:B------:R-:W-:Y:S02]  /*6990*/  F2FP.F16.F32.PACK_AB R169, R177, R174 ;  /* 0x000000aeb1a9723e */ /* 0x000fe400000000ff */
[----:B------:R-:W-:Y:S02]  /*69a0*/  FSEL R173, R161, RZ, P0 ;  /* 0x000000ffa1ad7208 */ /* 0x000fe40000000000 */
[----:B------:R-:W-:-:S02]  /*69b0*/  F2FP.F16.F32.PACK_AB R161, R175, R172 ;  /* 0x000000acafa1723e */ /* 0x000fc400000000ff */
[----:B------:R-:W-:Y:S01]  /*69c0*/  F2FP.F16.F32.PACK_AB R168, R173, R168 ;  /* 0x000000a8ada8723e */ /* 0x000fe200000000ff */
[----:B------:R-:W-:Y:S06]  /*69d0*/  BRA `(.L_x_486) ;  /* 0x0000000800c47947 */ /* 0x000fec0003800000 */
.L_x_489:
[-CC-:B------:R-:W-:Y:S01]  /*69e0*/  FFMA.FTZ R168, R203, R179.reuse, R180.reuse ;  /* 0x000000b3cba87223 */ /* 0x180fe200000100b4 */
[----:B------:R-:W-:Y:S01]  /*69f0*/  HADD2.F32 R170, -RZ, R155.H0_H0 ;  /* 0x2000009bffaa7230 */ /* 0x000fe20000004100 */
[----:B------:R-:W-:Y:S01]  /*6a00*/  LOP3.LUT P0, RZ, R215, 0xff0000, RZ, 0xc0, !PT ;  /* 0x00ff0000d7ff7812 */ /* 0x000fe2000780c0ff */
[----:B------:R-:W-:Y:S01]  /*6a10*/  FFMA.FTZ R169, R200, R179, R180 ;  /* 0x000000b3c8a97223 */ /* 0x000fe200000100b4 */
[----:B------:R-:W-:-:S04]  /*6a20*/  FADD.FTZ R168, R187, -R168 ;  /* 0x800000a8bba87221 */ /* 0x000fc80000010000 */
[----:B-----5:R-:W-:Y:S01]  /*6a30*/  FFMA.FTZ R168, R27, R168, R170 ;  /* 0x000000a81ba87223 */ /* 0x020fe200000100aa */
[----:B------:R-:W-:-:S03]  /*6a40*/  HADD2.F32 R170, -RZ, R155.H1_H1 ;  /* 0x3000009bffaa7230 */ /* 0x000fc60000004100 */
[----:B------:R-:W-:-:S05]  /*6a50*/  FMUL.FTZ R168, R168, UR14 ;  /* 0x0000000ea8a87c20 */ /* 0x000fca0008410000 */
[----:B------:R-:W-:Y:S01]  /*6a60*/  FSEL R171, R168, RZ, P0 ;  /* 0x000000ffa8ab7208 */ /* 0x000fe20000000000 */
[----:B------:R-:W-:Y:S01]  /*6a70*/  FFMA.FTZ R168, R202, R179, R180 ;  /* 0x000000b3caa87223 */ /* 0x000fe200000100b4 */
[----:B------:R-:W-:-:S03]  /*6a80*/  ISETP.GE.U32.AND P0, PT, R214, RZ, PT ;  /* 0x000000ffd600720c */ /* 0x000fc60003f06070 */
[----:B------:R-:W-:Y:S01]  /*6a90*/  FADD.FTZ R168, R185, -R168 ;  /* 0x800000a8b9a87221 */ /* 0x000fe20000010000 */
[----:B------:R-:W-:-:S03]  /*6aa0*/  ISETP.GE.U32.AND.EX P0, PT, R215, 0x1000000, PT, P0 ;  /* 0x01000000d700780c */ /* 0x000fc60003f06100 */
[----:B------:R-:W-:Y:S01]  /*6ab0*/  FFMA.FTZ R168, R27, R168, R170 ;  /* 0x000000a81ba87223 */ /* 0x000fe200000100aa */
[----:B------:R-:W-:-:S03]  /*6ac0*/  HADD2.F32 R170, -RZ, R154.H0_H0 ;  /* 0x2000009affaa7230 */ /* 0x000fc60000004100 */
[----:B------:R-:W-:-:S05]  /*6ad0*/  FMUL.FTZ R168, R168, UR14 ;  /* 0x0000000ea8a87c20 */ /* 0x000fca0008410000 */
        /* <DEDUP_REMOVED lines=27> */
[----:B------:R-:W-:-:S03]  /*6c90*/  HADD2.F32 R170, -RZ, R152.H1_H1 ;  /* 0x30000098ffaa7230 */ /* 0x000fc60000004100 */
[----:B------:R-:W-:-:S05]  /*6ca0*/  FMUL.FTZ R168, R168, UR14 ;  /* 0x0000000ea8a87c20 */ /* 0x000fca0008410000 */
[----:B------:R-:W-:Y:S01]  /*6cb0*/  FSEL R175, R168, RZ, P0 ;  /* 0x000000ffa8af7208 */ /* 0x000fe20000000000 */
[----:B------:R-:W-:Y:S01]  /*6cc0*/  FADD.FTZ R168, R194, -R169 ;  /* 0x800000a9c2a87221 */ /* 0x000fe20000010000 */
[----:B------:R-:W-:Y:S02]  /*6cd0*/  LOP3.LUT P0, RZ, R214, 0xff00, RZ, 0xc0, !PT ;  /* 0x0000ff00d6ff7812 */ /* 0x000fe4000780c0ff */
[----:B------:R-:W-:Y:S01]  /*6ce0*/  F2FP.F16.F32.PACK_AB R169, R175, R172 ;  /* 0x000000acafa9723e */ /* 0x000fe200000000ff */
        /* <DEDUP_REMOVED lines=8> */
[----:B------:R-:W-:-:S03]  /*6d70*/  F2FP.F16.F32.PACK_AB R170, R177, R174 ;  /* 0x000000aeb1aa723e */ /* 0x000fc600000000ff */
[----:B------:R-:W-:-:S05]  /*6d80*/  FMUL.FTZ R168, R168, UR14 ;  /* 0x0000000ea8a87c20 */ /* 0x000fca0008410000 */
[----:B------:R-:W-:-:S04]  /*6d90*/  FSEL R168, R168, RZ, P0 ;  /* 0x000000ffa8a87208 */ /* 0x000fc80000000000 */
[----:B------:R-:W-:Y:S01]  /*6da0*/  F2FP.F16.F32.PACK_AB R168, R173, R168 ;  /* 0x000000a8ada8723e */ /* 0x000fe200000000ff */
[----:B------:R-:W-:Y:S06]  /*6db0*/  BRA `(.L_x_486) ;  /* 0x0000000400cc7947 */ /* 0x000fec0003800000 */
.L_x_488:
        /* <DEDUP_REMOVED lines=18> */
[----:B------:R-:W-:Y:S01]  /*6ee0*/  FSEL R183, R160, RZ, P0 ;  /* 0x000000ffa0b77208 */ /* 0x000fe20000000000 */
[----:B------:R-:W-:Y:S01]  /*6ef0*/  FFMA.FTZ R160, R201, R179, R180 ;  /* 0x000000b3c9a07223 */ /* 0x000fe200000100b4 */
[----:B------:R-:W-:-:S03]  /*6f00*/  LOP3.LUT P0, RZ, R215, 0xff, RZ, 0xc0, !PT ;  /* 0x000000ffd7ff7812 */ /* 0x000fc6000780c0ff */
        /* <DEDUP_REMOVED lines=31> */
[----:B------:R-:W-:-:S03]  /*7100*/  F2FP.F16.F32.PACK_AB R162, R177, R174 ;  /* 0x000000aeb1a2723e */ /* 0x000fc600000000ff */
[C---:B------:R-:W-:Y:S01]  /*7110*/  FMUL.FTZ R161, R169.reuse, UR14 ;  /* 0x0000000ea9a17c20 */ /* 0x040fe20008410000 */
[----:B------:R-:W-:Y:S02]  /*7120*/  F2FP.F16.F32.PACK_AB R160, R169, R160 ;  /* 0x000000a0a9a0723e */ /* 0x000fe400000000ff */
[----:B------:R-:W-:Y:S02]  /*7130*/  F2FP.F16.F32.PACK_AB R169, R175, R172 ;  /* 0x000000acafa9723e */ /* 0x000fe400000000ff */
[----:B------:R-:W-:Y:S02]  /*7140*/  FSEL R173, R161, RZ, P0 ;  /* 0x000000ffa1ad7208 */ /* 0x000fe40000000000 */
[----:B------:R-:W-:Y:S02]  /*7150*/  F2FP.F16.F32.PACK_AB R161, R171, R170 ;  /* 0x000000aaaba1723e */ /* 0x000fe400000000ff */
[----:B------:R-:W-:Y:S02]  /*7160*/  F2FP.F16.F32.PACK_AB R171, R183, R182 ;  /* 0x000000b6b7ab723e */ /* 0x000fe400000000ff */
[----:B------:R-:W-:-:S02]  /*7170*/  F2FP.F16.F32.PACK_AB R170, R181, R176 ;  /* 0x000000b0b5aa723e */ /* 0x000fc400000000ff */
[----:B------:R-:W-:Y:S01]  /*7180*/  F2FP.F16.F32.PACK_AB R168, R173, R168 ;  /* 0x000000a8ada8723e */ /* 0x000fe200000000ff */
[----:B------:R-:W-:Y:S06]  /*7190*/  BRA `(.L_x_486) ;  /* 0x0000000000d47947 */ /* 0x000fec0003800000 */
.L_x_490:
        /* <DEDUP_REMOVED lines=14> */
[----:B------:R-:W-:Y:S01]  /*7280*/  FFMA.FTZ R168, R201, R179, R180 ;  /* 0x000000b3c9a87223 */ /* 0x000fe200000100b4 */
[----:B------:R-:W-:Y:S02]  /*7290*/  LOP3.LUT P0, RZ, R215, 0xff, RZ, 0xc0, !PT ;  /* 0x000000ffd7ff7812 */ /* 0x000fe4000780c0ff */
[----:B------:R-:W-:Y:S01]  /*72a0*/  F2FP.F16.F32.PACK_AB R171, R174, R171 ;  /* 0x000000abaeab723e */ /* 0x000fe200000000ff */
        /* <DEDUP_REMOVED lines=24> */
[----:B------:R-:W-:Y:S02]  /*7430*/  LOP3.LUT P0, RZ, R214, 0xff00, RZ, 0xc0, !PT ;  /* 0x0000ff00d6ff7812 */ /* 0x000fe4000780c0ff */
[----:B------:R-:W-:Y:S01]  /*7440*/  F2FP.F16.F32.PACK_AB R169, R175, R172 ;  /* 0x000000acafa9723e */ /* 0x000fe200000000ff */
        /* <DEDUP_REMOVED lines=8> */
[----:B------:R-:W-:-:S04]  /*74d0*/  FSEL R168, R168, RZ, P0 ;  /* 0x000000ffa8a87208 */ /* 0x000fc80000000000 */
[----:B------:R-:W-:-:S07]  /*74e0*/  F2FP.F16.F32.PACK_AB R168, R173, R168 ;  /* 0x000000a8ada8723e */ /* 0x000fce00000000ff */
.L_x_486:
        /* <DEDUP_REMOVED lines=10> */
.L_x_482:
[----:B------:R-:W-:Y:S05]  /*7590*/  BSYNC.RECONVERGENT B0 ;  /* 0x0000000000007941 */ /* 0x000fea0003800200 */
.L_x_481:
        /* <DEDUP_REMOVED lines=13> */
[----:B------:R-:W-:Y:S01]  /*7670*/  HADD2.F32 R162, -RZ, R159.H0_H0 ;  /* 0x2000009fffa27230 */ /* 0x000fe20000004100 */
[----:B------:R-:W-:Y:S01]  /*7680*/  LOP3.LUT P0, RZ, R189, 0xff0000, RZ, 0xc0, !PT ;  /* 0x00ff0000bdff7812 */ /* 0x000fe2000780c0ff */
[----:B------:R-:W-:Y:S01]  /*7690*/  FFMA.FTZ R161, R212, R179, R180 ;  /* 0x000000b3d4a17223 */ /* 0x000fe200000100b4 */
[----:B------:R-:W-:-:S04]  /*76a0*/  FADD.FTZ R160, R7, -R160 ;  /* 0x800000a007a07221 */ /* 0x000fc80000010000 */
[----:B-----5:R-:W-:Y:S01]  /*76b0*/  FFMA.FTZ R163, R27, R160, R162 ;  /* 0x000000a01ba37223 */ /* 0x020fe200000100a2 */
[----:B------:R-:W-:Y:S02]  /*76c0*/  HADD2.F32 R162, -RZ, R159.H1_H1 ;  /* 0x3000009fffa27230 */ /* 0x000fe40000004100 */
[----:B------:R-:W-:Y:S01]  /*76d0*/  FADD.FTZ R160, R6, -R161 ;  /* 0x800000a106a07221 */ /* 0x000fe20000010000 */
[-C--:B------:R-:W-:Y:S01]  /*76e0*/  FFMA.FTZ R161, R210, R179.reuse, R180 ;  /* 0x000000b3d2a17223 */ /* 0x080fe200000100b4 */
[----:B------:R-:W-:Y:S02]  /*76f0*/  FMUL.FTZ R167, R163, UR14 ;  /* 0x0000000ea3a77c20 */ /* 0x000fe40008410000 */
[----:B------:R-:W-:Y:S01]  /*7700*/  FFMA.FTZ R228, R27, R160, R162 ;  /* 0x000000a01be47223 */ /* 0x000fe200000100a2 */
[----:B------:R-:W-:Y:S01]  /*7710*/  FFMA.FTZ R160, R211, R179, R180 ;  /* 0x000000b3d3a07223 */ /* 0x000fe200000100b4 */
[----:B------:R-:W-:Y:S01]  /*7720*/  HADD2.F32 R162, -RZ, R158.H0_H0 ;  /* 0x2000009effa27230 */ /* 0x000fe20000004100 */
[----:B------:R-:W-:Y:S01]  /*7730*/  FSEL R164, R167, RZ, P0 ;  /* 0x000000ffa7a47208 */ /* 0x000fe20000000000 */
[C---:B------:R-:W-:Y:S01]  /*7740*/  FMUL.FTZ R166, R228.reuse, UR14 ;  /* 0x0000000ee4a67c20 */ /* 0x040fe20008410000 */
[----:B------:R-:W-:Y:S01]  /*7750*/  LOP3.LUT P0, RZ, R219, 0xff0000, RZ, 0xc0, !PT ;  /* 0x00ff0000dbff7812 */ /* 0x000fe2000780c0ff */
[----:B------:R-:W-:Y:S01]  /*7760*/  FADD.FTZ R160, R9, -R160 ;  /* 0x800000a009a07221 */ /* 0x000fe20000010000 */
[----:B------:R-:W-:-:S02]  /*7770*/  F2FP.F16.F32.PACK_AB R163, R228, R163 ;  /* 0x000000a3e4a3723e */ /* 0x000fc400000000ff */
[----:B------:R-:W-:Y:S01]  /*7780*/  FSEL R167, R167, RZ, P0 ;  /* 0x000000ffa7a77208 */ /* 0x000fe20000000000 */
[----:B------:R-:W-:Y:S01]  /*7790*/  FFMA.FTZ R181, R27, R160, R162 ;  /* 0x000000a01bb57223 */ /* 0x000fe200000100a2 */
[----:B------:R-:W-:Y:S01]  /*77a0*/  ISETP.GE.U32.AND P0, PT, R188, RZ, PT ;  /* 0x000000ffbc00720c */ /* 0x000fe20003f06070 */
[----:B------:R-:W-:Y:S02]  /*77b0*/  HADD2.F32 R162, -RZ, R158.H1_H1 ;  /* 0x3000009effa27230 */ /* 0x000fe40000004100 */
[----:B------:R-:W-:Y:S01]  /*77c0*/  FMUL.FTZ R160, R181, UR14 ;  /* 0x0000000eb5a07c20 */ /* 0x000fe20008410000 */
[----:B------:R-:W-:-:S04]  /*77d0*/  ISETP.GE.U32.AND.EX P0, PT, R189, 0x1000000, PT, P0 ;  /* 0x01000000bd00780c */ /* 0x000fc80003f06100 */
        /* <DEDUP_REMOVED lines=35> */
[----:B------:R-:W-:Y:S02]  /*7a10*/  HADD2.F32 R162, -RZ, R156.H1_H1 ;  /* 0x3000009cffa27230 */ /* 0x000fe40000004100 */
[----:B------:R-:W-:Y:S01]  /*7a20*/  FADD.FTZ R180, R13, -R180 ;  /* 0x800000b40db47221 */ /* 0x000fe20000010000 */
[----:B------:R-:W-:-:S05]  /*7a30*/  FMUL.FTZ R160, R176, UR14 ;  /* 0x0000000eb0a07c20 */ /* 0x000fca0008410000 */
[----:B------:R-:W-:Y:S02]  /*7a40*/  FSEL R177, R160, RZ, P0 ;  /* 0x000000ffa0b17208 */ /* 0x000fe40000000000 */
[----:B------:R-:W-:-:S04]  /*7a50*/  LOP3.LUT P0, RZ, R218, 0xff000000, RZ, 0xc0, !PT ;  /* 0xff000000daff7812 */ /* 0x000fc8000780c0ff */
[----:B------:R-:W-:Y:S01]  /*7a60*/  FSEL R182, R160, RZ, P0 ;  /* 0x000000ffa0b67208 */ /* 0x000fe20000000000 */
[----:B------:R-:W-:Y:S01]  /*7a70*/  FADD.FTZ R160, R12, -R161 ;  /* 0x800000a10ca07221 */ /* 0x000fe20000010000 */
[----:B------:R-:W-:Y:S02]  /*7a80*/  LOP3.LUT P0, RZ, R188, 0xff00, RZ, 0xc0, !PT ;  /* 0x0000ff00bcff7812 */ /* 0x000fe4000780c0ff */
[----:B------:R-:W-:Y:S01]  /*7a90*/  F2FP.F16.F32.PACK_AB R161, R176, R169 ;  /* 0x000000a9b0a1723e */ /* 0x000fe200000000ff */
[----:B------:R-:W-:Y:S01]  /*7aa0*/  FFMA.FTZ R165, R27, R160, R162 ;  /* 0x000000a01ba57223 */ /* 0x000fe200000100a2 */
[----:B------:R-:W-:Y:S02]  /*7ab0*/  F2FP.F16.F32.PACK_AB R162, R204, R181 ;  /* 0x000000b5cca2723e */ /* 0x000fe400000000ff */
[----:B------:R-:W-:Y:S01]  /*7ac0*/  F2FP.F16.F32.PACK_AB R169, R177, R174 ;  /* 0x000000aeb1a9723e */ /* 0x000fe200000000ff */
[----:B------:R-:W-:-:S05]  /*7ad0*/  FMUL.FTZ R160, R165, UR14 ;  /* 0x0000000ea5a07c20 */ /* 0x000fca0008410000 */
[----:B------:R-:W-:Y:S02]  /*7ae0*/  FSEL R173, R160, RZ, P0 ;  /* 0x000000ffa0ad7208 */ /* 0x000fe40000000000 */
[----:B------:R-:W-:-:S04]  /*7af0*/  LOP3.LUT P0, RZ, R218, 0xff00, RZ, 0xc0, !PT ;  /* 0x0000ff00daff7812 */ /* 0x000fc8000780c0ff */
[----:B------:R-:W-:Y:S01]  /*7b00*/  FSEL R172, R160, RZ, P0 ;  /* 0x000000ffa0ac7208 */ /* 0x000fe20000000000 */
[----:B------:R-:W-:Y:S01]  /*7b10*/  HADD2.F32 R160, -RZ, R156.H0_H0 ;  /* 0x2000009cffa07230 */ /* 0x000fe20000004100 */
[----:B------:R-:W-:-:S04]  /*7b20*/  LOP3.LUT P0, RZ, R188, 0xff, RZ, 0xc0, !PT ;  /* 0x000000ffbcff7812 */ /* 0x000fc8000780c0ff */
[----:B------:R-:W-:-:S04]  /*7b30*/  FFMA.FTZ R160, R27, R180, R160 ;  /* 0x000000b41ba07223 */ /* 0x000fc800000100a0 */
[----:B------:R-:W-:Y:S01]  /*7b40*/  FMUL.FTZ R27, R160, UR14 ;  /* 0x0000000ea01b7c20 */ /* 0x000fe20008410000 */
[----:B------:R-:W-:Y:S02]  /*7b50*/  F2FP.F16.F32.PACK_AB R160, R165, R160 ;  /* 0x000000a0a5a0723e */ /* 0x000fe400000000ff */
[----:B------:R-:W-:Y:S02]  /*7b60*/  F2FP.F16.F32.PACK_AB R165, R182, R175 ;  /* 0x000000afb6a5723e */ /* 0x000fe400000000ff */
[----:B------:R-:W-:Y:S02]  /*7b70*/  FSEL R168, R27, RZ, P0 ;  /* 0x000000ff1ba87208 */ /* 0x000fe40000000000 */
[----:B------:R-:W-:Y:S02]  /*7b80*/  LOP3.LUT P0, RZ, R218, 0xff, RZ, 0xc0, !PT ;  /* 0x000000ffdaff7812 */ /* 0x000fe4000780c0ff */
[----:B------:R-:W-:Y:S02]  /*7b90*/  F2FP.F16.F32.PACK_AB R168, R173, R168 ;  /* 0x000000a8ada8723e */ /* 0x000fe400000000ff */
[----:B------:R-:W-:-:S04]  /*7ba0*/  FSEL R27, R27, RZ, P0 ;  /* 0x000000ff1b1b7208 */ /* 0x000fc80000000000 */
[----:B------:R-:W-:Y:S01]  /*7bb0*/  F2FP.F16.F32.PACK_AB R164, R172, R27 ;  /* 0x0000001baca4723e */ /* 0x000fe200000000ff */
[----:B------:R-:W-:Y:S06]  /*7bc0*/  BRA `(.L_x_496) ;  /* 0x0000001c00ac7947 */ /* 0x000fec0003800000 */
.L_x_495:
[-CC-:B0--3--:R-:W-:Y:S01]  /*7bd0*/  FFMA.FTZ R164, R213, R179.reuse, R180.reuse ;  /* 0x000000b3d5a47223 */ /* 0x189fe200000100b4 */
[----:B------:R-:W-:Y:S01]  /*7be0*/  HADD2.F32 R166, -RZ, R159.H0_H0 ;  /* 0x2000009fffa67230 */ /* 0x000fe20000004100 */
[----:B------:R-:W-:Y:S01]  /*7bf0*/  LOP3.LUT P0, RZ, R189, 0xff0000, RZ, 0xc0, !PT ;  /* 0x00ff0000bdff7812 */ /* 0x000fe2000780c0ff */
[----:B------:R-:W-:Y:S01]  /*7c00*/  FFMA.FTZ R165, R212, R179, R180 ;  /* 0x000000b3d4a57223 */ /* 0x000fe200000100b4 */
[----:B------:R-:W-:Y:S01]  /*7c10*/  FADD.FTZ R164, R7, -R164 ;  /* 0x800000a407a47221 */ /* 0x000fe20000010000 */
[----:B------:R-:W-:-:S03]  /*7c20*/  HADD2.F32 R168, -RZ, R158.H0_H0 ;  /* 0x2000009effa87230 */ /* 0x000fc60000004100 */
[----:B-----5:R-:W-:Y:S01]  /*7c30*/  FFMA.FTZ R164, R27, R164, R166 ;  /* 0x000000a41ba47223 */ /* 0x020fe200000100a6 */
[----:B------:R-:W-:-:S03]  /*7c40*/  HADD2.F32 R166, -RZ, R159.H1_H1 ;  /* 0x3000009fffa67230 */ /* 0x000fc60000004100 */
[----:B------:R-:W-:-:S05]  /*7c50*/  FMUL.FTZ R164, R164, UR14 ;  /* 0x0000000ea4a47c20 */ /* 0x000fca0008410000 */
[----:B------:R-:W-:Y:S02]  /*7c60*/  FSEL R171, R164, RZ, P0 ;  /* 0x000000ffa4ab7208 */ /* 0x000fe40000000000 */
[----:B------:R-:W-:-:S04]  /*7c70*/  LOP3.LUT P0, RZ, R219, 0xff0000, RZ, 0xc0, !PT ;  /* 0x00ff0000dbff7812 */ /* 0x000fc8000780c0ff */
[----:B------:R-:W-:Y:S01]  /*7c80*/  FSEL R167, R164, RZ, P0 ;  /* 0x000000ffa4a77208 */ /* 0x000fe20000000000 */
[----:B------:R-:W-:Y:S01]  /*7c90*/  FADD.FTZ R164, R6, -R165 ;  /* 0x800000a506a47221 */ /* 0x000fe20000010000 */
[----:B------:R-:W-:-:S03]  /*7ca0*/  ISETP.GE.U32.AND P0, PT, R188, RZ, PT ;  /* 0x000000ffbc00720c */ /* 0x000fc60003f06070 */
[----:B------:R-:W-:Y:S01]  /*7cb0*/  FFMA.FTZ R164, R27, R164, R166 ;  /* 0x000000a41ba47223 */ /* 0x000fe200000100a6 */
[----:B------:R-:W-:Y:S01]  /*7cc0*/  ISETP.GE.U32.AND.EX P0, PT, R189, 0x1000000, PT, P0 ;  /* 0x01000000bd00780c */ /* 0x000fe20003f06100 */
[----:B------:R-:W-:Y:S02]  /*7cd0*/  FFMA.FTZ R166, R211, R179, R180 ;  /* 0x000000b3d3a67223 */ /* 0x000fe400000100b4 */
[----:B------:R-:W-:Y:S02]  /*7ce0*/  FMUL.FTZ R165, R164, UR14 ;  /* 0x0000000ea4a57c20 */ /* 0x000fe40008410000 */
[----:B------:R-:W-:-:S03]  /*7cf0*/  FADD.FTZ R166, R9, -R166 ;  /* 0x800000a609a67221 */ /* 0x000fc60000010000 */
        /* <DEDUP_REMOVED lines=48> */
[----:B------:R-:W-:-:S04]  /*8000*/  FFMA.FTZ R166, R27, R166, R168 ;  /* 0x000000a61ba67223 */ /* 0x000fc800000100a8 */
[----:B------:R-:W-:-:S05]  /*8010*/  FMUL.FTZ R166, R166, UR14 ;  /* 0x0000000ea6a67c20 */ /* 0x000fca0008410000 */
[----:B------:R-:W-:Y:S02]  /*8020*/  FSEL R173, R166, RZ, P0 ;  /* 0x000000ffa6ad7208 */ /* 0x000fe40000000000 */
[----:B------:R-:W-:-:S04]  /*8030*/  LOP3.LUT P0, RZ, R218, 0xff00, RZ, 0xc0, !PT ;  /* 0x0000ff00daff7812 */ /* 0x000fc8000780c0ff */
[----:B------:R-:W-:Y:S01]  /*8040*/  FSEL R172, R166, RZ, P0 ;  /* 0x000000ffa6ac7208 */ /* 0x000fe20000000000 */
[----:B------:R-:W-:Y:S01]  /*8050*/  HADD2.F32 R166, -RZ, R156.H0_H0 ;  /* 0x2000009cffa67230 */ /* 0x000fe20000004100 */
[----:B------:R-:W-:-:S04]  /*8060*/  LOP3.LUT P0, RZ, R188, 0xff, RZ, 0xc0, !PT ;  /* 0x000000ffbcff7812 */ /* 0x000fc8000780c0ff */
        /* <DEDUP_REMOVED lines=9> */
.L_x_494:
[----:B0--3--:R-:W0:Y:S02]  /*8100*/  LDC.64 R164, c[0x0][0x478] ;  /* 0x00011e00ffa47b82 */ /* 0x009e240000000a00 */
[----:B0-----:R-:W-:-:S04]  /*8110*/  ISETP.NE.U32.AND P6, PT, R164, RZ, PT ;  /* 0x000000ffa400720c */ /* 0x001fc80003fc5070 */
[----:B------:R-:W-:-:S13]  /*8120*/  ISETP.NE.AND.EX P6, PT, R165, RZ, PT, P6 ;  /* 0x000000ffa500720c */ /* 0x000fda0003fc5360 */
[----:B------:R-:W-:Y:S05]  /*8130*/  @!P6 BRA `(.L_x_497) ;  /* 0x00000004003ce947 */ /* 0x000fea0003800000 */
[-CC-:B------:R-:W-:Y:S01]  /*8140*/  FFMA.FTZ R161, R212, R179.reuse, R180.reuse ;  /* 0x000000b3d4a17223 */ /* 0x180fe200000100b4 */
[----:B------:R-:W-:Y:S01]  /*8150*/  ISETP.GE.U32.AND P0, PT, R188, RZ, PT ;  /* 0x000000ffbc00720c */ /* 0x000fe20003f06070 */
[-CC-:B------:R-:W-:Y:S02]  /*8160*/  FFMA.FTZ R165, R208, R179.reuse, R180.reuse ;  /* 0x000000b3d0a57223 */ /* 0x180fe400000100b4 */
[----:B------:R-:W-:Y:S01]  /*8170*/  FADD.FTZ R204, R6, -R161 ;  /* 0x800000a106cc7221 */ /* 0x000fe20000010000 */
[----:B------:R-:W-:Y:S01]  /*8180*/  ISETP.GE.U32.AND.EX P0, PT, R189, 0x1000000, PT, P0 ;  /* 0x01000000bd00780c */ /* 0x000fe20003f06100 */
[-CC-:B------:R-:W-:Y:S01]  /*8190*/  FFMA.FTZ R161, R210, R179.reuse, R180.reuse ;  /* 0x000000b3d2a17223 */ /* 0x180fe200000100b4 */
[----:B------:R-:W-:Y:S01]  /*81a0*/  FADD.FTZ R166, R10, -R165 ;  /* 0x800000a50aa67221 */ /* 0x000fe20000010000 */
[C---:B-----5:R-:W-:Y:S01]  /*81b0*/  FMUL.FTZ R204, R27.reuse, R204 ;  /* 0x000000cc1bcc7220 */ /* 0x060fe20000410000 */
[----:B------:R-:W-:Y:S02]  /*81c0*/  FFMA.FTZ R165, R206, R179, R180 ;  /* 0x000000b3cea57223 */ /* 0x000fe400000100b4 */
[----:B------:R-:W-:Y:S01]  /*81d0*/  FMUL.FTZ R166, R27, R166 ;  /* 0x000000a61ba67220 */ /* 0x000fe20000410000 */
        /* <DEDUP_REMOVED lines=9> */
[----:B------:R-:W-:Y:S01]  /*8270*/  FMUL.FTZ R160, R163, UR14 ;  /* 0x0000000ea3a07c20 */ /* 0x000fe20008410000 */
[----:B------:R-:W-:-:S04]  /*8280*/  F2FP.F16.F32.PACK_AB R163, R204, R163 ;  /* 0x000000a3cca3723e */ /* 0x000fc800000000ff */
[----:B------:R-:W-:Y:S02]  /*8290*/  FSEL R171, R160, RZ, P0 ;  /* 0x000000ffa0ab7208 */ /* 0x000fe40000000000 */
        /* <DEDUP_REMOVED lines=12> */
[----:B------:R-:W-:-:S03]  /*8360*/  LOP3.LUT P0, RZ, R189, 0xff00, RZ, 0xc0, !PT ;  /* 0x0000ff00bdff7812 */ /* 0x000fc6000780c0ff */
        /* <DEDUP_REMOVED lines=8> */
[-CC-:B------:R-:W-:Y:S01]  /*83f0*/  FFMA.FTZ R160, R209, R179.reuse, R180.reuse ;  /* 0x000000b3d1a07223 */ /* 0x180fe200000100b4 */
[----:B------:R-:W-:Y:S01]  /*8400*/  LOP3.LUT P0, RZ, R188, 0xff0000, RZ, 0xc0, !PT ;  /* 0x00ff0000bcff7812 */ /* 0x000fe2000780c0ff */
[----:B------:R-:W-:-:S02]  /*8410*/  FFMA.FTZ R180, R207, R179, R180 ;  /* 0x000000b3cfb47223 */ /* 0x000fc400000100b4 */
[----:B------:R-:W-:-:S04]  /*8420*/  FADD.FTZ R160, R11, -R160 ;  /* 0x800000a00ba07221 */ /* 0x000fc80000010000 */
[----:B------:R-:W-:-:S04]  /*8430*/  FMUL.FTZ R161, R27, R160 ;  /* 0x000000a01ba17220 */ /* 0x000fc80000410000 */
[----:B------:R-:W-:Y:S01]  /*8440*/  FMUL.FTZ R160, R161, UR14 ;  /* 0x0000000ea1a07c20 */ /* 0x000fe20008410000 */
[----:B------:R-:W-:-:S04]  /*8450*/  F2FP.F16.F32.PACK_AB R161, R166, R161 ;  /* 0x000000a1a6a1723e */ /* 0x000fc800000000ff */
[----:B------:R-:W-:Y:S02]  /*8460*/  FSEL R169, R160, RZ, P0 ;  /* 0x000000ffa0a97208 */ /* 0x000fe40000000000 */
[----:B------:R-:W-:-:S04]  /*8470*/  LOP3.LUT P0, RZ, R218, 0xff0000, RZ, 0xc0, !PT ;  /* 0x00ff0000daff7812 */ /* 0x000fc8000780c0ff */
[----:B------:R-:W-:Y:S01]  /*8480*/  FSEL R172, R160, RZ, P0 ;  /* 0x000000ffa0ac7208 */ /* 0x000fe20000000000 */
[----:B------:R-:W-:Y:S01]  /*8490*/  FMUL.FTZ R160, R166, UR14 ;  /* 0x0000000ea6a07c20 */ /* 0x000fe20008410000 */
[----:B------:R-:W-:Y:S02]  /*84a0*/  LOP3.LUT P0, RZ, R188, 0xff000000, RZ, 0xc0, !PT ;  /* 0xff000000bcff7812 */ /* 0x000fe4000780c0ff */
[----:B------:R-:W-:Y:S02]  /*84b0*/  F2FP.F16.F32.PACK_AB R166, R183, R176 ;  /* 0x000000b0b7a6723e */ /* 0x000fe400000000ff */
[----:B------:R-:W-:Y:S02]  /*84c0*/  FSEL R174, R160, RZ, P0 ;  /* 0x000000ffa0ae7208 */ /* 0x000fe40000000000 */
[----:B------:R-:W-:Y:S02]  /*84d0*/  LOP3.LUT P0, RZ, R218, 0xff000000, RZ, 0xc0, !PT ;  /* 0xff000000daff7812 */ /* 0x000fe4000780c0ff */
[----:B------:R-:W-:-:S02]  /*84e0*/  F2FP.F16.F32.PACK_AB R169, R174, R169 ;  /* 0x000000a9aea9723e */ /* 0x000fc400000000ff */
        /* <DEDUP_REMOVED lines=20> */
.L_x_497:
        /* <DEDUP_REMOVED lines=58> */
[----:B------:R-:W-:Y:S02]  /*89d0*/  F2FP.F16.F32.PACK_AB R169, R174, R169 ;  /* 0x000000a9aea9723e */ /* 0x000fe400000000ff */
[----:B------:R-:W-:Y:S01]  /*89e0*/  FSEL R177, R164, RZ, P0 ;  /* 0x000000ffa4b17208 */ /* 0x000fe20000000000 */
[----:B------:R-:W-:Y:S01]  /*89f0*/  FADD.FTZ R164, R12, -R165 ;  /* 0x800000a50ca47221 */ /* 0x000fe20000010000 */
[----:B------:R-:W-:-:S02]  /*8a00*/  LOP3.LUT P0, RZ, R188, 0xff00, RZ, 0xc0, !PT ;  /* 0x0000ff00bcff7812 */ /* 0x000fc4000780c0ff */
[----:B------:R-:W-:Y:S01]  /*8a10*/  F2FP.F16.F32.PACK_AB R165, R177, R172 ;  /* 0x000000acb1a5723e */ /* 0x000fe200000000ff */
[----:B------:R-:W-:-:S04]  /*8a20*/  FMUL.FTZ R164, R27, R164 ;  /* 0x000000a41ba47220 */ /* 0x000fc80000410000 */
[----:B------:R-:W-:-:S05]  /*8a30*/  FMUL.FTZ R164, R164, UR14 ;  /* 0x0000000ea4a47c20 */ /* 0x000fca0008410000 */
[----:B------:R-:W-:Y:S02]  /*8a40*/  FSEL R173, R164, RZ, P0 ;  /* 0x000000ffa4ad7208 */ /* 0x000fe40000000000 */
[----:B------:R-:W-:-:S04]  /*8a50*/  LOP3.LUT P0, RZ, R218, 0xff00, RZ, 0xc0, !PT ;  /* 0x0000ff00daff7812 */ /* 0x000fc8000780c0ff */
[----:B------:R-:W-:Y:S02]  /*8a60*/  FSEL R175, R164, RZ, P0 ;  /* 0x000000ffa4af7208 */ /* 0x000fe40000000000 */
[----:B------:R-:W-:-:S04]  /*8a70*/  LOP3.LUT P0, RZ, R188, 0xff, RZ, 0xc0, !PT ;  /* 0x000000ffbcff7812 */ /* 0x000fc8000780c0ff */
[----:B------:R-:W-:Y:S02]  /*8a80*/  FSEL R168, R180, RZ, P0 ;  /* 0x000000ffb4a87208 */ /* 0x000fe40000000000 */
[----:B------:R-:W-:Y:S02]  /*8a90*/  LOP3.LUT P0, RZ, R218, 0xff, RZ, 0xc0, !PT ;  /* 0x000000ffdaff7812 */ /* 0x000fe4000780c0ff */
[----:B------:R-:W-:Y:S02]  /*8aa0*/  F2FP.F16.F32.PACK_AB R168, R173, R168 ;  /* 0x000000a8ada8723e */ /* 0x000fe400000000ff */
[----:B------:R-:W-:-:S04]  /*8ab0*/  FSEL R164, R180, RZ, P0 ;  /* 0x000000ffb4a47208 */ /* 0x000fc80000000000 */
[----:B------:R-:W-:Y:S01]  /*8ac0*/  F2FP.F16.F32.PACK_AB R164, R175, R164 ;  /* 0x000000a4afa4723e */ /* 0x000fe200000000ff */
[----:B------:R-:W-:Y:S06]  /*8ad0*/  BRA `(.L_x_496) ;  /* 0x0000000c00e87947 */ /* 0x000fec0003800000 */
.L_x_493:
[----:B------:R-:W-:-:S04]  /*8ae0*/  UISETP.NE.U32.AND UP0, UPT, UR16, URZ, UPT ;  /* 0x000000ff1000728c */ /* 0x000fc8000bf05070 */
[----:B------:R-:W-:-:S09]  /*8af0*/  UISETP.NE.AND.EX UP0, UPT, UR17, URZ, UPT, UP0 ;  /* 0x000000ff1100728c */ /* 0x000fd2000bf05300 */
[----:B------:R-:W-:Y:S05]  /*8b00*/  BRA.U !UP0, `(.L_x_498) ;  /* 0x0000000908107547 */ /* 0x000fea000b800000 */
[----:B0--3--:R-:W0:Y:S02]  /*8b10*/  LDC.64 R168, c[0x0][0x478] ;  /* 0x00011e00ffa87b82 */ /* 0x009e240000000a00 */
[----:B0-----:R-:W-:-:S04]  /*8b20*/  ISETP.NE.U32.AND P6, PT, R168, RZ, PT ;  /* 0x000000ffa800720c */ /* 0x001fc80003fc5070 */
[----:B------:R-:W-:-:S13]  /*8b30*/  ISETP.NE.AND.EX P6, PT, R169, RZ, PT, P6 ;  /* 0x000000ffa900720c */ /* 0x000fda0003fc5360 */
[----:B------:R-:W-:Y:S05]  /*8b40*/  @!P6 BRA `(.L_x_499) ;  /* 0x000000040008e947 */ /* 0x000fea0003800000 */
[-CC-:B------:R-:W-:Y:S01]  /*8b50*/  FFMA.FTZ R161, R212, R179.reuse, R180.reuse ;  /* 0x000000b3d4a17223 */ /* 0x180fe200000100b4 */
[--C-:B------:R-:W-:Y:S01]  /*8b60*/  HADD2.F32 R162, -RZ, R159.reuse.H1_H1 ;  /* 0x3000009fffa27230 */ /* 0x100fe20000004100 */
[----:B------:R-:W-:Y:S01]  /*8b70*/  ISETP.GE.U32.AND P0, PT, R188, RZ, PT ;  /* 0x000000ffbc00720c */ /* 0x000fe20003f06070 */
[----:B------:R-:W-:Y:S02]  /*8b80*/  HADD2.F32 R170, -RZ, R156.H1_H1 ;  /* 0x3000009cffaa7230 */ /* 0x000fe40000004100 */
[----:B------:R-:W-:Y:S01]  /*8b90*/  FADD.FTZ R160, R6, -R161 ;  /* 0x800000a106a07221 */ /* 0x000fe20000010000 */
[-C--:B------:R-:W-:Y:S01]  /*8ba0*/  FFMA.FTZ R161, R210, R179.reuse, R180 ;  /* 0x000000b3d2a17223 */ /* 0x080fe200000100b4 */
        /* <DEDUP_REMOVED lines=41> */
[-CC-:B------:R-:W-:Y:S01]  /*8e40*/  FFMA.FTZ R160, R207, R179.reuse, R180.reuse ;  /* 0x000000b3cfa07223 */ /* 0x180fe200000100b4 */
[----:B------:R-:W-:Y:S01]  /*8e50*/  FFMA.FTZ R179, R206, R179, R180 ;  /* 0x000000b3ceb37223 */ /* 0x000fe200000100b4 */
[----:B------:R-:W-:Y:S02]  /*8e60*/  LOP3.LUT P0, RZ, R188, 0xff, RZ, 0xc0, !PT ;  /* 0x000000ffbcff7812 */ /* 0x000fe4000780c0ff */
[----:B------:R-:W-:-:S04]  /*8e70*/  FADD.FTZ R160, R13, -R160 ;  /* 0x800000a00da07221 */ /* 0x000fc80000010000 */
[----:B------:R-:W-:Y:S01]  /*8e80*/  FFMA.FTZ R160, R27, R160, R162 ;  /* 0x000000a01ba07223 */ /* 0x000fe200000100a2 */
[----:B------:R-:W-:-:S03]  /*8e90*/  FADD.FTZ R162, R12, -R179 ;  /* 0x800000b30ca27221 */ /* 0x000fc60000010000 */
[----:B------:R-:W-:Y:S01]  /*8ea0*/  FMUL.FTZ R161, R160, UR14 ;  /* 0x0000000ea0a17c20 */ /* 0x000fe20008410000 */
[----:B------:R-:W-:Y:S01]  /*8eb0*/  FFMA.FTZ R27, R27, R162, R170 ;  /* 0x000000a21b1b7223 */ /* 0x000fe200000100aa */
[----:B------:R-:W-:Y:S02]  /*8ec0*/  F2FP.F16.F32.PACK_AB R162, R181, R176 ;  /* 0x000000b0b5a2723e */ /* 0x000fe400000000ff */
[----:B------:R-:W-:Y:S02]  /*8ed0*/  F2FP.F16.F32.PACK_AB R170, R182, R177 ;  /* 0x000000b1b6aa723e */ /* 0x000fe400000000ff */
[----:B------:R-:W-:Y:S01]  /*8ee0*/  FSEL R168, R161, RZ, P0 ;  /* 0x000000ffa1a87208 */ /* 0x000fe20000000000 */
[C---:B------:R-:W-:Y:S01]  /*8ef0*/  FMUL.FTZ R161, R27.reuse, UR14 ;  /* 0x0000000e1ba17c20 */ /* 0x040fe20008410000 */
[----:B------:R-:W-:Y:S02]  /*8f00*/  LOP3.LUT P0, RZ, R188, 0xff00, RZ, 0xc0, !PT ;  /* 0x0000ff00bcff7812 */ /* 0x000fe4000780c0ff */
[----:B------:R-:W-:-:S02]  /*8f10*/  F2FP.F16.F32.PACK_AB R160, R27, R160 ;  /* 0x000000a01ba0723e */ /* 0x000fc400000000ff */
[----:B------:R-:W-:Y:S02]  /*8f20*/  FSEL R173, R161, RZ, P0 ;  /* 0x000000ffa1ad7208 */ /* 0x000fe40000000000 */
[----:B------:R-:W-:Y:S02]  /*8f30*/  F2FP.F16.F32.PACK_AB R161, R174, R169 ;  /* 0x000000a9aea1723e */ /* 0x000fe400000000ff */
[----:B------:R-:W-:Y:S02]  /*8f40*/  F2FP.F16.F32.PACK_AB R169, R175, R172 ;  /* 0x000000acafa9723e */ /* 0x000fe400000000ff */
[----:B------:R-:W-:Y:S01]  /*8f50*/  F2FP.F16.F32.PACK_AB R168, R173, R168 ;  /* 0x000000a8ada8723e */ /* 0x000fe200000000ff */
[----:B------:R-:W-:Y:S06]  /*8f60*/  BRA `(.L_x_496) ;  /* 0x0000000800c47947 */ /* 0x000fec0003800000 */
.L_x_499:
        /* <DEDUP_REMOVED lines=9> */
[----:B------:R-:W-:Y:S01]  /*9000*/  FADD.FTZ R168, R6, -R169 ;  /* 0x800000a906a87221 */ /* 0x000fe20000010000 */
[----:B------:R-:W-:Y:S01]  /*9010*/  ISETP.GE.U32.AND P0, PT, R188, RZ, PT ;  /* 0x000000ffbc00720c */ /* 0x000fe20003f06070 */
[----:B------:R-:W-:Y:S02]  /*9020*/  FFMA.FTZ R169, R210, R179, R180 ;  /* 0x000000b3d2a97223 */ /* 0x000fe400000100b4 */
[----:B------:R-:W-:Y:S01]  /*9030*/  FFMA.FTZ R168, R27, R168, R170 ;  /* 0x000000a81ba87223 */ /* 0x000fe200000100aa */
[----:B------:R-:W-:Y:S01]  /*9040*/  ISETP.GE.U32.AND.EX P0, PT, R189, 0x1000000, PT, P0 ;  /* 0x01000000bd00780c */ /* 0x000fe20003f06100 */
[----:B------:R-:W-:Y:S02]  /*9050*/  HADD2.F32 R170, -RZ, R158.H0_H0 ;  /* 0x2000009effaa7230 */ /* 0x000fe40000004100 */
        /* <DEDUP_REMOVED lines=32> */
[----:B------:R-:W-:Y:S01]  /*9260*/  FSEL R175, R168, RZ, P0 ;  /* 0x000000ffa8af7208 */ /* 0x000fe20000000000 */
[----:B------:R-:W-:Y:S01]  /*9270*/  FADD.FTZ R168, R12, -R169 ;  /* 0x800000a90ca87221 */ /* 0x000fe20000010000 */
[----:B------:R-:W-:Y:S02]  /*9280*/  LOP3.LUT P0, RZ, R188, 0xff00, RZ, 0xc0, !PT ;  /* 0x0000ff00bcff7812 */ /* 0x000fe4000780c0ff */
[----:B------:R-:W-:Y:S01]  /*9290*/  F2FP.F16.F32.PACK_AB R169, R175, R172 ;  /* 0x000000acafa9723e */ /* 0x000fe200000000ff */
[----:B------:R-:W-:Y:S01]  /*92a0*/  FFMA.FTZ R168, R27, R168, R170 ;  /* 0x000000a81ba87223 */ /* 0x000fe200000100aa */
[----:B------:R-:W-:-:S03]  /*92b0*/  F2FP.F16.F32.PACK_AB R170, R177, R174 ;  /* 0x000000aeb1aa723e */ /* 0x000fc600000000ff */
[----:B------:R-:W-:-:S05]  /*92c0*/  FMUL.FTZ R168, R168, UR14 ;  /* 0x0000000ea8a87c20 */ /* 0x000fca0008410000 */
[----:B------:R-:W-:Y:S01]  /*92d0*/  FSEL R173, R168, RZ, P0 ;  /* 0x000000ffa8ad7208 */ /* 0x000fe20000000000 */
[----:B------:R-:W-:Y:S01]  /*92e0*/  HADD2.F32 R168, -RZ, R156.H0_H0 ;  /* 0x2000009cffa87230 */ /* 0x000fe20000004100 */
[----:B------:R-:W-:-:S04]  /*92f0*/  LOP3.LUT P0, RZ, R188, 0xff, RZ, 0xc0, !PT ;  /* 0x000000ffbcff7812 */ /* 0x000fc8000780c0ff */
[----:B------:R-:W-:-:S04]  /*9300*/  FFMA.FTZ R168, R27, R180, R168 ;  /* 0x000000b41ba87223 */ /* 0x000fc800000100a8 */
[----:B------:R-:W-:-:S05]  /*9310*/  FMUL.FTZ R168, R168, UR14 ;  /* 0x0000000ea8a87c20 */ /* 0x000fca0008410000 */
[----:B------:R-:W-:-:S04]  /*9320*/  FSEL R168, R168, RZ, P0 ;  /* 0x000000ffa8a87208 */ /* 0x000fc80000000000 */
[----:B------:R-:W-:Y:S01]  /*9330*/  F2FP.F16.F32.PACK_AB R168, R173, R168 ;  /* 0x000000a8ada8723e */ /* 0x000fe200000000ff */
[----:B------:R-:W-:Y:S06]  /*9340*/  BRA `(.L_x_496) ;  /* 0x0000000400cc7947 */ /* 0x000fec0003800000 */
.L_x_498:
[----:B0--3--:R-:W0:Y:S02]  /*9350*/  LDC.64 R168, c[0x0][0x478] ;  /* 0x00011e00ffa87b82 */ /* 0x009e240000000a00 */
[----:B0-----:R-:W-:-:S04]  /*9360*/  ISETP.NE.U32.AND P6, PT, R168, RZ, PT ;  /* 0x000000ffa800720c */ /* 0x001fc80003fc5070 */
[----:B------:R-:W-:-:S13]  /*9370*/  ISETP.NE.AND.EX P6, PT, R169, RZ, PT, P6 ;  /* 0x000000ffa900720c */ /* 0x000fda0003fc5360 */
[----:B------:R-:W-:Y:S05]  /*9380*/  @!P6 BRA `(.L_x_500) ;  /* 0x0000000000e8e947 */ /* 0x000fea0003800000 */
[----:B------:R-:W-:Y:S01]  /*9390*/  FFMA.FTZ R161, R212, R179, R180 ;  /* 0x000000b3d4a17223 */ /* 0x000fe200000100b4 */
[----:B------:R-:W-:-:S03]  /*93a0*/  ISETP.GE.U32.AND P0, PT, R188, RZ, PT ;  /* 0x000000ffbc00720c */ /* 0x000fc60003f06070 */
[----:B------:R-:W-:Y:S01]  /*93b0*/  FADD.FTZ R160, R6, -R161 ;  /* 0x800000a106a07221 */ /* 0x000fe20000010000 */
[----:B------:R-:W-:Y:S01]  /*93c0*/  ISETP.GE.U32.AND.EX P0, PT, R189, 0x1000000, PT, P0 ;  /* 0x01000000bd00780c */ /* 0x000fe20003f06100 */
[----:B------:R-:W-:Y:S02]  /*93d0*/  FFMA.FTZ R161, R210, R179, R180 ;  /* 0x000000b3d2a17223 */ /* 0x000fe400000100b4 */
[----:B-----5:R-:W-:-:S04]  /*93e0*/  FMUL.FTZ R182, R27, R160 ;  /* 0x000000a01bb67220 */ /* 0x020fc80000410000 */
[----:B------:R-:W-:-:S05]  /*93f0*/  FMUL.FTZ R160, R182, UR14 ;  /* 0x0000000eb6a07c20 */ /* 0x000fca0008410000 */
[----:B------:R-:W-:Y:S01]  /*9400*/  FSEL R204, R160, RZ, P0 ;  /* 0x000000ffa0cc7208 */ /* 0x000fe20000000000 */
[----:B------:R-:W-:Y:S01]  /*9410*/  FFMA.FTZ R160, R213, R179, R180 ;  /* 0x000000b3d5a07223 */ /* 0x000fe200000100b4 */
[----:B------:R-:W-:-:S03]  /*9420*/  LOP3.LUT P0, RZ, R189, 0xff0000, RZ, 0xc0, !PT ;  /* 0x00ff0000bdff7812 */ /* 0x000fc6000780c0ff */
[----:B------:R-:W-:-:S04]  /*9430*/  FADD.FTZ R160, R7, -R160 ;  /* 0x800000a007a07221 */ /* 0x000fc80000010000 */
[----:B------:R-:W-:-:S04]  /*9440*/  FMUL.FTZ R163, R27, R160 ;  /* 0x000000a01ba37220 */ /* 0x000fc80000410000 */
[----:B------:R-:W-:Y:S01]  /*9450*/  FMUL.FTZ R160, R163, UR14 ;  /* 0x0000000ea3a07c20 */ /* 0x000fe20008410000 */
        /* <DEDUP_REMOVED lines=25> */
[-CC-:B------:R-:W-:Y:S01]  /*95f0*/  FFMA.FTZ R160, R207, R179.reuse, R180.reuse ;  /* 0x000000b3cfa07223 */ /* 0x180fe200000100b4 */
[----:B------:R-:W-:Y:S01]  /*9600*/  FFMA.FTZ R179, R206, R179, R180 ;  /* 0x000000b3ceb37223 */ /* 0x000fe200000100b4 */
[----:B------:R-:W-:Y:S02]  /*9610*/  LOP3.LUT P0, RZ, R188, 0xff, RZ, 0xc0, !PT ;  /* 0x000000ffbcff7812 */ /* 0x000fe4000780c0ff */
[----:B------:R-:W-:Y:S01]  /*9620*/  FADD.FTZ R160, R13, -R160 ;  /* 0x800000a00da07221 */ /* 0x000fe20000010000 */
[----:B------:R-:W-:-:S03]  /*9630*/  FADD.FTZ R162, R12, -R179 ;  /* 0x800000b30ca27221 */ /* 0x000fc60000010000 */
[C---:B------:R-:W-:Y:S01]  /*9640*/  FMUL.FTZ R160, R27.reuse, R160 ;  /* 0x000000a01ba07220 */ /* 0x040fe20000410000 */
[----:B------:R-:W-:Y:S01]  /*9650*/  FMUL.FTZ R27, R27, R162 ;  /* 0x000000a21b1b7220 */ /* 0x000fe20000410000 */
[----:B------:R-:W-:Y:S02]  /*9660*/  F2FP.F16.F32.PACK_AB R162, R176, R171 ;  /* 0x000000abb0a2723e */ /* 0x000fe400000000ff */
[----:B------:R-:W-:Y:S01]  /*9670*/  FMUL.FTZ R161, R160, UR14 ;  /* 0x0000000ea0a17c20 */ /* 0x000fe20008410000 */
[----:B------:R-:W-:Y:S02]  /*9680*/  F2FP.F16.F32.PACK_AB R171, R204, R181 ;  /* 0x000000b5ccab723e */ /* 0x000fe400000000ff */
[----:B------:R-:W-:Y:S02]  /*9690*/  F2FP.F16.F32.PACK_AB R160, R27, R160 ;  /* 0x000000a01ba0723e */ /* 0x000fe400000000ff */
[----:B------:R-:W-:Y:S01]  /*96a0*/  FSEL R168, R161, RZ, P0 ;  /* 0x000000ffa1a87208 */ /* 0x000fe20000000000 */
[----:B------:R-:W-:Y:S01]  /*96b0*/  FMUL.FTZ R161, R27, UR14 ;  /* 0x0000000e1ba17c20 */ /* 0x000fe20008410000 */
[----:B------:R-:W-:-:S04]  /*96c0*/  LOP3.LUT P0, RZ, R188, 0xff00, RZ, 0xc0, !PT ;  /* 0x0000ff00bcff7812 */ /* 0x000fc8000780c0ff */
[----:B------:R-:W-:Y:S02]  /*96d0*/  FSEL R173, R161, RZ, P0 ;  /* 0x000000ffa1ad7208 */ /* 0x000fe40000000000 */
[----:B------:R-:W-:Y:S02]  /*96e0*/  F2FP.F16.F32.PACK_AB R161, R170, R169 ;  /* 0x000000a9aaa1723e */ /* 0x000fe400000000ff */
[----:B------:R-:W-:Y:S02]  /*96f0*/  F2FP.F16.F32.PACK_AB R170, R177, R174 ;  /* 0x000000aeb1aa723e */ /* 0x000fe400000000ff */
[----:B------:R-:W-:Y:S02]  /*9700*/  F2FP.F16.F32.PACK_AB R169, R175, R172 ;  /* 0x000000acafa9723e */ /* 0x000fe400000000ff */
[----:B------:R-:W-:Y:S01]  /*9710*/  F2FP.F16.F32.PACK_AB R168, R173, R168 ;  /* 0x000000a8ada8723e */ /* 0x000fe200000000ff */
[----:B------:R-:W-:Y:S06]  /*9720*/  BRA `(.L_x_496) ;  /* 0x0000000000d47947 */ /* 0x000fec0003800000 */
.L_x_500:
        /* <DEDUP_REMOVED lines=45> */
[----:B------:R-:W-:Y:S01]  /*9a00*/  FMUL.FTZ R180, R180, UR14 ;  /* 0x0000000eb4b47c20 */ /* 0x000fe20008410000 */
[----:B------:R-:W-:Y:S01]  /*9a10*/  F2FP.F16.F32.PACK_AB R169, R175, R172 ;  /* 0x000000acafa9723e */ /* 0x000fe200000000ff */
[----:B------:R-:W-:-:S04]  /*9a20*/  FMUL.FTZ R168, R27, R168 ;  /* 0x000000a81ba87220 */ /* 0x000fc80000410000 */
[----:B------:R-:W-:-:S05]  /*9a30*/  FMUL.FTZ R168, R168, UR14 ;  /* 0x0000000ea8a87c20 */ /* 0x000fca0008410000 */
[----:B------:R-:W-:Y:S02]  /*9a40*/  FSEL R173, R168, RZ, P0 ;  /* 0x000000ffa8ad7208 */ /* 0x000fe40000000000 */
[----:B------:R-:W-:-:S04]  /*9a50*/  LOP3.LUT P0, RZ, R188, 0xff, RZ, 0xc0, !PT ;  /* 0x000000ffbcff7812 */ /* 0x000fc8000780c0ff */
[----:B------:R-:W-:-:S04]  /*9a60*/  FSEL R168, R180, RZ, P0 ;  /* 0x000000ffb4a87208 */ /* 0x000fc80000000000 */
[----:B------:R-:W-:-:S07]  /*9a70*/  F2FP.F16.F32.PACK_AB R168, R173, R168 ;  /* 0x000000a8ada8723e */ /* 0x000fce00000000ff */
.L_x_496:
        /* <DEDUP_REMOVED lines=9> */
.L_x_492:
[----:B------:R-:W-:Y:S05]  /*9b10*/  BSYNC.RECONVERGENT B0 ;  /* 0x0000000000007941 */ /* 0x000fea0003800200 */
.L_x_491:
[----:B------:R-:W-:Y:S01]  /*9b20*/  ISETP.NE.AND P0, PT, R178, RZ, PT ;  /* 0x000000ffb200720c */ /* 0x000fe20003f05270 */
[----:B------:R-:W-:-:S12]  /*9b30*/  UPLOP3.LUT UP1, UPT, UPT, UPT, UP1, 0x40, 0x4 ;  /* 0x000000000004789c */ /* 0x000fd80003f2e810 */
[----:B------:R-:W-:Y:S05]  /*9b40*/  @!P0 BRA `(.L_x_501) ;  /* 0xffffff6c00688947 */ /* 0x000fea000383ffff */
.L_x_462:
        /* <DEDUP_REMOVED lines=22> */
.L_x_503:
[----:B------:R-:W-:Y:S05]  /*9cb0*/  BSYNC.RECONVERGENT B0 ;  /* 0x0000000000007941 */ /* 0x000fea0003800200 */
.L_x_502:
        /* <DEDUP_REMOVED lines=19> */
.L_x_505:
[----:B------:R-:W-:Y:S05]  /*9df0*/  BSYNC.RECONVERGENT B0 ;  /* 0x0000000000007941 */ /* 0x000fea0003800200 */
.L_x_504:
        /* <DEDUP_REMOVED lines=18> */
.L_x_506:
        /* <DEDUP_REMOVED lines=14> */
.L_x_3788:


//--------------------- .text._ZN10layer_norm31ln_parallel_residual_bwd_kernelINS_13Kernel_traitsI6__halfS2_S2_S2_fjLj6144ELj1ELj1ELj8ELj16ENS_18Kernel_traits_baseILj6144ES2_S2_S2_S2_fjLj256EEEEELb1ELb0ELb1EEEvNS_9BwdParamsE --------------------------
	.section	.text._ZN10layer_norm31ln_parallel_residual_bwd_kernelINS_13Kernel_traitsI6__halfS2_S2_S2_fjLj6144ELj1ELj1ELj8ELj16ENS_18Kernel_traits_baseILj6144ES2_S2_S2_S2_fjLj256EEEEELb1ELb0ELb1EEEvNS_9BwdParamsE,"ax",@progbits
	.align	128
        .global         _ZN10layer_norm31ln_parallel_residual_bwd_kernelINS_13Kernel_traitsI6__halfS2_S2_S2_fjLj6144ELj1ELj1ELj8ELj16ENS_18Kernel_traits_baseILj6144ES2_S2_S2_S2_fjLj256EEEEELb1ELb0ELb1EEEvNS_9BwdParamsE
        .type           _ZN10layer_norm31ln_parallel_residual_bwd_kernelINS_13Kernel_traitsI6__halfS2_S2_S2_fjLj6144ELj1ELj1ELj8ELj16ENS_18Kernel_traits_baseILj6144ES2_S2_S2_S2_fjLj256EEEEELb1ELb0ELb1EEEvNS_9BwdParamsE,@function
        .size           _ZN10layer_norm31ln_parallel_residual_bwd_kernelINS_13Kernel_traitsI6__halfS2_S2_S2_fjLj6144ELj1ELj1ELj8ELj16ENS_18Kernel_traits_baseILj6144ES2_S2_S2_S2_fjLj256EEEEELb1ELb0ELb1EEEvNS_9BwdParamsE,(.L_x_3789 - _ZN10layer_norm31ln_parallel_residual_bwd_kernelINS_13Kernel_traitsI6__halfS2_S2_S2_fjLj6144ELj1ELj1ELj8ELj16ENS_18Kernel_traits_baseILj6144ES2_S2_S2_S2_fjLj256EEEEELb1ELb0ELb1EEEvNS_9BwdParamsE)
        .other          _ZN10layer_norm31ln_parallel_residual_bwd_kernelINS_13Kernel_traitsI6__halfS2_S2_S2_fjLj6144ELj1ELj1ELj8ELj16ENS_18Kernel_traits_baseILj6144ES2_S2_S2_S2_fjLj256EEEEELb1ELb0ELb1EEEvNS_9BwdParamsE,@"STO_CUDA_ENTRY STV_DEFAULT"
_ZN10layer_norm31ln_parallel_residual_bwd_kernelINS_13Kernel_traitsI6__halfS2_S2_S2_fjLj6144ELj1ELj1ELj8ELj16ENS_18Kernel_traits_baseILj6144ES2_S2_S2_S2_fjLj256EEEEELb1ELb0ELb1EEEvNS_9BwdParamsE:
.text._ZN10layer_norm31ln_parallel_residual_bwd_kernelINS_13Kernel_traitsI6__halfS2_S2_S2_fjLj6144ELj1ELj1ELj8ELj16ENS_18Kernel_traits_baseILj6144ES2_S2_S2_S2_fjLj256EEEEELb1ELb0ELb1EEEvNS_9BwdParamsE:
        /* <DEDUP_REMOVED lines=171> */
.L_x_534:
        /* <DEDUP_REMOVED lines=19> */
[----:B------:R-:W-:-:S05]  /*0be0*/  IADD3 R210, PT, PT, R212, 0x100, RZ ;  /* 0x00000100d4d27810 */ /* 0x000fca0007ffe0ff */
        /* <DEDUP_REMOVED lines=18> */
[----:B------:R-:W5:Y:S01]  /*0d10*/  @P0 LDG.E.64 R142, desc[UR10][R238.64] ;  /* 0x0000000aee8e0981 */ /* 0x000f62000c1e1b00 */
[----:B------:R-:W-:-:S04]  /*0d20*/  ISETP.NE.U32.AND P2, PT, RZ, UR14, PT ;  /* 0x0000000eff007c0c */ /* 0x000fc8000bf45070 */
[----:B------:R-:W-:Y:S01]  /*0d30*/  ISETP.NE.AND.EX P2, PT, RZ, UR15, PT, P2 ;  /* 0x0000000fff007c0c */ /* 0x000fe2000bf45320 */
[----:B----4-:R-:W-:Y:S02]  /*0d40*/  HADD2.F32 R215, -RZ, R96.H0_H0 ;  /* 0x20000060ffd77230 */ /* 0x010fe40000004100 */
[--C-:B------:R-:W-:Y:S02]  /*0d50*/  HADD2.F32 R233, -RZ, R98.reuse.H0_H0 ;  /* 0x20000062ffe97230 */ /* 0x100fe40000004100 */
[----:B------:R-:W-:Y:S01]  /*0d60*/  HADD2.F32 R213, -RZ, R98.H1_H1 ;  /* 0x30000062ffd57230 */ /* 0x000fe20000004100 */
[----:B------:R-:W-:Y:S01]  /*0d70*/  FSEL R236, R236, RZ, !P3 ;  /* 0x000000ffecec7208 */ /* 0x000fe20005800000 */
[----:B------:R-:W-:Y:S02]  /*0d80*/  HADD2.F32 R219, -RZ, R96.H1_H1 ;  /* 0x30000060ffdb7230 */ /* 0x000fe40000004100 */
[----:B------:R-:W-:Y:S02]  /*0d90*/  HADD2.F32 R231, -RZ, R97.H1_H1 ;  /* 0x30000061ffe77230 */ /* 0x000fe40000004100 */
[----:B------:R-:W-:Y:S01]  /*0da0*/  FADD.FTZ R0, -R236, R215 ;  /* 0x000000d7ec007221 */ /* 0x000fe20000010100 */
[----:B--2---:R-:W-:-:S02]  /*0db0*/  HADD2.F32 R98, -RZ, R104.H0_H0 ;  /* 0x20000068ff627230 */ /* 0x004fc40000004100 */
[----:B------:R-:W-:Y:S02]  /*0dc0*/  HADD2.F32 R229, -RZ, R97.H0_H0 ;  /* 0x20000061ffe57230 */ /* 0x000fe40000004100 */
[----:B------:R-:W-:Y:S02]  /*0dd0*/  HADD2.F32 R225, -RZ, R106.H1_H1 ;  /* 0x3000006affe17230 */ /* 0x000fe40000004100 */
[----:B------:R-:W-:Y:S01]  /*0de0*/  FMUL.FTZ R222, R201, R98 ;  /* 0x00000062c9de7220 */ /* 0x000fe20000410000 */
[--C-:B---3--:R-:W-:Y:S02]  /*0df0*/  HADD2.F32 R218, -RZ, R101.reuse.H0_H0 ;  /* 0x20000065ffda7230 */ /* 0x108fe40000004100 */
[----:B------:R-:W-:Y:S02]  /*0e00*/  HADD2.F32 R216, -RZ, R101.H1_H1 ;  /* 0x30000065ffd87230 */ /* 0x000fe40000004100 */
[----:B------:R-:W-:Y:S02]  /*0e10*/  HADD2.F32 R217, -RZ, R100.H0_H0 ;  /* 0x20000064ffd97230 */ /* 0x000fe40000004100 */
[----:B------:R-:W-:-:S02]  /*0e20*/  HADD2.F32 R214, -RZ, R102.H0_H0 ;  /* 0x20000066ffd67230 */ /* 0x000fc40000004100 */
[----:B------:R-:W-:Y:S01]  /*0e30*/  FMUL.FTZ R0, R211, R0 ;  /* 0x00000000d3007220 */ /* 0x000fe20000410000 */
[----:B------:R-:W-:Y:S02]  /*0e40*/  HADD2.F32 R224, -RZ, R102.H1_H1 ;  /* 0x30000066ffe07230 */ /* 0x000fe40000004100 */
[----:B------:R-:W-:Y:S02]  /*0e50*/  HADD2.F32 R101, -RZ, R104.H1_H1 ;  /* 0x30000068ff657230 */ /* 0x000fe40000004100 */
[C---:B------:R-:W-:Y:S01]  /*0e60*/  FADD.FTZ R104, -R236.reuse, R219 ;  /* 0x000000dbec687221 */ /* 0x040fe20000010100 */
[----:B------:R-:W-:Y:S02]  /*0e70*/  HADD2.F32 R102, -RZ, R106.H0_H0 ;  /* 0x2000006aff667230 */ /* 0x000fe40000004100 */
[----:B------:R-:W-:Y:S01]  /*0e80*/  FADD.FTZ R106, -R236, R231 ;  /* 0x000000e7ec6a7221 */ /* 0x000fe20000010100 */
[----:B------:R-:W-:Y:S02]  /*0e90*/  HADD2.F32 R220, -RZ, R100.H1_H1 ;  /* 0x30000064ffdc7230 */ /* 0x000fe40000004100 */
[----:B------:R-:W-:Y:S01]  /*0ea0*/  FADD.FTZ R158, R217, R158 ;  /* 0x0000009ed99e7221 */ /* 0x000fe20000010000 */
[-C--:B------:R-:W-:Y:S01]  /*0eb0*/  FFMA.FTZ R160, R0, R217.reuse, R160 ;  /* 0x000000d900a07223 */ /* 0x080fe200000100a0 */
[----:B------:R-:W-:Y:S01]  /*0ec0*/  FFMA.FTZ R222, R209, R217, R222 ;  /* 0x000000d9d1de7223 */ /* 0x000fe200000100de */
[----:B------:R-:W-:Y:S01]  /*0ed0*/  FMUL.FTZ R221, R211, R104 ;  /* 0x00000068d3dd7220 */ /* 0x000fe20000410000 */
[----:B------:R-:W-:-:S02]  /*0ee0*/  HADD2.F32 R100, -RZ, R105.H0_H0 ;  /* 0x20000069ff647230 */ /* 0x000fc40000004100 */
[C---:B------:R-:W-:Y:S01]  /*0ef0*/  FADD.FTZ R104, -R236.reuse, R229 ;  /* 0x000000e5ec687221 */ /* 0x040fe20000010100 */
[C---:B------:R-:W-:Y:S01]  /*0f00*/  FMUL.FTZ R217, R211.reuse, R106 ;  /* 0x0000006ad3d97220 */ /* 0x040fe20000410000 */
[----:B------:R-:W-:Y:S01]  /*0f10*/  FADD.FTZ R106, -R236, R213 ;  /* 0x000000d5ec6a7221 */ /* 0x000fe20000010100 */
[----:B------:R-:W-:Y:S02]  /*0f20*/  HADD2.F32 R223, -RZ, R105.H1_H1 ;  /* 0x30000069ffdf7230 */ /* 0x000fe40000004100 */
[----:B------:R-:W-:Y:S01]  /*0f30*/  FMUL.FTZ R105, R200, R101 ;  /* 0x00000065c8697220 */ /* 0x000fe20000410000 */
[----:B------:R-:W-:Y:S02]  /*0f40*/  HADD2.F32 R97, -RZ, R99.H0_H0 ;  /* 0x20000063ff617230 */ /* 0x000fe40000004100 */
[----:B------:R-:W-:Y:S01]  /*0f50*/  FMUL.FTZ R219, R211, R104 ;  /* 0x00000068d3db7220 */ /* 0x000fe20000410000 */
[--C-:B------:R-:W-:Y:S02]  /*0f60*/  HADD2.F32 R227, -RZ, R107.reuse.H0_H0 ;  /* 0x2000006bffe37230 */ /* 0x100fe40000004100 */
[----:B------:R-:W-:Y:S01]  /*0f70*/  FMUL.FTZ R104, R199, R100 ;  /* 0x00000064c7687220 */ /* 0x000fe20000410000 */
[----:B------:R-:W-:-:S02]  /*0f80*/  HADD2.F32 R226, -RZ, R107.H1_H1 ;  /* 0x3000006bffe27230 */ /* 0x000fc40000004100 */
[----:B------:R-:W-:Y:S01]  /*0f90*/  FMUL.FTZ R213, R211, R106 ;  /* 0x0000006ad3d57220 */ /* 0x000fe20000410000 */
[----:B------:R-:W-:Y:S02]  /*0fa0*/  HADD2.F32 R99, -RZ, R99.H1_H1 ;  /* 0x30000063ff637230 */ /* 0x000fe40000004100 */
[----:B------:R-:W-:Y:S01]  /*0fb0*/  FMUL.FTZ R107, R196, R225 ;  /* 0x000000e1c46b7220 */ /* 0x000fe20000410000 */
[----:B------:R-:W-:Y:S01]  /*0fc0*/  FADD.FTZ R154, R220, R154 ;  /* 0x0000009adc9a7221 */ /* 0x000fe20000010000 */
[-C--:B------:R-:W-:Y:S01]  /*0fd0*/  FFMA.FTZ R155, R221, R220.reuse, R155 ;  /* 0x000000dcdd9b7223 */ /* 0x080fe2000001009b */
[----:B------:R-:W-:Y:S01]  /*0fe0*/  FFMA.FTZ R220, R208, R220, R105 ;  /* 0x000000dcd0dc7223 */ /* 0x000fe20000010069 */
[----:B------:R-:W-:Y:S01]  /*0ff0*/  FADD.FTZ R150, R218, R150 ;  /* 0x00000096da967221 */ /* 0x000fe20000010000 */
[-C--:B------:R-:W-:Y:S01]  /*1000*/  FFMA.FTZ R151, R219, R218.reuse, R151 ;  /* 0x000000dadb977223 */ /* 0x080fe20000010097 */
[----:B------:R-:W-:Y:S01]  /*1010*/  FFMA.FTZ R218, R207, R218, R104 ;  /* 0x000000dacfda7223 */ /* 0x000fe20000010068 */
[----:B------:R-:W-:Y:S01]  /*1020*/  FMUL.FTZ R105, R198, R223 ;  /* 0x000000dfc6697220 */ /* 0x000fe20000410000 */
[----:B------:R-:W-:Y:S01]  /*1030*/  FADD.FTZ R132, R224, R132 ;  /* 0x00000084e0847221 */ /* 0x000fe20000010000 */
[-C--:B------:R-:W-:Y:S01]  /*1040*/  FFMA.FTZ R133, R213, R224.reuse, R133 ;  /* 0x000000e0d5857223 */ /* 0x080fe20000010085 */
[----:B------:R-:W-:Y:S01]  /*1050*/  FFMA.FTZ R107, R204, R224, R107 ;  /* 0x000000e0cc6b7223 */ /* 0x000fe2000001006b */
[C---:B------:R-:W-:Y:S01]  /*1060*/  FADD.FTZ R104, -R236.reuse, R233 ;  /* 0x000000e9ec687221 */ /* 0x040fe20000010100 */
[----:B------:R-:W-:Y:S01]  /*1070*/  FADD.FTZ R224, -R236, R99 ;  /* 0x00000063ece07221 */ /* 0x000fe20000010100 */
[----:B------:R-:W-:-:S02]  /*1080*/  HADD2.F32 R96, -RZ, R103.H0_H0 ;  /* 0x20000067ff607230 */ /* 0x000fc40000004100 */
[----:B------:R-:W-:Y:S01]  /*1090*/  FADD.FTZ R146, R216, R146 ;  /* 0x00000092d8927221 */ /* 0x000fe20000010000 */
[-C--:B------:R-:W-:Y:S01]  /*10a0*/  FFMA.FTZ R147, R217, R216.reuse, R147 ;  /* 0x000000d8d9937223 */ /* 0x080fe20000010093 */
[----:B------:R-:W-:Y:S02]  /*10b0*/  HADD2.F32 R103, -RZ, R103.H1_H1 ;  /* 0x30000067ff677230 */ /* 0x000fe40000004100 */
[----:B------:R-:W-:Y:S01]  /*10c0*/  FFMA.FTZ R216, R206, R216, R105 ;  /* 0x000000d8ced87223 */ /* 0x000fe20000010069 */
[C---:B------:R-:W-:Y:S01]  /*10d0*/  FMUL.FTZ R215, R211.reuse, R104 ;  /* 0x00000068d3d77220 */ /* 0x040fe20000410000 */
[----:B------:R-:W-:Y:S01]  /*10e0*/  FADD.FTZ R106, -R236, R97 ;  /* 0x00000061ec6a7221 */ /* 0x000fe20000010100 */
[----:B------:R-:W-:Y:S01]  /*10f0*/  FMUL.FTZ R105, R211, R224 ;  /* 0x000000e0d3697220 */ /* 0x000fe20000410000 */
[----:B------:R-:W-:Y:S01]  /*1100*/  FMUL.FTZ R104, R197, R102 ;  /* 0x00000066c5687220 */ /* 0x000fe20000410000 */
[----:B------:R-:W-:Y:S01]  /*1110*/  FMUL.FTZ R97, R194, R226 ;  /* 0x000000e2c2617220 */ /* 0x000fe20000410000 */
[----:B------:R-:W-:Y:S01]  /*1120*/  FADD.FTZ R136, R214, R136 ;  /* 0x00000088d6887221 */ /* 0x000fe20000010000 */
[-C--:B------:R-:W-:Y:S01]  /*1130*/  FFMA.FTZ R137, R215, R214.reuse, R137 ;  /* 0x000000d6d7897223 */ /* 0x080fe20000010089 */
[----:B------:R-:W-:Y:S01]  /*1140*/  FADD.FTZ R124, R103, R124 ;  /* 0x0000007c677c7221 */ /* 0x000fe20000010000 */
[-C--:B------:R-:W-:Y:S01]  /*1150*/  FFMA.FTZ R125, R105, R103.reuse, R125 ;  /* 0x00000067697d7223 */ /* 0x080fe2000001007d */
[----:B------:R-:W-:Y:S01]  /*1160*/  FFMA.FTZ R214, R205, R214, R104 ;  /* 0x000000d6cdd67223 */ /* 0x000fe20000010068 */
[----:B------:R-:W-:Y:S01]  /*1170*/  FFMA.FTZ R103, R202, R103, R97 ;  /* 0x00000067ca677223 */ /* 0x000fe20000010061 */
[----:B------:R-:W-:Y:S01]  /*1180*/  FMUL.FTZ R106, R211, R106 ;  /* 0x0000006ad36a7220 */ /* 0x000fe20000410000 */
[----:B------:R-:W-:Y:S01]  /*1190*/  FMUL.FTZ R104, R195, R227 ;  /* 0x000000e3c3687220 */ /* 0x000fe20000410000 */
[----:B------:R-:W-:-:S02]  /*11a0*/  HADD2.F32 R97, -RZ, R72.H0_H0 ;  /* 0x20000048ff617230 */ /* 0x000fc40000004100 */
[----:B------:R-:W-:Y:S02]  /*11b0*/  HADD2.F32 R99, -RZ, R72.H1_H1 ;  /* 0x30000048ff637230 */ /* 0x000fe40000004100 */
[----:B------:R-:W-:Y:S01]  /*11c0*/  FADD.FTZ R128, R96, R128 ;  /* 0x0000008060807221 */ /* 0x000fe20000010000 */
[-C--:B------:R-:W-:Y:S01]  /*11d0*/  FFMA.FTZ R129, R106, R96.reuse, R129 ;  /* 0x000000606a817223 */ /* 0x080fe20000010081 */
[----:B------:R-:W-:Y:S01]  /*11e0*/  FFMA.FTZ R104, R203, R96, R104 ;  /* 0x00000060cb687223 */ /* 0x000fe20000010068 */
[----:B------:R-:W-:Y:S01]  /*11f0*/  FADD.FTZ R148, R100, R148 ;  /* 0x0000009464947221 */ /* 0x000fe20000010000 */
[----:B------:R-:W-:Y:S01]  /*1200*/  FFMA.FTZ R149, R219, R100, R149 ;  /* 0x00000064db957223 */ /* 0x000fe20000010095 */
[----:B------:R-:W-:Y:S01]  /*1210*/  FADD.FTZ R134, R102, R134 ;  /* 0x0000008666867221 */ /* 0x000fe20000010000 */
[----:B------:R-:W-:Y:S01]  /*1220*/  FFMA.FTZ R135, R215, R102, R135 ;  /* 0x00000066d7877223 */ /* 0x000fe20000010087 */
[--C-:B------:R-:W-:Y:S02]  /*1230*/  HADD2.F32 R100, -RZ, R76.reuse.H0_H0 ;  /* 0x2000004cff647230 */ /* 0x100fe40000004100 */
[----:B------:R-:W-:Y:S01]  /*1240*/  FADD.FTZ R96, -R236, R97 ;  /* 0x00000061ec607221 */ /* 0x000fe20000010100 */
[----:B------:R-:W-:Y:S01]  /*1250*/  FADD.FTZ R144, R223, R144 ;  /* 0x00000090df907221 */ /* 0x000fe20000010000 */
[----:B------:R-:W-:Y:S01]  /*1260*/  FFMA.FTZ R145, R217, R223, R145 ;  /* 0x000000dfd9917223 */ /* 0x000fe20000010091 */
[----:B------:R-:W-:-:S02]  /*1270*/  HADD2.F32 R231, -RZ, R76.H1_H1 ;  /* 0x3000004cffe77230 */ /* 0x000fc40000004100 */
[----:B------:R-:W-:Y:S01]  /*1280*/  FADD.FTZ R102, -R236, R99 ;  /* 0x00000063ec667221 */ /* 0x000fe20000010100 */
[----:B------:R-:W-:Y:S02]  /*1290*/  HADD2.F32 R223, -RZ, R73.H0_H0 ;  /* 0x20000049ffdf7230 */ /* 0x000fe40000004100 */
[----:B------:R-:W-:Y:S01]  /*12a0*/  FADD.FTZ R152, R101, R152 ;  /* 0x0000009865987221 */ /* 0x000fe20000010000 */
[----:B------:R-:W-:Y:S01]  /*12b0*/  FFMA.FTZ R153, R221, R101, R153 ;  /* 0x00000065dd997223 */ /* 0x000fe20000010099 */
[--C-:B------:R-:W-:Y:S02]  /*12c0*/  HADD2.F32 R97, -RZ, R80.reuse.H0_H0 ;  /* 0x20000050ff617230 */ /* 0x100fe40000004100 */
[----:B------:R-:W-:Y:S01]  /*12d0*/  FADD.FTZ R156, R98, R156 ;  /* 0x0000009c629c7221 */ /* 0x000fe20000010000 */
[----:B------:R-:W-:Y:S01]  /*12e0*/  FFMA.FTZ R157, R0, R98, R157 ;  /* 0x00000062009d7223 */ /* 0x000fe2000001009d */
[----:B------:R-:W-:Y:S01]  /*12f0*/  FMUL.FTZ R96, R211, R96 ;  /* 0x00000060d3607220 */ /* 0x000fe20000410000 */
[----:B------:R-:W-:-:S02]  /*1300*/  HADD2.F32 R101, -RZ, R80.H1_H1 ;  /* 0x30000050ff657230 */ /* 0x000fc40000004100 */
[----:B------:R-:W-:Y:S01]  /*1310*/  FMUL.FTZ R98, R185, R100 ;  /* 0x00000064b9627220 */ /* 0x000fe20000410000 */
[----:B------:R-:W-:Y:S01]  /*1320*/  FMUL.FTZ R102, R211, R102 ;  /* 0x00000066d3667220 */ /* 0x000fe20000410000 */
[----:B------:R-:W-:Y:S01]  /*1330*/  FMUL.FTZ R99, R184, R231 ;  /* 0x000000e7b8637220 */ /* 0x000fe20000410000 */
[----:B------:R-:W-:Y:S02]  /*1340*/  HADD2.F32 R80, -RZ, R77.H0_H0 ;  /* 0x2000004dff507230 */ /* 0x000fe40000004100 */
[----:B------:R-:W-:Y:S01]  /*1350*/  FADD.FTZ R72, -R236, R223 ;  /* 0x000000dfec487221 */ /* 0x000fe20000010100 */
[----:B------:R-:W-:Y:S01]  /*1360*/  FADD.FTZ R120, R97, R120 ;  /* 0x0000007861787221 */ /* 0x000fe20000010000 */
[-C--:B------:R-:W-:Y:S01]  /*1370*/  FFMA.FTZ R121, R96, R97.reuse, R121 ;  /* 0x0000006160797223 */ /* 0x080fe20000010079 */
[----:B------:R-:W-:Y:S01]  /*1380*/  FFMA.FTZ R97, R193, R97, R98 ;  /* 0x00000061c1617223 */ /* 0x000fe20000010062 */
[----:B------:R-:W-:Y:S01]  /*1390*/  FADD.FTZ R116, R101, R116 ;  /* 0x0000007465747221 */ /* 0x000fe20000010000 */
[----:B------:R-:W-:Y:S01]  /*13a0*/  FFMA.FTZ R117, R102, R101, R117 ;  /* 0x0000006566757223 */ /* 0x000fe20000010075 */
[----:B------:R-:W-:-:S02]  /*13b0*/  HADD2.F32 R98, -RZ, R81.H0_H0 ;  /* 0x20000051ff627230 */ /* 0x000fc40000004100 */
[----:B------:R-:W-:Y:S01]  /*13c0*/  FFMA.FTZ R101, R192, R101, R99 ;  /* 0x00000065c0657223 */ /* 0x000fe20000010063 */
[----:B------:R-:W-:Y:S01]  /*13d0*/  FMUL.FTZ R99, R211, R72 ;  /* 0x00000048d3637220 */ /* 0x000fe20000410000 */
[----:B------:R-:W-:Y:S02]  /*13e0*/  HADD2.F32 R73, -RZ, R73.H1_H1 ;  /* 0x30000049ff497230 */ /* 0x000fe40000004100 */
[----:B------:R-:W-:Y:S01]  /*13f0*/  FMUL.FTZ R72, R183, R80 ;  /* 0x00000050b7487220 */ /* 0x000fe20000410000 */
[----:B------:R-:W-:Y:S02]  /*1400*/  HADD2.F32 R223, -RZ, R74.H0_H0 ;  /* 0x2000004affdf7230 */ /* 0x000fe40000004100 */
[----:B------:R-:W-:Y:S02]  /*1410*/  HADD2.F32 R235, -RZ, R77.H1_H1 ;  /* 0x3000004dffeb7230 */ /* 0x000fe40000004100 */
[----:B------:R-:W-:Y:S01]  /*1420*/  FADD.FTZ R122, R226, R122 ;  /* 0x0000007ae27a7221 */ /* 0x000fe20000010000 */
[----:B------:R-:W-:Y:S01]  /*1430*/  FFMA.FTZ R123, R105, R226, R123 ;  /* 0x000000e2697b7223 */ /* 0x000fe2000001007b */
[----:B------:R-:W-:Y:S01]  /*1440*/  FADD.FTZ R112, R98, R112 ;  /* 0x0000007062707221 */ /* 0x000fe20000010000 */
[-C--:B------:R-:W-:Y:S01]  /*1450*/  FFMA.FTZ R113, R99, R98.reuse, R113 ;  /* 0x0000006263717223 */ /* 0x080fe20000010071 */
[----:B------:R-:W-:Y:S01]  /*1460*/  FFMA.FTZ R98, R191, R98, R72 ;  /* 0x00000062bf627223 */ /* 0x000fe20000010048 */
[----:B------:R-:W-:Y:S01]  /*1470*/  FADD.FTZ R226, -R236, R73 ;  /* 0x00000049ece27221 */ /* 0x000fe20000010100 */
[----:B------:R-:W-:-:S02]  /*1480*/  HADD2.F32 R81, -RZ, R81.H1_H1 ;  /* 0x30000051ff517230 */ /* 0x000fc40000004100 */
[----:B------:R-:W-:Y:S01]  /*1490*/  FADD.FTZ R72, -R236, R223 ;  /* 0x000000dfec487221 */ /* 0x000fe20000010100 */
[----:B------:R-:W-:Y:S01]  /*14a0*/  FMUL.FTZ R73, R182, R235 ;  /* 0x000000ebb6497220 */ /* 0x000fe20000410000 */
[----:B------:R-:W-:Y:S01]  /*14b0*/  FADD.FTZ R130, R225, R130 ;  /* 0x00000082e1827221 */ /* 0x000fe20000010000 */
[----:B------:R-:W-:Y:S01]  /*14c0*/  FFMA.FTZ R131, R213, R225, R131 ;  /* 0x000000e1d5837223 */ /* 0x000fe20000010083 */
[C---:B------:R-:W-:Y:S01]  /*14d0*/  FMUL.FTZ R225, R211.reuse, R72 ;  /* 0x00000048d3e17220 */ /* 0x040fe20000410000 */
[----:B------:R-:W-:Y:S02]  /*14e0*/  FFMA.FTZ R224, R190, R81, R73 ;  /* 0x00000051bee07223 */ /* 0x000fe40000010049 */
[----:B------:R-:W0:Y:S01]  /*14f0*/  @P0 LDC.64 R72, c[0x0][0x3b8] ;  /* 0x0000ee00ff480b82 */ /* 0x000e220000000a00 */
[----:B------:R-:W-:Y:S01]  /*1500*/  FMUL.FTZ R226, R211, R226 ;  /* 0x000000e2d3e27220 */ /* 0x000fe20000410000 */
[----:B------:R-:W-:-:S03]  /*1510*/  FADD.FTZ R108, R81, R108 ;  /* 0x0000006c516c7221 */ /* 0x000fc60000010000 */
[----:B------:R-:W-:Y:S01]  /*1520*/  FFMA.FTZ R109, R226, R81, R109 ;  /* 0x00000051e26d7223 */ /* 0x000fe2000001006d */
[----:B------:R-:W-:Y:S02]  /*1530*/  HADD2.F32 R81, -RZ, R74.H1_H1 ;  /* 0x3000004aff517230 */ /* 0x000fe40000004100 */
[----:B------:R-:W-:Y:S01]  /*1540*/  FADD.FTZ R126, R227, R126 ;  /* 0x0000007ee37e7221 */ /* 0x000fe20000010000 */
[----:B------:R-:W-:Y:S01]  /*1550*/  FFMA.FTZ R127, R106, R227, R127 ;  /* 0x000000e36a7f7223 */ /* 0x000fe2000001007f */
[----:B------:R-:W-:Y:S02]  /*1560*/  HADD2.F32 R227, -RZ, R75.H0_H0 ;  /* 0x2000004bffe37230 */ /* 0x000fe40000004100 */
[----:B------:R-:W-:Y:S01]  /*1570*/  FADD.FTZ R74, -R236, R81 ;  /* 0x00000051ec4a7221 */ /* 0x000fe20000010100 */
[----:B------:R-:W-:-:S03]  /*1580*/  HADD2.F32 R232, -RZ, R78.H0_H0 ;  /* 0x2000004effe87230 */ /* 0x000fc60000004100 */
[----:B------:R-:W-:Y:S01]  /*1590*/  FMUL.FTZ R229, R211, R74 ;  /* 0x0000004ad3e57220 */ /* 0x000fe20000410000 */
[----:B------:R-:W-:Y:S01]  /*15a0*/  FADD.FTZ R74, -R236, R227 ;  /* 0x000000e3ec4a7221 */ /* 0x000fe20000010100 */
[----:B------:R-:W-:Y:S02]  /*15b0*/  HADD2.F32 R78, -RZ, R78.H1_H1 ;  /* 0x3000004eff4e7230 */ /* 0x000fe40000004100 */
[----:B------:R-:W-:Y:S01]  /*15c0*/  FADD.FTZ R114, R231, R114 ;  /* 0x00000072e7727221 */ /* 0x000fe20000010000 */
[----:B------:R-:W-:Y:S01]  /*15d0*/  FFMA.FTZ R115, R102, R231, R115 ;  /* 0x000000e766737223 */ /* 0x000fe20000010073 */
[----:B------:R-:W-:Y:S01]  /*15e0*/  FADD.FTZ R50, R235, R50 ;  /* 0x00000032eb327221 */ /* 0x000fe20000010000 */
[----:B------:R-:W-:Y:S01]  /*15f0*/  FFMA.FTZ R51, R226, R235, R51 ;  /* 0x000000ebe2337223 */ /* 0x000fe20000010033 */
[----:B------:R-:W-:Y:S02]  /*1600*/  HADD2.F32 R234, -RZ, R79.H0_H0 ;  /* 0x2000004fffea7230 */ /* 0x000fe40000004100 */
[----:B0-----:R-:W-:-:S04]  /*1610*/  @P0 IMAD.WIDE.U32 R72, R210, 0x8, R72 ;  /* 0x00000008d2480825 */ /* 0x001fc800078e0048 */
[----:B------:R-:W-:Y:S01]  /*1620*/  FMUL.FTZ R227, R211, R74 ;  /* 0x0000004ad3e37220 */ /* 0x000fe20000410000 */
[----:B------:R-:W-:Y:S02]  /*1630*/  HADD2.F32 R233, -RZ, R75.H1_H1 ;  /* 0x3000004bffe97230 */ /* 0x000fe40000004100 */
[----:B------:R-:W-:Y:S02]  /*1640*/  HADD2.F32 R237, -RZ, R85.H0_H0 ;  /* 0x20000055ffed7230 */ /* 0x000fe40000004100 */
[--C-:B------:R-:W-:Y:S02]  /*1650*/  HADD2.F32 R241, -RZ, R86.reuse.H0_H0 ;  /* 0x20000056fff17230 */ /* 0x100fe40000004100 */
[----:B------:R-:W-:Y:S02]  /*1660*/  HADD2.F32 R243, -RZ, R86.H1_H1 ;  /* 0x30000056fff37230 */ /* 0x000fe40000004100 */
[----:B------:R-:W-:Y:S02]  /*1670*/  HADD2.F32 R245, -RZ, R87.H0_H0 ;  /* 0x20000057fff57230 */ /* 0x000fe40000004100 */
[----:B------:R-:W-:Y:S01]  /*1680*/  FMUL.FTZ R81, R180, R78 ;  /* 0x0000004eb4517220 */ /* 0x000fe20000410000 */
[----:B------:R-:W-:-:S02]  /*1690*/  HADD2.F32 R231, -RZ, R84.H0_H0 ;  /* 0x20000054ffe77230 */ /* 0x000fc40000004100 */
[----:B------:R-:W-:Y:S01]  /*16a0*/  FADD.FTZ R48, R78, R48 ;  /* 0x000000304e307221 */ /* 0x000fe20000010000 */
[----:B------:R-:W-:Y:S02]  /*16b0*/  HADD2.F32 R235, -RZ, R84.H1_H1 ;  /* 0x30000054ffeb7230 */ /* 0x000fe40000004100 */
[----:B------:R-:W-:Y:S01]  /*16c0*/  FFMA.FTZ R27, R229, R78, R27 ;  /* 0x0000004ee51b7223 */ /* 0x000fe2000001001b */
[----:B------:R-:W-:Y:S01]  /*16d0*/  HADD2.F32 R85, -RZ, R85.H1_H1 ;  /* 0x30000055ff557230 */ /* 0x000fe20000004100 */
[----:B------:R0:W5:Y:S01]  /*16e0*/  @P0 LDG.E.64 R140, desc[UR10][R72.64] ;  /* 0x0000000a488c0981 */ /* 0x000162000c1e1b00 */
[----:B------:R-:W-:Y:S02]  /*16f0*/  HADD2.F32 R87, -RZ, R87.H1_H1 ;  /* 0x30000057ff577230 */ /* 0x000fe40000004100 */
[----:B------:R-:W-:Y:S01]  /*1700*/  FMUL.FTZ R228, R181, R232 ;  /* 0x000000e8b5e47220 */ /* 0x000fe20000410000 */
[----:B------:R-:W-:Y:S01]  /*1710*/  FMUL.FTZ R74, R179, R234 ;  /* 0x000000eab34a7220 */ /* 0x000fe20000410000 */
[----:B------:R-:W-:Y:S01]  /*1720*/  FADD.FTZ R49, R232, R49 ;  /* 0x00000031e8317221 */ /* 0x000fe20000010000 */
[----:B------:R-:W-:Y:S01]  /*1730*/  FFMA.FTZ R26, R225, R232, R26 ;  /* 0x000000e8e11a7223 */ /* 0x000fe2000001001a */
[----:B------:R-:W-:Y:S01]  /*1740*/  FADD.FTZ R47, R234, R47 ;  /* 0x0000002fea2f7221 */ /* 0x000fe20000010000 */
[----:B------:R-:W-:Y:S01]  /*1750*/  FFMA.FTZ R28, R227, R234, R28 ;  /* 0x000000eae31c7223 */ /* 0x000fe2000001001c */
[C---:B------:R-:W-:Y:S01]  /*1760*/  FADD.FTZ R78, -R236.reuse, R233 ;  /* 0x000000e9ec4e7221 */ /* 0x040fe20000010100 */
[C---:B------:R-:W-:Y:S01]  /*1770*/  FADD.FTZ R232, -R236.reuse, R85 ;  /* 0x00000055ece87221 */ /* 0x040fe20000010100 */
[C---:B0-----:R-:W-:Y:S01]  /*1780*/  FADD.FTZ R73, -R236.reuse, R231 ;  /* 0x000000e7ec497221 */ /* 0x041fe20000010100 */
[C---:B------:R-:W-:Y:S01]  /*1790*/  FADD.FTZ R72, -R236.reuse, R235 ;  /* 0x000000ebec487221 */ /* 0x040fe20000010100 */
[C---:B------:R-:W-:Y:S01]  /*17a0*/  FADD.FTZ R231, -R236.reuse, R237 ;  /* 0x000000edece77221 */ /* 0x040fe20000010100 */
[C---:B------:R-:W-:Y:S01]  /*17b0*/  FADD.FTZ R233, -R236.reuse, R241 ;  /* 0x000000f1ece97221 */ /* 0x040fe20000010100 */
[C---:B------:R-:W-:Y:S01]  /*17c0*/  FADD.FTZ R234, -R236.reuse, R243 ;  /* 0x000000f3ecea7221 */ /* 0x040fe20000010100 */
[C---:B------:R-:W-:Y:S01]  /*17d0*/  FADD.FTZ R235, -R236.reuse, R245 ;  /* 0x000000f5eceb7221 */ /* 0x040fe20000010100 */
[----:B------:R-:W-:-:S02]  /*17e0*/  FADD.FTZ R236, -R236, R87 ;  /* 0x00000057ecec7221 */ /* 0x000fc40000010100 */
[----:B------:R-:W0:Y:S01]  /*17f0*/  LDC.64 R86, c[0x0][0x3b0] ;  /* 0x0000ec00ff567b82 */ /* 0x000e220000000a00 */
[----:B------:R-:W-:-:S05]  /*1800*/  HADD2.F32 R76, -RZ, R82.H0_H0 ;  /* 0x20000052ff4c7230 */ /* 0x000fca0000004100 */
        /* <DEDUP_REMOVED lines=10> */
[----:B------:R-:W-:-:S02]  /*18b0*/  HADD2.F32 R230, -RZ, R83.H0_H0 ;  /* 0x20000053ffe67230 */ /* 0x000fc40000004100 */
[----:B-1----:R-:W-:-:S04]  /*18c0*/  @P0 IMAD.WIDE.U32 R76, R212, 0x8, R76 ;  /* 0x00000008d44c0825 */ /* 0x002fc800078e004c */
[----:B------:R-:W-:Y:S01]  /*18d0*/  FADD.FTZ R85, RZ, R222 ;  /* 0x000000deff557221 */ /* 0x000fe20000010000 */
[----:B------:R-:W-:Y:S01]  /*18e0*/  FADD.FTZ R16, R230, R16 ;  /* 0x00000010e6107221 */ /* 0x000fe20000010000 */
[-C--:B------:R-:W-:Y:S01]  /*18f0*/  FFMA.FTZ R4, R227, R230.reuse, R4 ;  /* 0x000000e6e3047223 */ /* 0x080fe20000010004 */
[----:B------:R-:W-:Y:S01]  /*1900*/  FFMA.FTZ R230, R187, R230, R74 ;  /* 0x000000e6bbe67223 */ /* 0x000fe2000001004a */
[----:B------:R0:W5:Y:S01]  /*1910*/  @P0 LDG.E.64 R138, desc[UR10][R76.64] ;  /* 0x0000000a4c8a0981 */ /* 0x000162000c1e1b00 */
[----:B------:R-:W1:Y:S01]  /*1920*/  @P2 LDC.64 R74, c[0x0][0x438] ;  /* 0x00010e00ff4a2b82 */ /* 0x000e620000000a00 */
[----:B------:R-:W-:Y:S02]  /*1930*/  HADD2.F32 R82, -RZ, R82.H1_H1 ;  /* 0x30000052ff527230 */ /* 0x000fe40000004100 */
[----:B------:R-:W-:Y:S01]  /*1940*/  FADD.FTZ R85, R220, R85 ;  /* 0x00000055dc557221 */ /* 0x000fe20000010000 */
[----:B------:R-:W-:-:S04]  /*1950*/  HADD2.F32 R84, -RZ, R83.H1_H1 ;  /* 0x30000053ff547230 */ /* 0x000fc80000004100 */
[----:B0-----:R-:W0:Y:S01]  /*1960*/  @P2 LDC.64 R76, c[0x0][0x438] ;  /* 0x00010e00ff4c2b82 */ /* 0x001e220000000a00 */
[----:B------:R-:W-:Y:S01]  /*1970*/  FFMA.FTZ R228, R188, R82, R81 ;  /* 0x00000052bce47223 */ /* 0x000fe20000010051 */
[----:B------:R-:W-:Y:S01]  /*1980*/  FADD.FTZ R110, R80, R110 ;  /* 0x0000006e506e7221 */ /* 0x000fe20000010000 */
[----:B------:R-:W-:Y:S01]  /*1990*/  FFMA.FTZ R111, R99, R80, R111 ;  /* 0x00000050636f7223 */ /* 0x000fe2000001006f */
[----:B------:R-:W-:Y:S01]  /*19a0*/  FADD.FTZ R83, R218, R85 ;  /* 0x00000055da537221 */ /* 0x000fe20000010000 */
[----:B------:R-:W-:-:S03]  /*19b0*/  HADD2.F32 R79, -RZ, R79.H1_H1 ;  /* 0x3000004fff4f7230 */ /* 0x000fc60000004100 */
[----:B------:R-:W2:Y:S01]  /*19c0*/  @P2 LDC.64 R80, c[0x0][0x438] ;  /* 0x00010e00ff502b82 */ /* 0x000ea20000000a00 */
[----:B------:R-:W-:Y:S01]  /*19d0*/  FADD.FTZ R237, R216, R83 ;  /* 0x00000053d8ed7221 */ /* 0x000fe20000010000 */
[----:B------:R-:W-:Y:S01]  /*19e0*/  FMUL.FTZ R85, R211, R78 ;  /* 0x0000004ed3557220 */ /* 0x000fe20000410000 */
[----:B------:R-:W-:Y:S02]  /*19f0*/  FMUL.FTZ R83, R178, R79 ;  /* 0x0000004fb2537220 */ /* 0x000fe40000410000 */
[----:B------:R-:W-:Y:S01]  /*1a00*/  FADD.FTZ R78, R214, R237 ;  /* 0x000000edd64e7221 */ /* 0x000fe20000010000 */
[----:B------:R-:W-:Y:S01]  /*1a10*/  FADD.FTZ R17, R84, R17 ;  /* 0x0000001154117221 */ /* 0x000fe20000010000 */
[-C--:B------:R-:W-:Y:S01]  /*1a20*/  FFMA.FTZ R5, R85, R84.reuse, R5 ;  /* 0x0000005455057223 */ /* 0x080fe20000010005 */
[----:B------:R-:W-:Y:S01]  /*1a30*/  FFMA.FTZ R84, R186, R84, R83 ;  /* 0x00000054ba547223 */ /* 0x000fe20000010053 */
[----:B------:R-:W-:Y:S01]  /*1a40*/  FADD.FTZ R83, R107, R78 ;  /* 0x0000004e6b537221 */ /* 0x000fe20000010000 */
[----:B------:R-:W-:Y:S01]  /*1a50*/  FADD.FTZ R15, R82, R15 ;  /* 0x0000000f520f7221 */ /* 0x000fe20000010000 */
[----:B------:R-:W-:Y:S01]  /*1a60*/  FFMA.FTZ R3, R229, R82, R3 ;  /* 0x00000052e5037223 */ /* 0x000fe20000010003 */
[----:B------:R-:W-:Y:S01]  /*1a70*/  FFMA.FTZ R78, R0, R222, RZ ;  /* 0x000000de004e7223 */ /* 0x000fe200000100ff */
[----:B------:R-:W-:Y:S01]  /*1a80*/  FADD.FTZ R82, R104, R83 ;  /* 0x0000005368527221 */ /* 0x000fe20000010000 */
[----:B-1----:R-:W-:-:S04]  /*1a90*/  @P2 IMAD.WIDE.U32 R74, R159, 0x10, R74 ;  /* 0x000000109f4a2825 */ /* 0x002fc800078e004a */
[----:B0-----:R-:W-:-:S04]  /*1aa0*/  @P2 IMAD.WIDE.U32 R76, R210, 0x10, R76 ;  /* 0x00000010d24c2825 */ /* 0x001fc800078e004c */
[----:B------:R-:W-:Y:S01]  /*1ab0*/  FFMA.FTZ R78, R221, R220, R78 ;  /* 0x000000dcdd4e7223 */ /* 0x000fe2000001004e */
[----:B------:R-:W-:Y:S01]  /*1ac0*/  FADD.FTZ R82, R103, R82 ;  /* 0x0000005267527221 */ /* 0x000fe20000010000 */
[----:B------:R0:W5:Y:S02]  /*1ad0*/  @P2 LDG.E.128 R64, desc[UR10][R74.64] ;  /* 0x0000000a4a402981 */ /* 0x000164000c1e1d00 */
[----:B------:R-:W-:Y:S02]  /*1ae0*/  FFMA.FTZ R78, R219, R218, R78 ;  /* 0x000000dadb4e7223 */ /* 0x000fe4000001004e */
[----:B------:R1:W5:Y:S01]  /*1af0*/  @P2 LDG.E.128 R60, desc[UR10][R76.64] ;  /* 0x0000000a4c3c2981 */ /* 0x000362000c1e1d00 */
[----:B--2---:R-:W-:-:S04]  /*1b00*/  @P2 IMAD.WIDE.U32 R80, R212, 0x10, R80 ;  /* 0x00000010d4502825 */ /* 0x004fc800078e0050 */
[--C-:B0-----:R-:W-:Y:S02]  /*1b10*/  HADD2.F32 R74, -RZ, R88.reuse.H1_H1 ;  /* 0x30000058ff4a7230 */ /* 0x101fe40000004100 */
[----:B------:R-:W-:Y:S01]  /*1b20*/  FFMA.FTZ R78, R217, R216, R78 ;  /* 0x000000d8d94e7223 */ /* 0x000fe2000001004e */
[----:B------:R0:W5:Y:S01]  /*1b30*/  @P2 LDG.E.128 R56, desc[UR10][R80.64] ;  /* 0x0000000a50382981 */ /* 0x000162000c1e1d00 */
[----:B-1----:R-:W-:Y:S02]  /*1b40*/  HADD2.F32 R76, -RZ, R88.H0_H0 ;  /* 0x20000058ff4c7230 */ /* 0x002fe40000004100 */
[----:B------:R-:W-:Y:S01]  /*1b50*/  FADD.FTZ R88, R97, R82 ;  /* 0x0000005261587221 */ /* 0x000fe20000010000 */
[----:B------:R-:W-:-:S03]  /*1b60*/  HADD2.F32 R75, -RZ, R89.H0_H0 ;  /* 0x20000059ff4b7230 */ /* 0x000fc60000004100 */
[----:B------:R-:W-:Y:S01]  /*1b70*/  FADD.FTZ R77, R101, R88 ;  /* 0x00000058654d7221 */ /* 0x000fe20000010000 */
[----:B------:R-:W-:Y:S01]  /*1b80*/  FFMA.FTZ R78, R215, R214, R78 ;  /* 0x000000d6d74e7223 */ /* 0x000fe2000001004e */
[----:B0-----:R-:W-:Y:S02]  /*1b90*/  HADD2.F32 R81, -RZ, R89.H1_H1 ;  /* 0x30000059ff517230 */ /* 0x001fe40000004100 */
[----:B------:R-:W-:Y:S01]  /*1ba0*/  FADD.FTZ R89, R98, R77 ;  /* 0x0000004d62597221 */ /* 0x000fe20000010000 */
[----:B------:R-:W-:-:S03]  /*1bb0*/  FFMA.FTZ R77, R213, R107, R78 ;  /* 0x0000006bd54d7223 */ /* 0x000fc6000001004e */
[----:B------:R-:W-:Y:S01]  /*1bc0*/  FADD.FTZ R86, R224, R89 ;  /* 0x00000059e0567221 */ /* 0x000fe20000010000 */
[----:B------:R-:W-:-:S03]  /*1bd0*/  FFMA.FTZ R78, R106, R104, R77 ;  /* 0x000000686a4e7223 */ /* 0x000fc6000001004d */
[----:B------:R-:W-:Y:S01]  /*1be0*/  FADD.FTZ R87, R223, R86 ;  /* 0x00000056df577221 */ /* 0x000fe20000010000 */
[--C-:B------:R-:W-:Y:S02]  /*1bf0*/  HADD2.F32 R244, -RZ, R92.reuse.H0_H0 ;  /* 0x2000005cfff47230 */ /* 0x100fe40000004100 */
[----:B------:R-:W-:Y:S01]  /*1c00*/  FFMA.FTZ R77, R105, R103, R78 ;  /* 0x00000067694d7223 */ /* 0x000fe2000001004e */
[----:B------:R-:W-:Y:S01]  /*1c10*/  FADD.FTZ R87, R228, R87 ;  /* 0x00000057e4577221 */ /* 0x000fe20000010000 */
[----:B------:R-:W-:Y:S02]  /*1c20*/  HADD2.F32 R247, -RZ, R92.H1_H1 ;  /* 0x3000005cfff77230 */ /* 0x000fe40000004100 */
[----:B------:R-:W-:Y:S01]  /*1c30*/  FFMA.FTZ R77, R96, R97, R77 ;  /* 0x00000061604d7223 */ /* 0x000fe2000001004d */
[----:B------:R-:W-:Y:S01]  /*1c40*/  FMUL.FTZ R86, R169, R244 ;  /* 0x000000f4a9567220 */ /* 0x000fe20000410000 */
[----:B------:R-:W-:Y:S01]  /*1c50*/  FADD.FTZ R87, R230, R87 ;  /* 0x00000057e6577221 */ /* 0x000fe20000010000 */
[----:B------:R-:W-:-:S02]  /*1c60*/  HADD2.F32 R246, -RZ, R93.H0_H0 ;  /* 0x2000005dfff67230 */ /* 0x000fc40000004100 */
[----:B------:R-:W-:Y:S01]  /*1c70*/  FFMA.FTZ R78, R102, R101, R77 ;  /* 0x00000065664e7223 */ /* 0x000fe2000001004d */
[----:B------:R-:W-:Y:S01]  /*1c80*/  FFMA.FTZ R86, R177, R76, R86 ;  /* 0x0000004cb1567223 */ /* 0x000fe20000010056 */
[----:B------:R-:W-:Y:S01]  /*1c90*/  FADD.FTZ R89, R84, R87 ;  /* 0x0000005754597221 */ /* 0x000fe20000010000 */
[----:B------:R-:W-:Y:S01]  /*1ca0*/  FMUL.FTZ R87, R168, R247 ;  /* 0x000000f7a8577220 */ /* 0x000fe20000410000 */
[--C-:B------:R-:W-:Y:S02]  /*1cb0*/  HADD2.F32 R80, -RZ, R90.reuse.H0_H0 ;  /* 0x2000005aff507230 */ /* 0x100fe40000004100 */
[----:B------:R-:W-:Y:S01]  /*1cc0*/  FFMA.FTZ R77, R99, R98, R78 ;  /* 0x00000062634d7223 */ /* 0x000fe2000001004e */
[----:B------:R-:W-:Y:S02]  /*1cd0*/  HADD2.F32 R83, -RZ, R90.H1_H1 ;  /* 0x3000005aff537230 */ /* 0x000fe40000004100 */
[----:B------:R-:W-:Y:S01]  /*1ce0*/  FFMA.FTZ R87, R176, R74, R87 ;  /* 0x0000004ab0577223 */ /* 0x000fe20000010057 */
[----:B------:R-:W-:-:S02]  /*1cf0*/  HADD2.F32 R240, -RZ, R93.H1_H1 ;  /* 0x3000005dfff07230 */ /* 0x000fc40000004100 */
[----:B------:R-:W-:Y:S01]  /*1d00*/  FADD.FTZ R90, R86, R89 ;  /* 0x00000059565a7221 */ /* 0x000fe20000010000 */
[----:B------:R-:W-:Y:S01]  /*1d10*/  FMUL.FTZ R88, R167, R246 ;  /* 0x000000f6a7587220 */ /* 0x000fe20000410000 */
[--C-:B------:R-:W-:Y:S02]  /*1d20*/  HADD2.F32 R237, -RZ, R94.reuse.H0_H0 ;  /* 0x2000005effed7230 */ /* 0x100fe40000004100 */
[----:B------:R-:W-:Y:S01]  /*1d30*/  FFMA.FTZ R78, R226, R224, R77 ;  /* 0x000000e0e24e7223 */ /* 0x000fe2000001004d */
[----:B------:R-:W-:Y:S01]  /*1d40*/  FMUL.FTZ R89, R166, R240 ;  /* 0x000000f0a6597220 */ /* 0x000fe20000410000 */
[----:B------:R-:W-:Y:S01]  /*1d50*/  FFMA.FTZ R88, R175, R75, R88 ;  /* 0x0000004baf587223 */ /* 0x000fe20000010058 */
[----:B------:R-:W-:Y:S01]  /*1d60*/  FADD.FTZ R77, R90, R87 ;  /* 0x000000575a4d7221 */ /* 0x000fe20000010000 */
[----:B------:R-:W-:Y:S02]  /*1d70*/  HADD2.F32 R241, -RZ, R94.H1_H1 ;  /* 0x3000005efff17230 */ /* 0x000fe40000004100 */
[----:B------:R-:W-:Y:S01]  /*1d80*/  FFMA.FTZ R78, R225, R223, R78 ;  /* 0x000000dfe14e7223 */ /* 0x000fe2000001004e */
[----:B------:R-:W-:Y:S01]  /*1d90*/  FMUL.FTZ R94, R165, R237 ;  /* 0x000000eda55e7220 */ /* 0x000fe20000410000 */
[----:B------:R-:W-:Y:S01]  /*1da0*/  FFMA.FTZ R89, R174, R81, R89 ;  /* 0x00000051ae597223 */ /* 0x000fe20000010059 */
[----:B------:R-:W-:Y:S01]  /*1db0*/  FADD.FTZ R92, R77, R88 ;  /* 0x000000584d5c7221 */ /* 0x000fe20000010000 */
[----:B------:R-:W-:-:S02]  /*1dc0*/  HADD2.F32 R82, -RZ, R91.H0_H0 ;  /* 0x2000005bff527230 */ /* 0x000fc40000004100 */
[----:B------:R-:W-:Y:S01]  /*1dd0*/  FMUL.FTZ R90, R211, R73 ;  /* 0x00000049d35a7220 */ /* 0x000fe20000410000 */
[----:B------:R-:W-:Y:S02]  /*1de0*/  HADD2.F32 R245, -RZ, R91.H1_H1 ;  /* 0x3000005bfff57230 */ /* 0x000fe40000004100 */
[----:B------:R-:W-:Y:S01]  /*1df0*/  FFMA.FTZ R91, R173, R80, R94 ;  /* 0x00000050ad5b7223 */ /* 0x000fe2000001005e */
[--C-:B------:R-:W-:Y:S02]  /*1e00*/  HADD2.F32 R242, -RZ, R95.reuse.H0_H0 ;  /* 0x2000005ffff27230 */ /* 0x100fe40000004100 */
[----:B------:R-:W-:Y:S01]  /*1e10*/  FFMA.FTZ R78, R229, R228, R78 ;  /* 0x000000e4e54e7223 */ /* 0x000fe2000001004e */
[----:B------:R-:W-:Y:S01]  /*1e20*/  FMUL.FTZ R73, R164, R241 ;  /* 0x000000f1a4497220 */ /* 0x000fe20000410000 */
[----:B------:R-:W-:Y:S01]  /*1e30*/  FADD.FTZ R94, R92, R89 ;  /* 0x000000595c5e7221 */ /* 0x000fe20000010000 */
[----:B------:R-:W-:Y:S01]  /*1e40*/  FADD.FTZ R118, R100, R118 ;  /* 0x0000007664767221 */ /* 0x000fe20000010000 */
[----:B------:R-:W-:Y:S01]  /*1e50*/  FFMA.FTZ R119, R96, R100, R119 ;  /* 0x0000006460777223 */ /* 0x000fe20000010077 */
[----:B------:R-:W-:-:S02]  /*1e60*/  HADD2.F32 R243, -RZ, R95.H1_H1 ;  /* 0x3000005ffff37230 */ /* 0x000fc40000004100 */
[----:B------:R-:W-:Y:S01]  /*1e70*/  FFMA.FTZ R78, R227, R230, R78 ;  /* 0x000000e6e34e7223 */ /* 0x000fe2000001004e */
[----:B------:R-:W-:Y:S01]  /*1e80*/  FFMA.FTZ R92, R172, R83, R73 ;  /* 0x00000053ac5c7223 */ /* 0x000fe20000010049 */
[----:B------:R-:W-:Y:S01]  /*1e90*/  FMUL.FTZ R100, R163, R242 ;  /* 0x000000f2a3647220 */ /* 0x000fe20000410000 */
[----:B------:R-:W-:Y:S01]  /*1ea0*/  FADD.FTZ R73, R94, R91 ;  /* 0x0000005b5e497221 */ /* 0x000fe20000010000 */
[----:B------:R-:W-:Y:S01]  /*1eb0*/  FFMA.FTZ R77, R85, R84, R78 ;  /* 0x00000054554d7223 */ /* 0x000fe2000001004e */
[----:B------:R-:W-:Y:S01]  /*1ec0*/  FMUL.FTZ R95, R162, R243 ;  /* 0x000000f3a25f7220 */ /* 0x000fe20000410000 */
[----:B------:R-:W-:Y:S01]  /*1ed0*/  FFMA.FTZ R93, R171, R82, R100 ;  /* 0x00000052ab5d7223 */ /* 0x000fe20000010064 */
[----:B------:R-:W-:Y:S01]  /*1ee0*/  FADD.FTZ R78, R73, R92 ;  /* 0x0000005c494e7221 */ /* 0x000fe20000010000 */
[C---:B------:R-:W-:Y:S01]  /*1ef0*/  FMUL.FTZ R94, R211.reuse, R72 ;  /* 0x00000048d35e7220 */ /* 0x040fe20000410000 */
[----:B------:R-:W-:Y:S01]  /*1f00*/  FFMA.FTZ R95, R170, R245, R95 ;  /* 0x000000f5aa5f7223 */ /* 0x000fe2000001005f */
[----:B------:R-:W-:Y:S01]  /*1f10*/  FFMA.FTZ R73, R90, R86, R77 ;  /* 0x000000565a497223 */ /* 0x000fe2000001004d */
[----:B------:R-:W-:Y:S01]  /*1f20*/  FADD.FTZ R72, R78, R93 ;  /* 0x0000005d4e487221 */ /* 0x000fe20000010000 */
[----:B------:R-:W-:-:S02]  /*1f30*/  FMUL.FTZ R231, R211, R231 ;  /* 0x000000e7d3e77220 */ /* 0x000fc40000410000 */
[----:B------:R-:W-:Y:S01]  /*1f40*/  FFMA.FTZ R78, R94, R87, R73 ;  /* 0x000000575e4e7223 */ /* 0x000fe20000010049 */
[----:B------:R-:W-:Y:S01]  /*1f50*/  FADD.FTZ R72, R72, R95 ;  /* 0x0000005f48487221 */ /* 0x000fe20000010000 */
[----:B------:R-:W-:Y:S02]  /*1f60*/  FMUL.FTZ R232, R211, R232 ;  /* 0x000000e8d3e87220 */ /* 0x000fe40000410000 */
[----:B------:R-:W-:Y:S02]  /*1f70*/  FFMA.FTZ R77, R231, R88, R78 ;  /* 0x00000058e74d7223 */ /* 0x000fe4000001004e */
        /* <DEDUP_REMOVED lines=21> */
[----:B------:R-:W-:Y:S01]  /*20d0*/  FADD.FTZ R46, R79, R46 ;  /* 0x0000002e4f2e7221 */ /* 0x000fe20000010000 */
[----:B------:R-:W-:Y:S01]  /*20e0*/  FFMA.FTZ R29, R85, R79, R29 ;  /* 0x0000004f551d7223 */ /* 0x000fe2000001001d */
[----:B------:R-:W2:Y:S01]  /*20f0*/  S2R R100, SR_TID.X ;  /* 0x0000000000647919 */ /* 0x000ea20000002100 */
[----:B0-----:R-:W-:Y:S01]  /*2100*/  FADD.FTZ R252, R78, R252 ;  /* 0x000000fc4efc7221 */ /* 0x001fe20000010000 */
[----:B-1----:R-:W-:-:S04]  /*2110*/  FADD.FTZ R78, R73, R72 ;  /* 0x00000048494e7221 */ /* 0x002fc80000010000 */
[----:B------:R-:W0:Y:S04]  /*2120*/  SHFL.DOWN PT, R77, R252, 0x2, 0x1f ;  /* 0x08401f00fc4d7f89 */ /* 0x000e2800000e0000 */
[----:B------:R-:W1:Y:S01]  /*2130*/  SHFL.DOWN PT, R79, R78, 0x1, 0x1f ;  /* 0x08201f004e4f7f89 */ /* 0x000e6200000e0000 */
[----:B0-----:R-:W-:Y:S01]  /*2140*/  FADD.FTZ R77, R252, R77 ;  /* 0x0000004dfc4d7221 */ /* 0x001fe20000010000 */
[----:B-1----:R-:W-:-:S04]  /*2150*/  FADD.FTZ R72, R78, R79 ;  /* 0x0000004f4e487221 */ /* 0x002fc80000010000 */
[----:B------:R-:W0:Y:S01]  /*2160*/  SHFL.DOWN PT, R79, R77, 0x1, 0x1f ;  /* 0x08201f004d4f7f89 */ /* 0x000e2200000e0000 */
[----:B--2---:R-:W-:Y:S01]  /*2170*/  LOP3.LUT P1, RZ, R100, 0x1f, RZ, 0xc0, !PT ;  /* 0x0000001f64ff7812 */ /* 0x004fe2000782c0ff */
[----:B------:R-:W-:Y:S01]  /*2180*/  BSSY.RECONVERGENT B0, `(.L_x_508) ;  /* 0x000000b000007945 */ /* 0x000fe20003800200 */
[----:B0-----:R-:W-:-:S11]  /*2190*/  FADD.FTZ R73, R77, R79 ;  /* 0x0000004f4d497221 */ /* 0x001fd60000010000 */
        /* <DEDUP_REMOVED lines=9> */
.L_x_509:
[----:B------:R-:W-:Y:S05]  /*2230*/  BSYNC.RECONVERGENT B0 ;  /* 0x0000000000007941 */ /* 0x000fea0003800200 */
.L_x_508:
        /* <DEDUP_REMOVED lines=69> */
[----:B0-----:R-:W-:-:S03]  /*2690*/  IADD3 R161, PT, PT, R161, R72, RZ ;  /* 0x00000048a1a17210 */ /* 0x001fc60007ffe0ff */
        /* <DEDUP_REMOVED lines=24> */
[----:B-----5:R-:W-:Y:S01]  /*2820*/  ISETP.GE.U32.AND P1, PT, R250, RZ, PT ;  /* 0x000000fffa00720c */ /* 0x020fe20003f26070 */
[C---:B------:R-:W-:Y:S01]  /*2830*/  FMUL.FTZ R104, R211.reuse, R104 ;  /* 0x00000068d3687220 */ /* 0x040fe20000410000 */
[C---:B------:R-:W-:Y:S01]  /*2840*/  FMUL.FTZ R214, R211.reuse, R214 ;  /* 0x000000d6d3d67220 */ /* 0x040fe20000410000 */
[----:B------:R-:W-:Y:S01]  /*2850*/  FMUL.FTZ R72, R211, R72 ;  /* 0x00000048d3487220 */ /* 0x000fe20000410000 */
[----:B------:R-:W-:Y:S01]  /*2860*/  FADD.FTZ R220, R220, -R221 ;  /* 0x800000dddcdc7221 */ /* 0x000fe20000010000 */
[----:B------:R-:W-:Y:S01]  /*2870*/  FADD.FTZ R218, R218, -R219 ;  /* 0x800000dbdada7221 */ /* 0x000fe20000010000 */
[----:B------:R-:W-:Y:S01]  /*2880*/  FADD.FTZ R216, R216, -R217 ;  /* 0x800000d9d8d87221 */ /* 0x000fe20000010000 */
[----:B------:R-:W-:Y:S01]  /*2890*/  FADD.FTZ R222, R222, -R73 ;  /* 0x80000049dede7221 */ /* 0x000fe20000010000 */
[----:B------:R-:W-:Y:S01]  /*28a0*/  FMUL.FTZ R74, R74, UR6 ;  /* 0x000000064a4a7c20 */ /* 0x000fe20008410000 */
[C---:B------:R-:W-:Y:S01]  /*28b0*/  ISETP.GE.U32.AND.EX P1, PT, R251.reuse, 0x1000000, PT, P1 ;  /* 0x01000000fb00780c */ /* 0x040fe20003f26110 */
[----:B------:R-:W-:Y:S01]  /*28c0*/  FMUL.FTZ R104, R104, UR6 ;  /* 0x0000000668687c20 */ /* 0x000fe20008410000 */
[----:B------:R-:W-:Y:S01]  /*28d0*/  FMUL.FTZ R214, R214, UR6 ;  /* 0x00000006d6d67c20 */ /* 0x000fe20008410000 */
[----:B------:R-:W-:Y:S01]  /*28e0*/  FMUL.FTZ R72, R72, UR6 ;  /* 0x0000000648487c20 */ /* 0x000fe20008410000 */
[----:B------:R-:W-:Y:S01]  /*28f0*/  LOP3.LUT P3, RZ, R251, 0xff0000, RZ, 0xc0, !PT ;  /* 0x00ff0000fbff7812 */ /* 0x000fe2000786c0ff */
[----:B------:R-:W-:Y:S01]  /*2900*/  FMUL.FTZ R220, R211, R220 ;  /* 0x000000dcd3dc7220 */ /* 0x000fe20000410000 */
[----:B------:R-:W-:Y:S01]  /*2910*/  LOP3.LUT P5, RZ, R251, 0xff, RZ, 0xc0, !PT ;  /* 0x000000fffbff7812 */ /* 0x000fe200078ac0ff */
[----:B------:R-:W-:Y:S01]  /*2920*/  FMUL.FTZ R218, R211, R218 ;  /* 0x000000dad3da7220 */ /* 0x000fe20000410000 */
[----:B------:R-:W-:Y:S01]  /*2930*/  LOP3.LUT P6, RZ, R251, 0xff00, RZ, 0xc0, !PT ;  /* 0x0000ff00fbff7812 */ /* 0x000fe200078cc0ff */
[C---:B------:R-:W-:Y:S01]  /*2940*/  FMUL.FTZ R216, R211.reuse, R216 ;  /* 0x000000d8d3d87220 */ /* 0x040fe20000410000 */
        /* <DEDUP_REMOVED lines=17> */
[----:B------:R-:W-:Y:S02]  /*2a60*/  F2FP.F16.F32.PACK_AB R75, R0, R75 ;  /* 0x0000004b004b723e */ /* 0x000fe400000000ff */
[----:B------:R-:W-:Y:S02]  /*2a70*/  F2FP.F16.F32.PACK_AB R74, R79, R74 ;  /* 0x0000004a4f4a723e */ /* 0x000fe400000000ff */
[----:B------:R-:W-:Y:S02]  /*2a80*/  F2FP.F16.F32.PACK_AB R73, R216, R73 ;  /* 0x00000049d849723e */ /* 0x000fe400000000ff */
[----:B------:R-:W-:Y:S01]  /*2a90*/  F2FP.F16.F32.PACK_AB R72, R77, R72 ;  /* 0x000000484d48723e */ /* 0x000fe200000000ff */
[----:B------:R-:W-:Y:S06]  /*2aa0*/  BRA `(.L_x_513) ;  /* 0x00000020003c7947 */ /* 0x000fec0003800000 */
.L_x_512:
[-CC-:B------:R-:W-:Y:S01]  /*2ab0*/  FFMA.FTZ R70, R105, R240.reuse, R237.reuse ;  /* 0x000000f069467223 */ /* 0x180fe200000100ed */
[-CC-:B------:R-:W-:Y:S01]  /*2ac0*/  FFMA.FTZ R215, R215, R240.reuse, R237.reuse ;  /* 0x000000f0d7d77223 */ /* 0x180fe200000100ed */
[-CC-:B------:R-:W-:Y:S01]  /*2ad0*/  FFMA.FTZ R68, R213, R240.reuse, R237.reuse ;  /* 0x000000f0d5447223 */ /* 0x180fe200000100ed */
[-C--:B------:R-:W-:Y:S01]  /*2ae0*/  FFMA.FTZ R69, R106, R240.reuse, R237 ;  /* 0x000000f06a457223 */ /* 0x080fe200000100ed */
[----:B------:R-:W-:Y:S01]  /*2af0*/  FADD.FTZ R70, R103, -R70 ;  /* 0x8000004667467221 */ /* 0x000fe20000010000 */
[----:B------:R-:W-:Y:S01]  /*2b00*/  FADD.FTZ R214, R214, -R215 ;  /* 0x800000d7d6d67221 */ /* 0x000fe20000010000 */
[----:B------:R-:W-:Y:S01]  /*2b10*/  FADD.FTZ R68, R107, -R68 ;  /* 0x800000446b447221 */ /* 0x000fe20000010000 */
[-CC-:B------:R-:W-:Y:S01]  /*2b20*/  FFMA.FTZ R219, R219, R240.reuse, R237.reuse ;  /* 0x000000f0dbdb7223 */ /* 0x180fe200000100ed */
[-C--:B------:R-:W-:Y:S01]  /*2b30*/  FFMA.FTZ R217, R217, R240.reuse, R237 ;  /* 0x000000f0d9d97223 */ /* 0x080fe200000100ed */
[----:B------:R-:W-:Y:S01]  /*2b40*/  FADD.FTZ R104, R104, -R69 ;  /* 0x8000004568687221 */ /* 0x000fe20000010000 */
[-CC-:B------:R-:W-:Y:S01]  /*2b50*/  FFMA.FTZ R221, R221, R240.reuse, R237.reuse ;  /* 0x000000f0dddd7223 */ /* 0x180fe200000100ed */
[----:B------:R-:W-:Y:S01]  /*2b60*/  FFMA.FTZ R69, R0, R240, R237 ;  /* 0x000000f000457223 */ /* 0x000fe200000100ed */
[C---:B------:R-:W-:Y:S01]  /*2b70*/  FMUL.FTZ R76, R211.reuse, R70 ;  /* 0x00000046d34c7220 */ /* 0x040fe20000410000 */
[C---:B------:R-:W-:Y:S01]  /*2b80*/  FMUL.FTZ R70, R211.reuse, R214 ;  /* 0x000000d6d3467220 */ /* 0x040fe20000410000 */
[C---:B------:R-:W-:Y:S01]  /*2b90*/  FMUL.FTZ R77, R211.reuse, R68 ;  /* 0x00000044d34d7220 */ /* 0x040fe20000410000 */
[----:B------:R-:W-:Y:S01]  /*2ba0*/  FADD.FTZ R218, R218, -R219 ;  /* 0x800000dbdada7221 */ /* 0x000fe20000010000 */
[----:B------:R-:W-:Y:S01]  /*2bb0*/  FADD.FTZ R216, R216, -R217 ;  /* 0x800000d9d8d87221 */ /* 0x000fe20000010000 */
[C---:B------:R-:W-:Y:S01]  /*2bc0*/  FMUL.FTZ R71, R211.reuse, R104 ;  /* 0x00000068d3477220 */ /* 0x040fe20000410000 */
[----:B-----5:R-:W-:Y:S01]  /*2bd0*/  ISETP.GE.U32.AND P1, PT, R250, RZ, PT ;  /* 0x000000fffa00720c */ /* 0x020fe20003f26070 */
[----:B------:R-:W-:Y:S01]  /*2be0*/  FADD.FTZ R220, R220, -R221 ;  /* 0x800000dddcdc7221 */ /* 0x000fe20000010000 */
[----:B------:R-:W-:Y:S01]  /*2bf0*/  FADD.FTZ R222, R222, -R69 ;  /* 0x80000045dede7221 */ /* 0x000fe20000010000 */
[----:B------:R-:W-:Y:S01]  /*2c00*/  FMUL.FTZ R74, R70, UR6 ;  /* 0x00000006464a7c20 */ /* 0x000fe20008410000 */
[C---:B------:R-:W-:Y:S01]  /*2c10*/  FMUL.FTZ R69, R211.reuse, R218 ;  /* 0x000000dad3457220 */ /* 0x040fe20000410000 */
[----:B------:R-:W-:Y:S01]  /*2c20*/  FMUL.FTZ R216, R211, R216 ;  /* 0x000000d8d3d87220 */ /* 0x000fe20000410000 */
[----:B------:R-:W-:Y:S01]  /*2c30*/  FMUL.FTZ R75, R76, UR6 ;  /* 0x000000064c4b7c20 */ /* 0x000fe20008410000 */
[----:B------:R-:W-:Y:S01]  /*2c40*/  FMUL.FTZ R72, R71, UR6 ;  /* 0x0000000647487c20 */ /* 0x000fe20008410000 */
[C---:B------:R-:W-:Y:S01]  /*2c50*/  FMUL.FTZ R73, R77.reuse, UR6 ;  /* 0x000000064d497c20 */ /* 0x040fe20008410000 */
[----:B------:R-:W-:Y:S01]  /*2c60*/  F2FP.F16.F32.PACK_AB R70, R77, R70 ;  /* 0x000000464d46723e */ /* 0x000fe200000000ff */
[----:B------:R-:W-:Y:S01]  /*2c70*/  FMUL.FTZ R77, R211, R220 ;  /* 0x000000dcd34d7220 */ /* 0x000fe20000410000 */
[----:B------:R-:W-:Y:S01]  /*2c80*/  LOP3.LUT P3, RZ, R251, 0xff0000, RZ, 0xc0, !PT ;  /* 0x00ff0000fbff7812 */ /* 0x000fe2000786c0ff */
[----:B------:R-:W-:Y:S01]  /*2c90*/  FMUL.FTZ R68, R211, R222 ;  /* 0x000000ded3447220 */ /* 0x000fe20000410000 */
[----:B------:R-:W-:Y:S01]  /*2ca0*/  LOP3.LUT P6, RZ, R251, 0xff, RZ, 0xc0, !PT ;  /* 0x000000fffbff7812 */ /* 0x000fe200078cc0ff */
[----:B------:R-:W-:Y:S01]  /*2cb0*/  FMUL.FTZ R78, R69, UR6 ;  /* 0x00000006454e7c20 */ /* 0x000fe20008410000 */
[C---:B------:R-:W-:Y:S01]  /*2cc0*/  LOP3.LUT P5, RZ, R251.reuse, 0xff00, RZ, 0xc0, !PT ;  /* 0x0000ff00fbff7812 */ /* 0x040fe200078ac0ff */
[----:B------:R-:W-:Y:S01]  /*2cd0*/  FMUL.FTZ R0, R68, UR6 ;  /* 0x0000000644007c20 */ /* 0x000fe20008410000 */
[----:B------:R-:W-:-:S02]  /*2ce0*/  ISETP.GE.U32.AND.EX P1, PT, R251, 0x1000000, PT, P1 ;  /* 0x01000000fb00780c */ /* 0x000fc40003f26110 */
[----:B------:R-:W-:Y:S01]  /*2cf0*/  F2FP.F16.F32.PACK_AB R71, R76, R71 ;  /* 0x000000474c47723e */ /* 0x000fe200000000ff */
[----:B------:R-:W-:Y:S01]  /*2d00*/  FMUL.FTZ R76, R77, UR6 ;  /* 0x000000064d4c7c20 */ /* 0x000fe20008410000 */
[C---:B------:R-:W-:Y:S01]  /*2d10*/  F2FP.F16.F32.PACK_AB R69, R216.reuse, R69 ;  /* 0x00000045d845723e */ /* 0x040fe200000000ff */
[----:B------:R-:W-:Y:S01]  /*2d20*/  FMUL.FTZ R216, R216, UR6 ;  /* 0x00000006d8d87c20 */ /* 0x000fe20008410000 */
[----:B------:R-:W-:Y:S02]  /*2d30*/  FSEL R75, R75, RZ, P1 ;  /* 0x000000ff4b4b7208 */ /* 0x000fe40000800000 */
[----:B------:R-:W-:Y:S02]  /*2d40*/  FSEL R72, R72, RZ, P3 ;  /* 0x000000ff48487208 */ /* 0x000fe40001800000 */
[----:B------:R-:W-:Y:S02]  /*2d50*/  FSEL R74, R74, RZ, P6 ;  /* 0x000000ff4a4a7208 */ /* 0x000fe40003000000 */
[----:B------:R-:W-:-:S02]  /*2d60*/  FSEL R73, R73, RZ, P5 ;  /* 0x000000ff49497208 */ /* 0x000fc40002800000 */
[C---:B------:R-:W-:Y:S02]  /*2d70*/  LOP3.LUT P1, RZ, R250.reuse, 0xff0000, RZ, 0xc0, !PT ;  /* 0x00ff0000faff7812 */ /* 0x040fe4000782c0ff */
[C---:B------:R-:W-:Y:S02]  /*2d80*/  LOP3.LUT P3, RZ, R250.reuse, 0xff000000, RZ, 0xc0, !PT ;  /* 0xff000000faff7812 */ /* 0x040fe4000786c0ff */
[C---:B------:R-:W-:Y:S02]  /*2d90*/  LOP3.LUT P6, RZ, R250.reuse, 0xff, RZ, 0xc0, !PT ;  /* 0x000000fffaff7812 */ /* 0x040fe400078cc0ff */
[----:B------:R-:W-:Y:S02]  /*2da0*/  LOP3.LUT P5, RZ, R250, 0xff00, RZ, 0xc0, !PT ;  /* 0x0000ff00faff7812 */ /* 0x000fe400078ac0ff */
[----:B------:R-:W-:Y:S02]  /*2db0*/  F2FP.F16.F32.PACK_AB R68, R77, R68 ;  /* 0x000000444d44723e */ /* 0x000fe400000000ff */
[----:B------:R-:W-:-:S02]  /*2dc0*/  FSEL R78, R78, RZ, P1 ;  /* 0x000000ff4e4e7208 */ /* 0x000fc40000800000 */
[----:B------:R-:W-:Y:S02]  /*2dd0*/  FSEL R79, R216, RZ, P3 ;  /* 0x000000ffd84f7208 */ /* 0x000fe40001800000 */
[----:B------:R-:W-:Y:S02]  /*2de0*/  FSEL R0, R0, RZ, P6 ;  /* 0x000000ff00007208 */ /* 0x000fe40003000000 */
[----:B------:R-:W-:Y:S02]  /*2df0*/  FSEL R77, R76, RZ, P5 ;  /* 0x000000ff4c4d7208 */ /* 0x000fe40002800000 */
[----:B------:R-:W-:Y:S02]  /*2e00*/  F2FP.F16.F32.PACK_AB R75, R75, R72 ;  /* 0x000000484b4b723e */ /* 0x000fe400000000ff */
[----:B------:R-:W-:Y:S02]  /*2e10*/  F2FP.F16.F32.PACK_AB R74, R73, R74 ;  /* 0x0000004a494a723e */ /* 0x000fe400000000ff */
[----:B------:R-:W-:-:S02]  /*2e20*/  F2FP.F16.F32.PACK_AB R73, R79, R78 ;  /* 0x0000004e4f49723e */ /* 0x000fc400000000ff */
[----:B------:R-:W-:Y:S01]  /*2e30*/  F2FP.F16.F32.PACK_AB R72, R77, R0 ;  /* 0x000000004d48723e */ /* 0x000fe200000000ff */
[----:B------:R-:W-:Y:S06]  /*2e40*/  BRA `(.L_x_513) ;  /* 0x0000001c00547947 */ /* 0x000fec0003800000 */
.L_x_511:
        /* <DEDUP_REMOVED lines=11> */
[----:B------:R-:W-:Y:S01]  /*2f00*/  FFMA.FTZ R73, R0, R240, R237 ;  /* 0x000000f000497223 */ /* 0x000fe200000100ed */
[--C-:B-----5:R-:W-:Y:S02]  /*2f10*/  HADD2.F32 R74, -RZ, R59.reuse.H1_H1 ;  /* 0x3000003bff4a7230 */ /* 0x120fe40000004100 */
[----:B------:R-:W-:Y:S01]  /*2f20*/  FADD.FTZ R215, R214, -R215 ;  /* 0x800000d7d6d77221 */ /* 0x000fe20000010000 */
[----:B------:R-:W-:-:S02]  /*2f30*/  HADD2.F32 R72, -RZ, R59.H0_H0 ;  /* 0x2000003bff487230 */ /* 0x000fc40000004100 */
[----:B------:R-:W-:Y:S01]  /*2f40*/  FADD.FTZ R77, R107, -R76 ;  /* 0x8000004c6b4d7221 */ /* 0x000fe20000010000 */
[--C-:B------:R-:W-:Y:S02]  /*2f50*/  HADD2.F32 R0, -RZ, R58.reuse.H0_H0 ;  /* 0x2000003aff007230 */ /* 0x100fe40000004100 */
[-CC-:B------:R-:W-:Y:S01]  /*2f60*/  FFMA.FTZ R219, R219, R240.reuse, R237.reuse ;  /* 0x000000f0dbdb7223 */ /* 0x180fe200000100ed */
[----:B------:R-:W-:Y:S02]  /*2f70*/  HADD2.F32 R76, -RZ, R58.H1_H1 ;  /* 0x3000003aff4c7230 */ /* 0x000fe40000004100 */
[-CC-:B------:R-:W-:Y:S01]  /*2f80*/  FFMA.FTZ R217, R217, R240.reuse, R237.reuse ;  /* 0x000000f0d9d97223 */ /* 0x180fe200000100ed */
[----:B------:R-:W-:Y:S01]  /*2f90*/  FFMA.FTZ R221, R221, R240, R237 ;  /* 0x000000f0dddd7223 */ /* 0x000fe200000100ed */
[C---:B------:R-:W-:Y:S01]  /*2fa0*/  FFMA.FTZ R79, R211.reuse, R79, R74 ;  /* 0x0000004fd34f7223 */ /* 0x040fe2000001004a */
[C---:B------:R-:W-:Y:S01]  /*2fb0*/  FFMA.FTZ R78, R211.reuse, R75, R72 ;  /* 0x0000004bd34e7223 */ /* 0x040fe20000010048 */
[----:B------:R-:W-:Y:S01]  /*2fc0*/  FFMA.FTZ R74, R211, R215, R0 ;  /* 0x000000d7d34a7223 */ /* 0x000fe20000010000 */
[----:B------:R-:W-:Y:S01]  /*2fd0*/  FADD.FTZ R81, R222, -R73 ;  /* 0x80000049de517221 */ /* 0x000fe20000010000 */
[----:B------:R-:W-:-:S02]  /*2fe0*/  HADD2.F32 R75, -RZ, R57.H0_H0 ;  /* 0x20000039ff4b7230 */ /* 0x000fc40000004100 */
[----:B------:R-:W-:Y:S01]  /*2ff0*/  FADD.FTZ R218, R218, -R219 ;  /* 0x800000dbdada7221 */ /* 0x000fe20000010000 */
[----:B------:R-:W-:Y:S02]  /*3000*/  HADD2.F32 R72, -RZ, R57.H1_H1 ;  /* 0x30000039ff487230 */ /* 0x000fe40000004100 */
[----:B------:R-:W-:Y:S01]  /*3010*/  FADD.FTZ R217, R216, -R217 ;  /* 0x800000d9d8d97221 */ /* 0x000fe20000010000 */
[--C-:B------:R-:W-:Y:S02]  /*3020*/  HADD2.F32 R0, -RZ, R56.reuse.H0_H0 ;  /* 0x20000038ff007230 */ /* 0x100fe40000004100 */
[----:B------:R-:W-:Y:S01]  /*3030*/  FFMA.FTZ R77, R211, R77, R76 ;  /* 0x0000004dd34d7223 */ /* 0x000fe2000001004c */
[----:B------:R-:W-:Y:S01]  /*3040*/  HADD2.F32 R73, -RZ, R56.H1_H1 ;  /* 0x30000038ff497230 */ /* 0x000fe20000004100 */
[----:B------:R-:W-:Y:S01]  /*3050*/  ISETP.GE.U32.AND P1, PT, R250, RZ, PT ;  /* 0x000000fffa00720c */ /* 0x000fe20003f26070 */
[----:B------:R-:W-:Y:S01]  /*3060*/  FADD.FTZ R220, R220, -R221 ;  /* 0x800000dddcdc7221 */ /* 0x000fe20000010000 */
[----:B------:R-:W-:Y:S01]  /*3070*/  FMUL.FTZ R74, R74, UR6 ;  /* 0x000000064a4a7c20 */ /* 0x000fe20008410000 */
[----:B------:R-:W-:Y:S01]  /*3080*/  LOP3.LUT P5, RZ, R251, 0xff, RZ, 0xc0, !PT ;  /* 0x000000fffbff7812 */ /* 0x000fe200078ac0ff */
[----:B------:R-:W-:Y:S01]  /*3090*/  FMUL.FTZ R79, R79, UR6 ;  /* 0x000000064f4f7c20 */ /* 0x000fe20008410000 */
[----:B------:R-:W-:Y:S01]  /*30a0*/  FMUL.FTZ R78, R78, UR6 ;  /* 0x000000064e4e7c20 */ /* 0x000fe20008410000 */
[C---:B------:R-:W-:Y:S01]  /*30b0*/  FFMA.FTZ R75, R211.reuse, R218, R75 ;  /* 0x000000dad34b7223 */ /* 0x040fe2000001004b */
[----:B------:R-:W-:Y:S01]  /*30c0*/  FFMA.FTZ R72, R211, R217, R72 ;  /* 0x000000d9d3487223 */ /* 0x000fe20000010048 */
[----:B------:R-:W-:Y:S01]  /*30d0*/  LOP3.LUT P3, RZ, R251, 0xff0000, RZ, 0xc0, !PT ;  /* 0x00ff0000fbff7812 */ /* 0x000fe2000786c0ff */
[----:B------:R-:W-:Y:S01]  /*30e0*/  FMUL.FTZ R77, R77, UR6 ;  /* 0x000000064d4d7c20 */ /* 0x000fe20008410000 */
[----:B------:R-:W-:Y:S01]  /*30f0*/  ISETP.GE.U32.AND.EX P1, PT, R251, 0x1000000, PT, P1 ;  /* 0x01000000fb00780c */ /* 0x000fe20003f26110 */
[C---:B------:R-:W-:Y:S01]  /*3100*/  FFMA.FTZ R0, R211.reuse, R81, R0 ;  /* 0x00000051d3007223 */ /* 0x040fe20000010000 */
[----:B------:R-:W-:Y:S01]  /*3110*/  FFMA.FTZ R73, R211, R220, R73 ;  /* 0x000000dcd3497223 */ /* 0x000fe20000010049 */
[----:B------:R-:W-:Y:S01]  /*3120*/  LOP3.LUT P6, RZ, R251, 0xff00, RZ, 0xc0, !PT ;  /* 0x0000ff00fbff7812 */ /* 0x000fe200078cc0ff */
[----:B------:R-:W-:Y:S01]  /*3130*/  FMUL.FTZ R75, R75, UR6 ;  /* 0x000000064b4b7c20 */ /* 0x000fe20008410000 */
[----:B------:R-:W-:Y:S01]  /*3140*/  FSEL R76, R74, RZ, P5 ;  /* 0x000000ff4a4c7208 */ /* 0x000fe20002800000 */
[----:B------:R-:W-:Y:S01]  /*3150*/  FMUL.FTZ R74, R72, UR6 ;  /* 0x00000006484a7c20 */ /* 0x000fe20008410000 */
[----:B------:R-:W-:Y:S01]  /*3160*/  FSEL R83, R79, RZ, P1 ;  /* 0x000000ff4f537208 */ /* 0x000fe20000800000 */
[----:B------:R-:W-:Y:S01]  /*3170*/  FMUL.FTZ R0, R0, UR6 ;  /* 0x0000000600007c20 */ /* 0x000fe20008410000 */
[----:B------:R-:W-:Y:S01]  /*3180*/  FSEL R78, R78, RZ, P3 ;  /* 0x000000ff4e4e7208 */ /* 0x000fe20001800000 */
[----:B------:R-:W-:Y:S01]  /*3190*/  FMUL.FTZ R73, R73, UR6 ;  /* 0x0000000649497c20 */ /* 0x000fe20008410000 */
[----:B------:R-:W-:-:S02]  /*31a0*/  LOP3.LUT P1, RZ, R250, 0xff0000, RZ, 0xc0, !PT ;  /* 0x00ff0000faff7812 */ /* 0x000fc4000782c0ff */
[C---:B------:R-:W-:Y:S02]  /*31b0*/  LOP3.LUT P3, RZ, R250.reuse, 0xff000000, RZ, 0xc0, !PT ;  /* 0xff000000faff7812 */ /* 0x040fe4000786c0ff */
[----:B------:R-:W-:Y:S02]  /*31c0*/  FSEL R81, R77, RZ, P6 ;  /* 0x000000ff4d517208 */ /* 0x000fe40003000000 */
        /* <DEDUP_REMOVED lines=11> */
.L_x_514:
[-CC-:B------:R-:W-:Y:S01]  /*3280*/  FFMA.FTZ R69, R106, R240.reuse, R237.reuse ;  /* 0x000000f06a457223 */ /* 0x180fe200000100ed */
[-CC-:B------:R-:W-:Y:S01]  /*3290*/  FFMA.FTZ R215, R215, R240.reuse, R237.reuse ;  /* 0x000000f0d7d77223 */ /* 0x180fe200000100ed */
[-C--:B------:R-:W-:Y:S01]  /*32a0*/  FFMA.FTZ R68, R105, R240.reuse, R237 ;  /* 0x000000f069447223 */ /* 0x080fe200000100ed */
[--C-:B-----5:R-:W-:Y:S02]  /*32b0*/  HADD2.F32 R70, -RZ, R59.reuse.H0_H0 ;  /* 0x2000003bff467230 */ /* 0x120fe40000004100 */
[----:B------:R-:W-:Y:S01]  /*32c0*/  FADD.FTZ R104, R104, -R69 ;  /* 0x8000004568687221 */ /* 0x000fe20000010000 */
[----:B------:R-:W-:Y:S02]  /*32d0*/  HADD2.F32 R69, -RZ, R58.H0_H0 ;  /* 0x2000003aff457230 */ /* 0x000fe40000004100 */
[----:B------:R-:W-:Y:S01]  /*32e0*/  FADD.FTZ R214, R214, -R215 ;  /* 0x800000d7d6d67221 */ /* 0x000fe20000010000 */
[----:B------:R-:W-:Y:S01]  /*32f0*/  FADD.FTZ R72, R103, -R68 ;  /* 0x8000004467487221 */ /* 0x000fe20000010000 */
[----:B------:R-:W-:Y:S01]  /*3300*/  FFMA.FTZ R68, R213, R240, R237 ;  /* 0x000000f0d5447223 */ /* 0x000fe200000100ed */
[C---:B------:R-:W-:Y:S01]  /*3310*/  FFMA.FTZ R71, R211.reuse, R104, R70 ;  /* 0x00000068d3477223 */ /* 0x040fe20000010046 */
[----:B------:R-:W-:Y:S01]  /*3320*/  FFMA.FTZ R70, R211, R214, R69 ;  /* 0x000000d6d3467223 */ /* 0x000fe20000010045 */
[----:B------:R-:W-:-:S02]  /*3330*/  HADD2.F32 R75, -RZ, R59.H1_H1 ;  /* 0x3000003bff4b7230 */ /* 0x000fc40000004100 */
[-CC-:B------:R-:W-:Y:S01]  /*3340*/  FFMA.FTZ R219, R219, R240.reuse, R237.reuse ;  /* 0x000000f0dbdb7223 */ /* 0x180fe200000100ed */
[----:B------:R-:W-:Y:S02]  /*3350*/  HADD2.F32 R73, -RZ, R58.H1_H1 ;  /* 0x3000003aff497230 */ /* 0x000fe40000004100 */
[-CC-:B------:R-:W-:Y:S01]  /*3360*/  FFMA.FTZ R217, R217, R240.reuse, R237.reuse ;  /* 0x000000f0d9d97223 */ /* 0x180fe200000100ed */
[-CC-:B------:R-:W-:Y:S01]  /*3370*/  FFMA.FTZ R69, R0, R240.reuse, R237.reuse ;  /* 0x000000f000457223 */ /* 0x180fe200000100ed */
[----:B------:R-:W-:Y:S01]  /*3380*/  FADD.FTZ R68, R107, -R68 ;  /* 0x800000446b447221 */ /* 0x000fe20000010000 */
[----:B------:R-:W-:Y:S01]  /*3390*/  FFMA.FTZ R221, R221, R240, R237 ;  /* 0x000000f0dddd7223 */ /* 0x000fe200000100ed */
[--C-:B------:R-:W-:Y:S02]  /*33a0*/  HADD2.F32 R0, -RZ, R57.reuse.H0_H0 ;  /* 0x20000039ff007230 */ /* 0x100fe40000004100 */
[----:B------:R-:W-:Y:S01]  /*33b0*/  FADD.FTZ R218, R218, -R219 ;  /* 0x800000dbdada7221 */ /* 0x000fe20000010000 */
[----:B------:R-:W-:-:S02]  /*33c0*/  HADD2.F32 R79, -RZ, R57.H1_H1 ;  /* 0x30000039ff4f7230 */ /* 0x000fc40000004100 */
[----:B------:R-:W-:Y:S01]  /*33d0*/  FADD.FTZ R216, R216, -R217 ;  /* 0x800000d9d8d87221 */ /* 0x000fe20000010000 */
[----:B------:R-:W-:Y:S01]  /*33e0*/  FADD.FTZ R222, R222, -R69 ;  /* 0x80000045dede7221 */ /* 0x000fe20000010000 */
[C---:B------:R-:W-:Y:S01]  /*33f0*/  FFMA.FTZ R76, R211.reuse, R72, R75 ;  /* 0x00000048d34c7223 */ /* 0x040fe2000001004b */
[C---:B------:R-:W-:Y:S01]  /*3400*/  FFMA.FTZ R81, R211.reuse, R68, R73 ;  /* 0x00000044d3517223 */ /* 0x040fe20000010049 */
[--C-:B------:R-:W-:Y:S01]  /*3410*/  HADD2.F32 R69, -RZ, R56.reuse.H0_H0 ;  /* 0x20000038ff457230 */ /* 0x100fe20000004100 */
[----:B------:R-:W-:Y:S01]  /*3420*/  ISETP.GE.U32.AND P1, PT, R250, RZ, PT ;  /* 0x000000fffa00720c */ /* 0x000fe20003f26070 */
[----:B------:R-:W-:Y:S02]  /*3430*/  HADD2.F32 R77, -RZ, R56.H1_H1 ;  /* 0x30000038ff4d7230 */ /* 0x000fe40000004100 */
        /* <DEDUP_REMOVED lines=13> */
[----:B------:R-:W-:-:S02]  /*3510*/  LOP3.LUT P5, RZ, R251, 0xff00, RZ, 0xc0, !PT ;  /* 0x0000ff00fbff7812 */ /* 0x000fc400078ac0ff */
[----:B------:R-:W-:Y:S01]  /*3520*/  F2FP.F16.F32.PACK_AB R71, R76, R71 ;  /* 0x000000474c47723e */ /* 0x000fe200000000ff */
[----:B------:R-:W-:Y:S01]  /*3530*/  FMUL.FTZ R76, R77, UR6 ;  /* 0x000000064d4c7c20 */ /* 0x000fe20008410000 */
[C---:B------:R-:W-:Y:S01]  /*3540*/  F2FP.F16.F32.PACK_AB R69, R79.reuse, R0 ;  /* 0x000000004f45723e */ /* 0x040fe200000000ff */
[----:B------:R-:W-:Y:S01]  /*3550*/  FMUL.FTZ R79, R79, UR6 ;  /* 0x000000064f4f7c20 */ /* 0x000fe20008410000 */
[----:B------:R-:W-:Y:S01]  /*3560*/  FSEL R75, R75, RZ, P1 ;  /* 0x000000ff4b4b7208 */ /* 0x000fe20000800000 */
[----:B------:R-:W-:Y:S01]  /*3570*/  FMUL.FTZ R0, R68, UR6 ;  /* 0x0000000644007c20 */ /* 0x000fe20008410000 */
        /* <DEDUP_REMOVED lines=18> */
.L_x_510:
        /* <DEDUP_REMOVED lines=13> */
[----:B------:R-:W-:Y:S01]  /*3770*/  FADD.FTZ R104, R104, -R53 ;  /* 0x8000003568687221 */ /* 0x000fe20000010000 */
[----:B------:R-:W-:Y:S01]  /*3780*/  FADD.FTZ R214, R214, -R215 ;  /* 0x800000d7d6d67221 */ /* 0x000fe20000010000 */
[----:B-----5:R-:W-:Y:S01]  /*3790*/  ISETP.GE.U32.AND P1, PT, R250, RZ, PT ;  /* 0x000000fffa00720c */ /* 0x020fe20003f26070 */
[----:B------:R-:W-:Y:S01]  /*37a0*/  FMUL.FTZ R54, R211, R54 ;  /* 0x00000036d3367220 */ /* 0x000fe20000410000 */
[----:B------:R-:W-:Y:S01]  /*37b0*/  FFMA.FTZ R219, R219, R240, R237 ;  /* 0x000000f0dbdb7223 */ /* 0x000fe200000100ed */
[----:B------:R-:W-:Y:S01]  /*37c0*/  FMUL.FTZ R104, R211, R104 ;  /* 0x00000068d3687220 */ /* 0x000fe20000410000 */
[----:B------:R-:W-:Y:S01]  /*37d0*/  FADD.FTZ R52, R107, -R52 ;  /* 0x800000346b347221 */ /* 0x000fe20000010000 */
[----:B------:R-:W-:Y:S01]  /*37e0*/  FMUL.FTZ R54, R54, UR6 ;  /* 0x0000000636367c20 */ /* 0x000fe20008410000 */
[----:B------:R-:W-:Y:S01]  /*37f0*/  ISETP.GE.U32.AND.EX P5, PT, R251, 0x1000000, PT, P1 ;  /* 0x01000000fb00780c */ /* 0x000fe20003fa6110 */
[----:B------:R-:W-:Y:S01]  /*3800*/  FMUL.FTZ R214, R211, R214 ;  /* 0x000000d6d3d67220 */ /* 0x000fe20000410000 */
[----:B------:R-:W-:Y:S01]  /*3810*/  FADD.FTZ R218, R218, -R219 ;  /* 0x800000dbdada7221 */ /* 0x000fe20000010000 */
[----:B------:R-:W-:Y:S01]  /*3820*/  ISETP.GE.U32.AND P1, PT, R138, RZ, PT ;  /* 0x000000ff8a00720c */ /* 0x000fe20003f26070 */
[----:B------:R-:W-:Y:S01]  /*3830*/  FMUL.FTZ R104, R104, UR6 ;  /* 0x0000000668687c20 */ /* 0x000fe20008410000 */
[----:B------:R-:W-:Y:S01]  /*3840*/  LOP3.LUT P6, RZ, R139, 0xff0000, RZ, 0xc0, !PT ;  /* 0x00ff00008bff7812 */ /* 0x000fe200078cc0ff */
[----:B------:R-:W-:Y:S01]  /*3850*/  FMUL.FTZ R53, R211, R52 ;  /* 0x00000034d3357220 */ /* 0x000fe20000410000 */
[----:B------:R-:W-:Y:S01]  /*3860*/  FSEL R72, R54, RZ, P5 ;  /* 0x000000ff36487208 */ /* 0x000fe20002800000 */
[----:B------:R-:W-:Y:S01]  /*3870*/  FMUL.FTZ R214, R214, UR6 ;  /* 0x00000006d6d67c20 */ /* 0x000fe20008410000 */
[----:B------:R-:W-:Y:S01]  /*3880*/  LOP3.LUT P3, RZ, R251, 0xff0000, RZ, 0xc0, !PT ;  /* 0x00ff0000fbff7812 */ /* 0x000fe2000786c0ff */
[----:B------:R-:W-:Y:S01]  /*3890*/  FMUL.FTZ R218, R211, R218 ;  /* 0x000000dad3da7220 */ /* 0x000fe20000410000 */
[----:B------:R-:W-:Y:S01]  /*38a0*/  LOP3.LUT P5, RZ, R251, 0xff, RZ, 0xc0, !PT ;  /* 0x000000fffbff7812 */ /* 0x000fe200078ac0ff */
[-CC-:B------:R-:W-:Y:S01]  /*38b0*/  FFMA.FTZ R217, R217, R240.reuse, R237.reuse ;  /* 0x000000f0d9d97223 */ /* 0x180fe200000100ed */
[----:B------:R-:W-:Y:S01]  /*38c0*/  ISETP.GE.U32.AND.EX P1, PT, R139, 0x1000000, PT, P1 ;  /* 0x010000008b00780c */ /* 0x000fe20003f26110 */
[----:B------:R-:W-:Y:S01]  /*38d0*/  FMUL.FTZ R53, R53, UR6 ;  /* 0x0000000635357c20 */ /* 0x000fe20008410000 */
[----:B------:R-:W-:Y:S01]  /*38e0*/  FSEL R55, R104, RZ, P6 ;  /* 0x000000ff68377208 */ /* 0x000fe20003000000 */
[-C--:B------:R-:W-:Y:S01]  /*38f0*/  FFMA.FTZ R73, R0, R240.reuse, R237 ;  /* 0x000000f000497223 */ /* 0x080fe200000100ed */
[----:B------:R-:W-:Y:S01]  /*3900*/  FSEL R75, R104, RZ, P3 ;  /* 0x000000ff684b7208 */ /* 0x000fe20001800000 */
[----:B------:R-:W-:Y:S01]  /*3910*/  FMUL.FTZ R218, R218, UR6 ;  /* 0x00000006dada7c20 */ /* 0x000fe20008410000 */
[----:B------:R-:W-:Y:S01]  /*3920*/  LOP3.LUT P6, RZ, R251, 0xff00, RZ, 0xc0, !PT ;  /* 0x0000ff00fbff7812 */ /* 0x000fe200078cc0ff */
[----:B------:R-:W-:Y:S01]  /*3930*/  FADD.FTZ R216, R216, -R217 ;  /* 0x800000d9d8d87221 */ /* 0x000fe20000010000 */
[----:B------:R-:W-:Y:S01]  /*3940*/  FSEL R52, R54, RZ, P1 ;  /* 0x000000ff36347208 */ /* 0x000fe20000800000 */
[----:B------:R-:W-:Y:S01]  /*3950*/  FFMA.FTZ R221, R221, R240, R237 ;  /* 0x000000f0dddd7223 */ /* 0x000fe200000100ed */
[----:B------:R-:W-:Y:S01]  /*3960*/  FSEL R74, R214, RZ, P5 ;  /* 0x000000ffd64a7208 */ /* 0x000fe20002800000 */
[----:B------:R-:W-:Y:S01]  /*3970*/  FADD.FTZ R222, R222, -R73 ;  /* 0x80000049dede7221 */ /* 0x000fe20000010000 */
[----:B------:R-:W-:Y:S01]  /*3980*/  LOP3.LUT P3, RZ, R139, 0xff, RZ, 0xc0, !PT ;  /* 0x000000ff8bff7812 */ /* 0x000fe2000786c0ff */
[----:B------:R-:W-:Y:S01]  /*3990*/  FMUL.FTZ R216, R211, R216 ;  /* 0x000000d8d3d87220 */ /* 0x000fe20000410000 */
[----:B------:R-:W-:Y:S01]  /*39a0*/  LOP3.LUT P1, RZ, R139, 0xff00, RZ, 0xc0, !PT ;  /* 0x0000ff008bff7812 */ /* 0x000fe2000782c0ff */
[----:B------:R-:W-:Y:S01]  /*39b0*/  FADD.FTZ R220, R220, -R221 ;  /* 0x800000dddcdc7221 */ /* 0x000fe20000010000 */
[----:B------:R-:W-:Y:S01]  /*39c0*/  LOP3.LUT P5, RZ, R250, 0xff0000, RZ, 0xc0, !PT ;  /* 0x00ff0000faff7812 */ /* 0x000fe200078ac0ff */
[----:B------:R-:W-:Y:S01]  /*39d0*/  FMUL.FTZ R216, R216, UR6 ;  /* 0x00000006d8d87c20 */ /* 0x000fe20008410000 */
[----:B------:R-:W-:Y:S01]  /*39e0*/  FSEL R77, R53, RZ, P6 ;  /* 0x000000ff354d7208 */ /* 0x000fe20003000000 */
[C---:B------:R-:W-:Y:S01]  /*39f0*/  FMUL.FTZ R220, R211.reuse, R220 ;  /* 0x000000dcd3dc7220 */ /* 0x040fe20000410000 */
[----:B------:R-:W-:Y:S01]  /*3a00*/  FSEL R54, R214, RZ, P3 ;  /* 0x000000ffd6367208 */ /* 0x000fe20001800000 */
[----:B------:R-:W-:Y:S01]  /*3a10*/  FMUL.FTZ R222, R211, R222 ;  /* 0x000000ded3de7220 */ /* 0x000fe20000410000 */
[----:B------:R-:W-:Y:S01]  /*3a20*/  FSEL R53, R53, RZ, P1 ;  /* 0x000000ff35357208 */ /* 0x000fe20000800000 */
[----:B------:R-:W-:Y:S01]  /*3a30*/  FMUL.FTZ R220, R220, UR6 ;  /* 0x00000006dcdc7c20 */ /* 0x000fe20008410000 */
[----:B------:R-:W-:Y:S01]  /*3a40*/  FSEL R73, R218, RZ, P5 ;  /* 0x000000ffda497208 */ /* 0x000fe20002800000 */
[----:B------:R-:W-:Y:S01]  /*3a50*/  FMUL.FTZ R222, R222, UR6 ;  /* 0x00000006dede7c20 */ /* 0x000fe20008410000 */
[----:B------:R-:W-:-:S02]  /*3a60*/  LOP3.LUT P5, RZ, R138, 0xff0000, RZ, 0xc0, !PT ;  /* 0x00ff00008aff7812 */ /* 0x000fc400078ac0ff */
[----:B------:R-:W-:Y:S02]  /*3a70*/  F2FP.F16.F32.PACK_AB R54, R53, R54 ;  /* 0x000000363536723e */ /* 0x000fe400000000ff */
[----:B------:R-:W-:Y:S02]  /*3a80*/  FSEL R53, R218, RZ, P5 ;  /* 0x000000ffda357208 */ /* 0x000fe40002800000 */
[----:B------:R-:W-:Y:S02]  /*3a90*/  LOP3.LUT P3, RZ, R250, 0xff000000, RZ, 0xc0, !PT ;  /* 0xff000000faff7812 */ /* 0x000fe4000786c0ff */
[----:B------:R-:W-:Y:S02]  /*3aa0*/  LOP3.LUT P5, RZ, R138, 0xff000000, RZ, 0xc0, !PT ;  /* 0xff0000008aff7812 */ /* 0x000fe400078ac0ff */
[C---:B------:R-:W-:Y:S02]  /*3ab0*/  FSEL R76, R216.reuse, RZ, P3 ;  /* 0x000000ffd84c7208 */ /* 0x040fe40001800000 */
[----:B------:R-:W-:-:S02]  /*3ac0*/  FSEL R0, R216, RZ, P5 ;  /* 0x000000ffd8007208 */ /* 0x000fc40002800000 */
[C---:B------:R-:W-:Y:S02]  /*3ad0*/  LOP3.LUT P6, RZ, R250.reuse, 0xff00, RZ, 0xc0, !PT ;  /* 0x0000ff00faff7812 */ /* 0x040fe400078cc0ff */
[----:B------:R-:W-:Y:S02]  /*3ae0*/  LOP3.LUT P1, RZ, R250, 0xff, RZ, 0xc0, !PT ;  /* 0x000000fffaff7812 */ /* 0x000fe4000782c0ff */
[C---:B------:R-:W-:Y:S02]  /*3af0*/  LOP3.LUT P3, RZ, R138.reuse, 0xff00, RZ, 0xc0, !PT ;  /* 0x0000ff008aff7812 */ /* 0x040fe4000786c0ff */
[----:B------:R-:W-:Y:S02]  /*3b00*/  LOP3.LUT P5, RZ, R138, 0xff, RZ, 0xc0, !PT ;  /* 0x000000ff8aff7812 */ /* 0x000fe400078ac0ff */
[----:B------:R-:W-:Y:S02]  /*3b10*/  F2FP.F16.F32.PACK_AB R55, R52, R55 ;  /* 0x000000373437723e */ /* 0x000fe400000000ff */
[----:B------:R-:W-:-:S02]  /*3b20*/  F2FP.F16.F32.PACK_AB R75, R72, R75 ;  /* 0x0000004b484b723e */ /* 0x000fc400000000ff */
[----:B------:R-:W-:Y:S02]  /*3b30*/  F2FP.F16.F32.PACK_AB R74, R77, R74 ;  /* 0x0000004a4d4a723e */ /* 0x000fe400000000ff */
[C---:B------:R-:W-:Y:S02]  /*3b40*/  FSEL R79, R220.reuse, RZ, P6 ;  /* 0x000000ffdc4f7208 */ /* 0x040fe40003000000 */
[----:B------:R-:W-:Y:S02]  /*3b50*/  FSEL R77, R220, RZ, P3 ;  /* 0x000000ffdc4d7208 */ /* 0x000fe40001800000 */
[C---:B------:R-:W-:Y:S02]  /*3b60*/  FSEL R52, R222.reuse, RZ, P5 ;  /* 0x000000ffde347208 */ /* 0x040fe40002800000 */
[----:B------:R-:W-:Y:S02]  /*3b70*/  FSEL R72, R222, RZ, P1 ;  /* 0x000000ffde487208 */ /* 0x000fe40000800000 */
[----:B------:R-:W-:-:S02]  /*3b80*/  F2FP.F16.F32.PACK_AB R53, R0, R53 ;  /* 0x000000350035723e */ /* 0x000fc400000000ff */
[----:B------:R-:W-:Y:S02]  /*3b90*/  F2FP.F16.F32.PACK_AB R73, R76, R73 ;  /* 0x000000494c49723e */ /* 0x000fe400000000ff */
[----:B------:R-:W-:Y:S02]  /*3ba0*/  F2FP.F16.F32.PACK_AB R52, R77, R52 ;  /* 0x000000344d34723e */ /* 0x000fe400000000ff */
[----:B------:R-:W-:Y:S01]  /*3bb0*/  F2FP.F16.F32.PACK_AB R72, R79, R72 ;  /* 0x000000484f48723e */ /* 0x000fe200000000ff */
[----:B------:R-:W-:Y:S06]  /*3bc0*/  BRA `(.L_x_513) ;  /* 0x0000000c00f47947 */ /* 0x000fec0003800000 */
.L_x_516:
[-CC-:B------:R-:W-:Y:S01]  /*3bd0*/  FFMA.FTZ R53, R106, R240.reuse, R237.reuse ;  /* 0x000000f06a357223 */ /* 0x180fe200000100ed */
[-CC-:B------:R-:W-:Y:S01]  /*3be0*/  FFMA.FTZ R54, R105, R240.reuse, R237.reuse ;  /* 0x000000f069367223 */ /* 0x180fe200000100ed */
[-CC-:B------:R-:W-:Y:S01]  /*3bf0*/  FFMA.FTZ R52, R213, R240.reuse, R237.reuse ;  /* 0x000000f0d5347223 */ /* 0x180fe200000100ed */
[----:B------:R-:W-:Y:S01]  /*3c00*/  FFMA.FTZ R215, R215, R240, R237 ;  /* 0x000000f0d7d77223 */ /* 0x000fe200000100ed */
[----:B------:R-:W-:Y:S01]  /*3c10*/  FADD.FTZ R104, R104, -R53 ;  /* 0x8000003568687221 */ /* 0x000fe20000010000 */
[----:B------:R-:W-:Y:S01]  /*3c20*/  FADD.FTZ R54, R103, -R54 ;  /* 0x8000003667367221 */ /* 0x000fe20000010000 */
[----:B-----5:R-:W-:Y:S01]  /*3c30*/  LOP3.LUT P6, RZ, R251, 0xff0000, RZ, 0xc0, !PT ;  /* 0x00ff0000fbff7812 */ /* 0x020fe200078cc0ff */
[----:B------:R-:W-:Y:S01]  /*3c40*/  FADD.FTZ R52, R107, -R52 ;  /* 0x800000346b347221 */ /* 0x000fe20000010000 */
[----:B------:R-:W-:Y:S01]  /*3c50*/  FMUL.FTZ R71, R211, R104 ;  /* 0x00000068d3477220 */ /* 0x000fe20000410000 */
[----:B------:R-:W-:Y:S01]  /*3c60*/  LOP3.LUT P5, RZ, R139, 0xff0000, RZ, 0xc0, !PT ;  /* 0x00ff00008bff7812 */ /* 0x000fe200078ac0ff */
[----:B------:R-:W-:Y:S01]  /*3c70*/  FMUL.FTZ R72, R211, R54 ;  /* 0x00000036d3487220 */ /* 0x000fe20000410000 */
[----:B------:R-:W-:Y:S01]  /*3c80*/  ISETP.GE.U32.AND P1, PT, R250, RZ, PT ;  /* 0x000000fffa00720c */ /* 0x000fe20003f26070 */
[----:B------:R-:W-:Y:S01]  /*3c90*/  FMUL.FTZ R53, R71, UR6 ;  /* 0x0000000647357c20 */ /* 0x000fe20008410000 */
[----:B------:R-:W-:Y:S01]  /*3ca0*/  ISETP.GE.U32.AND P3, PT, R138, RZ, PT ;  /* 0x000000ff8a00720c */ /* 0x000fe20003f66070 */
[----:B------:R-:W-:Y:S01]  /*3cb0*/  FADD.FTZ R214, R214, -R215 ;  /* 0x800000d7d6d67221 */ /* 0x000fe20000010000 */
[----:B------:R-:W-:Y:S01]  /*3cc0*/  FFMA.FTZ R219, R219, R240, R237 ;  /* 0x000000f0dbdb7223 */ /* 0x000fe200000100ed */
[----:B------:R-:W-:Y:S01]  /*3cd0*/  ISETP.GE.U32.AND.EX P1, PT, R251, 0x1000000, PT, P1 ;  /* 0x01000000fb00780c */ /* 0x000fe20003f26110 */
[----:B------:R-:W-:Y:S01]  /*3ce0*/  FMUL.FTZ R73, R211, R52 ;  /* 0x00000034d3497220 */ /* 0x000fe20000410000 */
[----:B------:R-:W-:Y:S01]  /*3cf0*/  FSEL R75, R53, RZ, P6 ;  /* 0x000000ff354b7208 */ /* 0x000fe20003000000 */
[----:B------:R-:W-:Y:S01]  /*3d00*/  FMUL.FTZ R70, R211, R214 ;  /* 0x000000d6d3467220 */ /* 0x000fe20000410000 */
[----:B------:R-:W-:Y:S01]  /*3d10*/  FSEL R68, R53, RZ, P5 ;  /* 0x000000ff35447208 */ /* 0x000fe20002800000 */
[----:B------:R-:W-:Y:S01]  /*3d20*/  FMUL.FTZ R53, R72, UR6 ;  /* 0x0000000648357c20 */ /* 0x000fe20008410000 */
[----:B------:R-:W-:Y:S01]  /*3d30*/  ISETP.GE.U32.AND.EX P3, PT, R139, 0x1000000, PT, P3 ;  /* 0x010000008b00780c */ /* 0x000fe20003f66130 */
[----:B------:R-:W-:Y:S01]  /*3d40*/  FADD.FTZ R218, R218, -R219 ;  /* 0x800000dbdada7221 */ /* 0x000fe20000010000 */
[----:B------:R-:W-:Y:S01]  /*3d50*/  FMUL.FTZ R55, R73, UR6 ;  /* 0x0000000649377c20 */ /* 0x000fe20008410000 */
[----:B------:R-:W-:Y:S01]  /*3d60*/  FMUL.FTZ R52, R70, UR6 ;  /* 0x0000000646347c20 */ /* 0x000fe20008410000 */
[----:B------:R-:W-:Y:S01]  /*3d70*/  FSEL R76, R53, RZ, P1 ;  /* 0x000000ff354c7208 */ /* 0x000fe20000800000 */
[----:B------:R-:W-:Y:S01]  /*3d80*/  FFMA.FTZ R217, R217, R240, R237 ;  /* 0x000000f0d9d97223 */ /* 0x000fe200000100ed */
[----:B------:R-:W-:Y:S01]  /*3d90*/  FSEL R79, R53, RZ, P3 ;  /* 0x000000ff354f7208 */ /* 0x000fe20001800000 */
[----:B------:R-:W-:Y:S01]  /*3da0*/  FMUL.FTZ R69, R211, R218 ;  /* 0x000000dad3457220 */ /* 0x000fe20000410000 */
[----:B------:R-:W-:Y:S01]  /*3db0*/  LOP3.LUT P1, RZ, R251, 0xff00, RZ, 0xc0, !PT ;  /* 0x0000ff00fbff7812 */ /* 0x000fe2000782c0ff */
[----:B------:R-:W-:Y:S01]  /*3dc0*/  FADD.FTZ R216, R216, -R217 ;  /* 0x800000d9d8d87221 */ /* 0x000fe20000010000 */
[----:B------:R-:W-:Y:S01]  /*3dd0*/  LOP3.LUT P3, RZ, R139, 0xff00, RZ, 0xc0, !PT ;  /* 0x0000ff008bff7812 */ /* 0x000fe2000786c0ff */
[----:B------:R-:W-:Y:S01]  /*3de0*/  FFMA.FTZ R221, R221, R240, R237 ;  /* 0x000000f0dddd7223 */ /* 0x000fe200000100ed */
[----:B------:R-:W-:Y:S01]  /*3df0*/  LOP3.LUT P6, RZ, R251, 0xff, RZ, 0xc0, !PT ;  /* 0x000000fffbff7812 */ /* 0x000fe200078cc0ff */
[----:B------:R-:W-:Y:S01]  /*3e00*/  FMUL.FTZ R216, R211, R216 ;  /* 0x000000d8d3d87220 */ /* 0x000fe20000410000 */
[C---:B------:R-:W-:Y:S01]  /*3e10*/  FSEL R53, R55.reuse, RZ, P1 ;  /* 0x000000ff37357208 */ /* 0x040fe20000800000 */
[----:B------:R-:W-:Y:S01]  /*3e20*/  FADD.FTZ R220, R220, -R221 ;  /* 0x800000dddcdc7221 */ /* 0x000fe20000010000 */
[----:B------:R-:W-:Y:S01]  /*3e30*/  FSEL R77, R55, RZ, P3 ;  /* 0x000000ff374d7208 */ /* 0x000fe20001800000 */
[----:B------:R-:W-:Y:S01]  /*3e40*/  FFMA.FTZ R55, R0, R240, R237 ;  /* 0x000000f000377223 */ /* 0x000fe200000100ed */
[----:B------:R-:W-:Y:S01]  /*3e50*/  FSEL R74, R52, RZ, P6 ;  /* 0x000000ff344a7208 */ /* 0x000fe20003000000 */
[----:B------:R-:W-:Y:S01]  /*3e60*/  FMUL.FTZ R0, R69, UR6 ;  /* 0x0000000645007c20 */ /* 0x000fe20008410000 */
[----:B------:R-:W-:Y:S01]  /*3e70*/  LOP3.LUT P6, RZ, R250, 0xff0000, RZ, 0xc0, !PT ;  /* 0x00ff0000faff7812 */ /* 0x000fe200078cc0ff */
[----:B------:R-:W-:Y:S01]  /*3e80*/  FADD.FTZ R222, R222, -R55 ;  /* 0x80000037dede7221 */ /* 0x000fe20000010000 */
[----:B------:R-:W-:-:S02]  /*3e90*/  F2FP.F16.F32.PACK_AB R75, R76, R75 ;  /* 0x0000004b4c4b723e */ /* 0x000fc400000000ff */
[----:B------:R-:W-:Y:S01]  /*3ea0*/  FSEL R76, R0, RZ, P6 ;  /* 0x000000ff004c7208 */ /* 0x000fe20003000000 */
[----:B------:R-:W-:Y:S01]  /*3eb0*/  FMUL.FTZ R222, R211, R222 ;  /* 0x000000ded3de7220 */ /* 0x000fe20000410000 */
[----:B------:R-:W-:Y:S02]  /*3ec0*/  LOP3.LUT P5, RZ, R139, 0xff, RZ, 0xc0, !PT ;  /* 0x000000ff8bff7812 */ /* 0x000fe400078ac0ff */
[----:B------:R-:W-:Y:S02]  /*3ed0*/  LOP3.LUT P6, RZ, R138, 0xff0000, RZ, 0xc0, !PT ;  /* 0x00ff00008aff7812 */ /* 0x000fe400078cc0ff */
[----:B------:R-:W-:Y:S01]  /*3ee0*/  F2FP.F16.F32.PACK_AB R70, R73, R70 ;  /* 0x000000464946723e */ /* 0x000fe200000000ff */
[----:B------:R-:W-:Y:S01]  /*3ef0*/  FMUL.FTZ R73, R211, R220 ;  /* 0x000000dcd3497220 */ /* 0x000fe20000410000 */
[C---:B------:R-:W-:Y:S01]  /*3f00*/  F2FP.F16.F32.PACK_AB R69, R216.reuse, R69 ;  /* 0x00000045d845723e */ /* 0x040fe200000000ff */
[----:B------:R-:W-:Y:S01]  /*3f10*/  FMUL.FTZ R216, R216, UR6 ;  /* 0x00000006d8d87c20 */ /* 0x000fe20008410000 */
[----:B------:R-:W-:-:S02]  /*3f20*/  FSEL R54, R52, RZ, P5 ;  /* 0x000000ff34367208 */ /* 0x000fc40002800000 */
[----:B------:R-:W-:Y:S01]  /*3f30*/  FSEL R78, R0, RZ, P6 ;  /* 0x000000ff004e7208 */ /* 0x000fe20003000000 */
[----:B------:R-:W-:Y:S01]  /*3f40*/  FMUL.FTZ R0, R73, UR6 ;  /* 0x0000000649007c20 */ /* 0x000fe20008410000 */
[----:B------:R-:W-:Y:S02]  /*3f50*/  LOP3.LUT P5, RZ, R250, 0xff000000, RZ, 0xc0, !PT ;  /* 0xff000000faff7812 */ /* 0x000fe400078ac0ff */
[----:B------:R-:W-:Y:S02]  /*3f60*/  LOP3.LUT P6, RZ, R138, 0xff000000, RZ, 0xc0, !PT ;  /* 0xff0000008aff7812 */ /* 0x000fe400078cc0ff */
[----:B------:R-:W-:Y:S02]  /*3f70*/  F2FP.F16.F32.PACK_AB R55, R79, R68 ;  /* 0x000000444f37723e */ /* 0x000fe400000000ff */
[----:B------:R-:W-:Y:S01]  /*3f80*/  F2FP.F16.F32.PACK_AB R68, R73, R222 ;  /* 0x000000de4944723e */ /* 0x000fe200000000ff */
[----:B------:R-:W-:Y:S01]  /*3f90*/  FMUL.FTZ R222, R222, UR6 ;  /* 0x00000006dede7c20 */ /* 0x000fe20008410000 */
[----:B------:R-:W-:-:S02]  /*3fa0*/  FSEL R81, R216, RZ, P5 ;  /* 0x000000ffd8517208 */ /* 0x000fc40002800000 */
[----:B------:R-:W-:Y:S02]  /*3fb0*/  FSEL R73, R216, RZ, P6 ;  /* 0x000000ffd8497208 */ /* 0x000fe40003000000 */
[C---:B------:R-:W-:Y:S02]  /*3fc0*/  LOP3.LUT P1, RZ, R250.reuse, 0xff00, RZ, 0xc0, !PT ;  /* 0x0000ff00faff7812 */ /* 0x040fe4000782c0ff */
[----:B------:R-:W-:Y:S02]  /*3fd0*/  LOP3.LUT P3, RZ, R250, 0xff, RZ, 0xc0, !PT ;  /* 0x000000fffaff7812 */ /* 0x000fe4000786c0ff */
[C---:B------:R-:W-:Y:S02]  /*3fe0*/  LOP3.LUT P5, RZ, R138.reuse, 0xff00, RZ, 0xc0, !PT ;  /* 0x0000ff008aff7812 */ /* 0x040fe400078ac0ff */
[----:B------:R-:W-:Y:S02]  /*3ff0*/  LOP3.LUT P6, RZ, R138, 0xff, RZ, 0xc0, !PT ;  /* 0x000000ff8aff7812 */ /* 0x000fe400078cc0ff */
        /* <DEDUP_REMOVED lines=9> */
[----:B------:R-:W-:Y:S02]  /*4090*/  F2FP.F16.F32.PACK_AB R52, R79, R52 ;  /* 0x000000344f34723e */ /* 0x000fe400000000ff */
[----:B------:R-:W-:Y:S01]  /*40a0*/  F2FP.F16.F32.PACK_AB R72, R77, R72 ;  /* 0x000000484d48723e */ /* 0x000fe200000000ff */
[----:B------:R-:W-:Y:S06]  /*40b0*/  BRA `(.L_x_513) ;  /* 0x0000000800b87947 */ /* 0x000fec0003800000 */
.L_x_515:
[----:B------:R-:W-:Y:S01]  /*40c0*/  UMOV UR4, UR8 ;  /* 0x0000000800047c82 */ /* 0x000fe20008000000 */
[----:B------:R-:W-:Y:S01]  /*40d0*/  UMOV UR5, UR9 ;  /* 0x0000000900057c82 */ /* 0x000fe20008000000 */
[----:B------:R-:W-:-:S04]  /*40e0*/  UISETP.NE.U32.AND UP0, UPT, UR4, URZ, UPT ;  /* 0x000000ff0400728c */ /* 0x000fc8000bf05070 */
[----:B------:R-:W-:-:S09]  /*40f0*/  UISETP.NE.AND.EX UP0, UPT, UR5, URZ, UPT, UP0 ;  /* 0x000000ff0500728c */ /* 0x000fd2000bf05300 */
[----:B------:R-:W-:Y:S05]  /*4100*/  BRA.U UP0, `(.L_x_517) ;  /* 0x00000005004c7547 */ /* 0x000fea000b800000 */
[-CC-:B------:R-:W-:Y:S01]  /*4110*/  FFMA.FTZ R53, R106, R240.reuse, R237.reuse ;  /* 0x000000f06a357223 */ /* 0x180fe200000100ed */
[-CC-:B------:R-:W-:Y:S01]  /*4120*/  FFMA.FTZ R52, R105, R240.reuse, R237.reuse ;  /* 0x000000f069347223 */ /* 0x180fe200000100ed */
[--C-:B-----5:R-:W-:Y:S02]  /*4130*/  HADD2.F32 R54, -RZ, R59.reuse.H0_H0 ;  /* 0x2000003bff367230 */ /* 0x120fe40000004100 */
[-C--:B------:R-:W-:Y:S01]  /*4140*/  FFMA.FTZ R215, R215, R240.reuse, R237 ;  /* 0x000000f0d7d77223 */ /* 0x080fe200000100ed */
[----:B------:R-:W-:Y:S02]  /*4150*/  HADD2.F32 R73, -RZ, R59.H1_H1 ;  /* 0x3000003bff497230 */ /* 0x000fe40000004100 */
[----:B------:R-:W-:Y:S01]  /*4160*/  FADD.FTZ R104, R104, -R53 ;  /* 0x8000003568687221 */ /* 0x000fe20000010000 */
[----:B------:R-:W-:Y:S01]  /*4170*/  FADD.FTZ R72, R103, -R52 ;  /* 0x8000003467487221 */ /* 0x000fe20000010000 */
[----:B------:R-:W-:Y:S01]  /*4180*/  FFMA.FTZ R52, R213, R240, R237 ;  /* 0x000000f0d5347223 */ /* 0x000fe200000100ed */
[----:B------:R-:W-:-:S02]  /*4190*/  HADD2.F32 R53, -RZ, R58.H0_H0 ;  /* 0x2000003aff357230 */ /* 0x000fc40000004100 */
[C---:B------:R-:W-:Y:S01]  /*41a0*/  FFMA.FTZ R104, R211.reuse, R104, R54 ;  /* 0x00000068d3687223 */ /* 0x040fe20000010036 */
[----:B------:R-:W-:Y:S01]  /*41b0*/  FFMA.FTZ R72, R211, R72, R73 ;  /* 0x00000048d3487223 */ /* 0x000fe20000010049 */
[----:B------:R-:W-:Y:S01]  /*41c0*/  FADD.FTZ R214, R214, -R215 ;  /* 0x800000d7d6d67221 */ /* 0x000fe20000010000 */
[----:B------:R-:W-:Y:S01]  /*41d0*/  HADD2.F32 R55, -RZ, R58.H1_H1 ;  /* 0x3000003aff377230 */ /* 0x000fe20000004100 */
[----:B------:R-:W-:Y:S01]  /*41e0*/  ISETP.GE.U32.AND P1, PT, R250, RZ, PT ;  /* 0x000000fffa00720c */ /* 0x000fe20003f26070 */
[----:B------:R-:W-:Y:S01]  /*41f0*/  FADD.FTZ R52, R107, -R52 ;  /* 0x800000346b347221 */ /* 0x000fe20000010000 */
[----:B------:R-:W-:Y:S01]  /*4200*/  ISETP.GE.U32.AND P3, PT, R138, RZ, PT ;  /* 0x000000ff8a00720c */ /* 0x000fe20003f66070 */
[----:B------:R-:W-:Y:S01]  /*4210*/  FFMA.FTZ R219, R219, R240, R237 ;  /* 0x000000f0dbdb7223 */ /* 0x000fe200000100ed */
[----:B------:R-:W-:Y:S01]  /*4220*/  FMUL.FTZ R104, R104, UR6 ;  /* 0x0000000668687c20 */ /* 0x000fe20008410000 */
[----:B------:R-:W-:Y:S01]  /*4230*/  FMUL.FTZ R72, R72, UR6 ;  /* 0x0000000648487c20 */ /* 0x000fe20008410000 */
[----:B------:R-:W-:Y:S01]  /*4240*/  FFMA.FTZ R53, R211, R214, R53 ;  /* 0x000000d6d3357223 */ /* 0x000fe20000010035 */
[----:B------:R-:W-:Y:S01]  /*4250*/  LOP3.LUT P6, RZ, R251, 0xff0000, RZ, 0xc0, !PT ;  /* 0x00ff0000fbff7812 */ /* 0x000fe200078cc0ff */
[----:B------:R-:W-:Y:S01]  /*4260*/  FFMA.FTZ R73, R0, R240, R237 ;  /* 0x000000f000497223 */ /* 0x000fe200000100ed */
[----:B------:R-:W-:Y:S01]  /*4270*/  LOP3.LUT P5, RZ, R139, 0xff0000, RZ, 0xc0, !PT ;  /* 0x00ff00008bff7812 */ /* 0x000fe200078ac0ff */
[----:B------:R-:W-:Y:S01]  /*4280*/  FFMA.FTZ R54, R211, R52, R55 ;  /* 0x00000034d3367223 */ /* 0x000fe20000010037 */
[----:B------:R-:W-:Y:S01]  /*4290*/  ISETP.GE.U32.AND.EX P1, PT, R251, 0x1000000, PT, P1 ;  /* 0x01000000fb00780c */ /* 0x000fe20003f26110 */
[--C-:B------:R-:W-:Y:S01]  /*42a0*/  HADD2.F32 R0, -RZ, R57.reuse.H0_H0 ;  /* 0x20000039ff007230 */ /* 0x100fe20000004100 */
[----:B------:R-:W-:Y:S01]  /*42b0*/  ISETP.GE.U32.AND.EX P3, PT, R139, 0x1000000, PT, P3 ;  /* 0x010000008b00780c */ /* 0x000fe20003f66130 */
[----:B------:R-:W-:Y:S01]  /*42c0*/  FADD.FTZ R218, R218, -R219 ;  /* 0x800000dbdada7221 */ /* 0x000fe20000010000 */
[C---:B------:R-:W-:Y:S01]  /*42d0*/  FSEL R78, R104.reuse, RZ, P6 ;  /* 0x000000ff684e7208 */ /* 0x040fe20003000000 */
[----:B------:R-:W-:Y:S01]  /*42e0*/  FMUL.FTZ R53, R53, UR6 ;  /* 0x0000000635357c20 */ /* 0x000fe20008410000 */
[----:B------:R-:W-:Y:S01]  /*42f0*/  FSEL R55, R104, RZ, P5 ;  /* 0x000000ff68377208 */ /* 0x000fe20002800000 */
[----:B------:R-:W-:Y:S01]  /*4300*/  FFMA.FTZ R0, R211, R218, R0 ;  /* 0x000000dad3007223 */ /* 0x000fe20000010000 */
[C---:B------:R-:W-:Y:S01]  /*4310*/  FSEL R79, R72.reuse, RZ, P1 ;  /* 0x000000ff484f7208 */ /* 0x040fe20000800000 */
[-C--:B------:R-:W-:Y:S01]  /*4320*/  FFMA.FTZ R217, R217, R240.reuse, R237 ;  /* 0x000000f0d9d97223 */ /* 0x080fe200000100ed */
[----:B------:R-:W-:Y:S01]  /*4330*/  FSEL R52, R72, RZ, P3 ;  /* 0x000000ff48347208 */ /* 0x000fe20001800000 */
[----:B------:R-:W-:Y:S01]  /*4340*/  FMUL.FTZ R72, R54, UR6 ;  /* 0x0000000636487c20 */ /* 0x000fe20008410000 */
[----:B------:R-:W-:Y:S01]  /*4350*/  LOP3.LUT P6, RZ, R251, 0xff, RZ, 0xc0, !PT ;  /* 0x000000fffbff7812 */ /* 0x000fe200078cc0ff */
[----:B------:R-:W-:Y:S01]  /*4360*/  FMUL.FTZ R0, R0, UR6 ;  /* 0x0000000600007c20 */ /* 0x000fe20008410000 */
[----:B------:R-:W-:Y:S01]  /*4370*/  LOP3.LUT P5, RZ, R139, 0xff, RZ, 0xc0, !PT ;  /* 0x000000ff8bff7812 */ /* 0x000fe200078ac0ff */
[----:B------:R-:W-:Y:S01]  /*4380*/  FADD.FTZ R216, R216, -R217 ;  /* 0x800000d9d8d87221 */ /* 0x000fe20000010000 */
[----:B------:R-:W-:Y:S01]  /*4390*/  LOP3.LUT P1, RZ, R251, 0xff00, RZ, 0xc0, !PT ;  /* 0x0000ff00fbff7812 */ /* 0x000fe2000782c0ff */
[----:B------:R-:W-:Y:S01]  /*43a0*/  FFMA.FTZ R221, R221, R240, R237 ;  /* 0x000000f0dddd7223 */ /* 0x000fe200000100ed */
[----:B------:R-:W-:Y:S01]  /*43b0*/  LOP3.LUT P3, RZ, R139, 0xff00, RZ, 0xc0, !PT ;  /* 0x0000ff008bff7812 */ /* 0x000fe2000786c0ff */
[----:B------:R-:W-:Y:S01]  /*43c0*/  FADD.FTZ R222, R222, -R73 ;  /* 0x80000049dede7221 */ /* 0x000fe20000010000 */
[C---:B------:R-:W-:Y:S01]  /*43d0*/  FSEL R74, R53.reuse, RZ, P6 ;  /* 0x000000ff354a7208 */ /* 0x040fe20003000000 */
[--C-:B------:R-:W-:Y:S01]  /*43e0*/  HADD2.F32 R73, -RZ, R56.reuse.H0_H0 ;  /* 0x20000038ff497230 */ /* 0x100fe20000004100 */
[----:B------:R-:W-:Y:S01]  /*43f0*/  FSEL R54, R53, RZ, P5 ;  /* 0x000000ff35367208 */ /* 0x000fe20002800000 */
[----:B------:R-:W-:Y:S01]  /*4400*/  HADD2.F32 R75, -RZ, R56.H1_H1 ;  /* 0x30000038ff4b7230 */ /* 0x000fe20000004100 */
[----:B------:R-:W-:Y:S01]  /*4410*/  FSEL R77, R72, RZ, P1 ;  /* 0x000000ff484d7208 */ /* 0x000fe20000800000 */
[----:B------:R-:W-:Y:S01]  /*4420*/  FADD.FTZ R220, R220, -R221 ;  /* 0x800000dddcdc7221 */ /* 0x000fe20000010000 */
[----:B------:R-:W-:Y:S01]  /*4430*/  FSEL R53, R72, RZ, P3 ;  /* 0x000000ff48357208 */ /* 0x000fe20001800000 */
[----:B------:R-:W-:Y:S01]  /*4440*/  HADD2.F32 R72, -RZ, R57.H1_H1 ;  /* 0x30000039ff487230 */ /* 0x000fe20000004100 */
[----:B------:R-:W-:Y:S01]  /*4450*/  LOP3.LUT P6, RZ, R250, 0xff0000, RZ, 0xc0, !PT ;  /* 0x00ff0000faff7812 */ /* 0x000fe200078cc0ff */
[----:B------:R-:W-:Y:S01]  /*4460*/  FFMA.FTZ R73, R211, R222, R73 ;  /* 0x000000ded3497223 */ /* 0x000fe20000010049 */
[----:B------:R-:W-:Y:S01]  /*4470*/  F2FP.F16.F32.PACK_AB R54, R53, R54 ;  /* 0x000000363536723e */ /* 0x000fe200000000ff */
[C---:B------:R-:W-:Y:S01]  /*4480*/  FFMA.FTZ R220, R211.reuse, R220, R75 ;  /* 0x000000dcd3dc7223 */ /* 0x040fe2000001004b */
        /* <DEDUP_REMOVED lines=8> */
[----:B------:R-:W-:-:S02]  /*4510*/  LOP3.LUT P6, RZ, R138, 0xff000000, RZ, 0xc0, !PT ;  /* 0xff0000008aff7812 */ /* 0x000fc400078cc0ff */
[C---:B------:R-:W-:Y:S02]  /*4520*/  FSEL R81, R72.reuse, RZ, P5 ;  /* 0x000000ff48517208 */ /* 0x040fe40002800000 */
[----:B------:R-:W-:Y:S02]  /*4530*/  FSEL R0, R72, RZ, P6 ;  /* 0x000000ff48007208 */ /* 0x000fe40003000000 */
[C---:B------:R-:W-:Y:S02]  /*4540*/  LOP3.LUT P1, RZ, R250.reuse, 0xff00, RZ, 0xc0, !PT ;  /* 0x0000ff00faff7812 */ /* 0x040fe4000782c0ff */
[----:B------:R-:W-:Y:S02]  /*4550*/  LOP3.LUT P3, RZ, R250, 0xff, RZ, 0xc0, !PT ;  /* 0x000000fffaff7812 */ /* 0x000fe4000786c0ff */
[C---:B------:R-:W-:Y:S02]  /*4560*/  LOP3.LUT P5, RZ, R138.reuse, 0xff00, RZ, 0xc0, !PT ;  /* 0x0000ff008aff7812 */ /* 0x040fe400078ac0ff */
[----:B------:R-:W-:-:S02]  /*4570*/  LOP3.LUT P6, RZ, R138, 0xff, RZ, 0xc0, !PT ;  /* 0x000000ff8aff7812 */ /* 0x000fc400078cc0ff */
[----:B------:R-:W-:Y:S02]  /*4580*/  F2FP.F16.F32.PACK_AB R55, R52, R55 ;  /* 0x000000373437723e */ /* 0x000fe400000000ff */
[----:B------:R-:W-:Y:S02]  /*4590*/  F2FP.F16.F32.PACK_AB R75, R79, R78 ;  /* 0x0000004e4f4b723e */ /* 0x000fe400000000ff */
[----:B------:R-:W-:Y:S02]  /*45a0*/  F2FP.F16.F32.PACK_AB R74, R77, R74 ;  /* 0x0000004a4d4a723e */ /* 0x000fe400000000ff */
[C---:B------:R-:W-:Y:S02]  /*45b0*/  FSEL R79, R220.reuse, RZ, P1 ;  /* 0x000000ffdc4f7208 */ /* 0x040fe40000800000 */
[----:B------:R-:W-:Y:S02]  /*45c0*/  FSEL R77, R220, RZ, P5 ;  /* 0x000000ffdc4d7208 */ /* 0x000fe40002800000 */
[----:B------:R-:W-:-:S02]  /*45d0*/  FSEL R52, R73, RZ, P6 ;  /* 0x000000ff49347208 */ /* 0x000fc40003000000 */
[----:B------:R-:W-:Y:S02]  /*45e0*/  FSEL R72, R73, RZ, P3 ;  /* 0x000000ff49487208 */ /* 0x000fe40001800000 */
[----:B------:R-:W-:Y:S02]  /*45f0*/  F2FP.F16.F32.PACK_AB R53, R0, R53 ;  /* 0x000000350035723e */ /* 0x000fe400000000ff */
[----:B------:R-:W-:Y:S02]  /*4600*/  F2FP.F16.F32.PACK_AB R73, R81, R76 ;  /* 0x0000004c5149723e */ /* 0x000fe400000000ff */
[----:B------:R-:W-:Y:S02]  /*4610*/  F2FP.F16.F32.PACK_AB R52, R77, R52 ;  /* 0x000000344d34723e */ /* 0x000fe400000000ff */
[----:B------:R-:W-:Y:S01]  /*4620*/  F2FP.F16.F32.PACK_AB R72, R79, R72 ;  /* 0x000000484f48723e */ /* 0x000fe200000000ff */
[----:B------:R-:W-:Y:S06]  /*4630*/  BRA `(.L_x_513) ;  /* 0x0000000400587947 */ /* 0x000fec0003800000 */
.L_x_517:
[-CC-:B------:R-:W-:Y:S01]  /*4640*/  FFMA.FTZ R53, R106, R240.reuse, R237.reuse ;  /* 0x000000f06a357223 */ /* 0x180fe200000100ed */
[-CC-:B------:R-:W-:Y:S01]  /*4650*/  FFMA.FTZ R52, R105, R240.reuse, R237.reuse ;  /* 0x000000f069347223 */ /* 0x180fe200000100ed */
[-C--:B------:R-:W-:Y:S01]  /*4660*/  FFMA.FTZ R215, R215, R240.reuse, R237 ;  /* 0x000000f0d7d77223 */ /* 0x080fe200000100ed */
[--C-:B-----5:R-:W-:Y:S02]  /*4670*/  HADD2.F32 R68, -RZ, R59.reuse.H0_H0 ;  /* 0x2000003bff447230 */ /* 0x120fe40000004100 */
[----:B------:R-:W-:Y:S01]  /*4680*/  FADD.FTZ R104, R104, -R53 ;  /* 0x8000003568687221 */ /* 0x000fe20000010000 */
[----:B------:R-:W-:Y:S01]  /*4690*/  FADD.FTZ R70, R103, -R52 ;  /* 0x8000003467467221 */ /* 0x000fe20000010000 */
[----:B------:R-:W-:Y:S01]  /*46a0*/  FFMA.FTZ R52, R213, R240, R237 ;  /* 0x000000f0d5347223 */ /* 0x000fe200000100ed */
[----:B------:R-:W-:Y:S02]  /*46b0*/  HADD2.F32 R69, -RZ, R59.H1_H1 ;  /* 0x3000003bff457230 */ /* 0x000fe40000004100 */
[----:B------:R-:W-:Y:S01]  /*46c0*/  FADD.FTZ R214, R214, -R215 ;  /* 0x800000d7d6d67221 */ /* 0x000fe20000010000 */
[----:B------:R-:W-:-:S02]  /*46d0*/  HADD2.F32 R53, -RZ, R58.H0_H0 ;  /* 0x2000003aff357230 */ /* 0x000fc40000004100 */
[----:B------:R-:W-:Y:S01]  /*46e0*/  FFMA.FTZ R71, R211, R104, R68 ;  /* 0x00000068d3477223 */ /* 0x000fe20000010044 */
[----:B------:R-:W-:Y:S02]  /*46f0*/  HADD2.F32 R55, -RZ, R58.H1_H1 ;  /* 0x3000003aff377230 */ /* 0x000fe40000004100 */
[----:B------:R-:W-:Y:S01]  /*4700*/  FADD.FTZ R54, R107, -R52 ;  /* 0x800000346b367221 */ /* 0x000fe20000010000 */
[C---:B------:R-:W-:Y:S01]  /*4710*/  FFMA.FTZ R52, R211.reuse, R70, R69 ;  /* 0x00000046d3347223 */ /* 0x040fe20000010045 */
[----:B------:R-:W-:Y:S01]  /*4720*/  FFMA.FTZ R70, R211, R214, R53 ;  /* 0x000000d6d3467223 */ /* 0x000fe20000010035 */
[----:B------:R-:W-:Y:S01]  /*4730*/  ISETP.GE.U32.AND P1, PT, R250, RZ, PT ;  /* 0x000000fffa00720c */ /* 0x000fe20003f26070 */
[----:B------:R-:W-:Y:S01]  /*4740*/  FMUL.FTZ R53, R71, UR6 ;  /* 0x0000000647357c20 */ /* 0x000fe20008410000 */
[----:B------:R-:W-:Y:S01]  /*4750*/  ISETP.GE.U32.AND P3, PT, R138, RZ, PT ;  /* 0x000000ff8a00720c */ /* 0x000fe20003f66070 */
[----:B------:R-:W-:Y:S01]  /*4760*/  FFMA.FTZ R79, R211, R54, R55 ;  /* 0x00000036d34f7223 */ /* 0x000fe20000010037 */
[----:B------:R-:W-:Y:S01]  /*4770*/  LOP3.LUT P6, RZ, R251, 0xff0000, RZ, 0xc0, !PT ;  /* 0x00ff0000fbff7812 */ /* 0x000fe200078cc0ff */
[----:B------:R-:W-:Y:S01]  /*4780*/  FMUL.FTZ R54, R52, UR6 ;  /* 0x0000000634367c20 */ /* 0x000fe20008410000 */
[----:B------:R-:W-:Y:S01]  /*4790*/  LOP3.LUT P5, RZ, R139, 0xff0000, RZ, 0xc0, !PT ;  /* 0x00ff00008bff7812 */ /* 0x000fe200078ac0ff */
[----:B------:R-:W-:Y:S01]  /*47a0*/  FMUL.FTZ R55, R79, UR6 ;  /* 0x000000064f377c20 */ /* 0x000fe20008410000 */
[----:B------:R-:W-:Y:S01]  /*47b0*/  ISETP.GE.U32.AND.EX P1, PT, R251, 0x1000000, PT, P1 ;  /* 0x01000000fb00780c */ /* 0x000fe20003f26110 */
[-CC-:B------:R-:W-:Y:S01]  /*47c0*/  FFMA.FTZ R219, R219, R240.reuse, R237.reuse ;  /* 0x000000f0dbdb7223 */ /* 0x180fe200000100ed */
[----:B------:R-:W-:Y:S01]  /*47d0*/  ISETP.GE.U32.AND.EX P3, PT, R139, 0x1000000, PT, P3 ;  /* 0x010000008b00780c */ /* 0x000fe20003f66130 */
[-C--:B------:R-:W-:Y:S01]  /*47e0*/  FFMA.FTZ R217, R217, R240.reuse, R237 ;  /* 0x000000f0d9d97223 */ /* 0x080fe200000100ed */
[C---:B------:R-:W-:Y:S01]  /*47f0*/  FSEL R75, R53.reuse, RZ, P6 ;  /* 0x000000ff354b7208 */ /* 0x040fe20003000000 */
[----:B------:R-:W-:Y:S01]  /*4800*/  FADD.FTZ R218, R218, -R219 ;  /* 0x800000dbdada7221 */ /* 0x000fe20000010000 */
[----:B------:R-:W-:Y:S01]  /*4810*/  FSEL R72, R53, RZ, P5 ;  /* 0x000000ff35487208 */ /* 0x000fe20002800000 */
[----:B------:R-:W-:Y:S01]  /*4820*/  FMUL.FTZ R53, R70, UR6 ;  /* 0x0000000646357c20 */ /* 0x000fe20008410000 */
[----:B------:R-:W-:Y:S01]  /*4830*/  LOP3.LUT P6, RZ, R251, 0xff, RZ, 0xc0, !PT ;  /* 0x000000fffbff7812 */ /* 0x000fe200078cc0ff */
[----:B------:R-:W-:Y:S01]  /*4840*/  HADD2.F32 R73, -RZ, R57.H1_H1 ;  /* 0x30000039ff497230 */ /* 0x000fe20000004100 */
[----:B------:R-:W-:Y:S01]  /*4850*/  LOP3.LUT P5, RZ, R139, 0xff, RZ, 0xc0, !PT ;  /* 0x000000ff8bff7812 */ /* 0x000fe200078ac0ff */
[----:B------:R-:W-:Y:S01]  /*4860*/  FADD.FTZ R216, R216, -R217 ;  /* 0x800000d9d8d87221 */ /* 0x000fe20000010000 */
[C---:B------:R-:W-:Y:S01]  /*4870*/  FSEL R78, R54.reuse, RZ, P1 ;  /* 0x000000ff364e7208 */ /* 0x040fe20000800000 */
[----:B------:R-:W-:Y:S01]  /*4880*/  FFMA.FTZ R221, R221, R240, R237 ;  /* 0x000000f0dddd7223 */ /* 0x000fe200000100ed */
[----:B------:R-:W-:Y:S01]  /*4890*/  FSEL R83, R54, RZ, P3 ;  /* 0x000000ff36537208 */ /* 0x000fe20001800000 */
[----:B------:R-:W-:Y:S01]  /*48a0*/  HADD2.F32 R69, -RZ, R56.H1_H1 ;  /* 0x30000038ff457230 */ /* 0x000fe20000004100 */
[----:B------:R-:W-:Y:S01]  /*48b0*/  LOP3.LUT P1, RZ, R251, 0xff00, RZ, 0xc0, !PT ;  /* 0x0000ff00fbff7812 */ /* 0x000fe2000782c0ff */
[----:B------:R-:W-:Y:S01]  /*48c0*/  FADD.FTZ R220, R220, -R221 ;  /* 0x800000dddcdc7221 */ /* 0x000fe20000010000 */
[----:B------:R-:W-:Y:S01]  /*48d0*/  LOP3.LUT P3, RZ, R139, 0xff00, RZ, 0xc0, !PT ;  /* 0x0000ff008bff7812 */ /* 0x000fe2000786c0ff */
[----:B------:R-:W-:Y:S01]  /*48e0*/  FFMA.FTZ R77, R211, R216, R73 ;  /* 0x000000d8d34d7223 */ /* 0x000fe20000010049 */
[----:B------:R-:W-:Y:S01]  /*48f0*/  FSEL R74, R53, RZ, P6 ;  /* 0x000000ff354a7208 */ /* 0x000fe20003000000 */
[----:B------:R-:W-:Y:S01]  /*4900*/  FFMA.FTZ R73, R211, R220, R69 ;  /* 0x000000dcd3497223 */ /* 0x000fe20000010045 */
[----:B------:R-:W-:-:S02]  /*4910*/  FSEL R54, R53, RZ, P5 ;  /* 0x000000ff35367208 */ /* 0x000fc40002800000 */
[C---:B------:R-:W-:Y:S02]  /*4920*/  FSEL R53, R55.reuse, RZ, P1 ;  /* 0x000000ff37357208 */ /* 0x040fe40000800000 */
[----:B------:R-:W-:Y:S01]  /*4930*/  FSEL R81, R55, RZ, P3 ;  /* 0x000000ff37517208 */ /* 0x000fe20001800000 */
[----:B------:R-:W-:Y:S01]  /*4940*/  FFMA.FTZ R55, R0, R240, R237 ;  /* 0x000000f000377223 */ /* 0x000fe200000100ed */
[----:B------:R-:W-:Y:S01]  /*4950*/  HADD2.F32 R0, -RZ, R57.H0_H0 ;  /* 0x20000039ff007230 */ /* 0x000fe20000004100 */
[----:B------:R-:W-:Y:S02]  /*4960*/  LOP3.LUT P6, RZ, R250, 0xff0000, RZ, 0xc0, !PT ;  /* 0x00ff0000faff7812 */ /* 0x000fe400078cc0ff */
[----:B------:R-:W-:Y:S01]  /*4970*/  FADD.FTZ R222, R222, -R55 ;  /* 0x80000037dede7221 */ /* 0x000fe20000010000 */
[----:B------:R-:W-:Y:S02]  /*4980*/  HADD2.F32 R55, -RZ, R56.H0_H0 ;  /* 0x20000038ff377230 */ /* 0x000fe40000004100 */
[----:B------:R-:W-:Y:S01]  /*4990*/  FFMA.FTZ R0, R211, R218, R0 ;  /* 0x000000dad3007223 */ /* 0x000fe20000010000 */
[----:B------:R-:W-:-:S02]  /*49a0*/  F2FP.F16.F32.PACK_AB R75, R78, R75 ;  /* 0x0000004b4e4b723e */ /* 0x000fc400000000ff */
[----:B------:R-:W-:Y:S01]  /*49b0*/  LOP3.LUT P5, RZ, R250, 0xff000000, RZ, 0xc0, !PT ;  /* 0xff000000faff7812 */ /* 0x000fe200078ac0ff */
[----:B------:R-:W-:Y:S01]  /*49c0*/  FMUL.FTZ R68, R0, UR6 ;  /* 0x0000000600447c20 */ /* 0x000fe20008410000 */
[----:B------:R-:W-:Y:S01]  /*49d0*/  FFMA.FTZ R222, R211, R222, R55 ;  /* 0x000000ded3de7223 */ /* 0x000fe20000010037 */
[C---:B------:R-:W-:Y:S01]  /*49e0*/  F2FP.F16.F32.PACK_AB R69, R77.reuse, R0 ;  /* 0x000000004d45723e */ /* 0x040fe200000000ff */
[----:B------:R-:W-:Y:S01]  /*49f0*/  FMUL.FTZ R77, R77, UR6 ;  /* 0x000000064d4d7c20 */ /* 0x000fe20008410000 */
[----:B------:R-:W-:Y:S01]  /*4a00*/  F2FP.F16.F32.PACK_AB R54, R81, R54 ;  /* 0x000000365136723e */ /* 0x000fe200000000ff */
[----:B------:R-:W-:Y:S01]  /*4a10*/  FMUL.FTZ R0, R73, UR6 ;  /* 0x0000000649007c20 */ /* 0x000fe20008410000 */
[----:B------:R-:W-:Y:S02]  /*4a20*/  FSEL R76, R68, RZ, P6 ;  /* 0x000000ff444c7208 */ /* 0x000fe40003000000 */
[----:B------:R-:W-:Y:S02]  /*4a30*/  LOP3.LUT P6, RZ, R138, 0xff0000, RZ, 0xc0, !PT ;  /* 0x00ff00008aff7812 */ /* 0x000fe400078cc0ff */
[----:B------:R-:W-:-:S02]  /*4a40*/  FSEL R81, R77, RZ, P5 ;  /* 0x000000ff4d517208 */ /* 0x000fc40002800000 */
[----:B------:R-:W-:Y:S02]  /*4a50*/  FSEL R78, R68, RZ, P6 ;  /* 0x000000ff444e7208 */ /* 0x000fe40003000000 */
[----:B------:R-:W-:Y:S02]  /*4a60*/  LOP3.LUT P6, RZ, R138, 0xff000000, RZ, 0xc0, !PT ;  /* 0xff0000008aff7812 */ /* 0x000fe400078cc0ff */
[----:B------:R-:W-:Y:S01]  /*4a70*/  F2FP.F16.F32.PACK_AB R68, R73, R222 ;  /* 0x000000de4944723e */ /* 0x000fe200000000ff */
[----:B------:R-:W-:Y:S01]  /*4a80*/  FMUL.FTZ R222, R222, UR6 ;  /* 0x00000006dede7c20 */ /* 0x000fe20008410000 */
[----:B------:R-:W-:Y:S02]  /*4a90*/  FSEL R73, R77, RZ, P6 ;  /* 0x000000ff4d497208 */ /* 0x000fe40003000000 */
[C---:B------:R-:W-:Y:S02]  /*4aa0*/  LOP3.LUT P1, RZ, R250.reuse, 0xff00, RZ, 0xc0, !PT ;  /* 0x0000ff00faff7812 */ /* 0x040fe4000782c0ff */
[----:B------:R-:W-:-:S02]  /*4ab0*/  LOP3.LUT P3, RZ, R250, 0xff, RZ, 0xc0, !PT ;  /* 0x000000fffaff7812 */ /* 0x000fc4000786c0ff */
[C---:B------:R-:W-:Y:S02]  /*4ac0*/  LOP3.LUT P5, RZ, R138.reuse, 0xff00, RZ, 0xc0, !PT ;  /* 0x0000ff008aff7812 */ /* 0x040fe400078ac0ff */
[----:B------:R-:W-:Y:S02]  /*4ad0*/  LOP3.LUT P6, RZ, R138, 0xff, RZ, 0xc0, !PT ;  /* 0x000000ff8aff7812 */ /* 0x000fe400078cc0ff */
[----:B------:R-:W-:Y:S02]  /*4ae0*/  F2FP.F16.F32.PACK_AB R71, R52, R71 ;  /* 0x000000473447723e */ /* 0x000fe400000000ff */
[----:B------:R-:W-:Y:S02]  /*4af0*/  F2FP.F16.F32.PACK_AB R70, R79, R70 ;  /* 0x000000464f46723e */ /* 0x000fe400000000ff */
[----:B------:R-:W-:Y:S02]  /*4b00*/  F2FP.F16.F32.PACK_AB R55, R83, R72 ;  /* 0x000000485337723e */ /* 0x000fe400000000ff */
[----:B------:R-:W-:-:S02]  /*4b10*/  FSEL R77, R0, RZ, P1 ;  /* 0x000000ff004d7208 */ /* 0x000fc40000800000 */
[----:B------:R-:W-:Y:S02]  /*4b20*/  FSEL R79, R0, RZ, P5 ;  /* 0x000000ff004f7208 */ /* 0x000fe40002800000 */
[C---:B------:R-:W-:Y:S02]  /*4b30*/  FSEL R52, R222.reuse, RZ, P6 ;  /* 0x000000ffde347208 */ /* 0x040fe40003000000 */
[----:B------:R-:W-:Y:S02]  /*4b40*/  FSEL R72, R222, RZ, P3 ;  /* 0x000000ffde487208 */ /* 0x000fe40001800000 */
[----:B------:R-:W-:Y:S02]  /*4b50*/  F2FP.F16.F32.PACK_AB R74, R53, R74 ;  /* 0x0000004a354a723e */ /* 0x000fe400000000ff */
[----:B------:R-:W-:Y:S02]  /*4b60*/  F2FP.F16.F32.PACK_AB R53, R73, R78 ;  /* 0x0000004e4935723e */ /* 0x000fe400000000ff */
[----:B------:R-:W-:-:S02]  /*4b70*/  F2FP.F16.F32.PACK_AB R73, R81, R76 ;  /* 0x0000004c5149723e */ /* 0x000fc400000000ff */
[----:B------:R-:W-:Y:S02]  /*4b80*/  F2FP.F16.F32.PACK_AB R52, R79, R52 ;  /* 0x000000344f34723e */ /* 0x000fe400000000ff */
[----:B------:R-:W-:-:S07]  /*4b90*/  F2FP.F16.F32.PACK_AB R72, R77, R72 ;  /* 0x000000484d48723e */ /* 0x000fce00000000ff */
.L_x_513:
        /* <DEDUP_REMOVED lines=15> */
[-CC-:B------:R-:W-:Y:S01]  /*4c90*/  FFMA.FTZ R0, R225, R240.reuse, R237.reuse ;  /* 0x000000f0e1007223 */ /* 0x180fe200000100ed */
[--C-:B0-----:R-:W-:Y:S02]  /*4ca0*/  HADD2.F32 R52, -RZ, R63.reuse.H0_H0 ;  /* 0x2000003fff347230 */ /* 0x101fe40000004100 */
[-C--:B------:R-:W-:Y:S01]  /*4cb0*/  FFMA.FTZ R85, R85, R240.reuse, R237 ;  /* 0x000000f055557223 */ /* 0x080fe200000100ed */
[----:B------:R-:W-:Y:S01]  /*4cc0*/  FADD.FTZ R230, R230, -R227 ;  /* 0x800000e3e6e67221 */ /* 0x000fe20000010000 */
[----:B------:R-:W-:Y:S02]  /*4cd0*/  HADD2.F32 R55, -RZ, R62.H0_H0 ;  /* 0x2000003eff377230 */ /* 0x000fe40000004100 */
[----:B------:R-:W-:Y:S01]  /*4ce0*/  FADD.FTZ R0, R223, -R0 ;  /* 0x80000000df007221 */ /* 0x000fe20000010000 */
[----:B------:R-:W-:Y:S01]  /*4cf0*/  FFMA.FTZ R53, R226, R240, R237 ;  /* 0x000000f0e2357223 */ /* 0x000fe200000100ed */
[----:B------:R-:W-:Y:S01]  /*4d00*/  FFMA.FTZ R71, R211, R230, R52 ;  /* 0x000000e6d3477223 */ /* 0x000fe20000010034 */
[----:B------:R-:W-:-:S02]  /*4d10*/  HADD2.F32 R73, -RZ, R63.H1_H1 ;  /* 0x3000003fff497230 */ /* 0x000fc40000004100 */
[----:B------:R-:W-:Y:S01]  /*4d20*/  FFMA.FTZ R70, R211, R0, R55 ;  /* 0x00000000d3467223 */ /* 0x000fe20000010037 */
[----:B------:R-:W-:Y:S01]  /*4d30*/  FADD.FTZ R84, R84, -R85 ;  /* 0x8000005554547221 */ /* 0x000fe20000010000 */
[----:B------:R-:W-:Y:S01]  /*4d40*/  FMUL.FTZ R0, R71, UR6 ;  /* 0x0000000647007c20 */ /* 0x000fe20008410000 */
[----:B------:R-:W-:Y:S01]  /*4d50*/  LOP3.LUT P5, RZ, R249, 0xff0000, RZ, 0xc0, !PT ;  /* 0x00ff0000f9ff7812 */ /* 0x000fe200078ac0ff */
[-C--:B------:R-:W-:Y:S01]  /*4d60*/  FFMA.FTZ R229, R229, R240.reuse, R237 ;  /* 0x000000f0e5e57223 */ /* 0x080fe200000100ed */
[----:B------:R-:W-:Y:S02]  /*4d70*/  HADD2.F32 R55, -RZ, R61.H1_H1 ;  /* 0x3000003dff377230 */ /* 0x000fe40000004100 */
[----:B------:R-:W-:Y:S01]  /*4d80*/  FADD.FTZ R224, R224, -R53 ;  /* 0x80000035e0e07221 */ /* 0x000fe20000010000 */
[----:B------:R-:W-:Y:S01]  /*4d90*/  LOP3.LUT P6, RZ, R141, 0xff0000, RZ, 0xc0, !PT ;  /* 0x00ff00008dff7812 */ /* 0x000fe200078cc0ff */
[----:B------:R-:W-:Y:S01]  /*4da0*/  FFMA.FTZ R99, R99, R240, R237 ;  /* 0x000000f063637223 */ /* 0x000fe200000100ed */
[----:B------:R-:W-:-:S02]  /*4db0*/  HADD2.F32 R69, -RZ, R62.H1_H1 ;  /* 0x3000003eff457230 */ /* 0x000fc40000004100 */
[C---:B------:R-:W-:Y:S01]  /*4dc0*/  FFMA.FTZ R84, R211.reuse, R84, R73 ;  /* 0x00000054d3547223 */ /* 0x040fe20000010049 */
[----:B------:R-:W-:Y:S01]  /*4dd0*/  FSEL R68, R0, RZ, P5 ;  /* 0x000000ff00447208 */ /* 0x000fe20002800000 */
[----:B------:R-:W-:Y:S01]  /*4de0*/  FADD.FTZ R228, R228, -R229 ;  /* 0x800000e5e4e47221 */ /* 0x000fe20000010000 */
[----:B------:R-:W-:Y:S01]  /*4df0*/  ISETP.GE.U32.AND P5, PT, R140, RZ, PT ;  /* 0x000000ff8c00720c */ /* 0x000fe20003fa6070 */
[C---:B------:R-:W-:Y:S01]  /*4e00*/  FFMA.FTZ R224, R211.reuse, R224, R55 ;  /* 0x000000e0d3e07223 */ /* 0x040fe20000010037 */
[----:B------:R-:W-:Y:S01]  /*4e10*/  HADD2.F32 R53, -RZ, R61.H0_H0 ;  /* 0x2000003dff357230 */ /* 0x000fe20000004100 */
[----:B------:R-:W-:Y:S01]  /*4e20*/  FSEL R55, R0, RZ, P6 ;  /* 0x000000ff00377208 */ /* 0x000fe20003000000 */
[----:B------:R-:W-:Y:S01]  /*4e30*/  FADD.FTZ R98, R98, -R99 ;  /* 0x8000006362627221 */ /* 0x000fe20000010000 */
[----:B------:R-:W-:Y:S01]  /*4e40*/  ISETP.GE.U32.AND P3, PT, R248, RZ, PT ;  /* 0x000000fff800720c */ /* 0x000fe20003f66070 */
[----:B------:R-:W-:Y:S01]  /*4e50*/  FMUL.FTZ R52, R84, UR6 ;  /* 0x0000000654347c20 */ /* 0x000fe20008410000 */
[----:B------:R-:W-:Y:S01]  /*4e60*/  FMUL.FTZ R0, R70, UR6 ;  /* 0x0000000646007c20 */ /* 0x000fe20008410000 */
[----:B------:R-:W-:Y:S01]  /*4e70*/  FFMA.FTZ R75, R211, R228, R69 ;  /* 0x000000e4d34b7223 */ /* 0x000fe20000010045 */
[----:B------:R-:W-:Y:S01]  /*4e80*/  LOP3.LUT P6, RZ, R249, 0xff, RZ, 0xc0, !PT ;  /* 0x000000fff9ff7812 */ /* 0x000fe200078cc0ff */
[----:B------:R-:W-:Y:S01]  /*4e90*/  FFMA.FTZ R69, R211, R98, R53 ;  /* 0x00000062d3457223 */ /* 0x000fe20000010035 */
[----:B------:R-:W-:Y:S01]  /*4ea0*/  ISETP.GE.U32.AND.EX P5, PT, R141, 0x1000000, PT, P5 ;  /* 0x010000008d00780c */ /* 0x000fe20003fa6150 */
[----:B------:R-:W-:Y:S01]  /*4eb0*/  FMUL.FTZ R53, R75, UR6 ;  /* 0x000000064b357c20 */ /* 0x000fe20008410000 */
[----:B------:R-:W-:Y:S01]  /*4ec0*/  ISETP.GE.U32.AND.EX P3, PT, R249, 0x1000000, PT, P3 ;  /* 0x01000000f900780c */ /* 0x000fe20003f66130 */
[-CC-:B------:R-:W-:Y:S01]  /*4ed0*/  FFMA.FTZ R102, R102, R240.reuse, R237.reuse ;  /* 0x000000f066667223 */ /* 0x180fe200000100ed */
[----:B------:R-:W-:Y:S01]  /*4ee0*/  FSEL R82, R52, RZ, P5 ;  /* 0x000000ff34527208 */ /* 0x000fe20002800000 */
[----:B------:R-:W-:Y:S01]  /*4ef0*/  FFMA.FTZ R96, R96, R240, R237 ;  /* 0x000000f060607223 */ /* 0x000fe200000100ed */
[----:B------:R-:W-:Y:S01]  /*4f00*/  FSEL R74, R0, RZ, P6 ;  /* 0x000000ff004a7208 */ /* 0x000fe20003000000 */
[----:B------:R-:W-:Y:S01]  /*4f10*/  FADD.FTZ R102, R101, -R102 ;  /* 0x8000006665667221 */ /* 0x000fe20000010000 */
[----:B------:R-:W-:Y:S01]  /*4f20*/  LOP3.LUT P5, RZ, R249, 0xff00, RZ, 0xc0, !PT ;  /* 0x0000ff00f9ff7812 */ /* 0x000fe200078ac0ff */
[----:B------:R-:W-:Y:S01]  /*4f30*/  FMUL.FTZ R54, R224, UR6 ;  /* 0x00000006e0367c20 */ /* 0x000fe20008410000 */
[----:B------:R-:W-:Y:S01]  /*4f40*/  LOP3.LUT P6, RZ, R141, 0xff00, RZ, 0xc0, !PT ;  /* 0x0000ff008dff7812 */ /* 0x000fe200078cc0ff */
[----:B------:R-:W-:Y:S01]  /*4f50*/  FADD.FTZ R96, R97, -R96 ;  /* 0x8000006061607221 */ /* 0x000fe20000010000 */
[----:B------:R-:W-:Y:S01]  /*4f60*/  FSEL R79, R52, RZ, P3 ;  /* 0x000000ff344f7208 */ /* 0x000fe20001800000 */
[----:B------:R-:W-:Y:S01]  /*4f70*/  FMUL.FTZ R52, R69, UR6 ;  /* 0x0000000645347c20 */ /* 0x000fe20008410000 */
[----:B------:R-:W-:-:S02]  /*4f80*/  LOP3.LUT P3, RZ, R141, 0xff, RZ, 0xc0, !PT ;  /* 0x000000ff8dff7812 */ /* 0x000fc4000786c0ff */
[C---:B------:R-:W-:Y:S02]  /*4f90*/  FSEL R81, R53.reuse, RZ, P5 ;  /* 0x000000ff35517208 */ /* 0x040fe40002800000 */
[----:B------:R-:W-:Y:S01]  /*4fa0*/  FSEL R85, R53, RZ, P6 ;  /* 0x000000ff35557208 */ /* 0x000fe20003000000 */
[--C-:B------:R-:W-:Y:S01]  /*4fb0*/  HADD2.F32 R53, -RZ, R60.reuse.H1_H1 ;  /* 0x3000003cff357230 */ /* 0x100fe20000004100 */
[----:B------:R-:W-:Y:S01]  /*4fc0*/  FSEL R72, R0, RZ, P3 ;  /* 0x000000ff00487208 */ /* 0x000fe20001800000 */
[----:B------:R-:W-:Y:S01]  /*4fd0*/  HADD2.F32 R0, -RZ, R60.H0_H0 ;  /* 0x2000003cff007230 */ /* 0x000fe20000004100 */
[----:B------:R-:W-:Y:S02]  /*4fe0*/  LOP3.LUT P3, RZ, R248, 0xff0000, RZ, 0xc0, !PT ;  /* 0x00ff0000f8ff7812 */ /* 0x000fe4000786c0ff */
[----:B------:R-:W-:Y:S01]  /*4ff0*/  LOP3.LUT P5, RZ, R140, 0xff0000, RZ, 0xc0, !PT ;  /* 0x00ff00008cff7812 */ /* 0x000fe200078ac0ff */
[C---:B------:R-:W-:Y:S01]  /*5000*/  FFMA.FTZ R53, R211.reuse, R102, R53 ;  /* 0x00000066d3357223 */ /* 0x040fe20000010035 */
[----:B------:R-:W-:Y:S01]  /*5010*/  LOP3.LUT P6, RZ, R248, 0xff000000, RZ, 0xc0, !PT ;  /* 0xff000000f8ff7812 */ /* 0x000fe200078cc0ff */
[----:B------:R-:W-:Y:S01]  /*5020*/  FFMA.FTZ R0, R211, R96, R0 ;  /* 0x00000060d3007223 */ /* 0x000fe20000010000 */
[----:B------:R-:W-:-:S02]  /*5030*/  FSEL R73, R52, RZ, P3 ;  /* 0x000000ff34497208 */ /* 0x000fc40001800000 */
[----:B------:R-:W-:Y:S01]  /*5040*/  FSEL R78, R52, RZ, P5 ;  /* 0x000000ff344e7208 */ /* 0x000fe20002800000 */
[----:B------:R-:W-:Y:S01]  /*5050*/  FMUL.FTZ R52, R53, UR6 ;  /* 0x0000000635347c20 */ /* 0x000fe20008410000 */
[----:B------:R-:W-:Y:S02]  /*5060*/  FSEL R80, R54, RZ, P6 ;  /* 0x000000ff36507208 */ /* 0x000fe40003000000 */
[----:B------:R-:W-:Y:S02]  /*5070*/  LOP3.LUT P6, RZ, R140, 0xff000000, RZ, 0xc0, !PT ;  /* 0xff0000008cff7812 */ /* 0x000fe400078cc0ff */
[----:B------:R-:W-:Y:S02]  /*5080*/  LOP3.LUT P3, RZ, R248, 0xff00, RZ, 0xc0, !PT ;  /* 0x0000ff00f8ff7812 */ /* 0x000fe4000786c0ff */
[----:B------:R-:W-:Y:S02]  /*5090*/  F2FP.F16.F32.PACK_AB R70, R75, R70 ;  /* 0x000000464b46723e */ /* 0x000fe400000000ff */
[----:B------:R-:W-:-:S02]  /*50a0*/  F2FP.F16.F32.PACK_AB R75, R79, R68 ;  /* 0x000000444f4b723e */ /* 0x000fc400000000ff */
[----:B------:R-:W-:Y:S02]  /*50b0*/  FSEL R83, R54, RZ, P6 ;  /* 0x000000ff36537208 */ /* 0x000fe40003000000 */
[----:B------:R-:W-:Y:S01]  /*50c0*/  F2FP.F16.F32.PACK_AB R68, R53, R0 ;  /* 0x000000003544723e */ /* 0x000fe200000000ff */
[----:B------:R-:W-:Y:S01]  /*50d0*/  FMUL.FTZ R0, R0, UR6 ;  /* 0x0000000600007c20 */ /* 0x000fe20008410000 */
[----:B------:R-:W-:Y:S02]  /*50e0*/  LOP3.LUT P6, RZ, R140, 0xff00, RZ, 0xc0, !PT ;  /* 0x0000ff008cff7812 */ /* 0x000fe400078cc0ff */
[----:B------:R-:W-:Y:S02]  /*50f0*/  FSEL R79, R52, RZ, P3 ;  /* 0x000000ff344f7208 */ /* 0x000fe40001800000 */
[----:B------:R-:W-:Y:S02]  /*5100*/  LOP3.LUT P5, RZ, R248, 0xff, RZ, 0xc0, !PT ;  /* 0x000000fff8ff7812 */ /* 0x000fe400078ac0ff */
[----:B------:R-:W-:-:S02]  /*5110*/  LOP3.LUT P3, RZ, R140, 0xff, RZ, 0xc0, !PT ;  /* 0x000000ff8cff7812 */ /* 0x000fc4000786c0ff */
[----:B------:R-:W-:Y:S02]  /*5120*/  F2FP.F16.F32.PACK_AB R74, R81, R74 ;  /* 0x0000004a514a723e */ /* 0x000fe400000000ff */
[----:B------:R-:W-:Y:S02]  /*5130*/  F2FP.F16.F32.PACK_AB R54, R85, R72 ;  /* 0x000000485536723e */ /* 0x000fe400000000ff */
[----:B------:R-:W-:Y:S02]  /*5140*/  FSEL R81, R52, RZ, P6 ;  /* 0x000000ff34517208 */ /* 0x000fe40003000000 */
[C---:B------:R-:W-:Y:S02]  /*5150*/  FSEL R52, R0.reuse, RZ, P3 ;  /* 0x000000ff00347208 */ /* 0x040fe40001800000 */
[----:B------:R-:W-:Y:S02]  /*5160*/  FSEL R72, R0, RZ, P5 ;  /* 0x000000ff00487208 */ /* 0x000fe40002800000 */
[----:B------:R-:W-:-:S02]  /*5170*/  F2FP.F16.F32.PACK_AB R71, R84, R71 ;  /* 0x000000475447723e */ /* 0x000fc400000000ff */
[----:B------:R-:W-:Y:S02]  /*5180*/  F2FP.F16.F32.PACK_AB R69, R224, R69 ;  /* 0x00000045e045723e */ /* 0x000fe400000000ff */
[----:B------:R-:W-:Y:S02]  /*5190*/  F2FP.F16.F32.PACK_AB R55, R82, R55 ;  /* 0x000000375237723e */ /* 0x000fe400000000ff */
[----:B------:R-:W-:Y:S02]  /*51a0*/  F2FP.F16.F32.PACK_AB R53, R83, R78 ;  /* 0x0000004e5335723e */ /* 0x000fe400000000ff */
[----:B------:R-:W-:Y:S02]  /*51b0*/  F2FP.F16.F32.PACK_AB R73, R80, R73 ;  /* 0x000000495049723e */ /* 0x000fe400000000ff */
[----:B------:R-:W-:Y:S02]  /*51c0*/  F2FP.F16.F32.PACK_AB R52, R81, R52 ;  /* 0x000000345134723e */ /* 0x000fe400000000ff */
[----:B------:R-:W-:Y:S01]  /*51d0*/  F2FP.F16.F32.PACK_AB R72, R79, R72 ;  /* 0x000000484f48723e */ /* 0x000fe200000000ff */
[----:B------:R-:W-:Y:S06]  /*51e0*/  BRA `(.L_x_521) ;  /* 0x0000001c00807947 */ /* 0x000fec0003800000 */
.L_x_520:
[-CC-:B------:R-:W-:Y:S01]  /*51f0*/  FFMA.FTZ R227, R227, R240.reuse, R237.reuse ;  /* 0x000000f0e3e37223 */ /* 0x180fe200000100ed */
[--C-:B0-----:R-:W-:Y:S02]  /*5200*/  HADD2.F32 R54, -RZ, R63.reuse.H0_H0 ;  /* 0x2000003fff367230 */ /* 0x101fe40000004100 */
[-CC-:B------:R-:W-:Y:S01]  /*5210*/  FFMA.FTZ R52, R225, R240.reuse, R237.reuse ;  /* 0x000000f0e1347223 */ /* 0x180fe200000100ed */
[-C--:B------:R-:W-:Y:S01]  /*5220*/  FFMA.FTZ R85, R85, R240.reuse, R237 ;  /* 0x000000f055557223 */ /* 0x080fe200000100ed */
[----:B------:R-:W-:Y:S01]  /*5230*/  FADD.FTZ R230, R230, -R227 ;  /* 0x800000e3e6e67221 */ /* 0x000fe20000010000 */
[----:B------:R-:W-:Y:S02]  /*5240*/  HADD2.F32 R55, -RZ, R62.H0_H0 ;  /* 0x2000003eff377230 */ /* 0x000fe40000004100 */
[----:B------:R-:W-:Y:S01]  /*5250*/  FFMA.FTZ R53, R226, R240, R237 ;  /* 0x000000f0e2357223 */ /* 0x000fe200000100ed */
[----:B------:R-:W-:Y:S01]  /*5260*/  FADD.FTZ R52, R223, -R52 ;  /* 0x80000034df347221 */ /* 0x000fe20000010000 */
[----:B------:R-:W-:Y:S01]  /*5270*/  FFMA.FTZ R54, R211, R230, R54 ;  /* 0x000000e6d3367223 */ /* 0x000fe20000010036 */
[----:B------:R-:W-:-:S02]  /*5280*/  HADD2.F32 R75, -RZ, R63.H1_H1 ;  /* 0x3000003fff4b7230 */ /* 0x000fc40000004100 */
[-C--:B------:R-:W-:Y:S01]  /*5290*/  FFMA.FTZ R229, R229, R240.reuse, R237 ;  /* 0x000000f0e5e57223 */ /* 0x080fe200000100ed */
[----:B------:R-:W-:Y:S01]  /*52a0*/  FADD.FTZ R84, R84, -R85 ;  /* 0x8000005554547221 */ /* 0x000fe20000010000 */
[----:B------:R-:W-:Y:S01]  /*52b0*/  FFMA.FTZ R99, R99, R240, R237 ;  /* 0x000000f063637223 */ /* 0x000fe200000100ed */
[----:B------:R-:W-:Y:S01]  /*52c0*/  FMUL.FTZ R54, R54, UR6 ;  /* 0x0000000636367c20 */ /* 0x000fe20008410000 */
[----:B------:R-:W-:Y:S01]  /*52d0*/  FADD.FTZ R224, R224, -R53 ;  /* 0x80000035e0e07221 */ /* 0x000fe20000010000 */
[----:B------:R-:W-:Y:S02]  /*52e0*/  HADD2.F32 R73, -RZ, R62.H1_H1 ;  /* 0x3000003eff497230 */ /* 0x000fe40000004100 */
[----:B------:R-:W-:Y:S01]  /*52f0*/  FFMA.FTZ R52, R211, R52, R55 ;  /* 0x00000034d3347223 */ /* 0x000fe20000010037 */
[----:B------:R-:W-:Y:S01]  /*5300*/  LOP3.LUT P6, RZ, R141, 0xff0000, RZ, 0xc0, !PT ;  /* 0x00ff00008dff7812 */ /* 0x000fe200078cc0ff */
[----:B------:R-:W-:Y:S01]  /*5310*/  FADD.FTZ R228, R228, -R229 ;  /* 0x800000e5e4e47221 */ /* 0x000fe20000010000 */
[----:B------:R-:W-:-:S02]  /*5320*/  HADD2.F32 R53, -RZ, R61.H0_H0 ;  /* 0x2000003dff357230 */ /* 0x000fc40000004100 */
[----:B------:R-:W-:Y:S01]  /*5330*/  FFMA.FTZ R84, R211, R84, R75 ;  /* 0x00000054d3547223 */ /* 0x000fe2000001004b */
[----:B------:R-:W-:Y:S01]  /*5340*/  LOP3.LUT P5, RZ, R249, 0xff0000, RZ, 0xc0, !PT ;  /* 0x00ff0000f9ff7812 */ /* 0x000fe200078ac0ff */
[----:B------:R-:W-:Y:S01]  /*5350*/  FADD.FTZ R98, R98, -R99 ;  /* 0x8000006362627221 */ /* 0x000fe20000010000 */
[----:B------:R-:W-:Y:S01]  /*5360*/  ISETP.GE.U32.AND P3, PT, R248, RZ, PT ;  /* 0x000000fff800720c */ /* 0x000fe20003f66070 */
[----:B------:R-:W-:Y:S01]  /*5370*/  FMUL.FTZ R52, R52, UR6 ;  /* 0x0000000634347c20 */ /* 0x000fe20008410000 */
[C---:B------:R-:W-:Y:S01]  /*5380*/  FSEL R79, R54.reuse, RZ, P6 ;  /* 0x000000ff364f7208 */ /* 0x040fe20003000000 */
[----:B------:R-:W-:Y:S02]  /*5390*/  HADD2.F32 R55, -RZ, R61.H1_H1 ;  /* 0x3000003dff377230 */ /* 0x000fe40000004100 */
[----:B------:R-:W-:Y:S01]  /*53a0*/  FFMA.FTZ R73, R211, R228, R73 ;  /* 0x000000e4d3497223 */ /* 0x000fe20000010049 */
[----:B------:R-:W-:Y:S01]  /*53b0*/  FSEL R75, R54, RZ, P5 ;  /* 0x000000ff364b7208 */ /* 0x000fe20002800000 */
[----:B------:R-:W-:Y:S01]  /*53c0*/  FMUL.FTZ R84, R84, UR6 ;  /* 0x0000000654547c20 */ /* 0x000fe20008410000 */
[----:B------:R-:W-:Y:S01]  /*53d0*/  LOP3.LUT P6, RZ, R249, 0xff, RZ, 0xc0, !PT ;  /* 0x000000fff9ff7812 */ /* 0x000fe200078cc0ff */
[----:B------:R-:W-:Y:S01]  /*53e0*/  FFMA.FTZ R53, R211, R98, R53 ;  /* 0x00000062d3357223 */ /* 0x000fe20000010035 */
[----:B------:R-:W-:Y:S01]  /*53f0*/  ISETP.GE.U32.AND P5, PT, R140, RZ, PT ;  /* 0x000000ff8c00720c */ /* 0x000fe20003fa6070 */
[----:B------:R-:W-:Y:S01]  /*5400*/  FFMA.FTZ R0, R102, R240, R237 ;  /* 0x000000f066007223 */ /* 0x000fe200000100ed */
[----:B------:R-:W-:Y:S01]  /*5410*/  ISETP.GE.U32.AND.EX P3, PT, R249, 0x1000000, PT, P3 ;  /* 0x01000000f900780c */ /* 0x000fe20003f66130 */
[----:B------:R-:W-:Y:S01]  /*5420*/  FMUL.FTZ R73, R73, UR6 ;  /* 0x0000000649497c20 */ /* 0x000fe20008410000 */
[----:B------:R-:W-:Y:S01]  /*5430*/  FSEL R74, R52, RZ, P6 ;  /* 0x000000ff344a7208 */ /* 0x000fe20003000000 */
[----:B------:R-:W-:Y:S01]  /*5440*/  FFMA.FTZ R55, R211, R224, R55 ;  /* 0x000000e0d3377223 */ /* 0x000fe20000010037 */
[----:B------:R-:W-:Y:S01]  /*5450*/  ISETP.GE.U32.AND.EX P5, PT, R141, 0x1000000, PT, P5 ;  /* 0x010000008d00780c */ /* 0x000fe20003fa6150 */
[----:B------:R-:W-:Y:S01]  /*5460*/  FMUL.FTZ R54, R53, UR6 ;  /* 0x0000000635367c20 */ /* 0x000fe20008410000 */
[----:B------:R-:W-:Y:S01]  /*5470*/  FSEL R98, R84, RZ, P3 ;  /* 0x000000ff54627208 */ /* 0x000fe20001800000 */
[--C-:B------:R-:W-:Y:S01]  /*5480*/  HADD2.F32 R53, -RZ, R60.reuse.H1_H1 ;  /* 0x3000003cff357230 */ /* 0x100fe20000004100 */
[----:B------:R-:W-:Y:S01]  /*5490*/  LOP3.LUT P6, RZ, R141, 0xff00, RZ, 0xc0, !PT ;  /* 0x0000ff008dff7812 */ /* 0x000fe200078cc0ff */
[----:B------:R-:W-:Y:S01]  /*54a0*/  FADD.FTZ R0, R101, -R0 ;  /* 0x8000000065007221 */ /* 0x000fe20000010000 */
[----:B------:R-:W-:Y:S01]  /*54b0*/  LOP3.LUT P3, RZ, R141, 0xff, RZ, 0xc0, !PT ;  /* 0x000000ff8dff7812 */ /* 0x000fe2000786c0ff */
[----:B------:R-:W-:Y:S01]  /*54c0*/  FFMA.FTZ R96, R96, R240, R237 ;  /* 0x000000f060607223 */ /* 0x000fe200000100ed */
[----:B------:R-:W-:Y:S01]  /*54d0*/  FSEL R84, R84, RZ, P5 ;  /* 0x000000ff54547208 */ /* 0x000fe20002800000 */
[----:B------:R-:W-:Y:S01]  /*54e0*/  FMUL.FTZ R72, R55, UR6 ;  /* 0x0000000637487c20 */ /* 0x000fe20008410000 */
[----:B------:R-:W-:Y:S01]  /*54f0*/  FSEL R82, R73, RZ, P6 ;  /* 0x000000ff49527208 */ /* 0x000fe20003000000 */
[----:B------:R-:W-:Y:S01]  /*5500*/  FFMA.FTZ R0, R211, R0, R53 ;  /* 0x00000000d3007223 */ /* 0x000fe20000010035 */
[----:B------:R-:W-:Y:S01]  /*5510*/  LOP3.LUT P5, RZ, R249, 0xff00, RZ, 0xc0, !PT ;  /* 0x0000ff00f9ff7812 */ /* 0x000fe200078ac0ff */
[----:B------:R-:W-:Y:S01]  /*5520*/  FADD.FTZ R96, R97, -R96 ;  /* 0x8000006061607221 */ /* 0x000fe20000010000 */
[----:B------:R-:W-:Y:S01]  /*5530*/  FSEL R81, R52, RZ, P3 ;  /* 0x000000ff34517208 */ /* 0x000fe20001800000 */
[----:B------:R-:W-:Y:S01]  /*5540*/  HADD2.F32 R52, -RZ, R60.H0_H0 ;  /* 0x2000003cff347230 */ /* 0x000fe20000004100 */
[----:B------:R-:W-:Y:S01]  /*5550*/  LOP3.LUT P6, RZ, R248, 0xff000000, RZ, 0xc0, !PT ;  /* 0xff000000f8ff7812 */ /* 0x000fe200078cc0ff */
[----:B------:R-:W-:Y:S01]  /*5560*/  FMUL.FTZ R0, R0, UR6 ;  /* 0x0000000600007c20 */ /* 0x000fe20008410000 */
[----:B------:R-:W-:-:S02]  /*5570*/  LOP3.LUT P3, RZ, R248, 0xff0000, RZ, 0xc0, !PT ;  /* 0x00ff0000f8ff7812 */ /* 0x000fc4000786c0ff */
[----:B------:R-:W-:Y:S01]  /*5580*/  FSEL R83, R73, RZ, P5 ;  /* 0x000000ff49537208 */ /* 0x000fe20002800000 */
[----:B------:R-:W-:Y:S01]  /*5590*/  FFMA.FTZ R52, R211, R96, R52 ;  /* 0x00000060d3347223 */ /* 0x000fe20000010034 */
[----:B------:R-:W-:Y:S02]  /*55a0*/  FSEL R80, R72, RZ, P6 ;  /* 0x000000ff48507208 */ /* 0x000fe40003000000 */
[----:B------:R-:W-:Y:S01]  /*55b0*/  FSEL R73, R54, RZ, P3 ;  /* 0x000000ff36497208 */ /* 0x000fe20001800000 */
[----:B------:R-:W-:Y:S01]  /*55c0*/  FMUL.FTZ R52, R52, UR6 ;  /* 0x0000000634347c20 */ /* 0x000fe20008410000 */
[C---:B------:R-:W-:Y:S02]  /*55d0*/  LOP3.LUT P6, RZ, R140.reuse, 0xff000000, RZ, 0xc0, !PT ;  /* 0xff0000008cff7812 */ /* 0x040fe400078cc0ff */
[----:B------:R-:W-:Y:S02]  /*55e0*/  LOP3.LUT P5, RZ, R140, 0xff0000, RZ, 0xc0, !PT ;  /* 0x00ff00008cff7812 */ /* 0x000fe400078ac0ff */
[----:B------:R-:W-:-:S02]  /*55f0*/  LOP3.LUT P3, RZ, R248, 0xff00, RZ, 0xc0, !PT ;  /* 0x0000ff00f8ff7812 */ /* 0x000fc4000786c0ff */
[----:B------:R-:W-:Y:S02]  /*5600*/  F2FP.F16.F32.PACK_AB R55, R84, R79 ;  /* 0x0000004f5437723e */ /* 0x000fe400000000ff */
[----:B------:R-:W-:Y:S02]  /*5610*/  FSEL R53, R72, RZ, P6 ;  /* 0x000000ff48357208 */ /* 0x000fe40003000000 */
[----:B------:R-:W-:Y:S02]  /*5620*/  FSEL R78, R54, RZ, P5 ;  /* 0x000000ff364e7208 */ /* 0x000fe40002800000 */
[----:B------:R-:W-:Y:S02]  /*5630*/  LOP3.LUT P6, RZ, R140, 0xff00, RZ, 0xc0, !PT ;  /* 0x0000ff008cff7812 */ /* 0x000fe400078cc0ff */
[----:B------:R-:W-:Y:S02]  /*5640*/  FSEL R79, R0, RZ, P3 ;  /* 0x000000ff004f7208 */ /* 0x000fe40001800000 */
[----:B------:R-:W-:-:S02]  /*5650*/  LOP3.LUT P5, RZ, R248, 0xff, RZ, 0xc0, !PT ;  /* 0x000000fff8ff7812 */ /* 0x000fc400078ac0ff */
[----:B------:R-:W-:Y:S02]  /*5660*/  LOP3.LUT P3, RZ, R140, 0xff, RZ, 0xc0, !PT ;  /* 0x000000ff8cff7812 */ /* 0x000fe4000786c0ff */
        /* <DEDUP_REMOVED lines=11> */
.L_x_519:
[----:B------:R-:W-:Y:S05]  /*5720*/  @!P1 BRA `(.L_x_522) ;  /* 0x00000004003c9947 */ /* 0x000fea0003800000 */
[-CC-:B------:R-:W-:Y:S01]  /*5730*/  FFMA.FTZ R227, R227, R240.reuse, R237.reuse ;  /* 0x000000f0e3e37223 */ /* 0x180fe200000100ed */
[-CC-:B------:R-:W-:Y:S01]  /*5740*/  FFMA.FTZ R0, R225, R240.reuse, R237.reuse ;  /* 0x000000f0e1007223 */ /* 0x180fe200000100ed */
[-C--:B------:R-:W-:Y:S01]  /*5750*/  FFMA.FTZ R85, R85, R240.reuse, R237 ;  /* 0x000000f055557223 */ /* 0x080fe200000100ed */
[----:B------:R-:W-:Y:S01]  /*5760*/  LOP3.LUT P5, RZ, R249, 0xff0000, RZ, 0xc0, !PT ;  /* 0x00ff0000f9ff7812 */ /* 0x000fe200078ac0ff */
[----:B------:R-:W-:Y:S01]  /*5770*/  FADD.FTZ R230, R230, -R227 ;  /* 0x800000e3e6e67221 */ /* 0x000fe20000010000 */
[----:B0-----:R-:W-:Y:S01]  /*5780*/  FADD.FTZ R70, R223, -R0 ;  /* 0x80000000df467221 */ /* 0x001fe20000010000 */
[----:B------:R-:W-:Y:S01]  /*5790*/  FADD.FTZ R54, R84, -R85 ;  /* 0x8000005554367221 */ /* 0x000fe20000010000 */
[--C-:B------:R-:W-:Y:S01]  /*57a0*/  FFMA.FTZ R229, R229, R240, R237.reuse ;  /* 0x000000f0e5e57223 */ /* 0x100fe200000100ed */
[C---:B------:R-:W-:Y:S01]  /*57b0*/  FMUL.FTZ R71, R211.reuse, R230 ;  /* 0x000000e6d3477220 */ /* 0x040fe20000410000 */
[----:B------:R-:W-:Y:S01]  /*57c0*/  FFMA.FTZ R53, R226, R240, R237 ;  /* 0x000000f0e2357223 */ /* 0x000fe200000100ed */
[----:B------:R-:W-:Y:S01]  /*57d0*/  FMUL.FTZ R54, R211, R54 ;  /* 0x00000036d3367220 */ /* 0x000fe20000410000 */
[----:B------:R-:W-:Y:S01]  /*57e0*/  ISETP.GE.U32.AND P3, PT, R248, RZ, PT ;  /* 0x000000fff800720c */ /* 0x000fe20003f66070 */
[----:B------:R-:W-:Y:S01]  /*57f0*/  FMUL.FTZ R0, R71, UR6 ;  /* 0x0000000647007c20 */ /* 0x000fe20008410000 */
[----:B------:R-:W-:Y:S01]  /*5800*/  FADD.FTZ R228, R228, -R229 ;  /* 0x800000e5e4e47221 */ /* 0x000fe20000010000 */
[----:B------:R-:W-:Y:S01]  /*5810*/  FFMA.FTZ R99, R99, R240, R237 ;  /* 0x000000f063637223 */ /* 0x000fe200000100ed */
[----:B------:R-:W-:Y:S01]  /*5820*/  LOP3.LUT P6, RZ, R141, 0xff0000, RZ, 0xc0, !PT ;  /* 0x00ff00008dff7812 */ /* 0x000fe200078cc0ff */
[----:B------:R-:W-:Y:S01]  /*5830*/  FMUL.FTZ R52, R54, UR6 ;  /* 0x0000000636347c20 */ /* 0x000fe20008410000 */
[----:B------:R-:W-:Y:S01]  /*5840*/  FSEL R75, R0, RZ, P5 ;  /* 0x000000ff004b7208 */ /* 0x000fe20002800000 */
[----:B------:R-:W-:Y:S01]  /*5850*/  FADD.FTZ R224, R224, -R53 ;  /* 0x80000035e0e07221 */ /* 0x000fe20000010000 */
[----:B------:R-:W-:Y:S01]  /*5860*/  ISETP.GE.U32.AND P5, PT, R140, RZ, PT ;  /* 0x000000ff8c00720c */ /* 0x000fe20003fa6070 */
[----:B------:R-:W-:Y:S01]  /*5870*/  FMUL.FTZ R70, R211, R70 ;  /* 0x00000046d3467220 */ /* 0x000fe20000410000 */
[----:B------:R-:W-:Y:S01]  /*5880*/  ISETP.GE.U32.AND.EX P3, PT, R249, 0x1000000, PT, P3 ;  /* 0x01000000f900780c */ /* 0x000fe20003f66130 */
[----:B------:R-:W-:Y:S01]  /*5890*/  FMUL.FTZ R53, R211, R228 ;  /* 0x000000e4d3357220 */ /* 0x000fe20000410000 */
[----:B------:R-:W-:Y:S01]  /*58a0*/  ISETP.GE.U32.AND.EX P5, PT, R141, 0x1000000, PT, P5 ;  /* 0x010000008d00780c */ /* 0x000fe20003fa6150 */
[----:B------:R-:W-:Y:S01]  /*58b0*/  FADD.FTZ R98, R98, -R99 ;  /* 0x8000006362627221 */ /* 0x000fe20000010000 */
[----:B------:R-:W-:Y:S01]  /*58c0*/  FSEL R55, R0, RZ, P6 ;  /* 0x000000ff00377208 */ /* 0x000fe20003000000 */
[----:B------:R-:W-:Y:S01]  /*58d0*/  FMUL.FTZ R0, R70, UR6 ;  /* 0x0000000646007c20 */ /* 0x000fe20008410000 */
[C---:B------:R-:W-:Y:S01]  /*58e0*/  FSEL R68, R52.reuse, RZ, P3 ;  /* 0x000000ff34447208 */ /* 0x040fe20001800000 */
[----:B------:R-:W-:Y:S01]  /*58f0*/  FMUL.FTZ R69, R211, R98 ;  /* 0x00000062d3457220 */ /* 0x000fe20000410000 */
[----:B------:R-:W-:Y:S01]  /*5900*/  FSEL R80, R52, RZ, P5 ;  /* 0x000000ff34507208 */ /* 0x000fe20002800000 */
[----:B------:R-:W-:Y:S01]  /*5910*/  FMUL.FTZ R52, R53, UR6 ;  /* 0x0000000635347c20 */ /* 0x000fe20008410000 */
[----:B------:R-:W-:Y:S01]  /*5920*/  LOP3.LUT P6, RZ, R249, 0xff, RZ, 0xc0, !PT ;  /* 0x000000fff9ff7812 */ /* 0x000fe200078cc0ff */
[-CC-:B------:R-:W-:Y:S01]  /*5930*/  FFMA.FTZ R102, R102, R240.reuse, R237.reuse ;  /* 0x000000f066667223 */ /* 0x180fe200000100ed */
[----:B------:R-:W-:Y:S01]  /*5940*/  LOP3.LUT P3, RZ, R141, 0xff, RZ, 0xc0, !PT ;  /* 0x000000ff8dff7812 */ /* 0x000fe2000786c0ff */
[----:B------:R-:W-:Y:S01]  /*5950*/  FFMA.FTZ R96, R96, R240, R237 ;  /* 0x000000f060607223 */ /* 0x000fe200000100ed */
[----:B------:R-:W-:Y:S01]  /*5960*/  LOP3.LUT P5, RZ, R249, 0xff00, RZ, 0xc0, !PT ;  /* 0x0000ff00f9ff7812 */ /* 0x000fe200078ac0ff */
[----:B------:R-:W-:Y:S01]  /*5970*/  FADD.FTZ R102, R101, -R102 ;  /* 0x8000006665667221 */ /* 0x000fe20000010000 */
[C---:B------:R-:W-:Y:S01]  /*5980*/  FSEL R74, R0.reuse, RZ, P6 ;  /* 0x000000ff004a7208 */ /* 0x040fe20003000000 */
[----:B------:R-:W-:Y:S01]  /*5990*/  FADD.FTZ R96, R97, -R96 ;  /* 0x8000006061607221 */ /* 0x000fe20000010000 */
[----:B------:R-:W-:Y:S01]  /*59a0*/  FSEL R72, R0, RZ, P3 ;  /* 0x000000ff00487208 */ /* 0x000fe20001800000 */
[----:B------:R-:W-:Y:S01]  /*59b0*/  FMUL.FTZ R0, R69, UR6 ;  /* 0x0000000645007c20 */ /* 0x000fe20008410000 */
[----:B------:R-:W-:-:S02]  /*59c0*/  FSEL R81, R52, RZ, P5 ;  /* 0x000000ff34517208 */ /* 0x000fc40002800000 */
[----:B------:R-:W-:Y:S02]  /*59d0*/  LOP3.LUT P3, RZ, R248, 0xff0000, RZ, 0xc0, !PT ;  /* 0x00ff0000f8ff7812 */ /* 0x000fe4000786c0ff */
[----:B------:R-:W-:Y:S02]  /*59e0*/  LOP3.LUT P5, RZ, R140, 0xff0000, RZ, 0xc0, !PT ;  /* 0x00ff00008cff7812 */ /* 0x000fe400078ac0ff */
[C---:B------:R-:W-:Y:S02]  /*59f0*/  FSEL R73, R0.reuse, RZ, P3 ;  /* 0x000000ff00497208 */ /* 0x040fe40001800000 */
[----:B------:R-:W-:Y:S01]  /*5a00*/  FSEL R78, R0, RZ, P5 ;  /* 0x000000ff004e7208 */ /* 0x000fe20002800000 */
[----:B------:R-:W-:Y:S01]  /*5a10*/  FMUL.FTZ R0, R211, R224 ;  /* 0x000000e0d3007220 */ /* 0x000fe20000410000 */
[----:B------:R-:W-:Y:S02]  /*5a20*/  LOP3.LUT P6, RZ, R141, 0xff00, RZ, 0xc0, !PT ;  /* 0x0000ff008dff7812 */ /* 0x000fe400078cc0ff */
[----:B------:R-:W-:Y:S01]  /*5a30*/  F2FP.F16.F32.PACK_AB R71, R54, R71 ;  /* 0x000000473647723e */ /* 0x000fe200000000ff */
[----:B------:R-:W-:Y:S01]  /*5a40*/  FMUL.FTZ R54, R0, UR6 ;  /* 0x0000000600367c20 */ /* 0x000fe20008410000 */
[----:B------:R-:W-:-:S02]  /*5a50*/  FSEL R85, R52, RZ, P6 ;  /* 0x000000ff34557208 */ /* 0x000fc40003000000 */
[----:B------:R-:W-:Y:S02]  /*5a60*/  LOP3.LUT P6, RZ, R248, 0xff000000, RZ, 0xc0, !PT ;  /* 0xff000000f8ff7812 */ /* 0x000fe400078cc0ff */
[----:B------:R-:W-:Y:S01]  /*5a70*/  F2FP.F16.F32.PACK_AB R70, R53, R70 ;  /* 0x000000463546723e */ /* 0x000fe200000000ff */
[C---:B------:R-:W-:Y:S01]  /*5a80*/  FMUL.FTZ R53, R211.reuse, R102 ;  /* 0x00000066d3357220 */ /* 0x040fe20000410000 */
[----:B------:R-:W-:Y:S01]  /*5a90*/  F2FP.F16.F32.PACK_AB R69, R0, R69 ;  /* 0x000000450045723e */ /* 0x000fe200000000ff */
[----:B------:R-:W-:Y:S01]  /*5aa0*/  FMUL.FTZ R0, R211, R96 ;  /* 0x00000060d3007220 */ /* 0x000fe20000410000 */
[----:B------:R-:W-:Y:S01]  /*5ab0*/  F2FP.F16.F32.PACK_AB R55, R80, R55 ;  /* 0x000000375037723e */ /* 0x000fe200000000ff */
[----:B------:R-:W-:Y:S01]  /*5ac0*/  FMUL.FTZ R52, R53, UR6 ;  /* 0x0000000635347c20 */ /* 0x000fe20008410000 */
[----:B------:R-:W-:Y:S02]  /*5ad0*/  FSEL R80, R54, RZ, P6 ;  /* 0x000000ff36507208 */ /* 0x000fe40003000000 */
[----:B------:R-:W-:-:S02]  /*5ae0*/  LOP3.LUT P6, RZ, R140, 0xff000000, RZ, 0xc0, !PT ;  /* 0xff0000008cff7812 */ /* 0x000fc400078cc0ff */
[----:B------:R-:W-:Y:S02]  /*5af0*/  LOP3.LUT P3, RZ, R248, 0xff00, RZ, 0xc0, !PT ;  /* 0x0000ff00f8ff7812 */ /* 0x000fe4000786c0ff */
[----:B------:R-:W-:Y:S02]  /*5b00*/  F2FP.F16.F32.PACK_AB R75, R68, R75 ;  /* 0x0000004b444b723e */ /* 0x000fe400000000ff */
[----:B------:R-:W-:Y:S02]  /*5b10*/  FSEL R83, R54, RZ, P6 ;  /* 0x000000ff36537208 */ /* 0x000fe40003000000 */
[----:B------:R-:W-:Y:S01]  /*5b20*/  F2FP.F16.F32.PACK_AB R68, R53, R0 ;  /* 0x000000003544723e */ /* 0x000fe200000000ff */
[----:B------:R-:W-:Y:S01]  /*5b30*/  FMUL.FTZ R0, R0, UR6 ;  /* 0x0000000600007c20 */ /* 0x000fe20008410000 */
[----:B------:R-:W-:Y:S02]  /*5b40*/  LOP3.LUT P6, RZ, R140, 0xff00, RZ, 0xc0, !PT ;  /* 0x0000ff008cff7812 */ /* 0x000fe400078cc0ff */
[----:B------:R-:W-:-:S02]  /*5b50*/  FSEL R79, R52, RZ, P3 ;  /* 0x000000ff344f7208 */ /* 0x000fc40001800000 */
[----:B------:R-:W-:Y:S02]  /*5b60*/  LOP3.LUT P5, RZ, R248, 0xff, RZ, 0xc0, !PT ;  /* 0x000000fff8ff7812 */ /* 0x000fe400078ac0ff */
[----:B------:R-:W-:Y:S02]  /*5b70*/  LOP3.LUT P3, RZ, R140, 0xff, RZ, 0xc0, !PT ;  /* 0x000000ff8cff7812 */ /* 0x000fe4000786c0ff */
[----:B------:R-:W-:Y:S02]  /*5b80*/  F2FP.F16.F32.PACK_AB R74, R81, R74 ;  /* 0x0000004a514a723e */ /* 0x000fe400000000ff */
[----:B------:R-:W-:Y:S02]  /*5b90*/  F2FP.F16.F32.PACK_AB R54, R85, R72 ;  /* 0x000000485536723e */ /* 0x000fe400000000ff */
        /* <DEDUP_REMOVED lines=8> */
.L_x_522:
[-CC-:B------:R-:W-:Y:S01]  /*5c20*/  FFMA.FTZ R227, R227, R240.reuse, R237.reuse ;  /* 0x000000f0e3e37223 */ /* 0x180fe200000100ed */
[-CC-:B------:R-:W-:Y:S01]  /*5c30*/  FFMA.FTZ R85, R85, R240.reuse, R237.reuse ;  /* 0x000000f055557223 */ /* 0x180fe200000100ed */
[-CC-:B------:R-:W-:Y:S01]  /*5c40*/  FFMA.FTZ R0, R225, R240.reuse, R237.reuse ;  /* 0x000000f0e1007223 */ /* 0x180fe200000100ed */
[----:B------:R-:W-:Y:S01]  /*5c50*/  FFMA.FTZ R229, R229, R240, R237 ;  /* 0x000000f0e5e57223 */ /* 0x000fe200000100ed */
        /* <DEDUP_REMOVED lines=13> */
[----:B0-----:R-:W-:Y:S01]  /*5d30*/  FFMA.FTZ R53, R226, R240, R237 ;  /* 0x000000f0e2357223 */ /* 0x001fe200000100ed */
        /* <DEDUP_REMOVED lines=9> */
[--C-:B------:R-:W-:Y:S01]  /*5dd0*/  FFMA.FTZ R102, R102, R240, R237.reuse ;  /* 0x000000f066667223 */ /* 0x100fe200000100ed */
        /* <DEDUP_REMOVED lines=35> */
[----:B------:R-:W-:-:S02]  /*6010*/  F2FP.F16.F32.PACK_AB R75, R52, R75 ;  /* 0x0000004b344b723e */ /* 0x000fc400000000ff */
[----:B------:R-:W-:Y:S02]  /*6020*/  F2FP.F16.F32.PACK_AB R74, R81, R74 ;  /* 0x0000004a514a723e */ /* 0x000fe400000000ff */
[----:B------:R-:W-:Y:S02]  /*6030*/  FSEL R81, R102, RZ, P5 ;  /* 0x000000ff66517208 */ /* 0x000fe40002800000 */
[C---:B------:R-:W-:Y:S02]  /*6040*/  FSEL R52, R96.reuse, RZ, P6 ;  /* 0x000000ff60347208 */ /* 0x040fe40003000000 */
[----:B------:R-:W-:Y:S02]  /*6050*/  FSEL R72, R96, RZ, P3 ;  /* 0x000000ff60487208 */ /* 0x000fe40001800000 */
[----:B------:R-:W-:Y:S02]  /*6060*/  F2FP.F16.F32.PACK_AB R55, R84, R55 ;  /* 0x000000375437723e */ /* 0x000fe400000000ff */
[----:B------:R-:W-:-:S02]  /*6070*/  F2FP.F16.F32.PACK_AB R54, R83, R54 ;  /* 0x000000365336723e */ /* 0x000fc400000000ff */
[----:B------:R-:W-:Y:S02]  /*6080*/  F2FP.F16.F32.PACK_AB R53, R224, R53 ;  /* 0x00000035e035723e */ /* 0x000fe400000000ff */
[----:B------:R-:W-:Y:S02]  /*6090*/  F2FP.F16.F32.PACK_AB R73, R0, R73 ;  /* 0x000000490049723e */ /* 0x000fe400000000ff */
[----:B------:R-:W-:Y:S02]  /*60a0*/  F2FP.F16.F32.PACK_AB R52, R81, R52 ;  /* 0x000000345134723e */ /* 0x000fe400000000ff */
[----:B------:R-:W-:Y:S01]  /*60b0*/  F2FP.F16.F32.PACK_AB R72, R79, R72 ;  /* 0x000000484f48723e */ /* 0x000fe200000000ff */
[----:B------:R-:W-:Y:S06]  /*60c0*/  BRA `(.L_x_521) ;  /* 0x0000000c00c87947 */ /* 0x000fec0003800000 */
.L_x_518:
[----:B------:R-:W-:Y:S05]  /*60d0*/  @!P2 BRA `(.L_x_523) ;  /* 0x000000080004a947 */ /* 0x000fea0003800000 */
[----:B------:R-:W-:Y:S05]  /*60e0*/  @!P1 BRA `(.L_x_524) ;  /* 0x0000000400089947 */ /* 0x000fea0003800000 */
[-CC-:B------:R-:W-:Y:S01]  /*60f0*/  FFMA.FTZ R85, R85, R240.reuse, R237.reuse ;  /* 0x000000f055557223 */ /* 0x180fe200000100ed */
[-CC-:B------:R-:W-:Y:S01]  /*6100*/  FFMA.FTZ R227, R227, R240.reuse, R237.reuse ;  /* 0x000000f0e3e37223 */ /* 0x180fe200000100ed */
[--C-:B0-----:R-:W-:Y:S02]  /*6110*/  HADD2.F32 R75, -RZ, R63.reuse.H1_H1 ;  /* 0x3000003fff4b7230 */ /* 0x101fe40000004100 */
[-C--:B------:R-:W-:Y:S01]  /*6120*/  FFMA.FTZ R229, R229, R240.reuse, R237 ;  /* 0x000000f0e5e57223 */ /* 0x080fe200000100ed */
[----:B------:R-:W-:Y:S01]  /*6130*/  FADD.FTZ R84, R84, -R85 ;  /* 0x8000005554547221 */ /* 0x000fe20000010000 */
[----:B------:R-:W-:Y:S02]  /*6140*/  HADD2.F32 R68, -RZ, R63.H0_H0 ;  /* 0x2000003fff447230 */ /* 0x000fe40000004100 */
[----:B------:R-:W-:Y:S01]  /*6150*/  FADD.FTZ R230, R230, -R227 ;  /* 0x800000e3e6e67221 */ /* 0x000fe20000010000 */
[----:B------:R-:W-:Y:S01]  /*6160*/  FFMA.FTZ R69, R226, R240, R237 ;  /* 0x000000f0e2457223 */ /* 0x000fe200000100ed */
[----:B------:R-:W-:Y:S01]  /*6170*/  FFMA.FTZ R83, R211, R84, R75 ;  /* 0x00000054d3537223 */ /* 0x000fe2000001004b */
[--C-:B------:R-:W-:Y:S01]  /*6180*/  HADD2.F32 R73, -RZ, R62.reuse.H1_H1 ;  /* 0x3000003eff497230 */ /* 0x100fe20000004100 */
[----:B------:R-:W-:Y:S01]  /*6190*/  ISETP.GE.U32.AND P3, PT, R248, RZ, PT ;  /* 0x000000fff800720c */ /* 0x000fe20003f66070 */
[-CC-:B------:R-:W-:Y:S01]  /*61a0*/  FFMA.FTZ R99, R99, R240.reuse, R237.reuse ;  /* 0x000000f063637223 */ /* 0x180fe200000100ed */
[----:B------:R-:W-:Y:S01]  /*61b0*/  FFMA.FTZ R0, R225, R240, R237 ;  /* 0x000000f0e1007223 */ /* 0x000fe200000100ed */
[----:B------:R-:W-:Y:S01]  /*61c0*/  FADD.FTZ R228, R228, -R229 ;  /* 0x800000e5e4e47221 */ /* 0x000fe20000010000 */
[----:B------:R-:W-:Y:S01]  /*61d0*/  FFMA.FTZ R230, R211, R230, R68 ;  /* 0x000000e6d3e67223 */ /* 0x000fe20000010044 */
[----:B------:R-:W-:Y:S01]  /*61e0*/  FADD.FTZ R224, R224, -R69 ;  /* 0x80000045e0e07221 */ /* 0x000fe20000010000 */
[----:B------:R-:W-:Y:S01]  /*61f0*/  FMUL.FTZ R68, R83, UR6 ;  /* 0x0000000653447c20 */ /* 0x000fe20008410000 */
[----:B------:R-:W-:Y:S01]  /*6200*/  HADD2.F32 R71, -RZ, R62.H0_H0 ;  /* 0x2000003eff477230 */ /* 0x000fe20000004100 */
[----:B------:R-:W-:Y:S01]  /*6210*/  ISETP.GE.U32.AND.EX P3, PT, R249, 0x1000000, PT, P3 ;  /* 0x01000000f900780c */ /* 0x000fe20003f66130 */
[----:B------:R-:W-:-:S02]  /*6220*/  HADD2.F32 R69, -RZ, R61.H0_H0 ;  /* 0x2000003dff457230 */ /* 0x000fc40000004100 */
[----:B------:R-:W-:Y:S01]  /*6230*/  FADD.FTZ R98, R98, -R99 ;  /* 0x8000006362627221 */ /* 0x000fe20000010000 */
[----:B------:R-:W-:Y:S01]  /*6240*/  FADD.FTZ R0, R223, -R0 ;  /* 0x80000000df007221 */ /* 0x000fe20000010000 */
[C---:B------:R-:W-:Y:S01]  /*6250*/  FFMA.FTZ R79, R211.reuse, R228, R73 ;  /* 0x000000e4d34f7223 */ /* 0x040fe20000010049 */
[----:B------:R-:W-:Y:S01]  /*6260*/  FSEL R85, R68, RZ, P3 ;  /* 0x000000ff44557208 */ /* 0x000fe20001800000 */
[C---:B------:R-:W-:Y:S01]  /*6270*/  FFMA.FTZ R98, R211.reuse, R98, R69 ;  /* 0x00000062d3627223 */ /* 0x040fe20000010045 */
[----:B------:R-:W-:Y:S01]  /*6280*/  FFMA.FTZ R70, R211, R0, R71 ;  /* 0x00000000d3467223 */ /* 0x000fe20000010047 */
[----:B------:R-:W-:Y:S01]  /*6290*/  FMUL.FTZ R68, R79, UR6 ;  /* 0x000000064f447c20 */ /* 0x000fe20008410000 */
[----:B------:R-:W-:Y:S01]  /*62a0*/  FMUL.FTZ R69, R230, UR6 ;  /* 0x00000006e6457c20 */ /* 0x000fe20008410000 */
[C---:B------:R-:W-:Y:S01]  /*62b0*/  LOP3.LUT P3, RZ, R249.reuse, 0xff00, RZ, 0xc0, !PT ;  /* 0x0000ff00f9ff7812 */ /* 0x040fe2000786c0ff */
[-CC-:B------:R-:W-:Y:S01]  /*62c0*/  FFMA.FTZ R102, R102, R240.reuse, R237.reuse ;  /* 0x000000f066667223 */ /* 0x180fe200000100ed */
[C---:B------:R-:W-:Y:S01]  /*62d0*/  LOP3.LUT P5, RZ, R249.reuse, 0xff0000, RZ, 0xc0, !PT ;  /* 0x00ff0000f9ff7812 */ /* 0x040fe200078ac0ff */
[----:B------:R-:W-:Y:S01]  /*62e0*/  FFMA.FTZ R96, R96, R240, R237 ;  /* 0x000000f060607223 */ /* 0x000fe200000100ed */
[----:B------:R-:W-:Y:S01]  /*62f0*/  FMUL.FTZ R0, R70, UR6 ;  /* 0x0000000646007c20 */ /* 0x000fe20008410000 */
[----:B------:R-:W-:Y:S01]  /*6300*/  LOP3.LUT P6, RZ, R249, 0xff, RZ, 0xc0, !PT ;  /* 0x000000fff9ff7812 */ /* 0x000fe200078cc0ff */
[--C-:B------:R-:W-:Y:S01]  /*6310*/  HADD2.F32 R71, -RZ, R60.reuse.H1_H1 ;  /* 0x3000003cff477230 */ /* 0x100fe20000004100 */
[----:B------:R-:W-:Y:S01]  /*6320*/  FSEL R81, R68, RZ, P3 ;  /* 0x000000ff44517208 */ /* 0x000fe20001800000 */
[----:B------:R-:W-:Y:S01]  /*6330*/  HADD2.F32 R68, -RZ, R61.H1_H1 ;  /* 0x3000003dff447230 */ /* 0x000fe20000004100 */
[----:B------:R-:W-:Y:S01]  /*6340*/  FSEL R82, R69, RZ, P5 ;  /* 0x000000ff45527208 */ /* 0x000fe20002800000 */
[----:B------:R-:W-:-:S02]  /*6350*/  HADD2.F32 R69, -RZ, R60.H0_H0 ;  /* 0x2000003cff457230 */ /* 0x000fc40000004100 */
[----:B------:R-:W-:Y:S01]  /*6360*/  FADD.FTZ R102, R101, -R102 ;  /* 0x8000006665667221 */ /* 0x000fe20000010000 */
[----:B------:R-:W-:Y:S01]  /*6370*/  FADD.FTZ R96, R97, -R96 ;  /* 0x8000006061607221 */ /* 0x000fe20000010000 */
[----:B------:R-:W-:Y:S01]  /*6380*/  FSEL R80, R0, RZ, P6 ;  /* 0x000000ff00507208 */ /* 0x000fe20003000000 */
[----:B------:R-:W-:Y:S01]  /*6390*/  FMUL.FTZ R0, R98, UR6 ;  /* 0x0000000662007c20 */ /* 0x000fe20008410000 */
[----:B------:R-:W-:Y:S01]  /*63a0*/  LOP3.LUT P5, RZ, R248, 0xff0000, RZ, 0xc0, !PT ;  /* 0x00ff0000f8ff7812 */ /* 0x000fe200078ac0ff */
[C---:B------:R-:W-:Y:S01]  /*63b0*/  FFMA.FTZ R75, R211.reuse, R224, R68 ;  /* 0x000000e0d34b7223 */ /* 0x040fe20000010044 */
[C---:B------:R-:W-:Y:S01]  /*63c0*/  FFMA.FTZ R68, R211.reuse, R96, R69 ;  /* 0x00000060d3447223 */ /* 0x040fe20000010045 */
[----:B------:R-:W-:Y:S01]  /*63d0*/  FFMA.FTZ R73, R211, R102, R71 ;  /* 0x00000066d3497223 */ /* 0x000fe20000010047 */
[----:B------:R-:W-:Y:S01]  /*63e0*/  FSEL R78, R0, RZ, P5 ;  /* 0x000000ff004e7208 */ /* 0x000fe20002800000 */
[----:B------:R-:W-:Y:S01]  /*63f0*/  FMUL.FTZ R74, R75, UR6 ;  /* 0x000000064b4a7c20 */ /* 0x000fe20008410000 */
[----:B------:R-:W-:Y:S01]  /*6400*/  FMUL.FTZ R0, R68, UR6 ;  /* 0x0000000644007c20 */ /* 0x000fe20008410000 */
[----:B------:R-:W-:Y:S01]  /*6410*/  FMUL.FTZ R72, R73, UR6 ;  /* 0x0000000649487c20 */ /* 0x000fe20008410000 */
[----:B------:R-:W-:-:S02]  /*6420*/  LOP3.LUT P6, RZ, R248, 0xff000000, RZ, 0xc0, !PT ;  /* 0xff000000f8ff7812 */ /* 0x000fc400078cc0ff */
[C---:B------:R-:W-:Y:S02]  /*6430*/  LOP3.LUT P3, RZ, R248.reuse, 0xff, RZ, 0xc0, !PT ;  /* 0x000000fff8ff7812 */ /* 0x040fe4000786c0ff */
        /* <DEDUP_REMOVED lines=9> */
[----:B------:R-:W-:Y:S02]  /*64d0*/  F2FP.F16.F32.PACK_AB R74, R81, R80 ;  /* 0x00000050514a723e */ /* 0x000fe400000000ff */
[----:B------:R-:W-:-:S02]  /*64e0*/  F2FP.F16.F32.PACK_AB R73, R73, R78 ;  /* 0x0000004e4949723e */ /* 0x000fc400000000ff */
[----:B------:R-:W-:Y:S01]  /*64f0*/  F2FP.F16.F32.PACK_AB R72, R79, R0 ;  /* 0x000000004f48723e */ /* 0x000fe200000000ff */
[----:B------:R-:W-:Y:S06]  /*6500*/  BRA `(.L_x_521) ;  /* 0x0000000800b87947 */ /* 0x000fec0003800000 */
.L_x_524:
[-CC-:B------:R-:W-:Y:S01]  /*6510*/  FFMA.FTZ R85, R85, R240.reuse, R237.reuse ;  /* 0x000000f055557223 */ /* 0x180fe200000100ed */
[-CC-:B------:R-:W-:Y:S01]  /*6520*/  FFMA.FTZ R227, R227, R240.reuse, R237.reuse ;  /* 0x000000f0e3e37223 */ /* 0x180fe200000100ed */
[-C--:B0-----:R-:W-:Y:S01]  /*6530*/  FFMA.FTZ R73, R226, R240.reuse, R237 ;  /* 0x000000f0e2497223 */ /* 0x081fe200000100ed */
[--C-:B------:R-:W-:Y:S02]  /*6540*/  HADD2.F32 R72, -RZ, R63.reuse.H1_H1 ;  /* 0x3000003fff487230 */ /* 0x100fe40000004100 */
[----:B------:R-:W-:Y:S01]  /*6550*/  FADD.FTZ R84, R84, -R85 ;  /* 0x8000005554547221 */ /* 0x000fe20000010000 */
[----:B------:R-:W-:Y:S02]  /*6560*/  HADD2.F32 R75, -RZ, R63.H0_H0 ;  /* 0x2000003fff4b7230 */ /* 0x000fe40000004100 */
[-C--:B------:R-:W-:Y:S01]  /*6570*/  FFMA.FTZ R0, R225, R240.reuse, R237 ;  /* 0x000000f0e1007223 */ /* 0x080fe200000100ed */
[----:B------:R-:W-:Y:S01]  /*6580*/  FADD.FTZ R230, R230, -R227 ;  /* 0x800000e3e6e67221 */ /* 0x000fe20000010000 */
[-CC-:B------:R-:W-:Y:S01]  /*6590*/  FFMA.FTZ R99, R99, R240.reuse, R237.reuse ;  /* 0x000000f063637223 */ /* 0x180fe200000100ed */
[----:B------:R-:W-:Y:S01]  /*65a0*/  FFMA.FTZ R229, R229, R240, R237 ;  /* 0x000000f0e5e57223 */ /* 0x000fe200000100ed */
[----:B------:R-:W-:Y:S01]  /*65b0*/  FADD.FTZ R224, R224, -R73 ;  /* 0x80000049e0e07221 */ /* 0x000fe20000010000 */
[----:B------:R-:W-:-:S02]  /*65c0*/  HADD2.F32 R73, -RZ, R62.H0_H0 ;  /* 0x2000003eff497230 */ /* 0x000fc40000004100 */
[----:B------:R-:W-:Y:S01]  /*65d0*/  FFMA.FTZ R84, R211, R84, R72 ;  /* 0x00000054d3547223 */ /* 0x000fe20000010048 */
[----:B------:R-:W-:Y:S01]  /*65e0*/  FADD.FTZ R0, R223, -R0 ;  /* 0x80000000df007221 */ /* 0x000fe20000010000 */
[C---:B------:R-:W-:Y:S01]  /*65f0*/  FFMA.FTZ R230, R211.reuse, R230, R75 ;  /* 0x000000e6d3e67223 */ /* 0x040fe2000001004b */
[----:B------:R-:W-:Y:S02]  /*6600*/  HADD2.F32 R72, -RZ, R62.H1_H1 ;  /* 0x3000003eff487230 */ /* 0x000fe40000004100 */
[----:B------:R-:W-:Y:S01]  /*6610*/  FADD.FTZ R98, R98, -R99 ;  /* 0x8000006362627221 */ /* 0x000fe20000010000 */
[--C-:B------:R-:W-:Y:S02]  /*6620*/  HADD2.F32 R79, -RZ, R61.reuse.H0_H0 ;  /* 0x2000003dff4f7230 */ /* 0x100fe40000004100 */
[----:B------:R-:W-:Y:S01]  /*6630*/  FADD.FTZ R228, R228, -R229 ;  /* 0x800000e5e4e47221 */ /* 0x000fe20000010000 */
[----:B------:R-:W-:Y:S01]  /*6640*/  ISETP.GE.U32.AND P3, PT, R248, RZ, PT ;  /* 0x000000fff800720c */ /* 0x000fe20003f66070 */
[-CC-:B------:R-:W-:Y:S01]  /*6650*/  FFMA.FTZ R102, R102, R240.reuse, R237.reuse ;  /* 0x000000f066667223 */ /* 0x180fe200000100ed */
[----:B------:R-:W-:Y:S01]  /*6660*/  FFMA.FTZ R96, R96, R240, R237 ;  /* 0x000000f060607223 */ /* 0x000fe200000100ed */
[----:B------:R-:W-:Y:S01]  /*6670*/  FFMA.FTZ R0, R211, R0, R73 ;  /* 0x00000000d3007223 */ /* 0x000fe20000010049 */
[----:B------:R-:W-:Y:S01]  /*6680*/  FMUL.FTZ R84, R84, UR6 ;  /* 0x0000000654547c20 */ /* 0x000fe20008410000 */
[----:B------:R-:W-:Y:S01]  /*6690*/  FMUL.FTZ R230, R230, UR6 ;  /* 0x00000006e6e67c20 */ /* 0x000fe20008410000 */
[----:B------:R-:W-:-:S02]  /*66a0*/  HADD2.F32 R81, -RZ, R61.H1_H1 ;  /* 0x3000003dff517230 */ /* 0x000fc40000004100 */
[C---:B------:R-:W-:Y:S01]  /*66b0*/  FFMA.FTZ R72, R211.reuse, R228, R72 ;  /* 0x000000e4d3487223 */ /* 0x040fe20000010048 */
[--C-:B------:R-:W-:Y:S02]  /*66c0*/  HADD2.F32 R75, -RZ, R60.reuse.H1_H1 ;  /* 0x3000003cff4b7230 */ /* 0x100fe40000004100 */
[----:B------:R-:W-:Y:S01]  /*66d0*/  FFMA.FTZ R79, R211, R98, R79 ;  /* 0x00000062d34f7223 */ /* 0x000fe2000001004f */
[----:B------:R-:W-:Y:S01]  /*66e0*/  HADD2.F32 R73, -RZ, R60.H0_H0 ;  /* 0x2000003cff497230 */ /* 0x000fe20000004100 */
[----:B------:R-:W-:Y:S01]  /*66f0*/  LOP3.LUT P5, RZ, R249, 0xff0000, RZ, 0xc0, !PT ;  /* 0x00ff0000f9ff7812 */ /* 0x000fe200078ac0ff */
[----:B------:R-:W-:Y:S01]  /*6700*/  FADD.FTZ R102, R101, -R102 ;  /* 0x8000006665667221 */ /* 0x000fe20000010000 */
[----:B------:R-:W-:Y:S01]  /*6710*/  ISETP.GE.U32.AND.EX P3, PT, R249, 0x1000000, PT, P3 ;  /* 0x01000000f900780c */ /* 0x000fe20003f66130 */
[----:B------:R-:W-:Y:S01]  /*6720*/  FADD.FTZ R96, R97, -R96 ;  /* 0x8000006061607221 */ /* 0x000fe20000010000 */
[----:B------:R-:W-:Y:S01]  /*6730*/  FMUL.FTZ R0, R0, UR6 ;  /* 0x0000000600007c20 */ /* 0x000fe20008410000 */
[----:B------:R-:W-:Y:S01]  /*6740*/  LOP3.LUT P6, RZ, R249, 0xff, RZ, 0xc0, !PT ;  /* 0x000000fff9ff7812 */ /* 0x000fe200078cc0ff */
[----:B------:R-:W-:Y:S01]  /*6750*/  FMUL.FTZ R72, R72, UR6 ;  /* 0x0000000648487c20 */ /* 0x000fe20008410000 */
[----:B------:R-:W-:Y:S01]  /*6760*/  FSEL R85, R84, RZ, P3 ;  /* 0x000000ff54557208 */ /* 0x000fe20001800000 */
[----:B------:R-:W-:Y:S01]  /*6770*/  FMUL.FTZ R79, R79, UR6 ;  /* 0x000000064f4f7c20 */ /* 0x000fe20008410000 */
[----:B------:R-:W-:Y:S01]  /*6780*/  FSEL R230, R230, RZ, P5 ;  /* 0x000000ffe6e67208 */ /* 0x000fe20002800000 */
        /* <DEDUP_REMOVED lines=9> */
[----:B------:R-:W-:-:S02]  /*6820*/  FSEL R83, R72, RZ, P3 ;  /* 0x000000ff48537208 */ /* 0x000fc40001800000 */
[----:B------:R-:W-:Y:S02]  /*6830*/  FSEL R0, R79, RZ, P5 ;  /* 0x000000ff4f007208 */ /* 0x000fe40002800000 */
[C---:B------:R-:W-:Y:S02]  /*6840*/  LOP3.LUT P6, RZ, R248.reuse, 0xff000000, RZ, 0xc0, !PT ;  /* 0xff000000f8ff7812 */ /* 0x040fe400078cc0ff */
[C---:B------:R-:W-:Y:S02]  /*6850*/  LOP3.LUT P3, RZ, R248.reuse, 0xff00, RZ, 0xc0, !PT ;  /* 0x0000ff00f8ff7812 */ /* 0x040fe4000786c0ff */
[----:B------:R-:W-:Y:S02]  /*6860*/  LOP3.LUT P5, RZ, R248, 0xff, RZ, 0xc0, !PT ;  /* 0x000000fff8ff7812 */ /* 0x000fe400078ac0ff */
        /* <DEDUP_REMOVED lines=8> */
.L_x_523:
[----:B------:R-:W-:Y:S05]  /*68f0*/  @!P1 BRA `(.L_x_525) ;  /* 0x0000000000e89947 */ /* 0x000fea0003800000 */
[-CC-:B------:R-:W-:Y:S01]  /*6900*/  FFMA.FTZ R85, R85, R240.reuse, R237.reuse ;  /* 0x000000f055557223 */ /* 0x180fe200000100ed */
[-CC-:B------:R-:W-:Y:S01]  /*6910*/  FFMA.FTZ R227, R227, R240.reuse, R237.reuse ;  /* 0x000000f0e3e37223 */ /* 0x180fe200000100ed */
[-C--:B------:R-:W-:Y:S01]  /*6920*/  FFMA.FTZ R0, R225, R240.reuse, R237 ;  /* 0x000000f0e1007223 */ /* 0x080fe200000100ed */
[----:B------:R-:W-:Y:S01]  /*6930*/  ISETP.GE.U32.AND P3, PT, R248, RZ, PT ;  /* 0x000000fff800720c */ /* 0x000fe20003f66070 */
[----:B------:R-:W-:Y:S01]  /*6940*/  FADD.FTZ R84, R84, -R85 ;  /* 0x8000005554547221 */ /* 0x000fe20000010000 */
[----:B------:R-:W-:Y:S01]  /*6950*/  FADD.FTZ R230, R230, -R227 ;  /* 0x800000e3e6e67221 */ /* 0x000fe20000010000 */
[-CC-:B------:R-:W-:Y:S01]  /*6960*/  FFMA.FTZ R99, R99, R240.reuse, R237.reuse ;  /* 0x000000f063637223 */ /* 0x180fe200000100ed */
[----:B------:R-:W-:Y:S01]  /*6970*/  FFMA.FTZ R229, R229, R240, R237 ;  /* 0x000000f0e5e57223 */ /* 0x000fe200000100ed */
[----:B0-----:R-:W-:Y:S01]  /*6980*/  FMUL.FTZ R73, R211, R84 ;  /* 0x00000054d3497220 */ /* 0x001fe20000410000 */
[----:B------:R-:W-:Y:S01]  /*6990*/  FADD.FTZ R0, R223, -R0 ;  /* 0x80000000df007221 */ /* 0x000fe20000010000 */
[----:B------:R-:W-:Y:S01]  /*69a0*/  FMUL.FTZ R230, R211, R230 ;  /* 0x000000e6d3e67220 */ /* 0x000fe20000410000 */
[----:B------:R-:W-:Y:S01]  /*69b0*/  ISETP.GE.U32.AND.EX P3, PT, R249, 0x1000000, PT, P3 ;  /* 0x01000000f900780c */ /* 0x000fe20003f66130 */
[----:B------:R-:W-:Y:S01]  /*69c0*/  FMUL.FTZ R68, R73, UR6 ;  /* 0x0000000649447c20 */ /* 0x000fe20008410000 */
[----:B------:R-:W-:Y:S01]  /*69d0*/  FADD.FTZ R98, R98, -R99 ;  /* 0x8000006362627221 */ /* 0x000fe20000010000 */
[----:B------:R-:W-:Y:S01]  /*69e0*/  FADD.FTZ R228, R228, -R229 ;  /* 0x800000e5e4e47221 */ /* 0x000fe20000010000 */
[----:B------:R-:W-:Y:S01]  /*69f0*/  FMUL.FTZ R70, R211, R0 ;  /* 0x00000000d3467220 */ /* 0x000fe20000410000 */
[-CC-:B------:R-:W-:Y:S01]  /*6a00*/  FFMA.FTZ R102, R102, R240.reuse, R237.reuse ;  /* 0x000000f066667223 */ /* 0x180fe200000100ed */
[-CC-:B------:R-:W-:Y:S01]  /*6a10*/  FFMA.FTZ R71, R226, R240.reuse, R237.reuse ;  /* 0x000000f0e2477223 */ /* 0x180fe200000100ed */
[----:B------:R-:W-:Y:S01]  /*6a20*/  FMUL.FTZ R0, R230, UR6 ;  /* 0x00000006e6007c20 */ /* 0x000fe20008410000 */
[----:B------:R-:W-:Y:S01]  /*6a30*/  FFMA.FTZ R96, R96, R240, R237 ;  /* 0x000000f060607223 */ /* 0x000fe200000100ed */
[----:B------:R-:W-:Y:S01]  /*6a40*/  LOP3.LUT P5, RZ, R249, 0xff0000, RZ, 0xc0, !PT ;  /* 0x00ff0000f9ff7812 */ /* 0x000fe200078ac0ff */
[C---:B------:R-:W-:Y:S01]  /*6a50*/  FMUL.FTZ R69, R211.reuse, R98 ;  /* 0x00000062d3457220 */ /* 0x040fe20000410000 */
[----:B------:R-:W-:Y:S01]  /*6a60*/  FSEL R83, R68, RZ, P3 ;  /* 0x000000ff44537208 */ /* 0x000fe20001800000 */
[----:B------:R-:W-:Y:S01]  /*6a70*/  FMUL.FTZ R75, R211, R228 ;  /* 0x000000e4d34b7220 */ /* 0x000fe20000410000 */
[----:B------:R-:W-:Y:S01]  /*6a80*/  FMUL.FTZ R68, R70, UR6 ;  /* 0x0000000646447c20 */ /* 0x000fe20008410000 */
[----:B------:R-:W-:Y:S01]  /*6a90*/  LOP3.LUT P6, RZ, R249, 0xff, RZ, 0xc0, !PT ;  /* 0x000000fff9ff7812 */ /* 0x000fe200078cc0ff */
[----:B------:R-:W-:Y:S01]  /*6aa0*/  FADD.FTZ R224, R224, -R71 ;  /* 0x80000047e0e07221 */ /* 0x000fe20000010000 */
[----:B------:R-:W-:Y:S01]  /*6ab0*/  FADD.FTZ R96, R97, -R96 ;  /* 0x8000006061607221 */ /* 0x000fe20000010000 */
[----:B------:R-:W-:Y:S01]  /*6ac0*/  FADD.FTZ R102, R101, -R102 ;  /* 0x8000006665667221 */ /* 0x000fe20000010000 */
[----:B------:R-:W-:Y:S01]  /*6ad0*/  FSEL R82, R0, RZ, P5 ;  /* 0x000000ff00527208 */ /* 0x000fe20002800000 */
[----:B------:R-:W-:Y:S01]  /*6ae0*/  FMUL.FTZ R72, R75, UR6 ;  /* 0x000000064b487c20 */ /* 0x000fe20008410000 */
[----:B------:R-:W-:Y:S01]  /*6af0*/  FMUL.FTZ R0, R69, UR6 ;  /* 0x0000000645007c20 */ /* 0x000fe20008410000 */
[----:B------:R-:W-:Y:S01]  /*6b00*/  LOP3.LUT P3, RZ, R249, 0xff00, RZ, 0xc0, !PT ;  /* 0x0000ff00f9ff7812 */ /* 0x000fe2000786c0ff */
[----:B------:R-:W-:Y:S01]  /*6b10*/  FMUL.FTZ R224, R211, R224 ;  /* 0x000000e0d3e07220 */ /* 0x000fe20000410000 */
[----:B------:R-:W-:-:S02]  /*6b20*/  LOP3.LUT P5, RZ, R248, 0xff0000, RZ, 0xc0, !PT ;  /* 0x00ff0000f8ff7812 */ /* 0x000fc400078ac0ff */
[----:B------:R-:W-:Y:S01]  /*6b30*/  FSEL R80, R68, RZ, P6 ;  /* 0x000000ff44507208 */ /* 0x000fe20003000000 */
[----:B------:R-:W-:Y:S01]  /*6b40*/  FMUL.FTZ R68, R211, R96 ;  /* 0x00000060d3447220 */ /* 0x000fe20000410000 */
[----:B------:R-:W-:Y:S01]  /*6b50*/  F2FP.F16.F32.PACK_AB R71, R73, R230 ;  /* 0x000000e64947723e */ /* 0x000fe200000000ff */
[----:B------:R-:W-:Y:S01]  /*6b60*/  FMUL.FTZ R73, R211, R102 ;  /* 0x00000066d3497220 */ /* 0x000fe20000410000 */
[----:B------:R-:W-:Y:S01]  /*6b70*/  FSEL R81, R72, RZ, P3 ;  /* 0x000000ff48517208 */ /* 0x000fe20001800000 */
[----:B------:R-:W-:Y:S01]  /*6b80*/  FMUL.FTZ R74, R224, UR6 ;  /* 0x00000006e04a7c20 */ /* 0x000fe20008410000 */
[----:B------:R-:W-:Y:S01]  /*6b90*/  FSEL R78, R0, RZ, P5 ;  /* 0x000000ff004e7208 */ /* 0x000fe20002800000 */
[----:B------:R-:W-:Y:S01]  /*6ba0*/  FMUL.FTZ R0, R68, UR6 ;  /* 0x0000000644007c20 */ /* 0x000fe20008410000 */
[----:B------:R-:W-:Y:S01]  /*6bb0*/  FMUL.FTZ R72, R73, UR6 ;  /* 0x0000000649487c20 */ /* 0x000fe20008410000 */
[C---:B------:R-:W-:Y:S02]  /*6bc0*/  LOP3.LUT P6, RZ, R248.reuse, 0xff000000, RZ, 0xc0, !PT ;  /* 0xff000000f8ff7812 */ /* 0x040fe400078cc0ff */
[----:B------:R-:W-:-:S02]  /*6bd0*/  LOP3.LUT P3, RZ, R248, 0xff, RZ, 0xc0, !PT ;  /* 0x000000fff8ff7812 */ /* 0x000fc4000786c0ff */
[----:B------:R-:W-:Y:S02]  /*6be0*/  LOP3.LUT P5, RZ, R248, 0xff00, RZ, 0xc0, !PT ;  /* 0x0000ff00f8ff7812 */ /* 0x000fe400078ac0ff */
[----:B------:R-:W-:Y:S02]  /*6bf0*/  F2FP.F16.F32.PACK_AB R68, R73, R68 ;  /* 0x000000444944723e */ /* 0x000fe400000000ff */
[----:B------:R-:W-:Y:S02]  /*6c00*/  FSEL R73, R74, RZ, P6 ;  /* 0x000000ff4a497208 */ /* 0x000fe40003000000 */
[----:B------:R-:W-:Y:S02]  /*6c10*/  FSEL R0, R0, RZ, P3 ;  /* 0x000000ff00007208 */ /* 0x000fe40001800000 */
        /* <DEDUP_REMOVED lines=8> */
.L_x_525:
[-CC-:B------:R-:W-:Y:S01]  /*6ca0*/  FFMA.FTZ R85, R85, R240.reuse, R237.reuse ;  /* 0x000000f055557223 */ /* 0x180fe200000100ed */
[-CC-:B------:R-:W-:Y:S01]  /*6cb0*/  FFMA.FTZ R227, R227, R240.reuse, R237.reuse ;  /* 0x000000f0e3e37223 */ /* 0x180fe200000100ed */
[-CC-:B------:R-:W-:Y:S01]  /*6cc0*/  FFMA.FTZ R99, R99, R240.reuse, R237.reuse ;  /* 0x000000f063637223 */ /* 0x180fe200000100ed */
[-C--:B------:R-:W-:Y:S01]  /*6cd0*/  FFMA.FTZ R0, R225, R240.reuse, R237 ;  /* 0x000000f0e1007223 */ /* 0x080fe200000100ed */
[----:B------:R-:W-:Y:S01]  /*6ce0*/  FADD.FTZ R84, R84, -R85 ;  /* 0x8000005554547221 */ /* 0x000fe20000010000 */
[----:B------:R-:W-:Y:S01]  /*6cf0*/  FADD.FTZ R230, R230, -R227 ;  /* 0x800000e3e6e67221 */ /* 0x000fe20000010000 */
[----:B------:R-:W-:Y:S01]  /*6d00*/  FFMA.FTZ R229, R229, R240, R237 ;  /* 0x000000f0e5e57223 */ /* 0x000fe200000100ed */
[----:B------:R-:W-:Y:S01]  /*6d10*/  FADD.FTZ R98, R98, -R99 ;  /* 0x8000006362627221 */ /* 0x000fe20000010000 */
[C---:B------:R-:W-:Y:S01]  /*6d20*/  FMUL.FTZ R84, R211.reuse, R84 ;  /* 0x00000054d3547220 */ /* 0x040fe20000410000 */
[----:B------:R-:W-:Y:S01]  /*6d30*/  FMUL.FTZ R230, R211, R230 ;  /* 0x000000e6d3e67220 */ /* 0x000fe20000410000 */
[----:B------:R-:W-:Y:S01]  /*6d40*/  FADD.FTZ R0, R223, -R0 ;  /* 0x80000000df007221 */ /* 0x000fe20000010000 */
[----:B------:R-:W-:Y:S01]  /*6d50*/  FADD.FTZ R228, R228, -R229 ;  /* 0x800000e5e4e47221 */ /* 0x000fe20000010000 */
[----:B------:R-:W-:Y:S01]  /*6d60*/  ISETP.GE.U32.AND P3, PT, R248, RZ, PT ;  /* 0x000000fff800720c */ /* 0x000fe20003f66070 */
[-CC-:B------:R-:W-:Y:S01]  /*6d70*/  FFMA.FTZ R102, R102, R240.reuse, R237.reuse ;  /* 0x000000f066667223 */ /* 0x180fe200000100ed */
[-CC-:B0-----:R-:W-:Y:S01]  /*6d80*/  FFMA.FTZ R73, R226, R240.reuse, R237.reuse ;  /* 0x000000f0e2497223 */ /* 0x181fe200000100ed */
        /* <DEDUP_REMOVED lines=34> */
[----:B------:R-:W-:Y:S02]  /*6fb0*/  F2FP.F16.F32.PACK_AB R75, R84, R75 ;  /* 0x0000004b544b723e */ /* 0x000fe400000000ff */
[----:B------:R-:W-:Y:S02]  /*6fc0*/  F2FP.F16.F32.PACK_AB R74, R81, R0 ;  /* 0x00000000514a723e */ /* 0x000fe400000000ff */
[----:B------:R-:W-:Y:S02]  /*6fd0*/  F2FP.F16.F32.PACK_AB R73, R224, R73 ;  /* 0x00000049e049723e */ /* 0x000fe400000000ff */
[----:B------:R-:W-:-:S07]  /*6fe0*/  F2FP.F16.F32.PACK_AB R72, R79, R72 ;  /* 0x000000484f48723e */ /* 0x000fce00000000ff */
.L_x_521:
        /* <DEDUP_REMOVED lines=13> */
[--C-:B------:R-:W-:Y:S02]  /*70c0*/  HADD2.F32 R54, -RZ, R67.reuse.H0_H0 ;  /* 0x20000043ff367230 */ /* 0x100fe40000004100 */
[----:B------:R-:W-:Y:S01]  /*70d0*/  FFMA.FTZ R236, R236, R240, R237 ;  /* 0x000000f0ecec7223 */ /* 0x000fe200000100ed */
[----:B------:R-:W-:Y:S01]  /*70e0*/  FADD.FTZ R52, R93, -R52 ;  /* 0x800000345d347221 */ /* 0x000fe20000010000 */
[--C-:B------:R-:W-:Y:S02]  /*70f0*/  HADD2.F32 R53, -RZ, R66.reuse.H0_H0 ;  /* 0x20000042ff357230 */ /* 0x100fe40000004100 */
[----:B------:R-:W-:Y:S01]  /*7100*/  FADD.FTZ R0, R91, -R0 ;  /* 0x800000005b007221 */ /* 0x000fe20000010000 */
[----:B------:R-:W-:Y:S02]  /*7110*/  HADD2.F32 R73, -RZ, R67.H1_H1 ;  /* 0x30000043ff497230 */ /* 0x000fe40000004100 */
[----:B------:R-:W-:Y:S01]  /*7120*/  FFMA.FTZ R71, R211, R52, R54 ;  /* 0x00000034d3477223 */ /* 0x000fe20000010036 */
[----:B------:R-:W-:Y:S01]  /*7130*/  FADD.FTZ R236, R95, -R236 ;  /* 0x800000ec5fec7221 */ /* 0x000fe20000010000 */
[----:B------:R-:W-:Y:S01]  /*7140*/  FFMA.FTZ R70, R211, R0, R53 ;  /* 0x00000000d3467223 */ /* 0x000fe20000010035 */
[----:B------:R-:W-:Y:S01]  /*7150*/  LOP3.LUT P6, RZ, R239, 0xff0000, RZ, 0xc0, !PT ;  /* 0x00ff0000efff7812 */ /* 0x000fe200078cc0ff */
[----:B------:R-:W-:Y:S01]  /*7160*/  FMUL.FTZ R0, R71, UR6 ;  /* 0x0000000647007c20 */ /* 0x000fe20008410000 */
[----:B------:R-:W-:Y:S01]  /*7170*/  LOP3.LUT P5, RZ, R143, 0xff0000, RZ, 0xc0, !PT ;  /* 0x00ff00008fff7812 */ /* 0x000fe200078ac0ff */
[----:B------:R-:W-:Y:S01]  /*7180*/  FFMA.FTZ R55, R234, R240, R237 ;  /* 0x000000f0ea377223 */ /* 0x000fe200000100ed */
[----:B------:R-:W-:Y:S01]  /*7190*/  FFMA.FTZ R236, R211, R236, R73 ;  /* 0x000000ecd3ec7223 */ /* 0x000fe20000010049 */
[----:B------:R-:W-:Y:S01]  /*71a0*/  HADD2.F32 R69, -RZ, R66.H1_H1 ;  /* 0x30000042ff457230 */ /* 0x000fe20000004100 */
[----:B------:R-:W-:Y:S01]  /*71b0*/  FSEL R78, R0, RZ, P6 ;  /* 0x000000ff004e7208 */ /* 0x000fe20003000000 */
[----:B------:R-:W-:Y:S01]  /*71c0*/  FADD.FTZ R92, R92, -R55 ;  /* 0x800000375c5c7221 */ /* 0x000fe20000010000 */
[----:B------:R-:W-:Y:S01]  /*71d0*/  FSEL R72, R0, RZ, P5 ;  /* 0x000000ff00487208 */ /* 0x000fe20002800000 */
[----:B------:R-:W-:Y:S01]  /*71e0*/  FMUL.FTZ R0, R70, UR6 ;  /* 0x0000000646007c20 */ /* 0x000fe20008410000 */
[----:B------:R-:W-:Y:S01]  /*71f0*/  ISETP.GE.U32.AND P2, PT, R238, RZ, PT ;  /* 0x000000ffee00720c */ /* 0x000fe20003f46070 */
[----:B------:R-:W-:Y:S01]  /*7200*/  FFMA.FTZ R231, R231, R240, R237 ;  /* 0x000000f0e7e77223 */ /* 0x000fe200000100ed */
[----:B------:R-:W-:Y:S01]  /*7210*/  ISETP.GE.U32.AND P3, PT, R142, RZ, PT ;  /* 0x000000ff8e00720c */ /* 0x000fe20003f66070 */
[----:B------:R-:W-:Y:S01]  /*7220*/  FMUL.FTZ R52, R236, UR6 ;  /* 0x00000006ec347c20 */ /* 0x000fe20008410000 */
[----:B------:R-:W-:Y:S01]  /*7230*/  LOP3.LUT P6, RZ, R239, 0xff, RZ, 0xc0, !PT ;  /* 0x000000ffefff7812 */ /* 0x000fe200078cc0ff */
[----:B------:R-:W-:Y:S01]  /*7240*/  FFMA.FTZ R73, R211, R92, R69 ;  /* 0x0000005cd3497223 */ /* 0x000fe20000010045 */
[----:B------:R-:W-:Y:S01]  /*7250*/  LOP3.LUT P5, RZ, R143, 0xff, RZ, 0xc0, !PT ;  /* 0x000000ff8fff7812 */ /* 0x000fe200078ac0ff */
[----:B------:R-:W-:Y:S01]  /*7260*/  FADD.FTZ R88, R88, -R231 ;  /* 0x800000e758587221 */ /* 0x000fe20000010000 */
[----:B------:R-:W-:Y:S01]  /*7270*/  ISETP.GE.U32.AND.EX P2, PT, R239, 0x1000000, PT, P2 ;  /* 0x01000000ef00780c */ /* 0x000fe20003f46120 */
[-CC-:B------:R-:W-:Y:S01]  /*7280*/  FFMA.FTZ R232, R232, R240.reuse, R237.reuse ;  /* 0x000000f0e8e87223 */ /* 0x180fe200000100ed */
[----:B------:R-:W-:Y:S01]  /*7290*/  ISETP.GE.U32.AND.EX P3, PT, R143, 0x1000000, PT, P3 ;  /* 0x010000008f00780c */ /* 0x000fe20003f66130 */
[--C-:B------:R-:W-:Y:S01]  /*72a0*/  FFMA.FTZ R94, R94, R240, R237.reuse ;  /* 0x000000f05e5e7223 */ /* 0x100fe200000100ed */
[C---:B------:R-:W-:Y:S01]  /*72b0*/  FSEL R74, R0.reuse, RZ, P6 ;  /* 0x000000ff004a7208 */ /* 0x040fe20003000000 */
[--C-:B------:R-:W-:Y:S01]  /*72c0*/  HADD2.F32 R69, -RZ, R65.reuse.H1_H1 ;  /* 0x30000041ff457230 */ /* 0x100fe20000004100 */
[----:B------:R-:W-:Y:S01]  /*72d0*/  FSEL R54, R0, RZ, P5 ;  /* 0x000000ff00367208 */ /* 0x000fe20002800000 */
[----:B------:R-:W-:Y:S01]  /*72e0*/  HADD2.F32 R0, -RZ, R65.H0_H0 ;  /* 0x20000041ff007230 */ /* 0x000fe20000004100 */
[C---:B------:R-:W-:Y:S01]  /*72f0*/  FSEL R83, R52.reuse, RZ, P2 ;  /* 0x000000ff34537208 */ /* 0x040fe20001000000 */
[----:B------:R-:W-:Y:S01]  /*7300*/  FADD.FTZ R232, R89, -R232 ;  /* 0x800000e859e87221 */ /* 0x000fe20000010000 */
[----:B------:R-:W-:Y:S01]  /*7310*/  FSEL R85, R52, RZ, P3 ;  /* 0x000000ff34557208 */ /* 0x000fe20001800000 */
[----:B------:R-:W-:Y:S01]  /*7320*/  FMUL.FTZ R52, R73, UR6 ;  /* 0x0000000649347c20 */ /* 0x000fe20008410000 */
[----:B------:R-:W-:Y:S01]  /*7330*/  LOP3.LUT P2, RZ, R239, 0xff00, RZ, 0xc0, !PT ;  /* 0x0000ff00efff7812 */ /* 0x000fe2000784c0ff */
[----:B------:R-:W-:Y:S01]  /*7340*/  FFMA.FTZ R0, R211, R88, R0 ;  /* 0x00000058d3007223 */ /* 0x000fe20000010000 */
[----:B------:R-:W-:Y:S01]  /*7350*/  LOP3.LUT P3, RZ, R143, 0xff00, RZ, 0xc0, !PT ;  /* 0x0000ff008fff7812 */ /* 0x000fe2000786c0ff */
[----:B------:R-:W-:Y:S01]  /*7360*/  FFMA.FTZ R237, R90, R240, R237 ;  /* 0x000000f05aed7223 */ /* 0x000fe200000100ed */
[C---:B------:R-:W-:Y:S01]  /*7370*/  FSEL R79, R52.reuse, RZ, P2 ;  /* 0x000000ff344f7208 */ /* 0x040fe20001000000 */
[--C-:B------:R-:W-:Y:S01]  /*7380*/  HADD2.F32 R55, -RZ, R64.reuse.H1_H1 ;  /* 0x30000040ff377230 */ /* 0x100fe20000004100 */
[----:B------:R-:W-:Y:S01]  /*7390*/  FSEL R81, R52, RZ, P3 ;  /* 0x000000ff34517208 */ /* 0x000fe20001800000 */
[----:B------:R-:W-:Y:S01]  /*73a0*/  FMUL.FTZ R52, R0, UR6 ;  /* 0x0000000600347c20 */ /* 0x000fe20008410000 */
[----:B------:R-:W-:Y:S01]  /*73b0*/  LOP3.LUT P6, RZ, R238, 0xff0000, RZ, 0xc0, !PT ;  /* 0x00ff0000eeff7812 */ /* 0x000fe200078cc0ff */
[----:B------:R-:W-:Y:S01]  /*73c0*/  FADD.FTZ R94, R87, -R94 ;  /* 0x8000005e575e7221 */ /* 0x000fe20000010000 */
[----:B------:R-:W-:Y:S01]  /*73d0*/  FFMA.FTZ R75, R211, R232, R69 ;  /* 0x000000e8d34b7223 */ /* 0x000fe20000010045 */
[----:B------:R-:W-:Y:S01]  /*73e0*/  HADD2.F32 R53, -RZ, R64.H0_H0 ;  /* 0x20000040ff357230 */ /* 0x000fe20000004100 */
[----:B------:R-:W-:Y:S01]  /*73f0*/  F2FP.F16.F32.PACK_AB R70, R73, R70 ;  /* 0x000000464946723e */ /* 0x000fe200000000ff */
[----:B------:R-:W-:Y:S01]  /*7400*/  FADD.FTZ R86, R86, -R237 ;  /* 0x800000ed56567221 */ /* 0x000fe20000010000 */
[----:B------:R-:W-:Y:S01]  /*7410*/  FSEL R73, R52, RZ, P6 ;  /* 0x000000ff34497208 */ /* 0x000fe20003000000 */
[C---:B------:R-:W-:Y:S01]  /*7420*/  FFMA.FTZ R68, R211.reuse, R94, R55 ;  /* 0x0000005ed3447223 */ /* 0x040fe20000010037 */
[----:B------:R-:W-:Y:S01]  /*7430*/  LOP3.LUT P6, RZ, R142, 0xff0000, RZ, 0xc0, !PT ;  /* 0x00ff00008eff7812 */ /* 0x000fe200078cc0ff */
[----:B------:R-:W-:Y:S01]  /*7440*/  FFMA.FTZ R53, R211, R86, R53 ;  /* 0x00000056d3357223 */ /* 0x000fe20000010035 */
[----:B------:R-:W-:Y:S01]  /*7450*/  F2FP.F16.F32.PACK_AB R55, R85, R72 ;  /* 0x000000485537723e */ /* 0x000fe200000000ff */
[C---:B------:R-:W-:Y:S01]  /*7460*/  FMUL.FTZ R72, R75.reuse, UR6 ;  /* 0x000000064b487c20 */ /* 0x040fe20008410000 */
[----:B------:R-:W-:Y:S01]  /*7470*/  F2FP.F16.F32.PACK_AB R69, R75, R0 ;  /* 0x000000004b45723e */ /* 0x000fe200000000ff */
[----:B------:R-:W-:Y:S01]  /*7480*/  FMUL.FTZ R0, R68, UR6 ;  /* 0x0000000644007c20 */ /* 0x000fe20008410000 */
[----:B------:R-:W-:-:S02]  /*7490*/  F2FP.F16.F32.PACK_AB R75, R83, R78 ;  /* 0x0000004e534b723e */ /* 0x000fc400000000ff */
[----:B------:R-:W-:Y:S02]  /*74a0*/  FSEL R78, R52, RZ, P6 ;  /* 0x000000ff344e7208 */ /* 0x000fe40003000000 */
[----:B------:R-:W-:Y:S02]  /*74b0*/  LOP3.LUT P5, RZ, R238, 0xff000000, RZ, 0xc0, !PT ;  /* 0xff000000eeff7812 */ /* 0x000fe400078ac0ff */
[----:B------:R-:W-:Y:S02]  /*74c0*/  LOP3.LUT P6, RZ, R142, 0xff000000, RZ, 0xc0, !PT ;  /* 0xff0000008eff7812 */ /* 0x000fe400078cc0ff */
[----:B------:R-:W-:Y:S01]  /*74d0*/  F2FP.F16.F32.PACK_AB R68, R68, R53 ;  /* 0x000000354444723e */ /* 0x000fe200000000ff */
[----:B------:R-:W-:Y:S01]  /*74e0*/  FMUL.FTZ R53, R53, UR6 ;  /* 0x0000000635357c20 */ /* 0x000fe20008410000 */
        /* <DEDUP_REMOVED lines=8> */
[C---:B------:R-:W-:Y:S02]  /*7570*/  FSEL R79, R0.reuse, RZ, P2 ;  /* 0x000000ff004f7208 */ /* 0x040fe40001000000 */
[----:B------:R-:W-:Y:S02]  /*7580*/  FSEL R81, R0, RZ, P5 ;  /* 0x000000ff00517208 */ /* 0x000fe40002800000 */
[C---:B------:R-:W-:Y:S02]  /*7590*/  FSEL R52, R53.reuse, RZ, P6 ;  /* 0x000000ff35347208 */ /* 0x040fe40003000000 */
[----:B------:R-:W-:Y:S02]  /*75a0*/  FSEL R72, R53, RZ, P3 ;  /* 0x000000ff35487208 */ /* 0x000fe40001800000 */
[----:B------:R-:W-:Y:S02]  /*75b0*/  F2FP.F16.F32.PACK_AB R71, R236, R71 ;  /* 0x00000047ec47723e */ /* 0x000fe400000000ff */
[----:B------:R-:W-:-:S02]  /*75c0*/  F2FP.F16.F32.PACK_AB R53, R83, R78 ;  /* 0x0000004e5335723e */ /* 0x000fc400000000ff */
[----:B------:R-:W-:Y:S02]  /*75d0*/  F2FP.F16.F32.PACK_AB R73, R80, R73 ;  /* 0x000000495049723e */ /* 0x000fe400000000ff */
[----:B------:R-:W-:Y:S02]  /*75e0*/  F2FP.F16.F32.PACK_AB R52, R81, R52 ;  /* 0x000000345134723e */ /* 0x000fe400000000ff */
[----:B------:R-:W-:Y:S01]  /*75f0*/  F2FP.F16.F32.PACK_AB R72, R79, R72 ;  /* 0x000000484f48723e */ /* 0x000fe200000000ff */
[----:B------:R-:W-:Y:S06]  /*7600*/  BRA `(.L_x_529) ;  /* 0x0000001c00807947 */ /* 0x000fec0003800000 */
.L_x_528:
[-CC-:B0-----:R-:W-:Y:S01]  /*7610*/  FFMA.FTZ R52, R235, R240.reuse, R237.reuse ;  /* 0x000000f0eb347223 */ /* 0x181fe200000100ed */
[-CC-:B------:R-:W-:Y:S01]  /*7620*/  FFMA.FTZ R236, R236, R240.reuse, R237.reuse ;  /* 0x000000f0ecec7223 */ /* 0x180fe200000100ed */
[--C-:B------:R-:W-:Y:S02]  /*7630*/  HADD2.F32 R54, -RZ, R67.reuse.H1_H1 ;  /* 0x30000043ff367230 */ /* 0x100fe40000004100 */
[----:B------:R-:W-:Y:S01]  /*7640*/  FFMA.FTZ R0, R233, R240, R237 ;  /* 0x000000f0e9007223 */ /* 0x000fe200000100ed */
[----:B------:R-:W-:Y:S02]  /*7650*/  HADD2.F32 R73, -RZ, R67.H0_H0 ;  /* 0x20000043ff497230 */ /* 0x000fe40000004100 */
[----:B------:R-:W-:Y:S01]  /*7660*/  FADD.FTZ R52, R93, -R52 ;  /* 0x800000345d347221 */ /* 0x000fe20000010000 */
[----:B------:R-:W-:Y:S01]  /*7670*/  FADD.FTZ R236, R95, -R236 ;  /* 0x800000ec5fec7221 */ /* 0x000fe20000010000 */
[--C-:B------:R-:W-:Y:S01]  /*7680*/  HADD2.F32 R53, -RZ, R66.reuse.H0_H0 ;  /* 0x20000042ff357230 */ /* 0x100fe20000004100 */
[----:B------:R-:W-:Y:S01]  /*7690*/  ISETP.GE.U32.AND P2, PT, R238, RZ, PT ;  /* 0x000000ffee00720c */ /* 0x000fe20003f46070 */
[C---:B------:R-:W-:Y:S01]  /*76a0*/  FFMA.FTZ R52, R211.reuse, R52, R73 ;  /* 0x00000034d3347223 */ /* 0x040fe20000010049 */
[----:B------:R-:W-:Y:S01]  /*76b0*/  FFMA.FTZ R54, R211, R236, R54 ;  /* 0x000000ecd3367223 */ /* 0x000fe20000010036 */
[----:B------:R-:W-:Y:S01]  /*76c0*/  FADD.FTZ R0, R91, -R0 ;  /* 0x800000005b007221 */ /* 0x000fe20000010000 */
[----:B------:R-:W-:Y:S01]  /*76d0*/  FFMA.FTZ R55, R234, R240, R237 ;  /* 0x000000f0ea377223 */ /* 0x000fe200000100ed */
[----:B------:R-:W-:Y:S01]  /*76e0*/  ISETP.GE.U32.AND.EX P5, PT, R239, 0x1000000, PT, P2 ;  /* 0x01000000ef00780c */ /* 0x000fe20003fa6120 */
[----:B------:R-:W-:Y:S01]  /*76f0*/  FMUL.FTZ R54, R54, UR6 ;  /* 0x0000000636367c20 */ /* 0x000fe20008410000 */
[----:B------:R-:W-:Y:S01]  /*7700*/  FMUL.FTZ R52, R52, UR6 ;  /* 0x0000000634347c20 */ /* 0x000fe20008410000 */
[----:B------:R-:W-:Y:S01]  /*7710*/  FFMA.FTZ R0, R211, R0, R53 ;  /* 0x00000000d3007223 */ /* 0x000fe20000010035 */
[----:B------:R-:W-:Y:S01]  /*7720*/  LOP3.LUT P3, RZ, R239, 0xff0000, RZ, 0xc0, !PT ;  /* 0x00ff0000efff7812 */ /* 0x000fe2000786c0ff */
[----:B------:R-:W-:Y:S01]  /*7730*/  FADD.FTZ R92, R92, -R55 ;  /* 0x800000375c5c7221 */ /* 0x000fe20000010000 */
[----:B------:R-:W-:Y:S01]  /*7740*/  ISETP.GE.U32.AND P2, PT, R142, RZ, PT ;  /* 0x000000ff8e00720c */ /* 0x000fe20003f46070 */
[----:B------:R-:W-:Y:S01]  /*7750*/  HADD2.F32 R55, -RZ, R66.H1_H1 ;  /* 0x30000042ff377230 */ /* 0x000fe20000004100 */
[----:B------:R-:W-:Y:S01]  /*7760*/  FSEL R78, R54, RZ, P5 ;  /* 0x000000ff364e7208 */ /* 0x000fe20002800000 */
[----:B------:R-:W-:Y:S01]  /*7770*/  FMUL.FTZ R0, R0, UR6 ;  /* 0x0000000600007c20 */ /* 0x000fe20008410000 */
[----:B------:R-:W-:Y:S01]  /*7780*/  FSEL R75, R52, RZ, P3 ;  /* 0x000000ff344b7208 */ /* 0x000fe20001800000 */
[----:B------:R-:W-:Y:S01]  /*7790*/  FFMA.FTZ R231, R231, R240, R237 ;  /* 0x000000f0e7e77223 */ /* 0x000fe200000100ed */
[----:B------:R-:W-:Y:S01]  /*77a0*/  ISETP.GE.U32.AND.EX P2, PT, R143, 0x1000000, PT, P2 ;  /* 0x010000008f00780c */ /* 0x000fe20003f46120 */
[----:B------:R-:W-:Y:S01]  /*77b0*/  FFMA.FTZ R55, R211, R92, R55 ;  /* 0x0000005cd3377223 */ /* 0x000fe20000010037 */
[----:B------:R-:W-:Y:S01]  /*77c0*/  LOP3.LUT P5, RZ, R239, 0xff, RZ, 0xc0, !PT ;  /* 0x000000ffefff7812 */ /* 0x000fe200078ac0ff */
[----:B------:R-:W-:Y:S01]  /*77d0*/  FADD.FTZ R88, R88, -R231 ;  /* 0x800000e758587221 */ /* 0x000fe20000010000 */
[----:B------:R-:W-:Y:S01]  /*77e0*/  LOP3.LUT P3, RZ, R143, 0xff, RZ, 0xc0, !PT ;  /* 0x000000ff8fff7812 */ /* 0x000fe2000786c0ff */
[----:B------:R-:W-:Y:S01]  /*77f0*/  FMUL.FTZ R55, R55, UR6 ;  /* 0x0000000637377c20 */ /* 0x000fe20008410000 */
[----:B------:R-:W-:Y:S01]  /*7800*/  LOP3.LUT P6, RZ, R143, 0xff0000, RZ, 0xc0, !PT ;  /* 0x00ff00008fff7812 */ /* 0x000fe200078cc0ff */
[-CC-:B------:R-:W-:Y:S01]  /*7810*/  FFMA.FTZ R94, R94, R240.reuse, R237.reuse ;  /* 0x000000f05e5e7223 */ /* 0x180fe200000100ed */
[----:B------:R-:W-:Y:S01]  /*7820*/  FSEL R73, R54, RZ, P2 ;  /* 0x000000ff36497208 */ /* 0x000fe20001000000 */
[--C-:B------:R-:W-:Y:S01]  /*7830*/  FFMA.FTZ R232, R232, R240, R237.reuse ;  /* 0x000000f0e8e87223 */ /* 0x100fe200000100ed */
[C---:B------:R-:W-:Y:S01]  /*7840*/  FSEL R74, R0.reuse, RZ, P5 ;  /* 0x000000ff004a7208 */ /* 0x040fe20002800000 */
[----:B------:R-:W-:Y:S01]  /*7850*/  FADD.FTZ R94, R87, -R94 ;  /* 0x8000005e575e7221 */ /* 0x000fe20000010000 */
[----:B------:R-:W-:Y:S01]  /*7860*/  FSEL R54, R0, RZ, P3 ;  /* 0x000000ff00367208 */ /* 0x000fe20001800000 */
[--C-:B------:R-:W-:Y:S01]  /*7870*/  HADD2.F32 R0, -RZ, R65.reuse.H0_H0 ;  /* 0x20000041ff007230 */ /* 0x100fe20000004100 */
[----:B------:R-:W-:Y:S01]  /*7880*/  FSEL R72, R52, RZ, P6 ;  /* 0x000000ff34487208 */ /* 0x000fe20003000000 */
[----:B------:R-:W-:Y:S01]  /*7890*/  HADD2.F32 R52, -RZ, R65.H1_H1 ;  /* 0x30000041ff347230 */ /* 0x000fe20000004100 */
[----:B------:R-:W-:Y:S01]  /*78a0*/  LOP3.LUT P6, RZ, R239, 0xff00, RZ, 0xc0, !PT ;  /* 0x0000ff00efff7812 */ /* 0x000fe200078cc0ff */
[----:B------:R-:W-:Y:S01]  /*78b0*/  FADD.FTZ R232, R89, -R232 ;  /* 0x800000e859e87221 */ /* 0x000fe20000010000 */
[----:B------:R-:W-:Y:S01]  /*78c0*/  LOP3.LUT P2, RZ, R143, 0xff00, RZ, 0xc0, !PT ;  /* 0x0000ff008fff7812 */ /* 0x000fe2000784c0ff */
[----:B------:R-:W-:Y:S01]  /*78d0*/  FFMA.FTZ R0, R211, R88, R0 ;  /* 0x00000058d3007223 */ /* 0x000fe20000010000 */
[C---:B------:R-:W-:Y:S01]  /*78e0*/  FSEL R79, R55.reuse, RZ, P6 ;  /* 0x000000ff374f7208 */ /* 0x040fe20003000000 */
[----:B------:R-:W-:Y:S01]  /*78f0*/  FFMA.FTZ R237, R90, R240, R237 ;  /* 0x000000f05aed7223 */ /* 0x000fe200000100ed */
[----:B------:R-:W-:Y:S01]  /*7900*/  FSEL R81, R55, RZ, P2 ;  /* 0x000000ff37517208 */ /* 0x000fe20001000000 */
[----:B------:R-:W-:-:S02]  /*7910*/  HADD2.F32 R55, -RZ, R64.H1_H1 ;  /* 0x30000040ff377230 */ /* 0x000fc40000004100 */
[----:B------:R-:W-:Y:S01]  /*7920*/  FMUL.FTZ R0, R0, UR6 ;  /* 0x0000000600007c20 */ /* 0x000fe20008410000 */
[----:B------:R-:W-:Y:S01]  /*7930*/  LOP3.LUT P5, RZ, R238, 0xff0000, RZ, 0xc0, !PT ;  /* 0x00ff0000eeff7812 */ /* 0x000fe200078ac0ff */
[----:B------:R-:W-:Y:S02]  /*7940*/  HADD2.F32 R53, -RZ, R64.H0_H0 ;  /* 0x20000040ff357230 */ /* 0x000fe40000004100 */
[C---:B------:R-:W-:Y:S01]  /*7950*/  FFMA.FTZ R52, R211.reuse, R232, R52 ;  /* 0x000000e8d3347223 */ /* 0x040fe20000010034 */
[----:B------:R-:W-:Y:S01]  /*7960*/  FFMA.FTZ R94, R211, R94, R55 ;  /* 0x0000005ed35e7223 */ /* 0x000fe20000010037 */
[----:B------:R-:W-:Y:S01]  /*7970*/  F2FP.F16.F32.PACK_AB R55, R73, R72 ;  /* 0x000000484937723e */ /* 0x000fe200000000ff */
[----:B------:R-:W-:Y:S01]  /*7980*/  FADD.FTZ R86, R86, -R237 ;  /* 0x800000ed56567221 */ /* 0x000fe20000010000 */
[----:B------:R-:W-:Y:S01]  /*7990*/  FSEL R73, R0, RZ, P5 ;  /* 0x000000ff00497208 */ /* 0x000fe20002800000 */
[----:B------:R-:W-:Y:S01]  /*79a0*/  FMUL.FTZ R52, R52, UR6 ;  /* 0x0000000634347c20 */ /* 0x000fe20008410000 */
[----:B------:R-:W-:Y:S01]  /*79b0*/  LOP3.LUT P5, RZ, R142, 0xff0000, RZ, 0xc0, !PT ;  /* 0x00ff00008eff7812 */ /* 0x000fe200078ac0ff */
[----:B------:R-:W-:Y:S01]  /*79c0*/  FFMA.FTZ R53, R211, R86, R53 ;  /* 0x00000056d3357223 */ /* 0x000fe20000010035 */
[----:B------:R-:W-:Y:S01]  /*79d0*/  LOP3.LUT P3, RZ, R238, 0xff000000, RZ, 0xc0, !PT ;  /* 0xff000000eeff7812 */ /* 0x000fe2000786c0ff */
[----:B------:R-:W-:Y:S01]  /*79e0*/  FMUL.FTZ R94, R94, UR6 ;  /* 0x000000065e5e7c20 */ /* 0x000fe20008410000 */
[----:B------:R-:W-:Y:S01]  /*79f0*/  FSEL R0, R0, RZ, P5 ;  /* 0x000000ff00007208 */ /* 0x000fe20002800000 */
[----:B------:R-:W-:Y:S01]  /*7a00*/  FMUL.FTZ R53, R53, UR6 ;  /* 0x0000000635357c20 */ /* 0x000fe20008410000 */
[----:B------:R-:W-:-:S02]  /*7a10*/  LOP3.LUT P5, RZ, R142, 0xff000000, RZ, 0xc0, !PT ;  /* 0xff0000008eff7812 */ /* 0x000fc400078ac0ff */
[----:B------:R-:W-:Y:S02]  /*7a20*/  F2FP.F16.F32.PACK_AB R75, R78, R75 ;  /* 0x0000004b4e4b723e */ /* 0x000fe400000000ff */
[C---:B------:R-:W-:Y:S02]  /*7a30*/  FSEL R78, R52.reuse, RZ, P3 ;  /* 0x000000ff344e7208 */ /* 0x040fe40001800000 */
[----:B------:R-:W-:Y:S02]  /*7a40*/  FSEL R83, R52, RZ, P5 ;  /* 0x000000ff34537208 */ /* 0x000fe40002800000 */
[C---:B------:R-:W-:Y:S02]  /*7a50*/  LOP3.LUT P6, RZ, R238.reuse, 0xff00, RZ, 0xc0, !PT ;  /* 0x0000ff00eeff7812 */ /* 0x040fe400078cc0ff */
[----:B------:R-:W-:Y:S02]  /*7a60*/  LOP3.LUT P2, RZ, R238, 0xff, RZ, 0xc0, !PT ;  /* 0x000000ffeeff7812 */ /* 0x000fe4000784c0ff */
[----:B------:R-:W-:-:S02]  /*7a70*/  LOP3.LUT P3, RZ, R142, 0xff00, RZ, 0xc0, !PT ;  /* 0x0000ff008eff7812 */ /* 0x000fc4000786c0ff */
[----:B------:R-:W-:Y:S02]  /*7a80*/  LOP3.LUT P5, RZ, R142, 0xff, RZ, 0xc0, !PT ;  /* 0x000000ff8eff7812 */ /* 0x000fe400078ac0ff */
        /* <DEDUP_REMOVED lines=11> */
.L_x_527:
[----:B------:R-:W-:Y:S05]  /*7b40*/  @!P1 BRA `(.L_x_530) ;  /* 0x00000004003c9947 */ /* 0x000fea0003800000 */
[-CC-:B------:R-:W-:Y:S01]  /*7b50*/  FFMA.FTZ R0, R235, R240.reuse, R237.reuse ;  /* 0x000000f0eb007223 */ /* 0x180fe200000100ed */
[-CC-:B------:R-:W-:Y:S01]  /*7b60*/  FFMA.FTZ R236, R236, R240.reuse, R237.reuse ;  /* 0x000000f0ecec7223 */ /* 0x180fe200000100ed */
[-CC-:B0-----:R-:W-:Y:S01]  /*7b70*/  FFMA.FTZ R53, R234, R240.reuse, R237.reuse ;  /* 0x000000f0ea357223 */ /* 0x181fe200000100ed */
[----:B------:R-:W-:Y:S01]  /*7b80*/  ISETP.GE.U32.AND P2, PT, R238, RZ, PT ;  /* 0x000000ffee00720c */ /* 0x000fe20003f46070 */
[----:B------:R-:W-:Y:S01]  /*7b90*/  FADD.FTZ R52, R93, -R0 ;  /* 0x800000005d347221 */ /* 0x000fe20000010000 */
[----:B------:R-:W-:Y:S01]  /*7ba0*/  FADD.FTZ R72, R95, -R236 ;  /* 0x800000ec5f487221 */ /* 0x000fe20000010000 */
[----:B------:R-:W-:Y:S01]  /*7bb0*/  FFMA.FTZ R0, R233, R240, R237 ;  /* 0x000000f0e9007223 */ /* 0x000fe200000100ed */
[----:B------:R-:W-:Y:S01]  /*7bc0*/  ISETP.GE.U32.AND P3, PT, R142, RZ, PT ;  /* 0x000000ff8e00720c */ /* 0x000fe20003f66070 */
[C---:B------:R-:W-:Y:S01]  /*7bd0*/  FMUL.FTZ R71, R211.reuse, R52 ;  /* 0x00000034d3477220 */ /* 0x040fe20000410000 */
[----:B------:R-:W-:Y:S01]  /*7be0*/  FMUL.FTZ R72, R211, R72 ;  /* 0x00000048d3487220 */ /* 0x000fe20000410000 */
[----:B------:R-:W-:Y:S01]  /*7bf0*/  FADD.FTZ R70, R91, -R0 ;  /* 0x800000005b467221 */ /* 0x000fe20000010000 */
[----:B------:R-:W-:Y:S01]  /*7c00*/  FADD.FTZ R92, R92, -R53 ;  /* 0x800000355c5c7221 */ /* 0x000fe20000010000 */
[----:B------:R-:W-:Y:S01]  /*7c10*/  FFMA.FTZ R231, R231, R240, R237 ;  /* 0x000000f0e7e77223 */ /* 0x000fe200000100ed */
[----:B------:R-:W-:Y:S01]  /*7c20*/  FMUL.FTZ R0, R71, UR6 ;  /* 0x0000000647007c20 */ /* 0x000fe20008410000 */
[----:B------:R-:W-:Y:S01]  /*7c30*/  FMUL.FTZ R52, R72, UR6 ;  /* 0x0000000648347c20 */ /* 0x000fe20008410000 */
[----:B------:R-:W-:Y:S01]  /*7c40*/  LOP3.LUT P6, RZ, R239, 0xff0000, RZ, 0xc0, !PT ;  /* 0x00ff0000efff7812 */ /* 0x000fe200078cc0ff */
[----:B------:R-:W-:Y:S01]  /*7c50*/  FMUL.FTZ R70, R211, R70 ;  /* 0x00000046d3467220 */ /* 0x000fe20000410000 */
[----:B------:R-:W-:Y:S01]  /*7c60*/  LOP3.LUT P5, RZ, R143, 0xff0000, RZ, 0xc0, !PT ;  /* 0x00ff00008fff7812 */ /* 0x000fe200078ac0ff */
[----:B------:R-:W-:Y:S01]  /*7c70*/  FMUL.FTZ R53, R211, R92 ;  /* 0x0000005cd3357220 */ /* 0x000fe20000410000 */
[----:B------:R-:W-:Y:S01]  /*7c80*/  ISETP.GE.U32.AND.EX P2, PT, R239, 0x1000000, PT, P2 ;  /* 0x01000000ef00780c */ /* 0x000fe20003f46120 */
[----:B------:R-:W-:Y:S01]  /*7c90*/  FADD.FTZ R88, R88, -R231 ;  /* 0x800000e758587221 */ /* 0x000fe20000010000 */
[----:B------:R-:W-:Y:S01]  /*7ca0*/  ISETP.GE.U32.AND.EX P3, PT, R143, 0x1000000, PT, P3 ;  /* 0x010000008f00780c */ /* 0x000fe20003f66130 */
[--C-:B------:R-:W-:Y:S01]  /*7cb0*/  FFMA.FTZ R232, R232, R240, R237.reuse ;  /* 0x000000f0e8e87223 */ /* 0x100fe200000100ed */
[C---:B------:R-:W-:Y:S01]  /*7cc0*/  FSEL R75, R0.reuse, RZ, P6 ;  /* 0x000000ff004b7208 */ /* 0x040fe20003000000 */
[----:B------:R-:W-:Y:S01]  /*7cd0*/  FMUL.FTZ R69, R211, R88 ;  /* 0x00000058d3457220 */ /* 0x000fe20000410000 */
[----:B------:R-:W-:Y:S01]  /*7ce0*/  FSEL R55, R0, RZ, P5 ;  /* 0x000000ff00377208 */ /* 0x000fe20002800000 */
[----:B------:R-:W-:Y:S01]  /*7cf0*/  FMUL.FTZ R0, R70, UR6 ;  /* 0x0000000646007c20 */ /* 0x000fe20008410000 */
[----:B------:R-:W-:Y:S01]  /*7d00*/  FSEL R78, R52, RZ, P2 ;  /* 0x000000ff344e7208 */ /* 0x000fe20001000000 */
[-CC-:B------:R-:W-:Y:S01]  /*7d10*/  FFMA.FTZ R94, R94, R240.reuse, R237.reuse ;  /* 0x000000f05e5e7223 */ /* 0x180fe200000100ed */
[----:B------:R-:W-:Y:S01]  /*7d20*/  FSEL R80, R52, RZ, P3 ;  /* 0x000000ff34507208 */ /* 0x000fe20001800000 */
[----:B------:R-:W-:Y:S01]  /*7d30*/  FMUL.FTZ R52, R53, UR6 ;  /* 0x0000000635347c20 */ /* 0x000fe20008410000 */
[----:B------:R-:W-:Y:S01]  /*7d40*/  LOP3.LUT P6, RZ, R239, 0xff, RZ, 0xc0, !PT ;  /* 0x000000ffefff7812 */ /* 0x000fe200078cc0ff */
[----:B------:R-:W-:Y:S01]  /*7d50*/  FFMA.FTZ R237, R90, R240, R237 ;  /* 0x000000f05aed7223 */ /* 0x000fe200000100ed */
[----:B------:R-:W-:Y:S01]  /*7d60*/  LOP3.LUT P5, RZ, R143, 0xff, RZ, 0xc0, !PT ;  /* 0x000000ff8fff7812 */ /* 0x000fe200078ac0ff */
[----:B------:R-:W-:Y:S01]  /*7d70*/  FADD.FTZ R68, R87, -R94 ;  /* 0x8000005e57447221 */ /* 0x000fe20000010000 */
[----:B------:R-:W-:Y:S01]  /*7d80*/  LOP3.LUT P2, RZ, R239, 0xff00, RZ, 0xc0, !PT ;  /* 0x0000ff00efff7812 */ /* 0x000fe2000784c0ff */
[----:B------:R-:W-:Y:S01]  /*7d90*/  FADD.FTZ R86, R86, -R237 ;  /* 0x800000ed56567221 */ /* 0x000fe20000010000 */
[----:B------:R-:W-:Y:S01]  /*7da0*/  LOP3.LUT P3, RZ, R143, 0xff00, RZ, 0xc0, !PT ;  /* 0x0000ff008fff7812 */ /* 0x000fe2000786c0ff */
[----:B------:R-:W-:Y:S01]  /*7db0*/  FMUL.FTZ R68, R211, R68 ;  /* 0x00000044d3447220 */ /* 0x000fe20000410000 */
[----:B------:R-:W-:-:S02]  /*7dc0*/  FSEL R74, R0, RZ, P6 ;  /* 0x000000ff004a7208 */ /* 0x000fc40003000000 */
[----:B------:R-:W-:Y:S01]  /*7dd0*/  FSEL R54, R0, RZ, P5 ;  /* 0x000000ff00367208 */ /* 0x000fe20002800000 */
[----:B------:R-:W-:Y:S01]  /*7de0*/  FMUL.FTZ R0, R69, UR6 ;  /* 0x0000000645007c20 */ /* 0x000fe20008410000 */
[C---:B------:R-:W-:Y:S02]  /*7df0*/  FSEL R79, R52.reuse, RZ, P2 ;  /* 0x000000ff344f7208 */ /* 0x040fe40001000000 */
[----:B------:R-:W-:Y:S01]  /*7e00*/  FSEL R81, R52, RZ, P3 ;  /* 0x000000ff34517208 */ /* 0x000fe20001800000 */
[----:B------:R-:W-:Y:S01]  /*7e10*/  FADD.FTZ R52, R89, -R232 ;  /* 0x800000e859347221 */ /* 0x000fe20000010000 */
[----:B------:R-:W-:Y:S02]  /*7e20*/  LOP3.LUT P6, RZ, R238, 0xff0000, RZ, 0xc0, !PT ;  /* 0x00ff0000eeff7812 */ /* 0x000fe400078cc0ff */
[----:B------:R-:W-:Y:S01]  /*7e30*/  F2FP.F16.F32.PACK_AB R70, R53, R70 ;  /* 0x000000463546723e */ /* 0x000fe200000000ff */
[C---:B------:R-:W-:Y:S01]  /*7e40*/  FMUL.FTZ R52, R211.reuse, R52 ;  /* 0x00000034d3347220 */ /* 0x040fe20000410000 */
[----:B------:R-:W-:Y:S01]  /*7e50*/  FSEL R73, R0, RZ, P6 ;  /* 0x000000ff00497208 */ /* 0x000fe20003000000 */
[----:B------:R-:W-:Y:S01]  /*7e60*/  FMUL.FTZ R211, R211, R86 ;  /* 0x00000056d3d37220 */ /* 0x000fe20000410000 */
[----:B------:R-:W-:-:S02]  /*7e70*/  LOP3.LUT P6, RZ, R142, 0xff0000, RZ, 0xc0, !PT ;  /* 0x00ff00008eff7812 */ /* 0x000fc400078cc0ff */
[C---:B------:R-:W-:Y:S01]  /*7e80*/  F2FP.F16.F32.PACK_AB R69, R52.reuse, R69 ;  /* 0x000000453445723e */ /* 0x040fe200000000ff */
[----:B------:R-:W-:Y:S01]  /*7e90*/  FMUL.FTZ R52, R52, UR6 ;  /* 0x0000000634347c20 */ /* 0x000fe20008410000 */
[----:B------:R-:W-:Y:S01]  /*7ea0*/  FSEL R53, R0, RZ, P6 ;  /* 0x000000ff00357208 */ /* 0x000fe20003000000 */
[----:B------:R-:W-:Y:S01]  /*7eb0*/  FMUL.FTZ R0, R68, UR6 ;  /* 0x0000000644007c20 */ /* 0x000fe20008410000 */
[----:B------:R-:W-:Y:S02]  /*7ec0*/  LOP3.LUT P5, RZ, R238, 0xff000000, RZ, 0xc0, !PT ;  /* 0xff000000eeff7812 */ /* 0x000fe400078ac0ff */
[----:B------:R-:W-:Y:S02]  /*7ed0*/  LOP3.LUT P6, RZ, R142, 0xff000000, RZ, 0xc0, !PT ;  /* 0xff0000008eff7812 */ /* 0x000fe400078cc0ff */
[----:B------:R-:W-:Y:S02]  /*7ee0*/  F2FP.F16.F32.PACK_AB R55, R80, R55 ;  /* 0x000000375037723e */ /* 0x000fe400000000ff */
[----:B------:R-:W-:-:S02]  /*7ef0*/  F2FP.F16.F32.PACK_AB R75, R78, R75 ;  /* 0x0000004b4e4b723e */ /* 0x000fc400000000ff */
[----:B------:R-:W-:Y:S01]  /*7f00*/  F2FP.F16.F32.PACK_AB R68, R68, R211 ;  /* 0x000000d34444723e */ /* 0x000fe200000000ff */
[----:B------:R-:W-:Y:S01]  /*7f10*/  FMUL.FTZ R211, R211, UR6 ;  /* 0x00000006d3d37c20 */ /* 0x000fe20008410000 */
        /* <DEDUP_REMOVED lines=8> */
[----:B------:R-:W-:Y:S02]  /*7fa0*/  F2FP.F16.F32.PACK_AB R74, R79, R74 ;  /* 0x0000004a4f4a723e */ /* 0x000fe400000000ff */
[C---:B------:R-:W-:Y:S02]  /*7fb0*/  FSEL R79, R0.reuse, RZ, P2 ;  /* 0x000000ff004f7208 */ /* 0x040fe40001000000 */
[----:B------:R-:W-:-:S02]  /*7fc0*/  FSEL R81, R0, RZ, P5 ;  /* 0x000000ff00517208 */ /* 0x000fc40002800000 */
[C---:B------:R-:W-:Y:S02]  /*7fd0*/  FSEL R52, R211.reuse, RZ, P6 ;  /* 0x000000ffd3347208 */ /* 0x040fe40003000000 */
[----:B------:R-:W-:Y:S02]  /*7fe0*/  FSEL R72, R211, RZ, P3 ;  /* 0x000000ffd3487208 */ /* 0x000fe40001800000 */
[----:B------:R-:W-:Y:S02]  /*7ff0*/  F2FP.F16.F32.PACK_AB R53, R80, R53 ;  /* 0x000000355035723e */ /* 0x000fe400000000ff */
[----:B------:R-:W-:Y:S02]  /*8000*/  F2FP.F16.F32.PACK_AB R73, R78, R73 ;  /* 0x000000494e49723e */ /* 0x000fe400000000ff */
[----:B------:R-:W-:Y:S02]  /*8010*/  F2FP.F16.F32.PACK_AB R52, R81, R52 ;  /* 0x000000345134723e */ /* 0x000fe400000000ff */
[----:B------:R-:W-:Y:S01]  /*8020*/  F2FP.F16.F32.PACK_AB R72, R79, R72 ;  /* 0x000000484f48723e */ /* 0x000fe200000000ff */
[----:B------:R-:W-:Y:S06]  /*8030*/  BRA `(.L_x_529) ;  /* 0x0000001000f47947 */ /* 0x000fec0003800000 */
.L_x_530:
[-CC-:B------:R-:W-:Y:S01]  /*8040*/  FFMA.FTZ R236, R236, R240.reuse, R237.reuse ;  /* 0x000000f0ecec7223 */ /* 0x180fe200000100ed */
[-CC-:B------:R-:W-:Y:S01]  /*8050*/  FFMA.FTZ R0, R233, R240.reuse, R237.reuse ;  /* 0x000000f0e9007223 */ /* 0x180fe200000100ed */
[-CC-:B0-----:R-:W-:Y:S01]  /*8060*/  FFMA.FTZ R52, R235, R240.reuse, R237.reuse ;  /* 0x000000f0eb347223 */ /* 0x181fe200000100ed */
[----:B------:R-:W-:Y:S01]  /*8070*/  ISETP.GE.U32.AND P2, PT, R238, RZ, PT ;  /* 0x000000ffee00720c */ /* 0x000fe20003f46070 */
[----:B------:R-:W-:Y:S01]  /*8080*/  FADD.FTZ R236, R95, -R236 ;  /* 0x800000ec5fec7221 */ /* 0x000fe20000010000 */
[----:B------:R-:W-:Y:S01]  /*8090*/  FADD.FTZ R0, R91, -R0 ;  /* 0x800000005b007221 */ /* 0x000fe20000010000 */
[----:B------:R-:W-:Y:S01]  /*80a0*/  FADD.FTZ R52, R93, -R52 ;  /* 0x800000345d347221 */ /* 0x000fe20000010000 */
[--C-:B------:R-:W-:Y:S01]  /*80b0*/  FFMA.FTZ R231, R231, R240, R237.reuse ;  /* 0x000000f0e7e77223 */ /* 0x100fe200000100ed */
[C---:B------:R-:W-:Y:S01]  /*80c0*/  FMUL.FTZ R236, R211.reuse, R236 ;  /* 0x000000ecd3ec7220 */ /* 0x040fe20000410000 */
[----:B------:R-:W-:Y:S01]  /*80d0*/  FFMA.FTZ R53, R234, R240, R237 ;  /* 0x000000f0ea357223 */ /* 0x000fe200000100ed */
        /* <DEDUP_REMOVED lines=38> */
[----:B------:R-:W-:Y:S01]  /*8340*/  F2FP.F16.F32.PACK_AB R54, R53, R54 ;  /* 0x000000363536723e */ /* 0x000fe200000000ff */
        /* <DEDUP_REMOVED lines=26> */
.L_x_526:
[----:B------:R-:W-:Y:S05]  /*84f0*/  @!P2 BRA `(.L_x_531) ;  /* 0x000000080004a947 */ /* 0x000fea0003800000 */
[----:B------:R-:W-:Y:S05]  /*8500*/  @!P1 BRA `(.L_x_532) ;  /* 0x0000000400089947 */ /* 0x000fea0003800000 */
[-CC-:B------:R-:W-:Y:S01]  /*8510*/  FFMA.FTZ R236, R236, R240.reuse, R237.reuse ;  /* 0x000000f0ecec7223 */ /* 0x180fe200000100ed */
[-CC-:B------:R-:W-:Y:S01]  /*8520*/  FFMA.FTZ R0, R233, R240.reuse, R237.reuse ;  /* 0x000000f0e9007223 */ /* 0x180fe200000100ed */
[-CC-:B0-----:R-:W-:Y:S01]  /*8530*/  FFMA.FTZ R68, R235, R240.reuse, R237.reuse ;  /* 0x000000f0eb447223 */ /* 0x181fe200000100ed */
[--C-:B------:R-:W-:Y:S02]  /*8540*/  HADD2.F32 R70, -RZ, R67.reuse.H1_H1 ;  /* 0x30000043ff467230 */ /* 0x100fe40000004100 */
[----:B------:R-:W-:Y:S01]  /*8550*/  FADD.FTZ R236, R95, -R236 ;  /* 0x800000ec5fec7221 */ /* 0x000fe20000010000 */
[--C-:B------:R-:W-:Y:S02]  /*8560*/  HADD2.F32 R69, -RZ, R66.reuse.H0_H0 ;  /* 0x20000042ff457230 */ /* 0x100fe40000004100 */
[----:B------:R-:W-:Y:S01]  /*8570*/  FADD.FTZ R0, R91, -R0 ;  /* 0x800000005b007221 */ /* 0x000fe20000010000 */
[----:B------:R-:W-:Y:S02]  /*8580*/  HADD2.F32 R75, -RZ, R67.H0_H0 ;  /* 0x20000043ff4b7230 */ /* 0x000fe40000004100 */
[----:B------:R-:W-:Y:S01]  /*8590*/  FADD.FTZ R68, R93, -R68 ;  /* 0x800000445d447221 */ /* 0x000fe20000010000 */
[----:B------:R-:W-:Y:S01]  /*85a0*/  FFMA.FTZ R71, R234, R240, R237 ;  /* 0x000000f0ea477223 */ /* 0x000fe200000100ed */
[C---:B------:R-:W-:Y:S01]  /*85b0*/  FFMA.FTZ R83, R211.reuse, R236, R70 ;  /* 0x000000ecd3537223 */ /* 0x040fe20000010046 */
[----:B------:R-:W-:Y:S01]  /*85c0*/  FFMA.FTZ R70, R211, R0, R69 ;  /* 0x00000000d3467223 */ /* 0x000fe20000010045 */
[----:B------:R-:W-:-:S02]  /*85d0*/  HADD2.F32 R73, -RZ, R66.H1_H1 ;  /* 0x30000042ff497230 */ /* 0x000fc40000004100 */
[----:B------:R-:W-:Y:S01]  /*85e0*/  FFMA.FTZ R72, R211, R68, R75 ;  /* 0x00000044d3487223 */ /* 0x000fe2000001004b */
[----:B------:R-:W-:Y:S01]  /*85f0*/  ISETP.GE.U32.AND P2, PT, R238, RZ, PT ;  /* 0x000000ffee00720c */ /* 0x000fe20003f46070 */
[----:B------:R-:W-:Y:S01]  /*8600*/  FADD.FTZ R92, R92, -R71 ;  /* 0x800000475c5c7221 */ /* 0x000fe20000010000 */
        /* <DEDUP_REMOVED lines=8> */
[-CC-:B------:R-:W-:Y:S01]  /*8690*/  FFMA.FTZ R231, R231, R240.reuse, R237.reuse ;  /* 0x000000f0e7e77223 */ /* 0x180fe200000100ed */
[-CC-:B------:R-:W-:Y:S01]  /*86a0*/  FFMA.FTZ R232, R232, R240.reuse, R237.reuse ;  /* 0x000000f0e8e87223 */ /* 0x180fe200000100ed */
[----:B------:R-:W-:Y:S01]  /*86b0*/  FFMA.FTZ R237, R90, R240, R237 ;  /* 0x000000f05aed7223 */ /* 0x000fe200000100ed */
[----:B------:R-:W-:Y:S01]  /*86c0*/  FSEL R85, R68, RZ, P2 ;  /* 0x000000ff44557208 */ /* 0x000fe20001000000 */
[----:B------:R-:W-:Y:S01]  /*86d0*/  FMUL.FTZ R68, R79, UR6 ;  /* 0x000000064f447c20 */ /* 0x000fe20008410000 */
[----:B------:R-:W-:Y:S01]  /*86e0*/  FSEL R74, R0, RZ, P5 ;  /* 0x000000ff004a7208 */ /* 0x000fe20002800000 */
[--C-:B------:R-:W-:Y:S01]  /*86f0*/  HADD2.F32 R0, -RZ, R65.reuse.H0_H0 ;  /* 0x20000041ff007230 */ /* 0x100fe20000004100 */
[----:B------:R-:W-:Y:S01]  /*8700*/  FSEL R80, R69, RZ, P3 ;  /* 0x000000ff45507208 */ /* 0x000fe20001800000 */
[----:B------:R-:W-:Y:S01]  /*8710*/  HADD2.F32 R73, -RZ, R65.H1_H1 ;  /* 0x30000041ff497230 */ /* 0x000fe20000004100 */
[----:B------:R-:W-:Y:S01]  /*8720*/  LOP3.LUT P6, RZ, R239, 0xff00, RZ, 0xc0, !PT ;  /* 0x0000ff00efff7812 */ /* 0x000fe200078cc0ff */
[----:B------:R-:W-:Y:S01]  /*8730*/  FADD.FTZ R88, R88, -R231 ;  /* 0x800000e758587221 */ /* 0x000fe20000010000 */
[----:B------:R-:W-:Y:S01]  /*8740*/  FADD.FTZ R232, R89, -R232 ;  /* 0x800000e859e87221 */ /* 0x000fe20000010000 */
[----:B------:R-:W-:-:S02]  /*8750*/  HADD2.F32 R69, -RZ, R64.H0_H0 ;  /* 0x20000040ff457230 */ /* 0x000fc40000004100 */
[----:B------:R-:W-:Y:S01]  /*8760*/  FADD.FTZ R86, R86, -R237 ;  /* 0x800000ed56567221 */ /* 0x000fe20000010000 */
[----:B------:R-:W-:Y:S02]  /*8770*/  HADD2.F32 R71, -RZ, R64.H1_H1 ;  /* 0x30000040ff477230 */ /* 0x000fe40000004100 */
[----:B------:R-:W-:Y:S01]  /*8780*/  FADD.FTZ R94, R87, -R94 ;  /* 0x8000005e575e7221 */ /* 0x000fe20000010000 */
[----:B------:R-:W-:Y:S01]  /*8790*/  FSEL R81, R68, RZ, P6 ;  /* 0x000000ff44517208 */ /* 0x000fe20003000000 */
[C---:B------:R-:W-:Y:S01]  /*87a0*/  FFMA.FTZ R0, R211.reuse, R88, R0 ;  /* 0x00000058d3007223 */ /* 0x040fe20000010000 */
[C---:B------:R-:W-:Y:S01]  /*87b0*/  FFMA.FTZ R75, R211.reuse, R232, R73 ;  /* 0x000000e8d34b7223 */ /* 0x040fe20000010049 */
[C---:B------:R-:W-:Y:S01]  /*87c0*/  FFMA.FTZ R68, R211.reuse, R86, R69 ;  /* 0x00000056d3447223 */ /* 0x040fe20000010045 */
[----:B------:R-:W-:Y:S01]  /*87d0*/  FFMA.FTZ R211, R211, R94, R71 ;  /* 0x0000005ed3d37223 */ /* 0x000fe20000010047 */
[----:B------:R-:W-:Y:S01]  /*87e0*/  F2FP.F16.F32.PACK_AB R71, R83, R72 ;  /* 0x000000485347723e */ /* 0x000fe200000000ff */
[----:B------:R-:W-:Y:S01]  /*87f0*/  FMUL.FTZ R73, R0, UR6 ;  /* 0x0000000600497c20 */ /* 0x000fe20008410000 */
[C---:B------:R-:W-:Y:S01]  /*8800*/  F2FP.F16.F32.PACK_AB R69, R75.reuse, R0 ;  /* 0x000000004b45723e */ /* 0x040fe200000000ff */
[----:B------:R-:W-:Y:S01]  /*8810*/  FMUL.FTZ R75, R75, UR6 ;  /* 0x000000064b4b7c20 */ /* 0x000fe20008410000 */
[----:B------:R-:W-:Y:S01]  /*8820*/  FMUL.FTZ R0, R68, UR6 ;  /* 0x0000000644007c20 */ /* 0x000fe20008410000 */
[----:B------:R-:W-:Y:S01]  /*8830*/  FMUL.FTZ R72, R211, UR6 ;  /* 0x00000006d3487c20 */ /* 0x000fe20008410000 */
[----:B------:R-:W-:-:S02]  /*8840*/  LOP3.LUT P2, RZ, R238, 0xff0000, RZ, 0xc0, !PT ;  /* 0x00ff0000eeff7812 */ /* 0x000fc4000784c0ff */
[C---:B------:R-:W-:Y:S02]  /*8850*/  LOP3.LUT P3, RZ, R238.reuse, 0xff000000, RZ, 0xc0, !PT ;  /* 0xff000000eeff7812 */ /* 0x040fe4000786c0ff */
[C---:B------:R-:W-:Y:S02]  /*8860*/  LOP3.LUT P5, RZ, R238.reuse, 0xff, RZ, 0xc0, !PT ;  /* 0x000000ffeeff7812 */ /* 0x040fe400078ac0ff */
[----:B------:R-:W-:Y:S02]  /*8870*/  LOP3.LUT P6, RZ, R238, 0xff00, RZ, 0xc0, !PT ;  /* 0x0000ff00eeff7812 */ /* 0x000fe400078cc0ff */
[----:B------:R-:W-:Y:S02]  /*8880*/  F2FP.F16.F32.PACK_AB R70, R79, R70 ;  /* 0x000000464f46723e */ /* 0x000fe400000000ff */
[----:B------:R-:W-:Y:S02]  /*8890*/  FSEL R73, R73, RZ, P2 ;  /* 0x000000ff49497208 */ /* 0x000fe40001000000 */
[----:B------:R-:W-:-:S02]  /*88a0*/  FSEL R78, R75, RZ, P3 ;  /* 0x000000ff4b4e7208 */ /* 0x000fc40001800000 */
[----:B------:R-:W-:Y:S02]  /*88b0*/  FSEL R0, R0, RZ, P5 ;  /* 0x000000ff00007208 */ /* 0x000fe40002800000 */
[----:B------:R-:W-:Y:S02]  /*88c0*/  FSEL R79, R72, RZ, P6 ;  /* 0x000000ff484f7208 */ /* 0x000fe40003000000 */
[----:B------:R-:W-:Y:S02]  /*88d0*/  F2FP.F16.F32.PACK_AB R68, R211, R68 ;  /* 0x00000044d344723e */ /* 0x000fe400000000ff */
[----:B------:R-:W-:Y:S02]  /*88e0*/  F2FP.F16.F32.PACK_AB R75, R85, R80 ;  /* 0x00000050554b723e */ /* 0x000fe400000000ff */
[----:B------:R-:W-:Y:S02]  /*88f0*/  F2FP.F16.F32.PACK_AB R74, R81, R74 ;  /* 0x0000004a514a723e */ /* 0x000fe400000000ff */
[----:B------:R-:W-:-:S02]  /*8900*/  F2FP.F16.F32.PACK_AB R73, R78, R73 ;  /* 0x000000494e49723e */ /* 0x000fc400000000ff */
[----:B------:R-:W-:Y:S01]  /*8910*/  F2FP.F16.F32.PACK_AB R72, R79, R0 ;  /* 0x000000004f48723e */ /* 0x000fe200000000ff */
[----:B------:R-:W-:Y:S06]  /*8920*/  BRA `(.L_x_529) ;  /* 0x0000000800b87947 */ /* 0x000fec0003800000 */
.L_x_532:
[-CC-:B------:R-:W-:Y:S01]  /*8930*/  FFMA.FTZ R236, R236, R240.reuse, R237.reuse ;  /* 0x000000f0ecec7223 */ /* 0x180fe200000100ed */
[-CC-:B0-----:R-:W-:Y:S01]  /*8940*/  FFMA.FTZ R72, R235, R240.reuse, R237.reuse ;  /* 0x000000f0eb487223 */ /* 0x181fe200000100ed */
[--C-:B------:R-:W-:Y:S02]  /*8950*/  HADD2.F32 R74, -RZ, R67.reuse.H1_H1 ;  /* 0x30000043ff4a7230 */ /* 0x100fe40000004100 */
[-CC-:B------:R-:W-:Y:S01]  /*8960*/  FFMA.FTZ R0, R233, R240.reuse, R237.reuse ;  /* 0x000000f0e9007223 */ /* 0x180fe200000100ed */
[----:B------:R-:W-:Y:S01]  /*8970*/  FADD.FTZ R236, R95, -R236 ;  /* 0x800000ec5fec7221 */ /* 0x000fe20000010000 */
[----:B------:R-:W-:Y:S02]  /*8980*/  HADD2.F32 R79, -RZ, R67.H0_H0 ;  /* 0x20000043ff4f7230 */ /* 0x000fe40000004100 */
[----:B------:R-:W-:Y:S01]  /*8990*/  FADD.FTZ R72, R93, -R72 ;  /* 0x800000485d487221 */ /* 0x000fe20000010000 */
[----:B------:R-:W-:Y:S01]  /*89a0*/  FFMA.FTZ R75, R234, R240, R237 ;  /* 0x000000f0ea4b7223 */ /* 0x000fe200000100ed */
[----:B------:R-:W-:Y:S01]  /*89b0*/  FFMA.FTZ R236, R211, R236, R74 ;  /* 0x000000ecd3ec7223 */ /* 0x000fe2000001004a */
[----:B------:R-:W-:-:S02]  /*89c0*/  HADD2.F32 R73, -RZ, R66.H0_H0 ;  /* 0x20000042ff497230 */ /* 0x000fc40000004100 */
[----:B------:R-:W-:Y:S01]  /*89d0*/  FFMA.FTZ R74, R211, R72, R79 ;  /* 0x00000048d34a7223 */ /* 0x000fe2000001004f */
[----:B------:R-:W-:Y:S01]  /*89e0*/  FADD.FTZ R0, R91, -R0 ;  /* 0x800000005b007221 */ /* 0x000fe20000010000 */
[----:B------:R-:W-:Y:S02]  /*89f0*/  HADD2.F32 R72, -RZ, R66.H1_H1 ;  /* 0x30000042ff487230 */ /* 0x000fe40000004100 */
[-CC-:B------:R-:W-:Y:S01]  /*8a00*/  FFMA.FTZ R94, R94, R240.reuse, R237.reuse ;  /* 0x000000f05e5e7223 */ /* 0x180fe200000100ed */
[-CC-:B------:R-:W-:Y:S01]  /*8a10*/  FFMA.FTZ R231, R231, R240.reuse, R237.reuse ;  /* 0x000000f0e7e77223 */ /* 0x180fe200000100ed */
[-C--:B------:R-:W-:Y:S01]  /*8a20*/  FFMA.FTZ R232, R232, R240.reuse, R237 ;  /* 0x000000f0e8e87223 */ /* 0x080fe200000100ed */
[----:B------:R-:W-:Y:S01]  /*8a30*/  FADD.FTZ R92, R92, -R75 ;  /* 0x8000004b5c5c7221 */ /* 0x000fe20000010000 */
[----:B------:R-:W-:Y:S01]  /*8a40*/  FFMA.FTZ R237, R90, R240, R237 ;  /* 0x000000f05aed7223 */ /* 0x000fe200000100ed */
[----:B------:R-:W-:Y:S01]  /*8a50*/  FFMA.FTZ R0, R211, R0, R73 ;  /* 0x00000000d3007223 */ /* 0x000fe20000010049 */
[----:B------:R-:W-:-:S02]  /*8a60*/  HADD2.F32 R79, -RZ, R65.H0_H0 ;  /* 0x20000041ff4f7230 */ /* 0x000fc40000004100 */
[----:B------:R-:W-:Y:S01]  /*8a70*/  FADD.FTZ R88, R88, -R231 ;  /* 0x800000e758587221 */ /* 0x000fe20000010000 */
[----:B------:R-:W-:Y:S02]  /*8a80*/  HADD2.F32 R81, -RZ, R65.H1_H1 ;  /* 0x30000041ff517230 */ /* 0x000fe40000004100 */
[----:B------:R-:W-:Y:S01]  /*8a90*/  FFMA.FTZ R72, R211, R92, R72 ;  /* 0x0000005cd3487223 */ /* 0x000fe20000010048 */
[--C-:B------:R-:W-:Y:S01]  /*8aa0*/  HADD2.F32 R73, -RZ, R64.reuse.H0_H0 ;  /* 0x20000040ff497230 */ /* 0x100fe20000004100 */
[----:B------:R-:W-:Y:S01]  /*8ab0*/  ISETP.GE.U32.AND P2, PT, R238, RZ, PT ;  /* 0x000000ffee00720c */ /* 0x000fe20003f46070 */
[----:B------:R-:W-:Y:S02]  /*8ac0*/  HADD2.F32 R75, -RZ, R64.H1_H1 ;  /* 0x30000040ff4b7230 */ /* 0x000fe40000004100 */
[----:B------:R-:W-:Y:S01]  /*8ad0*/  FADD.FTZ R94, R87, -R94 ;  /* 0x8000005e575e7221 */ /* 0x000fe20000010000 */
[----:B------:R-:W-:Y:S01]  /*8ae0*/  FADD.FTZ R232, R89, -R232 ;  /* 0x800000e859e87221 */ /* 0x000fe20000010000 */
[----:B------:R-:W-:Y:S01]  /*8af0*/  FADD.FTZ R86, R86, -R237 ;  /* 0x800000ed56567221 */ /* 0x000fe20000010000 */
[----:B------:R-:W-:Y:S01]  /*8b00*/  FMUL.FTZ R236, R236, UR6 ;  /* 0x00000006ecec7c20 */ /* 0x000fe20008410000 */
[----:B------:R-:W-:Y:S01]  /*8b10*/  FMUL.FTZ R74, R74, UR6 ;  /* 0x000000064a4a7c20 */ /* 0x000fe20008410000 */
[----:B------:R-:W-:Y:S01]  /*8b20*/  FFMA.FTZ R79, R211, R88, R79 ;  /* 0x00000058d34f7223 */ /* 0x000fe2000001004f */
[C---:B------:R-:W-:Y:S01]  /*8b30*/  LOP3.LUT P3, RZ, R239.reuse, 0xff0000, RZ, 0xc0, !PT ;  /* 0x00ff0000efff7812 */ /* 0x040fe2000786c0ff */
[----:B------:R-:W-:Y:S01]  /*8b40*/  FMUL.FTZ R0, R0, UR6 ;  /* 0x0000000600007c20 */ /* 0x000fe20008410000 */
[----:B------:R-:W-:Y:S01]  /*8b50*/  ISETP.GE.U32.AND.EX P2, PT, R239, 0x1000000, PT, P2 ;  /* 0x01000000ef00780c */ /* 0x000fe20003f46120 */
        /* <DEDUP_REMOVED lines=27> */
.L_x_531:
[----:B------:R-:W-:Y:S05]  /*8d10*/  @!P1 BRA `(.L_x_533) ;  /* 0x0000000000e89947 */ /* 0x000fea0003800000 */
[-CC-:B------:R-:W-:Y:S01]  /*8d20*/  FFMA.FTZ R236, R236, R240.reuse, R237.reuse ;  /* 0x000000f0ecec7223 */ /* 0x180fe200000100ed */
[-CC-:B0-----:R-:W-:Y:S01]  /*8d30*/  FFMA.FTZ R69, R234, R240.reuse, R237.reuse ;  /* 0x000000f0ea457223 */ /* 0x181fe200000100ed */
[-C--:B------:R-:W-:Y:S01]  /*8d40*/  FFMA.FTZ R0, R233, R240.reuse, R237 ;  /* 0x000000f0e9007223 */ /* 0x080fe200000100ed */
[----:B------:R-:W-:Y:S01]  /*8d50*/  ISETP.GE.U32.AND P2, PT, R238, RZ, PT ;  /* 0x000000ffee00720c */ /* 0x000fe20003f46070 */
[----:B------:R-:W-:Y:S01]  /*8d60*/  FADD.FTZ R236, R95, -R236 ;  /* 0x800000ec5fec7221 */ /* 0x000fe20000010000 */
[----:B------:R-:W-:Y:S01]  /*8d70*/  FADD.FTZ R92, R92, -R69 ;  /* 0x800000455c5c7221 */ /* 0x000fe20000010000 */
[--C-:B------:R-:W-:Y:S01]  /*8d80*/  FFMA.FTZ R68, R235, R240, R237.reuse ;  /* 0x000000f0eb447223 */ /* 0x100fe200000100ed */
[----:B------:R-:W-:Y:S01]  /*8d90*/  FADD.FTZ R0, R91, -R0 ;  /* 0x800000005b007221 */ /* 0x000fe20000010000 */
[----:B------:R-:W-:Y:S01]  /*8da0*/  FMUL.FTZ R236, R211, R236 ;  /* 0x000000ecd3ec7220 */ /* 0x000fe20000410000 */
[----:B------:R-:W-:Y:S01]  /*8db0*/  ISETP.GE.U32.AND.EX P2, PT, R239, 0x1000000, PT, P2 ;  /* 0x01000000ef00780c */ /* 0x000fe20003f46120 */
[----:B------:R-:W-:Y:S01]  /*8dc0*/  FMUL.FTZ R75, R211, R92 ;  /* 0x0000005cd34b7220 */ /* 0x000fe20000410000 */
[----:B------:R-:W-:Y:S01]  /*8dd0*/  FADD.FTZ R68, R93, -R68 ;  /* 0x800000445d447221 */ /* 0x000fe20000010000 */
[----:B------:R-:W-:Y:S01]  /*8de0*/  FMUL.FTZ R69, R236, UR6 ;  /* 0x00000006ec457c20 */ /* 0x000fe20008410000 */
[-CC-:B------:R-:W-:Y:S01]  /*8df0*/  FFMA.FTZ R231, R231, R240.reuse, R237.reuse ;  /* 0x000000f0e7e77223 */ /* 0x180fe200000100ed */
[--C-:B------:R-:W-:Y:S01]  /*8e00*/  FFMA.FTZ R232, R232, R240, R237.reuse ;  /* 0x000000f0e8e87223 */ /* 0x100fe200000100ed */
[----:B------:R-:W-:Y:S01]  /*8e10*/  FMUL.FTZ R0, R211, R0 ;  /* 0x00000000d3007220 */ /* 0x000fe20000410000 */
[-CC-:B------:R-:W-:Y:S01]  /*8e20*/  FFMA.FTZ R94, R94, R240.reuse, R237.reuse ;  /* 0x000000f05e5e7223 */ /* 0x180fe200000100ed */
[----:B------:R-:W-:Y:S01]  /*8e30*/  FSEL R83, R69, RZ, P2 ;  /* 0x000000ff45537208 */ /* 0x000fe20001000000 */
[----:B------:R-:W-:Y:S01]  /*8e40*/  FFMA.FTZ R237, R90, R240, R237 ;  /* 0x000000f05aed7223 */ /* 0x000fe200000100ed */
[----:B------:R-:W-:Y:S01]  /*8e50*/  FMUL.FTZ R69, R75, UR6 ;  /* 0x000000064b457c20 */ /* 0x000fe20008410000 */
[----:B------:R-:W-:Y:S01]  /*8e60*/  LOP3.LUT P5, RZ, R239, 0xff00, RZ, 0xc0, !PT ;  /* 0x0000ff00efff7812 */ /* 0x000fe200078ac0ff */
[----:B------:R-:W-:Y:S01]  /*8e70*/  FMUL.FTZ R71, R211, R68 ;  /* 0x00000044d3477220 */ /* 0x000fe20000410000 */
[----:B------:R-:W-:Y:S01]  /*8e80*/  FMUL.FTZ R68, R0, UR6 ;  /* 0x0000000600447c20 */ /* 0x000fe20008410000 */
[----:B------:R-:W-:Y:S01]  /*8e90*/  FADD.FTZ R88, R88, -R231 ;  /* 0x800000e758587221 */ /* 0x000fe20000010000 */
[----:B------:R-:W-:Y:S01]  /*8ea0*/  FADD.FTZ R232, R89, -R232 ;  /* 0x800000e859e87221 */ /* 0x000fe20000010000 */
[----:B------:R-:W-:Y:S01]  /*8eb0*/  LOP3.LUT P6, RZ, R239, 0xff, RZ, 0xc0, !PT ;  /* 0x000000ffefff7812 */ /* 0x000fe200078cc0ff */
[----:B------:R-:W-:Y:S01]  /*8ec0*/  FADD.FTZ R94, R87, -R94 ;  /* 0x8000005e575e7221 */ /* 0x000fe20000010000 */
[----:B------:R-:W-:Y:S01]  /*8ed0*/  FADD.FTZ R86, R86, -R237 ;  /* 0x800000ed56567221 */ /* 0x000fe20000010000 */
[----:B------:R-:W-:Y:S01]  /*8ee0*/  FMUL.FTZ R70, R71, UR6 ;  /* 0x0000000647467c20 */ /* 0x000fe20008410000 */
[----:B------:R-:W-:Y:S01]  /*8ef0*/  FSEL R81, R69, RZ, P5 ;  /* 0x000000ff45517208 */ /* 0x000fe20002800000 */
[----:B------:R-:W-:Y:S01]  /*8f00*/  FMUL.FTZ R69, R211, R88 ;  /* 0x00000058d3457220 */ /* 0x000fe20000410000 */
[----:B------:R-:W-:Y:S01]  /*8f10*/  LOP3.LUT P3, RZ, R239, 0xff0000, RZ, 0xc0, !PT ;  /* 0x00ff0000efff7812 */ /* 0x000fe2000786c0ff */
[C---:B------:R-:W-:Y:S01]  /*8f20*/  FMUL.FTZ R232, R211.reuse, R232 ;  /* 0x000000e8d3e87220 */ /* 0x040fe20000410000 */
[----:B------:R-:W-:Y:S01]  /*8f30*/  FSEL R78, R68, RZ, P6 ;  /* 0x000000ff444e7208 */ /* 0x000fe20003000000 */
[C---:B------:R-:W-:Y:S01]  /*8f40*/  FMUL.FTZ R73, R211.reuse, R94 ;  /* 0x0000005ed3497220 */ /* 0x040fe20000410000 */
[----:B------:R-:W-:Y:S01]  /*8f50*/  FMUL.FTZ R68, R211, R86 ;  /* 0x00000056d3447220 */ /* 0x000fe20000410000 */
[----:B------:R-:W-:Y:S01]  /*8f60*/  FSEL R80, R70, RZ, P3 ;  /* 0x000000ff46507208 */ /* 0x000fe20001800000 */
[----:B------:R-:W-:Y:S01]  /*8f70*/  FMUL.FTZ R74, R69, UR6 ;  /* 0x00000006454a7c20 */ /* 0x000fe20008410000 */
[----:B------:R-:W-:Y:S01]  /*8f80*/  F2FP.F16.F32.PACK_AB R70, R75, R0 ;  /* 0x000000004b46723e */ /* 0x000fe200000000ff */
[----:B------:R-:W-:Y:S01]  /*8f90*/  FMUL.FTZ R0, R68, UR6 ;  /* 0x0000000644007c20 */ /* 0x000fe20008410000 */
[C---:B------:R-:W-:Y:S01]  /*8fa0*/  F2FP.F16.F32.PACK_AB R69, R232.reuse, R69 ;  /* 0x00000045e845723e */ /* 0x040fe200000000ff */
        /* <DEDUP_REMOVED lines=17> */
.L_x_533:
[-CC-:B------:R-:W-:Y:S01]  /*90c0*/  FFMA.FTZ R0, R233, R240.reuse, R237.reuse ;  /* 0x000000f0e9007223 */ /* 0x180fe200000100ed */
[-CC-:B0-----:R-:W-:Y:S01]  /*90d0*/  FFMA.FTZ R73, R234, R240.reuse, R237.reuse ;  /* 0x000000f0ea497223 */ /* 0x181fe200000100ed */
        /* <DEDUP_REMOVED lines=47> */
[----:B------:R-:W-:-:S02]  /*93d0*/  F2FP.F16.F32.PACK_AB R75, R236, R75 ;  /* 0x0000004bec4b723e */ /* 0x000fc400000000ff */
[----:B------:R-:W-:Y:S02]  /*93e0*/  F2FP.F16.F32.PACK_AB R74, R81, R0 ;  /* 0x00000000514a723e */ /* 0x000fe400000000ff */
[----:B------:R-:W-:Y:S02]  /*93f0*/  F2FP.F16.F32.PACK_AB R73, R232, R73 ;  /* 0x00000049e849723e */ /* 0x000fe400000000ff */
[----:B------:R-:W-:-:S07]  /*9400*/  F2FP.F16.F32.PACK_AB R72, R79, R72 ;  /* 0x000000484f48723e */ /* 0x000fce00000000ff */
.L_x_529:
        /* <DEDUP_REMOVED lines=106> */
.L_x_507:
        /* <DEDUP_REMOVED lines=37> */
.L_x_535:
        /* <DEDUP_REMOVED lines=16> */
.L_x_3789:


//--------------------- .text._ZN10layer_norm22ln_bwd_finalize_kernelINS_22Kernel_traits_finalizeILj6144E6__halfS2_S2_S2_fjLb0ELj1024ELj4ENS_18Kernel_traits_baseILj6144ES2_S2_S2_S2_fjLj1024EEEEELb0ELb0EEEvNS_9BwdParamsE --------------------------
	.section	.text._ZN10layer_norm22ln_bwd_finalize_kernelINS_22Kernel_traits_finalizeILj6144E6__halfS2_S2_S2_fjLb0ELj1024ELj4ENS_18Kernel_traits_baseILj6144ES2_S2_S2_S2_fjLj1024EEEEELb0ELb0EEEvNS_9BwdParamsE,"ax",@progbits
	.align	128
        .global         _ZN10layer_norm22ln_bwd_finalize_kernelINS_22Kernel_traits_finalizeILj6144E6__halfS2_S2_S2_fjLb0ELj1024ELj4ENS_18Kernel_traits_baseILj6144ES2_S2_S2_S2_fjLj1024EEEEELb0ELb0EEEvNS_9BwdParamsE
        .type           _ZN10layer_norm22ln_bwd_finalize_kernelINS_22Kernel_traits_finalizeILj6144E6__halfS2_S2_S2_fjLb0ELj1024ELj4ENS_18Kernel_traits_baseILj6144ES2_S2_S2_S2_fjLj1024EEEEELb0ELb0EEEvNS_9BwdParamsE,@function
        .size           _ZN10layer_norm22ln_bwd_finalize_kernelINS_22Kernel_traits_finalizeILj6144E6__halfS2_S2_S2_fjLb0ELj1024ELj4ENS_18Kernel_traits_baseILj6144ES2_S2_S2_S2_fjLj1024EEEEELb0ELb0EEEvNS_9BwdParamsE,(.L_x_3790 - _ZN10layer_norm22ln_bwd_finalize_kernelINS_22Kernel_traits_finalizeILj6144E6__halfS2_S2_S2_fjLb0ELj1024ELj4ENS_18Kernel_traits_baseILj6144ES2_S2_S2_S2_fjLj1024EEEEELb0ELb0EEEvNS_9BwdParamsE)
        .other          _ZN10layer_norm22ln_bwd_finalize_kernelINS_22Kernel_traits_finalizeILj6144E6__halfS2_S2_S2_fjLb0ELj1024ELj4ENS_18Kernel_traits_baseILj6144ES2_S2_S2_S2_fjLj1024EEEEELb0ELb0EEEvNS_9BwdParamsE,@"STO_CUDA_ENTRY STV_DEFAULT"
_ZN10layer_norm22ln_bwd_finalize_kernelINS_22Kernel_traits_finalizeILj6144E6__halfS2_S2_S2_fjLb0ELj1024ELj4ENS_18Kernel_traits_baseILj6144ES2_S2_S2_S2_fjLj1024EEEEELb0ELb0EEEvNS_9BwdParamsE:
.text._ZN10layer_norm22ln_bwd_finalize_kernelINS_22Kernel_traits_finalizeILj6144E6__halfS2_S2_S2_fjLb0ELj1024ELj4ENS_18Kernel_traits_baseILj6144ES2_S2_S2_S2_fjLj1024EEEEELb0ELb0EEEvNS_9BwdParamsE:
        /* <DEDUP_REMOVED lines=82> */
.L_x_540:
        /* <DEDUP_REMOVED lines=118> */
.L_x_539:
[----:B------:R-:W-:Y:S05]  /*0c80*/  BSYNC.RECONVERGENT B1 ;  /* 0x0000000000017941 */ /* 0x000fea0003800200 */
.L_x_538:
        /* <DEDUP_REMOVED lines=75> */
.L_x_542:
[----:B------:R-:W-:Y:S05]  /*1140*/  BSYNC.RECONVERGENT B1 ;  /* 0x0000000000017941 */ /* 0x000fea0003800200 */
.L_x_541:
        /* <DEDUP_REMOVED lines=37> */
.L_x_544:
[----:B------:R-:W-:Y:S05]  /*13a0*/  BSYNC.RECONVERGENT B1 ;  /* 0x0000000000017941 */ /* 0x000fea0003800200 */
.L_x_543:
[----:B------:R-:W-:Y:S05]  /*13b0*/  @!P1 BRA `(.L_x_537) ;  /* 0x0000000000409947 */ /* 0x000fea0003800000 */
[----:B------:R-:W0:Y:S01]  /*13c0*/  LDC.64 R10, c[0x0][0x440] ;  /* 0x00011000ff0a7b82 */ /* 0x000e220000000a00 */
[----:B------:R-:W-:Y:S01]  /*13d0*/  IMAD R59, R0, R56, R59 ;  /* 0x00000038003b7224 */ /* 0x000fe200078e023b */
[----:B------:R-:W-:Y:S02]  /*13e0*/  LOP3.LUT R8, R8, 0x1f, RZ, 0xc0, !PT ;  /* 0x0000001f08087812 */ /* 0x000fe400078ec0ff */
[----:B------:R-:W-:Y:S02]  /*13f0*/  IADD3 R9, PT, PT, -R9, RZ, RZ ;  /* 0x000000ff09097210 */ /* 0x000fe40007ffe1ff */
[----:B------:R-:W-:Y:S02]  /*1400*/  IADD3 R59, PT, PT, R8, R59, RZ ;  /* 0x0000003b083b7210 */ /* 0x000fe40007ffe0ff */
[----:B------:R-:W1:Y:S05]  /*1410*/  LDC.64 R12, c[0x0][0x448] ;  /* 0x00011200ff0c7b82 */ /* 0x000e6a0000000a00 */
.L_x_545:
        /* <DEDUP_REMOVED lines=10> */
.L_x_537:
[----:B------:R-:W-:Y:S05]  /*14c0*/  BSYNC.RECONVERGENT B0 ;  /* 0x0000000000007941 */ /* 0x000fea0003800200 */
.L_x_536:
        /* <DEDUP_REMOVED lines=54> */
[----:B-1----:R-:W-:Y:S02]  /*1830*/  F2FP.F16.F32.PACK_AB R7, R7, R6 ;  /* 0x000000060707723e */ /* 0x002fe400000000ff */
[----:B--2---:R-:W-:-:S03]  /*1840*/  F2FP.F16.F32.PACK_AB R9, R9, R8 ;  /* 0x000000080909723e */ /* 0x004fc600000000ff */
[----:B------:R-:W-:Y:S04]  /*1850*/  STG.E desc[UR6][R2.64], R7 ;  /* 0x0000000702007986 */ /* 0x000fe8000c101906 */
[----:B------:R-:W-:Y:S01]  /*1860*/  STG.E desc[UR6][R4.64], R9 ;  /* 0x0000000904007986 */ /* 0x000fe2000c101906 */
[----:B------:R-:W-:Y:S05]  /*1870*/  EXIT ;  /* 0x000000000000794d */ /* 0x000fea0003800000 */
.L_x_546:
        /* <DEDUP_REMOVED lines=16> */
.L_x_3790:


//--------------------- .text._ZN10layer_norm40ln_parallel_residual_bwd_finalize_kernelINS_22Kernel_traits_finalizeILj6144E6__halfS2_S2_S2_fjLb0ELj1024ELj4ENS_18Kernel_traits_baseILj6144ES2_S2_S2_S2_fjLj1024EEEEELb0EEEvNS_9BwdParamsE --------------------------
	.section	.text._ZN10layer_norm40ln_parallel_residual_bwd_finalize_kernelINS_22Kernel_traits_finalizeILj6144E6__halfS2_S2_S2_fjLb0ELj1024ELj4ENS_18Kernel_traits_baseILj6144ES2_S2_S2_S2_fjLj1024EEEEELb0EEEvNS_9BwdParamsE,"ax",@progbits
	.align	128
        .global         _ZN10layer_norm40ln_parallel_residual_bwd_finalize_kernelINS_22Kernel_traits_finalizeILj6144E6__halfS2_S2_S2_fjLb0ELj1024ELj4ENS_18Kernel_traits_baseILj6144ES2_S2_S2_S2_fjLj1024EEEEELb0EEEvNS_9BwdParamsE
        .type           _ZN10layer_norm40ln_parallel_residual_bwd_finalize_kernelINS_22Kernel_traits_finalizeILj6144E6__halfS2_S2_S2_fjLb0ELj1024ELj4ENS_18Kernel_traits_baseILj6144ES2_S2_S2_S2_fjLj1024EEEEELb0EEEvNS_9BwdParamsE,@function
        .size           _ZN10layer_norm40ln_parallel_residual_bwd_finalize_kernelINS_22Kernel_traits_finalizeILj6144E6__halfS2_S2_S2_fjLb0ELj1024ELj4ENS_18Kernel_traits_baseILj6144ES2_S2_S2_S2_fjLj1024EEEEELb0EEEvNS_9BwdParamsE,(.L_x_3791 - _ZN10layer_norm40ln_parallel_residual_bwd_finalize_kernelINS_22Kernel_traits_finalizeILj6144E6__halfS2_S2_S2_fjLb0ELj1024ELj4ENS_18Kernel_traits_baseILj6144ES2_S2_S2_S2_fjLj1024EEEEELb0EEEvNS_9BwdParamsE)
        .other          _ZN10layer_norm40ln_parallel_residual_bwd_finalize_kernelINS_22Kernel_traits_finalizeILj6144E6__halfS2_S2_S2_fjLb0ELj1024ELj4ENS_18Kernel_traits_baseILj6144ES2_S2_S2_S2_fjLj1024EEEEELb0EEEvNS_9BwdParamsE,@"STO_CUDA_ENTRY STV_DEFAULT"
_ZN10layer_norm40ln_parallel_residual_bwd_finalize_kernelINS_22Kernel_traits_finalizeILj6144E6__halfS2_S2_S2_fjLb0ELj1024ELj4ENS_18Kernel_traits_baseILj6144ES2_S2_S2_S2_fjLj1024EEEEELb0EEEvNS_9BwdParamsE:
.text._ZN10layer_norm40ln_parallel_residual_bwd_finalize_kernelINS_22Kernel_traits_finalizeILj6144E6__halfS2_S2_S2_fjLb0ELj1024ELj4ENS_18Kernel_traits_baseILj6144ES2_S2_S2_S2_fjLj1024EEEEELb0EEEvNS_9BwdParamsE:
        /* <DEDUP_REMOVED lines=60> */
.L_x_551:
        /* <DEDUP_REMOVED lines=112> */
.L_x_550:
[----:B------:R-:W-:Y:S05]  /*0ac0*/  BSYNC.RECONVERGENT B1 ;  /* 0x0000000000017941 */ /* 0x000fea0003800200 */
.L_x_549:
        /* <DEDUP_REMOVED lines=65> */
.L_x_553:
[----:B------:R-:W-:Y:S05]  /*0ee0*/  BSYNC.RECONVERGENT B1 ;  /* 0x0000000000017941 */ /* 0x000fea0003800200 */
.L_x_552:
        /* <DEDUP_REMOVED lines=36> */
.L_x_555:
[----:B------:R-:W-:Y:S05]  /*1130*/  BSYNC.RECONVERGENT B1 ;  /* 0x0000000000017941 */ /* 0x000fea0003800200 */
.L_x_554:
        /* <DEDUP_REMOVED lines=18> */
.L_x_548:
[----:B------:R-:W-:Y:S05]  /*1260*/  BSYNC.RECONVERGENT B0 ;  /* 0x0000000000007941 */ /* 0x000fea0003800200 */
.L_x_547:
        /* <DEDUP_REMOVED lines=84> */
[----:B------:R-:W-:Y:S02]  /*17b0*/  F2FP.F16.F32.PACK_AB R13, R13, R12 ;  /* 0x0000000c0d0d723e */ /* 0x000fe400000000ff */
[----:B--2---:R-:W-:Y:S01]  /*17c0*/  F2FP.F16.F32.PACK_AB R15, R15, R14 ;  /* 0x0000000e0f0f723e */ /* 0x004fe200000000ff */
[----:B0-----:R-:W-:Y:S02]  /*17d0*/  IMAD.WIDE.U32 R2, R8, 0x4, R2 ;  /* 0x0000000408027825 */ /* 0x001fe400078e0002 */
[----:B------:R-:W-:Y:S01]  /*17e0*/  STG.E desc[UR6][R6.64], R13 ;  /* 0x0000000d06007986 */ /* 0x000fe2000c101906 */
[----:B----4-:R-:W-:-:S03]  /*17f0*/  F2FP.F16.F32.PACK_AB R17, R17, R16 ;  /* 0x000000101111723e */ /* 0x010fc600000000ff */
[----:B------:R-:W-:Y:S01]  /*1800*/  STG.E desc[UR6][R10.64], R15 ;  /* 0x0000000f0a007986 */ /* 0x000fe2000c101906 */
[----:B-----5:R-:W-:-:S03]  /*1810*/  F2FP.F16.F32.PACK_AB R19, R19, R18 ;  /* 0x000000121313723e */ /* 0x020fc600000000ff */
[----:B------:R-:W-:Y:S04]  /*1820*/  STG.E desc[UR6][R4.64], R17 ;  /* 0x0000001104007986 */ /* 0x000fe8000c101906 */
[----:B------:R-:W-:Y:S01]  /*1830*/  STG.E desc[UR6][R2.64], R19 ;  /* 0x0000001302007986 */ /* 0x000fe2000c101906 */
[----:B------:R-:W-:Y:S05]  /*1840*/  EXIT ;  /* 0x000000000000794d */ /* 0x000fea0003800000 */
.L_x_556:
        /* <DEDUP_REMOVED lines=11> */
.L_x_3791:


//--------------------- .text._ZN10layer_norm31ln_parallel_residual_bwd_kernelINS_13Kernel_traitsI6__halfS2_S2_S2_fjLj6144ELj1ELj1ELj8ELj16ENS_18Kernel_traits_baseILj6144ES2_S2_S2_S2_fjLj256EEEEELb1ELb1ELb0EEEvNS_9BwdParamsE --------------------------
	.section	.text._ZN10layer_norm31ln_parallel_residual_bwd_kernelINS_13Kernel_traitsI6__halfS2_S2_S2_fjLj6144ELj1ELj1ELj8ELj16ENS_18Kernel_traits_baseILj6144ES2_S2_S2_S2_fjLj256EEEEELb1ELb1ELb0EEEvNS_9BwdParamsE,"ax",@progbits
	.align	128
        .global         _ZN10layer_norm31ln_parallel_residual_bwd_kernelINS_13Kernel_traitsI6__halfS2_S2_S2_fjLj6144ELj1ELj1ELj8ELj16ENS_18Kernel_traits_baseILj6144ES2_S2_S2_S2_fjLj256EEEEELb1ELb1ELb0EEEvNS_9BwdParamsE
        .type           _ZN10layer_norm31ln_parallel_residual_bwd_kernelINS_13Kernel_traitsI6__halfS2_S2_S2_fjLj6144ELj1ELj1ELj8ELj16ENS_18Kernel_traits_baseILj6144ES2_S2_S2_S2_fjLj256EEEEELb1ELb1ELb0EEEvNS_9BwdParamsE,@function
        .size           _ZN10layer_norm31ln_parallel_residual_bwd_kernelINS_13Kernel_traitsI6__halfS2_S2_S2_fjLj6144ELj1ELj1ELj8ELj16ENS_18Kernel_traits_baseILj6144ES2_S2_S2_S2_fjLj256EEEEELb1ELb1ELb0EEEvNS_9BwdParamsE,(.L_x_3792 - _ZN10layer_norm31ln_parallel_residual_bwd_kernelINS_13Kernel_traitsI6__halfS2_S2_S2_fjLj6144ELj1ELj1ELj8ELj16ENS_18Kernel_traits_baseILj6144ES2_S2_S2_S2_fjLj256EEEEELb1ELb1ELb0EEEvNS_9BwdParamsE)
        .other          _ZN10layer_norm31ln_parallel_residual_bwd_kernelINS_13Kernel_traitsI6__halfS2_S2_S2_fjLj6144ELj1ELj1ELj8ELj16ENS_18Kernel_traits_baseILj6144ES2_S2_S2_S2_fjLj256EEEEELb1ELb1ELb0EEEvNS_9BwdParamsE,@"STO_CUDA_ENTRY STV_DEFAULT"
_ZN10layer_norm31ln_parallel_residual_bwd_kernelINS_13Kernel_traitsI6__halfS2_S2_S2_fjLj6144ELj1ELj1ELj8ELj16ENS_18Kernel_traits_baseILj6144ES2_S2_S2_S2_fjLj256EEEEELb1ELb1ELb0EEEvNS_9BwdParamsE:
.text._ZN10layer_norm31ln_parallel_residual_bwd_kernelINS_13Kernel_traitsI6__halfS2_S2_S2_fjLj6144ELj1ELj1ELj8ELj16ENS_18Kernel_traits_baseILj6144ES2_S2_S2_S2_fjLj256EEEEELb1ELb1ELb0EEEvNS_9BwdParamsE:
        /* <DEDUP_REMOVED lines=88> */
.L_x_594:
[----:B0--34-:R-:W0:Y:S01]  /*0580*/  LDC.64 R80, c[0x0][0x3c0] ;  /* 0x0000f000ff507b82 */ /* 0x019e220000000a00 */
[----:B------:R-:W-:-:S07]  /*0590*/  ISETP.NE.AND P4, PT, R161, RZ, PT ;  /* 0x000000ffa100720c */ /* 0x000fce0003f85270 */
[----:B------:R-:W1:Y:S08]  /*05a0*/  LDC.64 R82, c[0x0][0x3c8] ;  /* 0x0000f200ff527b82 */ /* 0x000e700000000a00 */
[----:B------:R-:W2:Y:S01]  /*05b0*/  LDC R98, c[0x0][0x388] ;  /* 0x0000e200ff627b82 */ /* 0x000ea20000000800 */
[----:B0-----:R-:W-:-:S07]  /*05c0*/  IMAD.WIDE R80, R101, 0x4, R80 ;  /* 0x0000000465507825 */ /* 0x001fce00078e0250 */
[----:B------:R-:W0:Y:S01]  /*05d0*/  LDC.64 R86, c[0x0][0x380] ;  /* 0x0000e000ff567b82 */ /* 0x000e220000000a00 */
[----:B------:R-:W3:Y:S01]  /*05e0*/  LDG.E R80, desc[UR6][R80.64] ;  /* 0x0000000650507981 */ /* 0x000ee2000c1e1900 */
[----:B------:R-:W-:Y:S01]  /*05f0*/  ISETP.GE.U32.AND P2, PT, R2, 0x300, PT ;  /* 0x000003000200780c */ /* 0x000fe20003f46070 */
[----:B-1----:R-:W-:-:S05]  /*0600*/  IMAD.WIDE R82, R101, 0x4, R82 ;  /* 0x0000000465527825 */ /* 0x002fca00078e0252 */
[----:B-----5:R1:W5:Y:S01]  /*0610*/  LDG.E R128, desc[UR6][R82.64] ;  /* 0x0000000652807981 */ /* 0x020362000c1e1900 */
[----:B--2---:R-:W-:-:S05]  /*0620*/  IMAD R84, R101, R98, RZ ;  /* 0x0000006265547224 */ /* 0x004fca00078e02ff */
[----:B------:R-:W-:Y:S02]  /*0630*/  SHF.R.S32.HI R85, RZ, 0x1f, R84 ;  /* 0x0000001fff557819 */ /* 0x000fe40000011454 */
[----:B0-----:R-:W-:Y:S02]  /*0640*/  IADD3 R101, PT, PT, R101, R86, RZ ;  /* 0x0000005665657210 */ /* 0x001fe40007ffe0ff */
[----:B------:R-:W-:Y:S02]  /*0650*/  LEA.HI R85, R85, R84, RZ, 0x3 ;  /* 0x0000005455557211 */ /* 0x000fe400078f18ff */
[----:B------:R-:W-:Y:S01]  /*0660*/  ISETP.GE.AND P0, PT, R101, R87, PT ;  /* 0x000000576500720c */ /* 0x000fe20003f06270 */
[----:B------:R-:W-:Y:S01]  /*0670*/  BSSY.RECONVERGENT B0, `(.L_x_558) ;  /* 0x000006d000007945 */ /* 0x000fe20003800200 */
[----:B------:R-:W-:Y:S01]  /*0680*/  LEA.HI.SX32 R100, R85, R0, 0x1d ;  /* 0x0000000055647211 */ /* 0x000fe200078feaff */
[----:B------:R-:W-:Y:S01]  /*0690*/  HFMA2 R89, -RZ, RZ, 0, 0 ;  /* 0x00000000ff597431 */ /* 0x000fe200000001ff */
[----:B------:R-:W-:-:S02]  /*06a0*/  P2R R153, PR, RZ, 0x1 ;  /* 0x00000001ff997803 */ /* 0x000fc40000000000 */
[----:B------:R-:W-:Y:S02]  /*06b0*/  ISETP.GE.U32.AND P0, PT, R2, 0x200, PT ;  /* 0x000002000200780c */ /* 0x000fe40003f06070 */
[----:B------:R-:W-:Y:S02]  /*06c0*/  MOV R90, RZ ;  /* 0x000000ff005a7202 */ /* 0x000fe40000000f00 */
[----:B------:R-:W-:Y:S02]  /*06d0*/  MOV R91, R100 ;  /* 0x00000064005b7202 */ /* 0x000fe40000000f00 */
[----:B---3--:R-:W-:Y:S01]  /*06e0*/  FSEL R88, R80, RZ, !P4 ;  /* 0x000000ff50587208 */ /* 0x008fe20006000000 */
[----:B-1----:R-:W-:Y:S06]  /*06f0*/  @!P1 BRA `(.L_x_559) ;  /* 0x0000000400909947 */ /* 0x002fec0003800000 */
[----:B------:R-:W0:Y:S08]  /*0700*/  LDC.64 R80, c[0x0][0x3a8] ;  /* 0x0000ea00ff507b82 */ /* 0x000e300000000a00 */
[----:B------:R-:W1:Y:S08]  /*0710*/  LDC.64 R84, c[0x0][0x428] ;  /* 0x00010a00ff547b82 */ /* 0x000e700000000a00 */
[----:B------:R-:W2:Y:S01]  /*0720*/  LDC.64 R92, c[0x0][0x3b0] ;  /* 0x0000ec00ff5c7b82 */ /* 0x000ea20000000a00 */
[----:B0-----:R-:W-:-:S06]  /*0730*/  IMAD.WIDE.U32 R80, R100, 0x10, R80 ;  /* 0x0000001064507825 */ /* 0x001fcc00078e0050 */
[----:B------:R-:W3:Y:S01]  /*0740*/  LDG.E.128 R80, desc[UR6][R80.64] ;  /* 0x0000000650507981 */ /* 0x000ee2000c1e1d00 */
[----:B-1----:R-:W-:-:S06]  /*0750*/  IMAD.WIDE.U32 R84, R100, 0x10, R84 ;  /* 0x0000001064547825 */ /* 0x002fcc00078e0054 */
[----:B------:R-:W3:Y:S01]  /*0760*/  LDG.E.128 R84, desc[UR6][R84.64] ;  /* 0x0000000654547981 */ /* 0x000ee2000c1e1d00 */
[----:B----4-:R-:W-:Y:S01]  /*0770*/  ISETP.NE.U32.AND P4, PT, RZ, UR10, PT ;  /* 0x0000000aff007c0c */ /* 0x010fe2000bf85070 */
[----:B--2---:R-:W-:Y:S01]  /*0780*/  IMAD.WIDE.U32 R92, R100, 0x8, R92 ;  /* 0x00000008645c7825 */ /* 0x004fe200078e005c */
[----:B------:R-:W-:Y:S02]  /*0790*/  ISETP.NE.U32.AND P1, PT, RZ, UR14, PT ;  /* 0x0000000eff007c0c */ /* 0x000fe4000bf25070 */
[----:B------:R-:W-:Y:S02]  /*07a0*/  ISETP.NE.AND.EX P4, PT, RZ, UR11, PT, P4 ;  /* 0x0000000bff007c0c */ /* 0x000fe4000bf85340 */
[----:B------:R-:W-:Y:S01]  /*07b0*/  ISETP.NE.AND.EX P1, PT, RZ, UR15, PT, P1 ;  /* 0x0000000fff007c0c */ /* 0x000fe2000bf25310 */
[----:B------:R-:W5:Y:S01]  /*07c0*/  LDG.E.64 R92, desc[UR6][R92.64] ;  /* 0x000000065c5c7981 */ /* 0x000f62000c1e1b00 */
[----:B------:R-:W-:-:S09]  /*07d0*/  HADD2.F32 R140, -RZ, R68.H0_H0 ;  /* 0x20000044ff8c7230 */ /* 0x000fd20000004100 */
[----:B------:R-:W0:Y:S08]  /*07e0*/  @P4 LDC.64 R142, c[0x0][0x3b8] ;  /* 0x0000ee00ff8e4b82 */ /* 0x000e300000000a00 */
[----:B------:R-:W1:Y:S01]  /*07f0*/  @P1 LDC.64 R90, c[0x0][0x438] ;  /* 0x00010e00ff5a1b82 */ /* 0x000e620000000a00 */
[----:B------:R-:W-:Y:S02]  /*0800*/  HADD2.F32 R148, -RZ, R70.H0_H0 ;  /* 0x20000046ff947230 */ /* 0x000fe40000004100 */
[----:B0-----:R-:W-:-:S05]  /*0810*/  @P4 IMAD.WIDE.U32 R142, R100, 0x8, R142 ;  /* 0x00000008648e4825 */ /* 0x001fca00078e008e */
[----:B------:R0:W5:Y:S01]  /*0820*/  @P4 LDG.E.64 R154, desc[UR6][R142.64] ;  /* 0x000000068e9a4981 */ /* 0x000162000c1e1b00 */
[----:B-1----:R-:W-:-:S05]  /*0830*/  @P1 IMAD.WIDE.U32 R90, R100, 0x10, R90 ;  /* 0x00000010645a1825 */ /* 0x002fca00078e005a */
[----:B------:R1:W5:Y:S01]  /*0840*/  @P1 LDG.E.128 R12, desc[UR6][R90.64] ;  /* 0x000000065a0c1981 */ /* 0x000362000c1e1d00 */
[----:B------:R-:W-:Y:S02]  /*0850*/  HADD2.F32 R152, -RZ, R71.H0_H0 ;  /* 0x20000047ff987230 */ /* 0x000fe40000004100 */
[--C-:B0-----:R-:W-:Y:S02]  /*0860*/  HADD2.F32 R143, -RZ, R69.reuse.H1_H1 ;  /* 0x30000045ff8f7230 */ /* 0x101fe40000004100 */
[----:B------:R-:W-:Y:S02]  /*0870*/  HADD2.F32 R144, -RZ, R69.H0_H0 ;  /* 0x20000045ff907230 */ /* 0x000fe40000004100 */
[----:B------:R-:W-:Y:S02]  /*0880*/  HADD2.F32 R149, -RZ, R70.H1_H1 ;  /* 0x30000046ff957230 */ /* 0x000fe40000004100 */
[----:B------:R-:W-:Y:S02]  /*0890*/  HADD2.F32 R151, -RZ, R71.H1_H1 ;  /* 0x30000047ff977230 */ /* 0x000fe40000004100 */
[----:B---3--:R-:W-:-:S05]  /*08a0*/  HADD2.F32 R3, -RZ, R80.H0_H0 ;  /* 0x20000050ff037230 */ /* 0x008fca0000004100 */
[----:B------:R-:W-:Y:S01]  /*08b0*/  FADD.FTZ R3, -R88, R3 ;  /* 0x0000000358037221 */ /* 0x000fe20000010100 */
[----:B------:R-:W-:-:S03]  /*08c0*/  HADD2.F32 R89, -RZ, R84.H0_H0 ;  /* 0x20000054ff597230 */ /* 0x000fc60000004100 */
[----:B-----5:R-:W-:Y:S02]  /*08d0*/  FMUL.FTZ R3, R128, R3 ;  /* 0x0000000380037220 */ /* 0x020fe40000410000 */
[-C--:B------:R-:W-:Y:S01]  /*08e0*/  FMUL.FTZ R140, R140, R89.reuse ;  /* 0x000000598c8c7220 */ /* 0x080fe20000410000 */
[----:B------:R-:W-:Y:S01]  /*08f0*/  FADD.FTZ R36, R36, R89 ;  /* 0x0000005924247221 */ /* 0x000fe20000010000 */
[----:B------:R-:W-:Y:S01]  /*0900*/  FFMA.FTZ R60, R3, R89, R60 ;  /* 0x00000059033c7223 */ /* 0x000fe2000001003c */
[----:B------:R-:W-:Y:S02]  /*0910*/  HADD2.F32 R89, -RZ, R81.H0_H0 ;  /* 0x20000051ff597230 */ /* 0x000fe40000004100 */
[----:B------:R-:W-:-:S03]  /*0920*/  HADD2.F32 R139, -RZ, R80.H1_H1 ;  /* 0x30000050ff8b7230 */ /* 0x000fc60000004100 */
[C---:B------:R-:W-:Y:S01]  /*0930*/  FADD.FTZ R89, -R88.reuse, R89 ;  /* 0x0000005958597221 */ /* 0x040fe20000010100 */
[----:B------:R-:W-:Y:S02]  /*0940*/  HADD2.F32 R80, -RZ, R68.H1_H1 ;  /* 0x30000044ff507230 */ /* 0x000fe40000004100 */
[----:B------:R-:W-:Y:S01]  /*0950*/  FADD.FTZ R139, -R88, R139 ;  /* 0x0000008b588b7221 */ /* 0x000fe20000010100 */
[C---:B------:R-:W-:Y:S01]  /*0960*/  FMUL.FTZ R141, R128.reuse, R89 ;  /* 0x00000059808d7220 */ /* 0x040fe20000410000 */
[----:B------:R-:W-:Y:S02]  /*0970*/  HADD2.F32 R89, -RZ, R82.H0_H0 ;  /* 0x20000052ff597230 */ /* 0x000fe40000004100 */
[----:B------:R-:W-:Y:S02]  /*0980*/  HADD2.F32 R84, -RZ, R84.H1_H1 ;  /* 0x30000054ff547230 */ /* 0x000fe40000004100 */
[----:B------:R-:W-:Y:S02]  /*0990*/  HADD2.F32 R81, -RZ, R81.H1_H1 ;  /* 0x30000051ff517230 */ /* 0x000fe40000004100 */
[----:B------:R-:W-:Y:S01]  /*09a0*/  FMUL.FTZ R142, R128, R139 ;  /* 0x0000008b808e7220 */ /* 0x000fe20000410000 */
[----:B------:R-:W-:Y:S01]  /*09b0*/  FADD.FTZ R89, -R88, R89 ;  /* 0x0000005958597221 */ /* 0x000fe20000010100 */
[----:B------:R-:W-:Y:S01]  /*09c0*/  FMUL.FTZ R139, R80, R84 ;  /* 0x00000054508b7220 */ /* 0x000fe20000410000 */
[----:B-1----:R-:W-:-:S02]  /*09d0*/  HADD2.F32 R91, -RZ, R85.H0_H0 ;  /* 0x20000055ff5b7230 */ /* 0x002fc40000004100 */
[----:B------:R-:W-:Y:S01]  /*09e0*/  FADD.FTZ R81, -R88, R81 ;  /* 0x0000005158517221 */ /* 0x000fe20000010100 */
[----:B------:R-:W-:Y:S02]  /*09f0*/  HADD2.F32 R80, -RZ, R85.H1_H1 ;  /* 0x30000055ff507230 */ /* 0x000fe40000004100 */
[C---:B------:R-:W-:Y:S01]  /*0a00*/  FMUL.FTZ R145, R128.reuse, R89 ;  /* 0x0000005980917220 */ /* 0x040fe20000410000 */
[----:B------:R-:W-:Y:S02]  /*0a10*/  HADD2.F32 R85, -RZ, R86.H0_H0 ;  /* 0x20000056ff557230 */ /* 0x000fe40000004100 */
[----:B------:R-:W-:Y:S01]  /*0a20*/  FMUL.FTZ R146, R128, R81 ;  /* 0x0000005180927220 */ /* 0x000fe20000410000 */
[----:B------:R-:W-:Y:S02]  /*0a30*/  HADD2.F32 R81, -RZ, R82.H1_H1 ;  /* 0x30000052ff517230 */ /* 0x000fe40000004100 */
[-C--:B------:R-:W-:Y:S01]  /*0a40*/  FMUL.FTZ R148, R148, R85.reuse ;  /* 0x0000005594947220 */ /* 0x080fe20000410000 */
[----:B------:R-:W-:Y:S01]  /*0a50*/  FADD.FTZ R32, R32, R85 ;  /* 0x0000005520207221 */ /* 0x000fe20000010000 */
[----:B------:R-:W-:Y:S01]  /*0a60*/  FFMA.FTZ R56, R145, R85, R56 ;  /* 0x0000005591387223 */ /* 0x000fe20000010038 */
[----:B------:R-:W-:-:S02]  /*0a70*/  HADD2.F32 R85, -RZ, R83.H0_H0 ;  /* 0x20000053ff557230 */ /* 0x000fc40000004100 */
[----:B------:R-:W-:-:S03]  /*0a80*/  FADD.FTZ R81, -R88, R81 ;  /* 0x0000005158517221 */ /* 0x000fc60000010100 */
[----:B------:R-:W-:Y:S01]  /*0a90*/  FADD.FTZ R85, -R88, R85 ;  /* 0x0000005558557221 */ /* 0x000fe20000010100 */
[C---:B------:R-:W-:Y:S01]  /*0aa0*/  FMUL.FTZ R150, R128.reuse, R81 ;  /* 0x0000005180967220 */ /* 0x040fe20000410000 */
[----:B------:R-:W-:Y:S02]  /*0ab0*/  HADD2.F32 R81, -RZ, R87.H0_H0 ;  /* 0x20000057ff517230 */ /* 0x000fe40000004100 */
[----:B------:R-:W-:Y:S01]  /*0ac0*/  FMUL.FTZ R147, R128, R85 ;  /* 0x0000005580937220 */ /* 0x000fe20000410000 */
[-C--:B------:R-:W-:Y:S01]  /*0ad0*/  FMUL.FTZ R143, R143, R80.reuse ;  /* 0x000000508f8f7220 */ /* 0x080fe20000410000 */
[----:B------:R-:W-:Y:S01]  /*0ae0*/  FADD.FTZ R39, R39, R80 ;  /* 0x0000005027277221 */ /* 0x000fe20000010000 */
[----:B------:R-:W-:Y:S01]  /*0af0*/  FFMA.FTZ R63, R146, R80, R63 ;  /* 0x00000050923f7223 */ /* 0x000fe2000001003f */
[-C--:B------:R-:W-:Y:S01]  /*0b00*/  FMUL.FTZ R152, R152, R81.reuse ;  /* 0x0000005198987220 */ /* 0x080fe20000410000 */
[----:B------:R-:W-:Y:S01]  /*0b10*/  FADD.FTZ R34, R34, R81 ;  /* 0x0000005122227221 */ /* 0x000fe20000010000 */
[----:B------:R-:W-:Y:S01]  /*0b20*/  FFMA.FTZ R58, R147, R81, R58 ;  /* 0x00000051933a7223 */ /* 0x000fe2000001003a */
[----:B------:R-:W-:Y:S01]  /*0b30*/  FADD.FTZ R80, RZ, R140 ;  /* 0x0000008cff507221 */ /* 0x000fe20000010000 */
[----:B------:R-:W-:Y:S01]  /*0b40*/  FFMA.FTZ R81, R3, R140, RZ ;  /* 0x0000008c03517223 */ /* 0x000fe200000100ff */
[----:B------:R-:W-:-:S02]  /*0b50*/  FMUL.FTZ R144, R144, R91 ;  /* 0x0000005b90907220 */ /* 0x000fc40000410000 */
[----:B------:R-:W-:Y:S01]  /*0b60*/  FADD.FTZ R85, R80, R139 ;  /* 0x0000008b50557221 */ /* 0x000fe20000010000 */
[----:B------:R-:W-:Y:S01]  /*0b70*/  FFMA.FTZ R80, R142, R139, R81 ;  /* 0x0000008b8e507223 */ /* 0x000fe20000010051 */
[----:B------:R-:W-:Y:S02]  /*0b80*/  HADD2.F32 R83, -RZ, R83.H1_H1 ;  /* 0x30000053ff537230 */ /* 0x000fe40000004100 */
[----:B------:R-:W-:Y:S01]  /*0b90*/  FADD.FTZ R82, R85, R144 ;  /* 0x0000009055527221 */ /* 0x000fe20000010000 */
[----:B------:R-:W-:Y:S01]  /*0ba0*/  FFMA.FTZ R81, R141, R144, R80 ;  /* 0x000000908d517223 */ /* 0x000fe20000010050 */
[----:B------:R-:W-:Y:S02]  /*0bb0*/  HADD2.F32 R86, -RZ, R86.H1_H1 ;  /* 0x30000056ff567230 */ /* 0x000fe40000004100 */
[----:B------:R-:W-:Y:S01]  /*0bc0*/  FADD.FTZ R85, -R88, R83 ;  /* 0x0000005358557221 */ /* 0x000fe20000010100 */
[----:B------:R-:W-:Y:S01]  /*0bd0*/  FADD.FTZ R83, R82, R143 ;  /* 0x0000008f52537221 */ /* 0x000fe20000010000 */
[----:B------:R-:W-:Y:S01]  /*0be0*/  FFMA.FTZ R80, R146, R143, R81 ;  /* 0x0000008f92507223 */ /* 0x000fe20000010051 */
[----:B------:R-:W-:-:S02]  /*0bf0*/  FMUL.FTZ R149, R149, R86 ;  /* 0x0000005695957220 */ /* 0x000fc40000410000 */
[----:B------:R-:W-:Y:S01]  /*0c00*/  FADD.FTZ R82, R83, R148 ;  /* 0x0000009453527221 */ /* 0x000fe20000010000 */
[----:B------:R-:W-:Y:S01]  /*0c10*/  FFMA.FTZ R81, R145, R148, R80 ;  /* 0x0000009491517223 */ /* 0x000fe20000010050 */
[----:B------:R-:W-:Y:S01]  /*0c20*/  FADD.FTZ R37, R37, R84 ;  /* 0x0000005425257221 */ /* 0x000fe20000010000 */
[----:B------:R-:W-:Y:S01]  /*0c30*/  FFMA.FTZ R61, R142, R84, R61 ;  /* 0x000000548e3d7223 */ /* 0x000fe2000001003d */
[----:B------:R-:W-:Y:S02]  /*0c40*/  HADD2.F32 R84, -RZ, R87.H1_H1 ;  /* 0x30000057ff547230 */ /* 0x000fe40000004100 */
        /* <DEDUP_REMOVED lines=14> */
[----:B------:R-:W-:-:S07]  /*0d30*/  IADD3 R91, PT, PT, R100, 0x100, RZ ;  /* 0x00000100645b7810 */ /* 0x000fce0007ffe0ff */
.L_x_559:
[----:B----4-:R-:W-:Y:S05]  /*0d40*/  BSYNC.RECONVERGENT B0 ;  /* 0x0000000000007941 */ /* 0x010fea0003800200 */
.L_x_558:
        /* <DEDUP_REMOVED lines=10> */
[----:B--2---:R-:W-:Y:S01]  /*0df0*/  IMAD.WIDE.U32 R94, R91, 0x8, R94 ;  /* 0x000000085b5e7825 */ /* 0x004fe200078e005e */
[----:B------:R-:W-:Y:S02]  /*0e00*/  ISETP.NE.U32.AND P1, PT, RZ, UR14, PT ;  /* 0x0000000eff007c0c */ /* 0x000fe4000bf25070 */
[----:B------:R-:W-:Y:S02]  /*0e10*/  ISETP.NE.AND.EX P4, PT, RZ, UR11, PT, P4 ;  /* 0x0000000bff007c0c */ /* 0x000fe4000bf85340 */
[----:B------:R-:W-:Y:S01]  /*0e20*/  ISETP.NE.AND.EX P1, PT, RZ, UR15, PT, P1 ;  /* 0x0000000fff007c0c */ /* 0x000fe2000bf25310 */
[----:B------:R-:W5:Y:S10]  /*0e30*/  LDG.E.64 R94, desc[UR6][R94.64] ;  /* 0x000000065e5e7981 */ /* 0x000f74000c1e1b00 */
[----:B------:R-:W0:Y:S08]  /*0e40*/  @P4 LDC.64 R106, c[0x0][0x3b8] ;  /* 0x0000ee00ff6a4b82 */ /* 0x000e300000000a00 */
[----:B------:R-:W1:Y:S01]  /*0e50*/  @P1 LDC.64 R104, c[0x0][0x438] ;  /* 0x00010e00ff681b82 */ /* 0x000e620000000a00 */
[----:B------:R-:W-:-:S02]  /*0e60*/  HADD2.F32 R102, -RZ, R124.H0_H0 ;  /* 0x2000007cff667230 */ /* 0x000fc40000004100 */
[----:B0-----:R-:W-:-:S05]  /*0e70*/  @P4 IMAD.WIDE.U32 R106, R91, 0x8, R106 ;  /* 0x000000085b6a4825 */ /* 0x001fca00078e006a */
[----:B------:R0:W5:Y:S01]  /*0e80*/  @P4 LDG.E.64 R156, desc[UR6][R106.64] ;  /* 0x000000066a9c4981 */ /* 0x000162000c1e1b00 */
[----:B-1----:R-:W-:-:S05]  /*0e90*/  @P1 IMAD.WIDE.U32 R104, R91, 0x10, R104 ;  /* 0x000000105b681825 */ /* 0x002fca00078e0068 */
[----:B------:R1:W5:Y:S01]  /*0ea0*/  @P1 LDG.E.128 R8, desc[UR6][R104.64] ;  /* 0x0000000668081981 */ /* 0x000362000c1e1d00 */
[----:B0-----:R-:W-:Y:S02]  /*0eb0*/  HADD2.F32 R106, -RZ, R125.H0_H0 ;  /* 0x2000007dff6a7230 */ /* 0x001fe40000004100 */
[--C-:B------:R-:W-:Y:S02]  /*0ec0*/  HADD2.F32 R110, -RZ, R126.reuse.H0_H0 ;  /* 0x2000007eff6e7230 */ /* 0x100fe40000004100 */
[--C-:B------:R-:W-:Y:S02]  /*0ed0*/  HADD2.F32 R114, -RZ, R127.reuse.H0_H0 ;  /* 0x2000007fff727230 */ /* 0x100fe40000004100 */
[----:B------:R-:W-:Y:S02]  /*0ee0*/  HADD2.F32 R115, -RZ, R126.H1_H1 ;  /* 0x3000007eff737230 */ /* 0x000fe40000004100 */
[----:B------:R-:W-:Y:S01]  /*0ef0*/  HADD2.F32 R129, -RZ, R127.H1_H1 ;  /* 0x3000007fff817230 */ /* 0x000fe20000004100 */
[----:B------:R-:W-:Y:S01]  /*0f00*/  IADD3 R91, PT, PT, R91, 0x100, RZ ;  /* 0x000001005b5b7810 */ /* 0x000fe20007ffe0ff */
[----:B---3--:R-:W-:-:S02]  /*0f10*/  HADD2.F32 R103, -RZ, R80.H0_H0 ;  /* 0x20000050ff677230 */ /* 0x008fc40000004100 */
[----:B------:R-:W-:-:S03]  /*0f20*/  HADD2.F32 R111, -RZ, R80.H1_H1 ;  /* 0x30000050ff6f7230 */ /* 0x000fc60000004100 */
[----:B------:R-:W-:Y:S01]  /*0f30*/  FADD.FTZ R103, -R88, R103 ;  /* 0x0000006758677221 */ /* 0x000fe20000010100 */
[--C-:B------:R-:W-:Y:S02]  /*0f40*/  HADD2.F32 R107, -RZ, R81.reuse.H0_H0 ;  /* 0x20000051ff6b7230 */ /* 0x100fe40000004100 */
[----:B----4-:R-:W-:Y:S02]  /*0f50*/  HADD2.F32 R109, -RZ, R84.H0_H0 ;  /* 0x20000054ff6d7230 */ /* 0x010fe40000004100 */
[----:B-----5:R-:W-:Y:S01]  /*0f60*/  FMUL.FTZ R103, R128, R103 ;  /* 0x0000006780677220 */ /* 0x020fe20000410000 */
[C---:B------:R-:W-:Y:S01]  /*0f70*/  FADD.FTZ R111, -R88.reuse, R111 ;  /* 0x0000006f586f7221 */ /* 0x040fe20000010100 */
[----:B------:R-:W-:Y:S01]  /*0f80*/  FADD.FTZ R107, -R88, R107 ;  /* 0x0000006b586b7221 */ /* 0x000fe20000010100 */
[-C--:B------:R-:W-:Y:S01]  /*0f90*/  FMUL.FTZ R102, R102, R109.reuse ;  /* 0x0000006d66667220 */ /* 0x080fe20000410000 */
[----:B------:R-:W-:Y:S01]  /*0fa0*/  FADD.FTZ R28, R28, R109 ;  /* 0x0000006d1c1c7221 */ /* 0x000fe20000010000 */
[----:B------:R-:W-:Y:S01]  /*0fb0*/  FFMA.FTZ R52, R103, R109, R52 ;  /* 0x0000006d67347223 */ /* 0x000fe20000010034 */
[----:B------:R-:W-:-:S02]  /*0fc0*/  HADD2.F32 R109, -RZ, R81.H1_H1 ;  /* 0x30000051ff6d7230 */ /* 0x000fc40000004100 */
[C---:B-1----:R-:W-:Y:S01]  /*0fd0*/  FMUL.FTZ R104, R128.reuse, R111 ;  /* 0x0000006f80687220 */ /* 0x042fe20000410000 */
[----:B------:R-:W-:Y:S02]  /*0fe0*/  HADD2.F32 R80, -RZ, R124.H1_H1 ;  /* 0x3000007cff507230 */ /* 0x000fe40000004100 */
[----:B------:R-:W-:Y:S02]  /*0ff0*/  HADD2.F32 R84, -RZ, R84.H1_H1 ;  /* 0x30000054ff547230 */ /* 0x000fe40000004100 */
[----:B------:R-:W-:Y:S02]  /*1000*/  HADD2.F32 R111, -RZ, R82.H0_H0 ;  /* 0x20000052ff6f7230 */ /* 0x000fe40000004100 */
[----:B------:R-:W-:Y:S01]  /*1010*/  FMUL.FTZ R107, R128, R107 ;  /* 0x0000006b806b7220 */ /* 0x000fe20000410000 */
[--C-:B------:R-:W-:Y:S02]  /*1020*/  HADD2.F32 R81, -RZ, R85.reuse.H0_H0 ;  /* 0x20000055ff517230 */ /* 0x100fe40000004100 */
[----:B------:R-:W-:Y:S01]  /*1030*/  FADD.FTZ R109, -R88, R109 ;  /* 0x0000006d586d7221 */ /* 0x000fe20000010100 */
[----:B------:R-:W-:Y:S01]  /*1040*/  FMUL.FTZ R105, R80, R84 ;  /* 0x0000005450697220 */ /* 0x000fe20000410000 */
[----:B------:R-:W-:Y:S01]  /*1050*/  FADD.FTZ R111, -R88, R111 ;  /* 0x0000006f586f7221 */ /* 0x000fe20000010100 */
[----:B------:R-:W-:-:S02]  /*1060*/  HADD2.F32 R85, -RZ, R85.H1_H1 ;  /* 0x30000055ff557230 */ /* 0x000fc40000004100 */
[----:B------:R-:W-:Y:S01]  /*1070*/  FADD.FTZ R30, R30, R81 ;  /* 0x000000511e1e7221 */ /* 0x000fe20000010000 */
[----:B------:R-:W-:Y:S02]  /*1080*/  HADD2.F32 R80, -RZ, R125.H1_H1 ;  /* 0x3000007dff507230 */ /* 0x000fe40000004100 */
[-C--:B------:R-:W-:Y:S01]  /*1090*/  FFMA.FTZ R54, R107, R81.reuse, R54 ;  /* 0x000000516b367223 */ /* 0x080fe20000010036 */
[----:B------:R-:W-:Y:S01]  /*10a0*/  FMUL.FTZ R106, R106, R81 ;  /* 0x000000516a6a7220 */ /* 0x000fe20000410000 */
[C---:B------:R-:W-:Y:S01]  /*10b0*/  FMUL.FTZ R108, R128.reuse, R109 ;  /* 0x0000006d806c7220 */ /* 0x040fe20000410000 */
[----:B------:R-:W-:Y:S02]  /*10c0*/  HADD2.F32 R81, -RZ, R86.H0_H0 ;  /* 0x20000056ff517230 */ /* 0x000fe40000004100 */
[----:B------:R-:W-:Y:S01]  /*10d0*/  FMUL.FTZ R111, R128, R111 ;  /* 0x0000006f806f7220 */ /* 0x000fe20000410000 */
[-C--:B------:R-:W-:Y:S01]  /*10e0*/  FMUL.FTZ R109, R80, R85.reuse ;  /* 0x00000055506d7220 */ /* 0x080fe20000410000 */
[----:B------:R-:W-:Y:S01]  /*10f0*/  FADD.FTZ R31, R31, R85 ;  /* 0x000000551f1f7221 */ /* 0x000fe20000010000 */
[----:B------:R-:W-:Y:S01]  /*1100*/  FFMA.FTZ R55, R108, R85, R55 ;  /* 0x000000556c377223 */ /* 0x000fe20000010037 */
[----:B------:R-:W-:-:S02]  /*1110*/  HADD2.F32 R85, -RZ, R82.H1_H1 ;  /* 0x30000052ff557230 */ /* 0x000fc40000004100 */
[----:B------:R-:W-:Y:S01]  /*1120*/  FADD.FTZ R24, R24, R81 ;  /* 0x0000005118187221 */ /* 0x000fe20000010000 */
[-C--:B------:R-:W-:Y:S01]  /*1130*/  FFMA.FTZ R48, R111, R81.reuse, R48 ;  /* 0x000000516f307223 */ /* 0x080fe20000010030 */
[----:B------:R-:W-:Y:S01]  /*1140*/  FMUL.FTZ R110, R110, R81 ;  /* 0x000000516e6e7220 */ /* 0x000fe20000410000 */
[----:B------:R-:W-:Y:S02]  /*1150*/  HADD2.F32 R81, -RZ, R83.H0_H0 ;  /* 0x20000053ff517230 */ /* 0x000fe40000004100 */
[----:B------:R-:W-:-:S03]  /*1160*/  FADD.FTZ R85, -R88, R85 ;  /* 0x0000005558557221 */ /* 0x000fc60000010100 */
[----:B------:R-:W-:Y:S01]  /*1170*/  FADD.FTZ R81, -R88, R81 ;  /* 0x0000005158517221 */ /* 0x000fe20000010100 */
[C---:B------:R-:W-:Y:S01]  /*1180*/  FMUL.FTZ R112, R128.reuse, R85 ;  /* 0x0000005580707220 */ /* 0x040fe20000410000 */
[----:B------:R-:W-:Y:S02]  /*1190*/  HADD2.F32 R85, -RZ, R87.H0_H0 ;  /* 0x20000057ff557230 */ /* 0x000fe40000004100 */
[----:B------:R-:W-:Y:S01]  /*11a0*/  FADD.FTZ R80, R89, R102 ;  /* 0x0000006659507221 */ /* 0x000fe20000010000 */
[----:B------:R-:W-:Y:S01]  /*11b0*/  FMUL.FTZ R117, R128, R81 ;  /* 0x0000005180757220 */ /* 0x000fe20000410000 */
[----:B------:R-:W-:Y:S01]  /*11c0*/  FFMA.FTZ R81, R103, R102, R90 ;  /* 0x0000006667517223 */ /* 0x000fe2000001005a */
[----:B------:R-:W-:Y:S02]  /*11d0*/  FADD.FTZ R26, R26, R85 ;  /* 0x000000551a1a7221 */ /* 0x000fe40000010000 */
[-C--:B------:R-:W-:Y:S01]  /*11e0*/  FFMA.FTZ R50, R117, R85.reuse, R50 ;  /* 0x0000005575327223 */ /* 0x080fe20000010032 */
[----:B------:R-:W-:Y:S01]  /*11f0*/  FMUL.FTZ R114, R114, R85 ;  /* 0x0000005572727220 */ /* 0x000fe20000410000 */
[----:B------:R-:W-:Y:S01]  /*1200*/  FADD.FTZ R85, R80, R105 ;  /* 0x0000006950557221 */ /* 0x000fe20000010000 */
[----:B------:R-:W-:Y:S01]  /*1210*/  FFMA.FTZ R80, R104, R105, R81 ;  /* 0x0000006968507223 */ /* 0x000fe20000010051 */
[----:B------:R-:W-:-:S02]  /*1220*/  HADD2.F32 R83, -RZ, R83.H1_H1 ;  /* 0x30000053ff537230 */ /* 0x000fc40000004100 */
[----:B------:R-:W-:Y:S01]  /*1230*/  FADD.FTZ R82, R85, R106 ;  /* 0x0000006a55527221 */ /* 0x000fe20000010000 */
[----:B------:R-:W-:Y:S01]  /*1240*/  FFMA.FTZ R81, R107, R106, R80 ;  /* 0x0000006a6b517223 */ /* 0x000fe20000010050 */
[----:B------:R-:W-:Y:S02]  /*1250*/  HADD2.F32 R86, -RZ, R86.H1_H1 ;  /* 0x30000056ff567230 */ /* 0x000fe40000004100 */
[----:B------:R-:W-:Y:S01]  /*1260*/  FADD.FTZ R85, -R88, R83 ;  /* 0x0000005358557221 */ /* 0x000fe20000010100 */
[----:B------:R-:W-:Y:S01]  /*1270*/  FADD.FTZ R83, R82, R109 ;  /* 0x0000006d52537221 */ /* 0x000fe20000010000 */
[----:B------:R-:W-:Y:S01]  /*1280*/  FFMA.FTZ R80, R108, R109, R81 ;  /* 0x0000006d6c507223 */ /* 0x000fe20000010051 */
[----:B------:R-:W-:Y:S02]  /*1290*/  FMUL.FTZ R115, R115, R86 ;  /* 0x0000005673737220 */ /* 0x000fe40000410000 */
        /* <DEDUP_REMOVED lines=17> */
.L_x_561:
[----:B------:R-:W-:Y:S05]  /*13b0*/  BSYNC.RECONVERGENT B0 ;  /* 0x0000000000007941 */ /* 0x000fea0003800200 */
.L_x_560:
        /* <DEDUP_REMOVED lines=19> */
[----:B------:R-:W5:Y:S01]  /*14f0*/  @P4 LDG.E.64 R158, desc[UR6][R120.64] ;  /* 0x00000006789e4981 */ /* 0x000f62000c1e1b00 */
[----:B-1----:R-:W-:-:S05]  /*1500*/  @P1 IMAD.WIDE.U32 R118, R91, 0x10, R118 ;  /* 0x000000105b761825 */ /* 0x002fca00078e0076 */
[----:B------:R0:W5:Y:S01]  /*1510*/  @P1 LDG.E.128 R4, desc[UR6][R118.64] ;  /* 0x0000000676041981 */ /* 0x000162000c1e1d00 */
[----:B------:R-:W-:Y:S02]  /*1520*/  HADD2.F32 R132, -RZ, R66.H0_H0 ;  /* 0x20000042ff847230 */ /* 0x000fe40000004100 */
[----:B0-----:R-:W-:Y:S02]  /*1530*/  HADD2.F32 R119, -RZ, R64.H1_H1 ;  /* 0x30000040ff777230 */ /* 0x001fe40000004100 */
[----:B------:R-:W-:Y:S02]  /*1540*/  HADD2.F32 R120, -RZ, R65.H0_H0 ;  /* 0x20000041ff787230 */ /* 0x000fe40000004100 */
[----:B------:R-:W-:Y:S02]  /*1550*/  HADD2.F32 R136, -RZ, R67.H0_H0 ;  /* 0x20000043ff887230 */ /* 0x000fe40000004100 */
[--C-:B---3--:R-:W-:Y:S02]  /*1560*/  HADD2.F32 R91, -RZ, R84.reuse.H0_H0 ;  /* 0x20000054ff5b7230 */ /* 0x108fe40000004100 */
[----:B------:R-:W-:-:S02]  /*1570*/  HADD2.F32 R113, -RZ, R84.H1_H1 ;  /* 0x30000054ff717230 */ /* 0x000fc40000004100 */
[--C-:B------:R-:W-:Y:S02]  /*1580*/  HADD2.F32 R137, -RZ, R87.reuse.H0_H0 ;  /* 0x20000057ff897230 */ /* 0x100fe40000004100 */
[C---:B------:R-:W-:Y:S01]  /*1590*/  FADD.FTZ R91, -R88.reuse, R91 ;  /* 0x0000005b585b7221 */ /* 0x040fe20000010100 */
[----:B------:R-:W-:Y:S02]  /*15a0*/  HADD2.F32 R161, -RZ, R87.H1_H1 ;  /* 0x30000057ffa17230 */ /* 0x000fe40000004100 */
[----:B------:R-:W-:Y:S01]  /*15b0*/  FADD.FTZ R87, -R88, R113 ;  /* 0x0000007158577221 */ /* 0x000fe20000010100 */
[--C-:B------:R-:W-:Y:S02]  /*15c0*/  HADD2.F32 R123, -RZ, R85.reuse.H0_H0 ;  /* 0x20000055ff7b7230 */ /* 0x100fe40000004100 */
[----:B------:R-:W-:Y:S02]  /*15d0*/  HADD2.F32 R131, -RZ, R85.H1_H1 ;  /* 0x30000055ff837230 */ /* 0x000fe40000004100 */
[----:B------:R-:W-:-:S02]  /*15e0*/  HADD2.F32 R133, -RZ, R86.H0_H0 ;  /* 0x20000056ff857230 */ /* 0x000fc40000004100 */
[--C-:B----4-:R-:W-:Y:S02]  /*15f0*/  HADD2.F32 R85, -RZ, R80.reuse.H0_H0 ;  /* 0x20000050ff557230 */ /* 0x110fe40000004100 */
[C---:B-----5:R-:W-:Y:S01]  /*1600*/  FMUL.FTZ R113, R128.reuse, R91 ;  /* 0x0000005b80717220 */ /* 0x060fe20000410000 */
[----:B------:R-:W-:Y:S02]  /*1610*/  HADD2.F32 R80, -RZ, R80.H1_H1 ;  /* 0x30000050ff507230 */ /* 0x000fe40000004100 */
[----:B------:R-:W-:Y:S01]  /*1620*/  FMUL.FTZ R118, R128, R87 ;  /* 0x0000005780767220 */ /* 0x000fe20000410000 */
[C---:B------:R-:W-:Y:S01]  /*1630*/  FADD.FTZ R131, -R88.reuse, R131 ;  /* 0x0000008358837221 */ /* 0x040fe20000010100 */
[C---:B------:R-:W-:Y:S01]  /*1640*/  FADD.FTZ R133, -R88.reuse, R133 ;  /* 0x0000008558857221 */ /* 0x040fe20000010100 */
[----:B------:R-:W-:Y:S01]  /*1650*/  FADD.FTZ R121, -R88, R123 ;  /* 0x0000007b58797221 */ /* 0x000fe20000010100 */
[-C--:B------:R-:W-:Y:S01]  /*1660*/  FMUL.FTZ R116, R116, R85.reuse ;  /* 0x0000005574747220 */ /* 0x080fe20000410000 */
[----:B------:R-:W-:Y:S01]  /*1670*/  FADD.FTZ R20, R20, R85 ;  /* 0x0000005514147221 */ /* 0x000fe20000010000 */
[----:B------:R-:W-:Y:S01]  /*1680*/  FFMA.FTZ R44, R113, R85, R44 ;  /* 0x00000055712c7223 */ /* 0x000fe2000001002c */
[-C--:B------:R-:W-:Y:S01]  /*1690*/  FMUL.FTZ R119, R119, R80.reuse ;  /* 0x0000005077777220 */ /* 0x080fe20000410000 */
[----:B------:R-:W-:Y:S01]  /*16a0*/  FADD.FTZ R21, R21, R80 ;  /* 0x0000005015157221 */ /* 0x000fe20000010000 */
[----:B------:R-:W-:Y:S01]  /*16b0*/  FFMA.FTZ R45, R118, R80, R45 ;  /* 0x00000050762d7223 */ /* 0x000fe2000001002d */
[----:B------:R-:W-:-:S02]  /*16c0*/  HADD2.F32 R85, -RZ, R81.H0_H0 ;  /* 0x20000051ff557230 */ /* 0x000fc40000004100 */
[C---:B------:R-:W-:Y:S01]  /*16d0*/  FMUL.FTZ R122, R128.reuse, R131 ;  /* 0x00000083807a7220 */ /* 0x040fe20000410000 */
[----:B------:R-:W-:Y:S02]  /*16e0*/  HADD2.F32 R123, -RZ, R65.H1_H1 ;  /* 0x30000041ff7b7230 */ /* 0x000fe40000004100 */
[----:B------:R-:W-:Y:S02]  /*16f0*/  HADD2.F32 R80, -RZ, R81.H1_H1 ;  /* 0x30000051ff507230 */ /* 0x000fe40000004100 */
[C---:B------:R-:W-:Y:S01]  /*1700*/  FMUL.FTZ R131, R128.reuse, R133 ;  /* 0x0000008580837220 */ /* 0x040fe20000410000 */
[----:B------:R-:W-:Y:S02]  /*1710*/  HADD2.F32 R135, -RZ, R86.H1_H1 ;  /* 0x30000056ff877230 */ /* 0x000fe40000004100 */
[--C-:B------:R-:W-:Y:S02]  /*1720*/  HADD2.F32 R81, -RZ, R82.reuse.H0_H0 ;  /* 0x20000052ff517230 */ /* 0x100fe40000004100 */
[----:B------:R-:W-:Y:S01]  /*1730*/  FMUL.FTZ R121, R128, R121 ;  /* 0x0000007980797220 */ /* 0x000fe20000410000 */
[-C--:B------:R-:W-:Y:S01]  /*1740*/  FMUL.FTZ R123, R123, R80.reuse ;  /* 0x000000507b7b7220 */ /* 0x080fe20000410000 */
[----:B------:R-:W-:Y:S01]  /*1750*/  FADD.FTZ R23, R23, R80 ;  /* 0x0000005017177221 */ /* 0x000fe20000010000 */
[----:B------:R-:W-:Y:S01]  /*1760*/  FFMA.FTZ R47, R122, R80, R47 ;  /* 0x000000507a2f7223 */ /* 0x000fe2000001002f */
[----:B------:R-:W-:Y:S01]  /*1770*/  FADD.FTZ R135, -R88, R135 ;  /* 0x0000008758877221 */ /* 0x000fe20000010100 */
[----:B------:R-:W-:Y:S01]  /*1780*/  FADD.FTZ R16, R16, R81 ;  /* 0x0000005110107221 */ /* 0x000fe20000010000 */
[-C--:B------:R-:W-:Y:S01]  /*1790*/  FFMA.FTZ R40, R131, R81.reuse, R40 ;  /* 0x0000005183287223 */ /* 0x080fe20000010028 */
[----:B------:R-:W-:Y:S01]  /*17a0*/  FMUL.FTZ R132, R132, R81 ;  /* 0x0000005184847220 */ /* 0x000fe20000410000 */
[----:B------:R-:W-:Y:S01]  /*17b0*/  FADD.FTZ R80, R89, R116 ;  /* 0x0000007459507221 */ /* 0x000fe20000010000 */
[----:B------:R-:W-:Y:S01]  /*17c0*/  FFMA.FTZ R81, R113, R116, R90 ;  /* 0x0000007471517223 */ /* 0x000fe2000001005a */
[-C--:B------:R-:W-:Y:S01]  /*17d0*/  FMUL.FTZ R120, R120, R85.reuse ;  /* 0x0000005578787220 */ /* 0x080fe20000410000 */
[----:B------:R-:W-:Y:S01]  /*17e0*/  FADD.FTZ R22, R22, R85 ;  /* 0x0000005516167221 */ /* 0x000fe20000010000 */
[----:B------:R-:W-:Y:S01]  /*17f0*/  FFMA.FTZ R46, R121, R85, R46 ;  /* 0x00000055792e7223 */ /* 0x000fe2000001002e */
[----:B------:R-:W-:-:S02]  /*1800*/  HADD2.F32 R82, -RZ, R82.H1_H1 ;  /* 0x30000052ff527230 */ /* 0x000fc40000004100 */
[----:B------:R-:W-:Y:S01]  /*1810*/  FMUL.FTZ R134, R128, R135 ;  /* 0x0000008780867220 */ /* 0x000fe20000410000 */
[----:B------:R-:W-:Y:S02]  /*1820*/  HADD2.F32 R133, -RZ, R66.H1_H1 ;  /* 0x30000042ff857230 */ /* 0x000fe40000004100 */
[----:B------:R-:W-:Y:S01]  /*1830*/  FADD.FTZ R85, R80, R119 ;  /* 0x0000007750557221 */ /* 0x000fe20000010000 */
[----:B------:R-:W-:Y:S01]  /*1840*/  FFMA.FTZ R80, R118, R119, R81 ;  /* 0x0000007776507223 */ /* 0x000fe20000010051 */
[----:B------:R-:W-:Y:S01]  /*1850*/  FADD.FTZ R17, R17, R82 ;  /* 0x0000005211117221 */ /* 0x000fe20000010000 */
[-C--:B------:R-:W-:Y:S01]  /*1860*/  FFMA.FTZ R41, R134, R82.reuse, R41 ;  /* 0x0000005286297223 */ /* 0x080fe20000010029 */
[----:B------:R-:W-:Y:S01]  /*1870*/  FMUL.FTZ R133, R133, R82 ;  /* 0x0000005285857220 */ /* 0x000fe20000410000 */
[----:B------:R-:W-:Y:S01]  /*1880*/  FADD.FTZ R82, R85, R120 ;  /* 0x0000007855527221 */ /* 0x000fe20000010000 */
[----:B------:R-:W-:Y:S01]  /*1890*/  FFMA.FTZ R81, R121, R120, R80 ;  /* 0x0000007879517223 */ /* 0x000fe20000010050 */
[----:B------:R-:W-:-:S02]  /*18a0*/  FADD.FTZ R137, -R88, R137 ;  /* 0x0000008958897221 */ /* 0x000fc40000010100 */
[----:B------:R-:W-:Y:S01]  /*18b0*/  FADD.FTZ R85, R82, R123 ;  /* 0x0000007b52557221 */ /* 0x000fe20000010000 */
[----:B------:R-:W-:Y:S01]  /*18c0*/  FFMA.FTZ R80, R122, R123, R81 ;  /* 0x0000007b7a507223 */ /* 0x000fe20000010051 */
[--C-:B------:R-:W-:Y:S02]  /*18d0*/  HADD2.F32 R87, -RZ, R83.reuse.H0_H0 ;  /* 0x20000053ff577230 */ /* 0x100fe40000004100 */
[----:B------:R-:W-:Y:S01]  /*18e0*/  FADD.FTZ R82, R85, R132 ;  /* 0x0000008455527221 */ /* 0x000fe20000010000 */
[----:B------:R-:W-:Y:S01]  /*18f0*/  FFMA.FTZ R81, R131, R132, R80 ;  /* 0x0000008483517223 */ /* 0x000fe20000010050 */
[----:B------:R-:W-:Y:S01]  /*1900*/  FMUL.FTZ R135, R128, R137 ;  /* 0x0000008980877220 */ /* 0x000fe20000410000 */
[----:B------:R-:W-:Y:S02]  /*1910*/  HADD2.F32 R84, -RZ, R83.H1_H1 ;  /* 0x30000053ff547230 */ /* 0x000fe40000004100 */
[----:B------:R-:W-:Y:S01]  /*1920*/  FADD.FTZ R161, -R88, R161 ;  /* 0x000000a158a17221 */ /* 0x000fe20000010100 */
[----:B------:R-:W-:-:S02]  /*1930*/  HADD2.F32 R137, -RZ, R67.H1_H1 ;  /* 0x30000043ff897230 */ /* 0x000fc40000004100 */
[----:B------:R-:W-:Y:S01]  /*1940*/  FMUL.FTZ R136, R136, R87 ;  /* 0x0000005788887220 */ /* 0x000fe20000410000 */
[----:B------:R-:W-:Y:S01]  /*1950*/  FADD.FTZ R83, R82, R133 ;  /* 0x0000008552537221 */ /* 0x000fe20000010000 */
[----:B------:R-:W-:Y:S01]  /*1960*/  FFMA.FTZ R80, R134, R133, R81 ;  /* 0x0000008586507223 */ /* 0x000fe20000010051 */
[----:B------:R-:W-:Y:S01]  /*1970*/  FMUL.FTZ R138, R128, R161 ;  /* 0x000000a1808a7220 */ /* 0x000fe20000410000 */
[----:B------:R-:W-:Y:S01]  /*1980*/  FMUL.FTZ R137, R137, R84 ;  /* 0x0000005489897220 */ /* 0x000fe20000410000 */
[----:B------:R-:W-:Y:S01]  /*1990*/  FADD.FTZ R82, R83, R136 ;  /* 0x0000008853527221 */ /* 0x000fe20000010000 */
[C---:B------:R-:W-:Y:S01]  /*19a0*/  FFMA.FTZ R80, R135.reuse, R136, R80 ;  /* 0x0000008887507223 */ /* 0x040fe20000010050 */
[----:B------:R-:W-:Y:S01]  /*19b0*/  FADD.FTZ R18, R18, R87 ;  /* 0x0000005712127221 */ /* 0x000fe20000010000 */
[----:B------:R-:W-:Y:S01]  /*19c0*/  FFMA.FTZ R42, R135, R87, R42 ;  /* 0x00000057872a7223 */ /* 0x000fe2000001002a */
[----:B------:R-:W-:Y:S01]  /*19d0*/  FADD.FTZ R19, R19, R84 ;  /* 0x0000005413137221 */ /* 0x000fe20000010000 */
[----:B------:R-:W-:Y:S01]  /*19e0*/  FFMA.FTZ R43, R138, R84, R43 ;  /* 0x000000548a2b7223 */ /* 0x000fe2000001002b */
[----:B------:R-:W-:Y:S01]  /*19f0*/  FADD.FTZ R89, R82, R137 ;  /* 0x0000008952597221 */ /* 0x000fe20000010000 */
[----:B------:R-:W-:-:S07]  /*1a00*/  FFMA.FTZ R90, R138, R137, R80 ;  /* 0x000000898a5a7223 */ /* 0x000fce0000010050 */
.L_x_563:
[----:B------:R-:W-:Y:S05]  /*1a10*/  BSYNC.RECONVERGENT B0 ;  /* 0x0000000000007941 */ /* 0x000fea0003800200 */
.L_x_562:
[----:B------:R-:W0:Y:S01]  /*1a20*/  SHFL.DOWN PT, R80, R89, 0x10, 0x1f ;  /* 0x0a001f0059507f89 */ /* 0x000e2200000e0000 */
[----:B------:R-:W-:Y:S01]  /*1a30*/  LOP3.LUT P4, RZ, R0, 0x1f, RZ, 0xc0, !PT ;  /* 0x0000001f00ff7812 */ /* 0x000fe2000788c0ff */
[----:B------:R-:W-:Y:S01]  /*1a40*/  BSSY.RECONVERGENT B0, `(.L_x_564) ;  /* 0x0000297000007945 */ /* 0x000fe20003800200 */
[----:B------:R-:W-:Y:S01]  /*1a50*/  PLOP3.LUT P1, PT, PT, PT, PT, 0x80, 0x8 ;  /* 0x000000000008781c */ /* 0x000fe20003f2f070 */
[----:B------:R-:W1:Y:S01]  /*1a60*/  SHFL.DOWN PT, R81, R90, 0x10, 0x1f ;  /* 0x0a001f005a517f89 */ /* 0x000e6200000e0000 */
[----:B------:R-:W-:-:S09]  /*1a70*/  ISETP.NE.AND P5, PT, RZ, UR9, PT ;  /* 0x00000009ff007c0c */ /* 0x000fd2000bfa5270 */
[----:B------:R-:W-:Y:S01]  /*1a80*/  @!P4 PLOP3.LUT P1, PT, P3, PT, PT, 0x80, 0x8 ;  /* 0x000000000008c81c */ /* 0x000fe20001f2f070 */
[----:B0-----:R-:W-:Y:S02]  /*1a90*/  FADD.FTZ R80, R80, R89 ;  /* 0x0000005950507221 */ /* 0x001fe40000010000 */
[----:B------:R-:W0:Y:S01]  /*1aa0*/  S2R R89, SR_CgaCtaId ;  /* 0x0000000000597919 */ /* 0x000e220000008800 */
[----:B-1----:R-:W-:Y:S02]  /*1ab0*/  FADD.FTZ R81, R81, R90 ;  /* 0x0000005a51517221 */ /* 0x002fe40000010000 */
[----:B------:R-:W1:Y:S04]  /*1ac0*/  SHFL.DOWN PT, R83, R80, 0x8, 0x1f ;  /* 0x09001f0050537f89 */ /* 0x000e6800000e0000 */
[----:B------:R-:W2:Y:S01]  /*1ad0*/  SHFL.DOWN PT, R82, R81, 0x8, 0x1f ;  /* 0x09001f0051527f89 */ /* 0x000ea200000e0000 */
[----:B-1----:R-:W-:Y:S01]  /*1ae0*/  FADD.FTZ R83, R80, R83 ;  /* 0x0000005350537221 */ /* 0x002fe20000010000 */
[----:B------:R-:W-:Y:S01]  /*1af0*/  MOV R80, 0x400 ;  /* 0x0000040000507802 */ /* 0x000fe20000000f00 */
[----:B--2---:R-:W-:-:S03]  /*1b00*/  FADD.FTZ R82, R81, R82 ;  /* 0x0000005251527221 */ /* 0x004fc60000010000 */
[----:B------:R-:W1:Y:S01]  /*1b10*/  SHFL.DOWN PT, R84, R83, 0x4, 0x1f ;  /* 0x08801f0053547f89 */ /* 0x000e6200000e0000 */
[----:B0-----:R-:W-:-:S03]  /*1b20*/  LEA R88, R89, R80, 0x18 ;  /* 0x0000005059587211 */ /* 0x001fc600078ec0ff */
[----:B------:R-:W0:Y:S01]  /*1b30*/  SHFL.DOWN PT, R85, R82, 0x4, 0x1f ;  /* 0x08801f0052557f89 */ /* 0x000e2200000e0000 */
[----:B-1----:R-:W-:Y:S01]  /*1b40*/  FADD.FTZ R84, R83, R84 ;  /* 0x0000005453547221 */ /* 0x002fe20000010000 */
[----:B0-----:R-:W-:-:S04]  /*1b50*/  FADD.FTZ R85, R82, R85 ;  /* 0x0000005552557221 */ /* 0x001fc80000010000 */
[----:B------:R-:W0:Y:S04]  /*1b60*/  SHFL.DOWN PT, R87, R84, 0x2, 0x1f ;  /* 0x08401f0054577f89 */ /* 0x000e2800000e0000 */
[----:B------:R-:W1:Y:S01]  /*1b70*/  SHFL.DOWN PT, R86, R85, 0x2, 0x1f ;  /* 0x08401f0055567f89 */ /* 0x000e6200000e0000 */
[----:B0-----:R-:W-:Y:S01]  /*1b80*/  FADD.FTZ R87, R84, R87 ;  /* 0x0000005754577221 */ /* 0x001fe20000010000 */
[----:B------:R-:W-:Y:S01]  /*1b90*/  IADD3 R84, PT, PT, R88, 0x6040, RZ ;  /* 0x0000604058547810 */ /* 0x000fe20007ffe0ff */
[----:B-1----:R-:W-:-:S03]  /*1ba0*/  FADD.FTZ R86, R85, R86 ;  /* 0x0000005655567221 */ /* 0x002fc60000010000 */
[----:B------:R-:W0:Y:S01]  /*1bb0*/  SHFL.DOWN PT, R80, R87, 0x1, 0x1f ;  /* 0x08201f0057507f89 */ /* 0x000e2200000e0000 */
[----:B------:R-:W-:Y:S02]  /*1bc0*/  @!P4 MOV R82, R84 ;  /* 0x000000540052c202 */ /* 0x000fe40000000f00 */
[C---:B------:R-:W-:Y:S01]  /*1bd0*/  @!P1 IADD3 R82, PT, PT, R88.reuse, 0x6000, RZ ;  /* 0x0000600058529810 */ /* 0x040fe20007ffe0ff */
[----:B------:R-:W1:Y:S01]  /*1be0*/  SHFL.DOWN PT, R81, R86, 0x1, 0x1f ;  /* 0x08201f0056517f89 */ /* 0x000e6200000e0000 */
[----:B------:R-:W-:Y:S02]  /*1bf0*/  @!P3 IADD3 R84, PT, PT, R88, 0x6000, RZ ;  /* 0x000060005854b810 */ /* 0x000fe40007ffe0ff */
[----:B------:R-:W-:Y:S02]  /*1c00*/  @!P4 LEA R89, R99, R82, 0x3 ;  /* 0x000000526359c211 */ /* 0x000fe400078e18ff */
[----:B------:R-:W-:Y:S01]  /*1c10*/  ISETP.GE.U32.AND P1, PT, R2, 0x100, PT ;  /* 0x000001000200780c */ /* 0x000fe20003f26070 */
[----:B0-----:R-:W-:Y:S01]  /*1c20*/  FADD.FTZ R162, R87, R80 ;  /* 0x0000005057a27221 */ /* 0x001fe20000010000 */
[----:B------:R-:W-:-:S02]  /*1c30*/  IADD3 R80, PT, PT, R88, 0x6050, RZ ;  /* 0x0000605058507810 */ /* 0x000fc40007ffe0ff */
[----:B------:R-:W-:Y:S01]  /*1c40*/  @!P3 IADD3 R80, PT, PT, R88, 0x6010, RZ ;  /* 0x000060105850b810 */ /* 0x000fe20007ffe0ff */
[----:B-1----:R-:W-:-:S05]  /*1c50*/  FADD.FTZ R163, R86, R81 ;  /* 0x0000005156a37221 */ /* 0x002fca0000010000 */
[----:B------:R0:W-:Y:S01]  /*1c60*/  @!P4 STS.64 [R89], R162 ;  /* 0x000000a25900c388 */ /* 0x0001e20000000a00 */
[----:B------:R-:W-:Y:S01]  /*1c70*/  BAR.SYNC.DEFER_BLOCKING 0x0 ;  /* 0x0000000000007b1d */ /* 0x000fe20000010000 */
[C---:B0-----:R-:W-:Y:S02]  /*1c80*/  IADD3 R89, PT, PT, R88.reuse, 0x6070, RZ ;  /* 0x0000607058597810 */ /* 0x041fe40007ffe0ff */
[----:B------:R-:W-:-:S03]  /*1c90*/  @!P3 IADD3 R89, PT, PT, R88, 0x6030, RZ ;  /* 0x000060305859b810 */ /* 0x000fc60007ffe0ff */
[----:B------:R-:W0:Y:S04]  /*1ca0*/  LDS.128 R84, [R84] ;  /* 0x0000000054547984 */ /* 0x000e280000000c00 */
[----:B------:R-:W1:Y:S01]  /*1cb0*/  LDS.128 R80, [R80] ;  /* 0x0000000050507984 */ /* 0x000e620000000c00 */
[----:B0-----:R-:W-:-:S04]  /*1cc0*/  FADD.FTZ R91, RZ, R84 ;  /* 0x00000054ff5b7221 */ /* 0x001fc80000010000 */
[----:B------:R-:W-:Y:S01]  /*1cd0*/  FADD.FTZ R91, R86, R91 ;  /* 0x0000005b565b7221 */ /* 0x000fe20000010000 */
[----:B------:R-:W-:Y:S01]  /*1ce0*/  FADD.FTZ R86, RZ, R85 ;  /* 0x00000055ff567221 */ /* 0x000fe20000010000 */
[C---:B------:R-:W-:Y:S02]  /*1cf0*/  IADD3 R85, PT, PT, R88.reuse, 0x6060, RZ ;  /* 0x0000606058557810 */ /* 0x040fe40007ffe0ff */
[----:B------:R-:W-:Y:S01]  /*1d00*/  @!P3 IADD3 R85, PT, PT, R88, 0x6020, RZ ;  /* 0x000060205855b810 */ /* 0x000fe20007ffe0ff */
[----:B------:R-:W-:Y:S01]  /*1d10*/  FADD.FTZ R162, R87, R86 ;  /* 0x0000005657a27221 */ /* 0x000fe20000010000 */
[----:B-1----:R-:W-:Y:S02]  /*1d20*/  FADD.FTZ R161, R91, R80 ;  /* 0x000000505ba17221 */ /* 0x002fe40000010000 */
[----:B------:R-:W-:Y:S01]  /*1d30*/  LDS.128 R88, [R89] ;  /* 0x0000000059587984 */ /* 0x000fe20000000c00 */
[----:B------:R-:W-:Y:S01]  /*1d40*/  FADD.FTZ R162, R162, R81 ;  /* 0x00000051a2a27221 */ /* 0x000fe20000010000 */
[----:B------:R-:W-:-:S02]  /*1d50*/  FADD.FTZ R161, R82, R161 ;  /* 0x000000a152a17221 */ /* 0x000fc40000010000 */
[----:B------:R-:W0:Y:S01]  /*1d60*/  LDS.128 R84, [R85] ;  /* 0x0000000055547984 */ /* 0x000e220000000c00 */
[----:B------:R-:W-:Y:S01]  /*1d70*/  FADD.FTZ R162, R83, R162 ;  /* 0x000000a253a27221 */ /* 0x000fe20000010000 */
[----:B0-----:R-:W-:-:S03]  /*1d80*/  FADD.FTZ R161, R161, R84 ;  /* 0x00000054a1a17221 */ /* 0x001fc60000010000 */
[----:B------:R-:W-:Y:S01]  /*1d90*/  FADD.FTZ R162, R162, R85 ;  /* 0x00000055a2a27221 */ /* 0x000fe20000010000 */
[----:B------:R-:W-:-:S03]  /*1da0*/  FADD.FTZ R161, R86, R161 ;  /* 0x000000a156a17221 */ /* 0x000fc60000010000 */
[----:B------:R-:W-:Y:S01]  /*1db0*/  FADD.FTZ R162, R87, R162 ;  /* 0x000000a257a27221 */ /* 0x000fe20000010000 */
[----:B------:R-:W-:-:S03]  /*1dc0*/  FADD.FTZ R161, R161, R88 ;  /* 0x00000058a1a17221 */ /* 0x000fc60000010000 */
[----:B------:R-:W-:Y:S01]  /*1dd0*/  FADD.FTZ R162, R162, R89 ;  /* 0x00000059a2a27221 */ /* 0x000fe20000010000 */
[----:B------:R-:W-:-:S03]  /*1de0*/  FADD.FTZ R90, R90, R161 ;  /* 0x000000a15a5a7221 */ /* 0x000fc60000010000 */
[----:B------:R-:W-:Y:S01]  /*1df0*/  FADD.FTZ R84, R91, R162 ;  /* 0x000000a25b547221 */ /* 0x000fe20000010000 */
[----:B------:R-:W-:Y:S01]  /*1e00*/  P2R R161, PR, RZ, 0x20 ;  /* 0x00000020ffa17803 */ /* 0x000fe20000000000 */
[----:B------:R-:W-:Y:S02]  /*1e10*/  FMUL.FTZ R85, R90, UR12 ;  /* 0x0000000c5a557c20 */ /* 0x000fe40008410000 */
[----:B------:R-:W-:-:S03]  /*1e20*/  FMUL.FTZ R84, R84, UR12 ;  /* 0x0000000c54547c20 */ /* 0x000fc60008410000 */
        /* <DEDUP_REMOVED lines=19> */
[----:B------:R-:W-:Y:S01]  /*1f60*/  FMUL.FTZ R80, R128, R83 ;  /* 0x0000005380507220 */ /* 0x000fe20000410000 */
[----:B------:R-:W-:Y:S01]  /*1f70*/  FFMA.FTZ R82, R146, R84, R85 ;  /* 0x0000005492527223 */ /* 0x000fe20000010055 */
[----:B------:R-:W-:Y:S01]  /*1f80*/  FMUL.FTZ R86, R128, R87 ;  /* 0x0000005780567220 */ /* 0x000fe20000410000 */
[----:B------:R-:W-:Y:S01]  /*1f90*/  FMUL.FTZ R81, R81, UR13 ;  /* 0x0000000d51517c20 */ /* 0x000fe20008410000 */
[----:B------:R-:W-:Y:S01]  /*1fa0*/  FMUL.FTZ R80, R80, UR13 ;  /* 0x0000000d50507c20 */ /* 0x000fe20008410000 */
[----:B------:R-:W-:Y:S01]  /*1fb0*/  FADD.FTZ R89, R143, -R82 ;  /* 0x800000528f597221 */ /* 0x000fe20000010000 */
[----:B------:R-:W-:-:S02]  /*1fc0*/  FMUL.FTZ R86, R86, UR13 ;  /* 0x0000000d56567c20 */ /* 0x000fc40008410000 */
[----:B------:R-:W-:Y:S01]  /*1fd0*/  FSEL R83, R81, RZ, P4 ;  /* 0x000000ff51537208 */ /* 0x000fe20002000000 */
[----:B------:R-:W-:Y:S01]  /*1fe0*/  FFMA.FTZ R81, R145, R84, R85 ;  /* 0x0000005491517223 */ /* 0x000fe20000010055 */
[----:B------:R-:W-:Y:S01]  /*1ff0*/  ISETP.GE.U32.AND P4, PT, R92, RZ, PT ;  /* 0x000000ff5c00720c */ /* 0x000fe20003f86070 */
[----:B------:R-:W-:Y:S02]  /*2000*/  FMUL.FTZ R89, R128, R89 ;  /* 0x0000005980597220 */ /* 0x000fe40000410000 */
[----:B------:R-:W-:Y:S01]  /*2010*/  FADD.FTZ R81, R148, -R81 ;  /* 0x8000005194517221 */ /* 0x000fe20000010000 */
[----:B------:R-:W-:Y:S01]  /*2020*/  ISETP.GE.U32.AND.EX P4, PT, R93, 0x1000000, PT, P4 ;  /* 0x010000005d00780c */ /* 0x000fe20003f86140 */
[----:B------:R-:W-:Y:S02]  /*2030*/  FMUL.FTZ R89, R89, UR13 ;  /* 0x0000000d59597c20 */ /* 0x000fe40008410000 */
[----:B------:R-:W-:Y:S01]  /*2040*/  FMUL.FTZ R81, R128, R81 ;  /* 0x0000005180517220 */ /* 0x000fe20000410000 */
[----:B------:R-:W-:-:S02]  /*2050*/  FSEL R80, R80, RZ, P4 ;  /* 0x000000ff50507208 */ /* 0x000fc40002000000 */
[----:B------:R-:W-:Y:S02]  /*2060*/  LOP3.LUT P4, RZ, R93, 0xff, RZ, 0xc0, !PT ;  /* 0x000000ff5dff7812 */ /* 0x000fe4000788c0ff */
[----:B------:R-:W-:Y:S01]  /*2070*/  F2FP.F16.F32.PACK_AB R83, R80, R83 ;  /* 0x000000535053723e */ /* 0x000fe200000000ff */
[----:B------:R-:W-:Y:S01]  /*2080*/  FMUL.FTZ R80, R81, UR13 ;  /* 0x0000000d51507c20 */ /* 0x000fe20008410000 */
[----:B------:R-:W-:-:S04]  /*2090*/  FFMA.FTZ R81, R141, R84, R85 ;  /* 0x000000548d517223 */ /* 0x000fc80000010055 */
[----:B------:R-:W-:Y:S01]  /*20a0*/  FADD.FTZ R81, R144, -R81 ;  /* 0x8000005190517221 */ /* 0x000fe20000010000 */
[----:B------:R-:W-:Y:S01]  /*20b0*/  FSEL R88, R80, RZ, P4 ;  /* 0x000000ff50587208 */ /* 0x000fe20002000000 */
[-CC-:B------:R-:W-:Y:S01]  /*20c0*/  FFMA.FTZ R80, R142, R84.reuse, R85.reuse ;  /* 0x000000548e507223 */ /* 0x180fe20000010055 */
[----:B------:R-:W-:Y:S01]  /*20d0*/  LOP3.LUT P4, RZ, R93, 0xff00, RZ, 0xc0, !PT ;  /* 0x0000ff005dff7812 */ /* 0x000fe2000788c0ff */
[----:B------:R-:W-:Y:S02]  /*20e0*/  FMUL.FTZ R81, R128, R81 ;  /* 0x0000005180517220 */ /* 0x000fe40000410000 */
[----:B------:R-:W-:Y:S01]  /*20f0*/  FADD.FTZ R87, R139, -R80 ;  /* 0x800000508b577221 */ /* 0x000fe20000010000 */
[----:B------:R-:W-:Y:S01]  /*2100*/  FSEL R91, R86, RZ, P4 ;  /* 0x000000ff565b7208 */ /* 0x000fe20002000000 */
[----:B------:R-:W-:Y:S01]  /*2110*/  FMUL.FTZ R80, R81, UR13 ;  /* 0x0000000d51507c20 */ /* 0x000fe20008410000 */
[----:B------:R-:W-:Y:S01]  /*2120*/  LOP3.LUT P4, RZ, R92, 0xff0000, RZ, 0xc0, !PT ;  /* 0x00ff00005cff7812 */ /* 0x000fe2000788c0ff */
[----:B------:R-:W-:Y:S01]  /*2130*/  FFMA.FTZ R81, R3, R84, R85 ;  /* 0x0000005403517223 */ /* 0x000fe20000010055 */
[----:B------:R-:W-:Y:S01]  /*2140*/  FMUL.FTZ R87, R128, R87 ;  /* 0x0000005780577220 */ /* 0x000fe20000410000 */
[----:B------:R-:W-:-:S02]  /*2150*/  F2FP.F16.F32.PACK_AB R82, R91, R88 ;  /* 0x000000585b52723e */ /* 0x000fc400000000ff */
[----:B------:R-:W-:Y:S01]  /*2160*/  FSEL R86, R80, RZ, P4 ;  /* 0x000000ff50567208 */ /* 0x000fe20002000000 */
[----:B------:R-:W-:Y:S01]  /*2170*/  FADD.FTZ R81, R140, -R81 ;  /* 0x800000518c517221 */ /* 0x000fe20000010000 */
[----:B------:R-:W-:Y:S01]  /*2180*/  LOP3.LUT P4, RZ, R92, 0xff000000, RZ, 0xc0, !PT ;  /* 0xff0000005cff7812 */ /* 0x000fe2000788c0ff */
[----:B------:R-:W-:Y:S02]  /*2190*/  FMUL.FTZ R87, R87, UR13 ;  /* 0x0000000d57577c20 */ /* 0x000fe40008410000 */
[----:B------:R-:W-:Y:S01]  /*21a0*/  FMUL.FTZ R81, R128, R81 ;  /* 0x0000005180517220 */ /* 0x000fe20000410000 */
[----:B------:R-:W-:Y:S02]  /*21b0*/  FSEL R89, R89, RZ, P4 ;  /* 0x000000ff59597208 */ /* 0x000fe40002000000 */
[----:B------:R-:W-:Y:S01]  /*21c0*/  LOP3.LUT P4, RZ, R92, 0xff00, RZ, 0xc0, !PT ;  /* 0x0000ff005cff7812 */ /* 0x000fe2000788c0ff */
[----:B------:R-:W-:-:S03]  /*21d0*/  FMUL.FTZ R81, R81, UR13 ;  /* 0x0000000d51517c20 */ /* 0x000fc60008410000 */
[----:B------:R-:W-:Y:S02]  /*21e0*/  FSEL R87, R87, RZ, P4 ;  /* 0x000000ff57577208 */ /* 0x000fe40002000000 */
[----:B------:R-:W-:-:S04]  /*21f0*/  LOP3.LUT P4, RZ, R92, 0xff, RZ, 0xc0, !PT ;  /* 0x000000ff5cff7812 */ /* 0x000fc8000788c0ff */
[----:B------:R-:W-:Y:S02]  /*2200*/  FSEL R80, R81, RZ, P4 ;  /* 0x000000ff51507208 */ /* 0x000fe40002000000 */
[----:B------:R-:W-:Y:S02]  /*2210*/  F2FP.F16.F32.PACK_AB R81, R89, R86 ;  /* 0x000000565951723e */ /* 0x000fe400000000ff */
[----:B------:R-:W-:Y:S01]  /*2220*/  F2FP.F16.F32.PACK_AB R80, R87, R80 ;  /* 0x000000505750723e */ /* 0x000fe200000000ff */
[----:B------:R-:W-:Y:S06]  /*2230*/  BRA `(.L_x_569) ;  /* 0x0000002000247947 */ /* 0x000fec0003800000 */
.L_x_568:
[-CC-:B------:R-:W-:Y:S01]  /*2240*/  FFMA.FTZ R73, R147, R84.reuse, R85.reuse ;  /* 0x0000005493497223 */ /* 0x180fe20000010055 */
[----:B------:R-:W-:Y:S01]  /*2250*/  FFMA.FTZ R72, R160, R84, R85 ;  /* 0x00000054a0487223 */ /* 0x000fe20000010055 */
[----:B------:R-:W-:Y:S02]  /*2260*/  LOP3.LUT P4, RZ, R93, 0xff0000, RZ, 0xc0, !PT ;  /* 0x00ff00005dff7812 */ /* 0x000fe4000788c0ff */
        /* <DEDUP_REMOVED lines=8> */
[----:B------:R-:W-:Y:S01]  /*22f0*/  ISETP.GE.U32.AND P4, PT, R92, RZ, PT ;  /* 0x000000ff5c00720c */ /* 0x000fe20003f86070 */
[----:B------:R-:W-:Y:S01]  /*2300*/  FADD.FTZ R73, R148, -R73 ;  /* 0x8000004994497221 */ /* 0x000fe20000010000 */
[----:B------:R-:W-:Y:S02]  /*2310*/  F2FP.F16.F32.PACK_AB R75, R74, R75 ;  /* 0x0000004b4a4b723e */ /* 0x000fe400000000ff */
[----:B------:R-:W-:Y:S01]  /*2320*/  ISETP.GE.U32.AND.EX P4, PT, R93, 0x1000000, PT, P4 ;  /* 0x010000005d00780c */ /* 0x000fe20003f86140 */
[----:B------:R-:W-:-:S03]  /*2330*/  FMUL.FTZ R73, R128, R73 ;  /* 0x0000004980497220 */ /* 0x000fc60000410000 */
[----:B------:R-:W-:Y:S02]  /*2340*/  FSEL R83, R80, RZ, P4 ;  /* 0x000000ff50537208 */ /* 0x000fe40002000000 */
[----:B------:R-:W-:Y:S02]  /*2350*/  LOP3.LUT P4, RZ, R93, 0xff, RZ, 0xc0, !PT ;  /* 0x000000ff5dff7812 */ /* 0x000fe4000788c0ff */
[----:B------:R-:W-:Y:S01]  /*2360*/  F2FP.F16.F32.PACK_AB R83, R83, R72 ;  /* 0x000000485353723e */ /* 0x000fe200000000ff */
[----:B------:R-:W-:-:S04]  /*2370*/  FFMA.FTZ R72, R150, R84, R85 ;  /* 0x0000005496487223 */ /* 0x000fc80000010055 */
[----:B------:R-:W-:Y:S01]  /*2380*/  FADD.FTZ R81, R149, -R72 ;  /* 0x8000004895517221 */ /* 0x000fe20000010000 */
[----:B------:R-:W-:-:S03]  /*2390*/  FMUL.FTZ R72, R73, UR13 ;  /* 0x0000000d49487c20 */ /* 0x000fc60008410000 */
[----:B------:R-:W-:Y:S02]  /*23a0*/  FMUL.FTZ R80, R128, R81 ;  /* 0x0000005180507220 */ /* 0x000fe40000410000 */
[----:B------:R-:W-:Y:S01]  /*23b0*/  FSEL R88, R72, RZ, P4 ;  /* 0x000000ff48587208 */ /* 0x000fe20002000000 */
[-CC-:B------:R-:W-:Y:S01]  /*23c0*/  FFMA.FTZ R72, R146, R84.reuse, R85.reuse ;  /* 0x0000005492487223 */ /* 0x180fe20000010055 */
[----:B------:R-:W-:Y:S02]  /*23d0*/  LOP3.LUT P4, RZ, R93, 0xff00, RZ, 0xc0, !PT ;  /* 0x0000ff005dff7812 */ /* 0x000fe4000788c0ff */
[C---:B------:R-:W-:Y:S01]  /*23e0*/  F2FP.F16.F32.PACK_AB R74, R80.reuse, R73 ;  /* 0x00000049504a723e */ /* 0x040fe200000000ff */
[-CC-:B------:R-:W-:Y:S01]  /*23f0*/  FFMA.FTZ R73, R141, R84.reuse, R85.reuse ;  /* 0x000000548d497223 */ /* 0x180fe20000010055 */
[----:B------:R-:W-:Y:S01]  /*2400*/  FMUL.FTZ R80, R80, UR13 ;  /* 0x0000000d50507c20 */ /* 0x000fe20008410000 */
[----:B------:R-:W-:Y:S01]  /*2410*/  FADD.FTZ R89, R143, -R72 ;  /* 0x800000488f597221 */ /* 0x000fe20000010000 */
[-C--:B------:R-:W-:Y:S01]  /*2420*/  FFMA.FTZ R72, R142, R84.reuse, R85 ;  /* 0x000000548e487223 */ /* 0x080fe20000010055 */
[----:B------:R-:W-:Y:S01]  /*2430*/  FADD.FTZ R87, R144, -R73 ;  /* 0x8000004990577221 */ /* 0x000fe20000010000 */
[----:B------:R-:W-:Y:S01]  /*2440*/  FFMA.FTZ R73, R3, R84, R85 ;  /* 0x0000005403497223 */ /* 0x000fe20000010055 */
[----:B------:R-:W-:Y:S01]  /*2450*/  FSEL R91, R80, RZ, P4 ;  /* 0x000000ff505b7208 */ /* 0x000fe20002000000 */
[----:B------:R-:W-:Y:S01]  /*2460*/  FMUL.FTZ R82, R128, R89 ;  /* 0x0000005980527220 */ /* 0x000fe20000410000 */
[----:B------:R-:W-:Y:S01]  /*2470*/  LOP3.LUT P4, RZ, R92, 0xff0000, RZ, 0xc0, !PT ;  /* 0x00ff00005cff7812 */ /* 0x000fe2000788c0ff */
[----:B------:R-:W-:Y:S01]  /*2480*/  FADD.FTZ R81, R140, -R73 ;  /* 0x800000498c517221 */ /* 0x000fe20000010000 */
[----:B------:R-:W-:Y:S01]  /*2490*/  FMUL.FTZ R73, R128, R87 ;  /* 0x0000005780497220 */ /* 0x000fe20000410000 */
[----:B------:R-:W-:-:S02]  /*24a0*/  FADD.FTZ R87, R139, -R72 ;  /* 0x800000488b577221 */ /* 0x000fc40000010000 */
[----:B------:R-:W-:Y:S01]  /*24b0*/  FMUL.FTZ R72, R128, R81 ;  /* 0x0000005180487220 */ /* 0x000fe20000410000 */
[----:B------:R-:W-:Y:S01]  /*24c0*/  FMUL.FTZ R80, R73, UR13 ;  /* 0x0000000d49507c20 */ /* 0x000fe20008410000 */
[C---:B------:R-:W-:Y:S01]  /*24d0*/  F2FP.F16.F32.PACK_AB R73, R82.reuse, R73 ;  /* 0x000000495249723e */ /* 0x040fe200000000ff */
[----:B------:R-:W-:Y:S01]  /*24e0*/  FMUL.FTZ R82, R82, UR13 ;  /* 0x0000000d52527c20 */ /* 0x000fe20008410000 */
[----:B------:R-:W-:Y:S02]  /*24f0*/  FMUL.FTZ R87, R128, R87 ;  /* 0x0000005780577220 */ /* 0x000fe40000410000 */
[----:B------:R-:W-:Y:S01]  /*2500*/  FSEL R86, R80, RZ, P4 ;  /* 0x000000ff50567208 */ /* 0x000fe20002000000 */
[----:B------:R-:W-:Y:S01]  /*2510*/  FMUL.FTZ R80, R72, UR13 ;  /* 0x0000000d48507c20 */ /* 0x000fe20008410000 */
[----:B------:R-:W-:Y:S02]  /*2520*/  LOP3.LUT P4, RZ, R92, 0xff000000, RZ, 0xc0, !PT ;  /* 0xff0000005cff7812 */ /* 0x000fe4000788c0ff */
[C---:B------:R-:W-:Y:S01]  /*2530*/  F2FP.F16.F32.PACK_AB R72, R87.reuse, R72 ;  /* 0x000000485748723e */ /* 0x040fe200000000ff */
[----:B------:R-:W-:Y:S01]  /*2540*/  FMUL.FTZ R87, R87, UR13 ;  /* 0x0000000d57577c20 */ /* 0x000fe20008410000 */
[----:B------:R-:W-:-:S02]  /*2550*/  FSEL R81, R82, RZ, P4 ;  /* 0x000000ff52517208 */ /* 0x000fc40002000000 */
[----:B------:R-:W-:Y:S02]  /*2560*/  LOP3.LUT P4, RZ, R92, 0xff, RZ, 0xc0, !PT ;  /* 0x000000ff5cff7812 */ /* 0x000fe4000788c0ff */
[----:B------:R-:W-:Y:S02]  /*2570*/  F2FP.F16.F32.PACK_AB R82, R91, R88 ;  /* 0x000000585b52723e */ /* 0x000fe400000000ff */
[----:B------:R-:W-:Y:S02]  /*2580*/  FSEL R80, R80, RZ, P4 ;  /* 0x000000ff50507208 */ /* 0x000fe40002000000 */
[----:B------:R-:W-:Y:S02]  /*2590*/  LOP3.LUT P4, RZ, R92, 0xff00, RZ, 0xc0, !PT ;  /* 0x0000ff005cff7812 */ /* 0x000fe4000788c0ff */
[----:B------:R-:W-:Y:S02]  /*25a0*/  F2FP.F16.F32.PACK_AB R81, R81, R86 ;  /* 0x000000565151723e */ /* 0x000fe400000000ff */
[----:B------:R-:W-:-:S04]  /*25b0*/  FSEL R87, R87, RZ, P4 ;  /* 0x000000ff57577208 */ /* 0x000fc80002000000 */
[----:B------:R-:W-:Y:S01]  /*25c0*/  F2FP.F16.F32.PACK_AB R80, R87, R80 ;  /* 0x000000505750723e */ /* 0x000fe200000000ff */
[----:B------:R-:W-:Y:S06]  /*25d0*/  BRA `(.L_x_569) ;  /* 0x0000001c003c7947 */ /* 0x000fec0003800000 */
.L_x_567:
[----:B------:R-:W-:-:S04]  /*25e0*/  UISETP.NE.U32.AND UP0, UPT, UR4, URZ, UPT ;  /* 0x000000ff0400728c */ /* 0x000fc8000bf05070 */
[----:B------:R-:W-:-:S09]  /*25f0*/  UISETP.NE.AND.EX UP0, UPT, UR5, URZ, UPT, UP0 ;  /* 0x000000ff0500728c */ /* 0x000fd2000bf05300 */
[----:B------:R-:W-:Y:S05]  /*2600*/  BRA.U UP0, `(.L_x_570) ;  /* 0x0000000100f87547 */ /* 0x000fea000b800000 */
[-CC-:B------:R-:W-:Y:S01]  /*2610*/  FFMA.FTZ R81, R147, R84.reuse, R85.reuse ;  /* 0x0000005493517223 */ /* 0x180fe20000010055 */
[--C-:B------:R-:W-:Y:S01]  /*2620*/  HADD2.F32 R83, -RZ, R15.reuse.H1_H1 ;  /* 0x3000000fff537230 */ /* 0x100fe20000004100 */
[----:B------:R-:W-:Y:S01]  /*2630*/  LOP3.LUT P4, RZ, R93, 0xff0000, RZ, 0xc0, !PT ;  /* 0x00ff00005dff7812 */ /* 0x000fe2000788c0ff */
[-C--:B------:R-:W-:Y:S01]  /*2640*/  FFMA.FTZ R82, R150, R84.reuse, R85 ;  /* 0x0000005496527223 */ /* 0x080fe20000010055 */
[----:B------:R-:W-:Y:S01]  /*2650*/  FADD.FTZ R80, R152, -R81 ;  /* 0x8000005198507221 */ /* 0x000fe20000010000 */
[----:B------:R-:W-:Y:S02]  /*2660*/  HADD2.F32 R81, -RZ, R15.H0_H0 ;  /* 0x2000000fff517230 */ /* 0x000fe40000004100 */
[----:B------:R-:W-:Y:S01]  /*2670*/  FFMA.FTZ R88, R146, R84, R85 ;  /* 0x0000005492587223 */ /* 0x000fe20000010055 */
[----:B------:R-:W-:Y:S02]  /*2680*/  HADD2.F32 R87, -RZ, R14.H1_H1 ;  /* 0x3000000eff577230 */ /* 0x000fe40000004100 */
[----:B------:R-:W-:Y:S01]  /*2690*/  FADD.FTZ R86, R149, -R82 ;  /* 0x8000005295567221 */ /* 0x000fe20000010000 */
[----:B-----5:R-:W-:Y:S01]  /*26a0*/  FFMA.FTZ R81, R128, R80, R81 ;  /* 0x0000005080517223 */ /* 0x020fe20000010051 */
[----:B------:R-:W-:-:S02]  /*26b0*/  FFMA.FTZ R80, R160, R84, R85 ;  /* 0x00000054a0507223 */ /* 0x000fc40000010055 */
[----:B------:R-:W-:Y:S01]  /*26c0*/  FFMA.FTZ R87, R128, R86, R87 ;  /* 0x0000005680577223 */ /* 0x000fe20000010057 */
[----:B------:R-:W-:Y:S01]  /*26d0*/  FFMA.FTZ R86, R142, R84, R85 ;  /* 0x000000548e567223 */ /* 0x000fe20000010055 */
[----:B------:R-:W-:Y:S01]  /*26e0*/  FMUL.FTZ R81, R81, UR13 ;  /* 0x0000000d51517c20 */ /* 0x000fe20008410000 */
[----:B------:R-:W-:Y:S01]  /*26f0*/  FADD.FTZ R80, R151, -R80 ;  /* 0x8000005097507221 */ /* 0x000fe20000010000 */
[----:B------:R-:W-:Y:S01]  /*2700*/  FADD.FTZ R89, R143, -R88 ;  /* 0x800000588f597221 */ /* 0x000fe20000010000 */
[----:B------:R-:W-:Y:S01]  /*2710*/  FADD.FTZ R90, R139, -R86 ;  /* 0x800000568b5a7221 */ /* 0x000fe20000010000 */
[----:B------:R-:W-:Y:S01]  /*2720*/  FMUL.FTZ R86, R87, UR13 ;  /* 0x0000000d57567c20 */ /* 0x000fe20008410000 */
[----:B------:R-:W-:Y:S01]  /*2730*/  FFMA.FTZ R83, R128, R80, R83 ;  /* 0x0000005080537223 */ /* 0x000fe20000010053 */
[----:B------:R-:W-:Y:S01]  /*2740*/  FSEL R81, R81, RZ, P4 ;  /* 0x000000ff51517208 */ /* 0x000fe20002000000 */
[----:B------:R-:W-:Y:S01]  /*2750*/  HADD2.F32 R87, -RZ, R13.H1_H1 ;  /* 0x3000000dff577230 */ /* 0x000fe20000004100 */
[----:B------:R-:W-:Y:S01]  /*2760*/  ISETP.GE.U32.AND P4, PT, R92, RZ, PT ;  /* 0x000000ff5c00720c */ /* 0x000fe20003f86070 */
[----:B------:R-:W-:-:S03]  /*2770*/  FMUL.FTZ R83, R83, UR13 ;  /* 0x0000000d53537c20 */ /* 0x000fc60008410000 */
[----:B------:R-:W-:Y:S01]  /*2780*/  ISETP.GE.U32.AND.EX P4, PT, R93, 0x1000000, PT, P4 ;  /* 0x010000005d00780c */ /* 0x000fe20003f86140 */
[----:B------:R-:W-:-:S03]  /*2790*/  FFMA.FTZ R87, R128, R89, R87 ;  /* 0x0000005980577223 */ /* 0x000fc60000010057 */
[----:B------:R-:W-:Y:S01]  /*27a0*/  FSEL R80, R83, RZ, P4 ;  /* 0x000000ff53507208 */ /* 0x000fe20002000000 */
[----:B------:R-:W-:Y:S01]  /*27b0*/  FMUL.FTZ R87, R87, UR13 ;  /* 0x0000000d57577c20 */ /* 0x000fe20008410000 */
[----:B------:R-:W-:Y:S02]  /*27c0*/  LOP3.LUT P4, RZ, R93, 0xff, RZ, 0xc0, !PT ;  /* 0x000000ff5dff7812 */ /* 0x000fe4000788c0ff */
[----:B------:R-:W-:Y:S01]  /*27d0*/  F2FP.F16.F32.PACK_AB R83, R80, R81 ;  /* 0x000000515053723e */ /* 0x000fe200000000ff */
[----:B------:R-:W-:-:S04]  /*27e0*/  FFMA.FTZ R81, R145, R84, R85 ;  /* 0x0000005491517223 */ /* 0x000fc80000010055 */
[----:B------:R-:W-:Y:S01]  /*27f0*/  FADD.FTZ R80, R148, -R81 ;  /* 0x8000005194507221 */ /* 0x000fe20000010000 */
[----:B------:R-:W-:-:S05]  /*2800*/  HADD2.F32 R81, -RZ, R14.H0_H0 ;  /* 0x2000000eff517230 */ /* 0x000fca0000004100 */
[----:B------:R-:W-:Y:S01]  /*2810*/  FFMA.FTZ R80, R128, R80, R81 ;  /* 0x0000005080507223 */ /* 0x000fe20000010051 */
[----:B------:R-:W-:-:S03]  /*2820*/  FFMA.FTZ R81, R141, R84, R85 ;  /* 0x000000548d517223 */ /* 0x000fc60000010055 */
[----:B------:R-:W-:Y:S01]  /*2830*/  FMUL.FTZ R80, R80, UR13 ;  /* 0x0000000d50507c20 */ /* 0x000fe20008410000 */
[----:B------:R-:W-:Y:S01]  /*2840*/  FADD.FTZ R82, R144, -R81 ;  /* 0x8000005190527221 */ /* 0x000fe20000010000 */
[----:B------:R-:W-:-:S03]  /*2850*/  HADD2.F32 R81, -RZ, R13.H0_H0 ;  /* 0x2000000dff517230 */ /* 0x000fc60000004100 */
[----:B------:R-:W-:Y:S02]  /*2860*/  FSEL R88, R80, RZ, P4 ;  /* 0x000000ff50587208 */ /* 0x000fe40002000000 */
[----:B------:R-:W-:Y:S01]  /*2870*/  FFMA.FTZ R82, R128, R82, R81 ;  /* 0x0000005280527223 */ /* 0x000fe20000010051 */
[----:B------:R-:W-:Y:S01]  /*2880*/  HADD2.F32 R81, -RZ, R12.H1_H1 ;  /* 0x3000000cff517230 */ /* 0x000fe20000004100 */
[----:B------:R-:W-:Y:S02]  /*2890*/  LOP3.LUT P4, RZ, R93, 0xff00, RZ, 0xc0, !PT ;  /* 0x0000ff005dff7812 */ /* 0x000fe4000788c0ff */
[----:B------:R-:W-:Y:S02]  /*28a0*/  FMUL.FTZ R82, R82, UR13 ;  /* 0x0000000d52527c20 */ /* 0x000fe40008410000 */
[----:B------:R-:W-:Y:S01]  /*28b0*/  FFMA.FTZ R80, R128, R90, R81 ;  /* 0x0000005a80507223 */ /* 0x000fe20000010051 */
[----:B------:R-:W-:Y:S01]  /*28c0*/  FFMA.FTZ R81, R3, R84, R85 ;  /* 0x0000005403517223 */ /* 0x000fe20000010055 */
[----:B------:R-:W-:-:S02]  /*28d0*/  FSEL R91, R86, RZ, P4 ;  /* 0x000000ff565b7208 */ /* 0x000fc40002000000 */
[----:B------:R-:W-:Y:S01]  /*28e0*/  LOP3.LUT P4, RZ, R92, 0xff0000, RZ, 0xc0, !PT ;  /* 0x00ff00005cff7812 */ /* 0x000fe2000788c0ff */
[----:B------:R-:W-:Y:S01]  /*28f0*/  FADD.FTZ R89, R140, -R81 ;  /* 0x800000518c597221 */ /* 0x000fe20000010000 */
[----:B------:R-:W-:Y:S02]  /*2900*/  HADD2.F32 R81, -RZ, R12.H0_H0 ;  /* 0x2000000cff517230 */ /* 0x000fe40000004100 */
[----:B------:R-:W-:Y:S01]  /*2910*/  FMUL.FTZ R80, R80, UR13 ;  /* 0x0000000d50507c20 */ /* 0x000fe20008410000 */
[----:B------:R-:W-:Y:S02]  /*2920*/  FSEL R86, R82, RZ, P4 ;  /* 0x000000ff52567208 */ /* 0x000fe40002000000 */
[----:B------:R-:W-:Y:S01]  /*2930*/  LOP3.LUT P4, RZ, R92, 0xff000000, RZ, 0xc0, !PT ;  /* 0xff0000005cff7812 */ /* 0x000fe2000788c0ff */
[----:B------:R-:W-:Y:S01]  /*2940*/  FFMA.FTZ R81, R128, R89, R81 ;  /* 0x0000005980517223 */ /* 0x000fe20000010051 */
[----:B------:R-:W-:Y:S02]  /*2950*/  F2FP.F16.F32.PACK_AB R82, R91, R88 ;  /* 0x000000585b52723e */ /* 0x000fe400000000ff */
[----:B------:R-:W-:Y:S01]  /*2960*/  FSEL R89, R87, RZ, P4 ;  /* 0x000000ff57597208 */ /* 0x000fe20002000000 */
[----:B------:R-:W-:Y:S01]  /*2970*/  FMUL.FTZ R81, R81, UR13 ;  /* 0x0000000d51517c20 */ /* 0x000fe20008410000 */
[----:B------:R-:W-:-:S04]  /*2980*/  LOP3.LUT P4, RZ, R92, 0xff00, RZ, 0xc0, !PT ;  /* 0x0000ff005cff7812 */ /* 0x000fc8000788c0ff */
[----:B------:R-:W-:Y:S02]  /*2990*/  FSEL R87, R80, RZ, P4 ;  /* 0x000000ff50577208 */ /* 0x000fe40002000000 */
[----:B------:R-:W-:-:S04]  /*29a0*/  LOP3.LUT P4, RZ, R92, 0xff, RZ, 0xc0, !PT ;  /* 0x000000ff5cff7812 */ /* 0x000fc8000788c0ff */
[----:B------:R-:W-:Y:S02]  /*29b0*/  FSEL R80, R81, RZ, P4 ;  /* 0x000000ff51507208 */ /* 0x000fe40002000000 */
[----:B------:R-:W-:Y:S02]  /*29c0*/  F2FP.F16.F32.PACK_AB R81, R89, R86 ;  /* 0x000000565951723e */ /* 0x000fe400000000ff */
[----:B------:R-:W-:Y:S01]  /*29d0*/  F2FP.F16.F32.PACK_AB R80, R87, R80 ;  /* 0x000000505750723e */ /* 0x000fe200000000ff */
[----:B------:R-:W-:Y:S06]  /*29e0*/  BRA `(.L_x_569) ;  /* 0x0000001800387947 */ /* 0x000fec0003800000 */
.L_x_570:
[-CC-:B------:R-:W-:Y:S01]  /*29f0*/  FFMA.FTZ R72, R160, R84.reuse, R85.reuse ;  /* 0x00000054a0487223 */ /* 0x180fe20000010055 */
[----:B------:R-:W-:Y:S01]  /*2a00*/  FFMA.FTZ R73, R147, R84, R85 ;  /* 0x0000005493497223 */ /* 0x000fe20000010055 */
[--C-:B------:R-:W-:Y:S01]  /*2a10*/  HADD2.F32 R81, -RZ, R15.reuse.H1_H1 ;  /* 0x3000000fff517230 */ /* 0x100fe20000004100 */
[----:B------:R-:W-:Y:S01]  /*2a20*/  ISETP.GE.U32.AND P4, PT, R92, RZ, PT ;  /* 0x000000ff5c00720c */ /* 0x000fe20003f86070 */
[----:B------:R-:W-:Y:S01]  /*2a30*/  FADD.FTZ R75, R151, -R72 ;  /* 0x80000048974b7221 */ /* 0x000fe20000010000 */
[----:B------:R-:W-:Y:S02]  /*2a40*/  HADD2.F32 R72, -RZ, R15.H0_H0 ;  /* 0x2000000fff487230 */ /* 0x000fe40000004100 */
[----:B------:R-:W-:Y:S01]  /*2a50*/  FADD.FTZ R73, R152, -R73 ;  /* 0x8000004998497221 */ /* 0x000fe20000010000 */
[----:B------:R-:W-:Y:S01]  /*2a60*/  ISETP.GE.U32.AND.EX P4, PT, R93, 0x1000000, PT, P4 ;  /* 0x010000005d00780c */ /* 0x000fe20003f86140 */
[----:B-----5:R-:W-:Y:S01]  /*2a70*/  FFMA.FTZ R75, R128, R75, R81 ;  /* 0x0000004b804b7223 */ /* 0x020fe20000010051 */
[----:B------:R-:W-:-:S02]  /*2a80*/  HADD2.F32 R81, -RZ, R14.H0_H0 ;  /* 0x2000000eff517230 */ /* 0x000fc40000004100 */
[----:B------:R-:W-:Y:S01]  /*2a90*/  FFMA.FTZ R72, R128, R73, R72 ;  /* 0x0000004980487223 */ /* 0x000fe20000010048 */
[----:B------:R-:W-:-:S03]  /*2aa0*/  FMUL.FTZ R74, R75, UR13 ;  /* 0x0000000d4b4a7c20 */ /* 0x000fc60008410000 */
[----:B------:R-:W-:Y:S01]  /*2ab0*/  FMUL.FTZ R73, R72, UR13 ;  /* 0x0000000d48497c20 */ /* 0x000fe20008410000 */
[----:B------:R-:W-:Y:S01]  /*2ac0*/  F2FP.F16.F32.PACK_AB R75, R75, R72 ;  /* 0x000000484b4b723e */ /* 0x000fe200000000ff */
[-CC-:B------:R-:W-:Y:S01]  /*2ad0*/  FFMA.FTZ R72, R150, R84.reuse, R85.reuse ;  /* 0x0000005496487223 */ /* 0x180fe20000010055 */
[----:B------:R-:W-:Y:S02]  /*2ae0*/  FSEL R74, R74, RZ, P4 ;  /* 0x000000ff4a4a7208 */ /* 0x000fe40002000000 */
[----:B------:R-:W-:Y:S01]  /*2af0*/  LOP3.LUT P4, RZ, R93, 0xff0000, RZ, 0xc0, !PT ;  /* 0x00ff00005dff7812 */ /* 0x000fe2000788c0ff */
[----:B------:R-:W-:Y:S01]  /*2b00*/  FADD.FTZ R87, R149, -R72 ;  /* 0x8000004895577221 */ /* 0x000fe20000010000 */
[----:B------:R-:W-:Y:S02]  /*2b10*/  HADD2.F32 R72, -RZ, R14.H1_H1 ;  /* 0x3000000eff487230 */ /* 0x000fe40000004100 */
[----:B------:R-:W-:Y:S01]  /*2b20*/  FSEL R83, R73, RZ, P4 ;  /* 0x000000ff49537208 */ /* 0x000fe20002000000 */
[-CC-:B------:R-:W-:Y:S01]  /*2b30*/  FFMA.FTZ R73, R145, R84.reuse, R85.reuse ;  /* 0x0000005491497223 */ /* 0x180fe20000010055 */
[----:B------:R-:W-:Y:S01]  /*2b40*/  LOP3.LUT P4, RZ, R93, 0xff, RZ, 0xc0, !PT ;  /* 0x000000ff5dff7812 */ /* 0x000fe2000788c0ff */
[----:B------:R-:W-:Y:S01]  /*2b50*/  FFMA.FTZ R89, R128, R87, R72 ;  /* 0x0000005780597223 */ /* 0x000fe20000010048 */
[----:B------:R-:W-:Y:S01]  /*2b60*/  FFMA.FTZ R72, R146, R84, R85 ;  /* 0x0000005492487223 */ /* 0x000fe20000010055 */
[----:B------:R-:W-:Y:S01]  /*2b70*/  FADD.FTZ R73, R148, -R73 ;  /* 0x8000004994497221 */ /* 0x000fe20000010000 */
[----:B------:R-:W-:-:S02]  /*2b80*/  F2FP.F16.F32.PACK_AB R83, R74, R83 ;  /* 0x000000534a53723e */ /* 0x000fc400000000ff */
[----:B------:R-:W-:Y:S01]  /*2b90*/  FADD.FTZ R87, R143, -R72 ;  /* 0x800000488f577221 */ /* 0x000fe20000010000 */
[--C-:B------:R-:W-:Y:S02]  /*2ba0*/  HADD2.F32 R72, -RZ, R13.reuse.H1_H1 ;  /* 0x3000000dff487230 */ /* 0x100fe40000004100 */
[C---:B------:R-:W-:Y:S01]  /*2bb0*/  FFMA.FTZ R74, R128.reuse, R73, R81 ;  /* 0x00000049804a7223 */ /* 0x040fe20000010051 */
[----:B------:R-:W-:Y:S01]  /*2bc0*/  FFMA.FTZ R73, R141, R84, R85 ;  /* 0x000000548d497223 */ /* 0x000fe20000010055 */
[----:B------:R-:W-:Y:S02]  /*2bd0*/  HADD2.F32 R81, -RZ, R13.H0_H0 ;  /* 0x2000000dff517230 */ /* 0x000fe40000004100 */
[----:B------:R-:W-:Y:S01]  /*2be0*/  FFMA.FTZ R87, R128, R87, R72 ;  /* 0x0000005780577223 */ /* 0x000fe20000010048 */
[----:B------:R-:W-:Y:S01]  /*2bf0*/  FADD.FTZ R73, R144, -R73 ;  /* 0x8000004990497221 */ /* 0x000fe20000010000 */
[----:B------:R-:W-:Y:S01]  /*2c00*/  FMUL.FTZ R72, R74, UR13 ;  /* 0x0000000d4a487c20 */ /* 0x000fe20008410000 */
[C---:B------:R-:W-:Y:S01]  /*2c10*/  F2FP.F16.F32.PACK_AB R74, R89.reuse, R74 ;  /* 0x0000004a594a723e */ /* 0x040fe200000000ff */
[----:B------:R-:W-:Y:S01]  /*2c20*/  FMUL.FTZ R89, R89, UR13 ;  /* 0x0000000d59597c20 */ /* 0x000fe20008410000 */
[----:B------:R-:W-:Y:S01]  /*2c30*/  FFMA.FTZ R80, R128, R73, R81 ;  /* 0x0000004980507223 */ /* 0x000fe20000010051 */
[----:B------:R-:W-:Y:S01]  /*2c40*/  FFMA.FTZ R73, R3, R84, R85 ;  /* 0x0000005403497223 */ /* 0x000fe20000010055 */
[----:B------:R-:W-:Y:S01]  /*2c50*/  FSEL R90, R72, RZ, P4 ;  /* 0x000000ff485a7208 */ /* 0x000fe20002000000 */
[----:B------:R-:W-:Y:S01]  /*2c60*/  FMUL.FTZ R88, R87, UR13 ;  /* 0x0000000d57587c20 */ /* 0x000fe20008410000 */
[----:B------:R-:W-:Y:S01]  /*2c70*/  LOP3.LUT P4, RZ, R93, 0xff00, RZ, 0xc0, !PT ;  /* 0x0000ff005dff7812 */ /* 0x000fe2000788c0ff */
[----:B------:R-:W-:Y:S01]  /*2c80*/  FADD.FTZ R81, R140, -R73 ;  /* 0x800000498c517221 */ /* 0x000fe20000010000 */
[----:B------:R-:W-:Y:S01]  /*2c90*/  FMUL.FTZ R82, R80, UR13 ;  /* 0x0000000d50527c20 */ /* 0x000fe20008410000 */
[----:B------:R-:W-:Y:S01]  /*2ca0*/  F2FP.F16.F32.PACK_AB R73, R87, R80 ;  /* 0x000000505749723e */ /* 0x000fe200000000ff */
[----:B------:R-:W-:Y:S01]  /*2cb0*/  FFMA.FTZ R72, R142, R84, R85 ;  /* 0x000000548e487223 */ /* 0x000fe20000010055 */
[----:B------:R-:W-:Y:S01]  /*2cc0*/  FSEL R91, R89, RZ, P4 ;  /* 0x000000ff595b7208 */ /* 0x000fe20002000000 */
[--C-:B------:R-:W-:Y:S01]  /*2cd0*/  HADD2.F32 R87, -RZ, R12.reuse.H0_H0 ;  /* 0x2000000cff577230 */ /* 0x100fe20000004100 */
[----:B------:R-:W-:Y:S01]  /*2ce0*/  LOP3.LUT P4, RZ, R92, 0xff0000, RZ, 0xc0, !PT ;  /* 0x00ff00005cff7812 */ /* 0x000fe2000788c0ff */
[----:B------:R-:W-:-:S02]  /*2cf0*/  HADD2.F32 R80, -RZ, R12.H1_H1 ;  /* 0x3000000cff507230 */ /* 0x000fc40000004100 */
[----:B------:R-:W-:Y:S01]  /*2d00*/  FADD.FTZ R89, R139, -R72 ;  /* 0x800000488b597221 */ /* 0x000fe20000010000 */
[----:B------:R-:W-:Y:S01]  /*2d10*/  FSEL R86, R82, RZ, P4 ;  /* 0x000000ff52567208 */ /* 0x000fe20002000000 */
[----:B------:R-:W-:Y:S01]  /*2d20*/  FFMA.FTZ R72, R128, R81, R87 ;  /* 0x0000005180487223 */ /* 0x000fe20000010057 */
[----:B------:R-:W-:Y:S01]  /*2d30*/  LOP3.LUT P4, RZ, R92, 0xff000000, RZ, 0xc0, !PT ;  /* 0xff0000005cff7812 */ /* 0x000fe2000788c0ff */
[----:B------:R-:W-:Y:S01]  /*2d40*/  FFMA.FTZ R89, R128, R89, R80 ;  /* 0x0000005980597223 */ /* 0x000fe20000010050 */
[----:B------:R-:W-:Y:S01]  /*2d50*/  F2FP.F16.F32.PACK_AB R82, R91, R90 ;  /* 0x0000005a5b52723e */ /* 0x000fe200000000ff */
[----:B------:R-:W-:Y:S01]  /*2d60*/  FMUL.FTZ R80, R72, UR13 ;  /* 0x0000000d48507c20 */ /* 0x000fe20008410000 */
[----:B------:R-:W-:Y:S02]  /*2d70*/  FSEL R81, R88, RZ, P4 ;  /* 0x000000ff58517208 */ /* 0x000fe40002000000 */
[----:B------:R-:W-:Y:S02]  /*2d80*/  LOP3.LUT P4, RZ, R92, 0xff, RZ, 0xc0, !PT ;  /* 0x000000ff5cff7812 */ /* 0x000fe4000788c0ff */
[C---:B------:R-:W-:Y:S01]  /*2d90*/  F2FP.F16.F32.PACK_AB R72, R89.reuse, R72 ;  /* 0x000000485948723e */ /* 0x040fe200000000ff */
[----:B------:R-:W-:Y:S01]  /*2da0*/  FMUL.FTZ R89, R89, UR13 ;  /* 0x0000000d59597c20 */ /* 0x000fe20008410000 */
[----:B------:R-:W-:-:S02]  /*2db0*/  FSEL R80, R80, RZ, P4 ;  /* 0x000000ff50507208 */ /* 0x000fc40002000000 */
[----:B------:R-:W-:Y:S02]  /*2dc0*/  LOP3.LUT P4, RZ, R92, 0xff00, RZ, 0xc0, !PT ;  /* 0x0000ff005cff7812 */ /* 0x000fe4000788c0ff */
[----:B------:R-:W-:Y:S02]  /*2dd0*/  F2FP.F16.F32.PACK_AB R81, R81, R86 ;  /* 0x000000565151723e */ /* 0x000fe400000000ff */
[----:B------:R-:W-:-:S04]  /*2de0*/  FSEL R89, R89, RZ, P4 ;  /* 0x000000ff59597208 */ /* 0x000fc80002000000 */
[----:B------:R-:W-:Y:S01]  /*2df0*/  F2FP.F16.F32.PACK_AB R80, R89, R80 ;  /* 0x000000505950723e */ /* 0x000fe200000000ff */
[----:B------:R-:W-:Y:S06]  /*2e00*/  BRA `(.L_x_569) ;  /* 0x0000001400307947 */ /* 0x000fec0003800000 */
.L_x_566:
        /* <DEDUP_REMOVED lines=14> */
[----:B------:R-:W-:-:S04]  /*2ef0*/  FMUL.FTZ R78, R76, UR13 ;  /* 0x0000000d4c4e7c20 */ /* 0x000fc80008410000 */
        /* <DEDUP_REMOVED lines=8> */
[----:B------:R-:W-:Y:S02]  /*2f80*/  FSEL R76, R78, RZ, P4 ;  /* 0x000000ff4e4c7208 */ /* 0x000fe40002000000 */
[----:B------:R-:W-:Y:S02]  /*2f90*/  ISETP.GE.U32.AND P4, PT, R92, RZ, PT ;  /* 0x000000ff5c00720c */ /* 0x000fe40003f86070 */
[----:B------:R-:W-:Y:S01]  /*2fa0*/  F2FP.F16.F32.PACK_AB R79, R76, R79 ;  /* 0x0000004f4c4f723e */ /* 0x000fe200000000ff */
[----:B------:R-:W-:Y:S01]  /*2fb0*/  FFMA.FTZ R76, R150, R84, R85 ;  /* 0x00000054964c7223 */ /* 0x000fe20000010055 */
[----:B------:R-:W-:-:S03]  /*2fc0*/  ISETP.GE.U32.AND.EX P4, PT, R93, 0x1000000, PT, P4 ;  /* 0x010000005d00780c */ /* 0x000fc60003f86140 */
[----:B------:R-:W-:Y:S01]  /*2fd0*/  FADD.FTZ R81, R149, -R76 ;  /* 0x8000004c95517221 */ /* 0x000fe20000010000 */
[----:B------:R-:W-:Y:S01]  /*2fe0*/  FSEL R78, R78, RZ, P4 ;  /* 0x000000ff4e4e7208 */ /* 0x000fe20002000000 */
[----:B------:R-:W-:Y:S01]  /*2ff0*/  FMUL.FTZ R76, R77, UR13 ;  /* 0x0000000d4d4c7c20 */ /* 0x000fe20008410000 */
[----:B------:R-:W-:Y:S01]  /*3000*/  LOP3.LUT P4, RZ, R155, 0xff, RZ, 0xc0, !PT ;  /* 0x000000ff9bff7812 */ /* 0x000fe2000788c0ff */
[----:B------:R-:W-:Y:S01]  /*3010*/  FMUL.FTZ R81, R128, R81 ;  /* 0x0000005180517220 */ /* 0x000fe20000410000 */
[----:B------:R-:W-:Y:S01]  /*3020*/  F2FP.F16.F32.PACK_AB R83, R78, R83 ;  /* 0x000000534e53723e */ /* 0x000fe200000000ff */
[----:B------:R-:W-:Y:S01]  /*3030*/  FFMA.FTZ R77, R141, R84, R85 ;  /* 0x000000548d4d7223 */ /* 0x000fe20000010055 */
[----:B------:R-:W-:Y:S01]  /*3040*/  FSEL R78, R76, RZ, P4 ;  /* 0x000000ff4c4e7208 */ /* 0x000fe20002000000 */
[----:B------:R-:W-:Y:S01]  /*3050*/  FMUL.FTZ R80, R81, UR13 ;  /* 0x0000000d51507c20 */ /* 0x000fe20008410000 */
[----:B------:R-:W-:Y:S01]  /*3060*/  LOP3.LUT P4, RZ, R155, 0xff00, RZ, 0xc0, !PT ;  /* 0x0000ff009bff7812 */ /* 0x000fe2000788c0ff */
[----:B------:R-:W-:-:S03]  /*3070*/  FADD.FTZ R81, R144, -R77 ;  /* 0x8000004d90517221 */ /* 0x000fc60000010000 */
[----:B------:R-:W-:Y:S01]  /*3080*/  FSEL R77, R80, RZ, P4 ;  /* 0x000000ff504d7208 */ /* 0x000fe20002000000 */
[----:B------:R-:W-:Y:S01]  /*3090*/  FMUL.FTZ R81, R128, R81 ;  /* 0x0000005180517220 */ /* 0x000fe20000410000 */
[----:B------:R-:W-:Y:S02]  /*30a0*/  LOP3.LUT P4, RZ, R93, 0xff, RZ, 0xc0, !PT ;  /* 0x000000ff5dff7812 */ /* 0x000fe4000788c0ff */
[----:B------:R-:W-:Y:S01]  /*30b0*/  F2FP.F16.F32.PACK_AB R78, R77, R78 ;  /* 0x0000004e4d4e723e */ /* 0x000fe200000000ff */
[----:B------:R-:W-:Y:S01]  /*30c0*/  FMUL.FTZ R77, R81, UR13 ;  /* 0x0000000d514d7c20 */ /* 0x000fe20008410000 */
[----:B------:R-:W-:Y:S01]  /*30d0*/  FSEL R82, R76, RZ, P4 ;  /* 0x000000ff4c527208 */ /* 0x000fe20002000000 */
[----:B------:R-:W-:Y:S01]  /*30e0*/  FFMA.FTZ R76, R146, R84, R85 ;  /* 0x00000054924c7223 */ /* 0x000fe20000010055 */
[----:B------:R-:W-:-:S03]  /*30f0*/  LOP3.LUT P4, RZ, R93, 0xff00, RZ, 0xc0, !PT ;  /* 0x0000ff005dff7812 */ /* 0x000fc6000788c0ff */
[----:B------:R-:W-:Y:S01]  /*3100*/  FADD.FTZ R87, R143, -R76 ;  /* 0x8000004c8f577221 */ /* 0x000fe20000010000 */
[----:B------:R-:W-:Y:S01]  /*3110*/  FSEL R163, R80, RZ, P4 ;  /* 0x000000ff50a37208 */ /* 0x000fe20002000000 */
[--C-:B------:R-:W-:Y:S01]  /*3120*/  FFMA.FTZ R76, R142, R84, R85.reuse ;  /* 0x000000548e4c7223 */ /* 0x100fe20000010055 */
[----:B------:R-:W-:Y:S01]  /*3130*/  LOP3.LUT P4, RZ, R92, 0xff0000, RZ, 0xc0, !PT ;  /* 0x00ff00005cff7812 */ /* 0x000fe2000788c0ff */
[----:B------:R-:W-:Y:S01]  /*3140*/  FMUL.FTZ R87, R128, R87 ;  /* 0x0000005780577220 */ /* 0x000fe20000410000 */
[----:B------:R-:W-:Y:S01]  /*3150*/  F2FP.F16.F32.PACK_AB R82, R163, R82 ;  /* 0x00000052a352723e */ /* 0x000fe200000000ff */
[----:B------:R-:W-:Y:S01]  /*3160*/  FADD.FTZ R81, R139, -R76 ;  /* 0x8000004c8b517221 */ /* 0x000fe20000010000 */
[----:B------:R-:W-:Y:S01]  /*3170*/  FSEL R86, R77, RZ, P4 ;  /* 0x000000ff4d567208 */ /* 0x000fe20002000000 */
[----:B------:R-:W-:Y:S01]  /*3180*/  FMUL.FTZ R80, R87, UR13 ;  /* 0x0000000d57507c20 */ /* 0x000fe20008410000 */
[----:B------:R-:W-:Y:S01]  /*3190*/  LOP3.LUT P4, RZ, R154, 0xff0000, RZ, 0xc0, !PT ;  /* 0x00ff00009aff7812 */ /* 0x000fe2000788c0ff */
[----:B------:R-:W-:Y:S01]  /*31a0*/  FMUL.FTZ R76, R128, R81 ;  /* 0x00000051804c7220 */ /* 0x000fe20000410000 */
[----:B------:R-:W-:-:S02]  /*31b0*/  FFMA.FTZ R81, R3, R84, R85 ;  /* 0x0000005403517223 */ /* 0x000fc40000010055 */
[----:B------:R-:W-:Y:S01]  /*31c0*/  FSEL R77, R77, RZ, P4 ;  /* 0x000000ff4d4d7208 */ /* 0x000fe20002000000 */
[----:B------:R-:W-:Y:S01]  /*31d0*/  FMUL.FTZ R87, R76, UR13 ;  /* 0x0000000d4c577c20 */ /* 0x000fe20008410000 */
[----:B------:R-:W-:Y:S01]  /*31e0*/  LOP3.LUT P4, RZ, R92, 0xff000000, RZ, 0xc0, !PT ;  /* 0xff0000005cff7812 */ /* 0x000fe2000788c0ff */
[----:B------:R-:W-:-:S03]  /*31f0*/  FADD.FTZ R81, R140, -R81 ;  /* 0x800000518c517221 */ /* 0x000fc60000010000 */
[----:B------:R-:W-:Y:S01]  /*3200*/  FSEL R91, R80, RZ, P4 ;  /* 0x000000ff505b7208 */ /* 0x000fe20002000000 */
[----:B------:R-:W-:Y:S01]  /*3210*/  FMUL.FTZ R81, R128, R81 ;  /* 0x0000005180517220 */ /* 0x000fe20000410000 */
[----:B------:R-:W-:-:S03]  /*3220*/  LOP3.LUT P4, RZ, R154, 0xff000000, RZ, 0xc0, !PT ;  /* 0xff0000009aff7812 */ /* 0x000fc6000788c0ff */
[----:B------:R-:W-:Y:S01]  /*3230*/  FMUL.FTZ R81, R81, UR13 ;  /* 0x0000000d51517c20 */ /* 0x000fe20008410000 */
[----:B------:R-:W-:Y:S02]  /*3240*/  FSEL R76, R80, RZ, P4 ;  /* 0x000000ff504c7208 */ /* 0x000fe40002000000 */
[----:B------:R-:W-:Y:S02]  /*3250*/  LOP3.LUT P4, RZ, R92, 0xff00, RZ, 0xc0, !PT ;  /* 0x0000ff005cff7812 */ /* 0x000fe4000788c0ff */
[----:B------:R-:W-:Y:S02]  /*3260*/  F2FP.F16.F32.PACK_AB R77, R76, R77 ;  /* 0x0000004d4c4d723e */ /* 0x000fe400000000ff */
[----:B------:R-:W-:Y:S02]  /*3270*/  FSEL R89, R87, RZ, P4 ;  /* 0x000000ff57597208 */ /* 0x000fe40002000000 */
[----:B------:R-:W-:-:S04]  /*3280*/  LOP3.LUT P4, RZ, R154, 0xff00, RZ, 0xc0, !PT ;  /* 0x0000ff009aff7812 */ /* 0x000fc8000788c0ff */
[----:B------:R-:W-:Y:S02]  /*3290*/  FSEL R87, R87, RZ, P4 ;  /* 0x000000ff57577208 */ /* 0x000fe40002000000 */
[----:B------:R-:W-:-:S04]  /*32a0*/  LOP3.LUT P4, RZ, R92, 0xff, RZ, 0xc0, !PT ;  /* 0x000000ff5cff7812 */ /* 0x000fc8000788c0ff */
[----:B------:R-:W-:Y:S02]  /*32b0*/  FSEL R80, R81, RZ, P4 ;  /* 0x000000ff51507208 */ /* 0x000fe40002000000 */
[----:B------:R-:W-:Y:S02]  /*32c0*/  LOP3.LUT P4, RZ, R154, 0xff, RZ, 0xc0, !PT ;  /* 0x000000ff9aff7812 */ /* 0x000fe4000788c0ff */
[----:B------:R-:W-:Y:S02]  /*32d0*/  F2FP.F16.F32.PACK_AB R80, R89, R80 ;  /* 0x000000505950723e */ /* 0x000fe400000000ff */
[----:B------:R-:W-:Y:S02]  /*32e0*/  FSEL R76, R81, RZ, P4 ;  /* 0x000000ff514c7208 */ /* 0x000fe40002000000 */
[----:B------:R-:W-:Y:S02]  /*32f0*/  F2FP.F16.F32.PACK_AB R81, R91, R86 ;  /* 0x000000565b51723e */ /* 0x000fe400000000ff */
[----:B------:R-:W-:Y:S01]  /*3300*/  F2FP.F16.F32.PACK_AB R76, R87, R76 ;  /* 0x0000004c574c723e */ /* 0x000fe200000000ff */
[----:B------:R-:W-:Y:S06]  /*3310*/  BRA `(.L_x_569) ;  /* 0x0000000c00ec7947 */ /* 0x000fec0003800000 */
.L_x_572:
        /* <DEDUP_REMOVED lines=12> */
[----:B------:R-:W-:Y:S01]  /*33e0*/  FADD.FTZ R73, R148, -R73 ;  /* 0x8000004994497221 */ /* 0x000fe20000010000 */
[----:B------:R-:W-:Y:S02]  /*33f0*/  F2FP.F16.F32.PACK_AB R75, R74, R75 ;  /* 0x0000004b4a4b723e */ /* 0x000fe400000000ff */
[----:B------:R-:W-:Y:S01]  /*3400*/  FSEL R79, R72, RZ, P4 ;  /* 0x000000ff484f7208 */ /* 0x000fe20002000000 */
[----:B------:R-:W-:Y:S01]  /*3410*/  FFMA.FTZ R72, R150, R84, R85 ;  /* 0x0000005496487223 */ /* 0x000fe20000010055 */
[----:B------:R-:W-:Y:S01]  /*3420*/  ISETP.GE.U32.AND P4, PT, R92, RZ, PT ;  /* 0x000000ff5c00720c */ /* 0x000fe20003f86070 */
[----:B------:R-:W-:Y:S02]  /*3430*/  FMUL.FTZ R73, R128, R73 ;  /* 0x0000004980497220 */ /* 0x000fe40000410000 */
[----:B------:R-:W-:Y:S01]  /*3440*/  FADD.FTZ R77, R149, -R72 ;  /* 0x80000048954d7221 */ /* 0x000fe20000010000 */
[----:B------:R-:W-:Y:S01]  /*3450*/  ISETP.GE.U32.AND.EX P4, PT, R93, 0x1000000, PT, P4 ;  /* 0x010000005d00780c */ /* 0x000fe20003f86140 */
[----:B------:R-:W-:-:S03]  /*3460*/  FMUL.FTZ R72, R73, UR13 ;  /* 0x0000000d49487c20 */ /* 0x000fc60008410000 */
[----:B------:R-:W-:Y:S02]  /*3470*/  FSEL R80, R76, RZ, P4 ;  /* 0x000000ff4c507208 */ /* 0x000fe40002000000 */
[----:B------:R-:W-:Y:S02]  /*3480*/  ISETP.GE.U32.AND P4, PT, R154, RZ, PT ;  /* 0x000000ff9a00720c */ /* 0x000fe40003f86070 */
[----:B------:R-:W-:Y:S02]  /*3490*/  F2FP.F16.F32.PACK_AB R83, R80, R83 ;  /* 0x000000535053723e */ /* 0x000fe400000000ff */
[----:B------:R-:W-:-:S04]  /*34a0*/  ISETP.GE.U32.AND.EX P4, PT, R155, 0x1000000, PT, P4 ;  /* 0x010000009b00780c */ /* 0x000fc80003f86140 */
[----:B------:R-:W-:Y:S01]  /*34b0*/  FSEL R74, R76, RZ, P4 ;  /* 0x000000ff4c4a7208 */ /* 0x000fe20002000000 */
[----:B------:R-:W-:Y:S01]  /*34c0*/  FMUL.FTZ R76, R128, R77 ;  /* 0x0000004d804c7220 */ /* 0x000fe20000410000 */
[----:B------:R-:W-:Y:S02]  /*34d0*/  LOP3.LUT P4, RZ, R93, 0xff, RZ, 0xc0, !PT ;  /* 0x000000ff5dff7812 */ /* 0x000fe4000788c0ff */
[----:B------:R-:W-:Y:S02]  /*34e0*/  F2FP.F16.F32.PACK_AB R79, R74, R79 ;  /* 0x0000004f4a4f723e */ /* 0x000fe400000000ff */
[----:B------:R-:W-:Y:S02]  /*34f0*/  FSEL R82, R72, RZ, P4 ;  /* 0x000000ff48527208 */ /* 0x000fe40002000000 */
[----:B------:R-:W-:Y:S02]  /*3500*/  LOP3.LUT P4, RZ, R155, 0xff, RZ, 0xc0, !PT ;  /* 0x000000ff9bff7812 */ /* 0x000fe4000788c0ff */
[C---:B------:R-:W-:Y:S01]  /*3510*/  F2FP.F16.F32.PACK_AB R74, R76.reuse, R73 ;  /* 0x000000494c4a723e */ /* 0x040fe200000000ff */
[-CC-:B------:R-:W-:Y:S01]  /*3520*/  FFMA.FTZ R73, R141, R84.reuse, R85.reuse ;  /* 0x000000548d497223 */ /* 0x180fe20000010055 */
[----:B------:R-:W-:Y:S01]  /*3530*/  FMUL.FTZ R76, R76, UR13 ;  /* 0x0000000d4c4c7c20 */ /* 0x000fe20008410000 */
[----:B------:R-:W-:Y:S01]  /*3540*/  FSEL R78, R72, RZ, P4 ;  /* 0x000000ff484e7208 */ /* 0x000fe20002000000 */
[----:B------:R-:W-:Y:S01]  /*3550*/  FFMA.FTZ R72, R146, R84, R85 ;  /* 0x0000005492487223 */ /* 0x000fe20000010055 */
[----:B------:R-:W-:Y:S01]  /*3560*/  LOP3.LUT P4, RZ, R155, 0xff00, RZ, 0xc0, !PT ;  /* 0x0000ff009bff7812 */ /* 0x000fe2000788c0ff */
[----:B------:R-:W-:-:S03]  /*3570*/  FADD.FTZ R73, R144, -R73 ;  /* 0x8000004990497221 */ /* 0x000fc60000010000 */
[----:B------:R-:W-:Y:S01]  /*3580*/  FSEL R77, R76, RZ, P4 ;  /* 0x000000ff4c4d7208 */ /* 0x000fe20002000000 */
[----:B------:R-:W-:Y:S01]  /*3590*/  FMUL.FTZ R73, R128, R73 ;  /* 0x0000004980497220 */ /* 0x000fe20000410000 */
[----:B------:R-:W-:Y:S02]  /*35a0*/  LOP3.LUT P4, RZ, R93, 0xff00, RZ, 0xc0, !PT ;  /* 0x0000ff005dff7812 */ /* 0x000fe4000788c0ff */
[----:B------:R-:W-:Y:S01]  /*35b0*/  F2FP.F16.F32.PACK_AB R78, R77, R78 ;  /* 0x0000004e4d4e723e */ /* 0x000fe200000000ff */
[----:B------:R-:W-:Y:S01]  /*35c0*/  FADD.FTZ R77, R143, -R72 ;  /* 0x800000488f4d7221 */ /* 0x000fe20000010000 */
[----:B------:R-:W-:Y:S01]  /*35d0*/  FSEL R163, R76, RZ, P4 ;  /* 0x000000ff4ca37208 */ /* 0x000fe20002000000 */
[----:B------:R-:W-:Y:S01]  /*35e0*/  FMUL.FTZ R72, R73, UR13 ;  /* 0x0000000d49487c20 */ /* 0x000fe20008410000 */
[----:B------:R-:W-:Y:S01]  /*35f0*/  LOP3.LUT P4, RZ, R92, 0xff0000, RZ, 0xc0, !PT ;  /* 0x00ff00005cff7812 */ /* 0x000fe2000788c0ff */
[----:B------:R-:W-:Y:S01]  /*3600*/  FMUL.FTZ R76, R128, R77 ;  /* 0x0000004d804c7220 */ /* 0x000fe20000410000 */
[----:B------:R-:W-:-:S02]  /*3610*/  F2FP.F16.F32.PACK_AB R82, R163, R82 ;  /* 0x00000052a352723e */ /* 0x000fc400000000ff */
[----:B------:R-:W-:Y:S02]  /*3620*/  FSEL R81, R72, RZ, P4 ;  /* 0x000000ff48517208 */ /* 0x000fe40002000000 */
[----:B------:R-:W-:Y:S02]  /*3630*/  LOP3.LUT P4, RZ, R154, 0xff0000, RZ, 0xc0, !PT ;  /* 0x00ff00009aff7812 */ /* 0x000fe4000788c0ff */
[C---:B------:R-:W-:Y:S01]  /*3640*/  F2FP.F16.F32.PACK_AB R73, R76.reuse, R73 ;  /* 0x000000494c49723e */ /* 0x040fe200000000ff */
[----:B------:R-:W-:Y:S01]  /*3650*/  FMUL.FTZ R76, R76, UR13 ;  /* 0x0000000d4c4c7c20 */ /* 0x000fe20008410000 */
[----:B------:R-:W-:Y:S01]  /*3660*/  FSEL R86, R72, RZ, P4 ;  /* 0x000000ff48567208 */ /* 0x000fe20002000000 */
[----:B------:R-:W-:Y:S01]  /*3670*/  FFMA.FTZ R72, R142, R84, R85 ;  /* 0x000000548e487223 */ /* 0x000fe20000010055 */
[----:B------:R-:W-:-:S03]  /*3680*/  LOP3.LUT P4, RZ, R92, 0xff000000, RZ, 0xc0, !PT ;  /* 0xff0000005cff7812 */ /* 0x000fc6000788c0ff */
[----:B------:R-:W-:Y:S01]  /*3690*/  FADD.FTZ R77, R139, -R72 ;  /* 0x800000488b4d7221 */ /* 0x000fe20000010000 */
[----:B------:R-:W-:Y:S02]  /*36a0*/  FSEL R88, R76, RZ, P4 ;  /* 0x000000ff4c587208 */ /* 0x000fe40002000000 */
[----:B------:R-:W-:Y:S01]  /*36b0*/  LOP3.LUT P4, RZ, R154, 0xff000000, RZ, 0xc0, !PT ;  /* 0xff0000009aff7812 */ /* 0x000fe2000788c0ff */
[----:B------:R-:W-:Y:S01]  /*36c0*/  FMUL.FTZ R72, R128, R77 ;  /* 0x0000004d80487220 */ /* 0x000fe20000410000 */
[----:B------:R-:W-:Y:S01]  /*36d0*/  FFMA.FTZ R77, R3, R84, R85 ;  /* 0x00000054034d7223 */ /* 0x000fe20000010055 */
[----:B------:R-:W-:Y:S02]  /*36e0*/  F2FP.F16.F32.PACK_AB R81, R88, R81 ;  /* 0x000000515851723e */ /* 0x000fe400000000ff */
        /* <DEDUP_REMOVED lines=12> */
[----:B------:R-:W-:Y:S02]  /*37b0*/  LOP3.LUT P4, RZ, R154, 0xff, RZ, 0xc0, !PT ;  /* 0x000000ff9aff7812 */ /* 0x000fe4000788c0ff */
[----:B------:R-:W-:-:S02]  /*37c0*/  F2FP.F16.F32.PACK_AB R77, R91, R86 ;  /* 0x000000565b4d723e */ /* 0x000fc400000000ff */
[----:B------:R-:W-:Y:S02]  /*37d0*/  FSEL R76, R76, RZ, P4 ;  /* 0x000000ff4c4c7208 */ /* 0x000fe40002000000 */
[----:B------:R-:W-:Y:S02]  /*37e0*/  F2FP.F16.F32.PACK_AB R80, R87, R80 ;  /* 0x000000505750723e */ /* 0x000fe400000000ff */
[----:B------:R-:W-:Y:S01]  /*37f0*/  F2FP.F16.F32.PACK_AB R76, R89, R76 ;  /* 0x0000004c594c723e */ /* 0x000fe200000000ff */
[----:B------:R-:W-:Y:S06]  /*3800*/  BRA `(.L_x_569) ;  /* 0x0000000800b07947 */ /* 0x000fec0003800000 */
.L_x_571:
[----:B------:R-:W-:-:S04]  /*3810*/  UISETP.NE.U32.AND UP0, UPT, UR4, URZ, UPT ;  /* 0x000000ff0400728c */ /* 0x000fc8000bf05070 */
[----:B------:R-:W-:-:S09]  /*3820*/  UISETP.NE.AND.EX UP0, UPT, UR5, URZ, UPT, UP0 ;  /* 0x000000ff0500728c */ /* 0x000fd2000bf05300 */
[----:B------:R-:W-:Y:S05]  /*3830*/  BRA.U UP0, `(.L_x_573) ;  /* 0x00000005004c7547 */ /* 0x000fea000b800000 */
[-CC-:B------:R-:W-:Y:S01]  /*3840*/  FFMA.FTZ R77, R147, R84.reuse, R85.reuse ;  /* 0x00000054934d7223 */ /* 0x180fe20000010055 */
[--C-:B------:R-:W-:Y:S02]  /*3850*/  HADD2.F32 R79, -RZ, R15.reuse.H0_H0 ;  /* 0x2000000fff4f7230 */ /* 0x100fe40000004100 */
[----:B------:R-:W-:Y:S01]  /*3860*/  FFMA.FTZ R76, R160, R84, R85 ;  /* 0x00000054a04c7223 */ /* 0x000fe20000010055 */
[----:B------:R-:W-:Y:S01]  /*3870*/  LOP3.LUT P4, RZ, R93, 0xff0000, RZ, 0xc0, !PT ;  /* 0x00ff00005dff7812 */ /* 0x000fe2000788c0ff */
[----:B------:R-:W-:Y:S01]  /*3880*/  FADD.FTZ R77, R152, -R77 ;  /* 0x8000004d984d7221 */ /* 0x000fe20000010000 */
[----:B------:R-:W-:Y:S02]  /*3890*/  HADD2.F32 R81, -RZ, R15.H1_H1 ;  /* 0x3000000fff517230 */ /* 0x000fe40000004100 */
[----:B------:R-:W-:Y:S02]  /*38a0*/  HADD2.F32 R87, -RZ, R14.H1_H1 ;  /* 0x3000000eff577230 */ /* 0x000fe40000004100 */
[----:B-----5:R-:W-:Y:S01]  /*38b0*/  FFMA.FTZ R77, R128, R77, R79 ;  /* 0x0000004d804d7223 */ /* 0x020fe2000001004f */
[----:B------:R-:W-:-:S03]  /*38c0*/  FADD.FTZ R79, R151, -R76 ;  /* 0x8000004c974f7221 */ /* 0x000fc60000010000 */
[----:B------:R-:W-:Y:S01]  /*38d0*/  FMUL.FTZ R77, R77, UR13 ;  /* 0x0000000d4d4d7c20 */ /* 0x000fe20008410000 */
[----:B------:R-:W-:-:S04]  /*38e0*/  FFMA.FTZ R81, R128, R79, R81 ;  /* 0x0000004f80517223 */ /* 0x000fc80000010051 */
[----:B------:R-:W-:Y:S01]  /*38f0*/  FSEL R83, R77, RZ, P4 ;  /* 0x000000ff4d537208 */ /* 0x000fe20002000000 */
[----:B------:R-:W-:Y:S01]  /*3900*/  FMUL.FTZ R81, R81, UR13 ;  /* 0x0000000d51517c20 */ /* 0x000fe20008410000 */
[----:B------:R-:W-:-:S04]  /*3910*/  LOP3.LUT P4, RZ, R155, 0xff0000, RZ, 0xc0, !PT ;  /* 0x00ff00009bff7812 */ /* 0x000fc8000788c0ff */
[----:B------:R-:W-:Y:S01]  /*3920*/  FSEL R79, R77, RZ, P4 ;  /* 0x000000ff4d4f7208 */ /* 0x000fe20002000000 */
[----:B------:R-:W-:Y:S01]  /*3930*/  FFMA.FTZ R77, R145, R84, R85 ;  /* 0x00000054914d7223 */ /* 0x000fe20000010055 */
[----:B------:R-:W-:-:S03]  /*3940*/  ISETP.GE.U32.AND P4, PT, R92, RZ, PT ;  /* 0x000000ff5c00720c */ /* 0x000fc60003f86070 */
[----:B------:R-:W-:Y:S01]  /*3950*/  FADD.FTZ R77, R148, -R77 ;  /* 0x8000004d944d7221 */ /* 0x000fe20000010000 */
[----:B------:R-:W-:-:S04]  /*3960*/  ISETP.GE.U32.AND.EX P4, PT, R93, 0x1000000, PT, P4 ;  /* 0x010000005d00780c */ /* 0x000fc80003f86140 */
[----:B------:R-:W-:Y:S02]  /*3970*/  FSEL R78, R81, RZ, P4 ;  /* 0x000000ff514e7208 */ /* 0x000fe40002000000 */
[----:B------:R-:W-:Y:S02]  /*3980*/  ISETP.GE.U32.AND P4, PT, R154, RZ, PT ;  /* 0x000000ff9a00720c */ /* 0x000fe40003f86070 */
[----:B------:R-:W-:Y:S02]  /*3990*/  F2FP.F16.F32.PACK_AB R83, R78, R83 ;  /* 0x000000534e53723e */ /* 0x000fe400000000ff */
[----:B------:R-:W-:-:S04]  /*39a0*/  ISETP.GE.U32.AND.EX P4, PT, R155, 0x1000000, PT, P4 ;  /* 0x010000009b00780c */ /* 0x000fc80003f86140 */
[----:B------:R-:W-:Y:S01]  /*39b0*/  FSEL R76, R81, RZ, P4 ;  /* 0x000000ff514c7208 */ /* 0x000fe20002000000 */
[----:B------:R-:W-:Y:S01]  /*39c0*/  HADD2.F32 R81, -RZ, R14.H0_H0 ;  /* 0x2000000eff517230 */ /* 0x000fe20000004100 */
[----:B------:R-:W-:Y:S02]  /*39d0*/  LOP3.LUT P4, RZ, R93, 0xff, RZ, 0xc0, !PT ;  /* 0x000000ff5dff7812 */ /* 0x000fe4000788c0ff */
[----:B------:R-:W-:Y:S01]  /*39e0*/  F2FP.F16.F32.PACK_AB R79, R76, R79 ;  /* 0x0000004f4c4f723e */ /* 0x000fe200000000ff */
[----:B------:R-:W-:Y:S01]  /*39f0*/  FFMA.FTZ R76, R150, R84, R85 ;  /* 0x00000054964c7223 */ /* 0x000fe20000010055 */
[----:B------:R-:W-:-:S03]  /*3a00*/  FFMA.FTZ R77, R128, R77, R81 ;  /* 0x0000004d804d7223 */ /* 0x000fc60000010051 */
[----:B------:R-:W-:Y:S01]  /*3a10*/  FADD.FTZ R81, R149, -R76 ;  /* 0x8000004c95517221 */ /* 0x000fe20000010000 */
[----:B------:R-:W-:Y:S01]  /*3a20*/  FMUL.FTZ R78, R77, UR13 ;  /* 0x0000000d4d4e7c20 */ /* 0x000fe20008410000 */
[-CC-:B------:R-:W-:Y:S01]  /*3a30*/  FFMA.FTZ R77, R141, R84.reuse, R85.reuse ;  /* 0x000000548d4d7223 */ /* 0x180fe20000010055 */
[----:B------:R-:W-:Y:S01]  /*3a40*/  FFMA.FTZ R76, R146, R84, R85 ;  /* 0x00000054924c7223 */ /* 0x000fe20000010055 */
[----:B------:R-:W-:Y:S02]  /*3a50*/  FFMA.FTZ R81, R128, R81, R87 ;  /* 0x0000005180517223 */ /* 0x000fe40000010057 */
[----:B------:R-:W-:Y:S01]  /*3a60*/  FSEL R82, R78, RZ, P4 ;  /* 0x000000ff4e527208 */ /* 0x000fe20002000000 */
[----:B------:R-:W-:Y:S01]  /*3a70*/  FADD.FTZ R77, R144, -R77 ;  /* 0x8000004d904d7221 */ /* 0x000fe20000010000 */
[----:B------:R-:W-:Y:S01]  /*3a80*/  LOP3.LUT P4, RZ, R155, 0xff, RZ, 0xc0, !PT ;  /* 0x000000ff9bff7812 */ /* 0x000fe2000788c0ff */
[----:B------:R-:W-:Y:S01]  /*3a90*/  FMUL.FTZ R80, R81, UR13 ;  /* 0x0000000d51507c20 */ /* 0x000fe20008410000 */
[----:B------:R-:W-:-:S02]  /*3aa0*/  HADD2.F32 R81, -RZ, R13.H0_H0 ;  /* 0x2000000dff517230 */ /* 0x000fc40000004100 */
[----:B------:R-:W-:Y:S01]  /*3ab0*/  FADD.FTZ R87, R143, -R76 ;  /* 0x8000004c8f577221 */ /* 0x000fe20000010000 */
[----:B------:R-:W-:Y:S01]  /*3ac0*/  FSEL R78, R78, RZ, P4 ;  /* 0x000000ff4e4e7208 */ /* 0x000fe20002000000 */
[----:B------:R-:W-:Y:S01]  /*3ad0*/  HADD2.F32 R76, -RZ, R13.H1_H1 ;  /* 0x3000000dff4c7230 */ /* 0x000fe20000004100 */
[----:B------:R-:W-:Y:S01]  /*3ae0*/  LOP3.LUT P4, RZ, R155, 0xff00, RZ, 0xc0, !PT ;  /* 0x0000ff009bff7812 */ /* 0x000fe2000788c0ff */
[----:B------:R-:W-:-:S03]  /*3af0*/  FFMA.FTZ R81, R128, R77, R81 ;  /* 0x0000004d80517223 */ /* 0x000fc60000010051 */
[----:B------:R-:W-:Y:S01]  /*3b00*/  FSEL R77, R80, RZ, P4 ;  /* 0x000000ff504d7208 */ /* 0x000fe20002000000 */
[----:B------:R-:W-:Y:S01]  /*3b10*/  FFMA.FTZ R87, R128, R87, R76 ;  /* 0x0000005780577223 */ /* 0x000fe2000001004c */
[----:B------:R-:W-:Y:S01]  /*3b20*/  LOP3.LUT P4, RZ, R93, 0xff00, RZ, 0xc0, !PT ;  /* 0x0000ff005dff7812 */ /* 0x000fe2000788c0ff */
[----:B------:R-:W-:Y:S01]  /*3b30*/  FFMA.FTZ R76, R142, R84, R85 ;  /* 0x000000548e4c7223 */ /* 0x000fe20000010055 */
[----:B------:R-:W-:Y:S01]  /*3b40*/  F2FP.F16.F32.PACK_AB R78, R77, R78 ;  /* 0x0000004e4d4e723e */ /* 0x000fe200000000ff */
[----:B------:R-:W-:Y:S01]  /*3b50*/  FMUL.FTZ R77, R81, UR13 ;  /* 0x0000000d514d7c20 */ /* 0x000fe20008410000 */
[----:B------:R-:W-:Y:S01]  /*3b60*/  FSEL R163, R80, RZ, P4 ;  /* 0x000000ff50a37208 */ /* 0x000fe20002000000 */
[----:B------:R-:W-:Y:S01]  /*3b70*/  FADD.FTZ R81, R139, -R76 ;  /* 0x8000004c8b517221 */ /* 0x000fe20000010000 */
[----:B------:R-:W-:Y:S01]  /*3b80*/  LOP3.LUT P4, RZ, R92, 0xff0000, RZ, 0xc0, !PT ;  /* 0x00ff00005cff7812 */ /* 0x000fe2000788c0ff */
[----:B------:R-:W-:Y:S01]  /*3b90*/  FMUL.FTZ R76, R87, UR13 ;  /* 0x0000000d574c7c20 */ /* 0x000fe20008410000 */
[----:B------:R-:W-:Y:S01]  /*3ba0*/  HADD2.F32 R87, -RZ, R12.H1_H1 ;  /* 0x3000000cff577230 */ /* 0x000fe20000004100 */
[----:B------:R-:W-:-:S02]  /*3bb0*/  F2FP.F16.F32.PACK_AB R82, R163, R82 ;  /* 0x00000052a352723e */ /* 0x000fc400000000ff */
[----:B------:R-:W-:Y:S02]  /*3bc0*/  FSEL R86, R77, RZ, P4 ;  /* 0x000000ff4d567208 */ /* 0x000fe40002000000 */
[----:B------:R-:W-:Y:S01]  /*3bd0*/  LOP3.LUT P4, RZ, R154, 0xff0000, RZ, 0xc0, !PT ;  /* 0x00ff00009aff7812 */ /* 0x000fe2000788c0ff */
[----:B------:R-:W-:Y:S01]  /*3be0*/  FFMA.FTZ R87, R128, R81, R87 ;  /* 0x0000005180577223 */ /* 0x000fe20000010057 */
[----:B------:R-:W-:Y:S02]  /*3bf0*/  FFMA.FTZ R81, R3, R84, R85 ;  /* 0x0000005403517223 */ /* 0x000fe40000010055 */
[----:B------:R-:W-:Y:S01]  /*3c00*/  FSEL R77, R77, RZ, P4 ;  /* 0x000000ff4d4d7208 */ /* 0x000fe20002000000 */
[----:B------:R-:W-:Y:S01]  /*3c10*/  FMUL.FTZ R80, R87, UR13 ;  /* 0x0000000d57507c20 */ /* 0x000fe20008410000 */
[----:B------:R-:W-:Y:S01]  /*3c20*/  LOP3.LUT P4, RZ, R92, 0xff000000, RZ, 0xc0, !PT ;  /* 0xff0000005cff7812 */ /* 0x000fe2000788c0ff */
[----:B------:R-:W-:Y:S02]  /*3c30*/  HADD2.F32 R87, -RZ, R12.H0_H0 ;  /* 0x2000000cff577230 */ /* 0x000fe40000004100 */
[----:B------:R-:W-:Y:S01]  /*3c40*/  FADD.FTZ R81, R140, -R81 ;  /* 0x800000518c517221 */ /* 0x000fe20000010000 */
[----:B------:R-:W-:-:S02]  /*3c50*/  FSEL R91, R76, RZ, P4 ;  /* 0x000000ff4c5b7208 */ /* 0x000fc40002000000 */
[----:B------:R-:W-:Y:S01]  /*3c60*/  LOP3.LUT P4, RZ, R154, 0xff000000, RZ, 0xc0, !PT ;  /* 0xff0000009aff7812 */ /* 0x000fe2000788c0ff */
[----:B------:R-:W-:-:S03]  /*3c70*/  FFMA.FTZ R81, R128, R81, R87 ;  /* 0x0000005180517223 */ /* 0x000fc60000010057 */
[----:B------:R-:W-:Y:S01]  /*3c80*/  FSEL R76, R76, RZ, P4 ;  /* 0x000000ff4c4c7208 */ /* 0x000fe20002000000 */
[----:B------:R-:W-:Y:S01]  /*3c90*/  FMUL.FTZ R81, R81, UR13 ;  /* 0x0000000d51517c20 */ /* 0x000fe20008410000 */
        /* <DEDUP_REMOVED lines=13> */
.L_x_573:
[-CC-:B------:R-:W-:Y:S01]  /*3d70*/  FFMA.FTZ R73, R147, R84.reuse, R85.reuse ;  /* 0x0000005493497223 */ /* 0x180fe20000010055 */
[----:B------:R-:W-:Y:S01]  /*3d80*/  HADD2.F32 R75, -RZ, R15.H0_H0 ;  /* 0x2000000fff4b7230 */ /* 0x000fe20000004100 */
[----:B------:R-:W-:Y:S01]  /*3d90*/  LOP3.LUT P4, RZ, R93, 0xff0000, RZ, 0xc0, !PT ;  /* 0x00ff00005dff7812 */ /* 0x000fe2000788c0ff */
[----:B------:R-:W-:Y:S01]  /*3da0*/  FFMA.FTZ R74, R160, R84, R85 ;  /* 0x00000054a04a7223 */ /* 0x000fe20000010055 */
[----:B------:R-:W-:-:S04]  /*3db0*/  FADD.FTZ R73, R152, -R73 ;  /* 0x8000004998497221 */ /* 0x000fc80000010000 */
[----:B-----5:R-:W-:Y:S01]  /*3dc0*/  FFMA.FTZ R76, R128, R73, R75 ;  /* 0x00000049804c7223 */ /* 0x020fe2000001004b */
[----:B------:R-:W-:Y:S02]  /*3dd0*/  HADD2.F32 R75, -RZ, R15.H1_H1 ;  /* 0x3000000fff4b7230 */ /* 0x000fe40000004100 */
[----:B------:R-:W-:Y:S01]  /*3de0*/  FADD.FTZ R73, R151, -R74 ;  /* 0x8000004a97497221 */ /* 0x000fe20000010000 */
[----:B------:R-:W-:-:S03]  /*3df0*/  FMUL.FTZ R72, R76, UR13 ;  /* 0x0000000d4c487c20 */ /* 0x000fc60008410000 */
[----:B------:R-:W-:Y:S01]  /*3e00*/  FFMA.FTZ R81, R128, R73, R75 ;  /* 0x0000004980517223 */ /* 0x000fe2000001004b */
[----:B------:R-:W-:Y:S01]  /*3e10*/  FFMA.FTZ R73, R145, R84, R85 ;  /* 0x0000005491497223 */ /* 0x000fe20000010055 */
[----:B------:R-:W-:Y:S01]  /*3e20*/  HADD2.F32 R75, -RZ, R14.H0_H0 ;  /* 0x2000000eff4b7230 */ /* 0x000fe20000004100 */
        /* <DEDUP_REMOVED lines=8> */
[----:B------:R-:W-:Y:S01]  /*3eb0*/  FFMA.FTZ R73, R141, R84, R85 ;  /* 0x000000548d497223 */ /* 0x000fe20000010055 */
[----:B------:R-:W-:Y:S01]  /*3ec0*/  FADD.FTZ R77, R149, -R72 ;  /* 0x80000048954d7221 */ /* 0x000fe20000010000 */
[----:B------:R-:W-:Y:S01]  /*3ed0*/  ISETP.GE.U32.AND.EX P4, PT, R93, 0x1000000, PT, P4 ;  /* 0x010000005d00780c */ /* 0x000fe20003f86140 */
[----:B------:R-:W-:Y:S01]  /*3ee0*/  HADD2.F32 R72, -RZ, R14.H1_H1 ;  /* 0x3000000eff487230 */ /* 0x000fe20000004100 */
[----:B------:R-:W-:Y:S01]  /*3ef0*/  F2FP.F16.F32.PACK_AB R75, R81, R76 ;  /* 0x0000004c514b723e */ /* 0x000fe200000000ff */
[----:B------:R-:W-:Y:S01]  /*3f00*/  FADD.FTZ R73, R144, -R73 ;  /* 0x8000004990497221 */ /* 0x000fe20000010000 */
[----:B------:R-:W-:Y:S01]  /*3f10*/  FSEL R80, R78, RZ, P4 ;  /* 0x000000ff4e507208 */ /* 0x000fe20002000000 */
[----:B------:R-:W-:Y:S01]  /*3f20*/  HADD2.F32 R81, -RZ, R13.H1_H1 ;  /* 0x3000000dff517230 */ /* 0x000fe20000004100 */
[----:B------:R-:W-:Y:S01]  /*3f30*/  ISETP.GE.U32.AND P4, PT, R154, RZ, PT ;  /* 0x000000ff9a00720c */ /* 0x000fe20003f86070 */
[----:B------:R-:W-:Y:S01]  /*3f40*/  FFMA.FTZ R77, R128, R77, R72 ;  /* 0x0000004d804d7223 */ /* 0x000fe20000010048 */
[----:B------:R-:W-:Y:S01]  /*3f50*/  FMUL.FTZ R72, R74, UR13 ;  /* 0x0000000d4a487c20 */ /* 0x000fe20008410000 */
[----:B------:R-:W-:-:S02]  /*3f60*/  F2FP.F16.F32.PACK_AB R83, R80, R83 ;  /* 0x000000535053723e */ /* 0x000fc400000000ff */
[----:B------:R-:W-:Y:S01]  /*3f70*/  ISETP.GE.U32.AND.EX P4, PT, R155, 0x1000000, PT, P4 ;  /* 0x010000009b00780c */ /* 0x000fe20003f86140 */
[C---:B------:R-:W-:Y:S01]  /*3f80*/  FMUL.FTZ R76, R77.reuse, UR13 ;  /* 0x0000000d4d4c7c20 */ /* 0x040fe20008410000 */
[----:B------:R-:W-:Y:S01]  /*3f90*/  F2FP.F16.F32.PACK_AB R74, R77, R74 ;  /* 0x0000004a4d4a723e */ /* 0x000fe200000000ff */
[----:B------:R-:W-:Y:S01]  /*3fa0*/  HADD2.F32 R77, -RZ, R13.H0_H0 ;  /* 0x2000000dff4d7230 */ /* 0x000fe20000004100 */
[----:B------:R-:W-:Y:S02]  /*3fb0*/  FSEL R78, R78, RZ, P4 ;  /* 0x000000ff4e4e7208 */ /* 0x000fe40002000000 */
[----:B------:R-:W-:Y:S02]  /*3fc0*/  LOP3.LUT P4, RZ, R93, 0xff, RZ, 0xc0, !PT ;  /* 0x000000ff5dff7812 */ /* 0x000fe4000788c0ff */
[----:B------:R-:W-:Y:S01]  /*3fd0*/  F2FP.F16.F32.PACK_AB R79, R78, R79 ;  /* 0x0000004f4e4f723e */ /* 0x000fe200000000ff */
[----:B------:R-:W-:Y:S01]  /*3fe0*/  FFMA.FTZ R73, R128, R73, R77 ;  /* 0x0000004980497223 */ /* 0x000fe2000001004d */
[----:B------:R-:W-:-:S02]  /*3ff0*/  FSEL R82, R72, RZ, P4 ;  /* 0x000000ff48527208 */ /* 0x000fc40002000000 */
[----:B------:R-:W-:-:S04]  /*4000*/  LOP3.LUT P4, RZ, R155, 0xff, RZ, 0xc0, !PT ;  /* 0x000000ff9bff7812 */ /* 0x000fc8000788c0ff */
[----:B------:R-:W-:Y:S01]  /*4010*/  FSEL R78, R72, RZ, P4 ;  /* 0x000000ff484e7208 */ /* 0x000fe20002000000 */
[----:B------:R-:W-:Y:S01]  /*4020*/  FFMA.FTZ R72, R146, R84, R85 ;  /* 0x0000005492487223 */ /* 0x000fe20000010055 */
[----:B------:R-:W-:-:S03]  /*4030*/  LOP3.LUT P4, RZ, R93, 0xff00, RZ, 0xc0, !PT ;  /* 0x0000ff005dff7812 */ /* 0x000fc6000788c0ff */
[----:B------:R-:W-:Y:S01]  /*4040*/  FADD.FTZ R77, R143, -R72 ;  /* 0x800000488f4d7221 */ /* 0x000fe20000010000 */
[C---:B------:R-:W-:Y:S01]  /*4050*/  FSEL R163, R76.reuse, RZ, P4 ;  /* 0x000000ff4ca37208 */ /* 0x040fe20002000000 */
[----:B------:R-:W-:Y:S01]  /*4060*/  FMUL.FTZ R72, R73, UR13 ;  /* 0x0000000d49487c20 */ /* 0x000fe20008410000 */
[----:B------:R-:W-:Y:S02]  /*4070*/  LOP3.LUT P4, RZ, R155, 0xff00, RZ, 0xc0, !PT ;  /* 0x0000ff009bff7812 */ /* 0x000fe4000788c0ff */
[----:B------:R-:W-:Y:S02]  /*4080*/  F2FP.F16.F32.PACK_AB R82, R163, R82 ;  /* 0x00000052a352723e */ /* 0x000fe400000000ff */
[----:B------:R-:W-:Y:S01]  /*4090*/  FSEL R87, R76, RZ, P4 ;  /* 0x000000ff4c577208 */ /* 0x000fe20002000000 */
[----:B------:R-:W-:Y:S01]  /*40a0*/  FFMA.FTZ R76, R128, R77, R81 ;  /* 0x0000004d804c7223 */ /* 0x000fe20000010051 */
[----:B------:R-:W-:Y:S01]  /*40b0*/  LOP3.LUT P4, RZ, R92, 0xff0000, RZ, 0xc0, !PT ;  /* 0x00ff00005cff7812 */ /* 0x000fe2000788c0ff */
[----:B------:R-:W-:Y:S01]  /*40c0*/  FFMA.FTZ R77, R3, R84, R85 ;  /* 0x00000054034d7223 */ /* 0x000fe20000010055 */
[----:B------:R-:W-:Y:S01]  /*40d0*/  F2FP.F16.F32.PACK_AB R78, R87, R78 ;  /* 0x0000004e574e723e */ /* 0x000fe200000000ff */
[----:B------:R-:W-:Y:S01]  /*40e0*/  FMUL.FTZ R80, R76, UR13 ;  /* 0x0000000d4c507c20 */ /* 0x000fe20008410000 */
[----:B------:R-:W-:Y:S01]  /*40f0*/  FSEL R86, R72, RZ, P4 ;  /* 0x000000ff48567208 */ /* 0x000fe20002000000 */
[----:B------:R-:W-:Y:S01]  /*4100*/  HADD2.F32 R87, -RZ, R12.H1_H1 ;  /* 0x3000000cff577230 */ /* 0x000fe20000004100 */
[----:B------:R-:W-:Y:S01]  /*4110*/  LOP3.LUT P4, RZ, R154, 0xff0000, RZ, 0xc0, !PT ;  /* 0x00ff00009aff7812 */ /* 0x000fe2000788c0ff */
[----:B------:R-:W-:Y:S01]  /*4120*/  FADD.FTZ R77, R140, -R77 ;  /* 0x8000004d8c4d7221 */ /* 0x000fe20000010000 */
[----:B------:R-:W-:-:S02]  /*4130*/  F2FP.F16.F32.PACK_AB R73, R76, R73 ;  /* 0x000000494c49723e */ /* 0x000fc400000000ff */
[----:B------:R-:W-:Y:S01]  /*4140*/  FSEL R88, R72, RZ, P4 ;  /* 0x000000ff48587208 */ /* 0x000fe20002000000 */
[----:B------:R-:W-:Y:S01]  /*4150*/  FFMA.FTZ R72, R142, R84, R85 ;  /* 0x000000548e487223 */ /* 0x000fe20000010055 */
[----:B------:R-:W-:-:S03]  /*4160*/  LOP3.LUT P4, RZ, R92, 0xff000000, RZ, 0xc0, !PT ;  /* 0xff0000005cff7812 */ /* 0x000fc6000788c0ff */
[----:B------:R-:W-:Y:S01]  /*4170*/  FADD.FTZ R81, R139, -R72 ;  /* 0x800000488b517221 */ /* 0x000fe20000010000 */
[----:B------:R-:W-:Y:S01]  /*4180*/  FSEL R91, R80, RZ, P4 ;  /* 0x000000ff505b7208 */ /* 0x000fe20002000000 */
[----:B------:R-:W-:Y:S01]  /*4190*/  HADD2.F32 R72, -RZ, R12.H0_H0 ;  /* 0x2000000cff487230 */ /* 0x000fe20000004100 */
[----:B------:R-:W-:Y:S01]  /*41a0*/  LOP3.LUT P4, RZ, R154, 0xff000000, RZ, 0xc0, !PT ;  /* 0xff0000009aff7812 */ /* 0x000fe2000788c0ff */
[----:B------:R-:W-:-:S03]  /*41b0*/  FFMA.FTZ R76, R128, R81, R87 ;  /* 0x00000051804c7223 */ /* 0x000fc60000010057 */
[----:B------:R-:W-:Y:S01]  /*41c0*/  FSEL R81, R80, RZ, P4 ;  /* 0x000000ff50517208 */ /* 0x000fe20002000000 */
[----:B------:R-:W-:Y:S01]  /*41d0*/  FMUL.FTZ R80, R76, UR13 ;  /* 0x0000000d4c507c20 */ /* 0x000fe20008410000 */
[----:B------:R-:W-:Y:S01]  /*41e0*/  LOP3.LUT P4, RZ, R92, 0xff00, RZ, 0xc0, !PT ;  /* 0x0000ff005cff7812 */ /* 0x000fe2000788c0ff */
[----:B------:R-:W-:-:S03]  /*41f0*/  FFMA.FTZ R77, R128, R77, R72 ;  /* 0x0000004d804d7223 */ /* 0x000fc60000010048 */
[----:B------:R-:W-:Y:S02]  /*4200*/  FSEL R87, R80, RZ, P4 ;  /* 0x000000ff50577208 */ /* 0x000fe40002000000 */
[----:B------:R-:W-:Y:S02]  /*4210*/  LOP3.LUT P4, RZ, R154, 0xff00, RZ, 0xc0, !PT ;  /* 0x0000ff009aff7812 */ /* 0x000fe4000788c0ff */
[----:B------:R-:W-:Y:S01]  /*4220*/  F2FP.F16.F32.PACK_AB R72, R76, R77 ;  /* 0x0000004d4c48723e */ /* 0x000fe200000000ff */
[----:B------:R-:W-:Y:S01]  /*4230*/  FMUL.FTZ R76, R77, UR13 ;  /* 0x0000000d4d4c7c20 */ /* 0x000fe20008410000 */
[----:B------:R-:W-:Y:S02]  /*4240*/  FSEL R89, R80, RZ, P4 ;  /* 0x000000ff50597208 */ /* 0x000fe40002000000 */
[----:B------:R-:W-:Y:S02]  /*4250*/  LOP3.LUT P4, RZ, R92, 0xff, RZ, 0xc0, !PT ;  /* 0x000000ff5cff7812 */ /* 0x000fe4000788c0ff */
[----:B------:R-:W-:-:S02]  /*4260*/  F2FP.F16.F32.PACK_AB R77, R81, R88 ;  /* 0x00000058514d723e */ /* 0x000fc400000000ff */
[----:B------:R-:W-:Y:S02]  /*4270*/  FSEL R80, R76, RZ, P4 ;  /* 0x000000ff4c507208 */ /* 0x000fe40002000000 */
[----:B------:R-:W-:Y:S02]  /*4280*/  LOP3.LUT P4, RZ, R154, 0xff, RZ, 0xc0, !PT ;  /* 0x000000ff9aff7812 */ /* 0x000fe4000788c0ff */
[----:B------:R-:W-:Y:S02]  /*4290*/  F2FP.F16.F32.PACK_AB R81, R91, R86 ;  /* 0x000000565b51723e */ /* 0x000fe400000000ff */
[----:B------:R-:W-:Y:S02]  /*42a0*/  FSEL R76, R76, RZ, P4 ;  /* 0x000000ff4c4c7208 */ /* 0x000fe40002000000 */
[----:B------:R-:W-:Y:S02]  /*42b0*/  F2FP.F16.F32.PACK_AB R80, R87, R80 ;  /* 0x000000505750723e */ /* 0x000fe400000000ff */
[----:B------:R-:W-:-:S07]  /*42c0*/  F2FP.F16.F32.PACK_AB R76, R89, R76 ;  /* 0x0000004c594c723e */ /* 0x000fce00000000ff */
.L_x_569:
        /* <DEDUP_REMOVED lines=14> */
.L_x_565:
[----:B------:R-:W-:Y:S05]  /*43b0*/  BSYNC.RECONVERGENT B0 ;  /* 0x0000000000007941 */ /* 0x000fea0003800200 */
.L_x_564:
        /* <DEDUP_REMOVED lines=12> */
[----:B0-----:R-:W-:Y:S01]  /*4480*/  FFMA.FTZ R73, R117, R84, R85 ;  /* 0x0000005475497223 */ /* 0x001fe20000010055 */
[----:B------:R-:W-:Y:S01]  /*4490*/  HADD2.F32 R75, -RZ, R11.H0_H0 ;  /* 0x2000000bff4b7230 */ /* 0x000fe20000004100 */
[----:B------:R-:W-:Y:S01]  /*44a0*/  LOP3.LUT P6, RZ, R95, 0xff0000, RZ, 0xc0, !PT ;  /* 0x00ff00005fff7812 */ /* 0x000fe200078cc0ff */
[----:B------:R-:W-:Y:S02]  /*44b0*/  HADD2.F32 R77, -RZ, R9.H1_H1 ;  /* 0x30000009ff4d7230 */ /* 0x000fe40000004100 */
        /* <DEDUP_REMOVED lines=12> */
[----:B------:R-:W-:Y:S01]  /*4580*/  FFMA.FTZ R73, R111, R84, R85 ;  /* 0x000000546f497223 */ /* 0x000fe20000010055 */
[----:B------:R-:W-:Y:S02]  /*4590*/  HADD2.F32 R75, -RZ, R10.H0_H0 ;  /* 0x2000000aff4b7230 */ /* 0x000fe40000004100 */
[----:B------:R-:W-:Y:S01]  /*45a0*/  FMUL.FTZ R72, R81, UR13 ;  /* 0x0000000d51487c20 */ /* 0x000fe20008410000 */
[----:B------:R-:W-:-:S04]  /*45b0*/  FADD.FTZ R73, R110, -R73 ;  /* 0x800000496e497221 */ /* 0x000fc80000010000 */
[----:B------:R-:W-:Y:S01]  /*45c0*/  FSEL R162, R72, RZ, P6 ;  /* 0x000000ff48a27208 */ /* 0x000fe20003000000 */
[----:B------:R-:W-:Y:S01]  /*45d0*/  FFMA.FTZ R76, R128, R73, R75 ;  /* 0x00000049804c7223 */ /* 0x000fe2000001004b */
[----:B------:R-:W-:Y:S01]  /*45e0*/  ISETP.GE.U32.AND P6, PT, R156, RZ, PT ;  /* 0x000000ff9c00720c */ /* 0x000fe20003fc6070 */
[----:B------:R-:W-:Y:S01]  /*45f0*/  HADD2.F32 R75, -RZ, R10.H1_H1 ;  /* 0x3000000aff4b7230 */ /* 0x000fe20000004100 */
[----:B------:R-:W-:Y:S02]  /*4600*/  F2FP.F16.F32.PACK_AB R83, R162, R83 ;  /* 0x00000053a253723e */ /* 0x000fe400000000ff */
[----:B------:R-:W-:-:S04]  /*4610*/  ISETP.GE.U32.AND.EX P6, PT, R157, 0x1000000, PT, P6 ;  /* 0x010000009d00780c */ /* 0x000fc80003fc6160 */
        /* <DEDUP_REMOVED lines=9> */
[----:B------:R-:W-:Y:S01]  /*46b0*/  FFMA.FTZ R79, R128, R73, R75 ;  /* 0x00000049804f7223 */ /* 0x000fe2000001004b */
[----:B------:R-:W-:Y:S01]  /*46c0*/  FFMA.FTZ R73, R107, R84, R85 ;  /* 0x000000546b497223 */ /* 0x000fe20000010055 */
[----:B------:R-:W-:Y:S02]  /*46d0*/  HADD2.F32 R75, -RZ, R9.H0_H0 ;  /* 0x20000009ff4b7230 */ /* 0x000fe40000004100 */
[----:B------:R-:W-:Y:S01]  /*46e0*/  FMUL.FTZ R72, R79, UR13 ;  /* 0x0000000d4f487c20 */ /* 0x000fe20008410000 */
[----:B------:R-:W-:-:S04]  /*46f0*/  FADD.FTZ R73, R106, -R73 ;  /* 0x800000496a497221 */ /* 0x000fc80000010000 */
[----:B------:R-:W-:Y:S01]  /*4700*/  FSEL R165, R72, RZ, P6 ;  /* 0x000000ff48a57208 */ /* 0x000fe20003000000 */
[----:B------:R-:W-:Y:S01]  /*4710*/  FFMA.FTZ R73, R128, R73, R75 ;  /* 0x0000004980497223 */ /* 0x000fe2000001004b */
[----:B------:R-:W-:Y:S02]  /*4720*/  LOP3.LUT P6, RZ, R157, 0xff00, RZ, 0xc0, !PT ;  /* 0x0000ff009dff7812 */ /* 0x000fe400078cc0ff */
[----:B------:R-:W-:Y:S02]  /*4730*/  F2FP.F16.F32.PACK_AB R82, R165, R82 ;  /* 0x00000052a552723e */ /* 0x000fe400000000ff */
[----:B------:R-:W-:Y:S01]  /*4740*/  FSEL R167, R72, RZ, P6 ;  /* 0x000000ff48a77208 */ /* 0x000fe20003000000 */
[----:B------:R-:W-:Y:S01]  /*4750*/  FMUL.FTZ R72, R73, UR13 ;  /* 0x0000000d49487c20 */ /* 0x000fe20008410000 */
[----:B------:R-:W-:Y:S02]  /*4760*/  LOP3.LUT P6, RZ, R94, 0xff0000, RZ, 0xc0, !PT ;  /* 0x00ff00005eff7812 */ /* 0x000fe400078cc0ff */
[----:B------:R-:W-:-:S02]  /*4770*/  F2FP.F16.F32.PACK_AB R78, R167, R78 ;  /* 0x0000004ea74e723e */ /* 0x000fc400000000ff */
        /* <DEDUP_REMOVED lines=8> */
[C---:B------:R-:W-:Y:S01]  /*4800*/  FMUL.FTZ R74, R72.reuse, UR13 ;  /* 0x0000000d484a7c20 */ /* 0x040fe20008410000 */
[----:B------:R-:W-:Y:S01]  /*4810*/  F2FP.F16.F32.PACK_AB R73, R72, R73 ;  /* 0x000000494849723e */ /* 0x000fe200000000ff */
[----:B------:R-:W-:-:S03]  /*4820*/  FFMA.FTZ R72, R104, R84, R85 ;  /* 0x0000005468487223 */ /* 0x000fc60000010055 */
[----:B------:R-:W-:Y:S01]  /*4830*/  FSEL R91, R74, RZ, P6 ;  /* 0x000000ff4a5b7208 */ /* 0x000fe20003000000 */
[----:B------:R-:W-:Y:S01]  /*4840*/  FADD.FTZ R77, R105, -R72 ;  /* 0x80000048694d7221 */ /* 0x000fe20000010000 */
[----:B------:R-:W-:-:S04]  /*4850*/  LOP3.LUT P6, RZ, R156, 0xff000000, RZ, 0xc0, !PT ;  /* 0xff0000009cff7812 */ /* 0x000fc800078cc0ff */
[----:B------:R-:W-:Y:S02]  /*4860*/  FSEL R163, R74, RZ, P6 ;  /* 0x000000ff4aa37208 */ /* 0x000fe40003000000 */
[----:B------:R-:W-:Y:S01]  /*4870*/  F2FP.F16.F32.PACK_AB R74, R79, R76 ;  /* 0x0000004c4f4a723e */ /* 0x000fe200000000ff */
[----:B------:R-:W-:Y:S01]  /*4880*/  HADD2.F32 R79, -RZ, R8.H1_H1 ;  /* 0x30000008ff4f7230 */ /* 0x000fe20000004100 */
[----:B------:R-:W-:-:S04]  /*4890*/  LOP3.LUT P6, RZ, R94, 0xff00, RZ, 0xc0, !PT ;  /* 0x0000ff005eff7812 */ /* 0x000fc800078cc0ff */
        /* <DEDUP_REMOVED lines=14> */
[----:B------:R-:W-:Y:S02]  /*4980*/  LOP3.LUT P6, RZ, R156, 0xff, RZ, 0xc0, !PT ;  /* 0x000000ff9cff7812 */ /* 0x000fe400078cc0ff */
[----:B------:R-:W-:Y:S02]  /*4990*/  F2FP.F16.F32.PACK_AB R77, R163, R88 ;  /* 0x00000058a34d723e */ /* 0x000fe400000000ff */
[----:B------:R-:W-:Y:S02]  /*49a0*/  FSEL R76, R76, RZ, P6 ;  /* 0x000000ff4c4c7208 */ /* 0x000fe40003000000 */
[----:B------:R-:W-:Y:S02]  /*49b0*/  F2FP.F16.F32.PACK_AB R81, R91, R86 ;  /* 0x000000565b51723e */ /* 0x000fe400000000ff */
[----:B------:R-:W-:-:S02]  /*49c0*/  F2FP.F16.F32.PACK_AB R76, R89, R76 ;  /* 0x0000004c594c723e */ /* 0x000fc400000000ff */
[----:B------:R-:W-:Y:S01]  /*49d0*/  F2FP.F16.F32.PACK_AB R80, R87, R80 ;  /* 0x000000505750723e */ /* 0x000fe200000000ff */
[----:B------:R-:W-:Y:S06]  /*49e0*/  BRA `(.L_x_579) ;  /* 0x0000001c00ac7947 */ /* 0x000fec0003800000 */
.L_x_578:
[-CC-:B0-----:R-:W-:Y:S01]  /*49f0*/  FFMA.FTZ R77, R117, R84.reuse, R85.reuse ;  /* 0x00000054754d7223 */ /* 0x181fe20000010055 */
[----:B------:R-:W-:Y:S01]  /*4a00*/  HADD2.F32 R79, -RZ, R11.H0_H0 ;  /* 0x2000000bff4f7230 */ /* 0x000fe20000004100 */
[----:B------:R-:W-:Y:S01]  /*4a10*/  LOP3.LUT P6, RZ, R95, 0xff0000, RZ, 0xc0, !PT ;  /* 0x00ff00005fff7812 */ /* 0x000fe200078cc0ff */
[----:B------:R-:W-:Y:S01]  /*4a20*/  FFMA.FTZ R76, R130, R84, R85 ;  /* 0x00000054824c7223 */ /* 0x000fe20000010055 */
[----:B------:R-:W-:-:S04]  /*4a30*/  FADD.FTZ R77, R114, -R77 ;  /* 0x8000004d724d7221 */ /* 0x000fc80000010000 */
[----:B-----5:R-:W-:Y:S01]  /*4a40*/  FFMA.FTZ R77, R128, R77, R79 ;  /* 0x0000004d804d7223 */ /* 0x020fe2000001004f */
[----:B------:R-:W-:-:S03]  /*4a50*/  HADD2.F32 R79, -RZ, R11.H1_H1 ;  /* 0x3000000bff4f7230 */ /* 0x000fc60000004100 */
        /* <DEDUP_REMOVED lines=11> */
[----:B------:R-:W-:Y:S02]  /*4b10*/  FSEL R90, R77, RZ, P6 ;  /* 0x000000ff4d5a7208 */ /* 0x000fe40003000000 */
[----:B------:R-:W-:Y:S02]  /*4b20*/  ISETP.GE.U32.AND P6, PT, R156, RZ, PT ;  /* 0x000000ff9c00720c */ /* 0x000fe40003fc6070 */
[----:B------:R-:W-:Y:S02]  /*4b30*/  F2FP.F16.F32.PACK_AB R83, R90, R83 ;  /* 0x000000535a53723e */ /* 0x000fe400000000ff */
[----:B------:R-:W-:-:S04]  /*4b40*/  ISETP.GE.U32.AND.EX P6, PT, R157, 0x1000000, PT, P6 ;  /* 0x010000009d00780c */ /* 0x000fc80003fc6160 */
        /* <DEDUP_REMOVED lines=16> */
[----:B------:R-:W-:Y:S02]  /*4c50*/  FSEL R163, R77, RZ, P6 ;  /* 0x000000ff4da37208 */ /* 0x000fe40003000000 */
        /* <DEDUP_REMOVED lines=19> */
[C---:B------:R-:W-:Y:S02]  /*4d90*/  FSEL R88, R77.reuse, RZ, P6 ;  /* 0x000000ff4d587208 */ /* 0x040fe40003000000 */
[----:B------:R-:W-:Y:S02]  /*4da0*/  LOP3.LUT P6, RZ, R156, 0xff000000, RZ, 0xc0, !PT ;  /* 0xff0000009cff7812 */ /* 0x000fe400078cc0ff */
[----:B------:R-:W-:Y:S02]  /*4db0*/  F2FP.F16.F32.PACK_AB R81, R88, R81 ;  /* 0x000000515851723e */ /* 0x000fe400000000ff */
[----:B------:R-:W-:Y:S01]  /*4dc0*/  FSEL R91, R77, RZ, P6 ;  /* 0x000000ff4d5b7208 */ /* 0x000fe20003000000 */
[----:B------:R-:W-:Y:S01]  /*4dd0*/  FADD.FTZ R77, R105, -R76 ;  /* 0x8000004c694d7221 */ /* 0x000fe20000010000 */
[----:B------:R-:W-:-:S03]  /*4de0*/  LOP3.LUT P6, RZ, R94, 0xff00, RZ, 0xc0, !PT ;  /* 0x0000ff005eff7812 */ /* 0x000fc600078cc0ff */
        /* <DEDUP_REMOVED lines=8> */
[----:B------:R-:W-:Y:S01]  /*4e70*/  F2FP.F16.F32.PACK_AB R79, R167, R80 ;  /* 0x00000050a74f723e */ /* 0x000fe200000000ff */
[----:B------:R-:W-:Y:S01]  /*4e80*/  FMUL.FTZ R77, R77, UR13 ;  /* 0x0000000d4d4d7c20 */ /* 0x000fe20008410000 */
        /* <DEDUP_REMOVED lines=9> */
.L_x_577:
        /* <DEDUP_REMOVED lines=20> */
[----:B------:R-:W-:-:S03]  /*5060*/  F2FP.F16.F32.PACK_AB R75, R90, R75 ;  /* 0x0000004b5a4b723e */ /* 0x000fc600000000ff */
[----:B------:R-:W-:Y:S01]  /*5070*/  FSEL R162, R72, RZ, P6 ;  /* 0x000000ff48a27208 */ /* 0x000fe20003000000 */
[----:B------:R-:W-:Y:S01]  /*5080*/  FMUL.FTZ R74, R128, R73 ;  /* 0x00000049804a7220 */ /* 0x000fe20000410000 */
[----:B------:R-:W-:Y:S01]  /*5090*/  ISETP.GE.U32.AND P6, PT, R156, RZ, PT ;  /* 0x000000ff9c00720c */ /* 0x000fe20003fc6070 */
[----:B------:R-:W-:Y:S01]  /*50a0*/  FFMA.FTZ R73, R107, R84, R85 ;  /* 0x000000546b497223 */ /* 0x000fe20000010055 */
[----:B------:R-:W-:Y:S02]  /*50b0*/  F2FP.F16.F32.PACK_AB R83, R162, R83 ;  /* 0x00000053a253723e */ /* 0x000fe400000000ff */
[----:B------:R-:W-:Y:S01]  /*50c0*/  ISETP.GE.U32.AND.EX P6, PT, R157, 0x1000000, PT, P6 ;  /* 0x010000009d00780c */ /* 0x000fe20003fc6160 */
[----:B------:R-:W-:-:S03]  /*50d0*/  FADD.FTZ R73, R106, -R73 ;  /* 0x800000496a497221 */ /* 0x000fc60000010000 */
[----:B------:R-:W-:Y:S01]  /*50e0*/  FSEL R167, R72, RZ, P6 ;  /* 0x000000ff48a77208 */ /* 0x000fe20003000000 */
[----:B------:R-:W-:Y:S01]  /*50f0*/  FMUL.FTZ R72, R74, UR13 ;  /* 0x0000000d4a487c20 */ /* 0x000fe20008410000 */
[----:B------:R-:W-:Y:S01]  /*5100*/  LOP3.LUT P6, RZ, R95, 0xff, RZ, 0xc0, !PT ;  /* 0x000000ff5fff7812 */ /* 0x000fe200078cc0ff */
[----:B------:R-:W-:-:S03]  /*5110*/  FMUL.FTZ R73, R128, R73 ;  /* 0x0000004980497220 */ /* 0x000fc60000410000 */
[----:B------:R-:W-:Y:S02]  /*5120*/  FSEL R82, R72, RZ, P6 ;  /* 0x000000ff48527208 */ /* 0x000fe40003000000 */
[----:B------:R-:W-:-:S04]  /*5130*/  LOP3.LUT P6, RZ, R157, 0xff, RZ, 0xc0, !PT ;  /* 0x000000ff9dff7812 */ /* 0x000fc800078cc0ff */
[----:B------:R-:W-:Y:S01]  /*5140*/  FSEL R78, R72, RZ, P6 ;  /* 0x000000ff484e7208 */ /* 0x000fe20003000000 */
[----:B------:R-:W-:Y:S01]  /*5150*/  FFMA.FTZ R72, R112, R84, R85 ;  /* 0x0000005470487223 */ /* 0x000fe20000010055 */
[----:B------:R-:W-:-:S03]  /*5160*/  LOP3.LUT P6, RZ, R95, 0xff00, RZ, 0xc0, !PT ;  /* 0x0000ff005fff7812 */ /* 0x000fc600078cc0ff */
[----:B------:R-:W-:-:S04]  /*5170*/  FADD.FTZ R79, R115, -R72 ;  /* 0x80000048734f7221 */ /* 0x000fc80000010000 */
[----:B------:R-:W-:-:S04]  /*5180*/  FMUL.FTZ R79, R128, R79 ;  /* 0x0000004f804f7220 */ /* 0x000fc80000410000 */
[C---:B------:R-:W-:Y:S01]  /*5190*/  FMUL.FTZ R72, R79.reuse, UR13 ;  /* 0x0000000d4f487c20 */ /* 0x040fe20008410000 */
[----:B------:R-:W-:Y:S01]  /*51a0*/  F2FP.F16.F32.PACK_AB R74, R79, R74 ;  /* 0x0000004a4f4a723e */ /* 0x000fe200000000ff */
[----:B------:R-:W-:-:S03]  /*51b0*/  FFMA.FTZ R79, R103, R84, R85 ;  /* 0x00000054674f7223 */ /* 0x000fc60000010055 */
[----:B------:R-:W-:Y:S01]  /*51c0*/  FSEL R163, R72, RZ, P6 ;  /* 0x000000ff48a37208 */ /* 0x000fe20003000000 */
[----:B------:R-:W-:Y:S01]  /*51d0*/  FADD.FTZ R79, R102, -R79 ;  /* 0x8000004f664f7221 */ /* 0x000fe20000010000 */
        /* <DEDUP_REMOVED lines=28> */
[----:B------:R-:W-:Y:S02]  /*53a0*/  LOP3.LUT P6, RZ, R94, 0xff, RZ, 0xc0, !PT ;  /* 0x000000ff5eff7812 */ /* 0x000fe400078cc0ff */
[----:B------:R-:W-:Y:S01]  /*53b0*/  F2FP.F16.F32.PACK_AB R79, R167, R80 ;  /* 0x00000050a74f723e */ /* 0x000fe200000000ff */
[----:B------:R-:W-:Y:S01]  /*53c0*/  FMUL.FTZ R76, R72, UR13 ;  /* 0x0000000d484c7c20 */ /* 0x000fe20008410000 */
[----:B------:R-:W-:Y:S02]  /*53d0*/  F2FP.F16.F32.PACK_AB R72, R77, R72 ;  /* 0x000000484d48723e */ /* 0x000fe400000000ff */
[----:B------:R-:W-:Y:S02]  /*53e0*/  F2FP.F16.F32.PACK_AB R77, R91, R86 ;  /* 0x000000565b4d723e */ /* 0x000fe400000000ff */
[----:B------:R-:W-:-:S02]  /*53f0*/  FSEL R80, R76, RZ, P6 ;  /* 0x000000ff4c507208 */ /* 0x000fc40003000000 */
[----:B------:R-:W-:Y:S02]  /*5400*/  LOP3.LUT P6, RZ, R156, 0xff, RZ, 0xc0, !PT ;  /* 0x000000ff9cff7812 */ /* 0x000fe400078cc0ff */
[----:B------:R-:W-:Y:S02]  /*5410*/  F2FP.F16.F32.PACK_AB R80, R87, R80 ;  /* 0x000000505750723e */ /* 0x000fe400000000ff */
[----:B------:R-:W-:-:S04]  /*5420*/  FSEL R76, R76, RZ, P6 ;  /* 0x000000ff4c4c7208 */ /* 0x000fc80003000000 */
[----:B------:R-:W-:Y:S01]  /*5430*/  F2FP.F16.F32.PACK_AB R76, R89, R76 ;  /* 0x0000004c594c723e */ /* 0x000fe200000000ff */
[----:B------:R-:W-:Y:S06]  /*5440*/  BRA `(.L_x_579) ;  /* 0x0000001400147947 */ /* 0x000fec0003800000 */
.L_x_580:
        /* <DEDUP_REMOVED lines=75> */
.L_x_576:
        /* <DEDUP_REMOVED lines=11> */
[----:B------:R-:W-:Y:S02]  /*59b0*/  FADD.FTZ R73, R129, -R72 ;  /* 0x8000004881497221 */ /* 0x000fe40000010000 */
[----:B------:R-:W-:Y:S02]  /*59c0*/  ISETP.GE.U32.AND.EX P6, PT, R95, 0x1000000, PT, P6 ;  /* 0x010000005f00780c */ /* 0x000fe40003fc6160 */
[----:B-----5:R-:W-:Y:S01]  /*59d0*/  FFMA.FTZ R164, R128, R73, R75 ;  /* 0x0000004980a47223 */ /* 0x020fe2000001004b */
[----:B------:R-:W-:Y:S01]  /*59e0*/  FFMA.FTZ R73, R117, R84, R85 ;  /* 0x0000005475497223 */ /* 0x000fe20000010055 */
[----:B------:R-:W-:-:S02]  /*59f0*/  HADD2.F32 R75, -RZ, R11.H0_H0 ;  /* 0x2000000bff4b7230 */ /* 0x000fc40000004100 */
[----:B------:R-:W-:Y:S01]  /*5a00*/  FMUL.FTZ R72, R164, UR13 ;  /* 0x0000000da4487c20 */ /* 0x000fe20008410000 */
[----:B------:R-:W-:-:S04]  /*5a10*/  FADD.FTZ R73, R114, -R73 ;  /* 0x8000004972497221 */ /* 0x000fc80000010000 */
[----:B------:R-:W-:Y:S01]  /*5a20*/  FFMA.FTZ R87, R128, R73, R75 ;  /* 0x0000004980577223 */ /* 0x000fe2000001004b */
[----:B------:R-:W-:Y:S01]  /*5a30*/  FFMA.FTZ R73, R111, R84, R85 ;  /* 0x000000546f497223 */ /* 0x000fe20000010055 */
[----:B------:R-:W-:Y:S01]  /*5a40*/  HADD2.F32 R75, -RZ, R10.H0_H0 ;  /* 0x2000000aff4b7230 */ /* 0x000fe20000004100 */
[----:B------:R-:W-:Y:S01]  /*5a50*/  FSEL R165, R72, RZ, P6 ;  /* 0x000000ff48a57208 */ /* 0x000fe20003000000 */
[----:B------:R-:W-:Y:S01]  /*5a60*/  FMUL.FTZ R72, R87, UR13 ;  /* 0x0000000d57487c20 */ /* 0x000fe20008410000 */
[----:B------:R-:W-:Y:S01]  /*5a70*/  FADD.FTZ R73, R110, -R73 ;  /* 0x800000496e497221 */ /* 0x000fe20000010000 */
[----:B------:R-:W-:-:S03]  /*5a80*/  LOP3.LUT P6, RZ, R95, 0xff0000, RZ, 0xc0, !PT ;  /* 0x00ff00005fff7812 */ /* 0x000fc600078cc0ff */
[----:B------:R-:W-:Y:S01]  /*5a90*/  FFMA.FTZ R88, R128, R73, R75 ;  /* 0x0000004980587223 */ /* 0x000fe2000001004b */
[----:B------:R-:W-:Y:S01]  /*5aa0*/  FSEL R162, R72, RZ, P6 ;  /* 0x000000ff48a27208 */ /* 0x000fe20003000000 */
[----:B------:R-:W-:Y:S01]  /*5ab0*/  HADD2.F32 R75, -RZ, R10.H1_H1 ;  /* 0x3000000aff4b7230 */ /* 0x000fe20000004100 */
[----:B------:R-:W-:Y:S01]  /*5ac0*/  LOP3.LUT P6, RZ, R95, 0xff, RZ, 0xc0, !PT ;  /* 0x000000ff5fff7812 */ /* 0x000fe200078cc0ff */
[----:B------:R-:W-:-:S05]  /*5ad0*/  FMUL.FTZ R72, R88, UR13 ;  /* 0x0000000d58487c20 */ /* 0x000fca0008410000 */
        /* <DEDUP_REMOVED lines=25> */
[----:B------:R-:W-:Y:S01]  /*5c70*/  LOP3.LUT P6, RZ, R94, 0xff, RZ, 0xc0, !PT ;  /* 0x000000ff5eff7812 */ /* 0x000fe200078cc0ff */
[----:B------:R-:W-:Y:S02]  /*5c80*/  HADD2.F32 R75, -RZ, R8.H1_H1 ;  /* 0x30000008ff4b7230 */ /* 0x000fe40000004100 */
[----:B------:R-:W-:-:S05]  /*5c90*/  FMUL.FTZ R73, R72, UR13 ;  /* 0x0000000d48497c20 */ /* 0x000fca0008410000 */
[----:B------:R-:W-:Y:S01]  /*5ca0*/  FSEL R80, R73, RZ, P6 ;  /* 0x000000ff49507208 */ /* 0x000fe20003000000 */
[----:B------:R-:W-:Y:S01]  /*5cb0*/  FADD.FTZ R73, R105, -R74 ;  /* 0x8000004a69497221 */ /* 0x000fe20000010000 */
[----:B------:R-:W-:Y:S02]  /*5cc0*/  LOP3.LUT P6, RZ, R94, 0xff00, RZ, 0xc0, !PT ;  /* 0x0000ff005eff7812 */ /* 0x000fe400078cc0ff */
[----:B------:R-:W-:Y:S01]  /*5cd0*/  F2FP.F16.F32.PACK_AB R74, R91, R88 ;  /* 0x000000585b4a723e */ /* 0x000fe200000000ff */
[----:B------:R-:W-:Y:S01]  /*5ce0*/  FFMA.FTZ R81, R128, R73, R75 ;  /* 0x0000004980517223 */ /* 0x000fe2000001004b */
        /* <DEDUP_REMOVED lines=10> */
.L_x_582:
        /* <DEDUP_REMOVED lines=58> */
[----:B------:R-:W-:Y:S02]  /*6130*/  FSEL R80, R81, RZ, P6 ;  /* 0x000000ff51507208 */ /* 0x000fe40003000000 */
[----:B------:R-:W-:Y:S02]  /*6140*/  F2FP.F16.F32.PACK_AB R81, R89, R86 ;  /* 0x000000565951723e */ /* 0x000fe400000000ff */
[----:B------:R-:W-:Y:S01]  /*6150*/  F2FP.F16.F32.PACK_AB R80, R87, R80 ;  /* 0x000000505750723e */ /* 0x000fe200000000ff */
[----:B------:R-:W-:Y:S06]  /*6160*/  BRA `(.L_x_579) ;  /* 0x0000000400cc7947 */ /* 0x000fec0003800000 */
.L_x_581:
        /* <DEDUP_REMOVED lines=51> */
[----:B------:R-:W-:Y:S01]  /*64a0*/  F2FP.F16.F32.PACK_AB R74, R91, R88 ;  /* 0x000000585b4a723e */ /* 0x000fe200000000ff */
[----:B------:R-:W-:-:S04]  /*64b0*/  FMUL.FTZ R81, R128, R73 ;  /* 0x0000004980517220 */ /* 0x000fc80000410000 */
        /* <DEDUP_REMOVED lines=9> */
.L_x_583:
        /* <DEDUP_REMOVED lines=51> */
[----:B------:R-:W-:Y:S02]  /*6880*/  F2FP.F16.F32.PACK_AB R81, R89, R86 ;  /* 0x000000565951723e */ /* 0x000fe400000000ff */
[----:B------:R-:W-:-:S07]  /*6890*/  F2FP.F16.F32.PACK_AB R80, R87, R80 ;  /* 0x000000505750723e */ /* 0x000fce00000000ff */
.L_x_579:
        /* <DEDUP_REMOVED lines=10> */
.L_x_575:
[----:B------:R-:W-:Y:S05]  /*6940*/  BSYNC.RECONVERGENT B0 ;  /* 0x0000000000007941 */ /* 0x000fea0003800200 */
.L_x_574:
        /* <DEDUP_REMOVED lines=12> */
[----:B0--3--:R-:W-:Y:S01]  /*6a10*/  FFMA.FTZ R73, R135, R84, R85 ;  /* 0x0000005487497223 */ /* 0x009fe20000010055 */
[----:B------:R-:W-:Y:S01]  /*6a20*/  HADD2.F32 R75, -RZ, R7.H0_H0 ;  /* 0x20000007ff4b7230 */ /* 0x000fe20000004100 */
[----:B------:R-:W-:Y:S02]  /*6a30*/  LOP3.LUT P6, RZ, R97, 0xff0000, RZ, 0xc0, !PT ;  /* 0x00ff000061ff7812 */ /* 0x000fe400078cc0ff */
        /* <DEDUP_REMOVED lines=19> */
[----:B------:R-:W-:-:S03]  /*6b70*/  HADD2.F32 R75, -RZ, R6.H1_H1 ;  /* 0x30000006ff4b7230 */ /* 0x000fc60000004100 */
        /* <DEDUP_REMOVED lines=12> */
[--C-:B------:R-:W-:Y:S02]  /*6c40*/  HADD2.F32 R75, -RZ, R5.reuse.H0_H0 ;  /* 0x20000005ff4b7230 */ /* 0x100fe40000004100 */
[C---:B------:R-:W-:Y:S01]  /*6c50*/  FMUL.FTZ R72, R83.reuse, UR13 ;  /* 0x0000000d53487c20 */ /* 0x040fe20008410000 */
[----:B------:R-:W-:Y:S01]  /*6c60*/  FADD.FTZ R73, R120, -R73 ;  /* 0x8000004978497221 */ /* 0x000fe20000010000 */
[----:B------:R-:W-:Y:S02]  /*6c70*/  F2FP.F16.F32.PACK_AB R74, R83, R74 ;  /* 0x0000004a534a723e */ /* 0x000fe400000000ff */
[----:B------:R-:W-:Y:S01]  /*6c80*/  F2FP.F16.F32.PACK_AB R83, R167, R162 ;  /* 0x000000a2a753723e */ /* 0x000fe200000000ff */
[----:B------:R-:W-:Y:S01]  /*6c90*/  FFMA.FTZ R78, R128, R73, R75 ;  /* 0x00000049804e7223 */ /* 0x000fe2000001004b */
[----:B------:R-:W-:Y:S01]  /*6ca0*/  FSEL R91, R72, RZ, P6 ;  /* 0x000000ff485b7208 */ /* 0x000fe20003000000 */
[----:B------:R-:W-:Y:S01]  /*6cb0*/  HADD2.F32 R75, -RZ, R5.H1_H1 ;  /* 0x30000005ff4b7230 */ /* 0x000fe20000004100 */
[----:B------:R-:W-:-:S02]  /*6cc0*/  LOP3.LUT P6, RZ, R159, 0xff00, RZ, 0xc0, !PT ;  /* 0x0000ff009fff7812 */ /* 0x000fc400078cc0ff */
[----:B------:R-:W-:Y:S02]  /*6cd0*/  F2FP.F16.F32.PACK_AB R82, R91, R82 ;  /* 0x000000525b52723e */ /* 0x000fe400000000ff */
        /* <DEDUP_REMOVED lines=13> */
[----:B------:R-:W-:Y:S02]  /*6db0*/  LOP3.LUT P6, RZ, R158, 0xff000000, RZ, 0xc0, !PT ;  /* 0xff0000009eff7812 */ /* 0x000fe400078cc0ff */
[----:B------:R-:W-:Y:S02]  /*6dc0*/  F2FP.F16.F32.PACK_AB R81, R88, R81 ;  /* 0x000000515851723e */ /* 0x000fe400000000ff */
[----:B------:R-:W-:Y:S01]  /*6dd0*/  FSEL R89, R72, RZ, P6 ;  /* 0x000000ff48597208 */ /* 0x000fe20003000000 */
[-CC-:B------:R-:W-:Y:S01]  /*6de0*/  FFMA.FTZ R72, R118, R84.reuse, R85.reuse ;  /* 0x0000005476487223 */ /* 0x180fe20000010055 */
[----:B------:R-:W-:Y:S01]  /*6df0*/  FFMA.FTZ R85, R113, R84, R85 ;  /* 0x0000005471557223 */ /* 0x000fe20000010055 */
[----:B------:R-:W-:Y:S02]  /*6e00*/  LOP3.LUT P6, RZ, R96, 0xff00, RZ, 0xc0, !PT ;  /* 0x0000ff0060ff7812 */ /* 0x000fe400078cc0ff */
[----:B------:R-:W-:Y:S01]  /*6e10*/  FADD.FTZ R73, R119, -R72 ;  /* 0x8000004877497221 */ /* 0x000fe20000010000 */
[----:B------:R-:W-:-:S02]  /*6e20*/  HADD2.F32 R72, -RZ, R4.H0_H0 ;  /* 0x20000004ff487230 */ /* 0x000fc40000004100 */
[----:B------:R-:W-:Y:S01]  /*6e30*/  FADD.FTZ R85, R116, -R85 ;  /* 0x8000005574557221 */ /* 0x000fe20000010000 */
[C---:B------:R-:W-:Y:S01]  /*6e40*/  FFMA.FTZ R77, R128.reuse, R73, R75 ;  /* 0x00000049804d7223 */ /* 0x040fe2000001004b */
[----:B------:R-:W-:Y:S02]  /*6e50*/  F2FP.F16.F32.PACK_AB R75, R165, R76 ;  /* 0x0000004ca54b723e */ /* 0x000fe400000000ff */
[----:B------:R-:W-:Y:S01]  /*6e60*/  FFMA.FTZ R72, R128, R85, R72 ;  /* 0x0000005580487223 */ /* 0x000fe20000010048 */
[----:B------:R-:W-:-:S05]  /*6e70*/  FMUL.FTZ R73, R77, UR13 ;  /* 0x0000000d4d497c20 */ /* 0x000fca0008410000 */
        /* <DEDUP_REMOVED lines=9> */
[----:B------:R-:W-:Y:S02]  /*6f10*/  FSEL R76, R73, RZ, P6 ;  /* 0x000000ff494c7208 */ /* 0x000fe40003000000 */
[----:B------:R-:W-:Y:S02]  /*6f20*/  F2FP.F16.F32.PACK_AB R73, R79, R78 ;  /* 0x0000004e4f49723e */ /* 0x000fe400000000ff */
[----:B------:R-:W-:Y:S02]  /*6f30*/  F2FP.F16.F32.PACK_AB R79, R169, R164 ;  /* 0x000000a4a94f723e */ /* 0x000fe400000000ff */
[----:B------:R-:W-:Y:S02]  /*6f40*/  F2FP.F16.F32.PACK_AB R78, R163, R90 ;  /* 0x0000005aa34e723e */ /* 0x000fe400000000ff */
[----:B------:R-:W-:Y:S02]  /*6f50*/  F2FP.F16.F32.PACK_AB R76, R87, R76 ;  /* 0x0000004c574c723e */ /* 0x000fe400000000ff */
[----:B------:R-:W-:Y:S01]  /*6f60*/  F2FP.F16.F32.PACK_AB R80, R85, R80 ;  /* 0x000000505550723e */ /* 0x000fe200000000ff */
[----:B------:R-:W-:Y:S06]  /*6f70*/  BRA `(.L_x_589) ;  /* 0x0000001c00ac7947 */ /* 0x000fec0003800000 */
.L_x_588:
[-CC-:B0--3--:R-:W-:Y:S01]  /*6f80*/  FFMA.FTZ R77, R135, R84.reuse, R85.reuse ;  /* 0x00000054874d7223 */ /* 0x189fe20000010055 */
        /* <DEDUP_REMOVED lines=66> */
[----:B------:R-:W-:-:S03]  /*73b0*/  F2FP.F16.F32.PACK_AB R79, R167, R90 ;  /* 0x0000005aa74f723e */ /* 0x000fc600000000ff */
        /* <DEDUP_REMOVED lines=15> */
.L_x_587:
[----:B0--3--:R-:W0:Y:S02]  /*74b0*/  LDC.64 R76, c[0x0][0x478] ;  /* 0x00011e00ff4c7b82 */ /* 0x009e240000000a00 */
[----:B0-----:R-:W-:-:S04]  /*74c0*/  ISETP.NE.U32.AND P5, PT, R76, RZ, PT ;  /* 0x000000ff4c00720c */ /* 0x001fc80003fa5070 */
[----:B------:R-:W-:-:S13]  /*74d0*/  ISETP.NE.AND.EX P5, PT, R77, RZ, PT, P5 ;  /* 0x000000ff4d00720c */ /* 0x000fda0003fa5350 */
[----:B------:R-:W-:Y:S05]  /*74e0*/  @!P5 BRA `(.L_x_590) ;  /* 0x00000004003cd947 */ /* 0x000fea0003800000 */
[-CC-:B------:R-:W-:Y:S01]  /*74f0*/  FFMA.FTZ R72, R138, R84.reuse, R85.reuse ;  /* 0x000000548a487223 */ /* 0x180fe20000010055 */
[----:B------:R-:W-:Y:S01]  /*7500*/  ISETP.GE.U32.AND P6, PT, R96, RZ, PT ;  /* 0x000000ff6000720c */ /* 0x000fe20003fc6070 */
[-C--:B------:R-:W-:Y:S02]  /*7510*/  FFMA.FTZ R77, R121, R84.reuse, R85 ;  /* 0x00000054794d7223 */ /* 0x080fe40000010055 */
[----:B------:R-:W-:Y:S01]  /*7520*/  FADD.FTZ R73, R137, -R72 ;  /* 0x8000004889497221 */ /* 0x000fe20000010000 */
[----:B------:R-:W-:Y:S01]  /*7530*/  ISETP.GE.U32.AND.EX P6, PT, R97, 0x1000000, PT, P6 ;  /* 0x010000006100780c */ /* 0x000fe20003fc6160 */
[----:B------:R-:W-:Y:S02]  /*7540*/  FADD.FTZ R77, R120, -R77 ;  /* 0x8000004d784d7221 */ /* 0x000fe40000010000 */
[C---:B-----5:R-:W-:Y:S01]  /*7550*/  FMUL.FTZ R76, R128.reuse, R73 ;  /* 0x00000049804c7220 */ /* 0x060fe20000410000 */
[----:B------:R-:W-:Y:S01]  /*7560*/  FFMA.FTZ R73, R135, R84, R85 ;  /* 0x0000005487497223 */ /* 0x000fe20000010055 */
[----:B------:R-:W-:-:S02]  /*7570*/  FMUL.FTZ R78, R128, R77 ;  /* 0x0000004d804e7220 */ /* 0x000fc40000410000 */
[----:B------:R-:W-:Y:S01]  /*7580*/  FMUL.FTZ R72, R76, UR13 ;  /* 0x0000000d4c487c20 */ /* 0x000fe20008410000 */
[----:B------:R-:W-:-:S04]  /*7590*/  FADD.FTZ R73, R136, -R73 ;  /* 0x8000004988497221 */ /* 0x000fc80000010000 */
        /* <DEDUP_REMOVED lines=10> */
[----:B------:R-:W-:Y:S02]  /*7640*/  F2FP.F16.F32.PACK_AB R75, R76, R75 ;  /* 0x0000004b4c4b723e */ /* 0x000fe400000000ff */
[----:B------:R-:W-:Y:S02]  /*7650*/  FSEL R83, R72, RZ, P6 ;  /* 0x000000ff48537208 */ /* 0x000fe40003000000 */
[----:B------:R-:W-:Y:S02]  /*7660*/  LOP3.LUT P6, RZ, R159, 0xff0000, RZ, 0xc0, !PT ;  /* 0x00ff00009fff7812 */ /* 0x000fe400078cc0ff */
[----:B------:R-:W-:-:S02]  /*7670*/  F2FP.F16.F32.PACK_AB R83, R164, R83 ;  /* 0x00000053a453723e */ /* 0x000fc400000000ff */
        /* <DEDUP_REMOVED lines=12> */
[C---:B------:R-:W-:Y:S02]  /*7740*/  FSEL R163, R72.reuse, RZ, P6 ;  /* 0x000000ff48a37208 */ /* 0x040fe40003000000 */
[----:B------:R-:W-:Y:S02]  /*7750*/  LOP3.LUT P6, RZ, R159, 0xff00, RZ, 0xc0, !PT ;  /* 0x0000ff009fff7812 */ /* 0x000fe400078cc0ff */
        /* <DEDUP_REMOVED lines=40> */
.L_x_590:
        /* <DEDUP_REMOVED lines=68> */
[----:B------:R-:W-:Y:S02]  /*7e20*/  F2FP.F16.F32.PACK_AB R77, R91, R86 ;  /* 0x000000565b4d723e */ /* 0x000fe400000000ff */
[----:B------:R-:W-:Y:S02]  /*7e30*/  FSEL R80, R85, RZ, P6 ;  /* 0x000000ff55507208 */ /* 0x000fe40003000000 */
[----:B------:R-:W-:Y:S02]  /*7e40*/  LOP3.LUT P6, RZ, R158, 0xff, RZ, 0xc0, !PT ;  /* 0x000000ff9eff7812 */ /* 0x000fe400078cc0ff */
[----:B------:R-:W-:-:S02]  /*7e50*/  F2FP.F16.F32.PACK_AB R80, R87, R80 ;  /* 0x000000505750723e */ /* 0x000fc400000000ff */
[----:B------:R-:W-:-:S04]  /*7e60*/  FSEL R76, R85, RZ, P6 ;  /* 0x000000ff554c7208 */ /* 0x000fc80003000000 */
[----:B------:R-:W-:Y:S01]  /*7e70*/  F2FP.F16.F32.PACK_AB R76, R89, R76 ;  /* 0x0000004c594c723e */ /* 0x000fe200000000ff */
[----:B------:R-:W-:Y:S06]  /*7e80*/  BRA `(.L_x_589) ;  /* 0x0000000c00e87947 */ /* 0x000fec0003800000 */
.L_x_586:
[----:B------:R-:W-:-:S04]  /*7e90*/  UISETP.NE.U32.AND UP0, UPT, UR14, URZ, UPT ;  /* 0x000000ff0e00728c */ /* 0x000fc8000bf05070 */
[----:B------:R-:W-:-:S09]  /*7ea0*/  UISETP.NE.AND.EX UP0, UPT, UR15, URZ, UPT, UP0 ;  /* 0x000000ff0f00728c */ /* 0x000fd2000bf05300 */
[----:B------:R-:W-:Y:S05]  /*7eb0*/  BRA.U !UP0, `(.L_x_591) ;  /* 0x0000000908107547 */ /* 0x000fea000b800000 */
[----:B0--3--:R-:W0:Y:S02]  /*7ec0*/  LDC.64 R80, c[0x0][0x478] ;  /* 0x00011e00ff507b82 */ /* 0x009e240000000a00 */
[----:B0-----:R-:W-:-:S04]  /*7ed0*/  ISETP.NE.U32.AND P5, PT, R80, RZ, PT ;  /* 0x000000ff5000720c */ /* 0x001fc80003fa5070 */
[----:B------:R-:W-:-:S13]  /*7ee0*/  ISETP.NE.AND.EX P5, PT, R81, RZ, PT, P5 ;  /* 0x000000ff5100720c */ /* 0x000fda0003fa5350 */
[----:B------:R-:W-:Y:S05]  /*7ef0*/  @!P5 BRA `(.L_x_592) ;  /* 0x000000040008d947 */ /* 0x000fea0003800000 */
[-C--:B------:R-:W-:Y:S01]  /*7f00*/  FFMA.FTZ R72, R138, R84.reuse, R85 ;  /* 0x000000548a487223 */ /* 0x080fe20000010055 */
[--C-:B------:R-:W-:Y:S01]  /*7f10*/  HADD2.F32 R75, -RZ, R7.reuse.H1_H1 ;  /* 0x30000007ff4b7230 */ /* 0x100fe20000004100 */
[----:B------:R-:W-:Y:S02]  /*7f20*/  ISETP.GE.U32.AND P6, PT, R96, RZ, PT ;  /* 0x000000ff6000720c */ /* 0x000fe40003fc6070 */
        /* <DEDUP_REMOVED lines=26> */
[C---:B------:R-:W-:Y:S01]  /*80d0*/  FMUL.FTZ R72, R89.reuse, UR13 ;  /* 0x0000000d59487c20 */ /* 0x040fe20008410000 */
[----:B------:R-:W-:Y:S01]  /*80e0*/  FADD.FTZ R73, R120, -R73 ;  /* 0x8000004978497221 */ /* 0x000fe20000010000 */
[----:B------:R-:W-:-:S03]  /*80f0*/  F2FP.F16.F32.PACK_AB R74, R89, R74 ;  /* 0x0000004a594a723e */ /* 0x000fc600000000ff */
        /* <DEDUP_REMOVED lines=10> */
[-CC-:B------:R-:W-:Y:S01]  /*81a0*/  FFMA.FTZ R73, R113, R84.reuse, R85.reuse ;  /* 0x0000005471497223 */ /* 0x180fe20000010055 */
[----:B------:R-:W-:Y:S02]  /*81b0*/  HADD2.F32 R75, -RZ, R4.H0_H0 ;  /* 0x20000004ff4b7230 */ /* 0x000fe40000004100 */
[----:B------:R-:W-:Y:S01]  /*81c0*/  FFMA.FTZ R84, R118, R84, R85 ;  /* 0x0000005476547223 */ /* 0x000fe20000010055 */
        /* <DEDUP_REMOVED lines=9> */
[----:B------:R-:W-:-:S03]  /*8260*/  LOP3.LUT P6, RZ, R96, 0xff00, RZ, 0xc0, !PT ;  /* 0x0000ff0060ff7812 */ /* 0x000fc600078cc0ff */
        /* <DEDUP_REMOVED lines=11> */
.L_x_592:
        /* <DEDUP_REMOVED lines=49> */
[----:B------:R-:W-:-:S03]  /*8630*/  LOP3.LUT P6, RZ, R96, 0xff00, RZ, 0xc0, !PT ;  /* 0x0000ff0060ff7812 */ /* 0x000fc600078cc0ff */
        /* <DEDUP_REMOVED lines=8> */
[----:B------:R-:W-:Y:S02]  /*86c0*/  FSEL R80, R81, RZ, P6 ;  /* 0x000000ff51507208 */ /* 0x000fe40003000000 */
[----:B------:R-:W-:Y:S02]  /*86d0*/  F2FP.F16.F32.PACK_AB R81, R89, R86 ;  /* 0x000000565951723e */ /* 0x000fe400000000ff */
[----:B------:R-:W-:Y:S01]  /*86e0*/  F2FP.F16.F32.PACK_AB R80, R87, R80 ;  /* 0x000000505750723e */ /* 0x000fe200000000ff */
[----:B------:R-:W-:Y:S06]  /*86f0*/  BRA `(.L_x_589) ;  /* 0x0000000400cc7947 */ /* 0x000fec0003800000 */
.L_x_591:
        /* <DEDUP_REMOVED lines=13> */
[----:B------:R-:W-:Y:S01]  /*87d0*/  FFMA.FTZ R73, R131, R84, R85 ;  /* 0x0000005483497223 */ /* 0x000fe20000010055 */
[----:B------:R-:W-:Y:S02]  /*87e0*/  FSEL R163, R72, RZ, P6 ;  /* 0x000000ff48a37208 */ /* 0x000fe40003000000 */
[----:B------:R-:W-:Y:S01]  /*87f0*/  FMUL.FTZ R72, R75, UR13 ;  /* 0x0000000d4b487c20 */ /* 0x000fe20008410000 */
[----:B------:R-:W-:Y:S01]  /*8800*/  FADD.FTZ R73, R132, -R73 ;  /* 0x8000004984497221 */ /* 0x000fe20000010000 */
[----:B------:R-:W-:Y:S02]  /*8810*/  LOP3.LUT P6, RZ, R97, 0xff0000, RZ, 0xc0, !PT ;  /* 0x00ff000061ff7812 */ /* 0x000fe400078cc0ff */
[----:B------:R-:W-:Y:S01]  /*8820*/  F2FP.F16.F32.PACK_AB R75, R162, R75 ;  /* 0x0000004ba24b723e */ /* 0x000fe200000000ff */
[----:B------:R-:W-:Y:S01]  /*8830*/  FMUL.FTZ R74, R128, R73 ;  /* 0x00000049804a7220 */ /* 0x000fe20000410000 */
[----:B------:R-:W-:-:S02]  /*8840*/  FSEL R90, R72, RZ, P6 ;  /* 0x000000ff485a7208 */ /* 0x000fc40003000000 */
        /* <DEDUP_REMOVED lines=41> */
.L_x_593:
        /* <DEDUP_REMOVED lines=50> */
[----:B------:R-:W-:Y:S02]  /*8e00*/  F2FP.F16.F32.PACK_AB R81, R89, R86 ;  /* 0x000000565951723e */ /* 0x000fe400000000ff */
[----:B------:R-:W-:-:S04]  /*8e10*/  FSEL R80, R85, RZ, P6 ;  /* 0x000000ff55507208 */ /* 0x000fc80003000000 */
[----:B------:R-:W-:-:S07]  /*8e20*/  F2FP.F16.F32.PACK_AB R80, R87, R80 ;  /* 0x000000505750723e */ /* 0x000fce00000000ff */
.L_x_589:
        /* <DEDUP_REMOVED lines=9> */
.L_x_585:
[----:B------:R-:W-:Y:S05]  /*8ec0*/  BSYNC.RECONVERGENT B0 ;  /* 0x0000000000007941 */ /* 0x000fea0003800200 */
.L_x_584:
[----:B------:R-:W-:Y:S02]  /*8ed0*/  ISETP.NE.AND P4, PT, R153, RZ, PT ;  /* 0x000000ff9900720c */ /* 0x000fe40003f85270 */
[----:B------:R-:W-:-:S11]  /*8ee0*/  PLOP3.LUT P3, PT, P3, PT, PT, 0x8, 0x80 ;  /* 0x000000000080781c */ /* 0x000fd60001f6e170 */
[----:B------:R-:W-:Y:S05]  /*8ef0*/  @!P4 BRA `(.L_x_594) ;  /* 0xffffff7400a0c947 */ /* 0x000fea000383ffff */
.L_x_557:
        /* <DEDUP_REMOVED lines=30> */
.L_x_595:
        /* <DEDUP_REMOVED lines=10> */
.L_x_3792:


//--------------------- .text._ZN10layer_norm22ln_bwd_finalize_kernelINS_22Kernel_traits_finalizeILj6144E6__halfS2_S2_S2_fjLb0ELj1024ELj4ENS_18Kernel_traits_baseILj6144ES2_S2_S2_S2_fjLj1024EEEEELb0ELb1EEEvNS_9BwdParamsE --------------------------
	.section	.text._ZN10layer_norm22ln_bwd_finalize_kernelINS_22Kernel_traits_finalizeILj6144E6__halfS2_S2_S2_fjLb0ELj1024ELj4ENS_18Kernel_traits_baseILj6144ES2_S2_S2_S2_fjLj1024EEEEELb0ELb1EEEvNS_9BwdParamsE,"ax",@progbits
	.align	128
        .global         _ZN10layer_norm22ln_bwd_finalize_kernelINS_22Kernel_traits_finalizeILj6144E6__halfS2_S2_S2_fjLb0ELj1024ELj4ENS_18Kernel_traits_baseILj6144ES2_S2_S2_S2_fjLj1024EEEEELb0ELb1EEEvNS_9BwdParamsE
        .type           _ZN10layer_norm22ln_bwd_finalize_kernelINS_22Kernel_traits_finalizeILj6144E6__halfS2_S2_S2_fjLb0ELj1024ELj4ENS_18Kernel_traits_baseILj6144ES2_S2_S2_S2_fjLj1024EEEEELb0ELb1EEEvNS_9BwdParamsE,@function
        .size           _ZN10layer_norm22ln_bwd_finalize_kernelINS_22Kernel_traits_finalizeILj6144E6__halfS2_S2_S2_fjLb0ELj1024ELj4ENS_18Kernel_traits_baseILj6144ES2_S2_S2_S2_fjLj1024EEEEELb0ELb1EEEvNS_9BwdParamsE,(.L_x_3793 - _ZN10layer_norm22ln_bwd_finalize_kernelINS_22Kernel_traits_finalizeILj6144E6__halfS2_S2_S2_fjLb0ELj1024ELj4ENS_18Kernel_traits_baseILj6144ES2_S2_S2_S2_fjLj1024EEEEELb0ELb1EEEvNS_9BwdParamsE)
        .other          _ZN10layer_norm22ln_bwd_finalize_kernelINS_22Kernel_traits_finalizeILj6144E6__halfS2_S2_S2_fjLb0ELj1024ELj4ENS_18Kernel_traits_baseILj6144ES2_S2_S2_S2_fjLj1024EEEEELb0ELb1EEEvNS_9BwdParamsE,@"STO_CUDA_ENTRY STV_DEFAULT"
_ZN10layer_norm22ln_bwd_finalize_kernelINS_22Kernel_traits_finalizeILj6144E6__halfS2_S2_S2_fjLb0ELj1024ELj4ENS_18Kernel_traits_baseILj6144ES2_S2_S2_S2_fjLj1024EEEEELb0ELb1EEEvNS_9BwdParamsE:
.text._ZN10layer_norm22ln_bwd_finalize_kernelINS_22Kernel_traits_finalizeILj6144E6__halfS2_S2_S2_fjLb0ELj1024ELj4ENS_18Kernel_traits_baseILj6144ES2_S2_S2_S2_fjLj1024EEEEELb0ELb1EEEvNS_9BwdParamsE:
        /* <DEDUP_REMOVED lines=81> */
.L_x_600:
        /* <DEDUP_REMOVED lines=118> */
.L_x_599:
[----:B------:R-:W-:Y:S05]  /*0c70*/  BSYNC.RECONVERGENT B1 ;  /* 0x0000000000017941 */ /* 0x000fea0003800200 */
.L_x_598:
        /* <DEDUP_REMOVED lines=77> */
.L_x_602:
[----:B------:R-:W-:Y:S05]  /*1150*/  BSYNC.RECONVERGENT B1 ;  /* 0x0000000000017941 */ /* 0x000fea0003800200 */
.L_x_601:
        /* <DEDUP_REMOVED lines=38> */
.L_x_604:
[----:B------:R-:W-:Y:S05]  /*13c0*/  BSYNC.RECONVERGENT B1 ;  /* 0x0000000000017941 */ /* 0x000fea0003800200 */
.L_x_603:
        /* <DEDUP_REMOVED lines=8> */
.L_x_605:
        /* <DEDUP_REMOVED lines=10> */
.L_x_597:
[----:B------:R-:W-:Y:S05]  /*14f0*/  BSYNC.RECONVERGENT B0 ;  /* 0x0000000000007941 */ /* 0x000fea0003800200 */
.L_x_596:
        /* <DEDUP_REMOVED lines=57> */
.L_x_606:
        /* <DEDUP_REMOVED lines=15> */
.L_x_3793:


//--------------------- .text._ZN10layer_norm40ln_parallel_residual_bwd_finalize_kernelINS_22Kernel_traits_finalizeILj6144E6__halfS2_S2_S2_fjLb0ELj1024ELj4ENS_18Kernel_traits_baseILj6144ES2_S2_S2_S2_fjLj1024EEEEELb1EEEvNS_9BwdParamsE --------------------------
	.section	.text._ZN10layer_norm40ln_parallel_residual_bwd_finalize_kernelINS_22Kernel_traits_finalizeILj6144E6__halfS2_S2_S2_fjLb0ELj1024ELj4ENS_18Kernel_traits_baseILj6144ES2_S2_S2_S2_fjLj1024EEEEELb1EEEvNS_9BwdParamsE,"ax",@progbits
	.align	128
        .global         _ZN10layer_norm40ln_parallel_residual_bwd_finalize_kernelINS_22Kernel_traits_finalizeILj6144E6__halfS2_S2_S2_fjLb0ELj1024ELj4ENS_18Kernel_traits_baseILj6144ES2_S2_S2_S2_fjLj1024EEEEELb1EEEvNS_9BwdParamsE
        .type           _ZN10layer_norm40ln_parallel_residual_bwd_finalize_kernelINS_22Kernel_traits_finalizeILj6144E6__halfS2_S2_S2_fjLb0ELj1024ELj4ENS_18Kernel_traits_baseILj6144ES2_S2_S2_S2_fjLj1024EEEEELb1EEEvNS_9BwdParamsE,@function
        .size           _ZN10layer_norm40ln_parallel_residual_bwd_finalize_kernelINS_22Kernel_traits_finalizeILj6144E6__halfS2_S2_S2_fjLb0ELj1024ELj4ENS_18Kernel_traits_baseILj6144ES2_S2_S2_S2_fjLj1024EEEEELb1EEEvNS_9BwdParamsE,(.L_x_3794 - _ZN10layer_norm40ln_parallel_residual_bwd_finalize_kernelINS_22Kernel_traits_finalizeILj6144E6__halfS2_S2_S2_fjLb0ELj1024ELj4ENS_18Kernel_traits_baseILj6144ES2_S2_S2_S2_fjLj1024EEEEELb1EEEvNS_9BwdParamsE)
        .other          _ZN10layer_norm40ln_parallel_residual_bwd_finalize_kernelINS_22Kernel_traits_finalizeILj6144E6__halfS2_S2_S2_fjLb0ELj1024ELj4ENS_18Kernel_traits_baseILj6144ES2_S2_S2_S2_fjLj1024EEEEELb1EEEvNS_9BwdParamsE,@"STO_CUDA_ENTRY STV_DEFAULT"
_ZN10layer_norm40ln_parallel_residual_bwd_finalize_kernelINS_22Kernel_traits_finalizeILj6144E6__halfS2_S2_S2_fjLb0ELj1024ELj4ENS_18Kernel_traits_baseILj6144ES2_S2_S2_S2_fjLj1024EEEEELb1EEEvNS_9BwdParamsE:
.text._ZN10layer_norm40ln_parallel_residual_bwd_finalize_kernelINS_22Kernel_traits_finalizeILj6144E6__halfS2_S2_S2_fjLb0ELj1024ELj4ENS_18Kernel_traits_baseILj6144ES2_S2_S2_S2_fjLj1024EEEEELb1EEEvNS_9BwdParamsE:
        /* <DEDUP_REMOVED lines=60> */
.L_x_611:
        /* <DEDUP_REMOVED lines=112> */
.L_x_610:
[----:B------:R-:W-:Y:S05]  /*0ac0*/  BSYNC.RECONVERGENT B1 ;  /* 0x0000000000017941 */ /* 0x000fea0003800200 */
.L_x_609:
        /* <DEDUP_REMOVED lines=66> */
.L_x_613:
[----:B------:R-:W-:Y:S05]  /*0ef0*/  BSYNC.RECONVERGENT B1 ;  /* 0x0000000000017941 */ /* 0x000fea0003800200 */
.L_x_612:
        /* <DEDUP_REMOVED lines=37> */
.L_x_615:
[----:B------:R-:W-:Y:S05]  /*1150*/  BSYNC.RECONVERGENT B1 ;  /* 0x0000000000017941 */ /* 0x000fea0003800200 */
.L_x_614:
        /* <DEDUP_REMOVED lines=19> */
.L_x_608:
[----:B------:R-:W-:Y:S05]  /*1290*/  BSYNC.RECONVERGENT B0 ;  /* 0x0000000000007941 */ /* 0x000fea0003800200 */
.L_x_607:
        /* <DEDUP_REMOVED lines=92> */
.L_x_616:
        /* <DEDUP_REMOVED lines=10> */
.L_x_3794:


//--------------------- .text._ZN10layer_norm31ln_parallel_residual_bwd_kernelINS_13Kernel_traitsI6__halfS2_S2_S2_fjLj6144ELj1ELj1ELj8ELj16ENS_18Kernel_traits_baseILj6144ES2_S2_S2_S2_fjLj256EEEEELb1ELb1ELb1EEEvNS_9BwdParamsE --------------------------
	.section	.text._ZN10layer_norm31ln_parallel_residual_bwd_kernelINS_13Kernel_traitsI6__halfS2_S2_S2_fjLj6144ELj1ELj1ELj8ELj16ENS_18Kernel_traits_baseILj6144ES2_S2_S2_S2_fjLj256EEEEELb1ELb1ELb1EEEvNS_9BwdParamsE,"ax",@progbits
	.align	128
        .global         _ZN10layer_norm31ln_parallel_residual_bwd_kernelINS_13Kernel_traitsI6__halfS2_S2_S2_fjLj6144ELj1ELj1ELj8ELj16ENS_18Kernel_traits_baseILj6144ES2_S2_S2_S2_fjLj256EEEEELb1ELb1ELb1EEEvNS_9BwdParamsE
        .type           _ZN10layer_norm31ln_parallel_residual_bwd_kernelINS_13Kernel_traitsI6__halfS2_S2_S2_fjLj6144ELj1ELj1ELj8ELj16ENS_18Kernel_traits_baseILj6144ES2_S2_S2_S2_fjLj256EEEEELb1ELb1ELb1EEEvNS_9BwdParamsE,@function
        .size           _ZN10layer_norm31ln_parallel_residual_bwd_kernelINS_13Kernel_traitsI6__halfS2_S2_S2_fjLj6144ELj1ELj1ELj8ELj16ENS_18Kernel_traits_baseILj6144ES2_S2_S2_S2_fjLj256EEEEELb1ELb1ELb1EEEvNS_9BwdParamsE,(.L_x_3795 - _ZN10layer_norm31ln_parallel_residual_bwd_kernelINS_13Kernel_traitsI6__halfS2_S2_S2_fjLj6144ELj1ELj1ELj8ELj16ENS_18Kernel_traits_baseILj6144ES2_S2_S2_S2_fjLj256EEEEELb1ELb1ELb1EEEvNS_9BwdParamsE)
        .other          _ZN10layer_norm31ln_parallel_residual_bwd_kernelINS_13Kernel_traitsI6__halfS2_S2_S2_fjLj6144ELj1ELj1ELj8ELj16ENS_18Kernel_traits_baseILj6144ES2_S2_S2_S2_fjLj256EEEEELb1ELb1ELb1EEEvNS_9BwdParamsE,@"STO_CUDA_ENTRY STV_DEFAULT"
_ZN10layer_norm31ln_parallel_residual_bwd_kernelINS_13Kernel_traitsI6__halfS2_S2_S2_fjLj6144ELj1ELj1ELj8ELj16ENS_18Kernel_traits_baseILj6144ES2_S2_S2_S2_fjLj256EEEEELb1ELb1ELb1EEEvNS_9BwdParamsE:
.text._ZN10layer_norm31ln_parallel_residual_bwd_kernelINS_13Kernel_traitsI6__halfS2_S2_S2_fjLj6144ELj1ELj1ELj8ELj16ENS_18Kernel_traits_baseILj6144ES2_S2_S2_S2_fjLj256EEEEELb1ELb1ELb1EEEvNS_9BwdParamsE:
        /* <DEDUP_REMOVED lines=73> */
[----:B------:R-:W2:Y:S01]  /*0490*/  LDCU UR14, c[0x0][0x400] ;  /* 0x00008000ff0e77ac */ /* 0x000ea20008000800 */
[----:B------:R-:W3:Y:S01]  /*04a0*/  LDCU.64 UR4, c[0x0][0x478] ;  /* 0x00008f00ff0477ac */ /* 0x000ee20008000a00 */
[----:B------:R-:W0:Y:S01]  /*04b0*/  LDCU.64 UR12, c[0x0][0x470] ;  /* 0x00008e00ff0c77ac */ /* 0x000e220008000a00 */
[--C-:B----4-:R-:W-:Y:S02]  /*04c0*/  HADD2.F32 R127, -RZ, R12.reuse.H0_H0 ;  /* 0x2000000cff7f7230 */ /* 0x110fe40000004100 */
[----:B------:R-:W-:Y:S02]  /*04d0*/  HADD2.F32 R126, -RZ, R12.H1_H1 ;  /* 0x3000000cff7e7230 */ /* 0x000fe40000004100 */
[--C-:B------:R-:W-:Y:S02]  /*04e0*/  HADD2.F32 R125, -RZ, R13.reuse.H0_H0 ;  /* 0x2000000dff7d7230 */ /* 0x100fe40000004100 */
[----:B------:R-:W-:-:S02]  /*04f0*/  HADD2.F32 R124, -RZ, R13.H1_H1 ;  /* 0x3000000dff7c7230 */ /* 0x000fc40000004100 */
[--C-:B------:R-:W-:Y:S02]  /*0500*/  HADD2.F32 R123, -RZ, R14.reuse.H0_H0 ;  /* 0x2000000eff7b7230 */ /* 0x100fe40000004100 */
[----:B------:R-:W-:Y:S02]  /*0510*/  HADD2.F32 R122, -RZ, R14.H1_H1 ;  /* 0x3000000eff7a7230 */ /* 0x000fe40000004100 */
[--C-:B------:R-:W-:Y:S02]  /*0520*/  HADD2.F32 R121, -RZ, R15.reuse.H0_H0 ;  /* 0x2000000fff797230 */ /* 0x100fe40000004100 */
[----:B------:R-:W-:Y:S02]  /*0530*/  HADD2.F32 R120, -RZ, R15.H1_H1 ;  /* 0x3000000fff787230 */ /* 0x000fe40000004100 */
[--C-:B-----5:R-:W-:Y:S02]  /*0540*/  HADD2.F32 R119, -RZ, R8.reuse.H0_H0 ;  /* 0x20000008ff777230 */ /* 0x120fe40000004100 */
[----:B------:R-:W-:-:S02]  /*0550*/  HADD2.F32 R118, -RZ, R8.H1_H1 ;  /* 0x30000008ff767230 */ /* 0x000fc40000004100 */
[--C-:B------:R-:W-:Y:S02]  /*0560*/  HADD2.F32 R115, -RZ, R9.reuse.H0_H0 ;  /* 0x20000009ff737230 */ /* 0x100fe40000004100 */
[----:B------:R-:W-:Y:S02]  /*0570*/  HADD2.F32 R114, -RZ, R9.H1_H1 ;  /* 0x30000009ff727230 */ /* 0x000fe40000004100 */
[--C-:B------:R-:W-:Y:S02]  /*0580*/  HADD2.F32 R113, -RZ, R10.reuse.H0_H0 ;  /* 0x2000000aff717230 */ /* 0x100fe40000004100 */
[----:B------:R-:W-:Y:S02]  /*0590*/  HADD2.F32 R112, -RZ, R10.H1_H1 ;  /* 0x3000000aff707230 */ /* 0x000fe40000004100 */
[--C-:B------:R-:W-:Y:S02]  /*05a0*/  HADD2.F32 R111, -RZ, R11.reuse.H0_H0 ;  /* 0x2000000bff6f7230 */ /* 0x100fe40000004100 */
        /* <DEDUP_REMOVED lines=8> */
[----:B0123--:R-:W-:-:S07]  /*0630*/  HADD2.F32 R102, -RZ, R7.H1_H1 ;  /* 0x30000007ff667230 */ /* 0x00ffce0000004100 */
.L_x_642:
[----:B0-----:R-:W0:Y:S01]  /*0640*/  LDC.64 R44, c[0x0][0x3a8] ;  /* 0x0000ea00ff2c7b82 */ /* 0x001e220000000a00 */
[----:B------:R-:W-:-:S05]  /*0650*/  IMAD R0, R98, UR11, RZ ;  /* 0x0000000b62007c24 */ /* 0x000fca000f8e02ff */
[----:B------:R-:W-:Y:S02]  /*0660*/  SHF.R.S32.HI R27, RZ, 0x1f, R0 ;  /* 0x0000001fff1b7819 */ /* 0x000fe40000011400 */
[----:B------:R-:W1:Y:S02]  /*0670*/  LDC.64 R24, c[0x0][0x428] ;  /* 0x00010a00ff187b82 */ /* 0x000e640000000a00 */
[----:B------:R-:W-:-:S04]  /*0680*/  LEA.HI R27, R27, R0, RZ, 0x3 ;  /* 0x000000001b1b7211 */ /* 0x000fc800078f18ff */
[----:B------:R-:W-:Y:S02]  /*0690*/  LEA.HI.SX32 R131, R27, R50, 0x1d ;  /* 0x000000321b837211 */ /* 0x000fe400078feaff */
[----:B------:R-:W2:Y:S08]  /*06a0*/  LDC.64 R132, c[0x0][0x3c0] ;  /* 0x0000f000ff847b82 */ /* 0x000eb00000000a00 */
[----:B------:R-:W3:Y:S01]  /*06b0*/  LDC.64 R134, c[0x0][0x3c8] ;  /* 0x0000f200ff867b82 */ /* 0x000ee20000000a00 */
[C---:B------:R-:W-:Y:S01]  /*06c0*/  IADD3 R129, PT, PT, R131.reuse, 0x100, RZ ;  /* 0x0000010083817810 */ /* 0x040fe20007ffe0ff */
[C---:B0-----:R-:W-:Y:S01]  /*06d0*/  IMAD.WIDE.U32 R28, R131.reuse, 0x10, R44 ;  /* 0x00000010831c7825 */ /* 0x041fe200078e002c */
[----:B------:R-:W-:-:S03]  /*06e0*/  IADD3 R99, PT, PT, R131, 0x200, RZ ;  /* 0x0000020083637810 */ /* 0x000fc60007ffe0ff */
[C---:B------:R-:W-:Y:S02]  /*06f0*/  IMAD.WIDE.U32 R36, R129.reuse, 0x10, R44 ;  /* 0x0000001081247825 */ /* 0x040fe400078e002c */
[----:B------:R-:W4:Y:S02]  /*0700*/  LDG.E.128 R28, desc[UR8][R28.64] ;  /* 0x000000081c1c7981 */ /* 0x000f24000c1e1d00 */
[----:B-1----:R-:W-:Y:S02]  /*0710*/  IMAD.WIDE.U32 R40, R129, 0x10, R24 ;  /* 0x0000001081287825 */ /* 0x002fe400078e0018 */
[----:B------:R-:W4:Y:S02]  /*0720*/  LDG.E.128 R36, desc[UR8][R36.64] ;  /* 0x0000000824247981 */ /* 0x000f24000c1e1d00 */
[----:B------:R-:W-:Y:S02]  /*0730*/  IMAD.WIDE.U32 R44, R99, 0x10, R44 ;  /* 0x00000010632c7825 */ /* 0x000fe400078e002c */
[----:B------:R-:W4:Y:S02]  /*0740*/  LDG.E.128 R40, desc[UR8][R40.64] ;  /* 0x0000000828287981 */ /* 0x000f24000c1e1d00 */
[----:B--2---:R-:W-:-:S02]  /*0750*/  IMAD.WIDE R132, R98, 0x4, R132 ;  /* 0x0000000462847825 */ /* 0x004fc400078e0284 */
[----:B------:R-:W2:Y:S02]  /*0760*/  LDG.E.128 R44, desc[UR8][R44.64] ;  /* 0x000000082c2c7981 */ /* 0x000ea4000c1e1d00 */
[----:B------:R-:W-:Y:S02]  /*0770*/  IMAD.WIDE.U32 R32, R131, 0x10, R24 ;  /* 0x0000001083207825 */ /* 0x000fe400078e0018 */
[----:B------:R-:W2:Y:S02]  /*0780*/  LDG.E R0, desc[UR8][R132.64] ;  /* 0x0000000884007981 */ /* 0x000ea4000c1e1900 */
[----:B---3--:R-:W-:Y:S02]  /*0790*/  IMAD.WIDE R134, R98, 0x4, R134 ;  /* 0x0000000462867825 */ /* 0x008fe400078e0286 */
[----:B------:R-:W3:Y:S02]  /*07a0*/  LDG.E.128 R32, desc[UR8][R32.64] ;  /* 0x0000000820207981 */ /* 0x000ee4000c1e1d00 */
[----:B------:R-:W-:-:S02]  /*07b0*/  IMAD.WIDE.U32 R24, R99, 0x10, R24 ;  /* 0x0000001063187825 */ /* 0x000fc400078e0018 */
[----:B------:R-:W3:Y:S04]  /*07c0*/  LDG.E R128, desc[UR8][R134.64] ;  /* 0x0000000886807981 */ /* 0x000ee8000c1e1900 */
[----:B------:R-:W3:Y:S01]  /*07d0*/  LDG.E.128 R24, desc[UR8][R24.64] ;  /* 0x0000000818187981 */ /* 0x000ee2000c1e1d00 */
[----:B------:R-:W-:-:S04]  /*07e0*/  ISETP.NE.U32.AND P1, PT, RZ, UR12, PT ;  /* 0x0000000cff007c0c */ /* 0x000fc8000bf25070 */
[----:B------:R-:W-:Y:S01]  /*07f0*/  ISETP.NE.AND.EX P1, PT, RZ, UR13, PT, P1 ;  /* 0x0000000dff007c0c */ /* 0x000fe2000bf25310 */
[--C-:B----4-:R-:W-:Y:S02]  /*0800*/  HADD2.F32 R146, -RZ, R28.reuse.H0_H0 ;  /* 0x2000001cff927230 */ /* 0x110fe40000004100 */
[----:B------:R-:W-:Y:S02]  /*0810*/  HADD2.F32 R148, -RZ, R28.H1_H1 ;  /* 0x3000001cff947230 */ /* 0x000fe40000004100 */
[----:B------:R-:W-:Y:S02]  /*0820*/  HADD2.F32 R155, -RZ, R36.H0_H0 ;  /* 0x20000024ff9b7230 */ /* 0x000fe40000004100 */
[----:B------:R-:W-:Y:S02]  /*0830*/  HADD2.F32 R157, -RZ, R37.H0_H0 ;  /* 0x20000025ff9d7230 */ /* 0x000fe40000004100 */
[--C-:B------:R-:W-:Y:S02]  /*0840*/  HADD2.F32 R138, -RZ, R42.reuse.H0_H0 ;  /* 0x2000002aff8a7230 */ /* 0x100fe40000004100 */
[----:B------:R-:W-:-:S02]  /*0850*/  HADD2.F32 R143, -RZ, R42.H1_H1 ;  /* 0x3000002aff8f7230 */ /* 0x000fc40000004100 */
[----:B--2---:R-:W-:Y:S01]  /*0860*/  HADD2.F32 R42, -RZ, R47.H0_H0 ;  /* 0x2000002fff2a7230 */ /* 0x004fe20000004100 */
[----:B------:R-:W-:Y:S01]  /*0870*/  FSEL R0, R0, RZ, !P3 ;  /* 0x000000ff00007208 */ /* 0x000fe20005800000 */
[--C-:B------:R-:W-:Y:S02]  /*0880*/  HADD2.F32 R149, -RZ, R29.reuse.H0_H0 ;  /* 0x2000001dff957230 */ /* 0x100fe40000004100 */
[----:B------:R-:W-:Y:S02]  /*0890*/  HADD2.F32 R150, -RZ, R29.H1_H1 ;  /* 0x3000001dff967230 */ /* 0x000fe40000004100 */
[--C-:B------:R-:W-:Y:S02]  /*08a0*/  HADD2.F32 R151, -RZ, R30.reuse.H0_H0 ;  /* 0x2000001eff977230 */ /* 0x100fe40000004100 */
[----:B------:R-:W-:Y:S02]  /*08b0*/  HADD2.F32 R152, -RZ, R30.H1_H1 ;  /* 0x3000001eff987230 */ /* 0x000fe40000004100 */
[----:B------:R-:W-:-:S02]  /*08c0*/  HADD2.F32 R153, -RZ, R31.H0_H0 ;  /* 0x2000001fff997230 */ /* 0x000fc40000004100 */
[----:B------:R-:W-:Y:S02]  /*08d0*/  HADD2.F32 R154, -RZ, R31.H1_H1 ;  /* 0x3000001fff9a7230 */ /* 0x000fe40000004100 */
[----:B---3--:R-:W-:Y:S02]  /*08e0*/  HADD2.F32 R144, -RZ, R32.H0_H0 ;  /* 0x20000020ff907230 */ /* 0x008fe40000004100 */
[----:B------:R-:W-:Y:S02]  /*08f0*/  HADD2.F32 R156, -RZ, R36.H1_H1 ;  /* 0x30000024ff9c7230 */ /* 0x000fe40000004100 */
        /* <DEDUP_REMOVED lines=11> */
[----:B------:R-:W-:Y:S02]  /*09b0*/  HADD2.F32 R47, -RZ, R47.H1_H1 ;  /* 0x3000002fff2f7230 */ /* 0x000fe40000004100 */
[C---:B------:R-:W-:Y:S01]  /*09c0*/  FADD.FTZ R171, -R0.reuse, R146 ;  /* 0x0000009200ab7221 */ /* 0x040fe20000010100 */
[----:B------:R-:W-:Y:S02]  /*09d0*/  HADD2.F32 R147, -RZ, R32.H1_H1 ;  /* 0x30000020ff937230 */ /* 0x000fe40000004100 */
        /* <DEDUP_REMOVED lines=23> */
[----:B------:R-:W-:Y:S01]  /*0b50*/  FMUL.FTZ R167, R127, R144 ;  /* 0x000000907fa77220 */ /* 0x000fe20000410000 */
[----:B------:R-:W-:Y:S01]  /*0b60*/  FMUL.FTZ R0, R128, R171 ;  /* 0x000000ab80007220 */ /* 0x000fe20000410000 */
[----:B------:R-:W-:-:S02]  /*0b70*/  HADD2.F32 R132, -RZ, R33.H0_H0 ;  /* 0x20000021ff847230 */ /* 0x000fc40000004100 */
[----:B------:R-:W-:Y:S01]  /*0b80*/  FMUL.FTZ R152, R126, R147 ;  /* 0x000000937e987220 */ /* 0x000fe20000410000 */
[----:B------:R-:W-:Y:S02]  /*0b90*/  HADD2.F32 R47, -RZ, R25.H0_H0 ;  /* 0x20000019ff2f7230 */ /* 0x000fe40000004100 */
        /* <DEDUP_REMOVED lines=9> */
[----:B------:R-:W-:Y:S01]  /*0c30*/  FMUL.FTZ R182, R113, R138 ;  /* 0x0000008a71b67220 */ /* 0x000fe20000410000 */
[----:B------:R-:W-:Y:S02]  /*0c40*/  HADD2.F32 R146, -RZ, R25.H1_H1 ;  /* 0x30000019ff927230 */ /* 0x000fe40000004100 */
[----:B------:R-:W-:Y:S01]  /*0c50*/  FADD.FTZ R25, RZ, R167 ;  /* 0x000000a7ff197221 */ /* 0x000fe20000010000 */
[----:B------:R-:W-:-:S02]  /*0c60*/  HADD2.F32 R148, -RZ, R24.H0_H0 ;  /* 0x20000018ff947230 */ /* 0x000fc40000004100 */
[----:B------:R-:W-:Y:S01]  /*0c70*/  FMUL.FTZ R171, R128, R173 ;  /* 0x000000ad80ab7220 */ /* 0x000fe20000410000 */
[----:B------:R-:W-:Y:S02]  /*0c80*/  HADD2.F32 R46, -RZ, R24.H1_H1 ;  /* 0x30000018ff2e7230 */ /* 0x000fe40000004100 */
[----:B------:R-:W-:Y:S01]  /*0c90*/  FFMA.FTZ R24, R0, R167, RZ ;  /* 0x000000a700187223 */ /* 0x000fe200000100ff */
        /* <DEDUP_REMOVED lines=12> */
[----:B------:R-:W-:-:S02]  /*0d60*/  HADD2.F32 R151, -RZ, R27.H0_H0 ;  /* 0x2000001bff977230 */ /* 0x000fc40000004100 */
[----:B------:R-:W-:Y:S01]  /*0d70*/  FMUL.FTZ R170, R122, R133 ;  /* 0x000000857aaa7220 */ /* 0x000fe20000410000 */
[----:B------:R-:W-:Y:S02]  /*0d80*/  HADD2.F32 R153, -RZ, R27.H1_H1 ;  /* 0x3000001bff997230 */ /* 0x000fe40000004100 */
        /* <DEDUP_REMOVED lines=31> */
[----:B------:R-:W-:-:S02]  /*0f80*/  HADD2.F32 R140, -RZ, R43.H0_H0 ;  /* 0x2000002bff8c7230 */ /* 0x000fc40000004100 */
[----:B------:R-:W-:Y:S01]  /*0f90*/  FFMA.FTZ R27, R185, R172, R24 ;  /* 0x000000acb91b7223 */ /* 0x000fe20000010018 */
[----:B------:R-:W-:Y:S01]  /*0fa0*/  FMUL.FTZ R190, R112, R143 ;  /* 0x0000008f70be7220 */ /* 0x000fe20000410000 */
[----:B------:R-:W-:Y:S01]  /*0fb0*/  FADD.FTZ R25, R25, R182 ;  /* 0x000000b619197221 */ /* 0x000fe20000010000 */
[----:B------:R-:W-:Y:S01]  /*0fc0*/  FMUL.FTZ R193, R128, R193 ;  /* 0x000000c180c17220 */ /* 0x000fe20000410000 */
[----:B------:R-:W-:Y:S01]  /*0fd0*/  FFMA.FTZ R24, R186, R182, R27 ;  /* 0x000000b6ba187223 */ /* 0x000fe2000001001b */
[----:B------:R-:W-:Y:S02]  /*0fe0*/  HADD2.F32 R145, -RZ, R43.H1_H1 ;  /* 0x3000002bff917230 */ /* 0x000fe40000004100 */
        /* <DEDUP_REMOVED lines=40> */
[----:B------:R-:W0:Y:S02]  /*1270*/  LDC.64 R28, c[0x0][0x3b0] ;  /* 0x0000ec00ff1c7b82 */ /* 0x000e240000000a00 */
[----:B------:R-:W-:Y:S01]  /*1280*/  FADD.FTZ R24, R24, R199 ;  /* 0x000000c718187221 */ /* 0x000fe20000010000 */
[----:B------:R-:W-:-:S05]  /*1290*/  FFMA.FTZ R25, R200, R199, R25 ;  /* 0x000000c7c8197223 */ /* 0x000fca0000010019 */
[----:B------:R-:W1:Y:S01]  /*12a0*/  @P1 LDC.64 R40, c[0x0][0x3b8] ;  /* 0x0000ee00ff281b82 */ /* 0x000e620000000a00 */
[----:B------:R-:W2:Y:S04]  /*12b0*/  SHFL.DOWN PT, R27, R24, 0x10, 0x1f ;  /* 0x0a001f00181b7f89 */ /* 0x000ea800000e0000 */
[----:B------:R-:W3:Y:S03]  /*12c0*/  SHFL.DOWN PT, R26, R25, 0x10, 0x1f ;  /* 0x0a001f00191a7f89 */ /* 0x000ee600000e0000 */
[----:B------:R-:W4:Y:S01]  /*12d0*/  @P0 LDC.64 R30, c[0x0][0x438] ;  /* 0x00010e00ff1e0b82 */ /* 0x000f220000000a00 */
[----:B0-----:R-:W-:-:S07]  /*12e0*/  IMAD.WIDE.U32 R44, R131, 0x8, R28 ;  /* 0x00000008832c7825 */ /* 0x001fce00078e001c */
[----:B------:R-:W0:Y:S01]  /*12f0*/  @P0 LDC.64 R32, c[0x0][0x438] ;  /* 0x00010e00ff200b82 */ /* 0x000e220000000a00 */
[----:B------:R-:W-:Y:S01]  /*1300*/  IMAD.WIDE.U32 R42, R129, 0x8, R28 ;  /* 0x00000008812a7825 */ /* 0x000fe200078e001c */
[----:B------:R-:W-:Y:S01]  /*1310*/  LOP3.LUT P3, RZ, R50, 0x1f, RZ, 0xc0, !PT ;  /* 0x0000001f32ff7812 */ /* 0x000fe2000786c0ff */
[----:B------:R-:W5:Y:S02]  /*1320*/  LDG.E.64 R44, desc[UR8][R44.64] ;  /* 0x000000082c2c7981 */ /* 0x000f64000c1e1b00 */
[----:B-1----:R-:W-:-:S04]  /*1330*/  @P1 IMAD.WIDE.U32 R40, R99, 0x8, R40 ;  /* 0x0000000863281825 */ /* 0x002fc800078e0028 */
[----:B--2---:R-:W-:Y:S01]  /*1340*/  FADD.FTZ R27, R24, R27 ;  /* 0x0000001b181b7221 */ /* 0x004fe20000010000 */
[----:B------:R-:W1:Y:S01]  /*1350*/  @P0 LDC.64 R34, c[0x0][0x438] ;  /* 0x00010e00ff220b82 */ /* 0x000e620000000a00 */
[----:B------:R-:W5:Y:S01]  /*1360*/  LDG.E.64 R42, desc[UR8][R42.64] ;  /* 0x000000082a2a7981 */ /* 0x000f62000c1e1b00 */
[----:B------:R-:W-:-:S04]  /*1370*/  IMAD.WIDE.U32 R28, R99, 0x8, R28 ;  /* 0x00000008631c7825 */ /* 0x000fc800078e001c */
[----:B---3--:R-:W-:Y:S01]  /*1380*/  FADD.FTZ R26, R25, R26 ;  /* 0x0000001a191a7221 */ /* 0x008fe20000010000 */
[----:B------:R-:W5:Y:S01]  /*1390*/  @P1 LDG.E.64 R48, desc[UR8][R40.64] ;  /* 0x0000000828301981 */ /* 0x000f62000c1e1b00 */
[----:B------:R-:W2:Y:S03]  /*13a0*/  @P1 LDC.64 R36, c[0x0][0x3b8] ;  /* 0x0000ee00ff241b82 */ /* 0x000ea60000000a00 */
[----:B------:R3:W5:Y:S05]  /*13b0*/  LDG.E.64 R40, desc[UR8][R28.64] ;  /* 0x000000081c287981 */ /* 0x00076a000c1e1b00 */
[----:B------:R-:W2:Y:S01]  /*13c0*/  @P1 LDC.64 R38, c[0x0][0x3b8] ;  /* 0x0000ee00ff261b82 */ /* 0x000ea20000000a00 */
[----:B---3--:R-:W3:Y:S04]  /*13d0*/  SHFL.DOWN PT, R28, R27, 0x8, 0x1f ;  /* 0x09001f001b1c7f89 */ /* 0x008ee800000e0000 */
[----:B------:R-:W0:Y:S01]  /*13e0*/  SHFL.DOWN PT, R29, R26, 0x8, 0x1f ;  /* 0x09001f001a1d7f89 */ /* 0x000e2200000e0000 */
[----:B----4-:R-:W-:-:S05]  /*13f0*/  @P0 IMAD.WIDE.U32 R30, R99, 0x10, R30 ;  /* 0x00000010631e0825 */ /* 0x010fca00078e001e */
[----:B------:R4:W5:Y:S01]  /*1400*/  @P0 LDG.E.128 R12, desc[UR8][R30.64] ;  /* 0x000000081e0c0981 */ /* 0x000962000c1e1d00 */
[----:B---3--:R-:W-:Y:S01]  /*1410*/  FADD.FTZ R28, R27, R28 ;  /* 0x0000001c1b1c7221 */ /* 0x008fe20000010000 */
[----:B0-----:R-:W-:-:S04]  /*1420*/  FADD.FTZ R29, R26, R29 ;  /* 0x0000001d1a1d7221 */ /* 0x001fc80000010000 */
[----:B----4-:R-:W0:Y:S04]  /*1430*/  SHFL.DOWN PT, R31, R28, 0x4, 0x1f ;  /* 0x08801f001c1f7f89 */ /* 0x010e2800000e0000 */
[----:B------:R-:W3:Y:S01]  /*1440*/  SHFL.DOWN PT, R30, R29, 0x4, 0x1f ;  /* 0x08801f001d1e7f89 */ /* 0x000ee200000e0000 */
[----:B------:R-:W-:-:S05]  /*1450*/  @P0 IMAD.WIDE.U32 R32, R129, 0x10, R32 ;  /* 0x0000001081200825 */ /* 0x000fca00078e0020 */
[----:B------:R4:W5:Y:S01]  /*1460*/  @P0 LDG.E.128 R8, desc[UR8][R32.64] ;  /* 0x0000000820080981 */ /* 0x000962000c1e1d00 */
[----:B0-----:R-:W-:Y:S01]  /*1470*/  FADD.FTZ R31, R28, R31 ;  /* 0x0000001f1c1f7221 */ /* 0x001fe20000010000 */
[----:B---3--:R-:W-:-:S04]  /*1480*/  FADD.FTZ R30, R29, R30 ;  /* 0x0000001e1d1e7221 */ /* 0x008fc80000010000 */
[----:B------:R-:W0:Y:S04]  /*1490*/  SHFL.DOWN PT, R24, R31, 0x2, 0x1f ;  /* 0x08401f001f187f89 */ /* 0x000e2800000e0000 */
[----:B------:R-:W3:Y:S01]  /*14a0*/  SHFL.DOWN PT, R25, R30, 0x2, 0x1f ;  /* 0x08401f001e197f89 */ /* 0x000ee200000e0000 */
[----:B----4-:R-:W4:Y:S01]  /*14b0*/  S2R R33, SR_CgaCtaId ;  /* 0x0000000000217919 */ /* 0x010f220000008800 */
[----:B-1----:R-:W-:Y:S01]  /*14c0*/  @P0 IMAD.WIDE.U32 R34, R131, 0x10, R34 ;  /* 0x0000001083220825 */ /* 0x002fe200078e0022 */
[----:B------:R-:W-:-:S04]  /*14d0*/  MOV R28, 0x400 ;  /* 0x00000400001c7802 */ /* 0x000fc80000000f00 */
[----:B------:R-:W5:Y:S01]  /*14e0*/  @P0 LDG.E.128 R4, desc[UR8][R34.64] ;  /* 0x0000000822040981 */ /* 0x000f62000c1e1d00 */
[----:B------:R-:W-:Y:S01]  /*14f0*/  PLOP3.LUT P0, PT, PT, PT, PT, 0x80, 0x8 ;  /* 0x000000000008781c */ /* 0x000fe20003f0f070 */
[----:B0-----:R-:W-:Y:S01]  /*1500*/  FADD.FTZ R24, R31, R24 ;  /* 0x000000181f187221 */ /* 0x001fe20000010000 */
[----:B---3--:R-:W-:-:S04]  /*1510*/  FADD.FTZ R25, R30, R25 ;  /* 0x000000191e197221 */ /* 0x008fc80000010000 */
[----:B------:R-:W0:Y:S01]  /*1520*/  SHFL.DOWN PT, R27, R24, 0x1, 0x1f ;  /* 0x08201f00181b7f89 */ /* 0x000e2200000e0000 */
[----:B------:R-:W-:-:S03]  /*1530*/  @!P3 PLOP3.LUT P0, PT, P2, PT, PT, 0x80, 0x8 ;  /* 0x000000000008b81c */ /* 0x000fc6000170f070 */
[----:B------:R-:W1:Y:S01]  /*1540*/  SHFL.DOWN PT, R26, R25, 0x1, 0x1f ;  /* 0x08201f00191a7f89 */ /* 0x000e6200000e0000 */
[----:B----4-:R-:W-:-:S04]  /*1550*/  LEA R31, R33, R28, 0x18 ;  /* 0x0000001c211f7211 */ /* 0x010fc800078ec0ff */
[----:B------:R-:W-:-:S04]  /*1560*/  IADD3 R32, PT, PT, R31, 0x6040, RZ ;  /* 0x000060401f207810 */ /* 0x000fc80007ffe0ff */
[----:B------:R-:W-:Y:S02]  /*1570*/  @!P3 MOV R28, R32 ;  /* 0x00000020001cb202 */ /* 0x000fe40000000f00 */
[----:B------:R-:W-:-:S04]  /*1580*/  @!P0 IADD3 R28, PT, PT, R31, 0x6000, RZ ;  /* 0x000060001f1c8810 */ /* 0x000fc80007ffe0ff */
[----:B------:R-:W-:Y:S01]  /*1590*/  @!P3 MOV R33, R28 ;  /* 0x0000001c0021b202 */ /* 0x000fe20000000f00 */
[----:B--2---:R-:W-:-:S04]  /*15a0*/  @P1 IMAD.WIDE.U32 R36, R131, 0x8, R36 ;  /* 0x0000000883241825 */ /* 0x004fc800078e0024 */
[----:B0-----:R-:W-:Y:S01]  /*15b0*/  FADD.FTZ R28, R24, R27 ;  /* 0x0000001b181c7221 */ /* 0x001fe20000010000 */
[----:B-1----:R-:W-:Y:S01]  /*15c0*/  FADD.FTZ R29, R25, R26 ;  /* 0x0000001a191d7221 */ /* 0x002fe20000010000 */
[----:B------:R-:W-:Y:S01]  /*15d0*/  @!P3 LEA R30, R100, R33, 0x3 ;  /* 0x00000021641eb211 */ /* 0x000fe200078e18ff */
[----:B------:R-:W-:Y:S01]  /*15e0*/  @P1 IMAD.WIDE.U32 R38, R129, 0x8, R38 ;  /* 0x0000000881261825 */ /* 0x000fe200078e0026 */
[----:B------:R0:W5:Y:S04]  /*15f0*/  @P1 LDG.E.64 R116, desc[UR8][R36.64] ;  /* 0x0000000824741981 */ /* 0x000168000c1e1b00 */
[----:B------:R1:W5:Y:S04]  /*1600*/  @P1 LDG.E.64 R2, desc[UR8][R38.64] ;  /* 0x0000000826021981 */ /* 0x000368000c1e1b00 */
[----:B------:R-:W-:Y:S01]  /*1610*/  @!P3 STS.64 [R30], R28 ;  /* 0x0000001c1e00b388 */ /* 0x000fe20000000a00 */
[C---:B------:R-:W-:Y:S01]  /*1620*/  @!P2 IADD3 R32, PT, PT, R31.reuse, 0x6000, RZ ;  /* 0x000060001f20a810 */ /* 0x040fe20007ffe0ff */
[----:B------:R-:W-:Y:S01]  /*1630*/  BAR.SYNC.DEFER_BLOCKING 0x0 ;  /* 0x0000000000007b1d */ /* 0x000fe20000010000 */
[----:B0-----:R-:W-:-:S02]  /*1640*/  IADD3 R36, PT, PT, R31, 0x6050, RZ ;  /* 0x000060501f247810 */ /* 0x001fc40007ffe0ff */
[C---:B------:R-:W-:Y:S02]  /*1650*/  @!P2 IADD3 R36, PT, PT, R31.reuse, 0x6010, RZ ;  /* 0x000060101f24a810 */ /* 0x040fe40007ffe0ff */
[C---:B------:R-:W-:Y:S02]  /*1660*/  IADD3 R33, PT, PT, R31.reuse, 0x6060, RZ ;  /* 0x000060601f217810 */ /* 0x040fe40007ffe0ff */
[C---:B------:R-:W-:Y:S02]  /*1670*/  IADD3 R37, PT, PT, R31.reuse, 0x6070, RZ ;  /* 0x000060701f257810 */ /* 0x040fe40007ffe0ff */
[C---:B------:R-:W-:Y:S02]  /*1680*/  @!P2 IADD3 R33, PT, PT, R31.reuse, 0x6020, RZ ;  /* 0x000060201f21a810 */ /* 0x040fe40007ffe0ff */
[----:B------:R-:W-:Y:S01]  /*1690*/  @!P2 IADD3 R37, PT, PT, R31, 0x6030, RZ ;  /* 0x000060301f25a810 */ /* 0x000fe20007ffe0ff */
[----:B------:R-:W0:Y:S04]  /*16a0*/  LDS.128 R24, [R32] ;  /* 0x0000000020187984 */ /* 0x000e280000000c00 */
[----:B------:R-:W2:Y:S04]  /*16b0*/  LDS.128 R28, [R36] ;  /* 0x00000000241c7984 */ /* 0x000ea80000000c00 */
[----:B------:R-:W3:Y:S04]  /*16c0*/  LDS.128 R32, [R33] ;  /* 0x0000000021207984 */ /* 0x000ee80000000c00 */
[----:B-1----:R-:W1:Y:S01]  /*16d0*/  LDS.128 R36, [R37] ;  /* 0x0000000025247984 */ /* 0x002e620000000c00 */
[----:B------:R-:W-:Y:S01]  /*16e0*/  FADD.FTZ R82, R133, R82 ;  /* 0x0000005285527221 */ /* 0x000fe20000010000 */
[----:B------:R-:W-:Y:S01]  /*16f0*/  FFMA.FTZ R71, R174, R133, R71 ;  /* 0x00000085ae477223 */ /* 0x000fe20000010047 */
[----:B------:R-:W-:Y:S01]  /*1700*/  FADD.FTZ R81, R130, R81 ;  /* 0x0000005182517221 */ /* 0x000fe20000010000 */
[----:B------:R-:W-:Y:S01]  /*1710*/  FFMA.FTZ R67, R184, R130, R67 ;  /* 0x00000082b8437223 */ /* 0x000fe20000010043 */
[----:B------:R-:W-:Y:S01]  /*1720*/  UISETP.NE.U32.AND UP0, UPT, UR12, URZ, UPT ;  /* 0x000000ff0c00728c */ /* 0x000fe2000bf05070 */
[----:B0-----:R-:W-:Y:S01]  /*1730*/  FADD.FTZ R133, RZ, R24 ;  /* 0x00000018ff857221 */ /* 0x001fe20000010000 */
[----:B------:R-:W-:-:S02]  /*1740*/  FADD.FTZ R130, RZ, R25 ;  /* 0x00000019ff827221 */ /* 0x000fc40000010000 */
[----:B------:R-:W0:Y:S01]  /*1750*/  LDC.64 R24, c[0x0][0x380] ;  /* 0x0000e000ff187b82 */ /* 0x000e220000000a00 */
        /* <DEDUP_REMOVED lines=10> */
[----:B------:R-:W-:Y:S02]  /*1800*/  UISETP.NE.AND.EX UP0, UPT, UR13, URZ, UPT, UP0 ;  /* 0x000000ff0d00728c */ /* 0x000fe4000bf05300 */
[----:B-1----:R-:W-:Y:S01]  /*1810*/  FADD.FTZ R133, R133, R36 ;  /* 0x0000002485857221 */ /* 0x002fe20000010000 */
[----:B------:R-:W-:-:S03]  /*1820*/  FADD.FTZ R130, R130, R37 ;  /* 0x0000002582827221 */ /* 0x000fc60000010000 */
[----:B------:R-:W-:Y:S01]  /*1830*/  FADD.FTZ R38, R38, R133 ;  /* 0x0000008526267221 */ /* 0x000fe20000010000 */
[----:B0-----:R-:W-:Y:S01]  /*1840*/  IADD3 R98, PT, PT, R98, R24, RZ ;  /* 0x0000001862627210 */ /* 0x001fe20007ffe0ff */
[----:B------:R-:W-:Y:S01]  /*1850*/  FADD.FTZ R39, R39, R130 ;  /* 0x0000008227277221 */ /* 0x000fe20000010000 */
[----:B------:R-:W-:Y:S01]  /*1860*/  ISETP.NE.AND P3, PT, RZ, UR10, PT ;  /* 0x0000000aff007c0c */ /* 0x000fe2000bf65270 */
[----:B------:R-:W-:Y:S01]  /*1870*/  FMUL.FTZ R24, R38, UR14 ;  /* 0x0000000e26187c20 */ /* 0x000fe20008410000 */
[----:B------:R-:W-:Y:S01]  /*1880*/  FADD.FTZ R97, R144, R97 ;  /* 0x0000006190617221 */ /* 0x000fe20000010000 */
[----:B------:R-:W-:Y:S01]  /*1890*/  FMUL.FTZ R38, R39, UR14 ;  /* 0x0000000e27267c20 */ /* 0x000fe20008410000 */
        /* <DEDUP_REMOVED lines=44> */
[----:B------:R-:W-:Y:S01]  /*1b60*/  FSEL R39, R24, RZ, !P3 ;  /* 0x000000ff18277208 */ /* 0x000fe20005800000 */
[----:B------:R-:W-:Y:S09]  /*1b70*/  BRA.U UP0, `(.L_x_618) ;  /* 0x0000000d00e87547 */ /* 0x000ff2000b800000 */
        /* <DEDUP_REMOVED lines=59> */
[----:B------:R-:W-:Y:S01]  /*1f30*/  F2FP.F16.F32.PACK_AB R24, R171, R24 ;  /* 0x00000018ab18723e */ /* 0x000fe200000000ff */
[----:B------:R-:W-:Y:S06]  /*1f40*/  BRA `(.L_x_621) ;  /* 0x0000002000287947 */ /* 0x000fec0003800000 */
.L_x_620:
        /* <DEDUP_REMOVED lines=13> */
[C---:B------:R-:W-:Y:S01]  /*2020*/  ISETP.GE.U32.AND.EX P0, PT, R45.reuse, 0x1000000, PT, P0 ;  /* 0x010000002d00780c */ /* 0x040fe20003f06100 */
        /* <DEDUP_REMOVED lines=23> */
[C---:B------:R-:W-:Y:S01]  /*21a0*/  FMUL.FTZ R16, R128.reuse, R167 ;  /* 0x000000a780107220 */ /* 0x040fe20000410000 */
[----:B------:R-:W-:Y:S01]  /*21b0*/  F2FP.F16.F32.PACK_AB R19, R189, R26 ;  /* 0x0000001abd13723e */ /* 0x000fe200000000ff */
[----:B------:R-:W-:Y:S01]  /*21c0*/  FMUL.FTZ R26, R128, R177 ;  /* 0x000000b1801a7220 */ /* 0x000fe20000410000 */
[----:B------:R-:W-:Y:S01]  /*21d0*/  FSEL R31, R24, RZ, P0 ;  /* 0x000000ff181f7208 */ /* 0x000fe20000000000 */
[----:B------:R-:W-:Y:S01]  /*21e0*/  FMUL.FTZ R0, R16, UR6 ;  /* 0x0000000610007c20 */ /* 0x000fe20008410000 */
[----:B------:R-:W-:Y:S01]  /*21f0*/  F2FP.F16.F32.PACK_AB R18, R27, R18 ;  /* 0x000000121b12723e */ /* 0x000fe200000000ff */
        /* <DEDUP_REMOVED lines=15> */
.L_x_619:
[----:B------:R-:W-:-:S04]  /*22f0*/  UISETP.NE.U32.AND UP0, UPT, UR4, URZ, UPT ;  /* 0x000000ff0400728c */ /* 0x000fc8000bf05070 */
[----:B------:R-:W-:-:S09]  /*2300*/  UISETP.NE.AND.EX UP0, UPT, UR5, URZ, UPT, UP0 ;  /* 0x000000ff0500728c */ /* 0x000fd2000bf05300 */
[----:B------:R-:W-:Y:S05]  /*2310*/  BRA.U UP0, `(.L_x_622) ;  /* 0x0000000100f87547 */ /* 0x000fea000b800000 */
[-CC-:B------:R-:W-:Y:S01]  /*2320*/  FFMA.FTZ R26, R191, R38.reuse, R39.reuse ;  /* 0x00000026bf1a7223 */ /* 0x180fe20000010027 */
[-CC-:B------:R-:W-:Y:S01]  /*2330*/  FFMA.FTZ R25, R184, R38.reuse, R39.reuse ;  /* 0x00000026b8197223 */ /* 0x180fe20000010027 */
[-C--:B------:R-:W-:Y:S01]  /*2340*/  FFMA.FTZ R183, R183, R38.reuse, R39 ;  /* 0x00000026b7b77223 */ /* 0x080fe20000010027 */
[--C-:B-----5:R-:W-:Y:S02]  /*2350*/  HADD2.F32 R29, -RZ, R7.reuse.H1_H1 ;  /* 0x30000007ff1d7230 */ /* 0x120fe40000004100 */
[----:B------:R-:W-:Y:S01]  /*2360*/  FADD.FTZ R26, R189, -R26 ;  /* 0x8000001abd1a7221 */ /* 0x000fe20000010000 */
[----:B------:R-:W-:Y:S02]  /*2370*/  HADD2.F32 R27, -RZ, R7.H0_H0 ;  /* 0x20000007ff1b7230 */ /* 0x000fe40000004100 */
[----:B------:R-:W-:Y:S01]  /*2380*/  FADD.FTZ R24, R180, -R25 ;  /* 0x80000019b4187221 */ /* 0x000fe20000010000 */
[-CC-:B------:R-:W-:Y:S01]  /*2390*/  FFMA.FTZ R173, R173, R38.reuse, R39.reuse ;  /* 0x00000026adad7223 */ /* 0x180fe20000010027 */
[-CC-:B------:R-:W-:Y:S01]  /*23a0*/  FFMA.FTZ R31, R174, R38.reuse, R39.reuse ;  /* 0x00000026ae1f7223 */ /* 0x180fe20000010027 */
[----:B------:R-:W-:Y:S01]  /*23b0*/  FFMA.FTZ R0, R0, R38, R39 ;  /* 0x0000002600007223 */ /* 0x000fe20000010027 */
[----:B------:R-:W-:-:S02]  /*23c0*/  HADD2.F32 R25, -RZ, R6.H0_H0 ;  /* 0x20000006ff197230 */ /* 0x000fc40000004100 */
[----:B------:R-:W-:Y:S01]  /*23d0*/  FADD.FTZ R164, R164, -R183 ;  /* 0x800000b7a4a47221 */ /* 0x000fe20000010000 */
[C---:B------:R-:W-:Y:S01]  /*23e0*/  FFMA.FTZ R26, R128.reuse, R26, R29 ;  /* 0x0000001a801a7223 */ /* 0x040fe2000001001d */
[----:B------:R-:W-:Y:S01]  /*23f0*/  FFMA.FTZ R24, R128, R24, R27 ;  /* 0x0000001880187223 */ /* 0x000fe2000001001b */
[----:B------:R-:W-:Y:S02]  /*2400*/  HADD2.F32 R33, -RZ, R6.H1_H1 ;  /* 0x30000006ff217230 */ /* 0x000fe40000004100 */
[----:B------:R-:W-:Y:S01]  /*2410*/  FADD.FTZ R154, R154, -R173 ;  /* 0x800000ad9a9a7221 */ /* 0x000fe20000010000 */
[----:B------:R-:W-:Y:S02]  /*2420*/  HADD2.F32 R29, -RZ, R5.H0_H0 ;  /* 0x20000005ff1d7230 */ /* 0x000fe40000004100 */
[----:B------:R-:W-:Y:S01]  /*2430*/  FADD.FTZ R170, R170, -R31 ;  /* 0x8000001faaaa7221 */ /* 0x000fe20000010000 */
[----:B------:R-:W-:Y:S01]  /*2440*/  FADD.FTZ R28, R167, -R0 ;  /* 0x80000000a71c7221 */ /* 0x000fe20000010000 */
[----:B------:R-:W-:Y:S01]  /*2450*/  ISETP.GE.U32.AND P0, PT, R44, RZ, PT ;  /* 0x000000ff2c00720c */ /* 0x000fe20003f06070 */
[-CC-:B------:R-:W-:Y:S01]  /*2460*/  FFMA.FTZ R171, R171, R38.reuse, R39.reuse ;  /* 0x00000026abab7223 */ /* 0x180fe20000010027 */
[----:B------:R-:W-:Y:S01]  /*2470*/  FFMA.FTZ R177, R177, R38, R39 ;  /* 0x00000026b1b17223 */ /* 0x000fe20000010027 */
[----:B------:R-:W-:Y:S01]  /*2480*/  FFMA.FTZ R0, R128, R164, R25 ;  /* 0x000000a480007223 */ /* 0x000fe20000010019 */
[----:B------:R-:W-:-:S02]  /*2490*/  HADD2.F32 R25, -RZ, R4.H0_H0 ;  /* 0x20000004ff197230 */ /* 0x000fc40000004100 */
[----:B------:R-:W-:Y:S01]  /*24a0*/  FMUL.FTZ R26, R26, UR6 ;  /* 0x000000061a1a7c20 */ /* 0x000fe20008410000 */
[----:B------:R-:W-:Y:S01]  /*24b0*/  FMUL.FTZ R24, R24, UR6 ;  /* 0x0000000618187c20 */ /* 0x000fe20008410000 */
[----:B------:R-:W-:Y:S02]  /*24c0*/  HADD2.F32 R31, -RZ, R5.H1_H1 ;  /* 0x30000005ff1f7230 */ /* 0x000fe40000004100 */
[C---:B------:R-:W-:Y:S01]  /*24d0*/  FFMA.FTZ R33, R128.reuse, R170, R33 ;  /* 0x000000aa80217223 */ /* 0x040fe20000010021 */
[----:B------:R-:W-:Y:S02]  /*24e0*/  HADD2.F32 R27, -RZ, R4.H1_H1 ;  /* 0x30000004ff1b7230 */ /* 0x000fe40000004100 */
[----:B------:R-:W-:Y:S01]  /*24f0*/  FFMA.FTZ R29, R128, R154, R29 ;  /* 0x0000009a801d7223 */ /* 0x000fe2000001001d */
[C---:B------:R-:W-:Y:S01]  /*2500*/  LOP3.LUT P5, RZ, R45.reuse, 0xff0000, RZ, 0xc0, !PT ;  /* 0x00ff00002dff7812 */ /* 0x040fe200078ac0ff */
[----:B------:R-:W-:Y:S01]  /*2510*/  FADD.FTZ R152, R152, -R171 ;  /* 0x800000ab98987221 */ /* 0x000fe20000010000 */
[C---:B------:R-:W-:Y:S01]  /*2520*/  ISETP.GE.U32.AND.EX P0, PT, R45.reuse, 0x1000000, PT, P0 ;  /* 0x010000002d00780c */ /* 0x040fe20003f06100 */
[----:B------:R-:W-:Y:S01]  /*2530*/  FADD.FTZ R158, R158, -R177 ;  /* 0x800000b19e9e7221 */ /* 0x000fe20000010000 */
[----:B------:R-:W-:Y:S01]  /*2540*/  FFMA.FTZ R25, R128, R28, R25 ;  /* 0x0000001c80197223 */ /* 0x000fe20000010019 */
[----:B------:R-:W-:Y:S01]  /*2550*/  FMUL.FTZ R0, R0, UR6 ;  /* 0x0000000600007c20 */ /* 0x000fe20008410000 */
[----:B------:R-:W-:Y:S01]  /*2560*/  LOP3.LUT P6, RZ, R45, 0xff, RZ, 0xc0, !PT ;  /* 0x000000ff2dff7812 */ /* 0x000fe200078cc0ff */
[----:B------:R-:W-:Y:S01]  /*2570*/  FMUL.FTZ R33, R33, UR6 ;  /* 0x0000000621217c20 */ /* 0x000fe20008410000 */
[----:B------:R-:W-:Y:S01]  /*2580*/  FSEL R35, R26, RZ, P0 ;  /* 0x000000ff1a237208 */ /* 0x000fe20000000000 */
[----:B------:R-:W-:Y:S01]  /*2590*/  FMUL.FTZ R29, R29, UR6 ;  /* 0x000000061d1d7c20 */ /* 0x000fe20008410000 */
[----:B------:R-:W-:Y:S01]  /*25a0*/  FSEL R28, R24, RZ, P5 ;  /* 0x000000ff181c7208 */ /* 0x000fe20002800000 */
        /* <DEDUP_REMOVED lines=21> */
.L_x_622:
[-CC-:B------:R-:W-:Y:S01]  /*2700*/  FFMA.FTZ R16, R191, R38.reuse, R39.reuse ;  /* 0x00000026bf107223 */ /* 0x180fe20000010027 */
[-CC-:B------:R-:W-:Y:S01]  /*2710*/  FFMA.FTZ R183, R183, R38.reuse, R39.reuse ;  /* 0x00000026b7b77223 */ /* 0x180fe20000010027 */
[--C-:B-----5:R-:W-:Y:S02]  /*2720*/  HADD2.F32 R24, -RZ, R7.reuse.H1_H1 ;  /* 0x30000007ff187230 */ /* 0x120fe40000004100 */
[-C--:B------:R-:W-:Y:S01]  /*2730*/  FFMA.FTZ R17, R174, R38.reuse, R39 ;  /* 0x00000026ae117223 */ /* 0x080fe20000010027 */
[----:B------:R-:W-:Y:S01]  /*2740*/  FADD.FTZ R189, R189, -R16 ;  /* 0x80000010bdbd7221 */ /* 0x000fe20000010000 */
[--C-:B------:R-:W-:Y:S02]  /*2750*/  HADD2.F32 R16, -RZ, R6.reuse.H0_H0 ;  /* 0x20000006ff107230 */ /* 0x100fe40000004100 */
[----:B------:R-:W-:Y:S01]  /*2760*/  FADD.FTZ R183, R164, -R183 ;  /* 0x800000b7a4b77221 */ /* 0x000fe20000010000 */
[-CC-:B------:R-:W-:Y:S01]  /*2770*/  FFMA.FTZ R0, R0, R38.reuse, R39.reuse ;  /* 0x0000002600007223 */ /* 0x180fe20000010027 */
[-CC-:B------:R-:W-:Y:S01]  /*2780*/  FFMA.FTZ R19, R184, R38.reuse, R39.reuse ;  /* 0x00000026b8137223 */ /* 0x180fe20000010027 */
[----:B------:R-:W-:Y:S01]  /*2790*/  FFMA.FTZ R34, R128, R189, R24 ;  /* 0x000000bd80227223 */ /* 0x000fe20000010018 */
[----:B------:R-:W-:Y:S01]  /*27a0*/  FFMA.FTZ R173, R173, R38, R39 ;  /* 0x00000026adad7223 */ /* 0x000fe20000010027 */
[----:B------:R-:W-:Y:S01]  /*27b0*/  HADD2.F32 R18, -RZ, R6.H1_H1 ;  /* 0x30000006ff127230 */ /* 0x000fe20000004100 */
[----:B------:R-:W-:Y:S01]  /*27c0*/  ISETP.GE.U32.AND P0, PT, R44, RZ, PT ;  /* 0x000000ff2c00720c */ /* 0x000fe20003f06070 */
[----:B------:R-:W-:Y:S01]  /*27d0*/  FADD.FTZ R17, R170, -R17 ;  /* 0x80000011aa117221 */ /* 0x000fe20000010000 */
[----:B------:R-:W-:Y:S01]  /*27e0*/  FADD.FTZ R167, R167, -R0 ;  /* 0x80000000a7a77221 */ /* 0x000fe20000010000 */
[----:B------:R-:W-:-:S02]  /*27f0*/  HADD2.F32 R25, -RZ, R7.H0_H0 ;  /* 0x20000007ff197230 */ /* 0x000fc40000004100 */
[----:B------:R-:W-:Y:S01]  /*2800*/  FFMA.FTZ R183, R128, R183, R16 ;  /* 0x000000b780b77223 */ /* 0x000fe20000010010 */
[----:B------:R-:W-:Y:S01]  /*2810*/  FADD.FTZ R19, R180, -R19 ;  /* 0x80000013b4137221 */ /* 0x000fe20000010000 */
[--C-:B------:R-:W-:Y:S02]  /*2820*/  HADD2.F32 R0, -RZ, R5.reuse.H0_H0 ;  /* 0x20000005ff007230 */ /* 0x100fe40000004100 */
[----:B------:R-:W-:Y:S01]  /*2830*/  FMUL.FTZ R16, R34, UR6 ;  /* 0x0000000622107c20 */ /* 0x000fe20008410000 */
[----:B------:R-:W-:Y:S01]  /*2840*/  FADD.FTZ R173, R154, -R173 ;  /* 0x800000ad9aad7221 */ /* 0x000fe20000010000 */
[----:B------:R-:W-:Y:S01]  /*2850*/  ISETP.GE.U32.AND.EX P0, PT, R45, 0x1000000, PT, P0 ;  /* 0x010000002d00780c */ /* 0x000fe20003f06100 */
[C---:B------:R-:W-:Y:S01]  /*2860*/  FFMA.FTZ R24, R128.reuse, R17, R18 ;  /* 0x0000001180187223 */ /* 0x040fe20000010012 */
[C---:B------:R-:W-:Y:S01]  /*2870*/  FFMA.FTZ R25, R128.reuse, R19, R25 ;  /* 0x0000001380197223 */ /* 0x040fe20000010019 */
[----:B------:R-:W-:Y:S01]  /*2880*/  FFMA.FTZ R17, R128, R173, R0 ;  /* 0x000000ad80117223 */ /* 0x000fe20000010000 */
[----:B------:R-:W-:Y:S01]  /*2890*/  FSEL R35, R16, RZ, P0 ;  /* 0x000000ff10237208 */ /* 0x000fe20000000000 */
[----:B------:R-:W-:Y:S01]  /*28a0*/  FMUL.FTZ R0, R183, UR6 ;  /* 0x00000006b7007c20 */ /* 0x000fe20008410000 */
[----:B------:R-:W-:Y:S01]  /*28b0*/  FMUL.FTZ R16, R24, UR6 ;  /* 0x0000000618107c20 */ /* 0x000fe20008410000 */
[----:B------:R-:W-:Y:S01]  /*28c0*/  LOP3.LUT P6, RZ, R45, 0xff, RZ, 0xc0, !PT ;  /* 0x000000ff2dff7812 */ /* 0x000fe200078cc0ff */
[----:B------:R-:W-:Y:S01]  /*28d0*/  FMUL.FTZ R18, R25, UR6 ;  /* 0x0000000619127c20 */ /* 0x000fe20008410000 */
[----:B------:R-:W-:Y:S01]  /*28e0*/  LOP3.LUT P0, RZ, R45, 0xff00, RZ, 0xc0, !PT ;  /* 0x0000ff002dff7812 */ /* 0x000fe2000780c0ff */
[-CC-:B------:R-:W-:Y:S01]  /*28f0*/  FFMA.FTZ R171, R171, R38.reuse, R39.reuse ;  /* 0x00000026abab7223 */ /* 0x180fe20000010027 */
[----:B------:R-:W-:Y:S01]  /*2900*/  FFMA.FTZ R177, R177, R38, R39 ;  /* 0x00000026b1b17223 */ /* 0x000fe20000010027 */
[----:B------:R-:W-:Y:S01]  /*2910*/  LOP3.LUT P5, RZ, R45, 0xff0000, RZ, 0xc0, !PT ;  /* 0x00ff00002dff7812 */ /* 0x000fe200078ac0ff */
[----:B------:R-:W-:Y:S01]  /*2920*/  HADD2.F32 R19, -RZ, R5.H1_H1 ;  /* 0x30000005ff137230 */ /* 0x000fe20000004100 */
[----:B------:R-:W-:Y:S01]  /*2930*/  FSEL R30, R0, RZ, P6 ;  /* 0x000000ff001e7208 */ /* 0x000fe20003000000 */
[--C-:B------:R-:W-:Y:S01]  /*2940*/  HADD2.F32 R0, -RZ, R4.reuse.H0_H0 ;  /* 0x20000004ff007230 */ /* 0x100fe20000004100 */
[----:B------:R-:W-:Y:S01]  /*2950*/  FSEL R33, R16, RZ, P0 ;  /* 0x000000ff10217208 */ /* 0x000fe20000000000 */
[----:B------:R-:W-:-:S02]  /*2960*/  HADD2.F32 R16, -RZ, R4.H1_H1 ;  /* 0x30000004ff107230 */ /* 0x000fc40000004100 */
        /* <DEDUP_REMOVED lines=10> */
[----:B------:R-:W-:Y:S01]  /*2a10*/  F2FP.F16.F32.PACK_AB R19, R34, R25 ;  /* 0x000000192213723e */ /* 0x000fe200000000ff */
[----:B------:R-:W-:Y:S01]  /*2a20*/  FMUL.FTZ R25, R171, UR6 ;  /* 0x00000006ab197c20 */ /* 0x000fe20008410000 */
[----:B------:R-:W-:Y:S01]  /*2a30*/  F2FP.F16.F32.PACK_AB R18, R24, R183 ;  /* 0x000000b71812723e */ /* 0x000fe200000000ff */
        /* <DEDUP_REMOVED lines=14> */
.L_x_618:
        /* <DEDUP_REMOVED lines=82> */
.L_x_624:
        /* <DEDUP_REMOVED lines=50> */
[----:B------:R-:W-:Y:S01]  /*3360*/  F2FP.F16.F32.PACK_AB R19, R189, R20 ;  /* 0x00000014bd13723e */ /* 0x000fe200000000ff */
[C---:B------:R-:W-:Y:S01]  /*3370*/  FMUL.FTZ R20, R16.reuse, UR6 ;  /* 0x0000000610147c20 */ /* 0x040fe20008410000 */
[----:B------:R-:W-:Y:S01]  /*3380*/  F2FP.F16.F32.PACK_AB R17, R16, R17 ;  /* 0x000000111011723e */ /* 0x000fe200000000ff */
[----:B------:R-:W-:Y:S01]  /*3390*/  FMUL.FTZ R16, R128, R171 ;  /* 0x000000ab80107220 */ /* 0x000fe20000410000 */
[----:B------:R-:W-:-:S02]  /*33a0*/  LOP3.LUT P6, RZ, R44, 0xff000000, RZ, 0xc0, !PT ;  /* 0xff0000002cff7812 */ /* 0x000fc400078cc0ff */
[----:B------:R-:W-:Y:S01]  /*33b0*/  LOP3.LUT P0, RZ, R44, 0xff00, RZ, 0xc0, !PT ;  /* 0x0000ff002cff7812 */ /* 0x000fe2000780c0ff */
[----:B------:R-:W-:Y:S01]  /*33c0*/  FMUL.FTZ R0, R16, UR6 ;  /* 0x0000000610007c20 */ /* 0x000fe20008410000 */
[----:B------:R-:W-:Y:S02]  /*33d0*/  FSEL R28, R20, RZ, P6 ;  /* 0x000000ff141c7208 */ /* 0x000fe40003000000 */
[----:B------:R-:W-:Y:S02]  /*33e0*/  LOP3.LUT P6, RZ, R116, 0xff000000, RZ, 0xc0, !PT ;  /* 0xff00000074ff7812 */ /* 0x000fe400078cc0ff */
[----:B------:R-:W-:Y:S02]  /*33f0*/  F2FP.F16.F32.PACK_AB R18, R23, R18 ;  /* 0x000000121712723e */ /* 0x000fe400000000ff */
[----:B------:R-:W-:Y:S02]  /*3400*/  F2FP.F16.F32.PACK_AB R23, R29, R24 ;  /* 0x000000181d17723e */ /* 0x000fe400000000ff */
[----:B------:R-:W-:-:S02]  /*3410*/  F2FP.F16.F32.PACK_AB R27, R30, R27 ;  /* 0x0000001b1e1b723e */ /* 0x000fc400000000ff */
[----:B------:R-:W-:Y:S01]  /*3420*/  F2FP.F16.F32.PACK_AB R16, R16, R167 ;  /* 0x000000a71010723e */ /* 0x000fe200000000ff */
[----:B------:R-:W-:Y:S01]  /*3430*/  FMUL.FTZ R167, R167, UR6 ;  /* 0x00000006a7a77c20 */ /* 0x000fe20008410000 */
[----:B------:R-:W-:Y:S02]  /*3440*/  FSEL R30, R20, RZ, P6 ;  /* 0x000000ff141e7208 */ /* 0x000fe40003000000 */
[----:B------:R-:W-:Y:S02]  /*3450*/  FSEL R29, R0, RZ, P0 ;  /* 0x000000ff001d7208 */ /* 0x000fe40000000000 */
[----:B------:R-:W-:Y:S02]  /*3460*/  LOP3.LUT P5, RZ, R44, 0xff, RZ, 0xc0, !PT ;  /* 0x000000ff2cff7812 */ /* 0x000fe400078ac0ff */
[C---:B------:R-:W-:Y:S02]  /*3470*/  LOP3.LUT P6, RZ, R116.reuse, 0xff00, RZ, 0xc0, !PT ;  /* 0x0000ff0074ff7812 */ /* 0x040fe400078cc0ff */
[----:B------:R-:W-:-:S02]  /*3480*/  LOP3.LUT P0, RZ, R116, 0xff, RZ, 0xc0, !PT ;  /* 0x000000ff74ff7812 */ /* 0x000fc4000780c0ff */
        /* <DEDUP_REMOVED lines=10> */
.L_x_623:
[----:B------:R-:W-:-:S04]  /*3530*/  UISETP.NE.U32.AND UP0, UPT, UR4, URZ, UPT ;  /* 0x000000ff0400728c */ /* 0x000fc8000bf05070 */
[----:B------:R-:W-:-:S09]  /*3540*/  UISETP.NE.AND.EX UP0, UPT, UR5, URZ, UPT, UP0 ;  /* 0x000000ff0500728c */ /* 0x000fd2000bf05300 */
[----:B------:R-:W-:Y:S05]  /*3550*/  BRA.U UP0, `(.L_x_625) ;  /* 0x00000005004c7547 */ /* 0x000fea000b800000 */
[-CC-:B------:R-:W-:Y:S01]  /*3560*/  FFMA.FTZ R23, R184, R38.reuse, R39.reuse ;  /* 0x00000026b8177223 */ /* 0x180fe20000010027 */
[--C-:B-----5:R-:W-:Y:S02]  /*3570*/  HADD2.F32 R25, -RZ, R7.reuse.H0_H0 ;  /* 0x20000007ff197230 */ /* 0x120fe40000004100 */
[-CC-:B------:R-:W-:Y:S01]  /*3580*/  FFMA.FTZ R20, R191, R38.reuse, R39.reuse ;  /* 0x00000026bf147223 */ /* 0x180fe20000010027 */
[-C--:B------:R-:W-:Y:S01]  /*3590*/  FFMA.FTZ R183, R183, R38.reuse, R39 ;  /* 0x00000026b7b77223 */ /* 0x080fe20000010027 */
[----:B------:R-:W-:Y:S01]  /*35a0*/  FADD.FTZ R23, R180, -R23 ;  /* 0x80000017b4177221 */ /* 0x000fe20000010000 */
[----:B------:R-:W-:Y:S02]  /*35b0*/  HADD2.F32 R24, -RZ, R7.H1_H1 ;  /* 0x30000007ff187230 */ /* 0x000fe40000004100 */
[----:B------:R-:W-:Y:S01]  /*35c0*/  FADD.FTZ R189, R189, -R20 ;  /* 0x80000014bdbd7221 */ /* 0x000fe20000010000 */
[--C-:B------:R-:W-:Y:S02]  /*35d0*/  HADD2.F32 R20, -RZ, R6.reuse.H0_H0 ;  /* 0x20000006ff147230 */ /* 0x100fe40000004100 */
[----:B------:R-:W-:Y:S01]  /*35e0*/  FFMA.FTZ R23, R128, R23, R25 ;  /* 0x0000001780177223 */ /* 0x000fe20000010019 */
[----:B------:R-:W-:Y:S01]  /*35f0*/  FADD.FTZ R183, R164, -R183 ;  /* 0x800000b7a4b77221 */ /* 0x000fe20000010000 */
[----:B------:R-:W-:Y:S01]  /*3600*/  FFMA.FTZ R21, R174, R38, R39 ;  /* 0x00000026ae157223 */ /* 0x000fe20000010027 */
[----:B------:R-:W-:Y:S01]  /*3610*/  LOP3.LUT P5, RZ, R45, 0xff0000, RZ, 0xc0, !PT ;  /* 0x00ff00002dff7812 */ /* 0x000fe200078ac0ff */
[----:B------:R-:W-:Y:S01]  /*3620*/  FMUL.FTZ R23, R23, UR6 ;  /* 0x0000000617177c20 */ /* 0x000fe20008410000 */
[----:B------:R-:W-:-:S02]  /*3630*/  HADD2.F32 R22, -RZ, R6.H1_H1 ;  /* 0x30000006ff167230 */ /* 0x000fc40000004100 */
[----:B------:R-:W-:Y:S01]  /*3640*/  FFMA.FTZ R183, R128, R183, R20 ;  /* 0x000000b780b77223 */ /* 0x000fe20000010014 */
[----:B------:R-:W-:Y:S01]  /*3650*/  LOP3.LUT P6, RZ, R117, 0xff0000, RZ, 0xc0, !PT ;  /* 0x00ff000075ff7812 */ /* 0x000fe200078cc0ff */
[----:B------:R-:W-:Y:S01]  /*3660*/  FADD.FTZ R21, R170, -R21 ;  /* 0x80000015aa157221 */ /* 0x000fe20000010000 */
[-CC-:B------:R-:W-:Y:S01]  /*3670*/  FFMA.FTZ R0, R0, R38.reuse, R39.reuse ;  /* 0x0000002600007223 */ /* 0x180fe20000010027 */
[----:B------:R-:W-:Y:S01]  /*3680*/  FFMA.FTZ R189, R128, R189, R24 ;  /* 0x000000bd80bd7223 */ /* 0x000fe20000010018 */
[-CC-:B------:R-:W-:Y:S01]  /*3690*/  FFMA.FTZ R177, R177, R38.reuse, R39.reuse ;  /* 0x00000026b1b17223 */ /* 0x180fe20000010027 */
[----:B------:R-:W-:Y:S01]  /*36a0*/  ISETP.GE.U32.AND P0, PT, R44, RZ, PT ;  /* 0x000000ff2c00720c */ /* 0x000fe20003f06070 */
[----:B------:R-:W-:Y:S01]  /*36b0*/  FFMA.FTZ R173, R173, R38, R39 ;  /* 0x00000026adad7223 */ /* 0x000fe20000010027 */
[----:B------:R-:W-:Y:S01]  /*36c0*/  FSEL R24, R23, RZ, P5 ;  /* 0x000000ff17187208 */ /* 0x000fe20002800000 */
[----:B------:R-:W-:Y:S01]  /*36d0*/  FMUL.FTZ R183, R183, UR6 ;  /* 0x00000006b7b77c20 */ /* 0x000fe20008410000 */
[----:B------:R-:W-:Y:S01]  /*36e0*/  FSEL R23, R23, RZ, P6 ;  /* 0x000000ff17177208 */ /* 0x000fe20003000000 */
[----:B------:R-:W-:Y:S01]  /*36f0*/  FADD.FTZ R167, R167, -R0 ;  /* 0x80000000a7a77221 */ /* 0x000fe20000010000 */
[----:B------:R-:W-:Y:S01]  /*3700*/  FFMA.FTZ R21, R128, R21, R22 ;  /* 0x0000001580157223 */ /* 0x000fe20000010016 */
[----:B------:R-:W-:-:S02]  /*3710*/  HADD2.F32 R20, -RZ, R5.H1_H1 ;  /* 0x30000005ff147230 */ /* 0x000fc40000004100 */
[----:B------:R-:W-:Y:S01]  /*3720*/  FMUL.FTZ R189, R189, UR6 ;  /* 0x00000006bdbd7c20 */ /* 0x000fe20008410000 */
[C---:B------:R-:W-:Y:S01]  /*3730*/  LOP3.LUT P6, RZ, R45.reuse, 0xff, RZ, 0xc0, !PT ;  /* 0x000000ff2dff7812 */ /* 0x040fe200078cc0ff */
[----:B------:R-:W-:Y:S01]  /*3740*/  FADD.FTZ R177, R158, -R177 ;  /* 0x800000b19eb17221 */ /* 0x000fe20000010000 */
[----:B------:R-:W-:Y:S01]  /*3750*/  HADD2.F32 R0, -RZ, R5.H0_H0 ;  /* 0x20000005ff007230 */ /* 0x000fe20000004100 */
[----:B------:R-:W-:Y:S01]  /*3760*/  ISETP.GE.U32.AND.EX P0, PT, R45, 0x1000000, PT, P0 ;  /* 0x010000002d00780c */ /* 0x000fe20003f06100 */
[----:B------:R-:W-:Y:S01]  /*3770*/  FADD.FTZ R173, R154, -R173 ;  /* 0x800000ad9aad7221 */ /* 0x000fe20000010000 */
[----:B------:R-:W-:Y:S01]  /*3780*/  ISETP.GE.U32.AND P5, PT, R116, RZ, PT ;  /* 0x000000ff7400720c */ /* 0x000fe20003fa6070 */
[----:B------:R-:W-:Y:S01]  /*3790*/  FFMA.FTZ R171, R171, R38, R39 ;  /* 0x00000026abab7223 */ /* 0x000fe20000010027 */
[----:B------:R-:W-:Y:S01]  /*37a0*/  FMUL.FTZ R21, R21, UR6 ;  /* 0x0000000615157c20 */ /* 0x000fe20008410000 */
[----:B------:R-:W-:Y:S01]  /*37b0*/  FSEL R26, R183, RZ, P6 ;  /* 0x000000ffb71a7208 */ /* 0x000fe20003000000 */
[C---:B------:R-:W-:Y:S01]  /*37c0*/  FFMA.FTZ R177, R128.reuse, R177, R20 ;  /* 0x000000b180b17223 */ /* 0x040fe20000010014 */
[----:B------:R-:W-:Y:S01]  /*37d0*/  FSEL R31, R189, RZ, P0 ;  /* 0x000000ffbd1f7208 */ /* 0x000fe20000000000 */
[----:B------:R-:W-:Y:S01]  /*37e0*/  FFMA.FTZ R173, R128, R173, R0 ;  /* 0x000000ad80ad7223 */ /* 0x000fe20000010000 */
[C---:B------:R-:W-:Y:S01]  /*37f0*/  LOP3.LUT P6, RZ, R117.reuse, 0xff00, RZ, 0xc0, !PT ;  /* 0x0000ff0075ff7812 */ /* 0x040fe200078cc0ff */
[--C-:B------:R-:W-:Y:S01]  /*3800*/  HADD2.F32 R20, -RZ, R4.reuse.H1_H1 ;  /* 0x30000004ff147230 */ /* 0x100fe20000004100 */
[C---:B------:R-:W-:Y:S01]  /*3810*/  ISETP.GE.U32.AND.EX P5, PT, R117.reuse, 0x1000000, PT, P5 ;  /* 0x010000007500780c */ /* 0x040fe20003fa6150 */
[----:B------:R-:W-:Y:S01]  /*3820*/  FADD.FTZ R171, R152, -R171 ;  /* 0x800000ab98ab7221 */ /* 0x000fe20000010000 */
[----:B------:R-:W-:Y:S01]  /*3830*/  LOP3.LUT P0, RZ, R117, 0xff, RZ, 0xc0, !PT ;  /* 0x000000ff75ff7812 */ /* 0x000fe2000780c0ff */
[----:B------:R-:W-:Y:S01]  /*3840*/  FMUL.FTZ R177, R177, UR6 ;  /* 0x00000006b1b17c20 */ /* 0x000fe20008410000 */
[----:B------:R-:W-:Y:S01]  /*3850*/  FSEL R25, R21, RZ, P6 ;  /* 0x000000ff15197208 */ /* 0x000fe20003000000 */
[----:B------:R-:W-:Y:S01]  /*3860*/  FMUL.FTZ R173, R173, UR6 ;  /* 0x00000006adad7c20 */ /* 0x000fe20008410000 */
[----:B------:R-:W-:Y:S01]  /*3870*/  FSEL R0, R189, RZ, P5 ;  /* 0x000000ffbd007208 */ /* 0x000fe20002800000 */
[----:B------:R-:W-:Y:S01]  /*3880*/  HADD2.F32 R27, -RZ, R4.H0_H0 ;  /* 0x20000004ff1b7230 */ /* 0x000fe20000004100 */
[----:B------:R-:W-:Y:S01]  /*3890*/  FSEL R22, R183, RZ, P0 ;  /* 0x000000ffb7167208 */ /* 0x000fe20000000000 */
[----:B------:R-:W-:Y:S01]  /*38a0*/  FFMA.FTZ R20, R128, R171, R20 ;  /* 0x000000ab80147223 */ /* 0x000fe20000010014 */
[----:B------:R-:W-:-:S02]  /*38b0*/  LOP3.LUT P6, RZ, R44, 0xff000000, RZ, 0xc0, !PT ;  /* 0xff0000002cff7812 */ /* 0x000fc400078cc0ff */
[----:B------:R-:W-:Y:S01]  /*38c0*/  LOP3.LUT P5, RZ, R45, 0xff00, RZ, 0xc0, !PT ;  /* 0x0000ff002dff7812 */ /* 0x000fe200078ac0ff */
[----:B------:R-:W-:Y:S01]  /*38d0*/  FMUL.FTZ R20, R20, UR6 ;  /* 0x0000000614147c20 */ /* 0x000fe20008410000 */
[----:B------:R-:W-:Y:S01]  /*38e0*/  LOP3.LUT P0, RZ, R44, 0xff0000, RZ, 0xc0, !PT ;  /* 0x00ff00002cff7812 */ /* 0x000fe2000780c0ff */
[----:B------:R-:W-:Y:S01]  /*38f0*/  FFMA.FTZ R167, R128, R167, R27 ;  /* 0x000000a780a77223 */ /* 0x000fe2000001001b */
[----:B------:R-:W-:Y:S02]  /*3900*/  FSEL R33, R177, RZ, P6 ;  /* 0x000000ffb1217208 */ /* 0x000fe40003000000 */
[----:B------:R-:W-:Y:S01]  /*3910*/  FSEL R29, R21, RZ, P5 ;  /* 0x000000ff151d7208 */ /* 0x000fe20002800000 */
[----:B------:R-:W-:Y:S01]  /*3920*/  FMUL.FTZ R167, R167, UR6 ;  /* 0x00000006a7a77c20 */ /* 0x000fe20008410000 */
[----:B------:R-:W-:Y:S02]  /*3930*/  FSEL R28, R173, RZ, P0 ;  /* 0x000000ffad1c7208 */ /* 0x000fe40000000000 */
[----:B------:R-:W-:-:S02]  /*3940*/  LOP3.LUT P6, RZ, R116, 0xff000000, RZ, 0xc0, !PT ;  /* 0xff00000074ff7812 */ /* 0x000fc400078cc0ff */
[----:B------:R-:W-:Y:S02]  /*3950*/  LOP3.LUT P5, RZ, R116, 0xff0000, RZ, 0xc0, !PT ;  /* 0x00ff000074ff7812 */ /* 0x000fe400078ac0ff */
[----:B------:R-:W-:Y:S02]  /*3960*/  LOP3.LUT P0, RZ, R44, 0xff00, RZ, 0xc0, !PT ;  /* 0x0000ff002cff7812 */ /* 0x000fe4000780c0ff */
[----:B------:R-:W-:Y:S02]  /*3970*/  F2FP.F16.F32.PACK_AB R23, R0, R23 ;  /* 0x000000170017723e */ /* 0x000fe400000000ff */
[----:B------:R-:W-:Y:S02]  /*3980*/  F2FP.F16.F32.PACK_AB R27, R31, R24 ;  /* 0x000000181f1b723e */ /* 0x000fe400000000ff */
[----:B------:R-:W-:Y:S02]  /*3990*/  FSEL R0, R177, RZ, P6 ;  /* 0x000000ffb1007208 */ /* 0x000fe40003000000 */
[----:B------:R-:W-:-:S02]  /*39a0*/  FSEL R21, R173, RZ, P5 ;  /* 0x000000ffad157208 */ /* 0x000fc40002800000 */
[----:B------:R-:W-:Y:S02]  /*39b0*/  LOP3.LUT P6, RZ, R116, 0xff00, RZ, 0xc0, !PT ;  /* 0x0000ff0074ff7812 */ /* 0x000fe400078cc0ff */
[----:B------:R-:W-:Y:S02]  /*39c0*/  FSEL R31, R20, RZ, P0 ;  /* 0x000000ff141f7208 */ /* 0x000fe40000000000 */
[----:B------:R-:W-:Y:S02]  /*39d0*/  LOP3.LUT P5, RZ, R44, 0xff, RZ, 0xc0, !PT ;  /* 0x000000ff2cff7812 */ /* 0x000fe400078ac0ff */
[----:B------:R-:W-:Y:S02]  /*39e0*/  LOP3.LUT P0, RZ, R116, 0xff, RZ, 0xc0, !PT ;  /* 0x000000ff74ff7812 */ /* 0x000fe4000780c0ff */
[----:B------:R-:W-:Y:S02]  /*39f0*/  F2FP.F16.F32.PACK_AB R26, R29, R26 ;  /* 0x0000001a1d1a723e */ /* 0x000fe400000000ff */
[----:B------:R-:W-:-:S02]  /*3a00*/  FSEL R29, R20, RZ, P6 ;  /* 0x000000ff141d7208 */ /* 0x000fc40003000000 */
[C---:B------:R-:W-:Y:S02]  /*3a10*/  FSEL R20, R167.reuse, RZ, P0 ;  /* 0x000000ffa7147208 */ /* 0x040fe40000000000 */
[----:B------:R-:W-:Y:S02]  /*3a20*/  FSEL R24, R167, RZ, P5 ;  /* 0x000000ffa7187208 */ /* 0x000fe40002800000 */
[----:B------:R-:W-:Y:S02]  /*3a30*/  F2FP.F16.F32.PACK_AB R22, R25, R22 ;  /* 0x000000161916723e */ /* 0x000fe400000000ff */
[----:B------:R-:W-:Y:S02]  /*3a40*/  F2FP.F16.F32.PACK_AB R21, R0, R21 ;  /* 0x000000150015723e */ /* 0x000fe400000000ff */
[----:B------:R-:W-:Y:S02]  /*3a50*/  F2FP.F16.F32.PACK_AB R25, R33, R28 ;  /* 0x0000001c2119723e */ /* 0x000fe400000000ff */
[----:B------:R-:W-:-:S02]  /*3a60*/  F2FP.F16.F32.PACK_AB R20, R29, R20 ;  /* 0x000000141d14723e */ /* 0x000fc400000000ff */
[----:B------:R-:W-:Y:S01]  /*3a70*/  F2FP.F16.F32.PACK_AB R24, R31, R24 ;  /* 0x000000181f18723e */ /* 0x000fe200000000ff */
[----:B------:R-:W-:Y:S06]  /*3a80*/  BRA `(.L_x_621) ;  /* 0x0000000400587947 */ /* 0x000fec0003800000 */
.L_x_625:
[-CC-:B------:R-:W-:Y:S01]  /*3a90*/  FFMA.FTZ R19, R184, R38.reuse, R39.reuse ;  /* 0x00000026b8137223 */ /* 0x180fe20000010027 */
[-CC-:B------:R-:W-:Y:S01]  /*3aa0*/  FFMA.FTZ R0, R0, R38.reuse, R39.reuse ;  /* 0x0000002600007223 */ /* 0x180fe20000010027 */
[-CC-:B------:R-:W-:Y:S01]  /*3ab0*/  FFMA.FTZ R173, R173, R38.reuse, R39.reuse ;  /* 0x00000026adad7223 */ /* 0x180fe20000010027 */
[----:B-----5:R-:W-:Y:S02]  /*3ac0*/  HADD2.F32 R21, -RZ, R7.H0_H0 ;  /* 0x20000007ff157230 */ /* 0x020fe40000004100 */
[-C--:B------:R-:W-:Y:S01]  /*3ad0*/  FFMA.FTZ R16, R191, R38.reuse, R39 ;  /* 0x00000026bf107223 */ /* 0x080fe20000010027 */
[----:B------:R-:W-:Y:S01]  /*3ae0*/  FADD.FTZ R19, R180, -R19 ;  /* 0x80000013b4137221 */ /* 0x000fe20000010000 */
[----:B------:R-:W-:Y:S01]  /*3af0*/  FADD.FTZ R167, R167, -R0 ;  /* 0x80000000a7a77221 */ /* 0x000fe20000010000 */
[----:B------:R-:W-:Y:S01]  /*3b00*/  FFMA.FTZ R183, R183, R38, R39 ;  /* 0x00000026b7b77223 */ /* 0x000fe20000010027 */
[----:B------:R-:W-:Y:S02]  /*3b10*/  HADD2.F32 R0, -RZ, R5.H0_H0 ;  /* 0x20000005ff007230 */ /* 0x000fe40000004100 */
[----:B------:R-:W-:Y:S01]  /*3b20*/  FADD.FTZ R173, R154, -R173 ;  /* 0x800000ad9aad7221 */ /* 0x000fe20000010000 */
[----:B------:R-:W-:Y:S01]  /*3b30*/  FADD.FTZ R189, R189, -R16 ;  /* 0x80000010bdbd7221 */ /* 0x000fe20000010000 */
[----:B------:R-:W-:-:S02]  /*3b40*/  HADD2.F32 R18, -RZ, R7.H1_H1 ;  /* 0x30000007ff127230 */ /* 0x000fc40000004100 */
[----:B------:R-:W-:Y:S01]  /*3b50*/  FFMA.FTZ R19, R128, R19, R21 ;  /* 0x0000001380137223 */ /* 0x000fe20000010015 */
[--C-:B------:R-:W-:Y:S02]  /*3b60*/  HADD2.F32 R16, -RZ, R6.reuse.H0_H0 ;  /* 0x20000006ff107230 */ /* 0x100fe40000004100 */
[----:B------:R-:W-:Y:S01]  /*3b70*/  FADD.FTZ R183, R164, -R183 ;  /* 0x800000b7a4b77221 */ /* 0x000fe20000010000 */
[-CC-:B------:R-:W-:Y:S01]  /*3b80*/  FFMA.FTZ R17, R174, R38.reuse, R39.reuse ;  /* 0x00000026ae117223 */ /* 0x180fe20000010027 */
[C---:B------:R-:W-:Y:S01]  /*3b90*/  FFMA.FTZ R173, R128.reuse, R173, R0 ;  /* 0x000000ad80ad7223 */ /* 0x040fe20000010000 */
[----:B------:R-:W-:Y:S01]  /*3ba0*/  FFMA.FTZ R177, R177, R38, R39 ;  /* 0x00000026b1b17223 */ /* 0x000fe20000010027 */
[----:B------:R-:W-:Y:S01]  /*3bb0*/  FMUL.FTZ R0, R19, UR6 ;  /* 0x0000000613007c20 */ /* 0x000fe20008410000 */
[----:B------:R-:W-:Y:S01]  /*3bc0*/  FFMA.FTZ R28, R128, R189, R18 ;  /* 0x000000bd801c7223 */ /* 0x000fe20000010012 */
[----:B------:R-:W-:Y:S01]  /*3bd0*/  LOP3.LUT P5, RZ, R45, 0xff0000, RZ, 0xc0, !PT ;  /* 0x00ff00002dff7812 */ /* 0x000fe200078ac0ff */
[----:B------:R-:W-:-:S02]  /*3be0*/  HADD2.F32 R20, -RZ, R6.H1_H1 ;  /* 0x30000006ff147230 */ /* 0x000fc40000004100 */
[----:B------:R-:W-:Y:S01]  /*3bf0*/  FFMA.FTZ R18, R128, R183, R16 ;  /* 0x000000b780127223 */ /* 0x000fe20000010010 */
[----:B------:R-:W-:Y:S01]  /*3c00*/  FADD.FTZ R17, R170, -R17 ;  /* 0x80000011aa117221 */ /* 0x000fe20000010000 */
[----:B------:R-:W-:Y:S02]  /*3c10*/  HADD2.F32 R16, -RZ, R5.H1_H1 ;  /* 0x30000005ff107230 */ /* 0x000fe40000004100 */
[----:B------:R-:W-:Y:S01]  /*3c20*/  FADD.FTZ R177, R158, -R177 ;  /* 0x800000b19eb17221 */ /* 0x000fe20000010000 */
[----:B------:R-:W-:Y:S01]  /*3c30*/  FSEL R27, R0, RZ, P5 ;  /* 0x000000ff001b7208 */ /* 0x000fe20002800000 */
[----:B------:R-:W-:Y:S01]  /*3c40*/  FFMA.FTZ R23, R128, R17, R20 ;  /* 0x0000001180177223 */ /* 0x000fe20000010014 */
[----:B------:R-:W-:Y:S01]  /*3c50*/  ISETP.GE.U32.AND P0, PT, R44, RZ, PT ;  /* 0x000000ff2c00720c */ /* 0x000fe20003f06070 */
[----:B------:R-:W-:Y:S01]  /*3c60*/  FFMA.FTZ R20, R128, R177, R16 ;  /* 0x000000b180147223 */ /* 0x000fe20000010010 */
[----:B------:R-:W-:Y:S01]  /*3c70*/  ISETP.GE.U32.AND P5, PT, R116, RZ, PT ;  /* 0x000000ff7400720c */ /* 0x000fe20003fa6070 */
[----:B------:R-:W-:Y:S01]  /*3c80*/  FMUL.FTZ R16, R28, UR6 ;  /* 0x000000061c107c20 */ /* 0x000fe20008410000 */
[----:B------:R-:W-:Y:S01]  /*3c90*/  LOP3.LUT P6, RZ, R117, 0xff0000, RZ, 0xc0, !PT ;  /* 0x00ff000075ff7812 */ /* 0x000fe200078cc0ff */
[----:B------:R-:W-:Y:S01]  /*3ca0*/  FMUL.FTZ R17, R23, UR6 ;  /* 0x0000000617117c20 */ /* 0x000fe20008410000 */
[----:B------:R-:W-:Y:S01]  /*3cb0*/  ISETP.GE.U32.AND.EX P0, PT, R45, 0x1000000, PT, P0 ;  /* 0x010000002d00780c */ /* 0x000fe20003f06100 */
[----:B------:R-:W-:Y:S01]  /*3cc0*/  FFMA.FTZ R171, R171, R38, R39 ;  /* 0x00000026abab7223 */ /* 0x000fe20000010027 */
[----:B------:R-:W-:-:S02]  /*3cd0*/  ISETP.GE.U32.AND.EX P5, PT, R117, 0x1000000, PT, P5 ;  /* 0x010000007500780c */ /* 0x000fc40003fa6150 */
[----:B------:R-:W-:Y:S01]  /*3ce0*/  FSEL R24, R0, RZ, P6 ;  /* 0x000000ff00187208 */ /* 0x000fe20003000000 */
[----:B------:R-:W-:Y:S01]  /*3cf0*/  FMUL.FTZ R0, R18, UR6 ;  /* 0x0000000612007c20 */ /* 0x000fe20008410000 */
[----:B------:R-:W-:Y:S01]  /*3d00*/  FSEL R30, R16, RZ, P0 ;  /* 0x000000ff101e7208 */ /* 0x000fe20000000000 */
[----:B------:R-:W-:Y:S01]  /*3d10*/  FADD.FTZ R171, R152, -R171 ;  /* 0x800000ab98ab7221 */ /* 0x000fe20000010000 */
[----:B------:R-:W-:Y:S01]  /*3d20*/  FSEL R29, R16, RZ, P5 ;  /* 0x000000ff101d7208 */ /* 0x000fe20002800000 */
[----:B------:R-:W-:Y:S01]  /*3d30*/  FMUL.FTZ R16, R173, UR6 ;  /* 0x00000006ad107c20 */ /* 0x000fe20008410000 */
[----:B------:R-:W-:Y:S02]  /*3d40*/  LOP3.LUT P6, RZ, R45, 0xff, RZ, 0xc0, !PT ;  /* 0x000000ff2dff7812 */ /* 0x000fe400078cc0ff */
[----:B------:R-:W-:Y:S02]  /*3d50*/  LOP3.LUT P0, RZ, R117, 0xff, RZ, 0xc0, !PT ;  /* 0x000000ff75ff7812 */ /* 0x000fe4000780c0ff */
[----:B------:R-:W-:-:S02]  /*3d60*/  LOP3.LUT P5, RZ, R45, 0xff00, RZ, 0xc0, !PT ;  /* 0x0000ff002dff7812 */ /* 0x000fc400078ac0ff */
[C---:B------:R-:W-:Y:S02]  /*3d70*/  FSEL R26, R0.reuse, RZ, P6 ;  /* 0x000000ff001a7208 */ /* 0x040fe40003000000 */
[----:B------:R-:W-:Y:S01]  /*3d80*/  FSEL R22, R0, RZ, P0 ;  /* 0x000000ff00167208 */ /* 0x000fe20000000000 */
[----:B------:R-:W-:Y:S01]  /*3d90*/  HADD2.F32 R0, -RZ, R4.H1_H1 ;  /* 0x30000004ff007230 */ /* 0x000fe20000004100 */
[----:B------:R-:W-:Y:S02]  /*3da0*/  FSEL R31, R17, RZ, P5 ;  /* 0x000000ff111f7208 */ /* 0x000fe40002800000 */
[----:B------:R-:W-:Y:S02]  /*3db0*/  LOP3.LUT P6, RZ, R117, 0xff00, RZ, 0xc0, !PT ;  /* 0x0000ff0075ff7812 */ /* 0x000fe400078cc0ff */
[----:B------:R-:W-:Y:S01]  /*3dc0*/  LOP3.LUT P0, RZ, R44, 0xff0000, RZ, 0xc0, !PT ;  /* 0x00ff00002cff7812 */ /* 0x000fe2000780c0ff */
[----:B------:R-:W-:Y:S01]  /*3dd0*/  FFMA.FTZ R0, R128, R171, R0 ;  /* 0x000000ab80007223 */ /* 0x000fe20000010000 */
[----:B------:R-:W-:-:S02]  /*3de0*/  LOP3.LUT P5, RZ, R116, 0xff0000, RZ, 0xc0, !PT ;  /* 0x00ff000074ff7812 */ /* 0x000fc400078ac0ff */
[----:B------:R-:W-:Y:S01]  /*3df0*/  FSEL R33, R17, RZ, P6 ;  /* 0x000000ff11217208 */ /* 0x000fe20003000000 */
[----:B------:R-:W-:Y:S01]  /*3e00*/  HADD2.F32 R17, -RZ, R4.H0_H0 ;  /* 0x20000004ff117230 */ /* 0x000fe20000004100 */
[C---:B------:R-:W-:Y:S02]  /*3e10*/  FSEL R25, R16.reuse, RZ, P0 ;  /* 0x000000ff10197208 */ /* 0x040fe40000000000 */
[----:B------:R-:W-:Y:S01]  /*3e20*/  FSEL R21, R16, RZ, P5 ;  /* 0x000000ff10157208 */ /* 0x000fe20002800000 */
[----:B------:R-:W-:Y:S01]  /*3e30*/  FMUL.FTZ R16, R20, UR6 ;  /* 0x0000000614107c20 */ /* 0x000fe20008410000 */
[----:B------:R-:W-:Y:S01]  /*3e40*/  LOP3.LUT P6, RZ, R44, 0xff000000, RZ, 0xc0, !PT ;  /* 0xff0000002cff7812 */ /* 0x000fe200078cc0ff */
[----:B------:R-:W-:Y:S01]  /*3e50*/  FFMA.FTZ R167, R128, R167, R17 ;  /* 0x000000a780a77223 */ /* 0x000fe20000010011 */
[----:B------:R-:W-:Y:S02]  /*3e60*/  F2FP.F16.F32.PACK_AB R19, R28, R19 ;  /* 0x000000131c13723e */ /* 0x000fe400000000ff */
[----:B------:R-:W-:-:S02]  /*3e70*/  FSEL R28, R16, RZ, P6 ;  /* 0x000000ff101c7208 */ /* 0x000fc40003000000 */
[----:B------:R-:W-:Y:S01]  /*3e80*/  F2FP.F16.F32.PACK_AB R17, R20, R173 ;  /* 0x000000ad1411723e */ /* 0x000fe200000000ff */
[----:B------:R-:W-:Y:S01]  /*3e90*/  FMUL.FTZ R20, R0, UR6 ;  /* 0x0000000600147c20 */ /* 0x000fe20008410000 */
[----:B------:R-:W-:Y:S02]  /*3ea0*/  LOP3.LUT P6, RZ, R116, 0xff000000, RZ, 0xc0, !PT ;  /* 0xff00000074ff7812 */ /* 0x000fe400078cc0ff */
[----:B------:R-:W-:Y:S02]  /*3eb0*/  LOP3.LUT P0, RZ, R44, 0xff00, RZ, 0xc0, !PT ;  /* 0x0000ff002cff7812 */ /* 0x000fe4000780c0ff */
[----:B------:R-:W-:Y:S02]  /*3ec0*/  F2FP.F16.F32.PACK_AB R27, R30, R27 ;  /* 0x0000001b1e1b723e */ /* 0x000fe400000000ff */
[----:B------:R-:W-:Y:S02]  /*3ed0*/  F2FP.F16.F32.PACK_AB R18, R23, R18 ;  /* 0x000000121712723e */ /* 0x000fe400000000ff */
[----:B------:R-:W-:-:S02]  /*3ee0*/  FSEL R30, R16, RZ, P6 ;  /* 0x000000ff101e7208 */ /* 0x000fc40003000000 */
[----:B------:R-:W-:Y:S02]  /*3ef0*/  F2FP.F16.F32.PACK_AB R23, R29, R24 ;  /* 0x000000181d17723e */ /* 0x000fe400000000ff */
[----:B------:R-:W-:Y:S01]  /*3f00*/  F2FP.F16.F32.PACK_AB R16, R0, R167 ;  /* 0x000000a70010723e */ /* 0x000fe200000000ff */
[----:B------:R-:W-:Y:S01]  /*3f10*/  FMUL.FTZ R167, R167, UR6 ;  /* 0x00000006a7a77c20 */ /* 0x000fe20008410000 */
[----:B------:R-:W-:Y:S02]  /*3f20*/  LOP3.LUT P6, RZ, R116, 0xff00, RZ, 0xc0, !PT ;  /* 0x0000ff0074ff7812 */ /* 0x000fe400078cc0ff */
[----:B------:R-:W-:Y:S02]  /*3f30*/  FSEL R29, R20, RZ, P0 ;  /* 0x000000ff141d7208 */ /* 0x000fe40000000000 */
[----:B------:R-:W-:Y:S02]  /*3f40*/  LOP3.LUT P5, RZ, R44, 0xff, RZ, 0xc0, !PT ;  /* 0x000000ff2cff7812 */ /* 0x000fe400078ac0ff */
        /* <DEDUP_REMOVED lines=9> */
[----:B------:R-:W-:-:S07]  /*3fe0*/  F2FP.F16.F32.PACK_AB R24, R29, R24 ;  /* 0x000000181d18723e */ /* 0x000fce00000000ff */
.L_x_621:
        /* <DEDUP_REMOVED lines=16> */
[-CC-:B0-----:R-:W-:Y:S01]  /*40f0*/  FFMA.FTZ R17, R196, R38.reuse, R39.reuse ;  /* 0x00000026c4117223 */ /* 0x181fe20000010027 */
[--C-:B------:R-:W-:Y:S01]  /*4100*/  HADD2.F32 R19, -RZ, R11.reuse.H0_H0 ;  /* 0x2000000bff137230 */ /* 0x100fe20000004100 */
[----:B------:R-:W-:Y:S01]  /*4110*/  LOP3.LUT P6, RZ, R43, 0xff0000, RZ, 0xc0, !PT ;  /* 0x00ff00002bff7812 */ /* 0x000fe200078cc0ff */
[-C--:B------:R-:W-:Y:S01]  /*4120*/  FFMA.FTZ R16, R195, R38.reuse, R39 ;  /* 0x00000026c3107223 */ /* 0x080fe20000010027 */
[----:B------:R-:W-:Y:S01]  /*4130*/  FADD.FTZ R17, R192, -R17 ;  /* 0x80000011c0117221 */ /* 0x000fe20000010000 */
[-CC-:B------:R-:W-:Y:S01]  /*4140*/  FFMA.FTZ R193, R193, R38.reuse, R39.reuse ;  /* 0x00000026c1c17223 */ /* 0x180fe20000010027 */
[----:B------:R-:W-:Y:S01]  /*4150*/  FFMA.FTZ R185, R185, R38, R39 ;  /* 0x00000026b9b97223 */ /* 0x000fe20000010027 */
[----:B------:R-:W-:Y:S01]  /*4160*/  FADD.FTZ R187, R187, -R16 ;  /* 0x80000010bbbb7221 */ /* 0x000fe20000010000 */
[----:B------:R-:W-:Y:S01]  /*4170*/  FFMA.FTZ R23, R128, R17, R19 ;  /* 0x0000001180177223 */ /* 0x000fe20000010013 */
[----:B------:R-:W-:Y:S02]  /*4180*/  HADD2.F32 R17, -RZ, R11.H1_H1 ;  /* 0x3000000bff117230 */ /* 0x000fe40000004100 */
[----:B------:R-:W-:Y:S01]  /*4190*/  FADD.FTZ R193, R190, -R193 ;  /* 0x800000c1bec17221 */ /* 0x000fe20000010000 */
[----:B------:R-:W-:-:S02]  /*41a0*/  HADD2.F32 R19, -RZ, R10.H0_H0 ;  /* 0x2000000aff137230 */ /* 0x000fc40000004100 */
[----:B------:R-:W-:Y:S01]  /*41b0*/  FMUL.FTZ R0, R23, UR6 ;  /* 0x0000000617007c20 */ /* 0x000fe20008410000 */
[----:B------:R-:W-:Y:S01]  /*41c0*/  FADD.FTZ R185, R172, -R185 ;  /* 0x800000b9acb97221 */ /* 0x000fe20000010000 */
[----:B------:R-:W-:Y:S01]  /*41d0*/  FFMA.FTZ R24, R128, R187, R17 ;  /* 0x000000bb80187223 */ /* 0x000fe20000010011 */
[-CC-:B------:R-:W-:Y:S01]  /*41e0*/  FFMA.FTZ R17, R186, R38.reuse, R39.reuse ;  /* 0x00000026ba117223 */ /* 0x180fe20000010027 */
[----:B------:R-:W-:Y:S01]  /*41f0*/  FFMA.FTZ R181, R181, R38, R39 ;  /* 0x00000026b5b57223 */ /* 0x000fe20000010027 */
[----:B------:R-:W-:Y:S01]  /*4200*/  FSEL R27, R0, RZ, P6 ;  /* 0x000000ff001b7208 */ /* 0x000fe20003000000 */
[----:B------:R-:W-:Y:S01]  /*4210*/  FMUL.FTZ R16, R24, UR6 ;  /* 0x0000000618107c20 */ /* 0x000fe20008410000 */
[----:B------:R-:W-:Y:S01]  /*4220*/  LOP3.LUT P6, RZ, R3, 0xff0000, RZ, 0xc0, !PT ;  /* 0x00ff000003ff7812 */ /* 0x000fe200078cc0ff */
[----:B------:R-:W-:Y:S01]  /*4230*/  FADD.FTZ R17, R182, -R17 ;  /* 0x80000011b6117221 */ /* 0x000fe20000010000 */
[----:B------:R-:W-:Y:S02]  /*4240*/  FADD.FTZ R181, R162, -R181 ;  /* 0x800000b5a2b57221 */ /* 0x000fe40000010000 */
[----:B------:R-:W-:Y:S01]  /*4250*/  FSEL R34, R0, RZ, P6 ;  /* 0x000000ff00227208 */ /* 0x000fe20003000000 */
[----:B------:R-:W-:Y:S01]  /*4260*/  FFMA.FTZ R18, R128, R17, R19 ;  /* 0x0000001180127223 */ /* 0x000fe20000010013 */
[----:B------:R-:W-:Y:S01]  /*4270*/  ISETP.GE.U32.AND P6, PT, R42, RZ, PT ;  /* 0x000000ff2a00720c */ /* 0x000fe20003fc6070 */
[----:B------:R-:W-:-:S02]  /*4280*/  HADD2.F32 R19, -RZ, R10.H1_H1 ;  /* 0x3000000aff137230 */ /* 0x000fc40000004100 */
[----:B------:R-:W-:Y:S01]  /*4290*/  FFMA.FTZ R17, R168, R38, R39 ;  /* 0x00000026a8117223 */ /* 0x000fe20000010027 */
[----:B------:R-:W-:Y:S01]  /*42a0*/  FMUL.FTZ R0, R18, UR6 ;  /* 0x0000000612007c20 */ /* 0x000fe20008410000 */
[----:B------:R-:W-:Y:S01]  /*42b0*/  ISETP.GE.U32.AND.EX P6, PT, R43, 0x1000000, PT, P6 ;  /* 0x010000002b00780c */ /* 0x000fe20003fc6160 */
[----:B------:R-:W-:Y:S01]  /*42c0*/  FFMA.FTZ R193, R128, R193, R19 ;  /* 0x000000c180c17223 */ /* 0x000fe20000010013 */
[--C-:B------:R-:W-:Y:S02]  /*42d0*/  HADD2.F32 R19, -RZ, R9.reuse.H0_H0 ;  /* 0x20000009ff137230 */ /* 0x100fe40000004100 */
[----:B------:R-:W-:Y:S01]  /*42e0*/  FSEL R36, R16, RZ, P6 ;  /* 0x000000ff10247208 */ /* 0x000fe20003000000 */
[----:B------:R-:W-:Y:S01]  /*42f0*/  FADD.FTZ R17, R166, -R17 ;  /* 0x80000011a6117221 */ /* 0x000fe20000010000 */
[----:B------:R-:W-:Y:S02]  /*4300*/  ISETP.GE.U32.AND P6, PT, R2, RZ, PT ;  /* 0x000000ff0200720c */ /* 0x000fe40003fc6070 */
[----:B------:R-:W-:Y:S01]  /*4310*/  F2FP.F16.F32.PACK_AB R18, R193, R18 ;  /* 0x00000012c112723e */ /* 0x000fe200000000ff */
[----:B------:R-:W-:Y:S01]  /*4320*/  FFMA.FTZ R20, R128, R17, R19 ;  /* 0x0000001180147223 */ /* 0x000fe20000010013 */
[----:B------:R-:W-:Y:S01]  /*4330*/  ISETP.GE.U32.AND.EX P6, PT, R3, 0x1000000, PT, P6 ;  /* 0x010000000300780c */ /* 0x000fe20003fc6160 */
[----:B------:R-:W-:Y:S01]  /*4340*/  HADD2.F32 R17, -RZ, R9.H1_H1 ;  /* 0x30000009ff117230 */ /* 0x000fe20000004100 */
[----:B------:R-:W-:Y:S01]  /*4350*/  F2FP.F16.F32.PACK_AB R27, R36, R27 ;  /* 0x0000001b241b723e */ /* 0x000fe200000000ff */
[--C-:B------:R-:W-:Y:S01]  /*4360*/  HADD2.F32 R19, -RZ, R8.reuse.H0_H0 ;  /* 0x20000008ff137230 */ /* 0x100fe20000004100 */
[----:B------:R-:W-:Y:S01]  /*4370*/  FSEL R45, R16, RZ, P6 ;  /* 0x000000ff102d7208 */ /* 0x000fe20003000000 */
[----:B------:R-:W-:Y:S01]  /*4380*/  FMUL.FTZ R16, R193, UR6 ;  /* 0x00000006c1107c20 */ /* 0x000fe20008410000 */
[----:B------:R-:W-:Y:S01]  /*4390*/  LOP3.LUT P6, RZ, R43, 0xff, RZ, 0xc0, !PT ;  /* 0x000000ff2bff7812 */ /* 0x000fe200078cc0ff */
[----:B------:R-:W-:Y:S01]  /*43a0*/  FFMA.FTZ R185, R128, R185, R17 ;  /* 0x000000b980b97223 */ /* 0x000fe20000010011 */
[----:B------:R-:W-:-:S02]  /*43b0*/  HADD2.F32 R17, -RZ, R8.H1_H1 ;  /* 0x30000008ff117230 */ /* 0x000fc40000004100 */
[----:B------:R-:W-:Y:S02]  /*43c0*/  FSEL R26, R0, RZ, P6 ;  /* 0x000000ff001a7208 */ /* 0x000fe40003000000 */
[----:B------:R-:W-:Y:S01]  /*43d0*/  LOP3.LUT P6, RZ, R3, 0xff, RZ, 0xc0, !PT ;  /* 0x000000ff03ff7812 */ /* 0x000fe200078cc0ff */
[----:B------:R-:W-:Y:S01]  /*43e0*/  FFMA.FTZ R181, R128, R181, R17 ;  /* 0x000000b580b57223 */ /* 0x000fe20000010011 */
[----:B------:R-:W-:Y:S02]  /*43f0*/  FFMA.FTZ R17, R160, R38, R39 ;  /* 0x00000026a0117223 */ /* 0x000fe40000010027 */
[----:B------:R-:W-:Y:S01]  /*4400*/  FSEL R22, R0, RZ, P6 ;  /* 0x000000ff00167208 */ /* 0x000fe20003000000 */
[----:B------:R-:W-:Y:S01]  /*4410*/  FMUL.FTZ R0, R20, UR6 ;  /* 0x0000000614007c20 */ /* 0x000fe20008410000 */
[----:B------:R-:W-:Y:S01]  /*4420*/  LOP3.LUT P6, RZ, R43, 0xff00, RZ, 0xc0, !PT ;  /* 0x0000ff002bff7812 */ /* 0x000fe200078cc0ff */
[----:B------:R-:W-:-:S03]  /*4430*/  FADD.FTZ R17, R156, -R17 ;  /* 0x800000119c117221 */ /* 0x000fc60000010000 */
[C---:B------:R-:W-:Y:S02]  /*4440*/  FSEL R35, R16.reuse, RZ, P6 ;  /* 0x000000ff10237208 */ /* 0x040fe40003000000 */
        /* <DEDUP_REMOVED lines=9> */
[----:B------:R-:W-:Y:S01]  /*44e0*/  FMUL.FTZ R0, R181, UR6 ;  /* 0x00000006b5007c20 */ /* 0x000fe20008410000 */
[----:B------:R-:W-:-:S04]  /*44f0*/  LOP3.LUT P6, RZ, R42, 0xff000000, RZ, 0xc0, !PT ;  /* 0xff0000002aff7812 */ /* 0x000fc800078cc0ff */
[----:B------:R-:W-:Y:S02]  /*4500*/  FSEL R30, R16, RZ, P6 ;  /* 0x000000ff101e7208 */ /* 0x000fe40003000000 */
[----:B------:R-:W-:Y:S02]  /*4510*/  LOP3.LUT P6, RZ, R2, 0xff000000, RZ, 0xc0, !PT ;  /* 0xff00000002ff7812 */ /* 0x000fe400078cc0ff */
[----:B------:R-:W-:Y:S02]  /*4520*/  F2FP.F16.F32.PACK_AB R25, R30, R25 ;  /* 0x000000191e19723e */ /* 0x000fe400000000ff */
[----:B------:R-:W-:Y:S01]  /*4530*/  FSEL R32, R16, RZ, P6 ;  /* 0x000000ff10207208 */ /* 0x000fe20003000000 */
[----:B------:R-:W-:Y:S01]  /*4540*/  FFMA.FTZ R16, R128, R17, R19 ;  /* 0x0000001180107223 */ /* 0x000fe20000010013 */
[----:B------:R-:W-:Y:S02]  /*4550*/  LOP3.LUT P6, RZ, R42, 0xff00, RZ, 0xc0, !PT ;  /* 0x0000ff002aff7812 */ /* 0x000fe400078cc0ff */
[----:B------:R-:W-:-:S02]  /*4560*/  F2FP.F16.F32.PACK_AB R19, R24, R23 ;  /* 0x000000171813723e */ /* 0x000fc400000000ff */
[----:B------:R-:W-:Y:S02]  /*4570*/  FSEL R31, R0, RZ, P6 ;  /* 0x000000ff001f7208 */ /* 0x000fe40003000000 */
        /* <DEDUP_REMOVED lines=14> */
.L_x_628:
[-CC-:B0-----:R-:W-:Y:S01]  /*4660*/  FFMA.FTZ R21, R196, R38.reuse, R39.reuse ;  /* 0x00000026c4157223 */ /* 0x181fe20000010027 */
[--C-:B------:R-:W-:Y:S01]  /*4670*/  HADD2.F32 R23, -RZ, R11.reuse.H0_H0 ;  /* 0x2000000bff177230 */ /* 0x100fe20000004100 */
[----:B------:R-:W-:Y:S01]  /*4680*/  LOP3.LUT P6, RZ, R43, 0xff0000, RZ, 0xc0, !PT ;  /* 0x00ff00002bff7812 */ /* 0x000fe200078cc0ff */
[-C--:B------:R-:W-:Y:S01]  /*4690*/  FFMA.FTZ R0, R195, R38.reuse, R39 ;  /* 0x00000026c3007223 */ /* 0x080fe20000010027 */
[----:B------:R-:W-:Y:S01]  /*46a0*/  FADD.FTZ R21, R192, -R21 ;  /* 0x80000015c0157221 */ /* 0x000fe20000010000 */
[-CC-:B------:R-:W-:Y:S01]  /*46b0*/  FFMA.FTZ R193, R193, R38.reuse, R39.reuse ;  /* 0x00000026c1c17223 */ /* 0x180fe20000010027 */
[-C--:B------:R-:W-:Y:S01]  /*46c0*/  FFMA.FTZ R185, R185, R38.reuse, R39 ;  /* 0x00000026b9b97223 */ /* 0x080fe20000010027 */
[----:B------:R-:W-:Y:S01]  /*46d0*/  FADD.FTZ R187, R187, -R0 ;  /* 0x80000000bbbb7221 */ /* 0x000fe20000010000 */
[----:B------:R-:W-:Y:S01]  /*46e0*/  FFMA.FTZ R21, R128, R21, R23 ;  /* 0x0000001580157223 */ /* 0x000fe20000010017 */
[----:B------:R-:W-:Y:S02]  /*46f0*/  HADD2.F32 R23, -RZ, R11.H1_H1 ;  /* 0x3000000bff177230 */ /* 0x000fe40000004100 */
[----:B------:R-:W-:Y:S01]  /*4700*/  FADD.FTZ R193, R190, -R193 ;  /* 0x800000c1bec17221 */ /* 0x000fe20000010000 */
[----:B------:R-:W-:Y:S01]  /*4710*/  FADD.FTZ R185, R172, -R185 ;  /* 0x800000b9acb97221 */ /* 0x000fe20000010000 */
[----:B------:R-:W-:Y:S01]  /*4720*/  FMUL.FTZ R21, R21, UR6 ;  /* 0x0000000615157c20 */ /* 0x000fe20008410000 */
[----:B------:R-:W-:Y:S01]  /*4730*/  FFMA.FTZ R181, R181, R38, R39 ;  /* 0x00000026b5b57223 */ /* 0x000fe20000010027 */
[----:B------:R-:W-:-:S03]  /*4740*/  FFMA.FTZ R23, R128, R187, R23 ;  /* 0x000000bb80177223 */ /* 0x000fc60000010017 */
[----:B------:R-:W-:Y:S01]  /*4750*/  FSEL R27, R21, RZ, P6 ;  /* 0x000000ff151b7208 */ /* 0x000fe20003000000 */
[----:B------:R-:W-:Y:S01]  /*4760*/  FMUL.FTZ R22, R23, UR6 ;  /* 0x0000000617167c20 */ /* 0x000fe20008410000 */
[----:B------:R-:W-:Y:S01]  /*4770*/  LOP3.LUT P6, RZ, R3, 0xff0000, RZ, 0xc0, !PT ;  /* 0x00ff000003ff7812 */ /* 0x000fe200078cc0ff */
[----:B------:R-:W-:Y:S02]  /*4780*/  HADD2.F32 R23, -RZ, R10.H0_H0 ;  /* 0x2000000aff177230 */ /* 0x000fe40000004100 */
[----:B------:R-:W-:Y:S01]  /*4790*/  FADD.FTZ R181, R162, -R181 ;  /* 0x800000b5a2b57221 */ /* 0x000fe20000010000 */
[----:B------:R-:W-:Y:S01]  /*47a0*/  FSEL R20, R21, RZ, P6 ;  /* 0x000000ff15147208 */ /* 0x000fe20003000000 */
[----:B------:R-:W-:Y:S01]  /*47b0*/  FFMA.FTZ R21, R186, R38, R39 ;  /* 0x00000026ba157223 */ /* 0x000fe20000010027 */
[----:B------:R-:W-:-:S03]  /*47c0*/  ISETP.GE.U32.AND P6, PT, R42, RZ, PT ;  /* 0x000000ff2a00720c */ /* 0x000fc60003fc6070 */
[----:B------:R-:W-:Y:S01]  /*47d0*/  FADD.FTZ R21, R182, -R21 ;  /* 0x80000015b6157221 */ /* 0x000fe20000010000 */
[----:B------:R-:W-:-:S03]  /*47e0*/  ISETP.GE.U32.AND.EX P6, PT, R43, 0x1000000, PT, P6 ;  /* 0x010000002b00780c */ /* 0x000fc60003fc6160 */
[----:B------:R-:W-:Y:S01]  /*47f0*/  FFMA.FTZ R21, R128, R21, R23 ;  /* 0x0000001580157223 */ /* 0x000fe20000010017 */
[----:B------:R-:W-:Y:S01]  /*4800*/  FSEL R32, R22, RZ, P6 ;  /* 0x000000ff16207208 */ /* 0x000fe20003000000 */
[----:B------:R-:W-:Y:S01]  /*4810*/  HADD2.F32 R23, -RZ, R10.H1_H1 ;  /* 0x3000000aff177230 */ /* 0x000fe20000004100 */
[----:B------:R-:W-:Y:S01]  /*4820*/  ISETP.GE.U32.AND P6, PT, R2, RZ, PT ;  /* 0x000000ff0200720c */ /* 0x000fe20003fc6070 */
[----:B------:R-:W-:Y:S01]  /*4830*/  FMUL.FTZ R0, R21, UR6 ;  /* 0x0000000615007c20 */ /* 0x000fe20008410000 */
[----:B------:R-:W-:Y:S01]  /*4840*/  FFMA.FTZ R21, R168, R38, R39 ;  /* 0x00000026a8157223 */ /* 0x000fe20000010027 */
[----:B------:R-:W-:Y:S01]  /*4850*/  F2FP.F16.F32.PACK_AB R27, R32, R27 ;  /* 0x0000001b201b723e */ /* 0x000fe200000000ff */
[----:B------:R-:W-:Y:S01]  /*4860*/  FFMA.FTZ R193, R128, R193, R23 ;  /* 0x000000c180c17223 */ /* 0x000fe20000010017 */
[----:B------:R-:W-:Y:S01]  /*4870*/  ISETP.GE.U32.AND.EX P6, PT, R3, 0x1000000, PT, P6 ;  /* 0x010000000300780c */ /* 0x000fe20003fc6160 */
[----:B------:R-:W-:Y:S02]  /*4880*/  HADD2.F32 R23, -RZ, R9.H0_H0 ;  /* 0x20000009ff177230 */ /* 0x000fe40000004100 */
[----:B------:R-:W-:Y:S01]  /*4890*/  FADD.FTZ R21, R166, -R21 ;  /* 0x80000015a6157221 */ /* 0x000fe20000010000 */
[----:B------:R-:W-:Y:S01]  /*48a0*/  FMUL.FTZ R193, R193, UR6 ;  /* 0x00000006c1c17c20 */ /* 0x000fe20008410000 */
[----:B------:R-:W-:-:S02]  /*48b0*/  FSEL R35, R22, RZ, P6 ;  /* 0x000000ff16237208 */ /* 0x000fc40003000000 */
[----:B------:R-:W-:Y:S01]  /*48c0*/  LOP3.LUT P6, RZ, R43, 0xff, RZ, 0xc0, !PT ;  /* 0x000000ff2bff7812 */ /* 0x000fe200078cc0ff */
[----:B------:R-:W-:Y:S01]  /*48d0*/  FFMA.FTZ R21, R128, R21, R23 ;  /* 0x0000001580157223 */ /* 0x000fe20000010017 */
[----:B------:R-:W-:Y:S02]  /*48e0*/  HADD2.F32 R23, -RZ, R9.H1_H1 ;  /* 0x30000009ff177230 */ /* 0x000fe40000004100 */
[----:B------:R-:W-:Y:S01]  /*48f0*/  FSEL R26, R0, RZ, P6 ;  /* 0x000000ff001a7208 */ /* 0x000fe20003000000 */
[----:B------:R-:W-:Y:S01]  /*4900*/  FMUL.FTZ R21, R21, UR6 ;  /* 0x0000000615157c20 */ /* 0x000fe20008410000 */
[----:B------:R-:W-:Y:S01]  /*4910*/  LOP3.LUT P6, RZ, R3, 0xff, RZ, 0xc0, !PT ;  /* 0x000000ff03ff7812 */ /* 0x000fe200078cc0ff */
[----:B------:R-:W-:Y:S01]  /*4920*/  FFMA.FTZ R185, R128, R185, R23 ;  /* 0x000000b980b97223 */ /* 0x000fe20000010017 */
[--C-:B------:R-:W-:Y:S02]  /*4930*/  HADD2.F32 R23, -RZ, R8.reuse.H1_H1 ;  /* 0x30000008ff177230 */ /* 0x100fe40000004100 */
[----:B------:R-:W-:Y:S01]  /*4940*/  FSEL R22, R0, RZ, P6 ;  /* 0x000000ff00167208 */ /* 0x000fe20003000000 */
[----:B------:R-:W-:Y:S01]  /*4950*/  FMUL.FTZ R185, R185, UR6 ;  /* 0x00000006b9b97c20 */ /* 0x000fe20008410000 */
[----:B------:R-:W-:Y:S01]  /*4960*/  LOP3.LUT P6, RZ, R43, 0xff00, RZ, 0xc0, !PT ;  /* 0x0000ff002bff7812 */ /* 0x000fe200078cc0ff */
[----:B------:R-:W-:Y:S01]  /*4970*/  FFMA.FTZ R181, R128, R181, R23 ;  /* 0x000000b580b57223 */ /* 0x000fe20000010017 */
[----:B------:R-:W-:-:S02]  /*4980*/  HADD2.F32 R23, -RZ, R8.H0_H0 ;  /* 0x20000008ff177230 */ /* 0x000fc40000004100 */
        /* <DEDUP_REMOVED lines=8> */
[----:B------:R-:W-:-:S04]  /*4a10*/  LOP3.LUT P6, RZ, R2, 0xff0000, RZ, 0xc0, !PT ;  /* 0x00ff000002ff7812 */ /* 0x000fc800078cc0ff */
[----:B------:R-:W-:Y:S01]  /*4a20*/  FSEL R0, R21, RZ, P6 ;  /* 0x000000ff15007208 */ /* 0x000fe20003000000 */
[----:B------:R-:W-:Y:S01]  /*4a30*/  FFMA.FTZ R21, R160, R38, R39 ;  /* 0x00000026a0157223 */ /* 0x000fe20000010027 */
[----:B------:R-:W-:-:S03]  /*4a40*/  LOP3.LUT P6, RZ, R42, 0xff000000, RZ, 0xc0, !PT ;  /* 0xff0000002aff7812 */ /* 0x000fc600078cc0ff */
[----:B------:R-:W-:Y:S01]  /*4a50*/  FADD.FTZ R21, R156, -R21 ;  /* 0x800000159c157221 */ /* 0x000fe20000010000 */
[----:B------:R-:W-:Y:S02]  /*4a60*/  FSEL R30, R185, RZ, P6 ;  /* 0x000000ffb91e7208 */ /* 0x000fe40003000000 */
[----:B------:R-:W-:Y:S01]  /*4a70*/  LOP3.LUT P6, RZ, R2, 0xff000000, RZ, 0xc0, !PT ;  /* 0xff00000002ff7812 */ /* 0x000fe200078cc0ff */
[----:B------:R-:W-:Y:S01]  /*4a80*/  FFMA.FTZ R21, R128, R21, R23 ;  /* 0x0000001580157223 */ /* 0x000fe20000010017 */
[----:B------:R-:W-:Y:S02]  /*4a90*/  F2FP.F16.F32.PACK_AB R23, R35, R20 ;  /* 0x000000142317723e */ /* 0x000fe400000000ff */
[----:B------:R-:W-:Y:S01]  /*4aa0*/  FSEL R185, R185, RZ, P6 ;  /* 0x000000ffb9b97208 */ /* 0x000fe20003000000 */
[----:B------:R-:W-:Y:S01]  /*4ab0*/  FMUL.FTZ R21, R21, UR6 ;  /* 0x0000000615157c20 */ /* 0x000fe20008410000 */
[----:B------:R-:W-:Y:S02]  /*4ac0*/  LOP3.LUT P6, RZ, R42, 0xff00, RZ, 0xc0, !PT ;  /* 0x0000ff002aff7812 */ /* 0x000fe400078cc0ff */
[----:B------:R-:W-:-:S02]  /*4ad0*/  F2FP.F16.F32.PACK_AB R25, R30, R25 ;  /* 0x000000191e19723e */ /* 0x000fc400000000ff */
        /* <DEDUP_REMOVED lines=11> */
.L_x_627:
[----:B------:R-:W-:Y:S05]  /*4b90*/  @!P5 BRA `(.L_x_630) ;  /* 0x00000004003cd947 */ /* 0x000fea0003800000 */
[-CC-:B0-----:R-:W-:Y:S01]  /*4ba0*/  FFMA.FTZ R17, R196, R38.reuse, R39.reuse ;  /* 0x00000026c4117223 */ /* 0x181fe20000010027 */
[----:B------:R-:W-:Y:S01]  /*4bb0*/  LOP3.LUT P6, RZ, R43, 0xff0000, RZ, 0xc0, !PT ;  /* 0x00ff00002bff7812 */ /* 0x000fe200078cc0ff */
[-CC-:B------:R-:W-:Y:S01]  /*4bc0*/  FFMA.FTZ R16, R195, R38.reuse, R39.reuse ;  /* 0x00000026c3107223 */ /* 0x180fe20000010027 */
[-C--:B------:R-:W-:Y:S01]  /*4bd0*/  FFMA.FTZ R193, R193, R38.reuse, R39 ;  /* 0x00000026c1c17223 */ /* 0x080fe20000010027 */
[----:B------:R-:W-:Y:S01]  /*4be0*/  FADD.FTZ R17, R192, -R17 ;  /* 0x80000011c0117221 */ /* 0x000fe20000010000 */
[-C--:B------:R-:W-:Y:S01]  /*4bf0*/  FFMA.FTZ R185, R185, R38.reuse, R39 ;  /* 0x00000026b9b97223 */ /* 0x080fe20000010027 */
[----:B------:R-:W-:Y:S01]  /*4c00*/  FADD.FTZ R187, R187, -R16 ;  /* 0x80000010bbbb7221 */ /* 0x000fe20000010000 */
[----:B------:R-:W-:Y:S01]  /*4c10*/  FADD.FTZ R23, R190, -R193 ;  /* 0x800000c1be177221 */ /* 0x000fe20000010000 */
[----:B------:R-:W-:Y:S01]  /*4c20*/  FMUL.FTZ R19, R128, R17 ;  /* 0x0000001180137220 */ /* 0x000fe20000410000 */
[-C--:B------:R-:W-:Y:S01]  /*4c30*/  FFMA.FTZ R17, R186, R38.reuse, R39 ;  /* 0x00000026ba117223 */ /* 0x080fe20000010027 */
[C---:B------:R-:W-:Y:S01]  /*4c40*/  FMUL.FTZ R24, R128.reuse, R187 ;  /* 0x000000bb80187220 */ /* 0x040fe20000410000 */
[----:B------:R-:W-:Y:S01]  /*4c50*/  FMUL.FTZ R23, R128, R23 ;  /* 0x0000001780177220 */ /* 0x000fe20000410000 */
[----:B------:R-:W-:Y:S01]  /*4c60*/  FMUL.FTZ R0, R19, UR6 ;  /* 0x0000000613007c20 */ /* 0x000fe20008410000 */
[----:B------:R-:W-:Y:S01]  /*4c70*/  FADD.FTZ R17, R182, -R17 ;  /* 0x80000011b6117221 */ /* 0x000fe20000010000 */
[----:B------:R-:W-:Y:S01]  /*4c80*/  FMUL.FTZ R16, R24, UR6 ;  /* 0x0000000618107c20 */ /* 0x000fe20008410000 */
[----:B------:R-:W-:Y:S01]  /*4c90*/  FADD.FTZ R185, R172, -R185 ;  /* 0x800000b9acb97221 */ /* 0x000fe20000010000 */
[-CC-:B------:R-:W-:Y:S01]  /*4ca0*/  FFMA.FTZ R181, R181, R38.reuse, R39.reuse ;  /* 0x00000026b5b57223 */ /* 0x180fe20000010027 */
[----:B------:R-:W-:Y:S01]  /*4cb0*/  FSEL R27, R0, RZ, P6 ;  /* 0x000000ff001b7208 */ /* 0x000fe20003000000 */
[----:B------:R-:W-:Y:S01]  /*4cc0*/  FMUL.FTZ R18, R128, R17 ;  /* 0x0000001180127220 */ /* 0x000fe20000410000 */
[----:B------:R-:W-:Y:S01]  /*4cd0*/  LOP3.LUT P6, RZ, R3, 0xff0000, RZ, 0xc0, !PT ;  /* 0x00ff000003ff7812 */ /* 0x000fe200078cc0ff */
[-C--:B------:R-:W-:Y:S01]  /*4ce0*/  FFMA.FTZ R17, R168, R38.reuse, R39 ;  /* 0x00000026a8117223 */ /* 0x080fe20000010027 */
[----:B------:R-:W-:Y:S01]  /*4cf0*/  FMUL.FTZ R20, R128, R185 ;  /* 0x000000b980147220 */ /* 0x000fe20000410000 */
[----:B------:R-:W-:Y:S01]  /*4d00*/  FADD.FTZ R21, R162, -R181 ;  /* 0x800000b5a2157221 */ /* 0x000fe20000010000 */
[----:B------:R-:W-:Y:S01]  /*4d10*/  FSEL R34, R0, RZ, P6 ;  /* 0x000000ff00227208 */ /* 0x000fe20003000000 */
[----:B------:R-:W-:Y:S01]  /*4d20*/  FMUL.FTZ R0, R18, UR6 ;  /* 0x0000000612007c20 */ /* 0x000fe20008410000 */
[----:B------:R-:W-:Y:S01]  /*4d30*/  ISETP.GE.U32.AND P6, PT, R42, RZ, PT ;  /* 0x000000ff2a00720c */ /* 0x000fe20003fc6070 */
[----:B------:R-:W-:Y:S01]  /*4d40*/  FADD.FTZ R17, R166, -R17 ;  /* 0x80000011a6117221 */ /* 0x000fe20000010000 */
[----:B------:R-:W-:Y:S01]  /*4d50*/  FMUL.FTZ R21, R128, R21 ;  /* 0x0000001580157220 */ /* 0x000fe20000410000 */
[----:B------:R-:W-:Y:S01]  /*4d60*/  FFMA.FTZ R31, R160, R38, R39 ;  /* 0x00000026a01f7223 */ /* 0x000fe20000010027 */
[----:B------:R-:W-:Y:S01]  /*4d70*/  ISETP.GE.U32.AND.EX P6, PT, R43, 0x1000000, PT, P6 ;  /* 0x010000002b00780c */ /* 0x000fe20003fc6160 */
[----:B------:R-:W-:Y:S01]  /*4d80*/  FMUL.FTZ R17, R128, R17 ;  /* 0x0000001180117220 */ /* 0x000fe20000410000 */
[----:B------:R-:W-:Y:S01]  /*4d90*/  F2FP.F16.F32.PACK_AB R19, R24, R19 ;  /* 0x000000131813723e */ /* 0x000fe200000000ff */
[----:B------:R-:W-:Y:S01]  /*4da0*/  FADD.FTZ R33, R156, -R31 ;  /* 0x8000001f9c217221 */ /* 0x000fe20000010000 */
[----:B------:R-:W-:-:S02]  /*4db0*/  FSEL R36, R16, RZ, P6 ;  /* 0x000000ff10247208 */ /* 0x000fc40003000000 */
[----:B------:R-:W-:Y:S02]  /*4dc0*/  ISETP.GE.U32.AND P6, PT, R2, RZ, PT ;  /* 0x000000ff0200720c */ /* 0x000fe40003fc6070 */
[----:B------:R-:W-:Y:S02]  /*4dd0*/  F2FP.F16.F32.PACK_AB R18, R23, R18 ;  /* 0x000000121712723e */ /* 0x000fe400000000ff */
[----:B------:R-:W-:Y:S02]  /*4de0*/  ISETP.GE.U32.AND.EX P6, PT, R3, 0x1000000, PT, P6 ;  /* 0x010000000300780c */ /* 0x000fe40003fc6160 */
[----:B------:R-:W-:Y:S02]  /*4df0*/  F2FP.F16.F32.PACK_AB R27, R36, R27 ;  /* 0x0000001b241b723e */ /* 0x000fe400000000ff */
[----:B------:R-:W-:Y:S01]  /*4e00*/  FSEL R45, R16, RZ, P6 ;  /* 0x000000ff102d7208 */ /* 0x000fe20003000000 */
[----:B------:R-:W-:Y:S01]  /*4e10*/  FMUL.FTZ R16, R23, UR6 ;  /* 0x0000000617107c20 */ /* 0x000fe20008410000 */
[----:B------:R-:W-:-:S02]  /*4e20*/  LOP3.LUT P6, RZ, R43, 0xff, RZ, 0xc0, !PT ;  /* 0x000000ff2bff7812 */ /* 0x000fc400078cc0ff */
[----:B------:R-:W-:Y:S02]  /*4e30*/  F2FP.F16.F32.PACK_AB R23, R45, R34 ;  /* 0x000000222d17723e */ /* 0x000fe400000000ff */
        /* <DEDUP_REMOVED lines=10> */
[----:B------:R-:W-:Y:S01]  /*4ee0*/  FMUL.FTZ R16, R20, UR6 ;  /* 0x0000000614107c20 */ /* 0x000fe20008410000 */
[----:B------:R-:W-:Y:S02]  /*4ef0*/  LOP3.LUT P6, RZ, R42, 0xff0000, RZ, 0xc0, !PT ;  /* 0x00ff00002aff7812 */ /* 0x000fe400078cc0ff */
[----:B------:R-:W-:Y:S02]  /*4f00*/  F2FP.F16.F32.PACK_AB R22, R43, R22 ;  /* 0x000000162b16723e */ /* 0x000fe400000000ff */
        /* <DEDUP_REMOVED lines=24> */
.L_x_630:
[-CC-:B------:R-:W-:Y:S01]  /*5090*/  FFMA.FTZ R0, R195, R38.reuse, R39.reuse ;  /* 0x00000026c3007223 */ /* 0x180fe20000010027 */
[-CC-:B0-----:R-:W-:Y:S01]  /*50a0*/  FFMA.FTZ R21, R196, R38.reuse, R39.reuse ;  /* 0x00000026c4157223 */ /* 0x181fe20000010027 */
        /* <DEDUP_REMOVED lines=25> */
[----:B------:R-:W-:-:S02]  /*5240*/  F2FP.F16.F32.PACK_AB R27, R20, R27 ;  /* 0x0000001b141b723e */ /* 0x000fc400000000ff */
[----:B------:R-:W-:Y:S01]  /*5250*/  FSEL R23, R0, RZ, P6 ;  /* 0x000000ff00177208 */ /* 0x000fe20003000000 */
[----:B------:R-:W-:Y:S01]  /*5260*/  FMUL.FTZ R0, R21, UR6 ;  /* 0x0000000615007c20 */ /* 0x000fe20008410000 */
[----:B------:R-:W-:Y:S01]  /*5270*/  ISETP.GE.U32.AND P6, PT, R2, RZ, PT ;  /* 0x000000ff0200720c */ /* 0x000fe20003fc6070 */
[----:B------:R-:W-:Y:S01]  /*5280*/  FFMA.FTZ R21, R168, R38, R39 ;  /* 0x00000026a8157223 */ /* 0x000fe20000010027 */
[----:B------:R-:W-:Y:S02]  /*5290*/  FMUL.FTZ R181, R128, R181 ;  /* 0x000000b580b57220 */ /* 0x000fe40000410000 */
[----:B------:R-:W-:Y:S01]  /*52a0*/  ISETP.GE.U32.AND.EX P6, PT, R3, 0x1000000, PT, P6 ;  /* 0x010000000300780c */ /* 0x000fe20003fc6160 */
[----:B------:R-:W-:Y:S01]  /*52b0*/  FADD.FTZ R21, R166, -R21 ;  /* 0x80000015a6157221 */ /* 0x000fe20000010000 */
[----:B------:R-:W-:Y:S02]  /*52c0*/  FMUL.FTZ R181, R181, UR6 ;  /* 0x00000006b5b57c20 */ /* 0x000fe40008410000 */
[----:B------:R-:W-:Y:S01]  /*52d0*/  FSEL R32, R187, RZ, P6 ;  /* 0x000000ffbb207208 */ /* 0x000fe20003000000 */
[----:B------:R-:W-:Y:S01]  /*52e0*/  FMUL.FTZ R21, R128, R21 ;  /* 0x0000001580157220 */ /* 0x000fe20000410000 */
[----:B------:R-:W-:-:S02]  /*52f0*/  LOP3.LUT P6, RZ, R43, 0xff, RZ, 0xc0, !PT ;  /* 0x000000ff2bff7812 */ /* 0x000fc400078cc0ff */
[----:B------:R-:W-:Y:S01]  /*5300*/  F2FP.F16.F32.PACK_AB R23, R32, R23 ;  /* 0x000000172017723e */ /* 0x000fe200000000ff */
[----:B------:R-:W-:Y:S01]  /*5310*/  FMUL.FTZ R21, R21, UR6 ;  /* 0x0000000615157c20 */ /* 0x000fe20008410000 */
        /* <DEDUP_REMOVED lines=16> */
[C---:B------:R-:W-:Y:S02]  /*5420*/  FSEL R30, R185.reuse, RZ, P6 ;  /* 0x000000ffb91e7208 */ /* 0x040fe40003000000 */
[----:B------:R-:W-:Y:S01]  /*5430*/  LOP3.LUT P6, RZ, R2, 0xff000000, RZ, 0xc0, !PT ;  /* 0xff00000002ff7812 */ /* 0x000fe200078cc0ff */
[----:B------:R-:W-:Y:S01]  /*5440*/  FMUL.FTZ R21, R128, R21 ;  /* 0x0000001580157220 */ /* 0x000fe20000410000 */
[----:B------:R-:W-:Y:S02]  /*5450*/  F2FP.F16.F32.PACK_AB R25, R30, R25 ;  /* 0x000000191e19723e */ /* 0x000fe400000000ff */
[----:B------:R-:W-:Y:S01]  /*5460*/  FSEL R185, R185, RZ, P6 ;  /* 0x000000ffb9b97208 */ /* 0x000fe20003000000 */
[----:B------:R-:W-:Y:S01]  /*5470*/  FMUL.FTZ R21, R21, UR6 ;  /* 0x0000000615157c20 */ /* 0x000fe20008410000 */
[----:B------:R-:W-:-:S04]  /*5480*/  LOP3.LUT P6, RZ, R42, 0xff00, RZ, 0xc0, !PT ;  /* 0x0000ff002aff7812 */ /* 0x000fc800078cc0ff */
        /* <DEDUP_REMOVED lines=11> */
.L_x_626:
[----:B------:R-:W-:-:S04]  /*5540*/  ISETP.NE.U32.AND P0, PT, R36, RZ, PT ;  /* 0x000000ff2400720c */ /* 0x000fc80003f05070 */
[----:B------:R-:W-:-:S13]  /*5550*/  ISETP.NE.AND.EX P0, PT, R37, RZ, PT, P0 ;  /* 0x000000ff2500720c */ /* 0x000fda0003f05300 */
[----:B------:R-:W-:Y:S05]  /*5560*/  @!P0 BRA `(.L_x_631) ;  /* 0x0000000800048947 */ /* 0x000fea0003800000 */
[----:B------:R-:W-:Y:S05]  /*5570*/  @!P5 BRA `(.L_x_632) ;  /* 0x000000040008d947 */ /* 0x000fea0003800000 */
[-CC-:B0-----:R-:W-:Y:S01]  /*5580*/  FFMA.FTZ R17, R168, R38.reuse, R39.reuse ;  /* 0x00000026a8117223 */ /* 0x181fe20000010027 */
[-C--:B------:R-:W-:Y:S01]  /*5590*/  FFMA.FTZ R0, R195, R38.reuse, R39 ;  /* 0x00000026c3007223 */ /* 0x080fe20000010027 */
[--C-:B------:R-:W-:Y:S01]  /*55a0*/  HADD2.F32 R33, -RZ, R11.reuse.H1_H1 ;  /* 0x3000000bff217230 */ /* 0x100fe20000004100 */
[----:B------:R-:W-:Y:S01]  /*55b0*/  ISETP.GE.U32.AND P6, PT, R42, RZ, PT ;  /* 0x000000ff2a00720c */ /* 0x000fe20003fc6070 */
[----:B------:R-:W-:Y:S01]  /*55c0*/  FADD.FTZ R19, R166, -R17 ;  /* 0x80000011a6137221 */ /* 0x000fe20000010000 */
[----:B------:R-:W-:Y:S01]  /*55d0*/  FADD.FTZ R187, R187, -R0 ;  /* 0x80000000bbbb7221 */ /* 0x000fe20000010000 */
[-CC-:B------:R-:W-:Y:S01]  /*55e0*/  FFMA.FTZ R17, R196, R38.reuse, R39.reuse ;  /* 0x00000026c4117223 */ /* 0x180fe20000010027 */
[----:B------:R-:W-:Y:S02]  /*55f0*/  HADD2.F32 R31, -RZ, R11.H0_H0 ;  /* 0x2000000bff1f7230 */ /* 0x000fe40000004100 */
[-C--:B------:R-:W-:Y:S01]  /*5600*/  FFMA.FTZ R25, R186, R38.reuse, R39 ;  /* 0x00000026ba197223 */ /* 0x080fe20000010027 */
[----:B------:R-:W-:Y:S01]  /*5610*/  FFMA.FTZ R187, R128, R187, R33 ;  /* 0x000000bb80bb7223 */ /* 0x000fe20000010021 */
[----:B------:R-:W-:Y:S01]  /*5620*/  FADD.FTZ R27, R192, -R17 ;  /* 0x80000011c01b7221 */ /* 0x000fe20000010000 */
[--C-:B------:R-:W-:Y:S01]  /*5630*/  HADD2.F32 R0, -RZ, R10.reuse.H0_H0 ;  /* 0x2000000aff007230 */ /* 0x100fe20000004100 */
[----:B------:R-:W-:Y:S01]  /*5640*/  ISETP.GE.U32.AND.EX P6, PT, R43, 0x1000000, PT, P6 ;  /* 0x010000002b00780c */ /* 0x000fe20003fc6160 */
[----:B------:R-:W-:Y:S01]  /*5650*/  FMUL.FTZ R18, R187, UR6 ;  /* 0x00000006bb127c20 */ /* 0x000fe20008410000 */
[----:B------:R-:W-:Y:S01]  /*5660*/  FFMA.FTZ R36, R128, R27, R31 ;  /* 0x0000001b80247223 */ /* 0x000fe2000001001f */
[----:B------:R-:W-:Y:S01]  /*5670*/  FADD.FTZ R25, R182, -R25 ;  /* 0x80000019b6197221 */ /* 0x000fe20000010000 */
[----:B------:R-:W-:Y:S01]  /*5680*/  FFMA.FTZ R193, R193, R38, R39 ;  /* 0x00000026c1c17223 */ /* 0x000fe20000010027 */
[----:B------:R-:W-:-:S02]  /*5690*/  HADD2.F32 R27, -RZ, R10.H1_H1 ;  /* 0x3000000aff1b7230 */ /* 0x000fc40000004100 */
[----:B------:R-:W-:Y:S01]  /*56a0*/  FMUL.FTZ R16, R36, UR6 ;  /* 0x0000000624107c20 */ /* 0x000fe20008410000 */
[----:B------:R-:W-:Y:S01]  /*56b0*/  FSEL R44, R18, RZ, P6 ;  /* 0x000000ff122c7208 */ /* 0x000fe20003000000 */
[----:B------:R-:W-:Y:S01]  /*56c0*/  FFMA.FTZ R31, R128, R25, R0 ;  /* 0x00000019801f7223 */ /* 0x000fe20000010000 */
[----:B------:R-:W-:Y:S01]  /*56d0*/  LOP3.LUT P6, RZ, R43, 0xff0000, RZ, 0xc0, !PT ;  /* 0x00ff00002bff7812 */ /* 0x000fe200078cc0ff */
[----:B------:R-:W-:Y:S01]  /*56e0*/  FADD.FTZ R193, R190, -R193 ;  /* 0x800000c1bec17221 */ /* 0x000fe20000010000 */
[--C-:B------:R-:W-:Y:S02]  /*56f0*/  HADD2.F32 R25, -RZ, R9.reuse.H0_H0 ;  /* 0x20000009ff197230 */ /* 0x100fe40000004100 */
[----:B------:R-:W-:Y:S01]  /*5700*/  FMUL.FTZ R0, R31, UR6 ;  /* 0x000000061f007c20 */ /* 0x000fe20008410000 */
[----:B------:R-:W-:Y:S01]  /*5710*/  FSEL R37, R16, RZ, P6 ;  /* 0x000000ff10257208 */ /* 0x000fe20003000000 */
[C---:B------:R-:W-:Y:S01]  /*5720*/  FFMA.FTZ R34, R128.reuse, R193, R27 ;  /* 0x000000c180227223 */ /* 0x040fe2000001001b */
[----:B------:R-:W-:Y:S01]  /*5730*/  LOP3.LUT P6, RZ, R43, 0xff, RZ, 0xc0, !PT ;  /* 0x000000ff2bff7812 */ /* 0x000fe200078cc0ff */
[-C--:B------:R-:W-:Y:S01]  /*5740*/  FFMA.FTZ R185, R185, R38.reuse, R39 ;  /* 0x00000026b9b97223 */ /* 0x080fe20000010027 */
[----:B------:R-:W-:Y:S01]  /*5750*/  FFMA.FTZ R25, R128, R19, R25 ;  /* 0x0000001380197223 */ /* 0x000fe20000010019 */
[----:B------:R-:W-:Y:S01]  /*5760*/  FMUL.FTZ R16, R34, UR6 ;  /* 0x0000000622107c20 */ /* 0x000fe20008410000 */
[----:B------:R-:W-:Y:S01]  /*5770*/  FSEL R32, R0, RZ, P6 ;  /* 0x000000ff00207208 */ /* 0x000fe20003000000 */
[----:B------:R-:W-:Y:S01]  /*5780*/  HADD2.F32 R27, -RZ, R9.H1_H1 ;  /* 0x30000009ff1b7230 */ /* 0x000fe20000004100 */
[----:B------:R-:W-:Y:S01]  /*5790*/  LOP3.LUT P6, RZ, R43, 0xff00, RZ, 0xc0, !PT ;  /* 0x0000ff002bff7812 */ /* 0x000fe200078cc0ff */
[----:B------:R-:W-:Y:S01]  /*57a0*/  FADD.FTZ R185, R172, -R185 ;  /* 0x800000b9acb97221 */ /* 0x000fe20000010000 */
[----:B------:R-:W-:Y:S01]  /*57b0*/  FFMA.FTZ R17, R160, R38, R39 ;  /* 0x00000026a0117223 */ /* 0x000fe20000010027 */
[----:B------:R-:W-:-:S02]  /*57c0*/  HADD2.F32 R19, -RZ, R8.H0_H0 ;  /* 0x20000008ff137230 */ /* 0x000fc40000004100 */
[----:B------:R-:W-:Y:S01]  /*57d0*/  FMUL.FTZ R0, R25, UR6 ;  /* 0x0000000619007c20 */ /* 0x000fe20008410000 */
[----:B------:R-:W-:Y:S01]  /*57e0*/  FSEL R35, R16, RZ, P6 ;  /* 0x000000ff10237208 */ /* 0x000fe20003000000 */
[----:B------:R-:W-:Y:S01]  /*57f0*/  FADD.FTZ R17, R156, -R17 ;  /* 0x800000119c117221 */ /* 0x000fe20000010000 */
[----:B------:R-:W-:Y:S01]  /*5800*/  FFMA.FTZ R26, R128, R185, R27 ;  /* 0x000000b9801a7223 */ /* 0x000fe2000001001b */
[----:B------:R-:W-:Y:S01]  /*5810*/  LOP3.LUT P6, RZ, R42, 0xff0000, RZ, 0xc0, !PT ;  /* 0x00ff00002aff7812 */ /* 0x000fe200078cc0ff */
[----:B------:R-:W-:Y:S01]  /*5820*/  FFMA.FTZ R181, R181, R38, R39 ;  /* 0x00000026b5b57223 */ /* 0x000fe20000010027 */
[----:B------:R-:W-:Y:S01]  /*5830*/  FFMA.FTZ R16, R128, R17, R19 ;  /* 0x0000001180107223 */ /* 0x000fe20000010013 */
[----:B------:R-:W-:Y:S01]  /*5840*/  FMUL.FTZ R18, R26, UR6 ;  /* 0x000000061a127c20 */ /* 0x000fe20008410000 */
[----:B------:R-:W-:Y:S01]  /*5850*/  FSEL R30, R0, RZ, P6 ;  /* 0x000000ff001e7208 */ /* 0x000fe20003000000 */
[----:B------:R-:W-:Y:S01]  /*5860*/  HADD2.F32 R17, -RZ, R8.H1_H1 ;  /* 0x30000008ff117230 */ /* 0x000fe20000004100 */
[----:B------:R-:W-:Y:S01]  /*5870*/  LOP3.LUT P6, RZ, R42, 0xff000000, RZ, 0xc0, !PT ;  /* 0xff0000002aff7812 */ /* 0x000fe200078cc0ff */
[----:B------:R-:W-:Y:S01]  /*5880*/  FADD.FTZ R181, R162, -R181 ;  /* 0x800000b5a2b57221 */ /* 0x000fe20000010000 */
[----:B------:R-:W-:Y:S01]  /*5890*/  FMUL.FTZ R0, R16, UR6 ;  /* 0x0000000610007c20 */ /* 0x000fe20008410000 */
[----:B------:R-:W-:-:S02]  /*58a0*/  F2FP.F16.F32.PACK_AB R19, R187, R36 ;  /* 0x00000024bb13723e */ /* 0x000fc400000000ff */
[----:B------:R-:W-:Y:S01]  /*58b0*/  FSEL R33, R18, RZ, P6 ;  /* 0x000000ff12217208 */ /* 0x000fe20003000000 */
[----:B------:R-:W-:Y:S01]  /*58c0*/  FFMA.FTZ R181, R128, R181, R17 ;  /* 0x000000b580b57223 */ /* 0x000fe20000010011 */
[----:B------:R-:W-:Y:S02]  /*58d0*/  LOP3.LUT P6, RZ, R42, 0xff, RZ, 0xc0, !PT ;  /* 0x000000ff2aff7812 */ /* 0x000fe400078cc0ff */
[----:B------:R-:W-:Y:S01]  /*58e0*/  F2FP.F16.F32.PACK_AB R18, R34, R31 ;  /* 0x0000001f2212723e */ /* 0x000fe200000000ff */
[----:B------:R-:W-:Y:S01]  /*58f0*/  FMUL.FTZ R24, R181, UR6 ;  /* 0x00000006b5187c20 */ /* 0x000fe20008410000 */
        /* <DEDUP_REMOVED lines=10> */
.L_x_632:
        /* <DEDUP_REMOVED lines=34> */
[----:B------:R-:W-:Y:S01]  /*5bc0*/  FFMA.FTZ R181, R181, R38, R39 ;  /* 0x00000026b5b57223 */ /* 0x000fe20000010027 */
[----:B------:R-:W-:Y:S01]  /*5bd0*/  FADD.FTZ R185, R172, -R185 ;  /* 0x800000b9acb97221 */ /* 0x000fe20000010000 */
[----:B------:R-:W-:-:S02]  /*5be0*/  HADD2.F32 R27, -RZ, R8.H1_H1 ;  /* 0x30000008ff1b7230 */ /* 0x000fc40000004100 */
        /* <DEDUP_REMOVED lines=9> */
[----:B------:R-:W-:Y:S01]  /*5c80*/  HADD2.F32 R27, -RZ, R8.H0_H0 ;  /* 0x20000008ff1b7230 */ /* 0x000fe20000004100 */
        /* <DEDUP_REMOVED lines=12> */
[----:B------:R-:W-:Y:S02]  /*5d50*/  F2FP.F16.F32.PACK_AB R25, R0, R31 ;  /* 0x0000001f0019723e */ /* 0x000fe400000000ff */
[----:B------:R-:W-:Y:S01]  /*5d60*/  F2FP.F16.F32.PACK_AB R24, R181, R24 ;  /* 0x00000018b518723e */ /* 0x000fe200000000ff */
[----:B------:R-:W-:Y:S06]  /*5d70*/  BRA `(.L_x_629) ;  /* 0x0000000400c07947 */ /* 0x000fec0003800000 */
.L_x_631:
[----:B------:R-:W-:Y:S05]  /*5d80*/  @!P5 BRA `(.L_x_633) ;  /* 0x0000000000e8d947 */ /* 0x000fea0003800000 */
[-CC-:B0-----:R-:W-:Y:S01]  /*5d90*/  FFMA.FTZ R17, R168, R38.reuse, R39.reuse ;  /* 0x00000026a8117223 */ /* 0x181fe20000010027 */
[-CC-:B------:R-:W-:Y:S01]  /*5da0*/  FFMA.FTZ R0, R195, R38.reuse, R39.reuse ;  /* 0x00000026c3007223 */ /* 0x180fe20000010027 */
[----:B------:R-:W-:Y:S01]  /*5db0*/  ISETP.GE.U32.AND P6, PT, R42, RZ, PT ;  /* 0x000000ff2a00720c */ /* 0x000fe20003fc6070 */
[-C--:B------:R-:W-:Y:S01]  /*5dc0*/  FFMA.FTZ R25, R186, R38.reuse, R39 ;  /* 0x00000026ba197223 */ /* 0x080fe20000010027 */
[----:B------:R-:W-:Y:S01]  /*5dd0*/  FADD.FTZ R19, R166, -R17 ;  /* 0x80000011a6137221 */ /* 0x000fe20000010000 */
[----:B------:R-:W-:Y:S01]  /*5de0*/  FADD.FTZ R187, R187, -R0 ;  /* 0x80000000bbbb7221 */ /* 0x000fe20000010000 */
[-C--:B------:R-:W-:Y:S01]  /*5df0*/  FFMA.FTZ R17, R196, R38.reuse, R39 ;  /* 0x00000026c4117223 */ /* 0x080fe20000010027 */
[----:B------:R-:W-:Y:S01]  /*5e00*/  ISETP.GE.U32.AND.EX P6, PT, R43, 0x1000000, PT, P6 ;  /* 0x010000002b00780c */ /* 0x000fe20003fc6160 */
[----:B------:R-:W-:Y:S01]  /*5e10*/  FADD.FTZ R25, R182, -R25 ;  /* 0x80000019b6197221 */ /* 0x000fe20000010000 */
[----:B------:R-:W-:Y:S01]  /*5e20*/  FMUL.FTZ R36, R128, R187 ;  /* 0x000000bb80247220 */ /* 0x000fe20000410000 */
[----:B------:R-:W-:Y:S01]  /*5e30*/  FADD.FTZ R17, R192, -R17 ;  /* 0x80000011c0117221 */ /* 0x000fe20000010000 */
[-C--:B------:R-:W-:Y:S01]  /*5e40*/  FFMA.FTZ R193, R193, R38.reuse, R39 ;  /* 0x00000026c1c17223 */ /* 0x080fe20000010027 */
[----:B------:R-:W-:Y:S01]  /*5e50*/  FMUL.FTZ R18, R128, R25 ;  /* 0x0000001980127220 */ /* 0x000fe20000410000 */
[----:B------:R-:W-:Y:S01]  /*5e60*/  FMUL.FTZ R0, R36, UR6 ;  /* 0x0000000624007c20 */ /* 0x000fe20008410000 */
[----:B------:R-:W-:Y:S01]  /*5e70*/  FMUL.FTZ R27, R128, R17 ;  /* 0x00000011801b7220 */ /* 0x000fe20000410000 */
[----:B------:R-:W-:Y:S01]  /*5e80*/  FADD.FTZ R193, R190, -R193 ;  /* 0x800000c1bec17221 */ /* 0x000fe20000010000 */
[-CC-:B------:R-:W-:Y:S01]  /*5e90*/  FFMA.FTZ R185, R185, R38.reuse, R39.reuse ;  /* 0x00000026b9b97223 */ /* 0x180fe20000010027 */
[-C--:B------:R-:W-:Y:S01]  /*5ea0*/  FFMA.FTZ R17, R160, R38.reuse, R39 ;  /* 0x00000026a0117223 */ /* 0x080fe20000010027 */
[----:B------:R-:W-:Y:S01]  /*5eb0*/  FMUL.FTZ R16, R27, UR6 ;  /* 0x000000061b107c20 */ /* 0x000fe20008410000 */
[----:B------:R-:W-:Y:S01]  /*5ec0*/  FSEL R37, R0, RZ, P6 ;  /* 0x000000ff00257208 */ /* 0x000fe20003000000 */
[----:B------:R-:W-:Y:S01]  /*5ed0*/  FMUL.FTZ R0, R18, UR6 ;  /* 0x0000000612007c20 */ /* 0x000fe20008410000 */
[----:B------:R-:W-:Y:S01]  /*5ee0*/  LOP3.LUT P6, RZ, R43, 0xff0000, RZ, 0xc0, !PT ;  /* 0x00ff00002bff7812 */ /* 0x000fe200078cc0ff */
[C---:B------:R-:W-:Y:S01]  /*5ef0*/  FMUL.FTZ R193, R128.reuse, R193 ;  /* 0x000000c180c17220 */ /* 0x040fe20000410000 */
[----:B------:R-:W-:Y:S01]  /*5f00*/  FMUL.FTZ R25, R128, R19 ;  /* 0x0000001380197220 */ /* 0x000fe20000410000 */
[----:B------:R-:W-:Y:S01]  /*5f10*/  FADD.FTZ R185, R172, -R185 ;  /* 0x800000b9acb97221 */ /* 0x000fe20000010000 */
[----:B------:R-:W-:Y:S01]  /*5f20*/  FSEL R34, R16, RZ, P6 ;  /* 0x000000ff10227208 */ /* 0x000fe20003000000 */
[----:B------:R-:W-:Y:S01]  /*5f30*/  FMUL.FTZ R16, R193, UR6 ;  /* 0x00000006c1107c20 */ /* 0x000fe20008410000 */
[----:B------:R-:W-:Y:S01]  /*5f40*/  LOP3.LUT P6, RZ, R43, 0xff, RZ, 0xc0, !PT ;  /* 0x000000ff2bff7812 */ /* 0x000fe200078cc0ff */
[----:B------:R-:W-:Y:S01]  /*5f50*/  FADD.FTZ R17, R156, -R17 ;  /* 0x800000119c117221 */ /* 0x000fe20000010000 */
[----:B------:R-:W-:Y:S01]  /*5f60*/  FMUL.FTZ R26, R128, R185 ;  /* 0x000000b9801a7220 */ /* 0x000fe20000410000 */
        /* <DEDUP_REMOVED lines=8> */
[----:B------:R-:W-:Y:S01]  /*5ff0*/  LOP3.LUT P6, RZ, R42, 0xff0000, RZ, 0xc0, !PT ;  /* 0x00ff00002aff7812 */ /* 0x000fe200078cc0ff */
[----:B------:R-:W-:Y:S01]  /*6000*/  FMUL.FTZ R17, R26, UR6 ;  /* 0x000000061a117c20 */ /* 0x000fe20008410000 */
[----:B------:R-:W-:Y:S01]  /*6010*/  FMUL.FTZ R181, R128, R181 ;  /* 0x000000b580b57220 */ /* 0x000fe20000410000 */
[----:B------:R-:W-:Y:S02]  /*6020*/  F2FP.F16.F32.PACK_AB R18, R193, R18 ;  /* 0x00000012c112723e */ /* 0x000fe400000000ff */
[----:B------:R-:W-:Y:S01]  /*6030*/  FSEL R30, R0, RZ, P6 ;  /* 0x000000ff001e7208 */ /* 0x000fe20003000000 */
[----:B------:R-:W-:Y:S01]  /*6040*/  FMUL.FTZ R0, R16, UR6 ;  /* 0x0000000610007c20 */ /* 0x000fe20008410000 */
[----:B------:R-:W-:Y:S01]  /*6050*/  LOP3.LUT P6, RZ, R42, 0xff000000, RZ, 0xc0, !PT ;  /* 0xff0000002aff7812 */ /* 0x000fe200078cc0ff */
[C---:B------:R-:W-:Y:S01]  /*6060*/  FMUL.FTZ R24, R181.reuse, UR6 ;  /* 0x00000006b5187c20 */ /* 0x040fe20008410000 */
[----:B------:R-:W-:-:S02]  /*6070*/  F2FP.F16.F32.PACK_AB R16, R181, R16 ;  /* 0x00000010b510723e */ /* 0x000fc400000000ff */
        /* <DEDUP_REMOVED lines=9> */
[----:B------:R-:W-:Y:S01]  /*6110*/  F2FP.F16.F32.PACK_AB R24, R31, R0 ;  /* 0x000000001f18723e */ /* 0x000fe200000000ff */
[----:B------:R-:W-:Y:S06]  /*6120*/  BRA `(.L_x_629) ;  /* 0x0000000000d47947 */ /* 0x000fec0003800000 */
.L_x_633:
        /* <DEDUP_REMOVED lines=39> */
[----:B------:R-:W-:Y:S01]  /*63a0*/  F2FP.F16.F32.PACK_AB R27, R30, R31 ;  /* 0x0000001f1e1b723e */ /* 0x000fe200000000ff */
[----:B------:R-:W-:Y:S01]  /*63b0*/  FMUL.FTZ R181, R181, UR6 ;  /* 0x00000006b5b57c20 */ /* 0x000fe20008410000 */
        /* <DEDUP_REMOVED lines=10> */
[----:B------:R-:W-:Y:S02]  /*6460*/  F2FP.F16.F32.PACK_AB R25, R185, R0 ;  /* 0x00000000b919723e */ /* 0x000fe400000000ff */
[----:B------:R-:W-:-:S07]  /*6470*/  F2FP.F16.F32.PACK_AB R24, R181, R24 ;  /* 0x00000018b518723e */ /* 0x000fce00000000ff */
.L_x_629:
        /* <DEDUP_REMOVED lines=12> */
[--C-:B0-----:R-:W-:Y:S01]  /*6540*/  HADD2.F32 R17, -RZ, R15.reuse.H0_H0 ;  /* 0x2000000fff117230 */ /* 0x101fe20000004100 */
[----:B------:R-:W-:Y:S01]  /*6550*/  LOP3.LUT P6, RZ, R41, 0xff0000, RZ, 0xc0, !PT ;  /* 0x00ff000029ff7812 */ /* 0x000fe200078cc0ff */
[-CC-:B------:R-:W-:Y:S01]  /*6560*/  FFMA.FTZ R200, R200, R38.reuse, R39.reuse ;  /* 0x00000026c8c87223 */ /* 0x180fe20000010027 */
        /* <DEDUP_REMOVED lines=10> */
[----:B------:R-:W-:Y:S01]  /*6610*/  FFMA.FTZ R24, R128, R199, R17 ;  /* 0x000000c780187223 */ /* 0x000fe20000010011 */
[----:B------:R-:W-:-:S02]  /*6620*/  HADD2.F32 R17, -RZ, R14.H0_H0 ;  /* 0x2000000eff117230 */ /* 0x000fc40000004100 */
[----:B------:R-:W-:Y:S01]  /*6630*/  FSEL R27, R0, RZ, P6 ;  /* 0x000000ff001b7208 */ /* 0x000fe20003000000 */
[----:B------:R-:W-:Y:S01]  /*6640*/  FMUL.FTZ R19, R24, UR6 ;  /* 0x0000000618137c20 */ /* 0x000fe20008410000 */
[----:B------:R-:W-:Y:S01]  /*6650*/  LOP3.LUT P6, RZ, R49, 0xff0000, RZ, 0xc0, !PT ;  /* 0x00ff000031ff7812 */ /* 0x000fe200078cc0ff */
[----:B------:R-:W-:-:S03]  /*6660*/  FADD.FTZ R175, R175, -R188 ;  /* 0x800000bcafaf7221 */ /* 0x000fc60000010000 */
[----:B------:R-:W-:Y:S01]  /*6670*/  FSEL R23, R0, RZ, P6 ;  /* 0x000000ff00177208 */ /* 0x000fe20003000000 */
[----:B------:R-:W-:Y:S01]  /*6680*/  FFMA.FTZ R0, R161, R38, R39 ;  /* 0x00000026a1007223 */ /* 0x000fe20000010027 */
[----:B------:R-:W-:-:S03]  /*6690*/  ISETP.GE.U32.AND P6, PT, R40, RZ, PT ;  /* 0x000000ff2800720c */ /* 0x000fc60003fc6070 */
[----:B------:R-:W-:Y:S01]  /*66a0*/  FADD.FTZ R163, R163, -R0 ;  /* 0x80000000a3a37221 */ /* 0x000fe20000010000 */
[----:B------:R-:W-:Y:S01]  /*66b0*/  ISETP.GE.U32.AND.EX P6, PT, R41, 0x1000000, PT, P6 ;  /* 0x010000002900780c */ /* 0x000fe20003fc6160 */
[-CC-:B------:R-:W-:Y:S01]  /*66c0*/  FFMA.FTZ R0, R165, R38.reuse, R39.reuse ;  /* 0x00000026a5007223 */ /* 0x180fe20000010027 */
[----:B------:R-:W-:Y:S01]  /*66d0*/  FFMA.FTZ R39, R178, R38, R39 ;  /* 0x00000026b2277223 */ /* 0x000fe20000010027 */
[----:B------:R-:W-:Y:S01]  /*66e0*/  FFMA.FTZ R18, R128, R163, R17 ;  /* 0x000000a380127223 */ /* 0x000fe20000010011 */
[----:B------:R-:W-:Y:S01]  /*66f0*/  FSEL R34, R19, RZ, P6 ;  /* 0x000000ff13227208 */ /* 0x000fe20003000000 */
[----:B------:R-:W-:Y:S01]  /*6700*/  HADD2.F32 R17, -RZ, R14.H1_H1 ;  /* 0x3000000eff117230 */ /* 0x000fe20000004100 */
[----:B------:R-:W-:Y:S01]  /*6710*/  ISETP.GE.U32.AND P6, PT, R48, RZ, PT ;  /* 0x000000ff3000720c */ /* 0x000fe20003fc6070 */
[----:B------:R-:W-:Y:S01]  /*6720*/  FMUL.FTZ R16, R18, UR6 ;  /* 0x0000000612107c20 */ /* 0x000fe20008410000 */
[----:B------:R-:W-:Y:S01]  /*6730*/  FADD.FTZ R169, R169, -R0 ;  /* 0x80000000a9a97221 */ /* 0x000fe20000010000 */
[----:B------:R-:W-:Y:S01]  /*6740*/  FADD.FTZ R39, R176, -R39 ;  /* 0x80000027b0277221 */ /* 0x000fe20000010000 */
[----:B------:R-:W-:Y:S01]  /*6750*/  ISETP.GE.U32.AND.EX P6, PT, R49, 0x1000000, PT, P6 ;  /* 0x010000003100780c */ /* 0x000fe20003fc6160 */
[----:B------:R-:W-:Y:S01]  /*6760*/  FFMA.FTZ R197, R128, R197, R17 ;  /* 0x000000c580c57223 */ /* 0x000fe20000010011 */
[----:B------:R-:W-:Y:S01]  /*6770*/  HADD2.F32 R17, -RZ, R13.H0_H0 ;  /* 0x2000000dff117230 */ /* 0x000fe20000004100 */
[----:B------:R-:W-:-:S02]  /*6780*/  F2FP.F16.F32.PACK_AB R27, R34, R27 ;  /* 0x0000001b221b723e */ /* 0x000fc400000000ff */
[----:B------:R-:W-:Y:S01]  /*6790*/  FSEL R36, R19, RZ, P6 ;  /* 0x000000ff13247208 */ /* 0x000fe20003000000 */
[----:B------:R-:W-:Y:S01]  /*67a0*/  FMUL.FTZ R19, R197, UR6 ;  /* 0x00000006c5137c20 */ /* 0x000fe20008410000 */
[----:B------:R-:W-:Y:S01]  /*67b0*/  LOP3.LUT P6, RZ, R41, 0xff, RZ, 0xc0, !PT ;  /* 0x000000ff29ff7812 */ /* 0x000fe200078cc0ff */
[----:B------:R-:W-:Y:S01]  /*67c0*/  FFMA.FTZ R169, R128, R169, R17 ;  /* 0x000000a980a97223 */ /* 0x000fe20000010011 */
[----:B------:R-:W-:Y:S01]  /*67d0*/  HADD2.F32 R17, -RZ, R13.H1_H1 ;  /* 0x3000000dff117230 */ /* 0x000fe20000004100 */
[----:B------:R-:W-:Y:S02]  /*67e0*/  F2FP.F16.F32.PACK_AB R18, R197, R18 ;  /* 0x00000012c512723e */ /* 0x000fe400000000ff */
[----:B------:R-:W-:Y:S01]  /*67f0*/  FSEL R26, R16, RZ, P6 ;  /* 0x000000ff101a7208 */ /* 0x000fe20003000000 */
[----:B------:R-:W-:Y:S01]  /*6800*/  FMUL.FTZ R0, R169, UR6 ;  /* 0x00000006a9007c20 */ /* 0x000fe20008410000 */
[----:B------:R-:W-:Y:S01]  /*6810*/  LOP3.LUT P6, RZ, R49, 0xff, RZ, 0xc0, !PT ;  /* 0x000000ff31ff7812 */ /* 0x000fe200078cc0ff */
[----:B------:R-:W-:Y:S01]  /*6820*/  FFMA.FTZ R20, R128, R179, R17 ;  /* 0x000000b380147223 */ /* 0x000fe20000010011 */
[----:B------:R-:W-:Y:S01]  /*6830*/  HADD2.F32 R17, -RZ, R12.H1_H1 ;  /* 0x3000000cff117230 */ /* 0x000fe20000004100 */
[----:B------:R-:W-:-:S02]  /*6840*/  F2FP.F16.F32.PACK_AB R23, R36, R23 ;  /* 0x000000172417723e */ /* 0x000fc400000000ff */
[----:B------:R-:W-:Y:S01]  /*6850*/  FSEL R22, R16, RZ, P6 ;  /* 0x000000ff10167208 */ /* 0x000fe20003000000 */
[----:B------:R-:W-:Y:S01]  /*6860*/  FMUL.FTZ R16, R20, UR6 ;  /* 0x0000000614107c20 */ /* 0x000fe20008410000 */
[----:B------:R-:W-:Y:S01]  /*6870*/  LOP3.LUT P6, RZ, R41, 0xff00, RZ, 0xc0, !PT ;  /* 0x0000ff0029ff7812 */ /* 0x000fe200078cc0ff */
[----:B------:R-:W-:Y:S01]  /*6880*/  FFMA.FTZ R175, R128, R175, R17 ;  /* 0x000000af80af7223 */ /* 0x000fe20000010011 */
[----:B------:R-:W-:Y:S02]  /*6890*/  HADD2.F32 R17, -RZ, R12.H0_H0 ;  /* 0x2000000cff117230 */ /* 0x000fe40000004100 */
[----:B------:R-:W-:Y:S02]  /*68a0*/  FSEL R35, R19, RZ, P6 ;  /* 0x000000ff13237208 */ /* 0x000fe40003000000 */
[----:B------:R-:W-:Y:S02]  /*68b0*/  LOP3.LUT P6, RZ, R49, 0xff00, RZ, 0xc0, !PT ;  /* 0x0000ff0031ff7812 */ /* 0x000fe400078cc0ff */
[----:B------:R-:W-:-:S02]  /*68c0*/  F2FP.F16.F32.PACK_AB R26, R35, R26 ;  /* 0x0000001a231a723e */ /* 0x000fc400000000ff */
[----:B------:R-:W-:Y:S02]  /*68d0*/  FSEL R37, R19, RZ, P6 ;  /* 0x000000ff13257208 */ /* 0x000fe40003000000 */
[----:B------:R-:W-:Y:S02]  /*68e0*/  LOP3.LUT P6, RZ, R40, 0xff0000, RZ, 0xc0, !PT ;  /* 0x00ff000028ff7812 */ /* 0x000fe400078cc0ff */
        /* <DEDUP_REMOVED lines=24> */
[----:B------:R-:W-:-:S04]  /*6a70*/  FSEL R20, R0, RZ, P6 ;  /* 0x000000ff00147208 */ /* 0x000fc80003000000 */
[----:B------:R-:W-:Y:S01]  /*6a80*/  F2FP.F16.F32.PACK_AB R20, R33, R20 ;  /* 0x000000142114723e */ /* 0x000fe200000000ff */
[----:B------:R-:W-:Y:S06]  /*6a90*/  BRA `(.L_x_637) ;  /* 0x0000001c00807947 */ /* 0x000fec0003800000 */
.L_x_636:
[-CC-:B------:R-:W-:Y:S01]  /*6aa0*/  FFMA.FTZ R200, R200, R38.reuse, R39.reuse ;  /* 0x00000026c8c87223 */ /* 0x180fe20000010027 */
[--C-:B0-----:R-:W-:Y:S02]  /*6ab0*/  HADD2.F32 R21, -RZ, R15.reuse.H1_H1 ;  /* 0x3000000fff157230 */ /* 0x101fe40000004100 */
[-CC-:B------:R-:W-:Y:S01]  /*6ac0*/  FFMA.FTZ R0, R157, R38.reuse, R39.reuse ;  /* 0x000000269d007223 */ /* 0x180fe20000010027 */
[----:B------:R-:W-:Y:S02]  /*6ad0*/  HADD2.F32 R20, -RZ, R15.H0_H0 ;  /* 0x2000000fff147230 */ /* 0x000fe40000004100 */
[----:B------:R-:W-:Y:S01]  /*6ae0*/  FADD.FTZ R199, R199, -R200 ;  /* 0x800000c8c7c77221 */ /* 0x000fe20000010000 */
[----:B------:R-:W-:Y:S01]  /*6af0*/  ISETP.GE.U32.AND P6, PT, R40, RZ, PT ;  /* 0x000000ff2800720c */ /* 0x000fe20003fc6070 */
[----:B------:R-:W-:Y:S01]  /*6b00*/  FADD.FTZ R159, R159, -R0 ;  /* 0x800000009f9f7221 */ /* 0x000fe20000010000 */
[----:B------:R-:W-:Y:S01]  /*6b10*/  FFMA.FTZ R0, R161, R38, R39 ;  /* 0x00000026a1007223 */ /* 0x000fe20000010027 */
[C---:B------:R-:W-:Y:S01]  /*6b20*/  FFMA.FTZ R21, R128.reuse, R199, R21 ;  /* 0x000000c780157223 */ /* 0x040fe20000010015 */
[----:B------:R-:W-:Y:S01]  /*6b30*/  ISETP.GE.U32.AND.EX P6, PT, R41, 0x1000000, PT, P6 ;  /* 0x010000002900780c */ /* 0x000fe20003fc6160 */
[----:B------:R-:W-:Y:S01]  /*6b40*/  FFMA.FTZ R20, R128, R159, R20 ;  /* 0x0000009f80147223 */ /* 0x000fe20000010014 */
[----:B------:R-:W-:Y:S01]  /*6b50*/  FADD.FTZ R163, R163, -R0 ;  /* 0x80000000a3a37221 */ /* 0x000fe20000010000 */
[----:B------:R-:W-:Y:S01]  /*6b60*/  FMUL.FTZ R22, R21, UR6 ;  /* 0x0000000615167c20 */ /* 0x000fe20008410000 */
[----:B------:R-:W-:-:S02]  /*6b70*/  HADD2.F32 R21, -RZ, R14.H0_H0 ;  /* 0x2000000eff157230 */ /* 0x000fc40000004100 */
[----:B------:R-:W-:Y:S01]  /*6b80*/  FMUL.FTZ R20, R20, UR6 ;  /* 0x0000000614147c20 */ /* 0x000fe20008410000 */
[-C--:B------:R-:W-:Y:S01]  /*6b90*/  FFMA.FTZ R198, R198, R38.reuse, R39 ;  /* 0x00000026c6c67223 */ /* 0x080fe20000010027 */
[----:B------:R-:W-:Y:S01]  /*6ba0*/  HADD2.F32 R23, -RZ, R14.H1_H1 ;  /* 0x3000000eff177230 */ /* 0x000fe20000004100 */
[----:B------:R-:W-:Y:S01]  /*6bb0*/  FSEL R34, R22, RZ, P6 ;  /* 0x000000ff16227208 */ /* 0x000fe20003000000 */
[----:B------:R-:W-:Y:S01]  /*6bc0*/  FFMA.FTZ R21, R128, R163, R21 ;  /* 0x000000a380157223 */ /* 0x000fe20000010015 */
[----:B------:R-:W-:Y:S01]  /*6bd0*/  LOP3.LUT P6, RZ, R41, 0xff0000, RZ, 0xc0, !PT ;  /* 0x00ff000029ff7812 */ /* 0x000fe200078cc0ff */
[----:B------:R-:W-:Y:S01]  /*6be0*/  FADD.FTZ R197, R197, -R198 ;  /* 0x800000c6c5c57221 */ /* 0x000fe20000010000 */
[-CC-:B------:R-:W-:Y:S01]  /*6bf0*/  FFMA.FTZ R0, R165, R38.reuse, R39.reuse ;  /* 0x00000026a5007223 */ /* 0x180fe20000010027 */
[----:B------:R-:W-:Y:S01]  /*6c00*/  FFMA.FTZ R194, R194, R38, R39 ;  /* 0x00000026c2c27223 */ /* 0x000fe20000010027 */
[----:B------:R-:W-:Y:S01]  /*6c10*/  FSEL R27, R20, RZ, P6 ;  /* 0x000000ff141b7208 */ /* 0x000fe20003000000 */
[----:B------:R-:W-:Y:S01]  /*6c20*/  FFMA.FTZ R23, R128, R197, R23 ;  /* 0x000000c580177223 */ /* 0x000fe20000010017 */
[----:B------:R-:W-:Y:S01]  /*6c30*/  LOP3.LUT P6, RZ, R49, 0xff0000, RZ, 0xc0, !PT ;  /* 0x00ff000031ff7812 */ /* 0x000fe200078cc0ff */
[----:B------:R-:W-:Y:S01]  /*6c40*/  FADD.FTZ R169, R169, -R0 ;  /* 0x80000000a9a97221 */ /* 0x000fe20000010000 */
[----:B------:R-:W-:Y:S01]  /*6c50*/  FADD.FTZ R179, R179, -R194 ;  /* 0x800000c2b3b37221 */ /* 0x000fe20000010000 */
[----:B------:R-:W-:Y:S01]  /*6c60*/  FMUL.FTZ R24, R23, UR6 ;  /* 0x0000000617187c20 */ /* 0x000fe20008410000 */
[----:B------:R-:W-:Y:S01]  /*6c70*/  FSEL R32, R20, RZ, P6 ;  /* 0x000000ff14207208 */ /* 0x000fe20003000000 */
[----:B------:R-:W-:Y:S01]  /*6c80*/  FMUL.FTZ R20, R21, UR6 ;  /* 0x0000000615147c20 */ /* 0x000fe20008410000 */
[----:B------:R-:W-:Y:S01]  /*6c90*/  ISETP.GE.U32.AND P6, PT, R48, RZ, PT ;  /* 0x000000ff3000720c */ /* 0x000fe20003fc6070 */
[----:B------:R-:W-:-:S02]  /*6ca0*/  HADD2.F32 R21, -RZ, R13.H0_H0 ;  /* 0x2000000dff157230 */ /* 0x000fc40000004100 */
[-CC-:B------:R-:W-:Y:S01]  /*6cb0*/  FFMA.FTZ R188, R188, R38.reuse, R39.reuse ;  /* 0x00000026bcbc7223 */ /* 0x180fe20000010027 */
[----:B------:R-:W-:Y:S01]  /*6cc0*/  HADD2.F32 R23, -RZ, R13.H1_H1 ;  /* 0x3000000dff177230 */ /* 0x000fe20000004100 */
[----:B------:R-:W-:Y:S01]  /*6cd0*/  ISETP.GE.U32.AND.EX P6, PT, R49, 0x1000000, PT, P6 ;  /* 0x010000003100780c */ /* 0x000fe20003fc6160 */
[----:B------:R-:W-:Y:S01]  /*6ce0*/  FFMA.FTZ R39, R178, R38, R39 ;  /* 0x00000026b2277223 */ /* 0x000fe20000010027 */
[----:B------:R-:W-:Y:S01]  /*6cf0*/  FFMA.FTZ R21, R128, R169, R21 ;  /* 0x000000a980157223 */ /* 0x000fe20000010015 */
[----:B------:R-:W-:Y:S01]  /*6d00*/  FADD.FTZ R175, R175, -R188 ;  /* 0x800000bcafaf7221 */ /* 0x000fe20000010000 */
[----:B------:R-:W-:Y:S01]  /*6d10*/  FSEL R43, R22, RZ, P6 ;  /* 0x000000ff162b7208 */ /* 0x000fe20003000000 */
[----:B------:R-:W-:Y:S01]  /*6d20*/  FFMA.FTZ R23, R128, R179, R23 ;  /* 0x000000b380177223 */ /* 0x000fe20000010017 */
[----:B------:R-:W-:Y:S01]  /*6d30*/  LOP3.LUT P6, RZ, R41, 0xff, RZ, 0xc0, !PT ;  /* 0x000000ff29ff7812 */ /* 0x000fe200078cc0ff */
[----:B------:R-:W-:Y:S01]  /*6d40*/  FMUL.FTZ R0, R21, UR6 ;  /* 0x0000000615007c20 */ /* 0x000fe20008410000 */
[----:B------:R-:W-:-:S02]  /*6d50*/  HADD2.F32 R21, -RZ, R12.H1_H1 ;  /* 0x3000000cff157230 */ /* 0x000fc40000004100 */
[----:B------:R-:W-:Y:S01]  /*6d60*/  FMUL.FTZ R23, R23, UR6 ;  /* 0x0000000617177c20 */ /* 0x000fe20008410000 */
[----:B------:R-:W-:Y:S01]  /*6d70*/  FSEL R26, R20, RZ, P6 ;  /* 0x000000ff141a7208 */ /* 0x000fe20003000000 */
[----:B------:R-:W-:Y:S01]  /*6d80*/  FADD.FTZ R39, R176, -R39 ;  /* 0x80000027b0277221 */ /* 0x000fe20000010000 */
[----:B------:R-:W-:Y:S01]  /*6d90*/  LOP3.LUT P6, RZ, R49, 0xff, RZ, 0xc0, !PT ;  /* 0x000000ff31ff7812 */ /* 0x000fe200078cc0ff */
[----:B------:R-:W-:Y:S01]  /*6da0*/  FFMA.FTZ R175, R128, R175, R21 ;  /* 0x000000af80af7223 */ /* 0x000fe20000010015 */
[----:B------:R-:W-:Y:S01]  /*6db0*/  HADD2.F32 R21, -RZ, R12.H0_H0 ;  /* 0x2000000cff157230 */ /* 0x000fe20000004100 */
[----:B------:R-:W-:Y:S02]  /*6dc0*/  F2FP.F16.F32.PACK_AB R27, R34, R27 ;  /* 0x0000001b221b723e */ /* 0x000fe400000000ff */
[----:B------:R-:W-:Y:S01]  /*6dd0*/  FSEL R22, R20, RZ, P6 ;  /* 0x000000ff14167208 */ /* 0x000fe20003000000 */
[----:B------:R-:W-:Y:S01]  /*6de0*/  FMUL.FTZ R175, R175, UR6 ;  /* 0x00000006afaf7c20 */ /* 0x000fe20008410000 */
[----:B------:R-:W-:Y:S01]  /*6df0*/  LOP3.LUT P6, RZ, R41, 0xff00, RZ, 0xc0, !PT ;  /* 0x0000ff0029ff7812 */ /* 0x000fe200078cc0ff */
[----:B------:R-:W-:-:S03]  /*6e00*/  FFMA.FTZ R21, R128, R39, R21 ;  /* 0x0000002780157223 */ /* 0x000fc60000010015 */
[C---:B------:R-:W-:Y:S01]  /*6e10*/  FSEL R35, R24.reuse, RZ, P6 ;  /* 0x000000ff18237208 */ /* 0x040fe20003000000 */
        /* <DEDUP_REMOVED lines=8> */
[----:B------:R-:W-:Y:S02]  /*6ea0*/  FSEL R0, R0, RZ, P6 ;  /* 0x000000ff00007208 */ /* 0x000fe40003000000 */
[----:B------:R-:W-:-:S04]  /*6eb0*/  LOP3.LUT P6, RZ, R40, 0xff000000, RZ, 0xc0, !PT ;  /* 0xff00000028ff7812 */ /* 0x000fc800078cc0ff */
[C---:B------:R-:W-:Y:S02]  /*6ec0*/  FSEL R30, R23.reuse, RZ, P6 ;  /* 0x000000ff171e7208 */ /* 0x040fe40003000000 */
        /* <DEDUP_REMOVED lines=16> */
.L_x_635:
[----:B------:R-:W-:Y:S05]  /*6fd0*/  @!P5 BRA `(.L_x_638) ;  /* 0x00000004003cd947 */ /* 0x000fea0003800000 */
[-CC-:B------:R-:W-:Y:S01]  /*6fe0*/  FFMA.FTZ R0, R157, R38.reuse, R39.reuse ;  /* 0x000000269d007223 */ /* 0x180fe20000010027 */
[----:B------:R-:W-:Y:S01]  /*6ff0*/  LOP3.LUT P6, RZ, R41, 0xff0000, RZ, 0xc0, !PT ;  /* 0x00ff000029ff7812 */ /* 0x000fe200078cc0ff */
[-CC-:B------:R-:W-:Y:S01]  /*7000*/  FFMA.FTZ R200, R200, R38.reuse, R39.reuse ;  /* 0x00000026c8c87223 */ /* 0x180fe20000010027 */
[-CC-:B------:R-:W-:Y:S01]  /*7010*/  FFMA.FTZ R198, R198, R38.reuse, R39.reuse ;  /* 0x00000026c6c67223 */ /* 0x180fe20000010027 */
[----:B0-----:R-:W-:Y:S01]  /*7020*/  FADD.FTZ R19, R159, -R0 ;  /* 0x800000009f137221 */ /* 0x001fe20000010000 */
[-CC-:B------:R-:W-:Y:S01]  /*7030*/  FFMA.FTZ R194, R194, R38.reuse, R39.reuse ;  /* 0x00000026c2c27223 */ /* 0x180fe20000010027 */
        /* <DEDUP_REMOVED lines=9> */
[----:B------:R-:W-:Y:S01]  /*70d0*/  FFMA.FTZ R188, R188, R38, R39 ;  /* 0x00000026bcbc7223 */ /* 0x000fe20000010027 */
[----:B------:R-:W-:-:S02]  /*70e0*/  F2FP.F16.F32.PACK_AB R19, R24, R19 ;  /* 0x000000131813723e */ /* 0x000fc400000000ff */
[----:B------:R-:W-:Y:S01]  /*70f0*/  FSEL R27, R0, RZ, P6 ;  /* 0x000000ff001b7208 */ /* 0x000fe20003000000 */
[----:B------:R-:W-:Y:S01]  /*7100*/  FADD.FTZ R21, R175, -R188 ;  /* 0x800000bcaf157221 */ /* 0x000fe20000010000 */
[----:B------:R-:W-:-:S03]  /*7110*/  LOP3.LUT P6, RZ, R49, 0xff0000, RZ, 0xc0, !PT ;  /* 0x00ff000031ff7812 */ /* 0x000fc600078cc0ff */
[----:B------:R-:W-:Y:S01]  /*7120*/  FMUL.FTZ R21, R128, R21 ;  /* 0x0000001580157220 */ /* 0x000fe20000410000 */
[----:B------:R-:W-:Y:S01]  /*7130*/  FSEL R34, R0, RZ, P6 ;  /* 0x000000ff00227208 */ /* 0x000fe20003000000 */
[----:B------:R-:W-:Y:S01]  /*7140*/  FFMA.FTZ R0, R161, R38, R39 ;  /* 0x00000026a1007223 */ /* 0x000fe20000010027 */
[----:B------:R-:W-:-:S03]  /*7150*/  ISETP.GE.U32.AND P6, PT, R40, RZ, PT ;  /* 0x000000ff2800720c */ /* 0x000fc60003fc6070 */
[----:B------:R-:W-:Y:S01]  /*7160*/  FADD.FTZ R163, R163, -R0 ;  /* 0x80000000a3a37221 */ /* 0x000fe20000010000 */
[----:B------:R-:W-:-:S03]  /*7170*/  ISETP.GE.U32.AND.EX P6, PT, R41, 0x1000000, PT, P6 ;  /* 0x010000002900780c */ /* 0x000fc60003fc6160 */
[----:B------:R-:W-:Y:S01]  /*7180*/  FMUL.FTZ R18, R128, R163 ;  /* 0x000000a380127220 */ /* 0x000fe20000410000 */
[----:B------:R-:W-:Y:S02]  /*7190*/  FSEL R36, R16, RZ, P6 ;  /* 0x000000ff10247208 */ /* 0x000fe40003000000 */
[----:B------:R-:W-:Y:S01]  /*71a0*/  ISETP.GE.U32.AND P6, PT, R48, RZ, PT ;  /* 0x000000ff3000720c */ /* 0x000fe20003fc6070 */
[----:B------:R-:W-:Y:S01]  /*71b0*/  FMUL.FTZ R0, R18, UR6 ;  /* 0x0000000612007c20 */ /* 0x000fe20008410000 */
[----:B------:R-:W-:Y:S02]  /*71c0*/  F2FP.F16.F32.PACK_AB R18, R23, R18 ;  /* 0x000000121712723e */ /* 0x000fe400000000ff */
[----:B------:R-:W-:Y:S02]  /*71d0*/  ISETP.GE.U32.AND.EX P6, PT, R49, 0x1000000, PT, P6 ;  /* 0x010000003100780c */ /* 0x000fe40003fc6160 */
[----:B------:R-:W-:Y:S02]  /*71e0*/  F2FP.F16.F32.PACK_AB R27, R36, R27 ;  /* 0x0000001b241b723e */ /* 0x000fe400000000ff */
[----:B------:R-:W-:Y:S01]  /*71f0*/  FSEL R43, R16, RZ, P6 ;  /* 0x000000ff102b7208 */ /* 0x000fe20003000000 */
[-CC-:B------:R-:W-:Y:S01]  /*7200*/  FFMA.FTZ R16, R165, R38.reuse, R39.reuse ;  /* 0x00000026a5107223 */ /* 0x180fe20000010027 */
[----:B------:R-:W-:Y:S01]  /*7210*/  LOP3.LUT P6, RZ, R41, 0xff, RZ, 0xc0, !PT ;  /* 0x000000ff29ff7812 */ /* 0x000fe200078cc0ff */
[----:B------:R-:W-:-:S02]  /*7220*/  FFMA.FTZ R39, R178, R38, R39 ;  /* 0x00000026b2277223 */ /* 0x000fc40000010027 */
[----:B------:R-:W-:Y:S01]  /*7230*/  FADD.FTZ R17, R169, -R16 ;  /* 0x80000010a9117221 */ /* 0x000fe20000010000 */
[----:B------:R-:W-:Y:S01]  /*7240*/  FSEL R26, R0, RZ, P6 ;  /* 0x000000ff001a7208 */ /* 0x000fe20003000000 */
[----:B------:R-:W-:Y:S01]  /*7250*/  FMUL.FTZ R16, R23, UR6 ;  /* 0x0000000617107c20 */ /* 0x000fe20008410000 */
[----:B------:R-:W-:Y:S01]  /*7260*/  LOP3.LUT P6, RZ, R49, 0xff, RZ, 0xc0, !PT ;  /* 0x000000ff31ff7812 */ /* 0x000fe200078cc0ff */
[----:B------:R-:W-:Y:S01]  /*7270*/  FMUL.FTZ R17, R128, R17 ;  /* 0x0000001180117220 */ /* 0x000fe20000410000 */
[----:B------:R-:W-:Y:S01]  /*7280*/  FADD.FTZ R39, R176, -R39 ;  /* 0x80000027b0277221 */ /* 0x000fe20000010000 */
[----:B------:R-:W-:Y:S02]  /*7290*/  F2FP.F16.F32.PACK_AB R23, R43, R34 ;  /* 0x000000222b17723e */ /* 0x000fe400000000ff */
[----:B------:R-:W-:Y:S01]  /*72a0*/  FSEL R22, R0, RZ, P6 ;  /* 0x000000ff00167208 */ /* 0x000fe20003000000 */
[----:B------:R-:W-:Y:S01]  /*72b0*/  FMUL.FTZ R0, R17, UR6 ;  /* 0x0000000611007c20 */ /* 0x000fe20008410000 */
[----:B------:R-:W-:-:S02]  /*72c0*/  LOP3.LUT P6, RZ, R41, 0xff00, RZ, 0xc0, !PT ;  /* 0x0000ff0029ff7812 */ /* 0x000fc400078cc0ff */
[----:B------:R-:W-:Y:S02]  /*72d0*/  F2FP.F16.F32.PACK_AB R17, R20, R17 ;  /* 0x000000111411723e */ /* 0x000fe400000000ff */
[C---:B------:R-:W-:Y:S02]  /*72e0*/  FSEL R37, R16.reuse, RZ, P6 ;  /* 0x000000ff10257208 */ /* 0x040fe40003000000 */
[----:B------:R-:W-:Y:S02]  /*72f0*/  LOP3.LUT P6, RZ, R49, 0xff00, RZ, 0xc0, !PT ;  /* 0x0000ff0031ff7812 */ /* 0x000fe400078cc0ff */
        /* <DEDUP_REMOVED lines=29> */
.L_x_638:
[-CC-:B------:R-:W-:Y:S01]  /*74d0*/  FFMA.FTZ R200, R200, R38.reuse, R39.reuse ;  /* 0x00000026c8c87223 */ /* 0x180fe20000010027 */
[-CC-:B------:R-:W-:Y:S01]  /*74e0*/  FFMA.FTZ R0, R157, R38.reuse, R39.reuse ;  /* 0x000000269d007223 */ /* 0x180fe20000010027 */
[----:B------:R-:W-:Y:S01]  /*74f0*/  ISETP.GE.U32.AND P6, PT, R40, RZ, PT ;  /* 0x000000ff2800720c */ /* 0x000fe20003fc6070 */
[-CC-:B------:R-:W-:Y:S01]  /*7500*/  FFMA.FTZ R198, R198, R38.reuse, R39.reuse ;  /* 0x00000026c6c67223 */ /* 0x180fe20000010027 */
[----:B------:R-:W-:Y:S01]  /*7510*/  FADD.FTZ R199, R199, -R200 ;  /* 0x800000c8c7c77221 */ /* 0x000fe20000010000 */
[----:B------:R-:W-:Y:S01]  /*7520*/  FADD.FTZ R159, R159, -R0 ;  /* 0x800000009f9f7221 */ /* 0x000fe20000010000 */
[----:B------:R-:W-:Y:S01]  /*7530*/  ISETP.GE.U32.AND.EX P6, PT, R41, 0x1000000, PT, P6 ;  /* 0x010000002900780c */ /* 0x000fe20003fc6160 */
[-CC-:B------:R-:W-:Y:S01]  /*7540*/  FFMA.FTZ R0, R161, R38.reuse, R39.reuse ;  /* 0x00000026a1007223 */ /* 0x180fe20000010027 */
[C---:B------:R-:W-:Y:S01]  /*7550*/  FMUL.FTZ R199, R128.reuse, R199 ;  /* 0x000000c780c77220 */ /* 0x040fe20000410000 */
[C---:B------:R-:W-:Y:S01]  /*7560*/  FMUL.FTZ R159, R128.reuse, R159 ;  /* 0x0000009f809f7220 */ /* 0x040fe20000410000 */
[----:B------:R-:W-:Y:S01]  /*7570*/  FADD.FTZ R197, R197, -R198 ;  /* 0x800000c6c5c57221 */ /* 0x000fe20000010000 */
[----:B------:R-:W-:Y:S01]  /*7580*/  FADD.FTZ R163, R163, -R0 ;  /* 0x80000000a3a37221 */ /* 0x000fe20000010000 */
[----:B------:R-:W-:Y:S01]  /*7590*/  FMUL.FTZ R199, R199, UR6 ;  /* 0x00000006c7c77c20 */ /* 0x000fe20008410000 */
[----:B------:R-:W-:Y:S01]  /*75a0*/  FMUL.FTZ R159, R159, UR6 ;  /* 0x000000069f9f7c20 */ /* 0x000fe20008410000 */
[C---:B------:R-:W-:Y:S01]  /*75b0*/  FMUL.FTZ R197, R128.reuse, R197 ;  /* 0x000000c580c57220 */ /* 0x040fe20000410000 */
[----:B------:R-:W-:Y:S01]  /*75c0*/  FMUL.FTZ R163, R128, R163 ;  /* 0x000000a380a37220 */ /* 0x000fe20000410000 */
[-CC-:B------:R-:W-:Y:S01]  /*75d0*/  FFMA.FTZ R0, R165, R38.reuse, R39.reuse ;  /* 0x00000026a5007223 */ /* 0x180fe20000010027 */
[----:B0-----:R-:W-:Y:S01]  /*75e0*/  FSEL R20, R199, RZ, P6 ;  /* 0x000000ffc7147208 */ /* 0x001fe20003000000 */
[----:B------:R-:W-:Y:S01]  /*75f0*/  FMUL.FTZ R197, R197, UR6 ;  /* 0x00000006c5c57c20 */ /* 0x000fe20008410000 */
[----:B------:R-:W-:Y:S01]  /*7600*/  LOP3.LUT P6, RZ, R41, 0xff0000, RZ, 0xc0, !PT ;  /* 0x00ff000029ff7812 */ /* 0x000fe200078cc0ff */
[----:B------:R-:W-:Y:S01]  /*7610*/  FMUL.FTZ R163, R163, UR6 ;  /* 0x00000006a3a37c20 */ /* 0x000fe20008410000 */
[----:B------:R-:W-:Y:S01]  /*7620*/  FADD.FTZ R169, R169, -R0 ;  /* 0x80000000a9a97221 */ /* 0x000fe20000010000 */
[-CC-:B------:R-:W-:Y:S01]  /*7630*/  FFMA.FTZ R194, R194, R38.reuse, R39.reuse ;  /* 0x00000026c2c27223 */ /* 0x180fe20000010027 */
[----:B------:R-:W-:Y:S01]  /*7640*/  FSEL R27, R159, RZ, P6 ;  /* 0x000000ff9f1b7208 */ /* 0x000fe20003000000 */
[-CC-:B------:R-:W-:Y:S01]  /*7650*/  FFMA.FTZ R188, R188, R38.reuse, R39.reuse ;  /* 0x00000026bcbc7223 */ /* 0x180fe20000010027 */
[----:B------:R-:W-:Y:S01]  /*7660*/  LOP3.LUT P6, RZ, R49, 0xff0000, RZ, 0xc0, !PT ;  /* 0x00ff000031ff7812 */ /* 0x000fe200078cc0ff */
[----:B------:R-:W-:Y:S01]  /*7670*/  FMUL.FTZ R169, R128, R169 ;  /* 0x000000a980a97220 */ /* 0x000fe20000410000 */
[----:B------:R-:W-:Y:S01]  /*7680*/  FADD.FTZ R179, R179, -R194 ;  /* 0x800000c2b3b37221 */ /* 0x000fe20000010000 */
[----:B------:R-:W-:Y:S01]  /*7690*/  FADD.FTZ R175, R175, -R188 ;  /* 0x800000bcafaf7221 */ /* 0x000fe20000010000 */
[----:B------:R-:W-:Y:S01]  /*76a0*/  FSEL R23, R159, RZ, P6 ;  /* 0x000000ff9f177208 */ /* 0x000fe20003000000 */
[----:B------:R-:W-:Y:S01]  /*76b0*/  FMUL.FTZ R169, R169, UR6 ;  /* 0x00000006a9a97c20 */ /* 0x000fe20008410000 */
[----:B------:R-:W-:Y:S01]  /*76c0*/  ISETP.GE.U32.AND P6, PT, R48, RZ, PT ;  /* 0x000000ff3000720c */ /* 0x000fe20003fc6070 */
[C---:B------:R-:W-:Y:S01]  /*76d0*/  FMUL.FTZ R179, R128.reuse, R179 ;  /* 0x000000b380b37220 */ /* 0x040fe20000410000 */
[----:B------:R-:W-:Y:S01]  /*76e0*/  FMUL.FTZ R175, R128, R175 ;  /* 0x000000af80af7220 */ /* 0x000fe20000410000 */
[----:B------:R-:W-:Y:S01]  /*76f0*/  FFMA.FTZ R39, R178, R38, R39 ;  /* 0x00000026b2277223 */ /* 0x000fe20000010027 */
[----:B------:R-:W-:Y:S01]  /*7700*/  ISETP.GE.U32.AND.EX P6, PT, R49, 0x1000000, PT, P6 ;  /* 0x010000003100780c */ /* 0x000fe20003fc6160 */
[----:B------:R-:W-:Y:S01]  /*7710*/  FMUL.FTZ R179, R179, UR6 ;  /* 0x00000006b3b37c20 */ /* 0x000fe20008410000 */
[----:B------:R-:W-:Y:S01]  /*7720*/  FMUL.FTZ R175, R175, UR6 ;  /* 0x00000006afaf7c20 */ /* 0x000fe20008410000 */
[----:B------:R-:W-:Y:S01]  /*7730*/  FADD.FTZ R39, R176, -R39 ;  /* 0x80000027b0277221 */ /* 0x000fe20000010000 */
[----:B------:R-:W-:-:S02]  /*7740*/  FSEL R32, R199, RZ, P6 ;  /* 0x000000ffc7207208 */ /* 0x000fc40003000000 */
[----:B------:R-:W-:Y:S01]  /*7750*/  LOP3.LUT P6, RZ, R41, 0xff, RZ, 0xc0, !PT ;  /* 0x000000ff29ff7812 */ /* 0x000fe200078cc0ff */
[----:B------:R-:W-:Y:S01]  /*7760*/  FMUL.FTZ R39, R128, R39 ;  /* 0x0000002780277220 */ /* 0x000fe20000410000 */
[----:B------:R-:W-:Y:S02]  /*7770*/  F2FP.F16.F32.PACK_AB R27, R20, R27 ;  /* 0x0000001b141b723e */ /* 0x000fe400000000ff */
[----:B------:R-:W-:Y:S01]  /*7780*/  FSEL R26, R163, RZ, P6 ;  /* 0x000000ffa31a7208 */ /* 0x000fe20003000000 */
[----:B------:R-:W-:Y:S01]  /*7790*/  FMUL.FTZ R39, R39, UR6 ;  /* 0x0000000627277c20 */ /* 0x000fe20008410000 */
[----:B------:R-:W-:Y:S02]  /*77a0*/  LOP3.LUT P6, RZ, R49, 0xff, RZ, 0xc0, !PT ;  /* 0x000000ff31ff7812 */ /* 0x000fe400078cc0ff */
[----:B------:R-:W-:Y:S02]  /*77b0*/  F2FP.F16.F32.PACK_AB R23, R32, R23 ;  /* 0x000000172017723e */ /* 0x000fe400000000ff */
[----:B------:R-:W-:-:S02]  /*77c0*/  FSEL R22, R163, RZ, P6 ;  /* 0x000000ffa3167208 */ /* 0x000fc40003000000 */
        /* <DEDUP_REMOVED lines=27> */
.L_x_634:
[----:B------:R-:W-:Y:S05]  /*7980*/  @!P0 BRA `(.L_x_639) ;  /* 0x0000000800048947 */ /* 0x000fea0003800000 */
[----:B------:R-:W-:Y:S05]  /*7990*/  @!P5 BRA `(.L_x_640) ;  /* 0x000000040008d947 */ /* 0x000fea0003800000 */
[-CC-:B------:R-:W-:Y:S01]  /*79a0*/  FFMA.FTZ R0, R165, R38.reuse, R39.reuse ;  /* 0x00000026a5007223 */ /* 0x180fe20000010027 */
[-CC-:B------:R-:W-:Y:S01]  /*79b0*/  FFMA.FTZ R200, R200, R38.reuse, R39.reuse ;  /* 0x00000026c8c87223 */ /* 0x180fe20000010027 */
[--C-:B0-----:R-:W-:Y:S01]  /*79c0*/  HADD2.F32 R19, -RZ, R15.reuse.H1_H1 ;  /* 0x3000000fff137230 */ /* 0x101fe20000004100 */
[----:B------:R-:W-:Y:S01]  /*79d0*/  ISETP.GE.U32.AND P6, PT, R40, RZ, PT ;  /* 0x000000ff2800720c */ /* 0x000fe20003fc6070 */
[----:B------:R-:W-:Y:S01]  /*79e0*/  FADD.FTZ R169, R169, -R0 ;  /* 0x80000000a9a97221 */ /* 0x000fe20000010000 */
[-CC-:B------:R-:W-:Y:S01]  /*79f0*/  FFMA.FTZ R0, R157, R38.reuse, R39.reuse ;  /* 0x000000269d007223 */ /* 0x180fe20000010027 */
[----:B------:R-:W-:Y:S01]  /*7a00*/  FADD.FTZ R199, R199, -R200 ;  /* 0x800000c8c7c77221 */ /* 0x000fe20000010000 */
[----:B------:R-:W-:Y:S01]  /*7a10*/  FFMA.FTZ R16, R161, R38, R39 ;  /* 0x00000026a1107223 */ /* 0x000fe20000010027 */
[----:B------:R-:W-:Y:S01]  /*7a20*/  ISETP.GE.U32.AND.EX P6, PT, R41, 0x1000000, PT, P6 ;  /* 0x010000002900780c */ /* 0x000fe20003fc6160 */
[----:B------:R-:W-:Y:S01]  /*7a30*/  FADD.FTZ R159, R159, -R0 ;  /* 0x800000009f9f7221 */ /* 0x000fe20000010000 */
[----:B------:R-:W-:-:S02]  /*7a40*/  HADD2.F32 R0, -RZ, R15.H0_H0 ;  /* 0x2000000fff007230 */ /* 0x000fc40000004100 */
[----:B------:R-:W-:Y:S01]  /*7a50*/  FFMA.FTZ R36, R128, R199, R19 ;  /* 0x000000c780247223 */ /* 0x000fe20000010013 */
[--C-:B------:R-:W-:Y:S02]  /*7a60*/  HADD2.F32 R19, -RZ, R14.reuse.H0_H0 ;  /* 0x2000000eff137230 */ /* 0x100fe40000004100 */
[----:B------:R-:W-:Y:S01]  /*7a70*/  FADD.FTZ R163, R163, -R16 ;  /* 0x80000010a3a37221 */ /* 0x000fe20000010000 */
[----:B------:R-:W-:Y:S01]  /*7a80*/  FFMA.FTZ R198, R198, R38, R39 ;  /* 0x00000026c6c67223 */ /* 0x000fe20000010027 */
[----:B------:R-:W-:Y:S01]  /*7a90*/  FFMA.FTZ R159, R128, R159, R0 ;  /* 0x0000009f809f7223 */ /* 0x000fe20000010000 */
[----:B------:R-:W-:Y:S01]  /*7aa0*/  FMUL.FTZ R0, R36, UR6 ;  /* 0x0000000624007c20 */ /* 0x000fe20008410000 */
[----:B------:R-:W-:Y:S02]  /*7ab0*/  HADD2.F32 R25, -RZ, R14.H1_H1 ;  /* 0x3000000eff197230 */ /* 0x000fe40000004100 */
[----:B------:R-:W-:Y:S01]  /*7ac0*/  FFMA.FTZ R163, R128, R163, R19 ;  /* 0x000000a380a37223 */ /* 0x000fe20000010013 */
[----:B------:R-:W-:Y:S01]  /*7ad0*/  FMUL.FTZ R16, R159, UR6 ;  /* 0x000000069f107c20 */ /* 0x000fe20008410000 */
[----:B------:R-:W-:Y:S01]  /*7ae0*/  FADD.FTZ R197, R197, -R198 ;  /* 0x800000c6c5c57221 */ /* 0x000fe20000010000 */
[----:B------:R-:W-:Y:S01]  /*7af0*/  FSEL R42, R0, RZ, P6 ;  /* 0x000000ff002a7208 */ /* 0x000fe20003000000 */
[----:B------:R-:W-:Y:S01]  /*7b00*/  FMUL.FTZ R0, R163, UR6 ;  /* 0x00000006a3007c20 */ /* 0x000fe20008410000 */
[----:B------:R-:W-:Y:S01]  /*7b10*/  LOP3.LUT P6, RZ, R41, 0xff0000, RZ, 0xc0, !PT ;  /* 0x00ff000029ff7812 */ /* 0x000fe200078cc0ff */
[----:B------:R-:W-:Y:S01]  /*7b20*/  FFMA.FTZ R34, R128, R197, R25 ;  /* 0x000000c580227223 */ /* 0x000fe20000010019 */
[----:B------:R-:W-:-:S02]  /*7b30*/  HADD2.F32 R19, -RZ, R13.H0_H0 ;  /* 0x2000000dff137230 */ /* 0x000fc40000004100 */
[-C--:B------:R-:W-:Y:S01]  /*7b40*/  FFMA.FTZ R194, R194, R38.reuse, R39 ;  /* 0x00000026c2c27223 */ /* 0x080fe20000010027 */
[----:B------:R-:W-:Y:S01]  /*7b50*/  FSEL R27, R16, RZ, P6 ;  /* 0x000000ff101b7208 */ /* 0x000fe20003000000 */
[----:B------:R-:W-:Y:S01]  /*7b60*/  FMUL.FTZ R16, R34, UR6 ;  /* 0x0000000622107c20 */ /* 0x000fe20008410000 */
[----:B------:R-:W-:Y:S01]  /*7b70*/  LOP3.LUT P6, RZ, R41, 0xff, RZ, 0xc0, !PT ;  /* 0x000000ff29ff7812 */ /* 0x000fe200078cc0ff */
[----:B------:R-:W-:Y:S02]  /*7b80*/  HADD2.F32 R25, -RZ, R13.H1_H1 ;  /* 0x3000000dff197230 */ /* 0x000fe40000004100 */
[----:B------:R-:W-:Y:S01]  /*7b90*/  FFMA.FTZ R169, R128, R169, R19 ;  /* 0x000000a980a97223 */ /* 0x000fe20000010013 */
[----:B------:R-:W-:Y:S01]  /*7ba0*/  FADD.FTZ R179, R179, -R194 ;  /* 0x800000c2b3b37221 */ /* 0x000fe20000010000 */
[----:B------:R-:W-:Y:S01]  /*7bb0*/  FSEL R32, R0, RZ, P6 ;  /* 0x000000ff00207208 */ /* 0x000fe20003000000 */
[----:B------:R-:W-:Y:S01]  /*7bc0*/  FFMA.FTZ R17, R178, R38, R39 ;  /* 0x00000026b2117223 */ /* 0x000fe20000010027 */
[----:B------:R-:W-:Y:S01]  /*7bd0*/  LOP3.LUT P6, RZ, R41, 0xff00, RZ, 0xc0, !PT ;  /* 0x0000ff0029ff7812 */ /* 0x000fe200078cc0ff */
[----:B------:R-:W-:-:S02]  /*7be0*/  HADD2.F32 R19, -RZ, R12.H0_H0 ;  /* 0x2000000cff137230 */ /* 0x000fc40000004100 */
[----:B------:R-:W-:Y:S01]  /*7bf0*/  FMUL.FTZ R0, R169, UR6 ;  /* 0x00000006a9007c20 */ /* 0x000fe20008410000 */
[----:B------:R-:W-:Y:S01]  /*7c00*/  FADD.FTZ R17, R176, -R17 ;  /* 0x80000011b0117221 */ /* 0x000fe20000010000 */
[----:B------:R-:W-:Y:S01]  /*7c10*/  FSEL R33, R16, RZ, P6 ;  /* 0x000000ff10217208 */ /* 0x000fe20003000000 */
        /* <DEDUP_REMOVED lines=26> */
.L_x_640:
[-CC-:B------:R-:W-:Y:S01]  /*7dc0*/  FFMA.FTZ R200, R200, R38.reuse, R39.reuse ;  /* 0x00000026c8c87223 */ /* 0x180fe20000010027 */
[--C-:B0-----:R-:W-:Y:S02]  /*7dd0*/  HADD2.F32 R27, -RZ, R15.reuse.H1_H1 ;  /* 0x3000000fff1b7230 */ /* 0x101fe40000004100 */
[-CC-:B------:R-:W-:Y:S01]  /*7de0*/  FFMA.FTZ R26, R157, R38.reuse, R39.reuse ;  /* 0x000000269d1a7223 */ /* 0x180fe20000010027 */
[-C--:B------:R-:W-:Y:S01]  /*7df0*/  FFMA.FTZ R0, R165, R38.reuse, R39 ;  /* 0x00000026a5007223 */ /* 0x080fe20000010027 */
[----:B------:R-:W-:Y:S01]  /*7e00*/  FADD.FTZ R199, R199, -R200 ;  /* 0x800000c8c7c77221 */ /* 0x000fe20000010000 */
[----:B------:R-:W-:Y:S02]  /*7e10*/  HADD2.F32 R25, -RZ, R15.H0_H0 ;  /* 0x2000000fff197230 */ /* 0x000fe40000004100 */
[----:B------:R-:W-:Y:S01]  /*7e20*/  FADD.FTZ R159, R159, -R26 ;  /* 0x8000001a9f9f7221 */ /* 0x000fe20000010000 */
[----:B------:R-:W-:Y:S01]  /*7e30*/  ISETP.GE.U32.AND P6, PT, R40, RZ, PT ;  /* 0x000000ff2800720c */ /* 0x000fe20003fc6070 */
[----:B------:R-:W-:Y:S01]  /*7e40*/  FFMA.FTZ R27, R128, R199, R27 ;  /* 0x000000c7801b7223 */ /* 0x000fe2000001001b */
[----:B------:R-:W-:Y:S01]  /*7e50*/  FFMA.FTZ R24, R161, R38, R39 ;  /* 0x00000026a1187223 */ /* 0x000fe20000010027 */
[----:B------:R-:W-:Y:S01]  /*7e60*/  FADD.FTZ R169, R169, -R0 ;  /* 0x80000000a9a97221 */ /* 0x000fe20000010000 */
[----:B------:R-:W-:-:S02]  /*7e70*/  HADD2.F32 R0, -RZ, R14.H0_H0 ;  /* 0x2000000eff007230 */ /* 0x000fc40000004100 */
[----:B------:R-:W-:Y:S01]  /*7e80*/  FMUL.FTZ R26, R27, UR6 ;  /* 0x000000061b1a7c20 */ /* 0x000fe20008410000 */
[----:B------:R-:W-:Y:S01]  /*7e90*/  FFMA.FTZ R25, R128, R159, R25 ;  /* 0x0000009f80197223 */ /* 0x000fe20000010019 */
[----:B------:R-:W-:Y:S01]  /*7ea0*/  ISETP.GE.U32.AND.EX P6, PT, R41, 0x1000000, PT, P6 ;  /* 0x010000002900780c */ /* 0x000fe20003fc6160 */
[----:B------:R-:W-:Y:S01]  /*7eb0*/  FADD.FTZ R163, R163, -R24 ;  /* 0x80000018a3a37221 */ /* 0x000fe20000010000 */
[-C--:B------:R-:W-:Y:S01]  /*7ec0*/  FFMA.FTZ R198, R198, R38.reuse, R39 ;  /* 0x00000026c6c67223 */ /* 0x080fe20000010027 */
[----:B------:R-:W-:Y:S01]  /*7ed0*/  FMUL.FTZ R24, R25, UR6 ;  /* 0x0000000619187c20 */ /* 0x000fe20008410000 */
[----:B------:R-:W-:Y:S01]  /*7ee0*/  FSEL R31, R26, RZ, P6 ;  /* 0x000000ff1a1f7208 */ /* 0x000fe20003000000 */
[----:B------:R-:W-:Y:S01]  /*7ef0*/  FFMA.FTZ R0, R128, R163, R0 ;  /* 0x000000a380007223 */ /* 0x000fe20000010000 */
[----:B------:R-:W-:Y:S01]  /*7f00*/  HADD2.F32 R27, -RZ, R14.H1_H1 ;  /* 0x3000000eff1b7230 */ /* 0x000fe20000004100 */
[----:B------:R-:W-:Y:S01]  /*7f10*/  LOP3.LUT P6, RZ, R41, 0xff0000, RZ, 0xc0, !PT ;  /* 0x00ff000029ff7812 */ /* 0x000fe200078cc0ff */
[----:B------:R-:W-:Y:S01]  /*7f20*/  FADD.FTZ R197, R197, -R198 ;  /* 0x800000c6c5c57221 */ /* 0x000fe20000010000 */
[----:B------:R-:W-:Y:S01]  /*7f30*/  FMUL.FTZ R0, R0, UR6 ;  /* 0x0000000600007c20 */ /* 0x000fe20008410000 */
[--C-:B------:R-:W-:Y:S01]  /*7f40*/  HADD2.F32 R25, -RZ, R13.reuse.H0_H0 ;  /* 0x2000000dff197230 */ /* 0x100fe20000004100 */
[----:B------:R-:W-:Y:S01]  /*7f50*/  FSEL R30, R24, RZ, P6 ;  /* 0x000000ff181e7208 */ /* 0x000fe20003000000 */
[----:B------:R-:W-:Y:S01]  /*7f60*/  FFMA.FTZ R197, R128, R197, R27 ;  /* 0x000000c580c57223 */ /* 0x000fe2000001001b */
        /* <DEDUP_REMOVED lines=26> */
[C---:B------:R-:W-:Y:S02]  /*8110*/  LOP3.LUT P6, RZ, R40.reuse, 0xff00, RZ, 0xc0, !PT ;  /* 0x0000ff0028ff7812 */ /* 0x040fe400078cc0ff */
        /* <DEDUP_REMOVED lines=8> */
.L_x_639:
[----:B------:R-:W-:Y:S05]  /*81a0*/  @!P5 BRA `(.L_x_641) ;  /* 0x0000000000e8d947 */ /* 0x000fea0003800000 */
[-CC-:B------:R-:W-:Y:S01]  /*81b0*/  FFMA.FTZ R0, R165, R38.reuse, R39.reuse ;  /* 0x00000026a5007223 */ /* 0x180fe20000010027 */
[-CC-:B------:R-:W-:Y:S01]  /*81c0*/  FFMA.FTZ R200, R200, R38.reuse, R39.reuse ;  /* 0x00000026c8c87223 */ /* 0x180fe20000010027 */
[----:B------:R-:W-:Y:S01]  /*81d0*/  ISETP.GE.U32.AND P6, PT, R40, RZ, PT ;  /* 0x000000ff2800720c */ /* 0x000fe20003fc6070 */
[-CC-:B0-----:R-:W-:Y:S01]  /*81e0*/  FFMA.FTZ R16, R161, R38.reuse, R39.reuse ;  /* 0x00000026a1107223 */ /* 0x181fe20000010027 */
[----:B------:R-:W-:Y:S01]  /*81f0*/  FADD.FTZ R169, R169, -R0 ;  /* 0x80000000a9a97221 */ /* 0x000fe20000010000 */
[----:B------:R-:W-:Y:S01]  /*8200*/  FADD.FTZ R199, R199, -R200 ;  /* 0x800000c8c7c77221 */ /* 0x000fe20000010000 */
[-CC-:B------:R-:W-:Y:S01]  /*8210*/  FFMA.FTZ R0, R157, R38.reuse, R39.reuse ;  /* 0x000000269d007223 */ /* 0x180fe20000010027 */
[----:B------:R-:W-:Y:S01]  /*8220*/  ISETP.GE.U32.AND.EX P6, PT, R41, 0x1000000, PT, P6 ;  /* 0x010000002900780c */ /* 0x000fe20003fc6160 */
[----:B------:R-:W-:Y:S01]  /*8230*/  FADD.FTZ R163, R163, -R16 ;  /* 0x80000010a3a37221 */ /* 0x000fe20000010000 */
[----:B------:R-:W-:Y:S01]  /*8240*/  FMUL.FTZ R34, R128, R199 ;  /* 0x000000c780227220 */ /* 0x000fe20000410000 */
[----:B------:R-:W-:Y:S01]  /*8250*/  FADD.FTZ R159, R159, -R0 ;  /* 0x800000009f9f7221 */ /* 0x000fe20000010000 */
[-CC-:B------:R-:W-:Y:S01]  /*8260*/  FFMA.FTZ R198, R198, R38.reuse, R39.reuse ;  /* 0x00000026c6c67223 */ /* 0x180fe20000010027 */
        /* <DEDUP_REMOVED lines=46> */
.L_x_641:
[-CC-:B------:R-:W-:Y:S01]  /*8550*/  FFMA.FTZ R200, R200, R38.reuse, R39.reuse ;  /* 0x00000026c8c87223 */ /* 0x180fe20000010027 */
[-CC-:B0-----:R-:W-:Y:S01]  /*8560*/  FFMA.FTZ R26, R157, R38.reuse, R39.reuse ;  /* 0x000000269d1a7223 */ /* 0x181fe20000010027 */
[----:B------:R-:W-:Y:S01]  /*8570*/  ISETP.GE.U32.AND P6, PT, R40, RZ, PT ;  /* 0x000000ff2800720c */ /* 0x000fe20003fc6070 */
[-CC-:B------:R-:W-:Y:S01]  /*8580*/  FFMA.FTZ R24, R161, R38.reuse, R39.reuse ;  /* 0x00000026a1187223 */ /* 0x180fe20000010027 */
        /* <DEDUP_REMOVED lines=11> */
[-CC-:B------:R-:W-:Y:S01]  /*8640*/  FFMA.FTZ R0, R165, R38.reuse, R39.reuse ;  /* 0x00000026a5007223 */ /* 0x180fe20000010027 */
[----:B------:R-:W-:Y:S01]  /*8650*/  FMUL.FTZ R163, R163, UR6 ;  /* 0x00000006a3a37c20 */ /* 0x000fe20008410000 */
[----:B------:R-:W-:Y:S01]  /*8660*/  FSEL R30, R199, RZ, P6 ;  /* 0x000000ffc71e7208 */ /* 0x000fe20003000000 */
[----:B------:R-:W-:Y:S01]  /*8670*/  FMUL.FTZ R197, R128, R197 ;  /* 0x000000c580c57220 */ /* 0x000fe20000410000 */
[----:B------:R-:W-:Y:S01]  /*8680*/  LOP3.LUT P6, RZ, R41, 0xff0000, RZ, 0xc0, !PT ;  /* 0x00ff000029ff7812 */ /* 0x000fe200078cc0ff */
        /* <DEDUP_REMOVED lines=27> */
[----:B------:R-:W-:Y:S02]  /*8840*/  LOP3.LUT P6, RZ, R40, 0xff00, RZ, 0xc0, !PT ;  /* 0x0000ff0028ff7812 */ /* 0x000fe400078cc0ff */
[----:B------:R-:W-:Y:S02]  /*8850*/  F2FP.F16.F32.PACK_AB R25, R0, R25 ;  /* 0x000000190019723e */ /* 0x000fe400000000ff */
[----:B------:R-:W-:Y:S02]  /*8860*/  FSEL R175, R175, RZ, P6 ;  /* 0x000000ffafaf7208 */ /* 0x000fe40003000000 */
[----:B------:R-:W-:-:S04]  /*8870*/  LOP3.LUT P6, RZ, R40, 0xff, RZ, 0xc0, !PT ;  /* 0x000000ff28ff7812 */ /* 0x000fc800078cc0ff */
[----:B------:R-:W-:-:S04]  /*8880*/  FSEL R24, R39, RZ, P6 ;  /* 0x000000ff27187208 */ /* 0x000fc80003000000 */
[----:B------:R-:W-:-:S07]  /*8890*/  F2FP.F16.F32.PACK_AB R24, R175, R24 ;  /* 0x00000018af18723e */ /* 0x000fce00000000ff */
.L_x_637:
        /* <DEDUP_REMOVED lines=10> */
[----:B0-----:R-:W-:Y:S02]  /*8940*/  MOV R20, R79 ;  /* 0x0000004f00147202 */ /* 0x001fe40000000f00 */
        /* <DEDUP_REMOVED lines=44> */
[----:B------:R-:W-:-:S07]  /*8c10*/  MOV R19, R90 ;  /* 0x0000005a00137202 */ /* 0x000fce0000000f00 */
.L_x_617:
        /* <DEDUP_REMOVED lines=20> */
.L_x_643:
        /* <DEDUP_REMOVED lines=10> */
.L_x_3795:


//--------------------- .text._ZN10layer_norm31ln_parallel_residual_bwd_kernelINS_13Kernel_traitsIf13__nv_bfloat16S2_S2_fjLj6144ELj1ELj1ELj8ELj16ENS_18Kernel_traits_baseILj6144EfS2_S2_S2_fjLj256EEEEELb0ELb0ELb0EEEvNS_9BwdParamsE --------------------------
	.section	.text._ZN10layer_norm31ln_parallel_residual_bwd_kernelINS_13Kernel_traitsIf13__nv_bfloat16S2_S2_fjLj6144ELj1ELj1ELj8ELj16ENS_18Kernel_traits_baseILj6144EfS2_S2_S2_fjLj256EEEEELb0ELb0ELb0EEEvNS_9BwdParamsE,"ax",@progbits
	.align	128
        .global         _ZN10layer_norm31ln_parallel_residual_bwd_kernelINS_13Kernel_traitsIf13__nv_bfloat16S2_S2_fjLj6144ELj1ELj1ELj8ELj16ENS_18Kernel_traits_baseILj6144EfS2_S2_S2_fjLj256EEEEELb0ELb0ELb0EEEvNS_9BwdParamsE
        .type           _ZN10layer_norm31ln_parallel_residual_bwd_kernelINS_13Kernel_traitsIf13__nv_bfloat16S2_S2_fjLj6144ELj1ELj1ELj8ELj16ENS_18Kernel_traits_baseILj6144EfS2_S2_S2_fjLj256EEEEELb0ELb0ELb0EEEvNS_9BwdParamsE,@function
        .size           _ZN10layer_norm31ln_parallel_residual_bwd_kernelINS_13Kernel_traitsIf13__nv_bfloat16S2_S2_fjLj6144ELj1ELj1ELj8ELj16ENS_18Kernel_traits_baseILj6144EfS2_S2_S2_fjLj256EEEEELb0ELb0ELb0EEEvNS_9BwdParamsE,(.L_x_3796 - _ZN10layer_norm31ln_parallel_residual_bwd_kernelINS_13Kernel_traitsIf13__nv_bfloat16S2_S2_fjLj6144ELj1ELj1ELj8ELj16ENS_18Kernel_traits_baseILj6144EfS2_S2_S2_fjLj256EEEEELb0ELb0ELb0EEEvNS_9BwdParamsE)
        .other          _ZN10layer_norm31ln_parallel_residual_bwd_kernelINS_13Kernel_traitsIf13__nv_bfloat16S2_S2_fjLj6144ELj1ELj1ELj8ELj16ENS_18Kernel_traits_baseILj6144EfS2_S2_S2_fjLj256EEEEELb0ELb0ELb0EEEvNS_9BwdParamsE,@"STO_CUDA_ENTRY STV_DEFAULT"
_ZN10layer_norm31ln_parallel_residual_bwd_kernelINS_13Kernel_traitsIf13__nv_bfloat16S2_S2_fjLj6144ELj1ELj1ELj8ELj16ENS_18Kernel_traits_baseILj6144EfS2_S2_S2_fjLj256EEEEELb0ELb0ELb0EEEvNS_9BwdParamsE:
.text._ZN10layer_norm31ln_parallel_residual_bwd_kernelINS_13Kernel_traitsIf13__nv_bfloat16S2_S2_fjLj6144ELj1ELj1ELj8ELj16ENS_18Kernel_traits_baseILj6144EfS2_S2_S2_fjLj256EEEEELb0ELb0ELb0EEEvNS_9BwdParamsE:
        /* <DEDUP_REMOVED lines=33> */
[----:B------:R2:W5:Y:S04]  /*0210*/  @P5 LDG.E.128 R148, desc[UR12][R12.64+0x10] ;  /* 0x0000100c0c945981 */ /* 0x000568000c1e1d00 */
[----:B------:R2:W5:Y:S04]  /*0220*/  @P5 LDG.E.128 R144, desc[UR12][R14.64] ;  /* 0x0000000c0e905981 */ /* 0x000568000c1e1d00 */
[----:B------:R2:W5:Y:S04]  /*0230*/  @P5 LDG.E.128 R140, desc[UR12][R14.64+0x10] ;  /* 0x0000100c0e8c5981 */ /* 0x000568000c1e1d00 */
[----:B------:R2:W5:Y:S04]  /*0240*/  @P4 LDG.E.128 R136, desc[UR12][R8.64] ;  /* 0x0000000c08884981 */ /* 0x000568000c1e1d00 */
[----:B------:R2:W5:Y:S04]  /*0250*/  @P4 LDG.E.128 R132, desc[UR12][R8.64+0x10] ;  /* 0x0000100c08844981 */ /* 0x000568000c1e1d00 */
        /* <DEDUP_REMOVED lines=110> */
.L_x_683:
[----:B----45:R-:W4:Y:S08]  /*0940*/  LDC.64 R4, c[0x0][0x3c0] ;  /* 0x0000f000ff047b82 */ /* 0x030f300000000a00 */
[----:B0-----:R-:W0:Y:S08]  /*0950*/  LDC R0, c[0x0][0x388] ;  /* 0x0000e200ff007b82 */ /* 0x001e300000000800 */
[----:B---3--:R-:W1:Y:S01]  /*0960*/  LDC.64 R184, c[0x0][0x3c8] ;  /* 0x0000f200ffb87b82 */ /* 0x008e620000000a00 */
[----:B----4-:R-:W-:-:S06]  /*0970*/  IMAD.WIDE R186, R3, 0x4, R4 ;  /* 0x0000000403ba7825 */ /* 0x010fcc00078e0204 */
[----:B------:R-:W4:Y:S01]  /*0980*/  LDG.E R186, desc[UR12][R186.64] ;  /* 0x0000000cbaba7981 */ /* 0x000f22000c1e1900 */
[C---:B------:R-:W-:Y:S01]  /*0990*/  ISETP.GE.U32.AND P5, PT, R2.reuse, 0x200, PT ;  /* 0x000002000200780c */ /* 0x040fe20003fa6070 */
[----:B0-----:R-:W-:Y:S01]  /*09a0*/  IMAD R4, R3, R0, RZ ;  /* 0x0000000003047224 */ /* 0x001fe200078e02ff */
[----:B------:R-:W-:-:S04]  /*09b0*/  ISETP.GE.U32.AND P4, PT, R2, 0x300, PT ;  /* 0x000003000200780c */ /* 0x000fc80003f86070 */
[----:B------:R-:W-:Y:S01]  /*09c0*/  SHF.R.S32.HI R5, RZ, 0x1f, R4 ;  /* 0x0000001fff057819 */ /* 0x000fe20000011404 */
[----:B-1----:R-:W-:-:S03]  /*09d0*/  IMAD.WIDE R184, R3, 0x4, R184 ;  /* 0x0000000403b87825 */ /* 0x002fc600078e02b8 */
[----:B------:R-:W-:-:S04]  /*09e0*/  LEA.HI R5, R5, R4, RZ, 0x3 ;  /* 0x0000000405057211 */ /* 0x000fc800078f18ff */
[----:B------:R-:W-:Y:S02]  /*09f0*/  LEA.HI.SX32 R4, R5, R234, 0x1d ;  /* 0x000000ea05047211 */ /* 0x000fe400078feaff */
[----:B-----5:R0:W5:Y:S01]  /*0a00*/  LDG.E R5, desc[UR12][R184.64] ;  /* 0x0000000cb8057981 */ /* 0x020162000c1e1900 */
[----:B------:R-:W-:Y:S01]  /*0a10*/  BSSY.RECONVERGENT B0, `(.L_x_645) ;  /* 0x0000089000007945 */ /* 0x000fe20003800200 */
[----:B------:R-:W-:Y:S01]  /*0a20*/  HFMA2 R235, -RZ, RZ, 0, 0 ;  /* 0x00000000ffeb7431 */ /* 0x000fe200000001ff */
[----:B------:R-:W-:Y:S02]  /*0a30*/  MOV R197, RZ ;  /* 0x000000ff00c57202 */ /* 0x000fe40000000f00 */
        /* <DEDUP_REMOVED lines=14> */
[----:B------:R-:W0:Y:S02]  /*0b20*/  @P0 LDC.64 R198, c[0x0][0x438] ;  /* 0x00010e00ffc60b82 */ /* 0x000e240000000a00 */
[----:B0-----:R-:W-:-:S05]  /*0b30*/  @P0 IMAD.WIDE.U32 R198, R4, 0x10, R198 ;  /* 0x0000001004c60825 */ /* 0x001fca00078e00c6 */
[----:B------:R0:W5:Y:S01]  /*0b40*/  @P0 LDG.E.128 R24, desc[UR12][R198.64] ;  /* 0x0000000cc6180981 */ /* 0x000162000c1e1d00 */
[C---:B---3--:R-:W-:Y:S02]  /*0b50*/  SHF.L.U32 R219, R184.reuse, 0x10, RZ ;  /* 0x00000010b8db7819 */ /* 0x048fe400000006ff */
[C---:B------:R-:W-:Y:S02]  /*0b60*/  SHF.L.U32 R223, R185.reuse, 0x10, RZ ;  /* 0x00000010b9df7819 */ /* 0x040fe400000006ff */
[----:B------:R-:W-:Y:S02]  /*0b70*/  PRMT R197, R184, 0x7632, R197 ;  /* 0x00007632b8c57816 */ /* 0x000fe400000000c5 */
[----:B------:R-:W-:Y:S02]  /*0b80*/  PRMT R217, R185, 0x7632, R217 ;  /* 0x00007632b9d97816 */ /* 0x000fe400000000d9 */
[C---:B------:R-:W-:Y:S02]  /*0b90*/  PRMT R184, R186.reuse, 0x7632, R184 ;  /* 0x00007632bab87816 */ /* 0x040fe400000000b8 */
[----:B------:R-:W-:-:S02]  /*0ba0*/  SHF.L.U32 R235, R186, 0x10, RZ ;  /* 0x00000010baeb7819 */ /* 0x000fc400000006ff */
[C---:B------:R-:W-:Y:S02]  /*0bb0*/  PRMT R185, R187.reuse, 0x7632, R185 ;  /* 0x00007632bbb97816 */ /* 0x040fe400000000b9 */
[----:B------:R-:W-:Y:S02]  /*0bc0*/  SHF.L.U32 R239, R187, 0x10, RZ ;  /* 0x00000010bbef7819 */ /* 0x000fe400000006ff */
[C---:B0-----:R-:W-:Y:S02]  /*0bd0*/  PRMT R198, R189.reuse, 0x7632, R198 ;  /* 0x00007632bdc67816 */ /* 0x041fe400000000c6 */
[----:B------:R-:W-:Y:S02]  /*0be0*/  SHF.L.U32 R225, R189, 0x10, RZ ;  /* 0x00000010bde17819 */ /* 0x000fe400000006ff */
[C---:B------:R-:W-:Y:S02]  /*0bf0*/  PRMT R186, R190.reuse, 0x7632, R186 ;  /* 0x00007632beba7816 */ /* 0x040fe400000000ba */
[----:B------:R-:W-:Y:S01]  /*0c00*/  SHF.L.U32 R237, R190, 0x10, RZ ;  /* 0x00000010beed7819 */ /* 0x000fe200000006ff */
[----:B------:R-:W-:Y:S01]  /*0c10*/  FADD.FTZ R98, R98, R225 ;  /* 0x000000e162627221 */ /* 0x000fe20000010000 */
[----:B----4-:R-:W-:-:S02]  /*0c20*/  PRMT R222, R193, 0x7632, R222 ;  /* 0x00007632c1de7816 */ /* 0x010fc400000000de */
[----:B------:R-:W-:Y:S01]  /*0c30*/  PRMT R199, R192, 0x7632, R199 ;  /* 0x00007632c0c77816 */ /* 0x000fe200000000c7 */
[----:B------:R-:W-:Y:S01]  /*0c40*/  FADD.FTZ R92, R92, R237 ;  /* 0x000000ed5c5c7221 */ /* 0x000fe20000010000 */
[----:B------:R-:W-:Y:S01]  /*0c50*/  SHF.L.U32 R189, R192, 0x10, RZ ;  /* 0x00000010c0bd7819 */ /* 0x000fe200000006ff */
[----:B------:R-:W-:Y:S01]  /*0c60*/  FADD.FTZ R192, -R196, R219 ;  /* 0x000000dbc4c07221 */ /* 0x000fe20000010100 */
[----:B------:R-:W-:Y:S02]  /*0c70*/  SHF.L.U32 R193, R193, 0x10, RZ ;  /* 0x00000010c1c17819 */ /* 0x000fe400000006ff */
[C---:B------:R-:W-:Y:S01]  /*0c80*/  PRMT R190, R194.reuse, 0x7632, R190 ;  /* 0x00007632c2be7816 */ /* 0x040fe200000000be */
[----:B-----5:R-:W-:Y:S01]  /*0c90*/  FMUL.FTZ R233, R5, R192 ;  /* 0x000000c005e97220 */ /* 0x020fe20000410000 */
[----:B------:R-:W-:Y:S01]  /*0ca0*/  SHF.L.U32 R187, R194, 0x10, RZ ;  /* 0x00000010c2bb7819 */ /* 0x000fe200000006ff */
[----:B------:R-:W-:Y:S01]  /*0cb0*/  FADD.FTZ R194, -R196, R223 ;  /* 0x000000dfc4c27221 */ /* 0x000fe20000010100 */
[----:B------:R-:W-:Y:S01]  /*0cc0*/  FMUL.FTZ R227, R162, R193 ;  /* 0x000000c1a2e37220 */ /* 0x000fe20000410000 */
[----:B------:R-:W-:Y:S01]  /*0cd0*/  FADD.FTZ R192, -R196, R235 ;  /* 0x000000ebc4c07221 */ /* 0x000fe20000010100 */
[----:B------:R-:W-:Y:S01]  /*0ce0*/  SHF.L.U32 R217, R217, 0x10, RZ ;  /* 0x00000010d9d97819 */ /* 0x000fe200000006ff */
[----:B------:R-:W-:Y:S01]  /*0cf0*/  FMUL.FTZ R229, R5, R194 ;  /* 0x000000c205e57220 */ /* 0x000fe20000410000 */
[----:B------:R-:W-:Y:S01]  /*0d00*/  SHF.L.U32 R221, R188, 0x10, RZ ;  /* 0x00000010bcdd7819 */ /* 0x000fe200000006ff */
[----:B------:R-:W-:Y:S01]  /*0d10*/  FFMA.FTZ R227, R170, R225, R227 ;  /* 0x000000e1aae37223 */ /* 0x000fe200000100e3 */
[----:B------:R-:W-:Y:S01]  /*0d20*/  FMUL.FTZ R231, R160, R189 ;  /* 0x000000bda0e77220 */ /* 0x000fe20000410000 */
[----:B------:R-:W-:Y:S01]  /*0d30*/  FFMA.FTZ R122, R229, R225, R122 ;  /* 0x000000e1e57a7223 */ /* 0x000fe2000001007a */
[----:B------:R-:W-:Y:S01]  /*0d40*/  FMUL.FTZ R225, R5, R192 ;  /* 0x000000c005e17220 */ /* 0x000fe20000410000 */
[C---:B------:R-:W-:Y:S01]  /*0d50*/  FADD.FTZ R194, -R196.reuse, R239 ;  /* 0x000000efc4c27221 */ /* 0x040fe20000010100 */
[----:B------:R-:W-:Y:S01]  /*0d60*/  SHF.L.U32 R197, R197, 0x10, RZ ;  /* 0x00000010c5c57819 */ /* 0x000fe200000006ff */
[----:B------:R-:W-:Y:S01]  /*0d70*/  FADD.FTZ R228, -R196, R217 ;  /* 0x000000d9c4e47221 */ /* 0x000fe20000010100 */
[----:B------:R-:W-:Y:S01]  /*0d80*/  SHF.L.U32 R192, R222, 0x10, RZ ;  /* 0x00000010dec07819 */ /* 0x000fe200000006ff */
[----:B------:R-:W-:Y:S01]  /*0d90*/  FADD.FTZ R96, R96, R221 ;  /* 0x000000dd60607221 */ /* 0x000fe20000010000 */
[-C--:B------:R-:W-:Y:S01]  /*0da0*/  FFMA.FTZ R231, R168, R221.reuse, R231 ;  /* 0x000000dda8e77223 */ /* 0x080fe200000100e7 */
[----:B------:R-:W-:Y:S01]  /*0db0*/  FFMA.FTZ R120, R233, R221, R120 ;  /* 0x000000dde9787223 */ /* 0x000fe20000010078 */
[----:B------:R-:W-:Y:S01]  /*0dc0*/  PRMT R220, R188, 0x7632, R220 ;  /* 0x00007632bcdc7816 */ /* 0x000fe200000000dc */
[----:B------:R-:W-:Y:S01]  /*0dd0*/  FMUL.FTZ R221, R5, R194 ;  /* 0x000000c205dd7220 */ /* 0x000fe20000410000 */
[----:B------:R-:W-:Y:S01]  /*0de0*/  SHF.L.U32 R198, R198, 0x10, RZ ;  /* 0x00000010c6c67819 */ /* 0x000fe200000006ff */
[----:B------:R-:W-:Y:S01]  /*0df0*/  FADD.FTZ R232, -R196, R197 ;  /* 0x000000c5c4e87221 */ /* 0x000fe20000010100 */
[----:B------:R-:W-:Y:S01]  /*0e00*/  PRMT R188, R191, 0x7632, R188 ;  /* 0x00007632bfbc7816 */ /* 0x000fe200000000bc */
[----:B------:R-:W-:Y:S01]  /*0e10*/  FMUL.FTZ R226, R163, R192 ;  /* 0x000000c0a3e27220 */ /* 0x000fe20000410000 */
[----:B------:R-:W-:Y:S01]  /*0e20*/  SHF.L.U32 R241, R191, 0x10, RZ ;  /* 0x00000010bff17819 */ /* 0x000fe200000006ff */
[----:B------:R-:W-:Y:S01]  /*0e30*/  FMUL.FTZ R228, R5, R228 ;  /* 0x000000e405e47220 */ /* 0x000fe20000410000 */
[----:B------:R-:W-:Y:S01]  /*0e40*/  SHF.L.U32 R194, R199, 0x10, RZ ;  /* 0x00000010c7c27819 */ /* 0x000fe200000006ff */
[----:B------:R-:W-:Y:S01]  /*0e50*/  FADD.FTZ R99, R99, R198 ;  /* 0x000000c663637221 */ /* 0x000fe20000010000 */
[----:B------:R-:W-:Y:S01]  /*0e60*/  PRMT R191, R195, 0x7632, R191 ;  /* 0x00007632c3bf7816 */ /* 0x000fe200000000bf */
[-C--:B------:R-:W-:Y:S01]  /*0e70*/  FFMA.FTZ R226, R171, R198.reuse, R226 ;  /* 0x000000c6abe27223 */ /* 0x080fe200000100e2 */
[----:B------:R-:W-:Y:S01]  /*0e80*/  SHF.L.U32 R197, R184, 0x10, RZ ;  /* 0x00000010b8c57819 */ /* 0x000fe200000006ff */
[----:B------:R-:W-:Y:S01]  /*0e90*/  FFMA.FTZ R123, R228, R198, R123 ;  /* 0x000000c6e47b7223 */ /* 0x000fe2000001007b */
[----:B------:R-:W-:Y:S01]  /*0ea0*/  SHF.L.U32 R220, R220, 0x10, RZ ;  /* 0x00000010dcdc7819 */ /* 0x000fe200000006ff */
[----:B------:R-:W-:Y:S01]  /*0eb0*/  FMUL.FTZ R230, R161, R194 ;  /* 0x000000c2a1e67220 */ /* 0x000fe20000410000 */
[----:B------:R-:W-:Y:S01]  /*0ec0*/  FMUL.FTZ R232, R5, R232 ;  /* 0x000000e805e87220 */ /* 0x000fe20000410000 */
[----:B------:R-:W-:Y:S01]  /*0ed0*/  SHF.L.U32 R185, R185, 0x10, RZ ;  /* 0x00000010b9b97819 */ /* 0x000fe200000006ff */
[----:B------:R-:W-:Y:S01]  /*0ee0*/  FADD.FTZ R224, -R196, R197 ;  /* 0x000000c5c4e07221 */ /* 0x000fe20000010100 */
[----:B------:R-:W-:Y:S01]  /*0ef0*/  SHF.L.U32 R190, R190, 0x10, RZ ;  /* 0x00000010bebe7819 */ /* 0x000fe200000006ff */
[----:B------:R-:W-:Y:S01]  /*0f00*/  FADD.FTZ R97, R97, R220 ;  /* 0x000000dc61617221 */ /* 0x000fe20000010000 */
[----:B------:R-:W-:Y:S01]  /*0f10*/  SHF.L.U32 R198, R191, 0x10, RZ ;  /* 0x00000010bfc67819 */ /* 0x000fe200000006ff */
[-C--:B------:R-:W-:Y:S01]  /*0f20*/  FFMA.FTZ R230, R169, R220.reuse, R230 ;  /* 0x000000dca9e67223 */ /* 0x080fe200000100e6 */
[----:B------:R-:W-:Y:S01]  /*0f30*/  FFMA.FTZ R121, R232, R220, R121 ;  /* 0x000000dce8797223 */ /* 0x000fe20000010079 */
[----:B------:R-:W-:Y:S01]  /*0f40*/  SHF.L.U32 R186, R186, 0x10, RZ ;  /* 0x00000010baba7819 */ /* 0x000fe200000006ff */
[----:B------:R-:W-:Y:S01]  /*0f50*/  FADD.FTZ R220, -R196, R185 ;  /* 0x000000b9c4dc7221 */ /* 0x000fe20000010100 */
[----:B------:R-:W-:Y:S01]  /*0f60*/  SHF.L.U32 R188, R188, 0x10, RZ ;  /* 0x00000010bcbc7819 */ /* 0x000fe200000006ff */
[----:B------:R-:W-:Y:S01]  /*0f70*/  FMUL.FTZ R222, R157, R190 ;  /* 0x000000be9dde7220 */ /* 0x000fe20000410000 */
[----:B------:R-:W-:Y:S01]  /*0f80*/  FMUL.FTZ R184, R159, R198 ;  /* 0x000000c69fb87220 */ /* 0x000fe20000410000 */
[----:B------:R-:W-:Y:S01]  /*0f90*/  FMUL.FTZ R224, R5, R224 ;  /* 0x000000e005e07220 */ /* 0x000fe20000410000 */
[----:B------:R-:W-:Y:S01]  /*0fa0*/  FADD.FTZ R48, R48, R189 ;  /* 0x000000bd30307221 */ /* 0x000fe20000010000 */
[C---:B------:R-:W-:Y:S01]  /*0fb0*/  FFMA.FTZ R72, R233.reuse, R189, R72 ;  /* 0x000000bde9487223 */ /* 0x040fe20000010048 */
[----:B------:R-:W-:Y:S01]  /*0fc0*/  FADD.FTZ R185, RZ, R231 ;  /* 0x000000e7ffb97221 */ /* 0x000fe20000010000 */
[----:B------:R-:W-:Y:S01]  /*0fd0*/  FFMA.FTZ R189, R233, R231, RZ ;  /* 0x000000e7e9bd7223 */ /* 0x000fe200000100ff */
[----:B------:R-:W-:Y:S01]  /*0fe0*/  FADD.FTZ R93, R93, R186 ;  /* 0x000000ba5d5d7221 */ /* 0x000fe20000010000 */
[-C--:B------:R-:W-:Y:S01]  /*0ff0*/  FFMA.FTZ R222, R165, R186.reuse, R222 ;  /* 0x000000baa5de7223 */ /* 0x080fe200000100de */
[----:B------:R-:W-:Y:S01]  /*1000*/  FFMA.FTZ R117, R224, R186, R117 ;  /* 0x000000bae0757223 */ /* 0x000fe20000010075 */
[----:B------:R-:W-:Y:S01]  /*1010*/  FFMA.FTZ R217, R167, R188, R184 ;  /* 0x000000bca7d97223 */ /* 0x000fe200000100b8 */
[----:B------:R-:W-:Y:S01]  /*1020*/  FADD.FTZ R184, R185, R230 ;  /* 0x000000e6b9b87221 */ /* 0x000fe20000010000 */
[----:B------:R-:W-:Y:S01]  /*1030*/  FFMA.FTZ R186, R232, R230, R189 ;  /* 0x000000e6e8ba7223 */ /* 0x000fe200000100bd */
[-C--:B------:R-:W-:Y:S01]  /*1040*/  FMUL.FTZ R223, R156, R187.reuse ;  /* 0x000000bb9cdf7220 */ /* 0x080fe20000410000 */
[----:B------:R-:W-:Y:S01]  /*1050*/  FADD.FTZ R44, R44, R187 ;  /* 0x000000bb2c2c7221 */ /* 0x000fe20000010000 */
[----:B------:R-:W-:Y:S01]  /*1060*/  FFMA.FTZ R68, R225, R187, R68 ;  /* 0x000000bbe1447223 */ /* 0x000fe20000010044 */
[----:B------:R-:W-:Y:S01]  /*1070*/  FADD.FTZ R185, R184, R227 ;  /* 0x000000e3b8b97221 */ /* 0x000fe20000010000 */
[----:B------:R-:W-:Y:S01]  /*1080*/  FFMA.FTZ R187, R229, R227, R186 ;  /* 0x000000e3e5bb7223 */ /* 0x000fe200000100ba */
[----:B------:R-:W-:Y:S01]  /*1090*/  SHF.L.U32 R195, R195, 0x10, RZ ;  /* 0x00000010c3c37819 */ /* 0x000fe200000006ff */
[----:B------:R-:W-:Y:S01]  /*10a0*/  FFMA.FTZ R223, R164, R237, R223 ;  /* 0x000000eda4df7223 */ /* 0x000fe200000100df */
[----:B------:R-:W-:Y:S01]  /*10b0*/  FADD.FTZ R184, R185, R226 ;  /* 0x000000e2b9b87221 */ /* 0x000fe20000010000 */
[----:B------:R-:W-:Y:S01]  /*10c0*/  FFMA.FTZ R186, R228, R226, R187 ;  /* 0x000000e2e4ba7223 */ /* 0x000fe200000100bb */
[----:B------:R-:W-:Y:S01]  /*10d0*/  FMUL.FTZ R220, R5, R220 ;  /* 0x000000dc05dc7220 */ /* 0x000fe20000410000 */
[----:B------:R-:W-:Y:S01]  /*10e0*/  FMUL.FTZ R219, R158, R195 ;  /* 0x000000c39edb7220 */ /* 0x000fe20000410000 */
[----:B------:R-:W-:Y:S01]  /*10f0*/  FADD.FTZ R185, R184, R223 ;  /* 0x000000dfb8b97221 */ /* 0x000fe20000010000 */
[C---:B------:R-:W-:Y:S01]  /*1100*/  FFMA.FTZ R187, R225.reuse, R223, R186 ;  /* 0x000000dfe1bb7223 */ /* 0x040fe200000100ba */
[----:B------:R-:W-:Y:S01]  /*1110*/  FFMA.FTZ R116, R225, R237, R116 ;  /* 0x000000ede1747223 */ /* 0x000fe20000010074 */
[-C--:B------:R-:W-:Y:S01]  /*1120*/  FFMA.FTZ R219, R166, R241.reuse, R219 ;  /* 0x000000f1a6db7223 */ /* 0x080fe200000100db */
        /* <DEDUP_REMOVED lines=23> */
.L_x_646:
[----:B--23--:R-:W-:Y:S05]  /*12a0*/  BSYNC.RECONVERGENT B0 ;  /* 0x0000000000007941 */ /* 0x00cfea0003800200 */
.L_x_645:
[----:B------:R-:W-:Y:S04]  /*12b0*/  BSSY.RECONVERGENT B0, `(.L_x_647) ;  /* 0x0000085000007945 */ /* 0x000fe80003800200 */
[----:B------:R-:W-:Y:S05]  /*12c0*/  @!P5 BRA `(.L_x_648) ;  /* 0x00000008000cd947 */ /* 0x000fea0003800000 */
[----:B------:R-:W0:Y:S08]  /*12d0*/  LDC.64 R8, c[0x0][0x430] ;  /* 0x00010c00ff087b82 */ /* 0x000e300000000a00 */
[----:B------:R-:W1:Y:S08]  /*12e0*/  LDC.64 R6, c[0x0][0x3a8] ;  /* 0x0000ea00ff067b82 */ /* 0x000e700000000a00 */
[----:B------:R-:W2:Y:S01]  /*12f0*/  LDC.64 R10, c[0x0][0x428] ;  /* 0x00010a00ff0a7b82 */ /* 0x000ea20000000a00 */
[----:B0-----:R-:W-:-:S06]  /*1300*/  IMAD.WIDE.U32 R16, R237, 0x10, R8 ;  /* 0x00000010ed107825 */ /* 0x001fcc00078e0008 */
[----:B------:R-:W3:Y:S01]  /*1310*/  LDG.E.128 R16, desc[UR12][R16.64] ;  /* 0x0000000c10107981 */ /* 0x000ee2000c1e1d00 */
[----:B-1----:R-:W-:-:S04]  /*1320*/  IMAD.WIDE.U32 R8, R237, 0x10, R6 ;  /* 0x00000010ed087825 */ /* 0x002fc800078e0006 */
[----:B--2---:R-:W-:Y:S02]  /*1330*/  IMAD.WIDE.U32 R12, R237, 0x10, R10 ;  /* 0x00000010ed0c7825 */ /* 0x004fe400078e000a */
[----:B------:R-:W2:Y:S04]  /*1340*/  LDG.E.128 R8, desc[UR12][R8.64] ;  /* 0x0000000c08087981 */ /* 0x000ea8000c1e1d00 */
[----:B------:R-:W4:Y:S01]  /*1350*/  LDG.E.128 R12, desc[UR12][R12.64] ;  /* 0x0000000c0c0c7981 */ /* 0x000f22000c1e1d00 */
[----:B------:R-:W-:-:S04]  /*1360*/  ISETP.NE.U32.AND P0, PT, RZ, UR14, PT ;  /* 0x0000000eff007c0c */ /* 0x000fc8000bf05070 */
[----:B------:R-:W-:-:S13]  /*1370*/  ISETP.NE.AND.EX P0, PT, RZ, UR15, PT, P0 ;  /* 0x0000000fff007c0c */ /* 0x000fda000bf05300 */
[----:B------:R-:W0:Y:S02]  /*1380*/  @P0 LDC.64 R6, c[0x0][0x438] ;  /* 0x00010e00ff060b82 */ /* 0x000e240000000a00 */
[----:B0-----:R-:W-:-:S05]  /*1390*/  @P0 IMAD.WIDE.U32 R6, R237, 0x10, R6 ;  /* 0x00000010ed060825 */ /* 0x001fca00078e0006 */
[----:B------:R2:W5:Y:S01]  /*13a0*/  @P0 LDG.E.128 R20, desc[UR12][R6.64] ;  /* 0x0000000c06140981 */ /* 0x000562000c1e1d00 */
[----:B------:R-:W-:Y:S02]  /*13b0*/  IADD3 R237, PT, PT, R237, 0x100, RZ ;  /* 0x00000100eded7810 */ /* 0x000fe40007ffe0ff */
[----:B---3--:R-:W-:Y:S02]  /*13c0*/  SHF.L.U32 R239, R17, 0x10, RZ ;  /* 0x0000001011ef7819 */ /* 0x008fe400000006ff */
[----:B--2---:R-:W-:Y:S02]  /*13d0*/  SHF.L.U32 R7, R8, 0x10, RZ ;  /* 0x0000001008077819 */ /* 0x004fe400000006ff */
[C---:B----4-:R-:W-:Y:S02]  /*13e0*/  PRMT R186, R13.reuse, 0x7632, R186 ;  /* 0x000076320dba7816 */ /* 0x050fe400000000ba */
[----:B------:R-:W-:Y:S01]  /*13f0*/  SHF.L.U32 R199, R13, 0x10, RZ ;  /* 0x000000100dc77819 */ /* 0x000fe200000006ff */
[----:B------:R-:W-:Y:S01]  /*1400*/  FADD.FTZ R6, -R196, R7 ;  /* 0x00000007c4067221 */ /* 0x000fe20000010100 */
[----:B------:R-:W-:-:S02]  /*1410*/  SHF.L.U32 R13, R16, 0x10, RZ ;  /* 0x00000010100d7819 */ /* 0x000fc400000006ff */
[C---:B------:R-:W-:Y:S02]  /*1420*/  PRMT R185, R14.reuse, 0x7632, R185 ;  /* 0x000076320eb97816 */ /* 0x040fe400000000b9 */
[----:B------:R-:W-:Y:S02]  /*1430*/  SHF.L.U32 R243, R14, 0x10, RZ ;  /* 0x000000100ef37819 */ /* 0x000fe400000006ff */
[----:B------:R-:W-:Y:S01]  /*1440*/  PRMT R14, R17, 0x7632, R14 ;  /* 0x00007632110e7816 */ /* 0x000fe2000000000e */
[----:B-----5:R-:W-:Y:S01]  /*1450*/  FMUL.FTZ R7, R5, R6 ;  /* 0x0000000605077220 */ /* 0x020fe20000410000 */
[----:B------:R-:W-:Y:S02]  /*1460*/  SHF.L.U32 R193, R12, 0x10, RZ ;  /* 0x000000100cc17819 */ /* 0x000fe400000006ff */
[C---:B------:R-:W-:Y:S02]  /*1470*/  PRMT R17, R9.reuse, 0x7632, R17 ;  /* 0x0000763209117816 */ /* 0x040fe40000000011 */
[----:B------:R-:W-:Y:S01]  /*1480*/  SHF.L.U32 R195, R9, 0x10, RZ ;  /* 0x0000001009c37819 */ /* 0x000fe200000006ff */
[----:B------:R-:W-:Y:S01]  /*1490*/  FMUL.FTZ R9, R144, R13 ;  /* 0x0000000d90097220 */ /* 0x000fe20000410000 */
[----:B------:R-:W-:Y:S01]  /*14a0*/  PRMT R188, R8, 0x7632, R188 ;  /* 0x0000763208bc7816 */ /* 0x000fe200000000bc */
[----:B------:R-:W-:Y:S01]  /*14b0*/  FADD.FTZ R88, R88, R193 ;  /* 0x000000c158587221 */ /* 0x000fe20000010000 */
[----:B------:R-:W-:Y:S01]  /*14c0*/  PRMT R187, R12, 0x7632, R187 ;  /* 0x000076320cbb7816 */ /* 0x000fe200000000bb */
[-C--:B------:R-:W-:Y:S01]  /*14d0*/  FFMA.FTZ R218, R152, R193.reuse, R9 ;  /* 0x000000c198da7223 */ /* 0x080fe20000010009 */
[----:B------:R-:W-:Y:S01]  /*14e0*/  FFMA.FTZ R112, R7, R193, R112 ;  /* 0x000000c107707223 */ /* 0x000fe20000010070 */
[----:B------:R-:W-:-:S02]  /*14f0*/  PRMT R12, R16, 0x7632, R12 ;  /* 0x00007632100c7816 */ /* 0x000fc4000000000c */
[----:B------:R-:W-:Y:S02]  /*1500*/  SHF.L.U32 R193, R188, 0x10, RZ ;  /* 0x00000010bcc17819 */ /* 0x000fe400000006ff */
[----:B------:R-:W-:-:S03]  /*1510*/  SHF.L.U32 R190, R12, 0x10, RZ ;  /* 0x000000100cbe7819 */ /* 0x000fc600000006ff */
[----:B------:R-:W-:Y:S01]  /*1520*/  FADD.FTZ R216, -R196, R193 ;  /* 0x000000c1c4d87221 */ /* 0x000fe20000010100 */
[----:B------:R-:W-:Y:S01]  /*1530*/  SHF.L.U32 R188, R187, 0x10, RZ ;  /* 0x00000010bbbc7819 */ /* 0x000fe200000006ff */
[----:B------:R-:W-:Y:S02]  /*1540*/  FMUL.FTZ R12, R145, R190 ;  /* 0x000000be910c7220 */ /* 0x000fe40000410000 */
[----:B------:R-:W-:Y:S01]  /*1550*/  FMUL.FTZ R216, R5, R216 ;  /* 0x000000d805d87220 */ /* 0x000fe20000410000 */
[----:B------:R-:W-:Y:S01]  /*1560*/  SHF.L.U32 R17, R17, 0x10, RZ ;  /* 0x0000001011117819 */ /* 0x000fe200000006ff */
[----:B------:R-:W-:Y:S01]  /*1570*/  FADD.FTZ R89, R89, R188 ;  /* 0x000000bc59597221 */ /* 0x000fe20000010000 */
[-C--:B------:R-:W-:Y:S01]  /*1580*/  FFMA.FTZ R12, R153, R188.reuse, R12 ;  /* 0x000000bc990c7223 */ /* 0x080fe2000001000c */
[----:B------:R-:W-:Y:S01]  /*1590*/  FFMA.FTZ R113, R216, R188, R113 ;  /* 0x000000bcd8717223 */ /* 0x000fe20000010071 */
[----:B------:R-:W-:Y:S02]  /*15a0*/  PRMT R16, R10, 0x7632, R16 ;  /* 0x000076320a107816 */ /* 0x000fe40000000010 */
[----:B------:R-:W-:Y:S01]  /*15b0*/  SHF.L.U32 R188, R14, 0x10, RZ ;  /* 0x000000100ebc7819 */ /* 0x000fe200000006ff */
[----:B------:R-:W-:Y:S01]  /*15c0*/  FADD.FTZ R14, -R196, R17 ;  /* 0x00000011c40e7221 */ /* 0x000fe20000010100 */
[----:B------:R-:W-:-:S02]  /*15d0*/  PRMT R184, R15, 0x7632, R184 ;  /* 0x000076320fb87816 */ /* 0x000fc400000000b8 */
[----:B------:R-:W-:Y:S02]  /*15e0*/  SHF.L.U32 R189, R15, 0x10, RZ ;  /* 0x000000100fbd7819 */ /* 0x000fe400000006ff */
[----:B------:R-:W-:Y:S02]  /*15f0*/  PRMT R15, R18, 0x7632, R15 ;  /* 0x00007632120f7816 */ /* 0x000fe4000000000f */
[----:B------:R-:W-:Y:S02]  /*1600*/  SHF.L.U32 R186, R186, 0x10, RZ ;  /* 0x00000010baba7819 */ /* 0x000fe400000006ff */
[----:B------:R-:W-:Y:S01]  /*1610*/  SHF.L.U32 R17, R16, 0x10, RZ ;  /* 0x0000001010117819 */ /* 0x000fe200000006ff */
[----:B------:R-:W-:Y:S01]  /*1620*/  FMUL.FTZ R16, R147, R188 ;  /* 0x000000bc93107220 */ /* 0x000fe20000410000 */
[----:B------:R-:W-:Y:S01]  /*1630*/  FADD.FTZ R41, R41, R190 ;  /* 0x000000be29297221 */ /* 0x000fe20000010000 */
[----:B------:R-:W-:Y:S01]  /*1640*/  FFMA.FTZ R65, R216, R190, R65 ;  /* 0x000000bed8417223 */ /* 0x000fe20000010041 */
[----:B------:R-:W-:Y:S01]  /*1650*/  FMUL.FTZ R14, R5, R14 ;  /* 0x0000000e050e7220 */ /* 0x000fe20000410000 */
[----:B------:R-:W-:Y:S01]  /*1660*/  SHF.L.U32 R190, R15, 0x10, RZ ;  /* 0x000000100fbe7819 */ /* 0x000fe200000006ff */
[-C--:B------:R-:W-:Y:S01]  /*1670*/  FFMA.FTZ R15, R155, R186.reuse, R16 ;  /* 0x000000ba9b0f7223 */ /* 0x080fe20000010010 */
[----:B------:R-:W-:Y:S01]  /*1680*/  FADD.FTZ R16, -R196, R17 ;  /* 0x00000011c4107221 */ /* 0x000fe20000010100 */
[----:B------:R-:W-:Y:S01]  /*1690*/  SHF.L.U32 R245, R18, 0x10, RZ ;  /* 0x0000001012f57819 */ /* 0x000fe200000006ff */
[----:B------:R-:W-:Y:S01]  /*16a0*/  FADD.FTZ R91, R91, R186 ;  /* 0x000000ba5b5b7221 */ /* 0x000fe20000010000 */
[C---:B------:R-:W-:Y:S01]  /*16b0*/  PRMT R18, R19.reuse, 0x7632, R18 ;  /* 0x0000763213127816 */ /* 0x040fe20000000012 */
[----:B------:R-:W-:Y:S01]  /*16c0*/  FFMA.FTZ R115, R14, R186, R115 ;  /* 0x000000ba0e737223 */ /* 0x000fe20000010073 */
[----:B------:R-:W-:Y:S01]  /*16d0*/  SHF.L.U32 R191, R19, 0x10, RZ ;  /* 0x0000001013bf7819 */ /* 0x000fe200000006ff */
[----:B------:R-:W-:Y:S01]  /*16e0*/  FADD.FTZ R6, -R196, R195 ;  /* 0x000000c3c4067221 */ /* 0x000fe20000010100 */
[----:B------:R-:W-:Y:S01]  /*16f0*/  PRMT R19, R11, 0x7632, R19 ;  /* 0x000076320b137816 */ /* 0x000fe20000000013 */
[----:B------:R-:W-:Y:S01]  /*1700*/  FMUL.FTZ R192, R141, R190 ;  /* 0x000000be8dc07220 */ /* 0x000fe20000410000 */
[----:B------:R-:W-:Y:S01]  /*1710*/  SHF.L.U32 R247, R11, 0x10, RZ ;  /* 0x000000100bf77819 */ /* 0x000fe200000006ff */
[----:B------:R-:W-:Y:S01]  /*1720*/  FMUL.FTZ R11, R146, R239 ;  /* 0x000000ef920b7220 */ /* 0x000fe20000410000 */
[----:B------:R-:W-:Y:S01]  /*1730*/  SHF.L.U32 R186, R185, 0x10, RZ ;  /* 0x00000010b9ba7819 */ /* 0x000fe200000006ff */
[----:B------:R-:W-:Y:S01]  /*1740*/  FMUL.FTZ R16, R5, R16 ;  /* 0x0000001005107220 */ /* 0x000fe20000410000 */
[----:B------:R-:W-:Y:S01]  /*1750*/  FADD.FTZ R235, R235, R218 ;  /* 0x000000daebeb7221 */ /* 0x000fe20000010000 */
[----:B------:R-:W-:Y:S01]  /*1760*/  FFMA.FTZ R197, R7, R218, R197 ;  /* 0x000000da07c57223 */ /* 0x000fe200000100c5 */
[----:B------:R-:W-:Y:S01]  /*1770*/  SHF.L.U32 R241, R10, 0x10, RZ ;  /* 0x000000100af17819 */ /* 0x000fe200000006ff */
[----:B------:R-:W-:Y:S01]  /*1780*/  FMUL.FTZ R9, R5, R6 ;  /* 0x0000000605097220 */ /* 0x000fe20000410000 */
[----:B------:R-:W-:Y:S01]  /*1790*/  FFMA.FTZ R6, R154, R199, R11 ;  /* 0x000000c79a067223 */ /* 0x000fe2000001000b */
        /* <DEDUP_REMOVED lines=9> */
[----:B------:R-:W-:Y:S01]  /*1830*/  FADD.FTZ R8, -R196, R241 ;  /* 0x000000f1c4087221 */ /* 0x000fe20000010100 */
[----:B------:R-:W-:Y:S01]  /*1840*/  SHF.L.U32 R190, R18, 0x10, RZ ;  /* 0x0000001012be7819 */ /* 0x000fe200000006ff */
[----:B------:R-:W-:Y:S01]  /*1850*/  FMUL.FTZ R13, R140, R245 ;  /* 0x000000f58c0d7220 */ /* 0x000fe20000410000 */
[----:B------:R-:W-:Y:S01]  /*1860*/  SHF.L.U32 R187, R19, 0x10, RZ ;  /* 0x0000001013bb7819 */ /* 0x000fe200000006ff */
[----:B------:R-:W-:Y:S01]  /*1870*/  FADD.FTZ R18, R235, R6 ;  /* 0x00000006eb127221 */ /* 0x000fe20000010000 */
[----:B------:R-:W-:Y:S01]  /*1880*/  FFMA.FTZ R19, R9, R6, R186 ;  /* 0x0000000609137223 */ /* 0x000fe200000100ba */
[----:B------:R-:W-:Y:S01]  /*1890*/  FMUL.FTZ R11, R5, R8 ;  /* 0x00000008050b7220 */ /* 0x000fe20000410000 */
[----:B------:R-:W-:Y:S01]  /*18a0*/  FFMA.FTZ R8, R148, R243, R13 ;  /* 0x000000f394087223 */ /* 0x000fe2000001000d */
[----:B------:R-:W-:Y:S01]  /*18b0*/  FADD.FTZ R185, R18, R15 ;  /* 0x0000000f12b97221 */ /* 0x000fe20000010000 */
[C---:B------:R-:W-:Y:S01]  /*18c0*/  FFMA.FTZ R18, R14.reuse, R15, R19 ;  /* 0x0000000f0e127223 */ /* 0x040fe20000010013 */
[----:B------:R-:W-:Y:S01]  /*18d0*/  FADD.FTZ R43, R43, R188 ;  /* 0x000000bc2b2b7221 */ /* 0x000fe20000010000 */
[----:B------:R-:W-:Y:S01]  /*18e0*/  FFMA.FTZ R67, R14, R188, R67 ;  /* 0x000000bc0e437223 */ /* 0x000fe20000010043 */
[----:B------:R-:W-:Y:S01]  /*18f0*/  SHF.L.U32 R188, R184, 0x10, RZ ;  /* 0x00000010b8bc7819 */ /* 0x000fe200000006ff */
[----:B------:R-:W-:Y:S01]  /*1900*/  FADD.FTZ R10, -R196, R247 ;  /* 0x000000f7c40a7221 */ /* 0x000fe20000010100 */
[----:B------:R-:W-:Y:S01]  /*1910*/  FADD.FTZ R184, R185, R8 ;  /* 0x00000008b9b87221 */ /* 0x000fe20000010000 */
[----:B------:R-:W-:Y:S01]  /*1920*/  FMUL.FTZ R195, R142, R191 ;  /* 0x000000bf8ec37220 */ /* 0x000fe20000410000 */
[----:B------:R-:W-:Y:S01]  /*1930*/  FFMA.FTZ R185, R11, R8, R18 ;  /* 0x000000080bb97223 */ /* 0x000fe20000010012 */
[----:B------:R-:W-:Y:S01]  /*1940*/  FADD.FTZ R186, -R196, R187 ;  /* 0x000000bbc4ba7221 */ /* 0x000fe20000010100 */
[----:B------:R-:W-:Y:S01]  /*1950*/  FMUL.FTZ R13, R5, R10 ;  /* 0x0000000a050d7220 */ /* 0x000fe20000410000 */
[----:B------:R-:W-:Y:S01]  /*1960*/  FADD.FTZ R187, R184, R17 ;  /* 0x00000011b8bb7221 */ /* 0x000fe20000010000 */
[----:B------:R-:W-:Y:S01]  /*1970*/  FFMA.FTZ R10, R150, R189, R195 ;  /* 0x000000bd960a7223 */ /* 0x000fe200000100c3 */
[----:B------:R-:W-:Y:S01]  /*1980*/  FMUL.FTZ R192, R143, R190 ;  /* 0x000000be8fc07220 */ /* 0x000fe20000410000 */
[----:B------:R-:W-:Y:S01]  /*1990*/  FFMA.FTZ R184, R16, R17, R185 ;  /* 0x0000001110b87223 */ /* 0x000fe200000100b9 */
[----:B------:R-:W-:Y:S01]  /*19a0*/  FMUL.FTZ R18, R5, R186 ;  /* 0x000000ba05127220 */ /* 0x000fe20000410000 */
[----:B------:R-:W-:Y:S01]  /*19b0*/  FADD.FTZ R186, R187, R10 ;  /* 0x0000000abbba7221 */ /* 0x000fe20000010000 */
[----:B------:R-:W-:Y:S01]  /*19c0*/  FFMA.FTZ R19, R151, R188, R192 ;  /* 0x000000bc97137223 */ /* 0x000fe200000100c0 */
        /* <DEDUP_REMOVED lines=19> */
.L_x_648:
[----:B------:R-:W-:Y:S05]  /*1b00*/  BSYNC.RECONVERGENT B0 ;  /* 0x0000000000007941 */ /* 0x000fea0003800200 */
.L_x_647:
        /* <DEDUP_REMOVED lines=13> */
[----:B------:R-:W0:Y:S02]  /*1be0*/  @P0 LDC.64 R198, c[0x0][0x438] ;  /* 0x00010e00ffc60b82 */ /* 0x000e240000000a00 */
[----:B0-----:R-:W-:-:S05]  /*1bf0*/  @P0 IMAD.WIDE.U32 R198, R237, 0x10, R198 ;  /* 0x00000010edc60825 */ /* 0x001fca00078e00c6 */
[----:B------:R0:W5:Y:S01]  /*1c00*/  @P0 LDG.E.128 R172, desc[UR12][R198.64] ;  /* 0x0000000cc6ac0981 */ /* 0x000162000c1e1d00 */
[C---:B---3--:R-:W-:Y:S02]  /*1c10*/  PRMT R200, R184.reuse, 0x7632, R200 ;  /* 0x00007632b8c87816 */ /* 0x048fe400000000c8 */
[----:B------:R-:W-:Y:S02]  /*1c20*/  SHF.L.U32 R201, R184, 0x10, RZ ;  /* 0x00000010b8c97819 */ /* 0x000fe400000006ff */
[----:B------:R-:W-:Y:S02]  /*1c30*/  PRMT R184, R185, 0x7632, R184 ;  /* 0x00007632b9b87816 */ /* 0x000fe400000000b8 */
[C---:B------:R-:W-:Y:S02]  /*1c40*/  PRMT R204, R186.reuse, 0x7632, R204 ;  /* 0x00007632bacc7816 */ /* 0x040fe400000000cc */
[----:B------:R-:W-:Y:S02]  /*1c50*/  SHF.L.U32 R205, R186, 0x10, RZ ;  /* 0x00000010bacd7819 */ /* 0x000fe400000006ff */
[C---:B------:R-:W-:Y:S01]  /*1c60*/  PRMT R186, R187.reuse, 0x7632, R186 ;  /* 0x00007632bbba7816 */ /* 0x040fe200000000ba */
[----:B------:R-:W-:Y:S01]  /*1c70*/  FADD.FTZ R202, -R196, R201 ;  /* 0x000000c9c4ca7221 */ /* 0x000fe20000010100 */
[----:B------:R-:W-:-:S02]  /*1c80*/  SHF.L.U32 R207, R187, 0x10, RZ ;  /* 0x00000010bbcf7819 */ /* 0x000fc400000006ff */
[----:B------:R-:W-:Y:S02]  /*1c90*/  SHF.L.U32 R203, R185, 0x10, RZ ;  /* 0x00000010b9cb7819 */ /* 0x000fe400000006ff */
[----:B------:R-:W-:Y:S02]  /*1ca0*/  SHF.L.U32 R187, R184, 0x10, RZ ;  /* 0x00000010b8bb7819 */ /* 0x000fe400000006ff */
[----:B------:R-:W-:Y:S02]  /*1cb0*/  SHF.L.U32 R185, R200, 0x10, RZ ;  /* 0x00000010c8b97819 */ /* 0x000fe400000006ff */
[----:B0-----:R-:W-:Y:S02]  /*1cc0*/  SHF.L.U32 R199, R204, 0x10, RZ ;  /* 0x00000010ccc77819 */ /* 0x001fe400000006ff */
[----:B------:R-:W-:Y:S01]  /*1cd0*/  SHF.L.U32 R201, R186, 0x10, RZ ;  /* 0x00000010bac97819 */ /* 0x000fe200000006ff */
[C---:B------:R-:W-:Y:S01]  /*1ce0*/  FADD.FTZ R210, -R196.reuse, R187 ;  /* 0x000000bbc4d27221 */ /* 0x040fe20000010100 */
[C---:B------:R-:W-:Y:S01]  /*1cf0*/  FADD.FTZ R198, -R196.reuse, R203 ;  /* 0x000000cbc4c67221 */ /* 0x040fe20000010100 */
[C---:B------:R-:W-:Y:S01]  /*1d00*/  FADD.FTZ R206, -R196.reuse, R205 ;  /* 0x000000cdc4ce7221 */ /* 0x040fe20000010100 */
[C---:B------:R-:W-:Y:S01]  /*1d10*/  FADD.FTZ R234, -R196.reuse, R207 ;  /* 0x000000cfc4ea7221 */ /* 0x040fe20000010100 */
[C---:B------:R-:W-:Y:S01]  /*1d20*/  FADD.FTZ R208, -R196.reuse, R185 ;  /* 0x000000b9c4d07221 */ /* 0x040fe20000010100 */
[C---:B------:R-:W-:Y:S01]  /*1d30*/  FADD.FTZ R212, -R196.reuse, R199 ;  /* 0x000000c7c4d47221 */ /* 0x040fe20000010100 */
[----:B------:R-:W-:Y:S01]  /*1d40*/  FADD.FTZ R214, -R196, R201 ;  /* 0x000000c9c4d67221 */ /* 0x000fe20000010100 */
[----:B----4-:R-:W-:-:S02]  /*1d50*/  SHF.L.U32 R187, R192, 0x10, RZ ;  /* 0x00000010c0bb7819 */ /* 0x010fc400000006ff */
[C---:B--2---:R-:W-:Y:S02]  /*1d60*/  PRMT R196, R188.reuse, 0x7632, R196 ;  /* 0x00007632bcc47816 */ /* 0x044fe400000000c4 */
[----:B------:R-:W-:Y:S02]  /*1d70*/  SHF.L.U32 R199, R188, 0x10, RZ ;  /* 0x00000010bcc77819 */ /* 0x000fe400000006ff */
[----:B------:R-:W-:Y:S01]  /*1d80*/  PRMT R188, R192, 0x7632, R188 ;  /* 0x00007632c0bc7816 */ /* 0x000fe200000000bc */
[----:B-----5:R-:W-:Y:S01]  /*1d90*/  FMUL.FTZ R201, R5, R202 ;  /* 0x000000ca05c97220 */ /* 0x020fe20000410000 */
[C---:B------:R-:W-:Y:S02]  /*1da0*/  PRMT R211, R189.reuse, 0x7632, R211 ;  /* 0x00007632bdd37816 */ /* 0x040fe400000000d3 */
[----:B------:R-:W-:Y:S01]  /*1db0*/  SHF.L.U32 R207, R189, 0x10, RZ ;  /* 0x00000010bdcf7819 */ /* 0x000fe200000006ff */
[----:B------:R-:W-:Y:S01]  /*1dc0*/  FMUL.FTZ R189, R128, R187 ;  /* 0x000000bb80bd7220 */ /* 0x000fe20000410000 */
[----:B------:R-:W-:-:S02]  /*1dd0*/  SHF.L.U32 R185, R194, 0x10, RZ ;  /* 0x00000010c2b97819 */ /* 0x000fc400000006ff */
[----:B------:R-:W-:Y:S02]  /*1de0*/  SHF.L.U32 R188, R188, 0x10, RZ ;  /* 0x00000010bcbc7819 */ /* 0x000fe400000006ff */
[C---:B------:R-:W-:Y:S02]  /*1df0*/  PRMT R184, R190.reuse, 0x7632, R184 ;  /* 0x00007632beb87816 */ /* 0x040fe400000000b8 */
[----:B------:R-:W-:Y:S01]  /*1e00*/  SHF.L.U32 R209, R190, 0x10, RZ ;  /* 0x00000010bed17819 */ /* 0x000fe200000006ff */
[----:B------:R-:W-:Y:S01]  /*1e10*/  FADD.FTZ R80, R80, R199 ;  /* 0x000000c750507221 */ /* 0x000fe20000010000 */
[----:B------:R-:W-:Y:S01]  /*1e20*/  PRMT R190, R193, 0x7632, R190 ;  /* 0x00007632c1be7816 */ /* 0x000fe200000000be */
[-C--:B------:R-:W-:Y:S01]  /*1e30*/  FFMA.FTZ R200, R136, R199.reuse, R189 ;  /* 0x000000c788c87223 */ /* 0x080fe200000100bd */
[----:B------:R-:W-:Y:S01]  /*1e40*/  FFMA.FTZ R104, R201, R199, R104 ;  /* 0x000000c7c9687223 */ /* 0x000fe20000010068 */
[----:B------:R-:W-:Y:S01]  /*1e50*/  FMUL.FTZ R199, R124, R185 ;  /* 0x000000b97cc77220 */ /* 0x000fe20000410000 */
[----:B------:R-:W-:Y:S01]  /*1e60*/  FMUL.FTZ R205, R5, R206 ;  /* 0x000000ce05cd7220 */ /* 0x000fe20000410000 */
[----:B------:R-:W-:Y:S01]  /*1e70*/  SHF.L.U32 R196, R196, 0x10, RZ ;  /* 0x00000010c4c47819 */ /* 0x000fe200000006ff */
[----:B------:R-:W-:Y:S01]  /*1e80*/  FMUL.FTZ R192, R129, R188 ;  /* 0x000000bc81c07220 */ /* 0x000fe20000410000 */
[----:B------:R-:W-:Y:S01]  /*1e90*/  SHF.L.U32 R193, R193, 0x10, RZ ;  /* 0x00000010c1c17819 */ /* 0x000fe200000006ff */
[----:B------:R-:W-:Y:S01]  /*1ea0*/  FMUL.FTZ R208, R5, R208 ;  /* 0x000000d005d07220 */ /* 0x000fe20000410000 */
[----:B------:R-:W-:Y:S01]  /*1eb0*/  SHF.L.U32 R190, R190, 0x10, RZ ;  /* 0x00000010bebe7819 */ /* 0x000fe200000006ff */
[----:B------:R-:W-:Y:S01]  /*1ec0*/  FADD.FTZ R76, R76, R209 ;  /* 0x000000d14c4c7221 */ /* 0x000fe20000010000 */
[C---:B------:R-:W-:Y:S01]  /*1ed0*/  PRMT R186, R191.reuse, 0x7632, R186 ;  /* 0x00007632bfba7816 */ /* 0x040fe200000000ba */
[-C--:B------:R-:W-:Y:S01]  /*1ee0*/  FFMA.FTZ R204, R132, R209.reuse, R199 ;  /* 0x000000d184cc7223 */ /* 0x080fe200000100c7 */
[----:B------:R-:W-:Y:S01]  /*1ef0*/  SHF.L.U32 R213, R191, 0x10, RZ ;  /* 0x00000010bfd57819 */ /* 0x000fe200000006ff */
[----:B------:R-:W-:Y:S01]  /*1f00*/  FFMA.FTZ R100, R205, R209, R100 ;  /* 0x000000d1cd647223 */ /* 0x000fe20000010064 */
[----:B------:R-:W-:Y:S01]  /*1f10*/  PRMT R191, R194, 0x7632, R191 ;  /* 0x00007632c2bf7816 */ /* 0x000fe200000000bf */
[----:B------:R-:W-:Y:S01]  /*1f20*/  FFMA.FTZ R209, R137, R196, R192 ;  /* 0x000000c489d17223 */ /* 0x000fe200000100c0 */
[----:B------:R-:W-:Y:S01]  /*1f30*/  PRMT R215, R195, 0x7632, R215 ;  /* 0x00007632c3d77816 */ /* 0x000fe200000000d7 */
[----:B------:R-:W-:Y:S01]  /*1f40*/  FMUL.FTZ R189, R130, R193 ;  /* 0x000000c182bd7220 */ /* 0x000fe20000410000 */
[----:B------:R-:W-:Y:S01]  /*1f50*/  SHF.L.U32 R192, R211, 0x10, RZ ;  /* 0x00000010d3c07819 */ /* 0x000fe200000006ff */
[----:B------:R-:W-:Y:S01]  /*1f60*/  FMUL.FTZ R203, R5, R198 ;  /* 0x000000c605cb7220 */ /* 0x000fe20000410000 */
[----:B------:R-:W-:Y:S01]  /*1f70*/  SHF.L.U32 R195, R195, 0x10, RZ ;  /* 0x00000010c3c37819 */ /* 0x000fe200000006ff */
[----:B------:R-:W-:Y:S01]  /*1f80*/  FADD.FTZ R81, R81, R196 ;  /* 0x000000c451517221 */ /* 0x000fe20000010000 */
[----:B------:R-:W-:Y:S01]  /*1f90*/  FFMA.FTZ R105, R208, R196, R105 ;  /* 0x000000c4d0697223 */ /* 0x000fe20000010069 */
[----:B------:R-:W-:Y:S01]  /*1fa0*/  FMUL.FTZ R194, R131, R190 ;  /* 0x000000be83c27220 */ /* 0x000fe20000410000 */
[----:B------:R-:W-:Y:S01]  /*1fb0*/  FMUL.FTZ R210, R5, R210 ;  /* 0x000000d205d27220 */ /* 0x000fe20000410000 */
[----:B------:R-:W-:Y:S01]  /*1fc0*/  SHF.L.U32 R196, R191, 0x10, RZ ;  /* 0x00000010bfc47819 */ /* 0x000fe200000006ff */
[----:B------:R-:W-:Y:S01]  /*1fd0*/  FADD.FTZ R82, R82, R207 ;  /* 0x000000cf52527221 */ /* 0x000fe20000010000 */
[-C--:B------:R-:W-:Y:S01]  /*1fe0*/  FFMA.FTZ R202, R138, R207.reuse, R189 ;  /* 0x000000cf8aca7223 */ /* 0x080fe200000100bd */
[----:B------:R-:W-:Y:S01]  /*1ff0*/  FFMA.FTZ R106, R203, R207, R106 ;  /* 0x000000cfcb6a7223 */ /* 0x000fe2000001006a */
[----:B------:R-:W-:Y:S01]  /*2000*/  FADD.FTZ R83, R83, R192 ;  /* 0x000000c053537221 */ /* 0x000fe20000010000 */
[-C--:B------:R-:W-:Y:S01]  /*2010*/  FFMA.FTZ R211, R139, R192.reuse, R194 ;  /* 0x000000c08bd37223 */ /* 0x080fe200000100c2 */
[----:B------:R-:W-:Y:S01]  /*2020*/  FFMA.FTZ R107, R210, R192, R107 ;  /* 0x000000c0d26b7223 */ /* 0x000fe2000001006b */
[----:B------:R-:W-:Y:S01]  /*2030*/  FMUL.FTZ R189, R126, R195 ;  /* 0x000000c37ebd7220 */ /* 0x000fe20000410000 */
[C---:B------:R-:W-:Y:S01]  /*2040*/  FMUL.FTZ R207, R5.reuse, R234 ;  /* 0x000000ea05cf7220 */ /* 0x040fe20000410000 */
[----:B------:R-:W-:Y:S01]  /*2050*/  SHF.L.U32 R184, R184, 0x10, RZ ;  /* 0x00000010b8b87819 */ /* 0x000fe200000006ff */
[----:B------:R-:W-:Y:S01]  /*2060*/  FMUL.FTZ R212, R5, R212 ;  /* 0x000000d405d47220 */ /* 0x000fe20000410000 */
[----:B------:R-:W-:Y:S01]  /*2070*/  SHF.L.U32 R192, R186, 0x10, RZ ;  /* 0x00000010bac07819 */ /* 0x000fe200000006ff */
[----:B------:R-:W-:Y:S01]  /*2080*/  FMUL.FTZ R186, R125, R196 ;  /* 0x000000c47dba7220 */ /* 0x000fe20000410000 */
[----:B------:R-:W-:Y:S01]  /*2090*/  FADD.FTZ R78, R78, R213 ;  /* 0x000000d54e4e7221 */ /* 0x000fe20000010000 */
[-C--:B------:R-:W-:Y:S01]  /*20a0*/  FFMA.FTZ R206, R134, R213.reuse, R189 ;  /* 0x000000d586ce7223 */ /* 0x080fe200000100bd */
[----:B------:R-:W-:Y:S01]  /*20b0*/  FFMA.FTZ R102, R207, R213, R102 ;  /* 0x000000d5cf667223 */ /* 0x000fe20000010066 */
[----:B------:R-:W-:Y:S01]  /*20c0*/  FADD.FTZ R77, R77, R184 ;  /* 0x000000b84d4d7221 */ /* 0x000fe20000010000 */
[-C--:B------:R-:W-:Y:S01]  /*20d0*/  FFMA.FTZ R213, R133, R184.reuse, R186 ;  /* 0x000000b885d57223 */ /* 0x080fe200000100ba */
        /* <DEDUP_REMOVED lines=10> */
[----:B------:R-:W-:-:S03]  /*2180*/  FFMA.FTZ R185, R203, R202, R184 ;  /* 0x000000cacbb97223 */ /* 0x000fc600000100b8 */
[----:B------:R-:W-:Y:S01]  /*2190*/  FADD.FTZ R187, R186, R211 ;  /* 0x000000d3babb7221 */ /* 0x000fe20000010000 */
[----:B------:R-:W-:Y:S01]  /*21a0*/  FFMA.FTZ R184, R210, R211, R185 ;  /* 0x000000d3d2b87223 */ /* 0x000fe200000100b9 */
[----:B------:R-:W-:Y:S02]  /*21b0*/  SHF.L.U32 R198, R215, 0x10, RZ ;  /* 0x00000010d7c67819 */ /* 0x000fe400000006ff */
[----:B------:R-:W-:Y:S01]  /*21c0*/  FADD.FTZ R186, R187, R204 ;  /* 0x000000ccbbba7221 */ /* 0x000fe20000010000 */
[----:B------:R-:W-:Y:S02]  /*21d0*/  FFMA.FTZ R185, R205, R204, R184 ;  /* 0x000000cccdb97223 */ /* 0x000fe400000100b8 */
[----:B------:R-:W-:Y:S01]  /*21e0*/  FMUL.FTZ R194, R127, R198 ;  /* 0x000000c67fc27220 */ /* 0x000fe20000410000 */
[----:B------:R-:W-:Y:S01]  /*21f0*/  FADD.FTZ R187, R186, R213 ;  /* 0x000000d5babb7221 */ /* 0x000fe20000010000 */
[----:B------:R-:W-:Y:S01]  /*2200*/  FFMA.FTZ R184, R212, R213, R185 ;  /* 0x000000d5d4b87223 */ /* 0x000fe200000100b9 */
[----:B------:R-:W-:Y:S01]  /*2210*/  FMUL.FTZ R214, R5, R214 ;  /* 0x000000d605d67220 */ /* 0x000fe20000410000 */
        /* <DEDUP_REMOVED lines=19> */
.L_x_650:
[----:B------:R-:W-:Y:S05]  /*2350*/  BSYNC.RECONVERGENT B0 ;  /* 0x0000000000007941 */ /* 0x000fea0003800200 */
.L_x_649:
        /* <DEDUP_REMOVED lines=32> */
.L_x_652:
[----:B------:R-:W-:Y:S05]  /*2560*/  BSYNC.RECONVERGENT B0 ;  /* 0x0000000000007941 */ /* 0x000fea0003800200 */
.L_x_651:
        /* <DEDUP_REMOVED lines=83> */
.L_x_657:
        /* <DEDUP_REMOVED lines=33> */
.L_x_656:
        /* <DEDUP_REMOVED lines=36> */
.L_x_659:
        /* <DEDUP_REMOVED lines=37> */
.L_x_655:
        /* <DEDUP_REMOVED lines=8> */
[-C--:B------:R-:W-:Y:S01]  /*31c0*/  FFMA.FTZ R190, R221, R194.reuse, R195 ;  /* 0x000000c2ddbe7223 */ /* 0x080fe200000100c3 */
[C---:B------:R-:W-:Y:S01]  /*31d0*/  PRMT R185, R27.reuse, 0x7632, R185 ;  /* 0x000076321bb97816 */ /* 0x040fe200000000b9 */
[-CC-:B------:R-:W-:Y:S01]  /*31e0*/  FFMA.FTZ R187, R224, R194.reuse, R195.reuse ;  /* 0x000000c2e0bb7223 */ /* 0x180fe200000100c3 */
[----:B------:R-:W-:Y:S01]  /*31f0*/  PRMT R184, R26, 0x7632, R184 ;  /* 0x000076321ab87816 */ /* 0x000fe200000000b8 */
        /* <DEDUP_REMOVED lines=8> */
[----:B------:R-:W-:Y:S01]  /*3280*/  SHF.L.U32 R186, R26, 0x10, RZ ;  /* 0x000000101aba7819 */ /* 0x000fe200000006ff */
[----:B-----5:R-:W-:Y:S01]  /*3290*/  FFMA.FTZ R187, R5, R189, R188 ;  /* 0x000000bd05bb7223 */ /* 0x020fe200000100bc */
[----:B------:R-:W-:Y:S01]  /*32a0*/  FADD.FTZ R191, R223, -R192 ;  /* 0x800000c0dfbf7221 */ /* 0x000fe20000010000 */
[-CC-:B------:R-:W-:Y:S01]  /*32b0*/  FFMA.FTZ R189, R228, R194.reuse, R195.reuse ;  /* 0x000000c2e4bd7223 */ /* 0x180fe200000100c3 */
[----:B------:R-:W-:Y:S01]  /*32c0*/  FFMA.FTZ R196, R5, R185, R184 ;  /* 0x000000b905c47223 */ /* 0x000fe200000100b8 */
[-CC-:B------:R-:W-:Y:S01]  /*32d0*/  FFMA.FTZ R192, R229, R194.reuse, R195.reuse ;  /* 0x000000c2e5c07223 */ /* 0x180fe200000100c3 */
[-C--:B------:R-:W-:Y:S01]  /*32e0*/  FFMA.FTZ R188, R233, R194.reuse, R195 ;  /* 0x000000c2e9bc7223 */ /* 0x080fe200000100c3 */
[----:B------:R-:W-:Y:S01]  /*32f0*/  FFMA.FTZ R198, R5, R193, R190 ;  /* 0x000000c105c67223 */ /* 0x000fe200000100be */
[----:B------:R-:W-:Y:S01]  /*3300*/  PRMT R185, R25, 0x7632, R185 ;  /* 0x0000763219b97816 */ /* 0x000fe200000000b9 */
[----:B------:R-:W-:Y:S01]  /*3310*/  FFMA.FTZ R193, R232, R194, R195 ;  /* 0x000000c2e8c17223 */ /* 0x000fe200000100c3 */
[----:B------:R-:W-:Y:S01]  /*3320*/  PRMT R184, R24, 0x7632, R184 ;  /* 0x0000763218b87816 */ /* 0x000fe200000000b8 */
[----:B------:R-:W-:Y:S01]  /*3330*/  FFMA.FTZ R191, R5, R191, R186 ;  /* 0x000000bf05bf7223 */ /* 0x000fe200000100ba */
[----:B------:R-:W-:Y:S01]  /*3340*/  FADD.FTZ R199, R226, -R189 ;  /* 0x800000bde2c77221 */ /* 0x000fe20000010000 */
[----:B------:R-:W-:Y:S01]  /*3350*/  SHF.L.U32 R186, R24, 0x10, RZ ;  /* 0x0000001018ba7819 */ /* 0x000fe200000006ff */
[----:B------:R-:W-:Y:S01]  /*3360*/  FADD.FTZ R197, R227, -R192 ;  /* 0x800000c0e3c57221 */ /* 0x000fe20000010000 */
[----:B------:R-:W-:Y:S01]  /*3370*/  FADD.FTZ R189, R231, -R188 ;  /* 0x800000bce7bd7221 */ /* 0x000fe20000010000 */
[----:B------:R-:W-:Y:S01]  /*3380*/  SHF.L.U32 R190, R25, 0x10, RZ ;  /* 0x0000001019be7819 */ /* 0x000fe200000006ff */
[----:B------:R-:W-:Y:S01]  /*3390*/  FADD.FTZ R193, R230, -R193 ;  /* 0x800000c1e6c17221 */ /* 0x000fe20000010000 */
[----:B------:R-:W-:-:S02]  /*33a0*/  SHF.L.U32 R192, R185, 0x10, RZ ;  /* 0x00000010b9c07819 */ /* 0x000fc400000006ff */
[----:B------:R-:W-:Y:S01]  /*33b0*/  SHF.L.U32 R188, R184, 0x10, RZ ;  /* 0x00000010b8bc7819 */ /* 0x000fe200000006ff */
[C---:B------:R-:W-:Y:S01]  /*33c0*/  FFMA.FTZ R184, R5.reuse, R189, R186 ;  /* 0x000000bd05b87223 */ /* 0x040fe200000100ba */
[C---:B------:R-:W-:Y:S01]  /*33d0*/  FFMA.FTZ R185, R5.reuse, R197, R190 ;  /* 0x000000c505b97223 */ /* 0x040fe200000100be */
[C---:B------:R-:W-:Y:S01]  /*33e0*/  FFMA.FTZ R192, R5.reuse, R199, R192 ;  /* 0x000000c705c07223 */ /* 0x040fe200000100c0 */
[----:B------:R-:W-:Y:S01]  /*33f0*/  F2FP.BF16.F32.PACK_AB R187, R198, R187 ;  /* 0x000000bbc6bb723e */ /* 0x000fe200000010ff */
[----:B------:R-:W-:Y:S01]  /*3400*/  FFMA.FTZ R189, R5, R193, R188 ;  /* 0x000000c105bd7223 */ /* 0x000fe200000100bc */
[----:B------:R-:W-:Y:S02]  /*3410*/  F2FP.BF16.F32.PACK_AB R186, R196, R191 ;  /* 0x000000bfc4ba723e */ /* 0x000fe400000010ff */
[----:B------:R-:W-:Y:S02]  /*3420*/  F2FP.BF16.F32.PACK_AB R185, R192, R185 ;  /* 0x000000b9c0b9723e */ /* 0x000fe400000010ff */
[----:B------:R-:W-:Y:S01]  /*3430*/  F2FP.BF16.F32.PACK_AB R184, R189, R184 ;  /* 0x000000b8bdb8723e */ /* 0x000fe200000010ff */
[----:B------:R-:W-:Y:S06]  /*3440*/  BRA `(.L_x_658) ;  /* 0x0000000800347947 */ /* 0x000fec0003800000 */
.L_x_661:
        /* <DEDUP_REMOVED lines=16> */
[----:B------:R-:W-:Y:S01]  /*3550*/  PRMT R184, R25, 0x7632, R184 ;  /* 0x0000763219b87816 */ /* 0x000fe200000000b8 */
[-CC-:B------:R-:W-:Y:S01]  /*3560*/  FFMA.FTZ R187, R228, R194.reuse, R195.reuse ;  /* 0x000000c2e4bb7223 */ /* 0x180fe200000100c3 */
        /* <DEDUP_REMOVED lines=27> */
.L_x_660:
[----:B------:R-:W-:-:S04]  /*3720*/  UISETP.NE.U32.AND UP0, UPT, UR6, URZ, UPT ;  /* 0x000000ff0600728c */ /* 0x000fc8000bf05070 */
[----:B------:R-:W-:-:S09]  /*3730*/  UISETP.NE.AND.EX UP0, UPT, UR7, URZ, UPT, UP0 ;  /* 0x000000ff0700728c */ /* 0x000fd2000bf05300 */
[----:B------:R-:W-:Y:S05]  /*3740*/  BRA.U UP0, `(.L_x_662) ;  /* 0x0000000100b47547 */ /* 0x000fea000b800000 */
        /* <DEDUP_REMOVED lines=45> */
.L_x_662:
        /* <DEDUP_REMOVED lines=48> */
.L_x_658:
        /* <DEDUP_REMOVED lines=14> */
.L_x_654:
[----:B------:R-:W-:Y:S05]  /*3e00*/  BSYNC.RECONVERGENT B0 ;  /* 0x0000000000007941 */ /* 0x000fea0003800200 */
.L_x_653:
        /* <DEDUP_REMOVED lines=62> */
.L_x_667:
        /* <DEDUP_REMOVED lines=45> */
.L_x_666:
        /* <DEDUP_REMOVED lines=49> */
.L_x_669:
[-CC-:B------:R-:W-:Y:S01]  /*47d0*/  FFMA.FTZ R189, R13, R194.reuse, R195.reuse ;  /* 0x000000c20dbd7223 */ /* 0x180fe200000100c3 */
[----:B------:R-:W-:Y:S01]  /*47e0*/  PRMT R184, R23, 0x7632, R184 ;  /* 0x0000763217b87816 */ /* 0x000fe200000000b8 */
[-CC-:B------:R-:W-:Y:S01]  /*47f0*/  FFMA.FTZ R185, R11, R194.reuse, R195.reuse ;  /* 0x000000c20bb97223 */ /* 0x180fe200000100c3 */
[-CC-:B------:R-:W-:Y:S01]  /*4800*/  FFMA.FTZ R196, R18, R194.reuse, R195.reuse ;  /* 0x000000c212c47223 */ /* 0x180fe200000100c3 */
[----:B------:R-:W-:Y:S01]  /*4810*/  PRMT R186, R22, 0x7632, R186 ;  /* 0x0000763216ba7816 */ /* 0x000fe200000000ba */
        /* <DEDUP_REMOVED lines=9> */
[C---:B-----5:R-:W-:Y:S01]  /*48b0*/  FFMA.FTZ R198, R5.reuse, R196, R189 ;  /* 0x000000c405c67223 */ /* 0x060fe200000100bd */
[----:B------:R-:W-:Y:S01]  /*48c0*/  FFMA.FTZ R193, R5, R184, R187 ;  /* 0x000000b805c17223 */ /* 0x000fe200000100bb */
[----:B------:R-:W-:Y:S01]  /*48d0*/  FFMA.FTZ R191, R9, R194, R195 ;  /* 0x000000c209bf7223 */ /* 0x000fe200000100c3 */
[----:B------:R-:W-:Y:S01]  /*48e0*/  FFMA.FTZ R196, R5, R188, R185 ;  /* 0x000000bc05c47223 */ /* 0x000fe200000100b9 */
[----:B------:R-:W-:Y:S01]  /*48f0*/  PRMT R184, R21, 0x7632, R184 ;  /* 0x0000763215b87816 */ /* 0x000fe200000000b8 */
[--C-:B------:R-:W-:Y:S01]  /*4900*/  FFMA.FTZ R185, R7, R194, R195.reuse ;  /* 0x000000c207b97223 */ /* 0x100fe200000100c3 */
[----:B------:R-:W-:Y:S01]  /*4910*/  FFMA.FTZ R197, R5, R190, R192 ;  /* 0x000000be05c57223 */ /* 0x000fe200000100c0 */
[----:B------:R-:W-:Y:S01]  /*4920*/  PRMT R186, R20, 0x7632, R186 ;  /* 0x0000763214ba7816 */ /* 0x000fe200000000ba */
[-CC-:B------:R-:W-:Y:S01]  /*4930*/  FFMA.FTZ R192, R14, R194.reuse, R195.reuse ;  /* 0x000000c20ec07223 */ /* 0x180fe200000100c3 */
[----:B------:R-:W-:Y:S01]  /*4940*/  FFMA.FTZ R189, R216, R194, R195 ;  /* 0x000000c2d8bd7223 */ /* 0x000fe200000100c3 */
[----:B------:R-:W-:Y:S01]  /*4950*/  FADD.FTZ R188, R6, -R191 ;  /* 0x800000bf06bc7221 */ /* 0x000fe20000010000 */
[----:B------:R-:W-:Y:S01]  /*4960*/  SHF.L.U32 R191, R184, 0x10, RZ ;  /* 0x00000010b8bf7819 */ /* 0x000fe200000006ff */
[----:B------:R-:W-:Y:S01]  /*4970*/  FADD.FTZ R184, R218, -R185 ;  /* 0x800000b9dab87221 */ /* 0x000fe20000010000 */
[----:B------:R-:W-:Y:S01]  /*4980*/  SHF.L.U32 R190, R21, 0x10, RZ ;  /* 0x0000001015be7819 */ /* 0x000fe200000006ff */
[----:B------:R-:W-:Y:S01]  /*4990*/  FADD.FTZ R192, R15, -R192 ;  /* 0x800000c00fc07221 */ /* 0x000fe20000010000 */
[----:B------:R-:W-:-:S02]  /*49a0*/  SHF.L.U32 R187, R20, 0x10, RZ ;  /* 0x0000001014bb7819 */ /* 0x000fc400000006ff */
[----:B------:R-:W-:Y:S01]  /*49b0*/  SHF.L.U32 R185, R186, 0x10, RZ ;  /* 0x00000010bab97819 */ /* 0x000fe200000006ff */
[----:B------:R-:W-:Y:S01]  /*49c0*/  FADD.FTZ R186, R12, -R189 ;  /* 0x800000bd0cba7221 */ /* 0x000fe20000010000 */
[C---:B------:R-:W-:Y:S01]  /*49d0*/  FFMA.FTZ R188, R5.reuse, R188, R190 ;  /* 0x000000bc05bc7223 */ /* 0x040fe200000100be */
[C---:B------:R-:W-:Y:S01]  /*49e0*/  FFMA.FTZ R191, R5.reuse, R192, R191 ;  /* 0x000000c005bf7223 */ /* 0x040fe200000100bf */
[C---:B------:R-:W-:Y:S01]  /*49f0*/  FFMA.FTZ R184, R5.reuse, R184, R187 ;  /* 0x000000b805b87223 */ /* 0x040fe200000100bb */
[----:B------:R-:W-:Y:S01]  /*4a00*/  FFMA.FTZ R189, R5, R186, R185 ;  /* 0x000000ba05bd7223 */ /* 0x000fe200000100b9 */
[----:B------:R-:W-:Y:S02]  /*4a10*/  F2FP.BF16.F32.PACK_AB R187, R198, R197 ;  /* 0x000000c5c6bb723e */ /* 0x000fe400000010ff */
[----:B------:R-:W-:Y:S02]  /*4a20*/  F2FP.BF16.F32.PACK_AB R186, R196, R193 ;  /* 0x000000c1c4ba723e */ /* 0x000fe400000010ff */
[----:B------:R-:W-:-:S02]  /*4a30*/  F2FP.BF16.F32.PACK_AB R185, R191, R188 ;  /* 0x000000bcbfb9723e */ /* 0x000fc400000010ff */
[----:B------:R-:W-:Y:S01]  /*4a40*/  F2FP.BF16.F32.PACK_AB R184, R189, R184 ;  /* 0x000000b8bdb8723e */ /* 0x000fe200000010ff */
[----:B------:R-:W-:Y:S06]  /*4a50*/  BRA `(.L_x_668) ;  /* 0x00000008003c7947 */ /* 0x000fec0003800000 */
.L_x_665:
        /* <DEDUP_REMOVED lines=45> */
.L_x_671:
        /* <DEDUP_REMOVED lines=33> */
.L_x_670:
        /* <DEDUP_REMOVED lines=37> */
.L_x_672:
        /* <DEDUP_REMOVED lines=28> */
.L_x_668:
        /* <DEDUP_REMOVED lines=10> */
.L_x_664:
[----:B------:R-:W-:Y:S05]  /*53f0*/  BSYNC.RECONVERGENT B0 ;  /* 0x0000000000007941 */ /* 0x000fea0003800200 */
.L_x_663:
        /* <DEDUP_REMOVED lines=19> */
[----:B------:R-:W-:Y:S01]  /*5530*/  PRMT R187, R175, 0x7632, R187 ;  /* 0x00007632afbb7816 */ /* 0x000fe200000000bb */
[----:B------:R-:W-:Y:S01]  /*5540*/  FADD.FTZ R182, R202, -R179 ;  /* 0x800000b3cab67221 */ /* 0x000fe20000010000 */
[----:B------:R-:W-:Y:S01]  /*5550*/  FFMA.FTZ R183, R205, R194, R195 ;  /* 0x000000c2cdb77223 */ /* 0x000fe200000100c3 */
[----:B------:R-:W-:Y:S01]  /*5560*/  FADD.FTZ R190, R215, -R190 ;  /* 0x800000bed7be7221 */ /* 0x000fe20000010000 */
[----:B------:R-:W-:Y:S01]  /*5570*/  SHF.L.U32 R187, R187, 0x10, RZ ;  /* 0x00000010bbbb7819 */ /* 0x000fe200000006ff */
[C---:B-----5:R-:W-:Y:S01]  /*5580*/  FFMA.FTZ R178, R5.reuse, R176, R178 ;  /* 0x000000b005b27223 */ /* 0x060fe200000100b2 */
[----:B------:R-:W-:Y:S01]  /*5590*/  FFMA.FTZ R181, R5, R182, R181 ;  /* 0x000000b605b57223 */ /* 0x000fe200000100b5 */
[----:B------:R-:W-:Y:S01]  /*55a0*/  PRMT R179, R173, 0x7632, R179 ;  /* 0x00007632adb37816 */ /* 0x000fe200000000b3 */
[-CC-:B------:R-:W-:Y:S01]  /*55b0*/  FFMA.FTZ R180, R208, R194.reuse, R195.reuse ;  /* 0x000000c2d0b47223 */ /* 0x180fe200000100c3 */
[-CC-:B------:R-:W-:Y:S01]  /*55c0*/  FFMA.FTZ R184, R210, R194.reuse, R195.reuse ;  /* 0x000000c2d2b87223 */ /* 0x180fe200000100c3 */
[-CC-:B------:R-:W-:Y:S01]  /*55d0*/  FFMA.FTZ R188, R212, R194.reuse, R195.reuse ;  /* 0x000000c2d4bc7223 */ /* 0x180fe200000100c3 */
[----:B------:R-:W-:Y:S01]  /*55e0*/  PRMT R176, R172, 0x7632, R176 ;  /* 0x00007632acb07816 */ /* 0x000fe200000000b0 */
[----:B------:R-:W-:Y:S01]  /*55f0*/  FFMA.FTZ R195, R207, R194, R195 ;  /* 0x000000c2cfc37223 */ /* 0x000fe200000100c3 */
[----:B------:R-:W-:Y:S01]  /*5600*/  PRMT R182, R174, 0x7632, R182 ;  /* 0x00007632aeb67816 */ /* 0x000fe200000000b6 */
        /* <DEDUP_REMOVED lines=29> */
.L_x_677:
[-CC-:B0--3--:R-:W-:Y:S01]  /*57e0*/  FFMA.FTZ R181, R201, R194.reuse, R195.reuse ;  /* 0x000000c2c9b57223 */ /* 0x189fe200000100c3 */
        /* <DEDUP_REMOVED lines=44> */
.L_x_676:
[----:B0--3--:R-:W0:Y:S02]  /*5ab0*/  LDC.64 R184, c[0x0][0x470] ;  /* 0x00011c00ffb87b82 */ /* 0x009e240000000a00 */
        /* <DEDUP_REMOVED lines=48> */
.L_x_679:
[----:B------:R-:W-:Y:S01]  /*5dc0*/  PRMT R184, R175, 0x7632, R184 ;  /* 0x00007632afb87816 */ /* 0x000fe200000000b8 */
[-CC-:B------:R-:W-:Y:S01]  /*5dd0*/  FFMA.FTZ R187, R205, R194.reuse, R195.reuse ;  /* 0x000000c2cdbb7223 */ /* 0x180fe200000100c3 */
[-CC-:B------:R-:W-:Y:S01]  /*5de0*/  FFMA.FTZ R190, R214, R194.reuse, R195.reuse ;  /* 0x000000c2d6be7223 */ /* 0x180fe200000100c3 */
[----:B------:R-:W-:Y:S01]  /*5df0*/  PRMT R186, R174, 0x7632, R186 ;  /* 0x00007632aeba7816 */ /* 0x000fe200000000ba */
        /* <DEDUP_REMOVED lines=8> */
[----:B------:R-:W-:Y:S01]  /*5e80*/  FADD.FTZ R196, R215, -R190 ;  /* 0x800000bed7c47221 */ /* 0x000fe20000010000 */
[----:B------:R-:W-:Y:S01]  /*5e90*/  SHF.L.U32 R187, R186, 0x10, RZ ;  /* 0x00000010babb7819 */ /* 0x000fe200000006ff */
[----:B------:R-:W-:Y:S01]  /*5ea0*/  FFMA.FTZ R194, R208, R194, R195 ;  /* 0x000000c2d0c27223 */ /* 0x000fe200000100c3 */
[----:B------:R-:W-:Y:S01]  /*5eb0*/  FADD.FTZ R188, R213, -R188 ;  /* 0x800000bcd5bc7221 */ /* 0x000fe20000010000 */
[----:B------:R-:W-:Y:S01]  /*5ec0*/  SHF.L.U32 R195, R175, 0x10, RZ ;  /* 0x00000010afc37819 */ /* 0x000fe200000006ff */
[----:B-----5:R-:W-:Y:S01]  /*5ed0*/  FFMA.FTZ R191, R5, R184, R191 ;  /* 0x000000b805bf7223 */ /* 0x020fe200000100bf */
[----:B------:R-:W-:Y:S01]  /*5ee0*/  FADD.FTZ R190, R206, -R193 ;  /* 0x800000c1cebe7221 */ /* 0x000fe20000010000 */
[----:B------:R-:W-:Y:S01]  /*5ef0*/  PRMT R184, R173, 0x7632, R184 ;  /* 0x00007632adb87816 */ /* 0x000fe200000000b8 */
[C---:B------:R-:W-:Y:S01]  /*5f00*/  FFMA.FTZ R198, R5.reuse, R196, R198 ;  /* 0x000000c405c67223 */ /* 0x040fe200000100c6 */
[C---:B------:R-:W-:Y:S01]  /*5f10*/  FFMA.FTZ R196, R5.reuse, R188, R187 ;  /* 0x000000bc05c47223 */ /* 0x040fe200000100bb */
        /* <DEDUP_REMOVED lines=13> */
[----:B------:R-:W-:Y:S01]  /*5ff0*/  F2FP.BF16.F32.PACK_AB R187, R198, R195 ;  /* 0x000000c3c6bb723e */ /* 0x000fe200000010ff */
[----:B------:R-:W-:Y:S01]  /*6000*/  FFMA.FTZ R5, R5, R194, R185 ;  /* 0x000000c205057223 */ /* 0x000fe200000100b9 */
[----:B------:R-:W-:-:S02]  /*6010*/  F2FP.BF16.F32.PACK_AB R186, R196, R191 ;  /* 0x000000bfc4ba723e */ /* 0x000fc400000010ff */
[----:B------:R-:W-:Y:S02]  /*6020*/  F2FP.BF16.F32.PACK_AB R185, R189, R188 ;  /* 0x000000bcbdb9723e */ /* 0x000fe400000010ff */
[----:B------:R-:W-:Y:S01]  /*6030*/  F2FP.BF16.F32.PACK_AB R184, R5, R184 ;  /* 0x000000b805b8723e */ /* 0x000fe200000010ff */
[----:B------:R-:W-:Y:S06]  /*6040*/  BRA `(.L_x_678) ;  /* 0x00000008003c7947 */ /* 0x000fec0003800000 */
.L_x_675:
        /* <DEDUP_REMOVED lines=45> */
.L_x_681:
        /* <DEDUP_REMOVED lines=33> */
.L_x_680:
        /* <DEDUP_REMOVED lines=37> */
.L_x_682:
        /* <DEDUP_REMOVED lines=28> */
.L_x_678:
        /* <DEDUP_REMOVED lines=9> */
.L_x_674:
[----:B------:R-:W-:Y:S05]  /*69d0*/  BSYNC.RECONVERGENT B0 ;  /* 0x0000000000007941 */ /* 0x000fea0003800200 */
.L_x_673:
[----:B------:R-:W-:Y:S01]  /*69e0*/  UPLOP3.LUT UP1, UPT, UPT, UPT, UP1, 0x40, 0x4 ;  /* 0x000000000004789c */ /* 0x000fe20003f2e810 */
[----:B------:R-:W-:Y:S10]  /*69f0*/  @!P2 BRA `(.L_x_683) ;  /* 0xffffff9c00d0a947 */ /* 0x000ff4000383ffff */
.L_x_644:
[----:B------:R-:W1:Y:S01]  /*6a00*/  S2UR UR4, SR_CTAID.X ;  /* 0x00000000000479c3 */ /* 0x000e620000002500 */
[----:B------:R-:W-:Y:S01]  /*6a10*/  BSSY.RECONVERGENT B0, `(.L_x_684) ;  /* 0x0000015000007945 */ /* 0x000fe20003800200 */
[----:B-1----:R-:W-:-:S05]  /*6a20*/  IMAD R3, R0, UR4, RZ ;  /* 0x0000000400037c24 */ /* 0x002fca000f8e02ff */
[----:B------:R-:W-:Y:S01]  /*6a30*/  LEA.HI R11, R3, R234, RZ, 0x1d ;  /* 0x000000ea030b7211 */ /* 0x000fe200078fe8ff */
[----:B------:R-:W-:Y:S06]  /*6a40*/  @!P6 BRA `(.L_x_685) ;  /* 0x000000000044e947 */ /* 0x000fec0003800000 */
[----:B------:R-:W1:Y:S08]  /*6a50*/  LDC.64 R2, c[0x0][0x440] ;  /* 0x00011000ff027b82 */ /* 0x000e700000000a00 */
[----:B-----5:R-:W2:Y:S08]  /*6a60*/  LDC.64 R4, c[0x0][0x448] ;  /* 0x00011200ff047b82 */ /* 0x020eb00000000a00 */
        /* <DEDUP_REMOVED lines=15> */
.L_x_685:
[----:B------:R-:W-:Y:S05]  /*6b60*/  BSYNC.RECONVERGENT B0 ;  /* 0x0000000000007941 */ /* 0x000fea0003800200 */
.L_x_684:
[----:B------:R-:W-:Y:S04]  /*6b70*/  BSSY.RECONVERGENT B0, `(.L_x_686) ;  /* 0x0000013000007945 */ /* 0x000fe80003800200 */
[----:B------:R-:W-:Y:S05]  /*6b80*/  @!P5 BRA `(.L_x_687) ;  /* 0x000000000044d947 */ /* 0x000fea0003800000 */
[----:B-1----:R-:W1:Y:S08]  /*6b90*/  LDC.64 R2, c[0x0][0x440] ;  /* 0x00011000ff027b82 */ /* 0x002e700000000a00 */
        /* <DEDUP_REMOVED lines=16> */
.L_x_687:
[----:B------:R-:W-:Y:S05]  /*6ca0*/  BSYNC.RECONVERGENT B0 ;  /* 0x0000000000007941 */ /* 0x000fea0003800200 */
.L_x_686:
[----:B------:R-:W-:Y:S05]  /*6cb0*/  @!P4 EXIT ;  /* 0x000000000000c94d */ /* 0x000fea0003800000 */
[----:B-1----:R-:W1:Y:S08]  /*6cc0*/  LDC.64 R2, c[0x0][0x440] ;  /* 0x00011000ff027b82 */ /* 0x002e700000000a00 */
[----:B-----5:R-:W2:Y:S08]  /*6cd0*/  LDC.64 R4, c[0x0][0x448] ;  /* 0x00011200ff047b82 */ /* 0x020eb00000000a00 */
        /* <DEDUP_REMOVED lines=15> */
.L_x_688:
        /* <DEDUP_REMOVED lines=11> */
.L_x_3796:


//--------------------- .text._ZN10layer_norm31ln_parallel_residual_bwd_kernelINS_13Kernel_traitsIf13__nv_bfloat16S2_S2_fjLj6144ELj1ELj1ELj8ELj16ENS_18Kernel_traits_baseILj6144EfS2_S2_S2_fjLj256EEEEELb0ELb0ELb1EEEvNS_9BwdParamsE --------------------------
	.section	.text._ZN10layer_norm31ln_parallel_residual_bwd_kernelINS_13Kernel_traitsIf13__nv_bfloat16S2_S2_fjLj6144ELj1ELj1ELj8ELj16ENS_18Kernel_traits_baseILj6144EfS2_S2_S2_fjLj256EEEEELb0ELb0ELb1EEEvNS_9BwdParamsE,"ax",@progbits
	.align	128
        .global         _ZN10layer_norm31ln_parallel_residual_bwd_kernelINS_13Kernel_traitsIf13__nv_bfloat16S2_S2_fjLj6144ELj1ELj1ELj8ELj16ENS_18Kernel_traits_baseILj6144EfS2_S2_S2_fjLj256EEEEELb0ELb0ELb1EEEvNS_9BwdParamsE
        .type           _ZN10layer_norm31ln_parallel_residual_bwd_kernelINS_13Kernel_traitsIf13__nv_bfloat16S2_S2_fjLj6144ELj1ELj1ELj8ELj16ENS_18Kernel_traits_baseILj6144EfS2_S2_S2_fjLj256EEEEELb0ELb0ELb1EEEvNS_9BwdParamsE,@function
        .size           _ZN10layer_norm31ln_parallel_residual_bwd_kernelINS_13Kernel_traitsIf13__nv_bfloat16S2_S2_fjLj6144ELj1ELj1ELj8ELj16ENS_18Kernel_traits_baseILj6144EfS2_S2_S2_fjLj256EEEEELb0ELb0ELb1EEEvNS_9BwdParamsE,(.L_x_3797 - _ZN10layer_norm31ln_parallel_residual_bwd_kernelINS_13Kernel_traitsIf13__nv_bfloat16S2_S2_fjLj6144ELj1ELj1ELj8ELj16ENS_18Kernel_traits_baseILj6144EfS2_S2_S2_fjLj256EEEEELb0ELb0ELb1EEEvNS_9BwdParamsE)
        .other          _ZN10layer_norm31ln_parallel_residual_bwd_kernelINS_13Kernel_traitsIf13__nv_bfloat16S2_S2_fjLj6144ELj1ELj1ELj8ELj16ENS_18Kernel_traits_baseILj6144EfS2_S2_S2_fjLj256EEEEELb0ELb0ELb1EEEvNS_9BwdParamsE,@"STO_CUDA_ENTRY STV_DEFAULT"
_ZN10layer_norm31ln_parallel_residual_bwd_kernelINS_13Kernel_traitsIf13__nv_bfloat16S2_S2_fjLj6144ELj1ELj1ELj8ELj16ENS_18Kernel_traits_baseILj6144EfS2_S2_S2_fjLj256EEEEELb0ELb0ELb1EEEvNS_9BwdParamsE:
.text._ZN10layer_norm31ln_parallel_residual_bwd_kernelINS_13Kernel_traitsIf13__nv_bfloat16S2_S2_fjLj6144ELj1ELj1ELj8ELj16ENS_18Kernel_traits_baseILj6144EfS2_S2_S2_fjLj256EEEEELb0ELb0ELb1EEEvNS_9BwdParamsE:
        /* <DEDUP_REMOVED lines=77> */
[----:B0-----:R-:W5:Y:S01]  /*04d0*/  LDG.E.128 R40, desc[UR12][R2.64] ;  /* 0x0000000c02287981 */ /* 0x001f62000c1e1d00 */
[----:B------:R-:W-:-:S02]  /*04e0*/  CS2R R198, SRZ ;  /* 0x0000000000c67805 */ /* 0x000fc4000001ff00 */
[----:B------:R-:W-:Y:S01]  /*04f0*/  CS2R R36, SRZ ;  /* 0x0000000000247805 */ /* 0x000fe2000001ff00 */
[----:B--2---:R-:W-:Y:S01]  /*0500*/  IMAD.WIDE.U32 R4, R124, 0x20, R4 ;  /* 0x000000207c047825 */ /* 0x004fe200078e0004 */
[----:B------:R-:W5:Y:S01]  /*0510*/  LDG.E.128 R44, desc[UR12][R2.64+0x10] ;  /* 0x0000100c022c7981 */ /* 0x000f62000c1e1d00 */
[----:B------:R-:W-:Y:S02]  /*0520*/  CS2R R34, SRZ ;  /* 0x0000000000227805 */ /* 0x000fe4000001ff00 */
[----:B------:R-:W-:Y:S02]  /*0530*/  CS2R R32, SRZ ;  /* 0x0000000000207805 */ /* 0x000fe4000001ff00 */
[----:B------:R-:W-:Y:S01]  /*0540*/  CS2R R30, SRZ ;  /* 0x00000000001e7805 */ /* 0x000fe2000001ff00 */
[----:B------:R-:W5:Y:S01]  /*0550*/  LDG.E.128 R48, desc[UR12][R2.64+0x2000] ;  /* 0x0020000c02307981 */ /* 0x000f62000c1e1d00 */
[----:B------:R-:W-:Y:S02]  /*0560*/  CS2R R28, SRZ ;  /* 0x00000000001c7805 */ /* 0x000fe4000001ff00 */
[----:B------:R-:W-:-:S02]  /*0570*/  CS2R R26, SRZ ;  /* 0x00000000001a7805 */ /* 0x000fc4000001ff00 */
[----:B------:R-:W-:Y:S01]  /*0580*/  CS2R R24, SRZ ;  /* 0x0000000000187805 */ /* 0x000fe2000001ff00 */
        /* <DEDUP_REMOVED lines=8> */
[----:B------:R0:W5:Y:S01]  /*0610*/  LDG.E.128 R60, desc[UR12][R2.64+0x4010] ;  /* 0x0040100c023c7981 */ /* 0x000162000c1e1d00 */
        /* <DEDUP_REMOVED lines=18> */
[----:B0-----:R-:W-:Y:S01]  /*0740*/  CS2R R2, SRZ ;  /* 0x0000000000027805 */ /* 0x001fe2000001ff00 */
[----:B------:R-:W5:Y:S01]  /*0750*/  LDG.E.128 R80, desc[UR12][R4.64+0x4000] ;  /* 0x0040000c04507981 */ /* 0x000f62000c1e1d00 */
[----:B------:R-:W-:Y:S01]  /*0760*/  MOV R203, RZ ;  /* 0x000000ff00cb7202 */ /* 0x000fe20000000f00 */
[----:B------:R-:W-:Y:S02]  /*0770*/  UPLOP3.LUT UP1, UPT, UPT, UPT, UPT, 0x40, 0x4 ;  /* 0x000000000004789c */ /* 0x000fe40003f2e870 */
[----:B------:R0:W5:Y:S01]  /*0780*/  LDG.E.128 R84, desc[UR12][R4.64+0x4010] ;  /* 0x0040100c04547981 */ /* 0x000162000c1e1d00 */
[----:B------:R-:W1:Y:S01]  /*0790*/  LDCU UR16, c[0x0][0x388] ;  /* 0x00007100ff1077ac */ /* 0x000e620008000800 */
[----:B------:R-:W2:Y:S01]  /*07a0*/  LDCU.U8 UR11, c[0x0][0x410] ;  /* 0x00008200ff0b77ac */ /* 0x000ea20008000000 */
[----:B------:R-:W3:Y:S01]  /*07b0*/  LDCU UR17, c[0x0][0x400] ;  /* 0x00008000ff1177ac */ /* 0x000ee20008000800 */
[----:B0-----:R-:W-:Y:S01]  /*07c0*/  CS2R R4, SRZ ;  /* 0x0000000000047805 */ /* 0x001fe2000001ff00 */
[----:B------:R-:W0:Y:S01]  /*07d0*/  LDCU.64 UR6, c[0x0][0x470] ;  /* 0x00008e00ff0677ac */ /* 0x000e220008000a00 */
[----:B------:R-:W4:Y:S01]  /*07e0*/  LDCU.64 UR8, c[0x0][0x478] ;  /* 0x00008f00ff0877ac */ /* 0x000f220008000a00 */
[----:B------:R-:W0:Y:S04]  /*07f0*/  LDCU.64 UR14, c[0x0][0x438] ;  /* 0x00008700ff0e77ac */ /* 0x000e280008000a00 */
.L_x_716:
[----:B-1----:R-:W-:Y:S01]  /*0800*/  IMAD R0, R202, UR16, RZ ;  /* 0x00000010ca007c24 */ /* 0x002fe2000f8e02ff */
[----:B------:R-:W1:Y:S04]  /*0810*/  LDC.64 R120, c[0x0][0x3a8] ;  /* 0x0000ea00ff787b82 */ /* 0x000e680000000a00 */
[----:B0-----:R-:W-:-:S04]  /*0820*/  SHF.R.S32.HI R109, RZ, 0x1f, R0 ;  /* 0x0000001fff6d7819 */ /* 0x001fc80000011400 */
[----:B------:R-:W2:Y:S01]  /*0830*/  LDC.64 R110, c[0x0][0x3c0] ;  /* 0x0000f000ff6e7b82 */ /* 0x000ea20000000a00 */
[----:B------:R-:W-:-:S04]  /*0840*/  LEA.HI R109, R109, R0, RZ, 0x3 ;  /* 0x000000006d6d7211 */ /* 0x000fc800078f18ff */
[----:B------:R-:W-:-:S03]  /*0850*/  LEA.HI.SX32 R206, R109, R124, 0x1d ;  /* 0x0000007c6dce7211 */ /* 0x000fc600078feaff */
[----:B------:R-:W3:Y:S08]  /*0860*/  LDC.64 R128, c[0x0][0x430] ;  /* 0x00010c00ff807b82 */ /* 0x000ef00000000a00 */
[----:B------:R-:W4:Y:S01]  /*0870*/  LDC.64 R126, c[0x0][0x428] ;  /* 0x00010a00ff7e7b82 */ /* 0x000f220000000a00 */
[----:B-1----:R-:W-:-:S06]  /*0880*/  IMAD.WIDE.U32 R132, R206, 0x10, R120 ;  /* 0x00000010ce847825 */ /* 0x002fcc00078e0078 */
[----:B------:R-:W4:Y:S01]  /*0890*/  LDG.E.128 R132, desc[UR12][R132.64] ;  /* 0x0000000c84847981 */ /* 0x000f22000c1e1d00 */
[----:B------:R-:W1:Y:S01]  /*08a0*/  LDC.64 R108, c[0x0][0x3c8] ;  /* 0x0000f200ff6c7b82 */ /* 0x000e620000000a00 */
[----:B--2---:R-:W-:-:S05]  /*08b0*/  IMAD.WIDE R122, R202, 0x4, R110 ;  /* 0x00000004ca7a7825 */ /* 0x004fca00078e026e */
[----:B------:R-:W2:Y:S01]  /*08c0*/  LDG.E R224, desc[UR12][R122.64] ;  /* 0x0000000c7ae07981 */ /* 0x000ea2000c1e1900 */
[----:B---3--:R-:W-:-:S06]  /*08d0*/  IMAD.WIDE.U32 R140, R206, 0x10, R128 ;  /* 0x00000010ce8c7825 */ /* 0x008fcc00078e0080 */
[----:B------:R-:W3:Y:S01]  /*08e0*/  LDG.E.128 R140, desc[UR12][R140.64] ;  /* 0x0000000c8c8c7981 */ /* 0x000ee2000c1e1d00 */
[----:B----4-:R-:W-:-:S06]  /*08f0*/  IMAD.WIDE.U32 R136, R206, 0x10, R126 ;  /* 0x00000010ce887825 */ /* 0x010fcc00078e007e */
[----:B------:R-:W4:Y:S01]  /*0900*/  LDG.E.128 R136, desc[UR12][R136.64] ;  /* 0x0000000c88887981 */ /* 0x000f22000c1e1d00 */
[----:B-1----:R-:W-:-:S05]  /*0910*/  IMAD.WIDE R124, R202, 0x4, R108 ;  /* 0x00000004ca7c7825 */ /* 0x002fca00078e026c */
[----:B------:R-:W4:Y:S01]  /*0920*/  LDG.E R205, desc[UR12][R124.64] ;  /* 0x0000000c7ccd7981 */ /* 0x000f22000c1e1900 */
[----:B------:R-:W-:-:S05]  /*0930*/  IADD3 R204, PT, PT, R206, 0x100, RZ ;  /* 0x00000100cecc7810 */ /* 0x000fca0007ffe0ff */
[----:B------:R-:W-:-:S04]  /*0940*/  IMAD.WIDE.U32 R108, R204, 0x10, R120 ;  /* 0x00000010cc6c7825 */ /* 0x000fc800078e0078 */
[C---:B------:R-:W-:Y:S02]  /*0950*/  IMAD.WIDE.U32 R116, R204.reuse, 0x10, R128 ;  /* 0x00000010cc747825 */ /* 0x040fe400078e0080 */
[----:B------:R-:W4:Y:S02]  /*0960*/  LDG.E.128 R108, desc[UR12][R108.64] ;  /* 0x0000000c6c6c7981 */ /* 0x000f24000c1e1d00 */
[----:B------:R-:W-:Y:S02]  /*0970*/  IMAD.WIDE.U32 R112, R204, 0x10, R126 ;  /* 0x00000010cc707825 */ /* 0x000fe400078e007e */
[----:B------:R-:W4:Y:S01]  /*0980*/  LDG.E.128 R116, desc[UR12][R116.64] ;  /* 0x0000000c74747981 */ /* 0x000f22000c1e1d00 */
[----:B------:R-:W-:-:S03]  /*0990*/  IADD3 R201, PT, PT, R206, 0x200, RZ ;  /* 0x00000200cec97810 */ /* 0x000fc60007ffe0ff */
[----:B------:R-:W4:Y:S02]  /*09a0*/  LDG.E.128 R112, desc[UR12][R112.64] ;  /* 0x0000000c70707981 */ /* 0x000f24000c1e1d00 */
[----:B------:R-:W-:-:S06]  /*09b0*/  IMAD.WIDE.U32 R120, R201, 0x10, R120 ;  /* 0x00000010c9787825 */ /* 0x000fcc00078e0078 */
[----:B------:R-:W4:Y:S01]  /*09c0*/  LDG.E.128 R120, desc[UR12][R120.64] ;  /* 0x0000000c78787981 */ /* 0x000f22000c1e1d00 */
[----:B------:R-:W-:-:S06]  /*09d0*/  IMAD.WIDE.U32 R126, R201, 0x10, R126 ;  /* 0x00000010c97e7825 */ /* 0x000fcc00078e007e */
[----:B------:R-:W4:Y:S01]  /*09e0*/  LDG.E.128 R124, desc[UR12][R126.64] ;  /* 0x0000000c7e7c7981 */ /* 0x000f22000c1e1d00 */
[----:B------:R-:W-:-:S06]  /*09f0*/  IMAD.WIDE.U32 R128, R201, 0x10, R128 ;  /* 0x00000010c9807825 */ /* 0x000fcc00078e0080 */
[----:B------:R-:W4:Y:S01]  /*0a00*/  LDG.E.128 R128, desc[UR12][R128.64] ;  /* 0x0000000c80807981 */ /* 0x000f22000c1e1d00 */
[----:B------:R-:W-:Y:S02]  /*0a10*/  ISETP.NE.AND P0, PT, RZ, UR11, PT ;  /* 0x0000000bff007c0c */ /* 0x000fe4000bf05270 */
[----:B0-----:R-:W-:-:S04]  /*0a20*/  ISETP.NE.U32.AND P1, PT, RZ, UR14, PT ;  /* 0x0000000eff007c0c */ /* 0x001fc8000bf25070 */
[----:B------:R-:W-:-:S13]  /*0a30*/  ISETP.NE.AND.EX P1, PT, RZ, UR15, PT, P1 ;  /* 0x0000000fff007c0c */ /* 0x000fda000bf25310 */
[----:B------:R-:W0:Y:S02]  /*0a40*/  @P1 LDC.64 R238, c[0x0][0x438] ;  /* 0x00010e00ffee1b82 */ /* 0x000e240000000a00 */
[----:B0-----:R-:W-:-:S05]  /*0a50*/  @P1 IMAD.WIDE.U32 R238, R206, 0x10, R238 ;  /* 0x00000010ceee1825 */ /* 0x001fca00078e00ee */
[----:B-----5:R-:W5:Y:S01]  /*0a60*/  @P1 LDG.E.128 R100, desc[UR12][R238.64] ;  /* 0x0000000cee641981 */ /* 0x020f62000c1e1d00 */
[----:B------:R-:W-:Y:S02]  /*0a70*/  SHF.L.U32 R207, R132, 0x10, RZ ;  /* 0x0000001084cf7819 */ /* 0x000fe400000006ff */
[----:B--2---:R-:W-:-:S05]  /*0a80*/  FSEL R224, R224, RZ, !P0 ;  /* 0x000000ffe0e07208 */ /* 0x004fca0004000000 */
[----:B------:R-:W-:Y:S01]  /*0a90*/  FADD.FTZ R0, -R224, R207 ;  /* 0x000000cfe0007221 */ /* 0x000fe20000010100 */
[----:B---3--:R-:W-:Y:S02]  /*0aa0*/  SHF.L.U32 R215, R140, 0x10, RZ ;  /* 0x000000108cd77819 */ /* 0x008fe400000006ff */
[----:B------:R-:W-:-:S03]  /*0ab0*/  PRMT R212, R132, 0x7632, R212 ;  /* 0x0000763284d47816 */ /* 0x000fc600000000d4 */
[----:B------:R-:W-:Y:S01]  /*0ac0*/  FMUL.FTZ R207, R64, R215 ;  /* 0x000000d740cf7220 */ /* 0x000fe20000410000 */
[----:B----4-:R-:W-:Y:S02]  /*0ad0*/  SHF.L.U32 R213, R136, 0x10, RZ ;  /* 0x0000001088d57819 */ /* 0x010fe400000006ff */
[C---:B------:R-:W-:Y:S02]  /*0ae0*/  PRMT R216, R137.reuse, 0x7632, R216 ;  /* 0x0000763289d87816 */ /* 0x040fe400000000d8 */
[----:B------:R-:W-:Y:S01]  /*0af0*/  SHF.L.U32 R219, R137, 0x10, RZ ;  /* 0x0000001089db7819 */ /* 0x000fe200000006ff */
[----:B------:R-:W-:Y:S01]  /*0b00*/  FMUL.FTZ R0, R205, R0 ;  /* 0x00000000cd007220 */ /* 0x000fe20000410000 */
[----:B------:R-:W-:Y:S01]  /*0b10*/  PRMT R137, R140, 0x7632, R137 ;  /* 0x000076328c897816 */ /* 0x000fe20000000089 */
[----:B------:R-:W-:Y:S01]  /*0b20*/  FADD.FTZ R200, R213, R200 ;  /* 0x000000c8d5c87221 */ /* 0x000fe20000010000 */
[C---:B------:R-:W-:Y:S01]  /*0b30*/  PRMT R214, R133.reuse, 0x7632, R214 ;  /* 0x0000763285d67816 */ /* 0x040fe200000000d6 */
[-C--:B------:R-:W-:Y:S01]  /*0b40*/  FFMA.FTZ R203, R0, R213.reuse, R203 ;  /* 0x000000d500cb7223 */ /* 0x080fe200000100cb */
[----:B------:R-:W-:Y:S01]  /*0b50*/  SHF.L.U32 R217, R133, 0x10, RZ ;  /* 0x0000001085d97819 */ /* 0x000fe200000006ff */
[----:B------:R-:W-:Y:S01]  /*0b60*/  FFMA.FTZ R207, R40, R213, R207 ;  /* 0x000000d528cf7223 */ /* 0x000fe200000100cf */
[----:B------:R-:W-:-:S02]  /*0b70*/  PRMT R133, R135, 0x7632, R133 ;  /* 0x0000763287857816 */ /* 0x000fc40000000085 */
[----:B------:R-:W-:Y:S02]  /*0b80*/  SHF.L.U32 R229, R135, 0x10, RZ ;  /* 0x0000001087e57819 */ /* 0x000fe400000006ff */
[----:B------:R-:W-:Y:S02]  /*0b90*/  SHF.L.U32 R213, R212, 0x10, RZ ;  /* 0x00000010d4d57819 */ /* 0x000fe400000006ff */
[----:B------:R-:W-:Y:S02]  /*0ba0*/  PRMT R135, R136, 0x7632, R135 ;  /* 0x0000763288877816 */ /* 0x000fe40000000087 */
[----:B------:R-:W-:Y:S01]  /*0bb0*/  SHF.L.U32 R212, R137, 0x10, RZ ;  /* 0x0000001089d47819 */ /* 0x000fe200000006ff */
[----:B------:R-:W-:Y:S01]  /*0bc0*/  FADD.FTZ R140, -R224, R213 ;  /* 0x000000d5e08c7221 */ /* 0x000fe20000010100 */
[C---:B------:R-:W-:Y:S02]  /*0bd0*/  PRMT R136, R138.reuse, 0x7632, R136 ;  /* 0x000076328a887816 */ /* 0x040fe40000000088 */
[----:B------:R-:W-:Y:S01]  /*0be0*/  SHF.L.U32 R225, R138, 0x10, RZ ;  /* 0x000000108ae17819 */ /* 0x000fe200000006ff */
[----:B------:R-:W-:Y:S01]  /*0bf0*/  FMUL.FTZ R138, R65, R212 ;  /* 0x000000d4418a7220 */ /* 0x000fe20000410000 */
[----:B------:R-:W-:-:S02]  /*0c00*/  SHF.L.U32 R135, R135, 0x10, RZ ;  /* 0x0000001087877819 */ /* 0x000fc400000006ff */
[----:B------:R-:W-:Y:S02]  /*0c10*/  SHF.L.U32 R213, R214, 0x10, RZ ;  /* 0x00000010d6d57819 */ /* 0x000fe400000006ff */
[----:B------:R-:W-:Y:S01]  /*0c20*/  PRMT R132, R134, 0x7632, R132 ;  /* 0x0000763286847816 */ /* 0x000fe20000000084 */
[----:B------:R-:W-:Y:S01]  /*0c30*/  FFMA.FTZ R137, R41, R135, R138 ;  /* 0x0000008729897223 */ /* 0x000fe2000001008a */
[----:B------:R-:W-:Y:S01]  /*0c40*/  PRMT R218, R141, 0x7632, R218 ;  /* 0x000076328dda7816 */ /* 0x000fe200000000da */
[----:B------:R-:W-:Y:S01]  /*0c50*/  FADD.FTZ R138, -R224, R213 ;  /* 0x000000d5e08a7221 */ /* 0x000fe20000010100 */
[----:B------:R-:W-:Y:S02]  /*0c60*/  SHF.L.U32 R213, R132, 0x10, RZ ;  /* 0x0000001084d57819 */ /* 0x000fe400000006ff */
[----:B------:R-:W-:Y:S02]  /*0c70*/  PRMT R220, R142, 0x7632, R220 ;  /* 0x000076328edc7816 */ /* 0x000fe400000000dc */
[----:B------:R-:W-:-:S02]  /*0c80*/  SHF.L.U32 R223, R134, 0x10, RZ ;  /* 0x0000001086df7819 */ /* 0x000fc400000006ff */
[----:B------:R-:W-:Y:S02]  /*0c90*/  SHF.L.U32 R218, R218, 0x10, RZ ;  /* 0x00000010dada7819 */ /* 0x000fe400000006ff */
[----:B------:R-:W-:Y:S01]  /*0ca0*/  SHF.L.U32 R227, R142, 0x10, RZ ;  /* 0x000000108ee37819 */ /* 0x000fe200000006ff */
[C---:B------:R-:W-:Y:S01]  /*0cb0*/  FADD.FTZ R142, -R224.reuse, R229 ;  /* 0x000000e5e08e7221 */ /* 0x040fe20000010100 */
[----:B------:R-:W-:Y:S01]  /*0cc0*/  SHF.L.U32 R209, R143, 0x10, RZ ;  /* 0x000000108fd17819 */ /* 0x000fe200000006ff */
[----:B------:R-:W-:Y:S01]  /*0cd0*/  FADD.FTZ R132, -R224, R213 ;  /* 0x000000d5e0847221 */ /* 0x000fe20000010100 */
[----:B------:R-:W-:Y:S01]  /*0ce0*/  SHF.L.U32 R220, R220, 0x10, RZ ;  /* 0x00000010dcdc7819 */ /* 0x000fe200000006ff */
[----:B------:R-:W-:Y:S01]  /*0cf0*/  FMUL.FTZ R140, R205, R140 ;  /* 0x0000008ccd8c7220 */ /* 0x000fe20000410000 */
[----:B------:R-:W-:Y:S01]  /*0d00*/  SHF.L.U32 R216, R216, 0x10, RZ ;  /* 0x00000010d8d87819 */ /* 0x000fe200000006ff */
[C---:B------:R-:W-:Y:S01]  /*0d10*/  FADD.FTZ R208, -R224.reuse, R223 ;  /* 0x000000dfe0d07221 */ /* 0x040fe20000010100 */
[----:B------:R-:W-:Y:S01]  /*0d20*/  PRMT R134, R139, 0x7632, R134 ;  /* 0x000076328b867816 */ /* 0x000fe20000000086 */
[----:B------:R-:W-:Y:S01]  /*0d30*/  FMUL.FTZ R214, R67, R218 ;  /* 0x000000da43d67220 */ /* 0x000fe20000410000 */
[----:B------:R-:W-:Y:S01]  /*0d40*/  SHF.L.U32 R213, R133, 0x10, RZ ;  /* 0x0000001085d57819 */ /* 0x000fe200000006ff */
[----:B------:R-:W-:Y:S01]  /*0d50*/  FMUL.FTZ R142, R205, R142 ;  /* 0x0000008ecd8e7220 */ /* 0x000fe20000410000 */
[----:B------:R-:W-:Y:S01]  /*0d60*/  SHF.L.U32 R139, R139, 0x10, RZ ;  /* 0x000000108b8b7819 */ /* 0x000fe200000006ff */
[----:B------:R-:W-:Y:S01]  /*0d70*/  FADD.FTZ R210, -R224, R217 ;  /* 0x000000d9e0d27221 */ /* 0x000fe20000010100 */
[----:B------:R-:W-:Y:S01]  /*0d80*/  SHF.L.U32 R133, R136, 0x10, RZ ;  /* 0x0000001088857819 */ /* 0x000fe200000006ff */
[----:B------:R-:W-:Y:S01]  /*0d90*/  FMUL.FTZ R136, R205, R132 ;  /* 0x00000084cd887220 */ /* 0x000fe20000410000 */
[----:B------:R-:W-:Y:S01]  /*0da0*/  SHF.L.U32 R221, R141, 0x10, RZ ;  /* 0x000000108ddd7819 */ /* 0x000fe200000006ff */
[----:B------:R-:W-:Y:S01]  /*0db0*/  FMUL.FTZ R217, R70, R209 ;  /* 0x000000d146d97220 */ /* 0x000fe20000410000 */
[----:B------:R-:W-:Y:S01]  /*0dc0*/  FADD.FTZ R196, R135, R196 ;  /* 0x000000c487c47221 */ /* 0x000fe20000010000 */
[----:B------:R-:W-:Y:S01]  /*0dd0*/  FFMA.FTZ R197, R140, R135, R197 ;  /* 0x000000878cc57223 */ /* 0x000fe200000100c5 */
[----:B------:R-:W-:Y:S01]  /*0de0*/  FMUL.FTZ R132, R69, R220 ;  /* 0x000000dc45847220 */ /* 0x000fe20000410000 */
[----:B------:R-:W-:Y:S01]  /*0df0*/  PRMT R211, R143, 0x7632, R211 ;  /* 0x000076328fd37816 */ /* 0x000fe200000000d3 */
[----:B------:R-:W-:Y:S01]  /*0e00*/  FMUL.FTZ R208, R205, R208 ;  /* 0x000000d0cdd07220 */ /* 0x000fe20000410000 */
[----:B------:R-:W-:Y:S01]  /*0e10*/  FMUL.FTZ R141, R68, R227 ;  /* 0x000000e3448d7220 */ /* 0x000fe20000410000 */
[----:B------:R-:W-:Y:S01]  /*0e20*/  FFMA.FTZ R135, R43, R216, R214 ;  /* 0x000000d82b877223 */ /* 0x000fe200000100d6 */
[----:B------:R-:W-:Y:S01]  /*0e30*/  FADD.FTZ R214, -R224, R213 ;  /* 0x000000d5e0d67221 */ /* 0x000fe20000010100 */
[----:B------:R-:W-:Y:S01]  /*0e40*/  FADD.FTZ R174, R209, R174 ;  /* 0x000000aed1ae7221 */ /* 0x000fe20000010000 */
[C---:B------:R-:W-:Y:S01]  /*0e50*/  FFMA.FTZ R175, R142.reuse, R209, R175 ;  /* 0x000000d18eaf7223 */ /* 0x040fe200000100af */
[----:B------:R-:W-:Y:S01]  /*0e60*/  FADD.FTZ R176, R139, R176 ;  /* 0x000000b08bb07221 */ /* 0x000fe20000010000 */
[----:B------:R-:W-:Y:S01]  /*0e70*/  FFMA.FTZ R177, R142, R139, R177 ;  /* 0x0000008b8eb17223 */ /* 0x000fe200000100b1 */
[----:B------:R-:W-:Y:S01]  /*0e80*/  FMUL.FTZ R138, R205, R138 ;  /* 0x0000008acd8a7220 */ /* 0x000fe20000410000 */
[----:B------:R-:W-:Y:S01]  /*0e90*/  FADD.FTZ R180, R133, R180 ;  /* 0x000000b485b47221 */ /* 0x000fe20000010000 */
[----:B------:R-:W-:Y:S01]  /*0ea0*/  FFMA.FTZ R181, R136, R133, R181 ;  /* 0x0000008588b57223 */ /* 0x000fe200000100b5 */
[----:B------:R-:W-:Y:S01]  /*0eb0*/  SHF.L.U32 R209, R108, 0x10, RZ ;  /* 0x000000106cd17819 */ /* 0x000fe200000006ff */
[----:B------:R-:W-:Y:S01]  /*0ec0*/  FFMA.FTZ R139, R46, R139, R217 ;  /* 0x0000008b2e8b7223 */ /* 0x000fe200000100d9 */
[----:B------:R-:W-:Y:S01]  /*0ed0*/  FFMA.FTZ R133, R45, R133, R132 ;  /* 0x000000852d857223 */ /* 0x000fe20000010084 */
[----:B------:R-:W-:Y:S01]  /*0ee0*/  FADD.FTZ R184, R225, R184 ;  /* 0x000000b8e1b87221 */ /* 0x000fe20000010000 */
[-C--:B------:R-:W-:Y:S01]  /*0ef0*/  FFMA.FTZ R185, R208, R225.reuse, R185 ;  /* 0x000000e1d0b97223 */ /* 0x080fe200000100b9 */
[----:B------:R-:W-:Y:S01]  /*0f00*/  FFMA.FTZ R141, R44, R225, R141 ;  /* 0x000000e12c8d7223 */ /* 0x000fe2000001008d */
[----:B------:R-:W-:Y:S01]  /*0f10*/  SHF.L.U32 R211, R211, 0x10, RZ ;  /* 0x00000010d3d37819 */ /* 0x000fe200000006ff */
[----:B------:R-:W-:Y:S01]  /*0f20*/  FADD.FTZ R194, R212, R194 ;  /* 0x000000c2d4c27221 */ /* 0x000fe20000010000 */
[----:B------:R-:W-:Y:S01]  /*0f30*/  SHF.L.U32 R132, R134, 0x10, RZ ;  /* 0x0000001086847819 */ /* 0x000fe200000006ff */
[----:B------:R-:W-:Y:S01]  /*0f40*/  FMUL.FTZ R134, R205, R214 ;  /* 0x000000d6cd867220 */ /* 0x000fe20000410000 */
[----:B------:R-:W-:-:S02]  /*0f50*/  PRMT R217, R109, 0x7632, R217 ;  /* 0x000076326dd97816 */ /* 0x000fc400000000d9 */
[----:B------:R-:W-:Y:S01]  /*0f60*/  PRMT R246, R117, 0x7632, R246 ;  /* 0x0000763275f67816 */ /* 0x000fe200000000f6 */
[----:B------:R-:W-:Y:S01]  /*0f70*/  FADD.FTZ R198, R215, R198 ;  /* 0x000000c6d7c67221 */ /* 0x000fe20000010000 */
[----:B------:R-:W-:Y:S01]  /*0f80*/  SHF.L.U32 R213, R109, 0x10, RZ ;  /* 0x000000106dd57819 */ /* 0x000fe200000006ff */
[----:B------:R-:W-:Y:S01]  /*0f90*/  FMUL.FTZ R210, R205, R210 ;  /* 0x000000d2cdd27220 */ /* 0x000fe20000410000 */
[C---:B------:R-:W-:Y:S01]  /*0fa0*/  PRMT R109, R111.reuse, 0x7632, R109 ;  /* 0x000076326f6d7816 */ /* 0x040fe2000000006d */
[----:B------:R-:W-:Y:S01]  /*0fb0*/  FADD.FTZ R188, R216, R188 ;  /* 0x000000bcd8bc7221 */ /* 0x000fe20000010000 */
[----:B------:R-:W-:Y:S01]  /*0fc0*/  SHF.L.U32 R225, R111, 0x10, RZ ;  /* 0x000000106fe17819 */ /* 0x000fe200000006ff */
[----:B------:R-:W-:Y:S01]  /*0fd0*/  FFMA.FTZ R189, R138, R216, R189 ;  /* 0x000000d88abd7223 */ /* 0x000fe200000100bd */
[----:B------:R-:W-:Y:S01]  /*0fe0*/  SHF.L.U32 R111, R116, 0x10, RZ ;  /* 0x00000010746f7819 */ /* 0x000fe200000006ff */
[----:B------:R-:W-:Y:S01]  /*0ff0*/  FADD.FTZ R216, -R224, R209 ;  /* 0x000000d1e0d87221 */ /* 0x000fe20000010100 */
[-C--:B------:R-:W-:Y:S01]  /*1000*/  FMUL.FTZ R214, R71, R211.reuse ;  /* 0x000000d347d67220 */ /* 0x080fe20000410000 */
[----:B------:R-:W-:Y:S01]  /*1010*/  FADD.FTZ R170, R211, R170 ;  /* 0x000000aad3aa7221 */ /* 0x000fe20000010000 */
[----:B------:R-:W-:Y:S01]  /*1020*/  FFMA.FTZ R171, R134, R211, R171 ;  /* 0x000000d386ab7223 */ /* 0x000fe200000100ab */
[-C--:B------:R-:W-:Y:S01]  /*1030*/  FMUL.FTZ R143, R66, R221.reuse ;  /* 0x000000dd428f7220 */ /* 0x080fe20000410000 */
[----:B------:R-:W-:Y:S01]  /*1040*/  FADD.FTZ R190, R221, R190 ;  /* 0x000000beddbe7221 */ /* 0x000fe20000010000 */
[----:B------:R-:W-:Y:S01]  /*1050*/  FFMA.FTZ R191, R210, R221, R191 ;  /* 0x000000ddd2bf7223 */ /* 0x000fe200000100bf */
[----:B------:R-:W-:Y:S01]  /*1060*/  SHF.L.U32 R211, R112, 0x10, RZ ;  /* 0x0000001070d37819 */ /* 0x000fe200000006ff */
[----:B------:R-:W-:Y:S01]  /*1070*/  FFMA.FTZ R195, R140, R212, R195 ;  /* 0x000000d48cc37223 */ /* 0x000fe200000100c3 */
[----:B------:R-:W-:Y:S01]  /*1080*/  SHF.L.U32 R221, R110, 0x10, RZ ;  /* 0x000000106edd7819 */ /* 0x000fe200000006ff */
[----:B------:R-:W-:Y:S01]  /*1090*/  FMUL.FTZ R216, R205, R216 ;  /* 0x000000d8cdd87220 */ /* 0x000fe20000410000 */
[----:B------:R-:W-:Y:S01]  /*10a0*/  SHF.L.U32 R117, R117, 0x10, RZ ;  /* 0x0000001075757819 */ /* 0x000fe200000006ff */
[----:B------:R-:W-:Y:S01]  /*10b0*/  FMUL.FTZ R209, R72, R111 ;  /* 0x0000006f48d17220 */ /* 0x000fe20000410000 */
[----:B------:R-:W-:Y:S01]  /*10c0*/  FADD.FTZ R212, -R224, R213 ;  /* 0x000000d5e0d47221 */ /* 0x000fe20000010100 */
[----:B------:R-:W-:Y:S01]  /*10d0*/  FFMA.FTZ R199, R0, R215, R199 ;  /* 0x000000d700c77223 */ /* 0x000fe200000100c7 */
[----:B------:R-:W-:Y:S01]  /*10e0*/  FADD.FTZ R172, R132, R172 ;  /* 0x000000ac84ac7221 */ /* 0x000fe20000010000 */
[-C--:B------:R-:W-:Y:S01]  /*10f0*/  FFMA.FTZ R173, R134, R132.reuse, R173 ;  /* 0x0000008486ad7223 */ /* 0x080fe200000100ad */
[----:B------:R-:W-:Y:S01]  /*1100*/  FADD.FTZ R192, R219, R192 ;  /* 0x000000c0dbc07221 */ /* 0x000fe20000010000 */
[-C--:B------:R-:W-:Y:S01]  /*1110*/  FFMA.FTZ R193, R210, R219.reuse, R193 ;  /* 0x000000dbd2c17223 */ /* 0x080fe200000100c1 */
[----:B------:R-:W-:Y:S01]  /*1120*/  FFMA.FTZ R143, R42, R219, R143 ;  /* 0x000000db2a8f7223 */ /* 0x000fe2000001008f */
[----:B------:R-:W-:Y:S01]  /*1130*/  FFMA.FTZ R132, R47, R132, R214 ;  /* 0x000000842f847223 */ /* 0x000fe200000100d6 */
[----:B------:R-:W-:Y:S01]  /*1140*/  PRMT R215, R108, 0x7632, R215 ;  /* 0x000076326cd77816 */ /* 0x000fe200000000d7 */
[----:B------:R-:W-:Y:S01]  /*1150*/  FADD.FTZ R168, R211, R168 ;  /* 0x000000a8d3a87221 */ /* 0x000fe20000010000 */
[----:B------:R-:W-:Y:S01]  /*1160*/  PRMT R108, R110, 0x7632, R108 ;  /* 0x000076326e6c7816 */ /* 0x000fe2000000006c */
[-C--:B------:R-:W-:Y:S01]  /*1170*/  FFMA.FTZ R169, R216, R211.reuse, R169 ;  /* 0x000000d3d8a97223 */ /* 0x080fe200000100a9 */
[----:B------:R-:W-:Y:S01]  /*1180*/  SHF.L.U32 R219, R113, 0x10, RZ ;  /* 0x0000001071db7819 */ /* 0x000fe200000006ff */
[----:B------:R-:W-:Y:S01]  /*1190*/  FFMA.FTZ R214, R48, R211, R209 ;  /* 0x000000d330d67223 */ /* 0x000fe200000100d1 */
[----:B------:R-:W-:Y:S01]  /*11a0*/  FADD.FTZ R110, -R224, R221 ;  /* 0x000000dde06e7221 */ /* 0x000fe20000010100 */
[----:B------:R-:W-:Y:S01]  /*11b0*/  FMUL.FTZ R212, R205, R212 ;  /* 0x000000d4cdd47220 */ /* 0x000fe20000410000 */
[----:B------:R-:W-:Y:S01]  /*11c0*/  FMUL.FTZ R211, R74, R117 ;  /* 0x000000754ad37220 */ /* 0x000fe20000410000 */
[----:B------:R-:W-:Y:S01]  /*11d0*/  PRMT R245, R113, 0x7632, R245 ;  /* 0x0000763271f57816 */ /* 0x000fe200000000f5 */
[----:B------:R-:W-:Y:S01]  /*11e0*/  FADD.FTZ R160, R219, R160 ;  /* 0x000000a0dba07221 */ /* 0x000fe20000010000 */
[----:B------:R-:W-:Y:S01]  /*11f0*/  SHF.L.U32 R113, R118, 0x10, RZ ;  /* 0x0000001076717819 */ /* 0x000fe200000006ff */
[----:B------:R-:W-:Y:S01]  /*1200*/  FMUL.FTZ R213, R205, R110 ;  /* 0x0000006ecdd57220 */ /* 0x000fe20000410000 */
[-C--:B------:R-:W-:Y:S01]  /*1210*/  FFMA.FTZ R161, R212, R219.reuse, R161 ;  /* 0x000000dbd4a17223 */ /* 0x080fe200000100a1 */
[----:B------:R-:W-:Y:S01]  /*1220*/  FFMA.FTZ R211, R50, R219, R211 ;  /* 0x000000db32d37223 */ /* 0x000fe200000100d3 */
[----:B------:R-:W-:-:S02]  /*1230*/  SHF.L.U32 R231, R123, 0x10, RZ ;  /* 0x000000107be77819 */ /* 0x000fc400000006ff */
[----:B------:R-:W-:Y:S01]  /*1240*/  PRMT R247, R116, 0x7632, R247 ;  /* 0x0000763274f77816 */ /* 0x000fe200000000f7 */
[----:B------:R-:W-:Y:S01]  /*1250*/  FADD.FTZ R182, R227, R182 ;  /* 0x000000b6e3b67221 */ /* 0x000fe20000010000 */
[C---:B------:R-:W-:Y:S01]  /*1260*/  PRMT R110, R120.reuse, 0x7632, R110 ;  /* 0x00007632786e7816 */ /* 0x040fe2000000006e */
[----:B------:R-:W0:Y:S01]  /*1270*/  @P1 LDC.64 R228, c[0x0][0x438] ;  /* 0x00010e00ffe41b82 */ /* 0x000e220000000a00 */
[----:B------:R-:W-:Y:S02]  /*1280*/  SHF.L.U32 R219, R120, 0x10, RZ ;  /* 0x0000001078db7819 */ /* 0x000fe400000006ff */
[----:B------:R-:W-:Y:S01]  /*1290*/  PRMT R120, R123, 0x7632, R120 ;  /* 0x000076327b787816 */ /* 0x000fe20000000078 */
[----:B------:R-:W-:Y:S01]  /*12a0*/  FFMA.FTZ R183, R208, R227, R183 ;  /* 0x000000e3d0b77223 */ /* 0x000fe200000100b7 */
[----:B------:R-:W-:Y:S01]  /*12b0*/  SHF.L.U32 R223, R114, 0x10, RZ ;  /* 0x0000001072df7819 */ /* 0x000fe200000006ff */
[----:B------:R-:W-:Y:S01]  /*12c0*/  FMUL.FTZ R209, R76, R113 ;  /* 0x000000714cd17220 */ /* 0x000fe20000410000 */
[C---:B------:R-:W-:Y:S01]  /*12d0*/  PRMT R116, R121.reuse, 0x7632, R116 ;  /* 0x0000763279747816 */ /* 0x040fe20000000074 */
[----:B------:R-:W1:Y:S01]  /*12e0*/  @P1 LDC.64 R226, c[0x0][0x438] ;  /* 0x00010e00ffe21b82 */ /* 0x000e620000000a00 */
[----:B------:R-:W-:-:S02]  /*12f0*/  SHF.L.U32 R221, R121, 0x10, RZ ;  /* 0x0000001079dd7819 */ /* 0x000fc400000006ff */
[----:B------:R-:W-:Y:S01]  /*1300*/  SHF.L.U32 R121, R108, 0x10, RZ ;  /* 0x000000106c797819 */ /* 0x000fe200000006ff */
[----:B------:R-:W-:Y:S01]  /*1310*/  FADD.FTZ R108, -R224, R231 ;  /* 0x000000e7e06c7221 */ /* 0x000fe20000010100 */
[----:B------:R-:W-:Y:S02]  /*1320*/  PRMT R249, R112, 0x7632, R249 ;  /* 0x0000763270f97816 */ /* 0x000fe400000000f9 */
[----:B------:R-:W-:Y:S02]  /*1330*/  PRMT R112, R114, 0x7632, R112 ;  /* 0x0000763272707816 */ /* 0x000fe40000000070 */
[----:B------:R-:W-:Y:S01]  /*1340*/  SHF.L.U32 R231, R120, 0x10, RZ ;  /* 0x0000001078e77819 */ /* 0x000fe200000006ff */
[----:B------:R-:W-:Y:S01]  /*1350*/  FADD.FTZ R120, RZ, R207 ;  /* 0x000000cfff787221 */ /* 0x000fe20000010000 */
[----:B------:R-:W-:Y:S01]  /*1360*/  PRMT R248, R118, 0x7632, R248 ;  /* 0x0000763276f87816 */ /* 0x000fe200000000f8 */
[----:B------:R-:W-:Y:S01]  /*1370*/  FADD.FTZ R14, R223, R14 ;  /* 0x0000000edf0e7221 */ /* 0x000fe20000010000 */
[-C--:B------:R-:W-:Y:S01]  /*1380*/  FFMA.FTZ R2, R213, R223.reuse, R2 ;  /* 0x000000dfd5027223 */ /* 0x080fe20000010002 */
[----:B------:R-:W-:Y:S01]  /*1390*/  FFMA.FTZ R209, R52, R223, R209 ;  /* 0x000000df34d17223 */ /* 0x000fe200000100d1 */
[----:B------:R-:W-:-:S02]  /*13a0*/  PRMT R118, R122, 0x7632, R118 ;  /* 0x000076327a767816 */ /* 0x000fc40000000076 */
[----:B------:R-:W-:Y:S02]  /*13b0*/  SHF.L.U32 R223, R122, 0x10, RZ ;  /* 0x000000107adf7819 */ /* 0x000fe400000006ff */
[----:B------:R-:W-:Y:S02]  /*13c0*/  PRMT R114, R115, 0x7632, R114 ;  /* 0x0000763273727816 */ /* 0x000fe40000000072 */
[----:B------:R-:W-:Y:S01]  /*13d0*/  SHF.L.U32 R122, R112, 0x10, RZ ;  /* 0x00000010707a7819 */ /* 0x000fe200000006ff */
[----:B------:R-:W-:Y:S01]  /*13e0*/  FADD.FTZ R112, R137, R120 ;  /* 0x0000007889707221 */ /* 0x000fe20000010000 */
[----:B------:R-:W-:Y:S01]  /*13f0*/  SHF.L.U32 R123, R109, 0x10, RZ ;  /* 0x000000106d7b7819 */ /* 0x000fe200000006ff */
[----:B------:R-:W-:Y:S01]  /*1400*/  FADD.FTZ R109, -R224, R219 ;  /* 0x000000dbe06d7221 */ /* 0x000fe20000010100 */
[----:B------:R-:W-:Y:S01]  /*1410*/  SHF.L.U32 R120, R114, 0x10, RZ ;  /* 0x0000001072787819 */ /* 0x000fe200000006ff */
[----:B------:R-:W-:Y:S01]  /*1420*/  FADD.FTZ R114, R143, R112 ;  /* 0x000000708f727221 */ /* 0x000fe20000010000 */
[----:B------:R-:W-:Y:S01]  /*1430*/  SHF.L.U32 R219, R110, 0x10, RZ ;  /* 0x000000106edb7819 */ /* 0x000fe200000006ff */
[----:B------:R-:W-:Y:S01]  /*1440*/  FADD.FTZ R110, -R224, R223 ;  /* 0x000000dfe06e7221 */ /* 0x000fe20000010100 */
[----:B------:R-:W-:-:S02]  /*1450*/  SHF.L.U32 R223, R118, 0x10, RZ ;  /* 0x0000001076df7819 */ /* 0x000fc400000006ff */
[C---:B------:R-:W-:Y:S02]  /*1460*/  PRMT R118, R126.reuse, 0x7632, R118 ;  /* 0x000076327e767816 */ /* 0x040fe40000000076 */
[----:B------:R-:W-:Y:S01]  /*1470*/  SHF.L.U32 R243, R126, 0x10, RZ ;  /* 0x000000107ef37819 */ /* 0x000fe200000006ff */
[----:B------:R-:W-:Y:S01]  /*1480*/  FADD.FTZ R126, R135, R114 ;  /* 0x00000072877e7221 */ /* 0x000fe20000010000 */
[----:B------:R-:W-:-:S03]  /*1490*/  SHF.L.U32 R215, R215, 0x10, RZ ;  /* 0x00000010d7d77819 */ /* 0x000fc600000006ff */
[----:B------:R-:W-:Y:S01]  /*14a0*/  FADD.FTZ R126, R141, R126 ;  /* 0x0000007e8d7e7221 */ /* 0x000fe20000010000 */
[----:B------:R-:W-:Y:S01]  /*14b0*/  FADD.FTZ R252, -R224, R221 ;  /* 0x000000dde0fc7221 */ /* 0x000fe20000010100 */
[----:B------:R-:W-:Y:S01]  /*14c0*/  SHF.L.U32 R221, R116, 0x10, RZ ;  /* 0x0000001074dd7819 */ /* 0x000fe200000006ff */
[C---:B------:R-:W-:Y:S01]  /*14d0*/  FADD.FTZ R236, -R224.reuse, R123 ;  /* 0x0000007be0ec7221 */ /* 0x040fe20000010100 */
[----:B------:R-:W-:Y:S01]  /*14e0*/  FADD.FTZ R126, R133, R126 ;  /* 0x0000007e857e7221 */ /* 0x000fe20000010000 */
[C---:B------:R-:W-:Y:S01]  /*14f0*/  FADD.FTZ R230, -R224.reuse, R215 ;  /* 0x000000d7e0e67221 */ /* 0x040fe20000010100 */
[----:B------:R-:W-:Y:S01]  /*1500*/  FADD.FTZ R234, -R224, R121 ;  /* 0x00000079e0ea7221 */ /* 0x000fe20000010100 */
[----:B-1----:R-:W-:Y:S01]  /*1510*/  @P1 IMAD.WIDE.U32 R226, R201, 0x10, R226 ;  /* 0x00000010c9e21825 */ /* 0x002fe200078e00e2 */
[C---:B------:R-:W-:Y:S02]  /*1520*/  PRMT R116, R124.reuse, 0x7632, R116 ;  /* 0x000076327c747816 */ /* 0x040fe40000000074 */
[----:B------:R-:W-:-:S02]  /*1530*/  SHF.L.U32 R123, R124, 0x10, RZ ;  /* 0x000000107c7b7819 */ /* 0x000fc400000006ff */
[C---:B------:R-:W-:Y:S01]  /*1540*/  PRMT R215, R125.reuse, 0x7632, R215 ;  /* 0x000076327dd77816 */ /* 0x040fe200000000d7 */
[----:B------:R1:W5:Y:S01]  /*1550*/  @P1 LDG.E.128 R88, desc[UR12][R226.64] ;  /* 0x0000000ce2581981 */ /* 0x000362000c1e1d00 */
[----:B------:R-:W-:Y:S01]  /*1560*/  SHF.L.U32 R241, R125, 0x10, RZ ;  /* 0x000000107df17819 */ /* 0x000fe200000006ff */
[----:B------:R-:W-:Y:S01]  /*1570*/  FFMA.FTZ R125, R0, R207, RZ ;  /* 0x000000cf007d7223 */ /* 0x000fe200000100ff */
[C---:B------:R-:W-:Y:S02]  /*1580*/  PRMT R124, R127.reuse, 0x7632, R124 ;  /* 0x000076327f7c7816 */ /* 0x040fe4000000007c */
[----:B------:R-:W-:Y:S01]  /*1590*/  SHF.L.U32 R121, R127, 0x10, RZ ;  /* 0x000000107f797819 */ /* 0x000fe200000006ff */
[----:B------:R-:W-:Y:S01]  /*15a0*/  FADD.FTZ R127, R139, R126 ;  /* 0x0000007e8b7f7221 */ /* 0x000fe20000010000 */
[----:B------:R-:W-:Y:S02]  /*15b0*/  SHF.L.U32 R247, R247, 0x10, RZ ;  /* 0x00000010f7f77819 */ /* 0x000fe400000006ff */
[----:B------:R-:W-:Y:S01]  /*15c0*/  SHF.L.U32 R246, R246, 0x10, RZ ;  /* 0x00000010f6f67819 */ /* 0x000fe200000006ff */
[----:B------:R-:W-:Y:S01]  /*15d0*/  FFMA.FTZ R125, R140, R137, R125 ;  /* 0x000000898c7d7223 */ /* 0x000fe2000001007d */
[----:B------:R-:W-:Y:S01]  /*15e0*/  SHF.L.U32 R249, R249, 0x10, RZ ;  /* 0x00000010f9f97819 */ /* 0x000fe200000006ff */
[----:B-1----:R-:W-:Y:S01]  /*15f0*/  FMUL.FTZ R226, R73, R247 ;  /* 0x000000f749e27220 */ /* 0x002fe20000410000 */
[----:B------:R-:W-:Y:S01]  /*1600*/  FADD.FTZ R127, R132, R127 ;  /* 0x0000007f847f7221 */ /* 0x000fe20000010000 */
[----:B------:R-:W-:-:S02]  /*1610*/  PRMT R250, R119, 0x7632, R250 ;  /* 0x0000763277fa7816 */ /* 0x000fc400000000fa */
[----:B------:R-:W-:Y:S02]  /*1620*/  SHF.L.U32 R112, R116, 0x10, RZ ;  /* 0x0000001074707819 */ /* 0x000fe400000006ff */
[----:B------:R-:W-:Y:S02]  /*1630*/  SHF.L.U32 R119, R119, 0x10, RZ ;  /* 0x0000001077777819 */ /* 0x000fe400000006ff */
[----:B------:R-:W-:Y:S02]  /*1640*/  SHF.L.U32 R245, R245, 0x10, RZ ;  /* 0x00000010f5f57819 */ /* 0x000fe400000006ff */
[----:B------:R-:W-:Y:S01]  /*1650*/  SHF.L.U32 R116, R124, 0x10, RZ ;  /* 0x000000107c747819 */ /* 0x000fe200000006ff */
[----:B------:R-:W-:Y:S01]  /*1660*/  FMUL.FTZ R124, R75, R246 ;  /* 0x000000f64b7c7220 */ /* 0x000fe20000410000 */
[----:B------:R-:W-:Y:S01]  /*1670*/  PRMT R240, R129, 0x7632, R240 ;  /* 0x0000763281f07816 */ /* 0x000fe200000000f0 */
[----:B------:R-:W-:Y:S01]  /*1680*/  FFMA.FTZ R226, R49, R249, R226 ;  /* 0x000000f931e27223 */ /* 0x000fe200000100e2 */
[----:B------:R-:W-:Y:S01]  /*1690*/  SHF.L.U32 R239, R129, 0x10, RZ ;  /* 0x0000001081ef7819 */ /* 0x000fe200000006ff */
[----:B------:R-:W-:Y:S01]  /*16a0*/  FFMA.FTZ R125, R210, R143, R125 ;  /* 0x0000008fd27d7223 */ /* 0x000fe2000001007d */
[----:B------:R-:W-:Y:S01]  /*16b0*/  FADD.FTZ R129, R214, R127 ;  /* 0x0000007fd6817221 */ /* 0x000fe20000010000 */
[----:B0-----:R-:W-:Y:S01]  /*16c0*/  @P1 IMAD.WIDE.U32 R228, R204, 0x10, R228 ;  /* 0x00000010cce41825 */ /* 0x001fe200078e00e4 */
[----:B------:R-:W-:-:S03]  /*16d0*/  SHF.L.U32 R115, R115, 0x10, RZ ;  /* 0x0000001073737819 */ /* 0x000fc600000006ff */
[----:B------:R-:W-:Y:S01]  /*16e0*/  FMUL.FTZ R127, R78, R119 ;  /* 0x000000774e7f7220 */ /* 0x000fe20000410000 */
[----:B------:R-:W-:Y:S01]  /*16f0*/  FFMA.FTZ R227, R51, R245, R124 ;  /* 0x000000f533e37223 */ /* 0x000fe2000001007c */
[----:B------:R-:W-:Y:S01]  /*1700*/  FFMA.FTZ R125, R138, R135, R125 ;  /* 0x000000878a7d7223 */ /* 0x000fe2000001007d */
[----:B------:R-:W-:Y:S01]  /*1710*/  FADD.FTZ R124, R226, R129 ;  /* 0x00000081e27c7221 */ /* 0x000fe20000010000 */
[----:B------:R0:W5:Y:S01]  /*1720*/  @P1 LDG.E.128 R96, desc[UR12][R228.64] ;  /* 0x0000000ce4601981 */ /* 0x000162000c1e1d00 */
[----:B------:R-:W-:Y:S02]  /*1730*/  SHF.L.U32 R235, R128, 0x10, RZ ;  /* 0x0000001080eb7819 */ /* 0x000fe400000006ff */
[----:B------:R-:W-:Y:S01]  /*1740*/  SHF.L.U32 R248, R248, 0x10, RZ ;  /* 0x00000010f8f87819 */ /* 0x000fe200000006ff */
[----:B------:R-:W-:Y:S01]  /*1750*/  FADD.FTZ R124, R211, R124 ;  /* 0x0000007cd37c7221 */ /* 0x000fe20000010000 */
[----:B------:R-:W-:Y:S01]  /*1760*/  PRMT R238, R128, 0x7632, R238 ;  /* 0x0000763280ee7816 */ /* 0x000fe200000000ee */
[----:B------:R-:W-:Y:S01]  /*1770*/  FMUL.FTZ R129, R80, R235 ;  /* 0x000000eb50817220 */ /* 0x000fe20000410000 */
[----:B0-----:R-:W-:Y:S01]  /*1780*/  FFMA.FTZ R228, R54, R115, R127 ;  /* 0x0000007336e47223 */ /* 0x001fe2000001007f */
[----:B------:R-:W-:Y:S01]  /*1790*/  FFMA.FTZ R127, R208, R141, R125 ;  /* 0x0000008dd07f7223 */ /* 0x000fe2000001007d */
[----:B------:R-:W-:Y:S01]  /*17a0*/  FADD.FTZ R128, R227, R124 ;  /* 0x0000007ce3807221 */ /* 0x000fe20000010000 */
[----:B------:R-:W-:-:S02]  /*17b0*/  FMUL.FTZ R124, R77, R248 ;  /* 0x000000f84d7c7220 */ /* 0x000fc40000410000 */
[----:B------:R-:W-:Y:S01]  /*17c0*/  FFMA.FTZ R127, R136, R133, R127 ;  /* 0x00000085887f7223 */ /* 0x000fe2000001007f */
[----:B------:R-:W-:Y:S01]  /*17d0*/  SHF.L.U32 R250, R250, 0x10, RZ ;  /* 0x00000010fafa7819 */ /* 0x000fe200000006ff */
[----:B------:R-:W-:Y:S01]  /*17e0*/  FMUL.FTZ R125, R205, R109 ;  /* 0x0000006dcd7d7220 */ /* 0x000fe20000410000 */
[----:B------:R-:W-:Y:S01]  /*17f0*/  FFMA.FTZ R126, R56, R123, R129 ;  /* 0x0000007b387e7223 */ /* 0x000fe20000010081 */
[----:B------:R-:W-:Y:S01]  /*1800*/  FMUL.FTZ R129, R82, R239 ;  /* 0x000000ef52817220 */ /* 0x000fe20000410000 */
[----:B------:R-:W-:Y:S01]  /*1810*/  FFMA.FTZ R109, R142, R139, R127 ;  /* 0x0000008b8e6d7223 */ /* 0x000fe2000001007f */
[----:B------:R-:W-:Y:S01]  /*1820*/  SHF.L.U32 R217, R217, 0x10, RZ ;  /* 0x00000010d9d97819 */ /* 0x000fe200000006ff */
[----:B------:R-:W-:Y:S01]  /*1830*/  FFMA.FTZ R229, R53, R122, R124 ;  /* 0x0000007a35e57223 */ /* 0x000fe2000001007c */
[----:B------:R-:W-:Y:S01]  /*1840*/  FADD.FTZ R128, R209, R128 ;  /* 0x00000080d1807221 */ /* 0x000fe20000010000 */
[----:B------:R-:W-:Y:S01]  /*1850*/  FFMA.FTZ R127, R58, R241, R129 ;  /* 0x000000f13a7f7223 */ /* 0x000fe20000010081 */
[----:B------:R-:W-:Y:S01]  /*1860*/  FFMA.FTZ R109, R134, R132, R109 ;  /* 0x00000084866d7223 */ /* 0x000fe2000001006d */
[----:B------:R-:W-:Y:S01]  /*1870*/  FMUL.FTZ R124, R79, R250 ;  /* 0x000000fa4f7c7220 */ /* 0x000fe20000410000 */
[----:B------:R-:W-:Y:S01]  /*1880*/  FADD.FTZ R186, R218, R186 ;  /* 0x000000badaba7221 */ /* 0x000fe20000010000 */
[----:B------:R-:W-:Y:S01]  /*1890*/  FFMA.FTZ R187, R138, R218, R187 ;  /* 0x000000da8abb7223 */ /* 0x000fe200000100bb */
[----:B------:R-:W-:Y:S01]  /*18a0*/  FADD.FTZ R178, R220, R178 ;  /* 0x000000b2dcb27221 */ /* 0x000fe20000010000 */
[----:B------:R-:W-:Y:S01]  /*18b0*/  FFMA.FTZ R179, R136, R220, R179 ;  /* 0x000000dc88b37223 */ /* 0x000fe200000100b3 */
[----:B------:R-:W-:Y:S01]  /*18c0*/  FADD.FTZ R129, R229, R128 ;  /* 0x00000080e5817221 */ /* 0x000fe20000010000 */
[C---:B------:R-:W-:Y:S01]  /*18d0*/  FADD.FTZ R225, -R224.reuse, R225 ;  /* 0x000000e1e0e17221 */ /* 0x040fe20000010100 */
[C---:B------:R-:W-:Y:S01]  /*18e0*/  FADD.FTZ R232, -R224.reuse, R217 ;  /* 0x000000d9e0e87221 */ /* 0x040fe20000010100 */
[C---:B------:R-:W-:Y:S01]  /*18f0*/  FADD.FTZ R218, -R224.reuse, R219 ;  /* 0x000000dbe0da7221 */ /* 0x040fe20000010100 */
[C---:B------:R-:W-:Y:S01]  /*1900*/  FADD.FTZ R220, -R224.reuse, R221 ;  /* 0x000000dde0dc7221 */ /* 0x040fe20000010100 */
[C---:B------:R-:W-:Y:S01]  /*1910*/  FADD.FTZ R222, -R224.reuse, R223 ;  /* 0x000000dfe0de7221 */ /* 0x040fe20000010100 */
[----:B------:R-:W-:Y:S01]  /*1920*/  FADD.FTZ R224, -R224, R231 ;  /* 0x000000e7e0e07221 */ /* 0x000fe20000010100 */
[----:B------:R-:W-:Y:S01]  /*1930*/  SHF.L.U32 R238, R238, 0x10, RZ ;  /* 0x00000010eeee7819 */ /* 0x000fe200000006ff */
[----:B------:R-:W-:Y:S01]  /*1940*/  FMUL.FTZ R230, R205, R230 ;  /* 0x000000e6cde67220 */ /* 0x000fe20000410000 */
[----:B------:R-:W-:Y:S01]  /*1950*/  FFMA.FTZ R231, R55, R120, R124 ;  /* 0x0000007837e77223 */ /* 0x000fe2000001007c */
[----:B------:R-:W-:Y:S01]  /*1960*/  FFMA.FTZ R109, R216, R214, R109 ;  /* 0x000000d6d86d7223 */ /* 0x000fe2000001006d */
[----:B------:R-:W-:Y:S01]  /*1970*/  FADD.FTZ R124, R228, R129 ;  /* 0x00000081e47c7221 */ /* 0x000fe20000010000 */
[----:B------:R-:W-:Y:S01]  /*1980*/  SHF.L.U32 R240, R240, 0x10, RZ ;  /* 0x00000010f0f07819 */ /* 0x000fe200000006ff */
[----:B------:R-:W-:Y:S01]  /*1990*/  FMUL.FTZ R128, R81, R238 ;  /* 0x000000ee51807220 */ /* 0x000fe20000410000 */
[----:B------:R-:W-:Y:S01]  /*19a0*/  FFMA.FTZ R109, R230, R226, R109 ;  /* 0x000000e2e66d7223 */ /* 0x000fe2000001006d */
[----:B------:R-:W-:Y:S01]  /*19b0*/  FADD.FTZ R129, R231, R124 ;  /* 0x0000007ce7817221 */ /* 0x000fe20000010000 */
[----:B------:R-:W-:Y:S01]  /*19c0*/  SHF.L.U32 R114, R215, 0x10, RZ ;  /* 0x00000010d7727819 */ /* 0x000fe200000006ff */
[----:B------:R-:W-:Y:S01]  /*19d0*/  FMUL.FTZ R124, R83, R240 ;  /* 0x000000f0537c7220 */ /* 0x000fe20000410000 */
[----:B------:R-:W-:Y:S01]  /*19e0*/  PRMT R244, R131, 0x7632, R244 ;  /* 0x0000763283f47816 */ /* 0x000fe200000000f4 */
[----:B------:R-:W-:Y:S01]  /*19f0*/  FMUL.FTZ R232, R205, R232 ;  /* 0x000000e8cde87220 */ /* 0x000fe20000410000 */
[----:B------:R-:W-:Y:S01]  /*1a00*/  SHF.L.U32 R237, R131, 0x10, RZ ;  /* 0x0000001083ed7819 */ /* 0x000fe200000006ff */
[----:B------:R-:W-:Y:S01]  /*1a10*/  FFMA.FTZ R109, R212, R211, R109 ;  /* 0x000000d3d46d7223 */ /* 0x000fe2000001006d */
[----:B------:R-:W-:Y:S01]  /*1a20*/  FFMA.FTZ R128, R57, R112, R128 ;  /* 0x0000007039807223 */ /* 0x000fe20000010080 */
[----:B------:R-:W-:Y:S01]  /*1a30*/  FADD.FTZ R131, R126, R129 ;  /* 0x000000817e837221 */ /* 0x000fe20000010000 */
[C---:B------:R-:W-:Y:S01]  /*1a40*/  SHF.L.U32 R233, R130.reuse, 0x10, RZ ;  /* 0x0000001082e97819 */ /* 0x040fe200000006ff */
[----:B------:R-:W-:Y:S01]  /*1a50*/  FFMA.FTZ R129, R59, R114, R124 ;  /* 0x000000723b817223 */ /* 0x000fe2000001007c */
[----:B------:R-:W-:Y:S01]  /*1a60*/  PRMT R242, R130, 0x7632, R242 ;  /* 0x0000763282f27816 */ /* 0x000fe200000000f2 */
[----:B------:R-:W-:Y:S01]  /*1a70*/  FFMA.FTZ R124, R232, R227, R109 ;  /* 0x000000e3e87c7223 */ /* 0x000fe2000001006d */
[----:B------:R-:W-:Y:S01]  /*1a80*/  FADD.FTZ R130, R131, R128 ;  /* 0x0000008083827221 */ /* 0x000fe20000010000 */
[----:B------:R-:W-:Y:S01]  /*1a90*/  FMUL.FTZ R234, R205, R234 ;  /* 0x000000eacdea7220 */ /* 0x000fe20000410000 */
[----:B------:R-:W-:Y:S01]  /*1aa0*/  SHF.L.U32 R242, R242, 0x10, RZ ;  /* 0x00000010f2f27819 */ /* 0x000fe200000006ff */
[----:B------:R-:W-:Y:S01]  /*1ab0*/  FMUL.FTZ R215, R84, R233 ;  /* 0x000000e954d77220 */ /* 0x000fe20000410000 */
[----:B------:R-:W-:Y:S01]  /*1ac0*/  FFMA.FTZ R109, R213, R209, R124 ;  /* 0x000000d1d56d7223 */ /* 0x000fe2000001007c */
[----:B------:R-:W-:Y:S01]  /*1ad0*/  FADD.FTZ R131, R130, R127 ;  /* 0x0000007f82837221 */ /* 0x000fe20000010000 */
[----:B------:R-:W-:Y:S01]  /*1ae0*/  SHF.L.U32 R118, R118, 0x10, RZ ;  /* 0x0000001076767819 */ /* 0x000fe200000006ff */
[----:B------:R-:W-:Y:S01]  /*1af0*/  FMUL.FTZ R225, R205, R225 ;  /* 0x000000e1cde17220 */ /* 0x000fe20000410000 */
[----:B------:R-:W-:Y:S01]  /*1b00*/  FFMA.FTZ R130, R60, R243, R215 ;  /* 0x000000f33c827223 */ /* 0x000fe200000100d7 */
[----:B------:R-:W-:Y:S01]  /*1b10*/  FFMA.FTZ R124, R234, R229, R109 ;  /* 0x000000e5ea7c7223 */ /* 0x000fe2000001006d */
[----:B------:R-:W-:Y:S01]  /*1b20*/  FADD.FTZ R217, R131, R129 ;  /* 0x0000008183d97221 */ /* 0x000fe20000010000 */
[----:B------:R-:W-:Y:S01]  /*1b30*/  FMUL.FTZ R215, R85, R242 ;  /* 0x000000f255d77220 */ /* 0x000fe20000410000 */
[----:B------:R-:W-:Y:S01]  /*1b40*/  SHF.L.U32 R244, R244, 0x10, RZ ;  /* 0x00000010f4f47819 */ /* 0x000fe200000006ff */
[----:B------:R-:W-:Y:S01]  /*1b50*/  FMUL.FTZ R236, R205, R236 ;  /* 0x000000eccdec7220 */ /* 0x000fe20000410000 */
[----:B------:R-:W-:Y:S01]  /*1b60*/  FFMA.FTZ R109, R225, R228, R124 ;  /* 0x000000e4e16d7223 */ /* 0x000fe2000001007c */
[----:B------:R-:W-:Y:S01]  /*1b70*/  FMUL.FTZ R131, R86, R237 ;  /* 0x000000ed56837220 */ /* 0x000fe20000410000 */
        /* <DEDUP_REMOVED lines=58> */
.L_x_691:
[----:B------:R-:W-:Y:S05]  /*1f20*/  BSYNC.RECONVERGENT B0 ;  /* 0x0000000000007941 */ /* 0x000fea0003800200 */
.L_x_690:
        /* <DEDUP_REMOVED lines=134> */
.L_x_694:
        /* <DEDUP_REMOVED lines=33> */
.L_x_693:
        /* <DEDUP_REMOVED lines=36> */
.L_x_696:
        /* <DEDUP_REMOVED lines=37> */
.L_x_692:
        /* <DEDUP_REMOVED lines=49> */
.L_x_698:
        /* <DEDUP_REMOVED lines=45> */
.L_x_697:
        /* <DEDUP_REMOVED lines=48> */
.L_x_699:
        /* <DEDUP_REMOVED lines=48> */
.L_x_695:
        /* <DEDUP_REMOVED lines=22> */
[----:B------:R-:W-:Y:S01]  /*3b70*/  FADD.FTZ R92, R209, -R0 ;  /* 0x80000000d15c7221 */ /* 0x000fe20000010000 */
[----:B-----5:R-:W-:Y:S01]  /*3b80*/  SHF.L.U32 R93, R97, 0x10, RZ ;  /* 0x00000010615d7819 */ /* 0x020fe200000006ff */
[----:B------:R-:W-:Y:S01]  /*3b90*/  FADD.FTZ R212, R211, -R212 ;  /* 0x800000d4d3d47221 */ /* 0x000fe20000010000 */
[----:B------:R-:W-:Y:S01]  /*3ba0*/  SHF.L.U32 R0, R96, 0x10, RZ ;  /* 0x0000001060007819 */ /* 0x000fe200000006ff */
[-C--:B------:R-:W-:Y:S01]  /*3bb0*/  FFMA.FTZ R232, R232, R121.reuse, R123 ;  /* 0x00000079e8e87223 */ /* 0x080fe2000001007b */
        /* <DEDUP_REMOVED lines=38> */
.L_x_702:
        /* <DEDUP_REMOVED lines=12> */
[--C-:B------:R-:W-:Y:S01]  /*3ee0*/  FFMA.FTZ R109, R205, R212, R93.reuse ;  /* 0x000000d4cd6d7223 */ /* 0x100fe2000001005d */
        /* <DEDUP_REMOVED lines=32> */
.L_x_701:
        /* <DEDUP_REMOVED lines=46> */
.L_x_704:
[-CC-:B0-----:R-:W-:Y:S01]  /*43d0*/  FFMA.FTZ R109, R216, R121.reuse, R123.reuse ;  /* 0x00000079d86d7223 */ /* 0x181fe2000001007b */
[-CC-:B------:R-:W-:Y:S01]  /*43e0*/  FFMA.FTZ R111, R230, R121.reuse, R123.reuse ;  /* 0x00000079e66f7223 */ /* 0x180fe2000001007b */
[----:B-----5:R-:W-:Y:S01]  /*43f0*/  PRMT R108, R99, 0x7632, R108 ;  /* 0x00007632636c7816 */ /* 0x020fe2000000006c */
[-CC-:B------:R-:W-:Y:S01]  /*4400*/  FFMA.FTZ R225, R225, R121.reuse, R123.reuse ;  /* 0x00000079e1e17223 */ /* 0x180fe2000001007b */
[-CC-:B------:R-:W-:Y:S01]  /*4410*/  FFMA.FTZ R236, R236, R121.reuse, R123.reuse ;  /* 0x00000079ecec7223 */ /* 0x180fe2000001007b */
[-C--:B------:R-:W-:Y:S01]  /*4420*/  FFMA.FTZ R0, R213, R121.reuse, R123 ;  /* 0x00000079d5007223 */ /* 0x080fe2000001007b */
[----:B------:R-:W-:Y:S01]  /*4430*/  FADD.FTZ R214, R214, -R109 ;  /* 0x8000006dd6d67221 */ /* 0x000fe20000010000 */
        /* <DEDUP_REMOVED lines=32> */
[----:B------:R-:W-:Y:S01]  /*4640*/  F2FP.BF16.F32.PACK_AB R108, R115, R108 ;  /* 0x0000006c736c723e */ /* 0x000fe200000010ff */
[----:B------:R-:W-:Y:S06]  /*4650*/  BRA `(.L_x_703) ;  /* 0x0000000800187947 */ /* 0x000fec0003800000 */
.L_x_700:
        /* <DEDUP_REMOVED lines=39> */
.L_x_706:
        /* <DEDUP_REMOVED lines=33> */
.L_x_705:
        /* <DEDUP_REMOVED lines=34> */
.L_x_707:
        /* <DEDUP_REMOVED lines=28> */
.L_x_703:
        /* <DEDUP_REMOVED lines=21> */
[----:B------:R-:W-:Y:S01]  /*5010*/  SHF.L.U32 R0, R88, 0x10, RZ ;  /* 0x0000001058007819 */ /* 0x000fe200000006ff */
[C-C-:B------:R-:W-:Y:S01]  /*5020*/  FFMA.FTZ R109, R205.reuse, R92, R93.reuse ;  /* 0x0000005ccd6d7223 */ /* 0x140fe2000001005d */
[----:B------:R-:W-:Y:S01]  /*5030*/  PRMT R93, R90, 0x7632, R93 ;  /* 0x000076325a5d7816 */ /* 0x000fe2000000005d */
[--C-:B------:R-:W-:Y:S01]  /*5040*/  FFMA.FTZ R110, R205, R130, R95.reuse ;  /* 0x00000082cd6e7223 */ /* 0x100fe2000001005f */
[----:B------:R-:W-:Y:S01]  /*5050*/  PRMT R95, R91, 0x7632, R95 ;  /* 0x000076325b5f7816 */ /* 0x000fe2000000005f */
[--C-:B------:R-:W-:Y:S01]  /*5060*/  FFMA.FTZ R108, R205, R126, R0.reuse ;  /* 0x0000007ecd6c7223 */ /* 0x100fe20000010000 */
        /* <DEDUP_REMOVED lines=33> */
.L_x_710:
        /* <DEDUP_REMOVED lines=45> */
.L_x_709:
        /* <DEDUP_REMOVED lines=46> */
.L_x_712:
[-CC-:B------:R-:W-:Y:S01]  /*5830*/  FFMA.FTZ R0, R219, R121.reuse, R123.reuse ;  /* 0x00000079db007223 */ /* 0x180fe2000001007b */
[-CC-:B0-----:R-:W-:Y:S01]  /*5840*/  FFMA.FTZ R109, R218, R121.reuse, R123.reuse ;  /* 0x00000079da6d7223 */ /* 0x181fe2000001007b */
[-CC-:B------:R-:W-:Y:S01]  /*5850*/  FFMA.FTZ R221, R221, R121.reuse, R123.reuse ;  /* 0x00000079dddd7223 */ /* 0x180fe2000001007b */
[-CC-:B------:R-:W-:Y:S01]  /*5860*/  FFMA.FTZ R110, R223, R121.reuse, R123.reuse ;  /* 0x00000079df6e7223 */ /* 0x180fe2000001007b */
[--C-:B------:R-:W-:Y:S01]  /*5870*/  FADD.FTZ R108, R127, -R0.reuse ;  /* 0x800000007f6c7221 */ /* 0x100fe20000010000 */
[C---:B-----5:R-:W-:Y:S01]  /*5880*/  PRMT R0, R91.reuse, 0x7632, R0 ;  /* 0x000076325b007816 */ /* 0x060fe20000000000 */
        /* <DEDUP_REMOVED lines=8> */
[----:B------:R-:W-:Y:S01]  /*5910*/  FFMA.FTZ R130, R205, R130, R109 ;  /* 0x00000082cd827223 */ /* 0x000fe2000001006d */
[-CC-:B------:R-:W-:Y:S01]  /*5920*/  FFMA.FTZ R125, R125, R121.reuse, R123.reuse ;  /* 0x000000797d7d7223 */ /* 0x180fe2000001007b */
[-CC-:B------:R-:W-:Y:S01]  /*5930*/  FFMA.FTZ R220, R220, R121.reuse, R123.reuse ;  /* 0x00000079dcdc7223 */ /* 0x180fe2000001007b */
[----:B------:R-:W-:Y:S01]  /*5940*/  FFMA.FTZ R222, R222, R121, R123 ;  /* 0x00000079dede7223 */ /* 0x000fe2000001007b */
        /* <DEDUP_REMOVED lines=9> */
[----:B------:R-:W-:-:S02]  /*59e0*/  SHF.L.U32 R117, R109, 0x10, RZ ;  /* 0x000000106d757819 */ /* 0x000fc400000006ff */
[----:B------:R-:W-:Y:S01]  /*59f0*/  SHF.L.U32 R110, R110, 0x10, RZ ;  /* 0x000000106e6e7819 */ /* 0x000fe200000006ff */
[C---:B------:R-:W-:Y:S01]  /*5a00*/  FFMA.FTZ R115, R205.reuse, R108, R115 ;  /* 0x0000006ccd737223 */ /* 0x040fe20000010073 */
[----:B------:R-:W-:Y:S01]  /*5a10*/  SHF.L.U32 R109, R88, 0x10, RZ ;  /* 0x00000010586d7819 */ /* 0x000fe200000006ff */
[C---:B------:R-:W-:Y:S01]  /*5a20*/  FFMA.FTZ R220, R205.reuse, R220, R117 ;  /* 0x000000dccddc7223 */ /* 0x040fe20000010075 */
[----:B------:R-:W-:Y:S01]  /*5a30*/  SHF.L.U32 R111, R0, 0x10, RZ ;  /* 0x00000010006f7819 */ /* 0x000fe200000006ff */
[C---:B------:R-:W-:Y:S02]  /*5a40*/  FFMA.FTZ R119, R205.reuse, R222, R110 ;  /* 0x000000decd777223 */ /* 0x040fe4000001006e */
[C---:B------:R-:W-:Y:S01]  /*5a50*/  FFMA.FTZ R108, R205.reuse, R126, R109 ;  /* 0x0000007ecd6c7223 */ /* 0x040fe2000001006d */
[----:B------:R-:W-:Y:S01]  /*5a60*/  F2FP.BF16.F32.PACK_AB R109, R220, R115 ;  /* 0x00000073dc6d723e */ /* 0x000fe200000010ff */
[----:B------:R-:W-:Y:S01]  /*5a70*/  FFMA.FTZ R205, R205, R128, R111 ;  /* 0x00000080cdcd7223 */ /* 0x000fe2000001006f */
[----:B------:R-:W-:-:S02]  /*5a80*/  F2FP.BF16.F32.PACK_AB R111, R121, R114 ;  /* 0x00000072796f723e */ /* 0x000fc400000010ff */
[----:B------:R-:W-:Y:S02]  /*5a90*/  F2FP.BF16.F32.PACK_AB R110, R119, R130 ;  /* 0x00000082776e723e */ /* 0x000fe400000010ff */
[----:B------:R-:W-:Y:S01]  /*5aa0*/  F2FP.BF16.F32.PACK_AB R108, R205, R108 ;  /* 0x0000006ccd6c723e */ /* 0x000fe200000010ff */
[----:B------:R-:W-:Y:S06]  /*5ab0*/  BRA `(.L_x_711) ;  /* 0x0000000800187947 */ /* 0x000fec0003800000 */
.L_x_708:
        /* <DEDUP_REMOVED lines=39> */
.L_x_714:
[-CC-:B------:R-:W-:Y:S01]  /*5d30*/  FFMA.FTZ R125, R125, R121.reuse, R123.reuse ;  /* 0x000000797d7d7223 */ /* 0x180fe2000001007b */
[-CC-:B------:R-:W-:Y:S01]  /*5d40*/  FFMA.FTZ R0, R219, R121.reuse, R123.reuse ;  /* 0x00000079db007223 */ /* 0x180fe2000001007b */
[-CC-:B------:R-:W-:Y:S01]  /*5d50*/  FFMA.FTZ R220, R220, R121.reuse, R123.reuse ;  /* 0x00000079dcdc7223 */ /* 0x180fe2000001007b */
[-CC-:B------:R-:W-:Y:S01]  /*5d60*/  FFMA.FTZ R221, R221, R121.reuse, R123.reuse ;  /* 0x00000079dddd7223 */ /* 0x180fe2000001007b */
[-CC-:B------:R-:W-:Y:S01]  /*5d70*/  FFMA.FTZ R222, R222, R121.reuse, R123.reuse ;  /* 0x00000079dede7223 */ /* 0x180fe2000001007b */
[-CC-:B0-----:R-:W-:Y:S01]  /*5d80*/  FFMA.FTZ R92, R223, R121.reuse, R123.reuse ;  /* 0x00000079df5c7223 */ /* 0x181fe2000001007b */
        /* <DEDUP_REMOVED lines=27> */
.L_x_713:
[----:B------:R-:W-:Y:S05]  /*5f40*/  @!P2 BRA `(.L_x_715) ;  /* 0x000000000084a947 */ /* 0x000fea0003800000 */
        /* <DEDUP_REMOVED lines=33> */
.L_x_715:
        /* <DEDUP_REMOVED lines=28> */
.L_x_711:
        /* <DEDUP_REMOVED lines=10> */
[----:B-----5:R-:W-:Y:S02]  /*63c0*/  MOV R98, R28 ;  /* 0x0000001c00627202 */ /* 0x020fe40000000f00 */
        /* <DEDUP_REMOVED lines=95> */
.L_x_689:
        /* <DEDUP_REMOVED lines=37> */
.L_x_717:
        /* <DEDUP_REMOVED lines=15> */
.L_x_3797:


//--------------------- .text._ZN10layer_norm31ln_parallel_residual_bwd_kernelINS_13Kernel_traitsIf13__nv_bfloat16S2_S2_fjLj6144ELj1ELj1ELj8ELj16ENS_18Kernel_traits_baseILj6144EfS2_S2_S2_fjLj256EEEEELb0ELb1ELb0EEEvNS_9BwdParamsE --------------------------
	.section	.text._ZN10layer_norm31ln_parallel_residual_bwd_kernelINS_13Kernel_traitsIf13__nv_bfloat16S2_S2_fjLj6144ELj1ELj1ELj8ELj16ENS_18Kernel_traits_baseILj6144EfS2_S2_S2_fjLj256EEEEELb0ELb1ELb0EEEvNS_9BwdParamsE,"ax",@progbits
	.align	128
        .global         _ZN10layer_norm31ln_parallel_residual_bwd_kernelINS_13Kernel_traitsIf13__nv_bfloat16S2_S2_fjLj6144ELj1ELj1ELj8ELj16ENS_18Kernel_traits_baseILj6144EfS2_S2_S2_fjLj256EEEEELb0ELb1ELb0EEEvNS_9BwdParamsE
        .type           _ZN10layer_norm31ln_parallel_residual_bwd_kernelINS_13Kernel_traitsIf13__nv_bfloat16S2_S2_fjLj6144ELj1ELj1ELj8ELj16ENS_18Kernel_traits_baseILj6144EfS2_S2_S2_fjLj256EEEEELb0ELb1ELb0EEEvNS_9BwdParamsE,@function
        .size           _ZN10layer_norm31ln_parallel_residual_bwd_kernelINS_13Kernel_traitsIf13__nv_bfloat16S2_S2_fjLj6144ELj1ELj1ELj8ELj16ENS_18Kernel_traits_baseILj6144EfS2_S2_S2_fjLj256EEEEELb0ELb1ELb0EEEvNS_9BwdParamsE,(.L_x_3798 - _ZN10layer_norm31ln_parallel_residual_bwd_kernelINS_13Kernel_traitsIf13__nv_bfloat16S2_S2_fjLj6144ELj1ELj1ELj8ELj16ENS_18Kernel_traits_baseILj6144EfS2_S2_S2_fjLj256EEEEELb0ELb1ELb0EEEvNS_9BwdParamsE)
        .other          _ZN10layer_norm31ln_parallel_residual_bwd_kernelINS_13Kernel_traitsIf13__nv_bfloat16S2_S2_fjLj6144ELj1ELj1ELj8ELj16ENS_18Kernel_traits_baseILj6144EfS2_S2_S2_fjLj256EEEEELb0ELb1ELb0EEEvNS_9BwdParamsE,@"STO_CUDA_ENTRY STV_DEFAULT"
_ZN10layer_norm31ln_parallel_residual_bwd_kernelINS_13Kernel_traitsIf13__nv_bfloat16S2_S2_fjLj6144ELj1ELj1ELj8ELj16ENS_18Kernel_traits_baseILj6144EfS2_S2_S2_fjLj256EEEEELb0ELb1ELb0EEEvNS_9BwdParamsE:
.text._ZN10layer_norm31ln_parallel_residual_bwd_kernelINS_13Kernel_traitsIf13__nv_bfloat16S2_S2_fjLj6144ELj1ELj1ELj8ELj16ENS_18Kernel_traits_baseILj6144EfS2_S2_S2_fjLj256EEEEELb0ELb1ELb0EEEvNS_9BwdParamsE:
        /* <DEDUP_REMOVED lines=21> */
[----:B--2---:R-:W5:Y:S01]  /*0150*/  @P0 LDG.E.128 R76, desc[UR8][R6.64] ;  /* 0x00000008064c0981 */ /* 0x004f62000c1e1d00 */
[----:B---3--:R-:W-:-:S03]  /*0160*/  @P2 IMAD.WIDE.U32 R4, R0, 0x20, R4 ;  /* 0x0000002000042825 */ /* 0x008fc600078e0004 */
[----:B------:R-:W5:Y:S04]  /*0170*/  @P0 LDG.E.128 R72, desc[UR8][R6.64+0x10] ;  /* 0x0000100806480981 */ /* 0x000f68000c1e1d00 */
[----:B------:R-:W5:Y:S01]  /*0180*/  @P2 LDG.E.128 R60, desc[UR8][R4.64] ;  /* 0x00000008043c2981 */ /* 0x000f62000c1e1d00 */
[----:B-1----:R-:W-:Y:S01]  /*0190*/  UISETP.GE.AND UP0, UPT, UR10, UR4, UPT ;  /* 0x000000040a00728c */ /* 0x002fe2000bf06270 */
[----:B----4-:R-:W-:Y:S02]  /*01a0*/  @P1 IMAD.WIDE.U32 R8, R3, 0x20, R8 ;  /* 0x0000002003081825 */ /* 0x010fe400078e0008 */
[----:B------:R-:W5:Y:S01]  /*01b0*/  @P2 LDG.E.128 R56, desc[UR8][R4.64+0x10] ;  /* 0x0000100804382981 */ /* 0x000f62000c1e1d00 */
[----:B------:R-:W-:Y:S02]  /*01c0*/  CS2R R52, SRZ ;  /* 0x0000000000347805 */ /* 0x000fe4000001ff00 */
[----:B------:R-:W-:-:S02]  /*01d0*/  CS2R R54, SRZ ;  /* 0x0000000000367805 */ /* 0x000fc4000001ff00 */
[----:B------:R-:W-:Y:S01]  /*01e0*/  CS2R R48, SRZ ;  /* 0x0000000000307805 */ /* 0x000fe2000001ff00 */
[----:B------:R-:W5:Y:S01]  /*01f0*/  @P1 LDG.E.128 R68, desc[UR8][R8.64] ;  /* 0x0000000808441981 */ /* 0x000f62000c1e1d00 */
[----:B------:R-:W-:Y:S02]  /*0200*/  CS2R R50, SRZ ;  /* 0x0000000000327805 */ /* 0x000fe4000001ff00 */
[----:B------:R-:W-:Y:S02]  /*0210*/  CS2R R44, SRZ ;  /* 0x00000000002c7805 */ /* 0x000fe4000001ff00 */
[----:B------:R-:W-:Y:S01]  /*0220*/  CS2R R46, SRZ ;  /* 0x00000000002e7805 */ /* 0x000fe2000001ff00 */
[----:B------:R0:W5:Y:S01]  /*0230*/  @P1 LDG.E.128 R64, desc[UR8][R8.64+0x10] ;  /* 0x0000100808401981 */ /* 0x000162000c1e1d00 */
        /* <DEDUP_REMOVED lines=16> */
[----:B0-----:R-:W-:Y:S02]  /*0340*/  CS2R R8, SRZ ;  /* 0x0000000000087805 */ /* 0x001fe4000001ff00 */
[----:B------:R-:W-:Y:S01]  /*0350*/  CS2R R10, SRZ ;  /* 0x00000000000a7805 */ /* 0x000fe2000001ff00 */
[----:B------:R-:W-:Y:S06]  /*0360*/  BRA.U UP0, `(.L_x_718) ;  /* 0x0000005900587547 */ /* 0x000fec000b800000 */
        /* <DEDUP_REMOVED lines=35> */
.L_x_755:
        /* <DEDUP_REMOVED lines=27> */
[----:B------:R-:W-:-:S13]  /*0750*/  ISETP.NE.AND.EX P2, PT, RZ, UR13, PT, P2 ;  /* 0x0000000dff007c0c */ /* 0x000fda000bf45320 */
[----:B------:R-:W0:Y:S02]  /*0760*/  @P2 LDC.64 R106, c[0x0][0x438] ;  /* 0x00010e00ff6a2b82 */ /* 0x000e240000000a00 */
[----:B0-----:R-:W-:-:S05]  /*0770*/  @P2 IMAD.WIDE.U32 R106, R114, 0x10, R106 ;  /* 0x00000010726a2825 */ /* 0x001fca00078e006a */
[----:B------:R0:W5:Y:S01]  /*0780*/  @P2 LDG.E.128 R4, desc[UR8][R106.64] ;  /* 0x000000086a042981 */ /* 0x000162000c1e1d00 */
[C---:B----4-:R-:W-:Y:S02]  /*0790*/  PRMT R3, R96.reuse, 0x7632, R3 ;  /* 0x0000763260037816 */ /* 0x050fe40000000003 */
[----:B------:R-:W-:Y:S02]  /*07a0*/  SHF.L.U32 R105, R96, 0x10, RZ ;  /* 0x0000001060697819 */ /* 0x000fe400000006ff */
[----:B------:R-:W-:Y:S02]  /*07b0*/  SHF.L.U32 R109, R97, 0x10, RZ ;  /* 0x00000010616d7819 */ /* 0x000fe400000006ff */
[C---:B------:R-:W-:Y:S01]  /*07c0*/  PRMT R133, R99.reuse, 0x7632, R133 ;  /* 0x0000763263857816 */ /* 0x040fe20000000085 */
[C---:B------:R-:W-:Y:S01]  /*07d0*/  FADD.FTZ R105, -R104.reuse, R105 ;  /* 0x0000006968697221 */ /* 0x040fe20000010100 */
[----:B------:R-:W-:Y:S01]  /*07e0*/  SHF.L.U32 R135, R99, 0x10, RZ ;  /* 0x0000001063877819 */ /* 0x000fe200000006ff */
[----:B------:R-:W-:Y:S01]  /*07f0*/  FADD.FTZ R109, -R104, R109 ;  /* 0x0000006d686d7221 */ /* 0x000fe20000010100 */
[----:B------:R-:W-:Y:S01]  /*0800*/  SHF.L.U32 R99, R3, 0x10, RZ ;  /* 0x0000001003637819 */ /* 0x000fe200000006ff */
[----:B-----5:R-:W-:Y:S01]  /*0810*/  FMUL.FTZ R3, R132, R105 ;  /* 0x0000006984037220 */ /* 0x020fe20000410000 */
[----:B------:R-:W-:Y:S01]  /*0820*/  PRMT R110, R98, 0x7632, R110 ;  /* 0x00007632626e7816 */ /* 0x000fe2000000006e */
[C---:B------:R-:W-:Y:S01]  /*0830*/  FADD.FTZ R137, -R104.reuse, R135 ;  /* 0x0000008768897221 */ /* 0x040fe20000010100 */
[----:B------:R-:W-:Y:S01]  /*0840*/  PRMT R108, R97, 0x7632, R108 ;  /* 0x00007632616c7816 */ /* 0x000fe2000000006c */
[----:B------:R-:W-:Y:S01]  /*0850*/  FADD.FTZ R99, -R104, R99 ;  /* 0x0000006368637221 */ /* 0x000fe20000010100 */
[----:B------:R-:W-:Y:S01]  /*0860*/  SHF.L.U32 R111, R98, 0x10, RZ ;  /* 0x00000010626f7819 */ /* 0x000fe200000006ff */
[----:B------:R-:W-:Y:S01]  /*0870*/  FMUL.FTZ R137, R132, R137 ;  /* 0x0000008984897220 */ /* 0x000fe20000410000 */
[----:B---3--:R-:W-:Y:S01]  /*0880*/  PRMT R96, R100, 0x7632, R96 ;  /* 0x0000763264607816 */ /* 0x008fe20000000060 */
[----:B------:R-:W-:Y:S01]  /*0890*/  FMUL.FTZ R142, R132, R99 ;  /* 0x00000063848e7220 */ /* 0x000fe20000410000 */
[----:B------:R-:W-:Y:S01]  /*08a0*/  SHF.L.U32 R97, R100, 0x10, RZ ;  /* 0x0000001064617819 */ /* 0x000fe200000006ff */
[----:B------:R-:W-:Y:S01]  /*08b0*/  FADD.FTZ R111, -R104, R111 ;  /* 0x0000006f686f7221 */ /* 0x000fe20000010100 */
[----:B------:R-:W-:-:S02]  /*08c0*/  PRMT R98, R101, 0x7632, R98 ;  /* 0x0000763265627816 */ /* 0x000fc40000000062 */
[----:B------:R-:W-:Y:S01]  /*08d0*/  SHF.L.U32 R101, R101, 0x10, RZ ;  /* 0x0000001065657819 */ /* 0x000fe200000006ff */
[----:B------:R-:W-:Y:S01]  /*08e0*/  FMUL.FTZ R134, R60, R97 ;  /* 0x000000613c867220 */ /* 0x000fe20000410000 */
[----:B------:R-:W-:Y:S01]  /*08f0*/  SHF.L.U32 R105, R133, 0x10, RZ ;  /* 0x0000001085697819 */ /* 0x000fe200000006ff */
[----:B------:R-:W-:Y:S01]  /*0900*/  FMUL.FTZ R133, R132, R109 ;  /* 0x0000006d84857220 */ /* 0x000fe20000410000 */
[----:B------:R-:W-:Y:S01]  /*0910*/  PRMT R100, R102, 0x7632, R100 ;  /* 0x0000763266647816 */ /* 0x000fe20000000064 */
[----:B------:R-:W-:Y:S01]  /*0920*/  FADD.FTZ R30, R30, R101 ;  /* 0x000000651e1e7221 */ /* 0x000fe20000010000 */
[----:B0-----:R-:W-:Y:S01]  /*0930*/  SHF.L.U32 R107, R102, 0x10, RZ ;  /* 0x00000010666b7819 */ /* 0x001fe200000006ff */
[-C--:B------:R-:W-:Y:S01]  /*0940*/  FFMA.FTZ R54, R133, R101.reuse, R54 ;  /* 0x0000006585367223 */ /* 0x080fe20000010036 */
[----:B------:R-:W-:Y:S01]  /*0950*/  SHF.L.U32 R139, R110, 0x10, RZ ;  /* 0x000000106e8b7819 */ /* 0x000fe200000006ff */
[----:B------:R-:W-:Y:S01]  /*0960*/  FMUL.FTZ R136, R62, R101 ;  /* 0x000000653e887220 */ /* 0x000fe20000410000 */
[C---:B------:R-:W-:Y:S01]  /*0970*/  PRMT R102, R103.reuse, 0x7632, R102 ;  /* 0x0000763267667816 */ /* 0x040fe20000000066 */
[----:B------:R-:W-:Y:S01]  /*0980*/  FADD.FTZ R28, R28, R97 ;  /* 0x000000611c1c7221 */ /* 0x000fe20000010000 */
[----:B------:R-:W-:Y:S01]  /*0990*/  SHF.L.U32 R141, R103, 0x10, RZ ;  /* 0x00000010678d7819 */ /* 0x000fe200000006ff */
[----:B------:R-:W-:Y:S01]  /*09a0*/  FADD.FTZ R101, -R104, R139 ;  /* 0x0000008b68657221 */ /* 0x000fe20000010100 */
[----:B------:R-:W-:Y:S01]  /*09b0*/  SHF.L.U32 R96, R96, 0x10, RZ ;  /* 0x0000001060607819 */ /* 0x000fe200000006ff */
[C---:B------:R-:W-:Y:S01]  /*09c0*/  FFMA.FTZ R52, R3.reuse, R97, R52 ;  /* 0x0000006103347223 */ /* 0x040fe20000010034 */
[----:B------:R-:W-:Y:S01]  /*09d0*/  SHF.L.U32 R103, R108, 0x10, RZ ;  /* 0x000000106c677819 */ /* 0x000fe200000006ff */
[----:B------:R-:W-:Y:S01]  /*09e0*/  FFMA.FTZ R97, R3, R134, RZ ;  /* 0x0000008603617223 */ /* 0x000fe200000100ff */
[----:B------:R-:W-:Y:S01]  /*09f0*/  SHF.L.U32 R98, R98, 0x10, RZ ;  /* 0x0000001062627819 */ /* 0x000fe200000006ff */
[----:B------:R-:W-:Y:S01]  /*0a00*/  FADD.FTZ R29, R29, R96 ;  /* 0x000000601d1d7221 */ /* 0x000fe20000010000 */
[-C--:B------:R-:W-:Y:S01]  /*0a10*/  FFMA.FTZ R53, R142, R96.reuse, R53 ;  /* 0x000000608e357223 */ /* 0x080fe20000010035 */
[----:B------:R-:W-:Y:S01]  /*0a20*/  FMUL.FTZ R139, R61, R96 ;  /* 0x000000603d8b7220 */ /* 0x000fe20000410000 */
[----:B------:R-:W-:Y:S01]  /*0a30*/  FADD.FTZ R103, -R104, R103 ;  /* 0x0000006768677221 */ /* 0x000fe20000010100 */
[----:B------:R-:W-:Y:S01]  /*0a40*/  FADD.FTZ R96, RZ, R134 ;  /* 0x00000086ff607221 */ /* 0x000fe20000010000 */
[----:B------:R-:W-:Y:S01]  /*0a50*/  FADD.FTZ R26, R26, R141 ;  /* 0x0000008d1a1a7221 */ /* 0x000fe20000010000 */
[----:B------:R-:W-:Y:S01]  /*0a60*/  FFMA.FTZ R50, R137, R141, R50 ;  /* 0x0000008d89327223 */ /* 0x000fe20000010032 */
[----:B------:R-:W-:Y:S01]  /*0a70*/  FMUL.FTZ R144, R132, R103 ;  /* 0x0000006784907220 */ /* 0x000fe20000410000 */
[----:B------:R-:W-:Y:S01]  /*0a80*/  FADD.FTZ R99, R96, R139 ;  /* 0x0000008b60637221 */ /* 0x000fe20000010000 */
[----:B------:R-:W-:Y:S01]  /*0a90*/  FFMA.FTZ R96, R142, R139, R97 ;  /* 0x0000008b8e607223 */ /* 0x000fe20000010061 */
[----:B------:R-:W-:Y:S01]  /*0aa0*/  FMUL.FTZ R140, R58, R141 ;  /* 0x0000008d3a8c7220 */ /* 0x000fe20000410000 */
[----:B------:R-:W-:Y:S01]  /*0ab0*/  FADD.FTZ R31, R31, R98 ;  /* 0x000000621f1f7221 */ /* 0x000fe20000010000 */
[-C--:B------:R-:W-:Y:S01]  /*0ac0*/  FFMA.FTZ R55, R144, R98.reuse, R55 ;  /* 0x0000006290377223 */ /* 0x080fe20000010037 */
        /* <DEDUP_REMOVED lines=12> */
[----:B------:R-:W-:Y:S01]  /*0b90*/  SHF.L.U32 R102, R102, 0x10, RZ ;  /* 0x0000001066667819 */ /* 0x000fe200000006ff */
[----:B------:R-:W-:Y:S01]  /*0ba0*/  FADD.FTZ R105, -R104, R105 ;  /* 0x0000006968697221 */ /* 0x000fe20000010100 */
[----:B------:R-:W-:Y:S01]  /*0bb0*/  FADD.FTZ R99, R98, R143 ;  /* 0x0000008f62637221 */ /* 0x000fe20000010000 */
[----:B------:R-:W-:Y:S01]  /*0bc0*/  FFMA.FTZ R96, R146, R143, R97 ;  /* 0x0000008f92607223 */ /* 0x000fe20000010061 */
[----:B------:R-:W-:Y:S01]  /*0bd0*/  FADD.FTZ R24, R24, R107 ;  /* 0x0000006b18187221 */ /* 0x000fe20000010000 */
[----:B------:R-:W-:Y:S01]  /*0be0*/  FMUL.FTZ R145, R59, R102 ;  /* 0x000000663b917220 */ /* 0x000fe20000410000 */
        /* <DEDUP_REMOVED lines=11> */
.L_x_720:
[----:B--23--:R-:W-:Y:S05]  /*0ca0*/  BSYNC.RECONVERGENT B0 ;  /* 0x0000000000007941 */ /* 0x00cfea0003800200 */
.L_x_719:
        /* <DEDUP_REMOVED lines=10> */
[----:B------:R-:W0:Y:S02]  /*0d50*/  @P2 LDC.64 R108, c[0x0][0x438] ;  /* 0x00010e00ff6c2b82 */ /* 0x000e240000000a00 */
[----:B0-----:R-:W-:-:S05]  /*0d60*/  @P2 IMAD.WIDE.U32 R108, R107, 0x10, R108 ;  /* 0x000000106b6c2825 */ /* 0x001fca00078e006c */
[----:B------:R3:W5:Y:S01]  /*0d70*/  @P2 LDG.E.128 R80, desc[UR8][R108.64] ;  /* 0x000000086c502981 */ /* 0x000762000c1e1d00 */
[----:B------:R-:W-:Y:S02]  /*0d80*/  IADD3 R107, PT, PT, R107, 0x100, RZ ;  /* 0x000001006b6b7810 */ /* 0x000fe40007ffe0ff */
[C---:B--2---:R-:W-:Y:S02]  /*0d90*/  SHF.L.U32 R111, R96.reuse, 0x10, RZ ;  /* 0x00000010606f7819 */ /* 0x044fe400000006ff */
[C---:B------:R-:W-:Y:S02]  /*0da0*/  SHF.L.U32 R149, R97.reuse, 0x10, RZ ;  /* 0x0000001061957819 */ /* 0x040fe400000006ff */
[----:B------:R-:W-:Y:S01]  /*0db0*/  PRMT R110, R96, 0x7632, R110 ;  /* 0x00007632606e7816 */ /* 0x000fe2000000006e */
[C---:B------:R-:W-:Y:S01]  /*0dc0*/  FADD.FTZ R111, -R104.reuse, R111 ;  /* 0x0000006f686f7221 */ /* 0x040fe20000010100 */
[----:B------:R-:W-:Y:S01]  /*0dd0*/  PRMT R147, R97, 0x7632, R147 ;  /* 0x0000763261937816 */ /* 0x000fe20000000093 */
[----:B------:R-:W-:Y:S01]  /*0de0*/  FADD.FTZ R149, -R104, R149 ;  /* 0x0000009568957221 */ /* 0x000fe20000010100 */
[----:B------:R-:W-:-:S02]  /*0df0*/  PRMT R150, R98, 0x7632, R150 ;  /* 0x0000763262967816 */ /* 0x000fc40000000096 */
[----:B------:R-:W-:Y:S01]  /*0e00*/  SHF.L.U32 R151, R98, 0x10, RZ ;  /* 0x0000001062977819 */ /* 0x000fe200000006ff */
[----:B-----5:R-:W-:Y:S01]  /*0e10*/  FMUL.FTZ R149, R132, R149 ;  /* 0x0000009584957220 */ /* 0x020fe20000410000 */
[C---:B------:R-:W-:Y:S02]  /*0e20*/  PRMT R98, R99.reuse, 0x7632, R98 ;  /* 0x0000763263627816 */ /* 0x040fe40000000062 */
[----:B---3--:R-:W-:Y:S01]  /*0e30*/  PRMT R108, R102, 0x7632, R108 ;  /* 0x00007632666c7816 */ /* 0x008fe2000000006c */
[----:B------:R-:W-:Y:S01]  /*0e40*/  FADD.FTZ R151, -R104, R151 ;  /* 0x0000009768977221 */ /* 0x000fe20000010100 */
[----:B------:R-:W-:Y:S02]  /*0e50*/  SHF.L.U32 R109, R102, 0x10, RZ ;  /* 0x00000010666d7819 */ /* 0x000fe400000006ff */
[----:B------:R-:W-:Y:S01]  /*0e60*/  SHF.L.U32 R153, R99, 0x10, RZ ;  /* 0x0000001063997819 */ /* 0x000fe200000006ff */
[----:B------:R-:W-:Y:S01]  /*0e70*/  FMUL.FTZ R151, R132, R151 ;  /* 0x0000009784977220 */ /* 0x000fe20000410000 */
[----:B------:R-:W-:Y:S01]  /*0e80*/  PRMT R96, R100, 0x7632, R96 ;  /* 0x0000763264607816 */ /* 0x000fe20000000060 */
[----:B------:R-:W-:Y:S01]  /*0e90*/  FMUL.FTZ R154, R72, R109 ;  /* 0x0000006d489a7220 */ /* 0x000fe20000410000 */
[----:B------:R-:W-:Y:S01]  /*0ea0*/  SHF.L.U32 R97, R100, 0x10, RZ ;  /* 0x0000001064617819 */ /* 0x000fe200000006ff */
[----:B------:R-:W-:Y:S01]  /*0eb0*/  FADD.FTZ R153, -R104, R153 ;  /* 0x0000009968997221 */ /* 0x000fe20000010100 */
[C---:B------:R-:W-:Y:S01]  /*0ec0*/  PRMT R102, R103.reuse, 0x7632, R102 ;  /* 0x0000763267667816 */ /* 0x040fe20000000066 */
[----:B------:R-:W-:Y:S01]  /*0ed0*/  FADD.FTZ R16, R16, R109 ;  /* 0x0000006d10107221 */ /* 0x000fe20000010000 */
[----:B------:R-:W-:Y:S01]  /*0ee0*/  SHF.L.U32 R157, R103, 0x10, RZ ;  /* 0x00000010679d7819 */ /* 0x000fe200000006ff */
[----:B------:R-:W-:Y:S01]  /*0ef0*/  FADD.FTZ R20, R20, R97 ;  /* 0x0000006114147221 */ /* 0x000fe20000010000 */
[----:B------:R-:W-:Y:S01]  /*0f00*/  PRMT R100, R101, 0x7632, R100 ;  /* 0x0000763265647816 */ /* 0x000fe20000000064 */
[----:B------:R-:W-:Y:S01]  /*0f10*/  FMUL.FTZ R153, R132, R153 ;  /* 0x0000009984997220 */ /* 0x000fe20000410000 */
[----:B------:R-:W-:Y:S01]  /*0f20*/  SHF.L.U32 R99, R110, 0x10, RZ ;  /* 0x000000106e637819 */ /* 0x000fe200000006ff */
[----:B------:R-:W-:Y:S01]  /*0f30*/  FADD.FTZ R18, R18, R157 ;  /* 0x0000009d12127221 */ /* 0x000fe20000010000 */
[----:B------:R-:W-:Y:S01]  /*0f40*/  SHF.L.U32 R103, R147, 0x10, RZ ;  /* 0x0000001093677819 */ /* 0x000fe200000006ff */
[----:B------:R-:W-:Y:S01]  /*0f50*/  FMUL.FTZ R147, R132, R111 ;  /* 0x0000006f84937220 */ /* 0x000fe20000410000 */
[----:B------:R-:W-:Y:S01]  /*0f60*/  SHF.L.U32 R101, R101, 0x10, RZ ;  /* 0x0000001065657819 */ /* 0x000fe200000006ff */
[----:B------:R-:W-:Y:S01]  /*0f70*/  FADD.FTZ R99, -R104, R99 ;  /* 0x0000006368637221 */ /* 0x000fe20000010100 */
[----:B------:R-:W-:Y:S01]  /*0f80*/  SHF.L.U32 R155, R150, 0x10, RZ ;  /* 0x00000010969b7819 */ /* 0x000fe200000006ff */
[----:B------:R-:W-:Y:S01]  /*0f90*/  FMUL.FTZ R150, R76, R97 ;  /* 0x000000614c967220 */ /* 0x000fe20000410000 */
[----:B------:R-:W-:Y:S01]  /*0fa0*/  SHF.L.U32 R111, R98, 0x10, RZ ;  /* 0x00000010626f7819 */ /* 0x000fe200000006ff */
[----:B------:R-:W-:Y:S01]  /*0fb0*/  FADD.FTZ R22, R22, R101 ;  /* 0x0000006516167221 */ /* 0x000fe20000010000 */
[----:B------:R-:W-:Y:S01]  /*0fc0*/  SHF.L.U32 R98, R96, 0x10, RZ ;  /* 0x0000001060627819 */ /* 0x000fe200000006ff */
[-C--:B------:R-:W-:Y:S01]  /*0fd0*/  FFMA.FTZ R46, R149, R101.reuse, R46 ;  /* 0x00000065952e7223 */ /* 0x080fe2000001002e */
[----:B------:R-:W-:Y:S01]  /*0fe0*/  FMUL.FTZ R152, R78, R101 ;  /* 0x000000654e987220 */ /* 0x000fe20000410000 */
[----:B------:R-:W-:Y:S01]  /*0ff0*/  FADD.FTZ R101, -R104, R155 ;  /* 0x0000009b68657221 */ /* 0x000fe20000010100 */
[----:B------:R-:W-:Y:S01]  /*1000*/  FFMA.FTZ R44, R147, R97, R44 ;  /* 0x00000061932c7223 */ /* 0x000fe2000001002c */
[----:B------:R-:W-:Y:S01]  /*1010*/  FADD.FTZ R96, R105, R150 ;  /* 0x0000009669607221 */ /* 0x000fe20000010000 */
[----:B------:R-:W-:Y:S01]  /*1020*/  FMUL.FTZ R155, R77, R98 ;  /* 0x000000624d9b7220 */ /* 0x000fe20000410000 */
[----:B------:R-:W-:Y:S01]  /*1030*/  FMUL.FTZ R158, R132, R99 ;  /* 0x00000063849e7220 */ /* 0x000fe20000410000 */
[----:B------:R-:W-:Y:S01]  /*1040*/  FFMA.FTZ R97, R147, R150, R106 ;  /* 0x0000009693617223 */ /* 0x000fe2000001006a */
[----:B------:R-:W-:Y:S01]  /*1050*/  SHF.L.U32 R100, R100, 0x10, RZ ;  /* 0x0000001064647819 */ /* 0x000fe200000006ff */
[----:B------:R-:W-:Y:S01]  /*1060*/  FADD.FTZ R99, R96, R155 ;  /* 0x0000009b60637221 */ /* 0x000fe20000010000 */
[----:B------:R-:W-:Y:S01]  /*1070*/  FADD.FTZ R103, -R104, R103 ;  /* 0x0000006768677221 */ /* 0x000fe20000010100 */
[----:B------:R-:W-:Y:S01]  /*1080*/  FFMA.FTZ R96, R158, R155, R97 ;  /* 0x0000009b9e607223 */ /* 0x000fe20000010061 */
[-C--:B------:R-:W-:Y:S01]  /*1090*/  FFMA.FTZ R42, R153, R157.reuse, R42 ;  /* 0x0000009d992a7223 */ /* 0x080fe2000001002a */
        /* <DEDUP_REMOVED lines=8> */
[----:B------:R-:W-:Y:S01]  /*1120*/  FMUL.FTZ R162, R132, R101 ;  /* 0x0000006584a27220 */ /* 0x000fe20000410000 */
[----:B------:R-:W-:Y:S01]  /*1130*/  FADD.FTZ R99, R98, R157 ;  /* 0x0000009d62637221 */ /* 0x000fe20000010000 */
[----:B------:R-:W-:Y:S01]  /*1140*/  FFMA.FTZ R96, R160, R157, R97 ;  /* 0x0000009da0607223 */ /* 0x000fe20000010061 */
        /* <DEDUP_REMOVED lines=20> */
.L_x_722:
[----:B------:R-:W-:Y:S05]  /*1290*/  BSYNC.RECONVERGENT B0 ;  /* 0x0000000000007941 */ /* 0x000fea0003800200 */
.L_x_721:
        /* <DEDUP_REMOVED lines=13> */
[C---:B--2---:R-:W-:Y:S02]  /*1370*/  PRMT R110, R101.reuse, 0x7632, R110 ;  /* 0x00007632656e7816 */ /* 0x044fe4000000006e */
[----:B------:R-:W-:Y:S02]  /*1380*/  SHF.L.U32 R101, R101, 0x10, RZ ;  /* 0x0000001065657819 */ /* 0x000fe400000006ff */
[C---:B------:R-:W-:Y:S02]  /*1390*/  PRMT R107, R100.reuse, 0x7632, R107 ;  /* 0x00007632646b7816 */ /* 0x040fe4000000006b */
[----:B------:R-:W-:Y:S01]  /*13a0*/  SHF.L.U32 R111, R100, 0x10, RZ ;  /* 0x00000010646f7819 */ /* 0x000fe200000006ff */
[----:B------:R-:W-:Y:S01]  /*13b0*/  FADD.FTZ R125, -R104, R101 ;  /* 0x00000065687d7221 */ /* 0x000fe20000010100 */
[C---:B------:R-:W-:Y:S02]  /*13c0*/  PRMT R100, R102.reuse, 0x7632, R100 ;  /* 0x0000763266647816 */ /* 0x040fe40000000064 */
[----:B------:R-:W-:Y:S01]  /*13d0*/  SHF.L.U32 R117, R102, 0x10, RZ ;  /* 0x0000001066757819 */ /* 0x000fe200000006ff */
[----:B------:R-:W-:Y:S01]  /*13e0*/  FADD.FTZ R111, -R104, R111 ;  /* 0x0000006f686f7221 */ /* 0x000fe20000010100 */
[C---:B------:R-:W-:Y:S01]  /*13f0*/  PRMT R102, R103.reuse, 0x7632, R102 ;  /* 0x0000763267667816 */ /* 0x040fe20000000066 */
[----:B-----5:R-:W-:Y:S01]  /*1400*/  FMUL.FTZ R125, R132, R125 ;  /* 0x0000007d847d7220 */ /* 0x020fe20000410000 */
[----:B------:R-:W-:Y:S01]  /*1410*/  SHF.L.U32 R103, R103, 0x10, RZ ;  /* 0x0000001067677819 */ /* 0x000fe200000006ff */
[----:B------:R-:W-:Y:S01]  /*1420*/  FADD.FTZ R127, -R104, R117 ;  /* 0x00000075687f7221 */ /* 0x000fe20000010100 */
[----:B------:R-:W-:-:S02]  /*1430*/  SHF.L.U32 R101, R110, 0x10, RZ ;  /* 0x000000106e657819 */ /* 0x000fc400000006ff */
[----:B0-----:R-:W-:Y:S01]  /*1440*/  SHF.L.U32 R109, R100, 0x10, RZ ;  /* 0x00000010646d7819 */ /* 0x001fe200000006ff */
[----:B------:R-:W-:Y:S01]  /*1450*/  FADD.FTZ R129, -R104, R103 ;  /* 0x0000006768817221 */ /* 0x000fe20000010100 */
[----:B------:R-:W-:Y:S01]  /*1460*/  SHF.L.U32 R117, R102, 0x10, RZ ;  /* 0x0000001066757819 */ /* 0x000fe200000006ff */
[----:B------:R-:W-:Y:S01]  /*1470*/  FADD.FTZ R103, -R104, R101 ;  /* 0x0000006568677221 */ /* 0x000fe20000010100 */
[----:B---3--:R-:W-:Y:S01]  /*1480*/  PRMT R100, R96, 0x7632, R100 ;  /* 0x0000763260647816 */ /* 0x008fe20000000064 */
[----:B------:R-:W-:Y:S01]  /*1490*/  FADD.FTZ R119, -R104, R109 ;  /* 0x0000006d68777221 */ /* 0x000fe20000010100 */
[----:B------:R-:W-:Y:S01]  /*14a0*/  SHF.L.U32 R101, R96, 0x10, RZ ;  /* 0x0000001060657819 */ /* 0x000fe200000006ff */
[----:B------:R-:W-:Y:S01]  /*14b0*/  FADD.FTZ R163, -R104, R117 ;  /* 0x0000007568a37221 */ /* 0x000fe20000010100 */
[----:B------:R-:W-:Y:S01]  /*14c0*/  SHF.L.U32 R107, R107, 0x10, RZ ;  /* 0x000000106b6b7819 */ /* 0x000fe200000006ff */
[----:B------:R-:W-:Y:S01]  /*14d0*/  FMUL.FTZ R117, R132, R111 ;  /* 0x0000006f84757220 */ /* 0x000fe20000410000 */
[C---:B------:R-:W-:Y:S01]  /*14e0*/  PRMT R96, R97.reuse, 0x7632, R96 ;  /* 0x0000763261607816 */ /* 0x040fe20000000060 */
[----:B------:R-:W-:Y:S01]  /*14f0*/  FMUL.FTZ R124, R68, R101 ;  /* 0x00000065447c7220 */ /* 0x000fe20000410000 */
[----:B------:R-:W-:Y:S01]  /*1500*/  SHF.L.U32 R97, R97, 0x10, RZ ;  /* 0x0000001061617819 */ /* 0x000fe200000006ff */
[----:B------:R-:W-:Y:S01]  /*1510*/  FADD.FTZ R107, -R104, R107 ;  /* 0x0000006b686b7221 */ /* 0x000fe20000010100 */
[----:B------:R-:W-:Y:S01]  /*1520*/  SHF.L.U32 R100, R100, 0x10, RZ ;  /* 0x0000001064647819 */ /* 0x000fe200000006ff */
[----:B------:R-:W-:Y:S01]  /*1530*/  FMUL.FTZ R120, R132, R103 ;  /* 0x0000006784787220 */ /* 0x000fe20000410000 */
[----:B------:R-:W-:Y:S01]  /*1540*/  SHF.L.U32 R116, R96, 0x10, RZ ;  /* 0x0000001060747819 */ /* 0x000fe200000006ff */
[----:B------:R-:W-:Y:S01]  /*1550*/  FADD.FTZ R14, R14, R97 ;  /* 0x000000610e0e7221 */ /* 0x000fe20000010000 */
[-C--:B------:R-:W-:Y:S01]  /*1560*/  FFMA.FTZ R38, R125, R97.reuse, R38 ;  /* 0x000000617d267223 */ /* 0x080fe20000010026 */
[----:B------:R-:W-:Y:S01]  /*1570*/  FMUL.FTZ R126, R70, R97 ;  /* 0x00000061467e7220 */ /* 0x000fe20000410000 */
[----:B------:R-:W-:Y:S01]  /*1580*/  FADD.FTZ R96, R105, R124 ;  /* 0x0000007c69607221 */ /* 0x000fe20000010000 */
[----:B------:R-:W-:Y:S01]  /*1590*/  FMUL.FTZ R131, R69, R100 ;  /* 0x0000006445837220 */ /* 0x000fe20000410000 */
[----:B------:R-:W-:Y:S01]  /*15a0*/  FMUL.FTZ R130, R132, R107 ;  /* 0x0000006b84827220 */ /* 0x000fe20000410000 */
[----:B------:R-:W-:Y:S01]  /*15b0*/  FFMA.FTZ R97, R117, R124, R106 ;  /* 0x0000007c75617223 */ /* 0x000fe2000001006a */
[C---:B------:R-:W-:Y:S01]  /*15c0*/  PRMT R102, R98.reuse, 0x7632, R102 ;  /* 0x0000763262667816 */ /* 0x040fe20000000066 */
[----:B------:R-:W-:Y:S01]  /*15d0*/  FADD.FTZ R15, R15, R116 ;  /* 0x000000740f0f7221 */ /* 0x000fe20000010000 */
[----:B------:R-:W-:Y:S01]  /*15e0*/  SHF.L.U32 R109, R98, 0x10, RZ ;  /* 0x00000010626d7819 */ /* 0x000fe200000006ff */
[-C--:B------:R-:W-:Y:S01]  /*15f0*/  FFMA.FTZ R39, R120, R116.reuse, R39 ;  /* 0x0000007478277223 */ /* 0x080fe20000010027 */
[----:B------:R-:W-:Y:S01]  /*1600*/  PRMT R98, R99, 0x7632, R98 ;  /* 0x0000763263627816 */ /* 0x000fe20000000062 */
[----:B------:R-:W-:Y:S01]  /*1610*/  FMUL.FTZ R116, R71, R116 ;  /* 0x0000007447747220 */ /* 0x000fe20000410000 */
[----:B------:R-:W-:Y:S01]  /*1620*/  SHF.L.U32 R121, R99, 0x10, RZ ;  /* 0x0000001063797819 */ /* 0x000fe200000006ff */
[----:B------:R-:W-:Y:S01]  /*1630*/  FADD.FTZ R99, R96, R131 ;  /* 0x0000008360637221 */ /* 0x000fe20000010000 */
[----:B------:R-:W-:Y:S01]  /*1640*/  FFMA.FTZ R96, R130, R131, R97 ;  /* 0x0000008382607223 */ /* 0x000fe20000010061 */
[----:B------:R-:W-:Y:S01]  /*1650*/  SHF.L.U32 R102, R102, 0x10, RZ ;  /* 0x0000001066667819 */ /* 0x000fe200000006ff */
[----:B------:R-:W-:Y:S01]  /*1660*/  FMUL.FTZ R127, R132, R127 ;  /* 0x0000007f847f7220 */ /* 0x000fe20000410000 */
[----:B------:R-:W-:Y:S01]  /*1670*/  FADD.FTZ R99, R99, R126 ;  /* 0x0000007e63637221 */ /* 0x000fe20000010000 */
[----:B------:R-:W-:Y:S01]  /*1680*/  FFMA.FTZ R97, R125, R126, R96 ;  /* 0x0000007e7d617223 */ /* 0x000fe20000010060 */
[----:B------:R-:W-:Y:S01]  /*1690*/  FMUL.FTZ R128, R64, R109 ;  /* 0x0000006d40807220 */ /* 0x000fe20000410000 */
[----:B------:R-:W-:Y:S01]  /*16a0*/  SHF.L.U32 R104, R98, 0x10, RZ ;  /* 0x0000001062687819 */ /* 0x000fe200000006ff */
[----:B------:R-:W-:Y:S01]  /*16b0*/  FADD.FTZ R99, R99, R116 ;  /* 0x0000007463637221 */ /* 0x000fe20000010000 */
[----:B------:R-:W-:Y:S01]  /*16c0*/  FFMA.FTZ R96, R120, R116, R97 ;  /* 0x0000007478607223 */ /* 0x000fe20000010061 */
[C---:B------:R-:W-:Y:S01]  /*16d0*/  FMUL.FTZ R129, R132.reuse, R129 ;  /* 0x0000008184817220 */ /* 0x040fe20000410000 */
[----:B------:R-:W-:Y:S01]  /*16e0*/  FMUL.FTZ R122, R132, R119 ;  /* 0x00000077847a7220 */ /* 0x000fe20000410000 */
[----:B------:R-:W-:Y:S01]  /*16f0*/  FMUL.FTZ R123, R65, R102 ;  /* 0x00000066417b7220 */ /* 0x000fe20000410000 */
[----:B------:R-:W-:Y:S01]  /*1700*/  FADD.FTZ R98, R99, R128 ;  /* 0x0000008063627221 */ /* 0x000fe20000010000 */
[----:B------:R-:W-:Y:S01]  /*1710*/  FFMA.FTZ R97, R127, R128, R96 ;  /* 0x000000807f617223 */ /* 0x000fe20000010060 */
[----:B------:R-:W-:Y:S01]  /*1720*/  FADD.FTZ R10, R10, R121 ;  /* 0x000000790a0a7221 */ /* 0x000fe20000010000 */
        /* <DEDUP_REMOVED lines=20> */
.L_x_724:
[----:B------:R-:W-:Y:S05]  /*1870*/  BSYNC.RECONVERGENT B0 ;  /* 0x0000000000007941 */ /* 0x000fea0003800200 */
.L_x_723:
        /* <DEDUP_REMOVED lines=52> */
[C---:B------:R-:W-:Y:S01]  /*1bc0*/  PRMT R166, R6.reuse, 0x7632, R166 ;  /* 0x0000763206a67816 */ /* 0x040fe200000000a6 */
        /* <DEDUP_REMOVED lines=22> */
[----:B------:R-:W-:Y:S02]  /*1d30*/  PRMT R107, R82, 0x7632, R107 ;  /* 0x00007632526b7816 */ /* 0x000fe4000000006b */
[----:B------:R-:W-:Y:S01]  /*1d40*/  FADD.FTZ R101, R110, R163 ;  /* 0x000000a36e657221 */ /* 0x000fe20000010000 */
[----:B------:R-:W-:Y:S01]  /*1d50*/  FADD.FTZ R104, R111, R96 ;  /* 0x000000606f687221 */ /* 0x000fe20000010000 */
[----:B------:R-:W-:Y:S02]  /*1d60*/  P2R R96, PR, RZ, 0x40 ;  /* 0x00000040ff607803 */ /* 0x000fe40000000000 */
[----:B------:R-:W-:Y:S01]  /*1d70*/  FMUL.FTZ R105, R101, UR14 ;  /* 0x0000000e65697c20 */ /* 0x000fe20008410000 */
[----:B------:R-:W-:Y:S01]  /*1d80*/  PRMT R110, R83, 0x7632, R110 ;  /* 0x00007632536e7816 */ /* 0x000fe2000000006e */
[----:B------:R-:W-:Y:S01]  /*1d90*/  FMUL.FTZ R104, R104, UR14 ;  /* 0x0000000e68687c20 */ /* 0x000fe20008410000 */
[----:B------:R-:W-:-:S02]  /*1da0*/  PRMT R96, R7, 0x7632, R96 ;  /* 0x0000763207607816 */ /* 0x000fc40000000060 */
[----:B------:R-:W-:Y:S02]  /*1db0*/  PRMT R111, R82, 0x7632, R111 ;  /* 0x00007632526f7816 */ /* 0x000fe4000000006f */
[C---:B------:R-:W-:Y:S02]  /*1dc0*/  PRMT R108, R81.reuse, 0x7632, R108 ;  /* 0x00007632516c7816 */ /* 0x040fe4000000006c */
[----:B------:R-:W-:Y:S02]  /*1dd0*/  PRMT R163, R81, 0x7632, R163 ;  /* 0x0000763251a37816 */ /* 0x000fe400000000a3 */
[----:B------:R-:W-:Y:S02]  /*1de0*/  PRMT R109, R80, 0x7632, R109 ;  /* 0x00007632506d7816 */ /* 0x000fe4000000006d */
[----:B------:R-:W-:Y:S02]  /*1df0*/  PRMT R101, R86, 0x7632, R101 ;  /* 0x0000763256657816 */ /* 0x000fe40000000065 */
[----:B------:R-:W-:-:S02]  /*1e00*/  PRMT R103, R84, 0x7632, R103 ;  /* 0x0000763254677816 */ /* 0x000fc40000000067 */
        /* <DEDUP_REMOVED lines=40> */
.L_x_729:
        /* <DEDUP_REMOVED lines=33> */
.L_x_728:
        /* <DEDUP_REMOVED lines=36> */
.L_x_731:
        /* <DEDUP_REMOVED lines=37> */
.L_x_727:
        /* <DEDUP_REMOVED lines=8> */
[----:B------:R-:W-:Y:S01]  /*27b0*/  SHF.L.U32 R99, R166, 0x10, RZ ;  /* 0x00000010a6637819 */ /* 0x000fe200000006ff */
[-CC-:B------:R-:W-:Y:S01]  /*27c0*/  FFMA.FTZ R173, R137, R104.reuse, R105.reuse ;  /* 0x0000006889ad7223 */ /* 0x180fe20000010069 */
[----:B------:R-:W-:Y:S01]  /*27d0*/  FFMA.FTZ R171, R135, R104, R105 ;  /* 0x0000006887ab7223 */ /* 0x000fe20000010069 */
[----:B------:R-:W-:Y:S01]  /*27e0*/  SHF.L.U32 R169, R169, 0x10, RZ ;  /* 0x00000010a9a97819 */ /* 0x000fe200000006ff */
[----:B------:R-:W-:Y:S01]  /*27f0*/  FADD.FTZ R96, R143, -R96 ;  /* 0x800000608f607221 */ /* 0x000fe20000010000 */
[----:B------:R-:W-:Y:S01]  /*2800*/  FADD.FTZ R166, R145, -R98 ;  /* 0x8000006291a67221 */ /* 0x000fe20000010000 */
[----:B------:R-:W-:Y:S01]  /*2810*/  SHF.L.U32 R167, R7, 0x10, RZ ;  /* 0x0000001007a77819 */ /* 0x000fe200000006ff */
        /* <DEDUP_REMOVED lines=28> */
.L_x_733:
        /* <DEDUP_REMOVED lines=8> */
[-C--:B------:R-:W-:Y:S01]  /*2a60*/  FFMA.FTZ R167, R135, R104.reuse, R105 ;  /* 0x0000006887a77223 */ /* 0x080fe20000010069 */
[----:B------:R-:W-:Y:S01]  /*2a70*/  FADD.FTZ R99, R136, -R99 ;  /* 0x8000006388637221 */ /* 0x000fe20000010000 */
[----:B------:R-:W-:Y:S01]  /*2a80*/  SHF.L.U32 R98, R6, 0x10, RZ ;  /* 0x0000001006627819 */ /* 0x000fe200000006ff */
[C---:B-----5:R-:W-:Y:S01]  /*2a90*/  FFMA.FTZ R91, R132.reuse, R89, R91 ;  /* 0x00000059845b7223 */ /* 0x060fe2000001005b */
[----:B------:R-:W-:Y:S01]  /*2aa0*/  FFMA.FTZ R168, R132, R169, R166 ;  /* 0x000000a984a87223 */ /* 0x000fe200000100a6 */
[----:B------:R-:W-:Y:S01]  /*2ab0*/  FADD.FTZ R167, R138, -R167 ;  /* 0x800000a78aa77221 */ /* 0x000fe20000010000 */
[----:B------:R-:W-:Y:S01]  /*2ac0*/  FFMA.FTZ R90, R132, R99, R88 ;  /* 0x00000063845a7223 */ /* 0x000fe20000010058 */
[----:B------:R-:W-:Y:S01]  /*2ad0*/  SHF.L.U32 R89, R96, 0x10, RZ ;  /* 0x0000001060597819 */ /* 0x000fe200000006ff */
        /* <DEDUP_REMOVED lines=11> */
[----:B------:R-:W-:Y:S01]  /*2b90*/  FADD.FTZ R99, R139, -R88 ;  /* 0x800000588b637221 */ /* 0x000fe20000010000 */
        /* <DEDUP_REMOVED lines=13> */
.L_x_732:
[----:B------:R-:W-:-:S04]  /*2c70*/  UISETP.NE.U32.AND UP0, UPT, UR6, URZ, UPT ;  /* 0x000000ff0600728c */ /* 0x000fc8000bf05070 */
[----:B------:R-:W-:-:S09]  /*2c80*/  UISETP.NE.AND.EX UP0, UPT, UR7, URZ, UPT, UP0 ;  /* 0x000000ff0700728c */ /* 0x000fd2000bf05300 */
[----:B------:R-:W-:Y:S05]  /*2c90*/  BRA.U UP0, `(.L_x_734) ;  /* 0x0000000100a47547 */ /* 0x000fea000b800000 */
        /* <DEDUP_REMOVED lines=15> */
[-CC-:B------:R-:W-:Y:S01]  /*2d90*/  FFMA.FTZ R170, R148, R104.reuse, R105.reuse ;  /* 0x0000006894aa7223 */ /* 0x180fe20000010069 */
[----:B------:R-:W-:Y:S01]  /*2da0*/  SHF.L.U32 R169, R96, 0x10, RZ ;  /* 0x0000001060a97819 */ /* 0x000fe200000006ff */
[----:B------:R-:W-:Y:S01]  /*2db0*/  FFMA.FTZ R94, R132, R167, R92 ;  /* 0x000000a7845e7223 */ /* 0x000fe2000001005c */
[-CC-:B------:R-:W-:Y:S01]  /*2dc0*/  FFMA.FTZ R98, R146, R104.reuse, R105.reuse ;  /* 0x0000006892627223 */ /* 0x180fe20000010069 */
[-CC-:B------:R-:W-:Y:S01]  /*2dd0*/  FFMA.FTZ R96, R144, R104.reuse, R105.reuse ;  /* 0x0000006890607223 */ /* 0x180fe20000010069 */
[----:B------:R-:W-:Y:S01]  /*2de0*/  FFMA.FTZ R92, R142, R104, R105 ;  /* 0x000000688e5c7223 */ /* 0x000fe20000010069 */
[C---:B------:R-:W-:Y:S01]  /*2df0*/  FFMA.FTZ R171, R132.reuse, R171, R168 ;  /* 0x000000ab84ab7223 */ /* 0x040fe200000100a8 */
        /* <DEDUP_REMOVED lines=19> */
.L_x_734:
[-CC-:B------:R-:W-:Y:S01]  /*2f30*/  FFMA.FTZ R93, R133, R104.reuse, R105.reuse ;  /* 0x00000068855d7223 */ /* 0x180fe20000010069 */
[-CC-:B------:R-:W-:Y:S01]  /*2f40*/  FFMA.FTZ R167, R137, R104.reuse, R105.reuse ;  /* 0x0000006889a77223 */ /* 0x180fe20000010069 */
[----:B------:R-:W-:Y:S01]  /*2f50*/  SHF.L.U32 R88, R5, 0x10, RZ ;  /* 0x0000001005587819 */ /* 0x000fe200000006ff */
[-CC-:B------:R-:W-:Y:S01]  /*2f60*/  FFMA.FTZ R95, R135, R104.reuse, R105.reuse ;  /* 0x00000068875f7223 */ /* 0x180fe20000010069 */
[----:B------:R-:W-:Y:S01]  /*2f70*/  SHF.L.U32 R92, R7, 0x10, RZ ;  /* 0x00000010075c7819 */ /* 0x000fe200000006ff */
[-C--:B------:R-:W-:Y:S01]  /*2f80*/  FFMA.FTZ R89, R3, R104.reuse, R105 ;  /* 0x0000006803597223 */ /* 0x080fe20000010069 */
[----:B------:R-:W-:Y:S01]  /*2f90*/  FADD.FTZ R93, R136, -R93 ;  /* 0x8000005d885d7221 */ /* 0x000fe20000010000 */
        /* <DEDUP_REMOVED lines=8> */
[-CC-:B------:R-:W-:Y:S01]  /*3020*/  FFMA.FTZ R96, R146, R104.reuse, R105.reuse ;  /* 0x0000006892607223 */ /* 0x180fe20000010069 */
[-CC-:B------:R-:W-:Y:S01]  /*3030*/  FFMA.FTZ R168, R148, R104.reuse, R105.reuse ;  /* 0x0000006894a87223 */ /* 0x180fe20000010069 */
[-CC-:B------:R-:W-:Y:S01]  /*3040*/  FFMA.FTZ R92, R144, R104.reuse, R105.reuse ;  /* 0x00000068905c7223 */ /* 0x180fe20000010069 */
[----:B------:R-:W-:Y:S01]  /*3050*/  FFMA.FTZ R88, R142, R104, R105 ;  /* 0x000000688e587223 */ /* 0x000fe20000010069 */
[C---:B------:R-:W-:Y:S01]  /*3060*/  FFMA.FTZ R94, R132.reuse, R95, R90 ;  /* 0x0000005f845e7223 */ /* 0x040fe2000001005a */
        /* <DEDUP_REMOVED lines=24> */
.L_x_730:
        /* <DEDUP_REMOVED lines=14> */
.L_x_726:
[----:B------:R-:W-:Y:S05]  /*32d0*/  BSYNC.RECONVERGENT B0 ;  /* 0x0000000000007941 */ /* 0x000fea0003800200 */
.L_x_725:
        /* <DEDUP_REMOVED lines=15> */
[-C--:B------:R-:W-:Y:S01]  /*33d0*/  FFMA.FTZ R97, R153, R104.reuse, R105 ;  /* 0x0000006899617223 */ /* 0x080fe20000010069 */
[----:B------:R-:W-:Y:S01]  /*33e0*/  SHF.L.U32 R90, R82, 0x10, RZ ;  /* 0x00000010525a7819 */ /* 0x000fe200000006ff */
[----:B------:R-:W-:Y:S01]  /*33f0*/  FADD.FTZ R95, R154, -R95 ;  /* 0x8000005f9a5f7221 */ /* 0x000fe20000010000 */
[----:B------:R-:W-:Y:S01]  /*3400*/  SHF.L.U32 R88, R81, 0x10, RZ ;  /* 0x0000001051587819 */ /* 0x000fe200000006ff */
[-C--:B------:R-:W-:Y:S01]  /*3410*/  FFMA.FTZ R89, R147, R104.reuse, R105 ;  /* 0x0000006893597223 */ /* 0x080fe20000010069 */
[----:B------:R-:W-:Y:S01]  /*3420*/  SHF.L.U32 R92, R83, 0x10, RZ ;  /* 0x00000010535c7819 */ /* 0x000fe200000006ff */
[----:B------:R-:W-:Y:S01]  /*3430*/  FADD.FTZ R93, R152, -R93 ;  /* 0x8000005d985d7221 */ /* 0x000fe20000010000 */
[----:B------:R-:W-:Y:S01]  /*3440*/  FADD.FTZ R97, R156, -R97 ;  /* 0x800000619c617221 */ /* 0x000fe20000010000 */
[----:B-----5:R-:W-:Y:S01]  /*3450*/  FFMA.FTZ R98, R132, R95, R90 ;  /* 0x0000005f84627223 */ /* 0x020fe2000001005a */
[----:B------:R-:W-:Y:S01]  /*3460*/  SHF.L.U32 R91, R80, 0x10, RZ ;  /* 0x00000010505b7819 */ /* 0x000fe200000006ff */
[----:B------:R-:W-:Y:S01]  /*3470*/  FADD.FTZ R89, R150, -R89 ;  /* 0x8000005996597221 */ /* 0x000fe20000010000 */
[----:B------:R-:W-:Y:S01]  /*3480*/  SHF.L.U32 R90, R109, 0x10, RZ ;  /* 0x000000106d5a7819 */ /* 0x000fe200000006ff */
        /* <DEDUP_REMOVED lines=31> */
.L_x_739:
[-CC-:B------:R-:W-:Y:S01]  /*3680*/  FFMA.FTZ R107, R153, R104.reuse, R105.reuse ;  /* 0x00000068996b7223 */ /* 0x180fe20000010069 */
[-CC-:B0-----:R-:W-:Y:S01]  /*3690*/  FFMA.FTZ R97, R149, R104.reuse, R105.reuse ;  /* 0x0000006895617223 */ /* 0x181fe20000010069 */
[-CC-:B------:R-:W-:Y:S01]  /*36a0*/  FFMA.FTZ R93, R147, R104.reuse, R105.reuse ;  /* 0x00000068935d7223 */ /* 0x180fe20000010069 */
[----:B------:R-:W-:Y:S01]  /*36b0*/  SHF.L.U32 R98, R83, 0x10, RZ ;  /* 0x0000001053627819 */ /* 0x000fe200000006ff */
[-C--:B------:R-:W-:Y:S01]  /*36c0*/  FFMA.FTZ R99, R151, R104.reuse, R105 ;  /* 0x0000006897637223 */ /* 0x080fe20000010069 */
[----:B------:R-:W-:Y:S01]  /*36d0*/  SHF.L.U32 R92, R81, 0x10, RZ ;  /* 0x00000010515c7819 */ /* 0x000fe200000006ff */
[----:B------:R-:W-:Y:S01]  /*36e0*/  FADD.FTZ R165, R156, -R107 ;  /* 0x8000006b9ca57221 */ /* 0x000fe20000010000 */
[----:B------:R-:W-:Y:S01]  /*36f0*/  SHF.L.U32 R95, R80, 0x10, RZ ;  /* 0x00000010505f7819 */ /* 0x000fe200000006ff */
[----:B------:R-:W-:Y:S01]  /*3700*/  FADD.FTZ R97, R152, -R97 ;  /* 0x8000006198617221 */ /* 0x000fe20000010000 */
[----:B------:R-:W-:Y:S01]  /*3710*/  FADD.FTZ R93, R150, -R93 ;  /* 0x8000005d965d7221 */ /* 0x000fe20000010000 */
[----:B------:R-:W-:Y:S01]  /*3720*/  SHF.L.U32 R94, R82, 0x10, RZ ;  /* 0x00000010525e7819 */ /* 0x000fe200000006ff */
[-C--:B------:R-:W-:Y:S01]  /*3730*/  FFMA.FTZ R108, R164, R104.reuse, R105 ;  /* 0x00000068a46c7223 */ /* 0x080fe20000010069 */
[----:B------:R-:W-:Y:S01]  /*3740*/  FADD.FTZ R99, R154, -R99 ;  /* 0x800000639a637221 */ /* 0x000fe20000010000 */
[----:B-----5:R-:W-:Y:S01]  /*3750*/  FFMA.FTZ R166, R132, R165, R98 ;  /* 0x000000a584a67223 */ /* 0x020fe20000010062 */
[-CC-:B------:R-:W-:Y:S01]  /*3760*/  FFMA.FTZ R106, R162, R104.reuse, R105.reuse ;  /* 0x00000068a26a7223 */ /* 0x180fe20000010069 */
[----:B------:R-:W-:Y:S01]  /*3770*/  FFMA.FTZ R96, R132, R97, R92 ;  /* 0x0000006184607223 */ /* 0x000fe2000001005c */
[-C--:B------:R-:W-:Y:S01]  /*3780*/  FFMA.FTZ R98, R160, R104.reuse, R105 ;  /* 0x00000068a0627223 */ /* 0x080fe20000010069 */
[----:B------:R-:W-:Y:S01]  /*3790*/  FFMA.FTZ R95, R132, R93, R95 ;  /* 0x0000005d845f7223 */ /* 0x000fe2000001005f */
[----:B------:R-:W-:Y:S01]  /*37a0*/  FFMA.FTZ R92, R158, R104, R105 ;  /* 0x000000689e5c7223 */ /* 0x000fe20000010069 */
[----:B------:R-:W-:Y:S01]  /*37b0*/  SHF.L.U32 R93, R110, 0x10, RZ ;  /* 0x000000106e5d7819 */ /* 0x000fe200000006ff */
[----:B------:R-:W-:Y:S01]  /*37c0*/  FADD.FTZ R97, R161, -R108 ;  /* 0x8000006ca1617221 */ /* 0x000fe20000010000 */
[C---:B------:R-:W-:Y:S01]  /*37d0*/  FFMA.FTZ R107, R132.reuse, R99, R94 ;  /* 0x00000063846b7223 */ /* 0x040fe2000001005e */
        /* <DEDUP_REMOVED lines=19> */
.L_x_738:
[----:B0-----:R-:W0:Y:S02]  /*3910*/  LDC.64 R96, c[0x0][0x470] ;  /* 0x00011c00ff607b82 */ /* 0x001e240000000a00 */
[----:B0-----:R-:W-:-:S04]  /*3920*/  ISETP.NE.U32.AND P5, PT, R96, RZ, PT ;  /* 0x000000ff6000720c */ /* 0x001fc80003fa5070 */
[----:B------:R-:W-:-:S13]  /*3930*/  ISETP.NE.AND.EX P5, PT, R97, RZ, PT, P5 ;  /* 0x000000ff6100720c */ /* 0x000fda0003fa5350 */
[----:B------:R-:W-:Y:S05]  /*3940*/  @!P5 BRA `(.L_x_741) ;  /* 0x0000000000a4d947 */ /* 0x000fea0003800000 */
[-CC-:B------:R-:W-:Y:S01]  /*3950*/  FFMA.FTZ R99, R151, R104.reuse, R105.reuse ;  /* 0x0000006897637223 */ /* 0x180fe20000010069 */
[-CC-:B------:R-:W-:Y:S01]  /*3960*/  FFMA.FTZ R97, R149, R104.reuse, R105.reuse ;  /* 0x0000006895617223 */ /* 0x180fe20000010069 */
[----:B------:R-:W-:Y:S01]  /*3970*/  SHF.L.U32 R90, R82, 0x10, RZ ;  /* 0x00000010525a7819 */ /* 0x000fe200000006ff */
        /* <DEDUP_REMOVED lines=12> */
[----:B------:R-:W-:Y:S01]  /*3a40*/  FFMA.FTZ R97, R132, R97, R88 ;  /* 0x0000006184617223 */ /* 0x000fe20000010058 */
[-CC-:B------:R-:W-:Y:S01]  /*3a50*/  FFMA.FTZ R110, R164, R104.reuse, R105.reuse ;  /* 0x00000068a46e7223 */ /* 0x180fe20000010069 */
[-CC-:B------:R-:W-:Y:S01]  /*3a60*/  FFMA.FTZ R90, R160, R104.reuse, R105.reuse ;  /* 0x00000068a05a7223 */ /* 0x180fe20000010069 */
[-CC-:B------:R-:W-:Y:S01]  /*3a70*/  FFMA.FTZ R106, R162, R104.reuse, R105.reuse ;  /* 0x00000068a26a7223 */ /* 0x180fe20000010069 */
[----:B------:R-:W-:Y:S01]  /*3a80*/  FFMA.FTZ R88, R158, R104, R105 ;  /* 0x000000689e587223 */ /* 0x000fe20000010069 */
[C---:B------:R-:W-:Y:S01]  /*3a90*/  FFMA.FTZ R109, R132.reuse, R107, R96 ;  /* 0x0000006b846d7223 */ /* 0x040fe20000010060 */
        /* <DEDUP_REMOVED lines=20> */
.L_x_741:
[-CC-:B------:R-:W-:Y:S01]  /*3be0*/  FFMA.FTZ R99, R153, R104.reuse, R105.reuse ;  /* 0x0000006899637223 */ /* 0x180fe20000010069 */
[-CC-:B------:R-:W-:Y:S01]  /*3bf0*/  FFMA.FTZ R98, R162, R104.reuse, R105.reuse ;  /* 0x00000068a2627223 */ /* 0x180fe20000010069 */
[-C--:B------:R-:W-:Y:S01]  /*3c00*/  FFMA.FTZ R97, R151, R104.reuse, R105 ;  /* 0x0000006897617223 */ /* 0x080fe20000010069 */
[----:B------:R-:W-:Y:S01]  /*3c10*/  SHF.L.U32 R106, R111, 0x10, RZ ;  /* 0x000000106f6a7819 */ /* 0x000fe200000006ff */
[----:B------:R-:W-:Y:S01]  /*3c20*/  FADD.FTZ R107, R156, -R99 ;  /* 0x800000639c6b7221 */ /* 0x000fe20000010000 */
[-C--:B------:R-:W-:Y:S01]  /*3c30*/  FFMA.FTZ R108, R164, R104.reuse, R105 ;  /* 0x00000068a46c7223 */ /* 0x080fe20000010069 */
[----:B------:R-:W-:Y:S01]  /*3c40*/  SHF.L.U32 R96, R82, 0x10, RZ ;  /* 0x0000001052607819 */ /* 0x000fe200000006ff */
[----:B------:R-:W-:Y:S01]  /*3c50*/  FADD.FTZ R99, R159, -R98 ;  /* 0x800000629f637221 */ /* 0x000fe20000010000 */
        /* <DEDUP_REMOVED lines=29> */
.L_x_737:
        /* <DEDUP_REMOVED lines=45> */
.L_x_743:
        /* <DEDUP_REMOVED lines=33> */
.L_x_742:
        /* <DEDUP_REMOVED lines=37> */
.L_x_744:
        /* <DEDUP_REMOVED lines=28> */
.L_x_740:
        /* <DEDUP_REMOVED lines=10> */
.L_x_736:
[----:B------:R-:W-:Y:S05]  /*47c0*/  BSYNC.RECONVERGENT B0 ;  /* 0x0000000000007941 */ /* 0x000fea0003800200 */
.L_x_735:
        /* <DEDUP_REMOVED lines=23> */
[----:B------:R-:W-:Y:S01]  /*4940*/  SHF.L.U32 R91, R84, 0x10, RZ ;  /* 0x00000010545b7819 */ /* 0x000fe200000006ff */
[-CC-:B------:R-:W-:Y:S01]  /*4950*/  FFMA.FTZ R95, R120, R104.reuse, R105.reuse ;  /* 0x00000068785f7223 */ /* 0x180fe20000010069 */
[-C--:B------:R-:W-:Y:S01]  /*4960*/  FFMA.FTZ R94, R122, R104.reuse, R105 ;  /* 0x000000687a5e7223 */ /* 0x080fe20000010069 */
[----:B------:R-:W-:Y:S01]  /*4970*/  FADD.FTZ R89, R124, -R89 ;  /* 0x800000597c597221 */ /* 0x000fe20000010000 */
[----:B------:R-:W-:Y:S01]  /*4980*/  FADD.FTZ R99, R119, -R96 ;  /* 0x8000006077637221 */ /* 0x000fe20000010000 */
[----:B------:R-:W-:Y:S01]  /*4990*/  FFMA.FTZ R104, R129, R104, R105 ;  /* 0x0000006881687223 */ /* 0x000fe20000010069 */
[C---:B-----5:R-:W-:Y:S01]  /*49a0*/  FFMA.FTZ R93, R132.reuse, R93, R90 ;  /* 0x0000005d845d7223 */ /* 0x060fe2000001005a */
[C---:B------:R-:W-:Y:S01]  /*49b0*/  FFMA.FTZ R92, R132.reuse, R97, R92 ;  /* 0x00000061845c7223 */ /* 0x040fe2000001005c */
        /* <DEDUP_REMOVED lines=27> */
.L_x_749:
[-CC-:B---3--:R-:W-:Y:S01]  /*4b70*/  FFMA.FTZ R106, R118, R104.reuse, R105.reuse ;  /* 0x00000068766a7223 */ /* 0x188fe20000010069 */
[-CC-:B0-----:R-:W-:Y:S01]  /*4b80*/  FFMA.FTZ R97, R125, R104.reuse, R105.reuse ;  /* 0x000000687d617223 */ /* 0x181fe20000010069 */
        /* <DEDUP_REMOVED lines=12> */
[----:B-----5:R-:W-:Y:S01]  /*4c50*/  FFMA.FTZ R106, R132, R105, R100 ;  /* 0x00000069846a7223 */ /* 0x020fe20000010064 */
[----:B------:R-:W-:Y:S01]  /*4c60*/  SHF.L.U32 R96, R86, 0x10, RZ ;  /* 0x0000001056607819 */ /* 0x000fe200000006ff */
        /* <DEDUP_REMOVED lines=25> */
.L_x_748:
[----:B0--3--:R-:W0:Y:S02]  /*4e00*/  LDC.64 R96, c[0x0][0x470] ;  /* 0x00011c00ff607b82 */ /* 0x009e240000000a00 */
        /* <DEDUP_REMOVED lines=44> */
.L_x_751:
[-CC-:B------:R-:W-:Y:S01]  /*50d0*/  FFMA.FTZ R109, R127, R104.reuse, R105.reuse ;  /* 0x000000687f6d7223 */ /* 0x180fe20000010069 */
[-CC-:B------:R-:W-:Y:S01]  /*50e0*/  FFMA.FTZ R98, R122, R104.reuse, R105.reuse ;  /* 0x000000687a627223 */ /* 0x180fe20000010069 */
[----:B------:R-:W-:Y:S01]  /*50f0*/  SHF.L.U32 R106, R101, 0x10, RZ ;  /* 0x00000010656a7819 */ /* 0x000fe200000006ff */
[-C--:B------:R-:W-:Y:S01]  /*5100*/  FFMA.FTZ R110, R118, R104.reuse, R105 ;  /* 0x00000068766e7223 */ /* 0x080fe20000010069 */
        /* <DEDUP_REMOVED lines=8> */
[----:B------:R-:W-:Y:S01]  /*5190*/  SHF.L.U32 R98, R103, 0x10, RZ ;  /* 0x0000001067627819 */ /* 0x000fe200000006ff */
[----:B-----5:R-:W-:Y:S01]  /*51a0*/  FFMA.FTZ R109, R132, R109, R96 ;  /* 0x0000006d846d7223 */ /* 0x020fe20000010060 */
        /* <DEDUP_REMOVED lines=23> */
.L_x_747:
        /* <DEDUP_REMOVED lines=45> */
.L_x_753:
        /* <DEDUP_REMOVED lines=33> */
.L_x_752:
        /* <DEDUP_REMOVED lines=37> */
.L_x_754:
        /* <DEDUP_REMOVED lines=28> */
.L_x_750:
        /* <DEDUP_REMOVED lines=9> */
.L_x_746:
[----:B------:R-:W-:Y:S05]  /*5ca0*/  BSYNC.RECONVERGENT B0 ;  /* 0x0000000000007941 */ /* 0x000fea0003800200 */
.L_x_745:
[----:B------:R-:W-:Y:S01]  /*5cb0*/  PLOP3.LUT P3, PT, P3, PT, PT, 0x8, 0x80 ;  /* 0x000000000080781c */ /* 0x000fe20001f6e170 */
[----:B------:R-:W-:-:S12]  /*5cc0*/  @!P6 BRA `(.L_x_755) ;  /* 0xffffffa80034e947 */ /* 0x000fd8000383ffff */
.L_x_718:
[----:B------:R-:W1:Y:S01]  /*5cd0*/  LDC.64 R2, c[0x0][0x440] ;  /* 0x00011000ff027b82 */ /* 0x000e620000000a00 */
[----:B-----5:R-:W-:-:S05]  /*5ce0*/  IMAD R59, R112, UR10, RZ ;  /* 0x0000000a703b7c24 */ /* 0x020fca000f8e02ff */
        /* <DEDUP_REMOVED lines=28> */
.L_x_756:
        /* <DEDUP_REMOVED lines=13> */
.L_x_3798:


//--------------------- .text._ZN10layer_norm31ln_parallel_residual_bwd_kernelINS_13Kernel_traitsIf13__nv_bfloat16S2_S2_fjLj6144ELj1ELj1ELj8ELj16ENS_18Kernel_traits_baseILj6144EfS2_S2_S2_fjLj256EEEEELb0ELb1ELb1EEEvNS_9BwdParamsE --------------------------
	.section	.text._ZN10layer_norm31ln_parallel_residual_bwd_kernelINS_13Kernel_traitsIf13__nv_bfloat16S2_S2_fjLj6144ELj1ELj1ELj8ELj16ENS_18Kernel_traits_baseILj6144EfS2_S2_S2_fjLj256EEEEELb0ELb1ELb1EEEvNS_9BwdParamsE,"ax",@progbits
	.align	128
        .global         _ZN10layer_norm31ln_parallel_residual_bwd_kernelINS_13Kernel_traitsIf13__nv_bfloat16S2_S2_fjLj6144ELj1ELj1ELj8ELj16ENS_18Kernel_traits_baseILj6144EfS2_S2_S2_fjLj256EEEEELb0ELb1ELb1EEEvNS_9BwdParamsE
        .type           _ZN10layer_norm31ln_parallel_residual_bwd_kernelINS_13Kernel_traitsIf13__nv_bfloat16S2_S2_fjLj6144ELj1ELj1ELj8ELj16ENS_18Kernel_traits_baseILj6144EfS2_S2_S2_fjLj256EEEEELb0ELb1ELb1EEEvNS_9BwdParamsE,@function
        .size           _ZN10layer_norm31ln_parallel_residual_bwd_kernelINS_13Kernel_traitsIf13__nv_bfloat16S2_S2_fjLj6144ELj1ELj1ELj8ELj16ENS_18Kernel_traits_baseILj6144EfS2_S2_S2_fjLj256EEEEELb0ELb1ELb1EEEvNS_9BwdParamsE,(.L_x_3799 - _ZN10layer_norm31ln_parallel_residual_bwd_kernelINS_13Kernel_traitsIf13__nv_bfloat16S2_S2_fjLj6144ELj1ELj1ELj8ELj16ENS_18Kernel_traits_baseILj6144EfS2_S2_S2_fjLj256EEEEELb0ELb1ELb1EEEvNS_9BwdParamsE)
        .other          _ZN10layer_norm31ln_parallel_residual_bwd_kernelINS_13Kernel_traitsIf13__nv_bfloat16S2_S2_fjLj6144ELj1ELj1ELj8ELj16ENS_18Kernel_traits_baseILj6144EfS2_S2_S2_fjLj256EEEEELb0ELb1ELb1EEEvNS_9BwdParamsE,@"STO_CUDA_ENTRY STV_DEFAULT"
_ZN10layer_norm31ln_parallel_residual_bwd_kernelINS_13Kernel_traitsIf13__nv_bfloat16S2_S2_fjLj6144ELj1ELj1ELj8ELj16ENS_18Kernel_traits_baseILj6144EfS2_S2_S2_fjLj256EEEEELb0ELb1ELb1EEEvNS_9BwdParamsE:
.text._ZN10layer_norm31ln_parallel_residual_bwd_kernelINS_13Kernel_traitsIf13__nv_bfloat16S2_S2_fjLj6144ELj1ELj1ELj8ELj16ENS_18Kernel_traits_baseILj6144EfS2_S2_S2_fjLj256EEEEELb0ELb1ELb1EEEvNS_9BwdParamsE:
        /* <DEDUP_REMOVED lines=57> */
[----:B0-----:R0:W5:Y:S01]  /*0390*/  LDG.E.128 R24, desc[UR8][R2.64] ;  /* 0x0000000802187981 */ /* 0x001162000c1e1d00 */
[----:B------:R-:W1:Y:S03]  /*03a0*/  LDCU UR12, c[0x0][0x388] ;  /* 0x00007100ff0c77ac */ /* 0x000e660008000800 */
[----:B------:R0:W5:Y:S01]  /*03b0*/  LDG.E.128 R20, desc[UR8][R2.64+0x10] ;  /* 0x0000100802147981 */ /* 0x000162000c1e1d00 */
[----:B------:R-:W4:Y:S03]  /*03c0*/  LDCU UR13, c[0x0][0x400] ;  /* 0x00008000ff0d77ac */ /* 0x000f260008000800 */
[----:B------:R0:W5:Y:S01]  /*03d0*/  LDG.E.128 R16, desc[UR8][R2.64+0x2000] ;  /* 0x0020000802107981 */ /* 0x000162000c1e1d00 */
[----:B------:R-:W0:Y:S03]  /*03e0*/  LDCU.64 UR6, c[0x0][0x470] ;  /* 0x00008e00ff0677ac */ /* 0x000e260008000a00 */
[----:B------:R0:W5:Y:S04]  /*03f0*/  LDG.E.128 R12, desc[UR8][R2.64+0x2010] ;  /* 0x00201008020c7981 */ /* 0x000168000c1e1d00 */
[----:B------:R0:W5:Y:S04]  /*0400*/  LDG.E.128 R8, desc[UR8][R2.64+0x4000] ;  /* 0x0040000802087981 */ /* 0x000168000c1e1d00 */
[----:B------:R0:W5:Y:S01]  /*0410*/  LDG.E.128 R4, desc[UR8][R2.64+0x4010] ;  /* 0x0040100802047981 */ /* 0x000162000c1e1d00 */
[----:B--2---:R-:W-:Y:S01]  /*0420*/  UISETP.NE.U32.AND UP0, UPT, UR4, URZ, UPT ;  /* 0x000000ff0400728c */ /* 0x004fe2000bf05070 */
[----:B------:R-:W-:Y:S01]  /*0430*/  CS2R R74, SRZ ;  /* 0x00000000004a7805 */ /* 0x000fe2000001ff00 */
[----:B---3--:R-:W-:Y:S01]  /*0440*/  UISETP.NE.AND UP1, UPT, UR11, URZ, UPT ;  /* 0x000000ff0b00728c */ /* 0x008fe2000bf25270 */
[----:B------:R-:W-:Y:S01]  /*0450*/  CS2R R72, SRZ ;  /* 0x0000000000487805 */ /* 0x000fe2000001ff00 */
[----:B------:R-:W-:Y:S01]  /*0460*/  UISETP.NE.AND.EX UP0, UPT, UR5, URZ, UPT, UP0 ;  /* 0x000000ff0500728c */ /* 0x000fe2000bf05300 */
[----:B------:R-:W-:-:S02]  /*0470*/  CS2R R70, SRZ ;  /* 0x0000000000467805 */ /* 0x000fc4000001ff00 */
[----:B------:R-:W-:Y:S02]  /*0480*/  CS2R R68, SRZ ;  /* 0x0000000000447805 */ /* 0x000fe4000001ff00 */
[----:B------:R-:W-:Y:S01]  /*0490*/  MOV R123, RZ ;  /* 0x000000ff007b7202 */ /* 0x000fe20000000f00 */
[----:B------:R-:W2:Y:S01]  /*04a0*/  LDCU.64 UR4, c[0x0][0x478] ;  /* 0x00008f00ff0477ac */ /* 0x000ea20008000a00 */
[----:B------:R-:W-:Y:S02]  /*04b0*/  PLOP3.LUT P4, PT, PT, PT, UP1, 0x80, 0x8 ;  /* 0x000000000008781c */ /* 0x000fe40003f8f018 */
[----:B------:R-:W-:Y:S02]  /*04c0*/  PLOP3.LUT P2, PT, PT, PT, UP0, 0x80, 0x8 ;  /* 0x000000000008781c */ /* 0x000fe40003f4f008 */
[----:B01--4-:R-:W-:-:S11]  /*04d0*/  MOV R121, UR10 ;  /* 0x0000000a00797c02 */ /* 0x013fd60008000f00 */
.L_x_782:
[----:B------:R-:W-:Y:S01]  /*04e0*/  IMAD R0, R121, UR12, RZ ;  /* 0x0000000c79007c24 */ /* 0x000fe2000f8e02ff */
[----:B0-----:R-:W0:Y:S04]  /*04f0*/  LDC.64 R60, c[0x0][0x3a8] ;  /* 0x0000ea00ff3c7b82 */ /* 0x001e280000000a00 */
[----:B------:R-:W-:-:S04]  /*0500*/  SHF.R.S32.HI R3, RZ, 0x1f, R0 ;  /* 0x0000001fff037819 */ /* 0x000fc80000011400 */
[----:B------:R-:W-:Y:S01]  /*0510*/  LEA.HI R3, R3, R0, RZ, 0x3 ;  /* 0x0000000003037211 */ /* 0x000fe200078f18ff */
[----:B------:R-:W1:Y:S03]  /*0520*/  LDC.64 R64, c[0x0][0x428] ;  /* 0x00010a00ff407b82 */ /* 0x000e660000000a00 */
[----:B------:R-:W-:-:S05]  /*0530*/  LEA.HI.SX32 R127, R3, R112, 0x1d ;  /* 0x00000070037f7211 */ /* 0x000fca00078feaff */
[----:B------:R-:W3:Y:S01]  /*0540*/  LDC.64 R2, c[0x0][0x3c0] ;  /* 0x0000f000ff027b82 */ /* 0x000ee20000000a00 */
[----:B------:R-:W-:-:S07]  /*0550*/  IADD3 R124, PT, PT, R127, 0x100, RZ ;  /* 0x000001007f7c7810 */ /* 0x000fce0007ffe0ff */
[----:B------:R-:W4:Y:S01]  /*0560*/  LDC.64 R128, c[0x0][0x3c8] ;  /* 0x0000f200ff807b82 */ /* 0x000f220000000a00 */
[C---:B------:R-:W-:Y:S01]  /*0570*/  IADD3 R120, PT, PT, R127.reuse, 0x200, RZ ;  /* 0x000002007f787810 */ /* 0x040fe20007ffe0ff */
[----:B0-----:R-:W-:-:S04]  /*0580*/  IMAD.WIDE.U32 R44, R127, 0x10, R60 ;  /* 0x000000107f2c7825 */ /* 0x001fc800078e003c */
[----:B---3--:R-:W-:Y:S02]  /*0590*/  IMAD.WIDE R2, R121, 0x4, R2 ;  /* 0x0000000479027825 */ /* 0x008fe400078e0202 */
[----:B------:R-:W3:Y:S02]  /*05a0*/  LDG.E.128 R44, desc[UR8][R44.64] ;  /* 0x000000082c2c7981 */ /* 0x000ee4000c1e1d00 */
[----:B-1----:R-:W-:Y:S02]  /*05b0*/  IMAD.WIDE.U32 R48, R127, 0x10, R64 ;  /* 0x000000107f307825 */ /* 0x002fe400078e0040 */
[----:B------:R-:W2:Y:S02]  /*05c0*/  LDG.E R2, desc[UR8][R2.64] ;  /* 0x0000000802027981 */ /* 0x000ea4000c1e1900 */
[C---:B------:R-:W-:Y:S02]  /*05d0*/  IMAD.WIDE.U32 R52, R124.reuse, 0x10, R60 ;  /* 0x000000107c347825 */ /* 0x040fe400078e003c */
[----:B------:R-:W3:Y:S02]  /*05e0*/  LDG.E.128 R48, desc[UR8][R48.64] ;  /* 0x0000000830307981 */ /* 0x000ee4000c1e1d00 */
[----:B------:R-:W-:-:S02]  /*05f0*/  IMAD.WIDE.U32 R56, R124, 0x10, R64 ;  /* 0x000000107c387825 */ /* 0x000fc400078e0040 */
[----:B------:R-:W3:Y:S02]  /*0600*/  LDG.E.128 R52, desc[UR8][R52.64] ;  /* 0x0000000834347981 */ /* 0x000ee4000c1e1d00 */
[----:B------:R-:W-:Y:S02]  /*0610*/  IMAD.WIDE.U32 R60, R120, 0x10, R60 ;  /* 0x00000010783c7825 */ /* 0x000fe400078e003c */
[----:B------:R-:W3:Y:S04]  /*0620*/  LDG.E.128 R56, desc[UR8][R56.64] ;  /* 0x0000000838387981 */ /* 0x000ee8000c1e1d00 */
[----:B------:R-:W3:Y:S01]  /*0630*/  LDG.E.128 R60, desc[UR8][R60.64] ;  /* 0x000000083c3c7981 */ /* 0x000ee2000c1e1d00 */
[----:B----4-:R-:W-:-:S04]  /*0640*/  IMAD.WIDE R128, R121, 0x4, R128 ;  /* 0x0000000479807825 */ /* 0x010fc800078e0280 */
[----:B------:R-:W-:Y:S01]  /*0650*/  IMAD.WIDE.U32 R64, R120, 0x10, R64 ;  /* 0x0000001078407825 */ /* 0x000fe200078e0040 */
[----:B------:R-:W4:Y:S05]  /*0660*/  LDG.E R125, desc[UR8][R128.64] ;  /* 0x00000008807d7981 */ /* 0x000f2a000c1e1900 */
[----:B------:R-:W4:Y:S01]  /*0670*/  LDG.E.128 R64, desc[UR8][R64.64] ;  /* 0x0000000840407981 */ /* 0x000f22000c1e1d00 */
[----:B------:R-:W-:Y:S02]  /*0680*/  LOP3.LUT P1, RZ, R112, 0x1f, RZ, 0xc0, !PT ;  /* 0x0000001f70ff7812 */ /* 0x000fe4000782c0ff */
[----:B------:R-:W-:-:S11]  /*0690*/  PLOP3.LUT P0, PT, PT, PT, PT, 0x80, 0x8 ;  /* 0x000000000008781c */ /* 0x000fd60003f0f070 */
[----:B------:R-:W-:Y:S02]  /*06a0*/  @!P1 PLOP3.LUT P0, PT, P3, PT, PT, 0x80, 0x8 ;  /* 0x000000000008981c */ /* 0x000fe40001f0f070 */
[----:B--2---:R-:W-:Y:S02]  /*06b0*/  FSEL R145, R2, RZ, !P4 ;  /* 0x000000ff02917208 */ /* 0x004fe40006000000 */
[----:B------:R-:W0:Y:S01]  /*06c0*/  @P2 LDC.64 R2, c[0x0][0x438] ;  /* 0x00010e00ff022b82 */ /* 0x000e220000000a00 */
[C---:B---3--:R-:W-:Y:S02]  /*06d0*/  PRMT R0, R44.reuse, 0x7632, R0 ;  /* 0x000076322c007816 */ /* 0x048fe40000000000 */
[----:B------:R-:W-:Y:S02]  /*06e0*/  SHF.L.U32 R126, R44, 0x10, RZ ;  /* 0x000000102c7e7819 */ /* 0x000fe400000006ff */
[C---:B------:R-:W-:Y:S02]  /*06f0*/  PRMT R132, R45.reuse, 0x7632, R132 ;  /* 0x000076322d847816 */ /* 0x040fe40000000084 */
[----:B------:R-:W-:-:S02]  /*0700*/  SHF.L.U32 R134, R45, 0x10, RZ ;  /* 0x000000102d867819 */ /* 0x000fc400000006ff */
[----:B------:R-:W1:Y:S01]  /*0710*/  @P2 LDC.64 R44, c[0x0][0x438] ;  /* 0x00010e00ff2c2b82 */ /* 0x000e620000000a00 */
[C---:B------:R-:W-:Y:S02]  /*0720*/  PRMT R176, R58.reuse, 0x7632, R176 ;  /* 0x000076323ab07816 */ /* 0x040fe400000000b0 */
[----:B------:R-:W-:Y:S02]  /*0730*/  SHF.L.U32 R135, R58, 0x10, RZ ;  /* 0x000000103a877819 */ /* 0x000fe400000006ff */
[----:B------:R-:W-:Y:S02]  /*0740*/  PRMT R58, R61, 0x7632, R58 ;  /* 0x000076323d3a7816 */ /* 0x000fe4000000003a */
[C---:B------:R-:W-:Y:S02]  /*0750*/  PRMT R140, R52.reuse, 0x7632, R140 ;  /* 0x00007632348c7816 */ /* 0x040fe4000000008c */
[----:B------:R-:W-:Y:S02]  /*0760*/  SHF.L.U32 R52, R52, 0x10, RZ ;  /* 0x0000001034347819 */ /* 0x000fe400000006ff */
[----:B------:R-:W-:-:S02]  /*0770*/  SHF.L.U32 R58, R58, 0x10, RZ ;  /* 0x000000103a3a7819 */ /* 0x000fc400000006ff */
[C---:B------:R-:W-:Y:S02]  /*0780*/  PRMT R130, R48.reuse, 0x7632, R130 ;  /* 0x0000763230827816 */ /* 0x040fe40000000082 */
[----:B------:R-:W-:Y:S02]  /*0790*/  SHF.L.U32 R162, R61, 0x10, RZ ;  /* 0x000000103da27819 */ /* 0x000fe400000006ff */
[----:B------:R-:W-:Y:S02]  /*07a0*/  SHF.L.U32 R48, R48, 0x10, RZ ;  /* 0x0000001030307819 */ /* 0x000fe400000006ff */
[----:B------:R-:W-:Y:S02]  /*07b0*/  PRMT R141, R53, 0x7632, R141 ;  /* 0x00007632358d7816 */ /* 0x000fe4000000008d */
[----:B------:R-:W-:Y:S02]  /*07c0*/  PRMT R61, R63, 0x7632, R61 ;  /* 0x000076323f3d7816 */ /* 0x000fe4000000003d */
[----:B------:R-:W-:Y:S01]  /*07d0*/  SHF.L.U32 R0, R0, 0x10, RZ ;  /* 0x0000001000007819 */ /* 0x000fe200000006ff */
[C---:B------:R-:W-:Y:S01]  /*07e0*/  FADD.FTZ R126, -R145.reuse, R126 ;  /* 0x0000007e917e7221 */ /* 0x040fe20000010100 */
[----:B------:R-:W-:Y:S01]  /*07f0*/  PRMT R143, R54, 0x7632, R143 ;  /* 0x00007632368f7816 */ /* 0x000fe2000000008f */
[C---:B------:R-:W-:Y:S01]  /*0800*/  FADD.FTZ R142, -R145.reuse, R52 ;  /* 0x00000034918e7221 */ /* 0x040fe20000010100 */
[C---:B------:R-:W-:Y:S01]  /*0810*/  PRMT R166, R56.reuse, 0x7632, R166 ;  /* 0x0000763238a67816 */ /* 0x040fe200000000a6 */
[----:B------:R-:W-:Y:S01]  /*0820*/  FADD.FTZ R164, -R145, R58 ;  /* 0x0000003a91a47221 */ /* 0x000fe20000010100 */
[----:B------:R-:W-:Y:S01]  /*0830*/  SHF.L.U32 R131, R56, 0x10, RZ ;  /* 0x0000001038837819 */ /* 0x000fe200000006ff */
[----:B0-----:R-:W-:Y:S01]  /*0840*/  @P2 IMAD.WIDE.U32 R2, R120, 0x10, R2 ;  /* 0x0000001078022825 */ /* 0x001fe200078e0002 */
[----:B------:R-:W-:-:S02]  /*0850*/  PRMT R56, R60, 0x7632, R56 ;  /* 0x000076323c387816 */ /* 0x000fc40000000038 */
[----:B------:R-:W-:Y:S01]  /*0860*/  SHF.L.U32 R148, R60, 0x10, RZ ;  /* 0x000000103c947819 */ /* 0x000fe200000006ff */
[----:B------:R-:W-:Y:S01]  /*0870*/  FADD.FTZ R60, -R145, R0 ;  /* 0x00000000913c7221 */ /* 0x000fe20000010100 */
[----:B------:R-:W-:Y:S02]  /*0880*/  SHF.L.U32 R141, R141, 0x10, RZ ;  /* 0x000000108d8d7819 */ /* 0x000fe400000006ff */
[----:B------:R-:W-:Y:S01]  /*0890*/  SHF.L.U32 R52, R61, 0x10, RZ ;  /* 0x000000103d347819 */ /* 0x000fe200000006ff */
[----:B-----5:R-:W-:Y:S01]  /*08a0*/  FMUL.FTZ R61, R24, R48 ;  /* 0x00000030183d7220 */ /* 0x020fe20000410000 */
[----:B------:R-:W-:Y:S01]  /*08b0*/  SHF.L.U32 R58, R130, 0x10, RZ ;  /* 0x00000010823a7819 */ /* 0x000fe200000006ff */
[----:B----4-:R-:W-:Y:S01]  /*08c0*/  FMUL.FTZ R0, R125, R126 ;  /* 0x0000007e7d007220 */ /* 0x010fe20000410000 */
[C---:B------:R-:W-:Y:S01]  /*08d0*/  PRMT R180, R59.reuse, 0x7632, R180 ;  /* 0x000076323bb47816 */ /* 0x040fe200000000b4 */
[----:B------:R0:W2:Y:S01]  /*08e0*/  @P2 LDG.E.128 R32, desc[UR8][R2.64] ;  /* 0x0000000802202981 */ /* 0x0000a2000c1e1d00 */
[----:B------:R-:W-:-:S02]  /*08f0*/  SHF.L.U32 R129, R59, 0x10, RZ ;  /* 0x000000103b817819 */ /* 0x000fc400000006ff */
[----:B------:R-:W-:Y:S02]  /*0900*/  SHF.L.U32 R54, R54, 0x10, RZ ;  /* 0x0000001036367819 */ /* 0x000fe400000006ff */
[----:B------:R-:W-:Y:S02]  /*0910*/  PRMT R59, R62, 0x7632, R59 ;  /* 0x000076323e3b7816 */ /* 0x000fe4000000003b */
[----:B------:R-:W-:Y:S02]  /*0920*/  SHF.L.U32 R137, R46, 0x10, RZ ;  /* 0x000000102e897819 */ /* 0x000fe400000006ff */
[----:B------:R-:W-:Y:S02]  /*0930*/  PRMT R160, R49, 0x7632, R160 ;  /* 0x0000763231a07816 */ /* 0x000fe400000000a0 */
[----:B------:R-:W-:Y:S02]  /*0940*/  SHF.L.U32 R62, R62, 0x10, RZ ;  /* 0x000000103e3e7819 */ /* 0x000fe400000006ff */
[----:B------:R-:W-:Y:S01]  /*0950*/  SHF.L.U32 R143, R143, 0x10, RZ ;  /* 0x000000108f8f7819 */ /* 0x000fe200000006ff */
[----:B------:R-:W-:Y:S01]  /*0960*/  FADD.FTZ R150, -R145, R141 ;  /* 0x0000008d91967221 */ /* 0x000fe20000010100 */
[----:B------:R-:W-:Y:S01]  /*0970*/  SHF.L.U32 R49, R49, 0x10, RZ ;  /* 0x0000001031317819 */ /* 0x000fe200000006ff */
[----:B------:R-:W-:Y:S01]  /*0980*/  FMUL.FTZ R126, R25, R58 ;  /* 0x0000003a197e7220 */ /* 0x000fe20000410000 */
[----:B------:R-:W-:Y:S01]  /*0990*/  SHF.L.U32 R132, R132, 0x10, RZ ;  /* 0x0000001084847819 */ /* 0x000fe200000006ff */
[----:B0-----:R-:W-:Y:S01]  /*09a0*/  FADD.FTZ R3, RZ, R61 ;  /* 0x0000003dff037221 */ /* 0x001fe20000010000 */
[----:B------:R-:W-:Y:S01]  /*09b0*/  PRMT R138, R47, 0x7632, R138 ;  /* 0x000076322f8a7816 */ /* 0x000fe2000000008a */
[----:B------:R-:W-:Y:S01]  /*09c0*/  FADD.FTZ R134, -R145, R134 ;  /* 0x0000008691867221 */ /* 0x000fe20000010100 */
[----:B------:R-:W-:Y:S01]  /*09d0*/  FMUL.FTZ R141, R125, R60 ;  /* 0x0000003c7d8d7220 */ /* 0x000fe20000410000 */
[----:B------:R-:W-:Y:S01]  /*09e0*/  FFMA.FTZ R2, R0, R61, RZ ;  /* 0x0000003d00027223 */ /* 0x000fe200000100ff */
[C---:B------:R-:W-:Y:S01]  /*09f0*/  FADD.FTZ R152, -R145.reuse, R54 ;  /* 0x0000003691987221 */ /* 0x040fe20000010100 */
[C---:B------:R-:W-:Y:S01]  /*0a00*/  FADD.FTZ R128, -R145.reuse, R137 ;  /* 0x0000008991807221 */ /* 0x040fe20000010100 */
[C---:B------:R-:W-:Y:S01]  /*0a10*/  FADD.FTZ R54, -R145.reuse, R62 ;  /* 0x0000003e91367221 */ /* 0x040fe20000010100 */
[----:B------:R-:W-:Y:S01]  /*0a20*/  FADD.FTZ R158, -R145, R143 ;  /* 0x0000008f919e7221 */ /* 0x000fe20000010100 */
[----:B------:R-:W-:Y:S01]  /*0a30*/  SHF.L.U32 R160, R160, 0x10, RZ ;  /* 0x00000010a0a07819 */ /* 0x000fe200000006ff */
[----:B------:R-:W-:Y:S01]  /*0a40*/  FMUL.FTZ R62, R26, R49 ;  /* 0x000000311a3e7220 */ /* 0x000fe20000410000 */
[----:B------:R-:W-:Y:S01]  /*0a50*/  PRMT R136, R46, 0x7632, R136 ;  /* 0x000076322e887816 */ /* 0x000fe20000000088 */
[----:B------:R-:W-:Y:S01]  /*0a60*/  FADD.FTZ R3, R3, R126 ;  /* 0x0000007e03037221 */ /* 0x000fe20000010000 */
[C---:B------:R-:W-:Y:S01]  /*0a70*/  PRMT R168, R50.reuse, 0x7632, R168 ;  /* 0x0000763232a87816 */ /* 0x040fe200000000a8 */
[----:B------:R-:W-:Y:S01]  /*0a80*/  FADD.FTZ R132, -R145, R132 ;  /* 0x0000008491847221 */ /* 0x000fe20000010100 */
[----:B------:R-:W-:Y:S01]  /*0a90*/  SHF.L.U32 R133, R50, 0x10, RZ ;  /* 0x0000001032857819 */ /* 0x000fe200000006ff */
[----:B------:R-:W-:Y:S01]  /*0aa0*/  FFMA.FTZ R2, R141, R126, R2 ;  /* 0x0000007e8d027223 */ /* 0x000fe20000010002 */
[----:B------:R-:W-:-:S02]  /*0ab0*/  PRMT R190, R67, 0x7632, R190 ;  /* 0x0000763243be7816 */ /* 0x000fc400000000be */
[----:B------:R-:W-:Y:S01]  /*0ac0*/  SHF.L.U32 R143, R67, 0x10, RZ ;  /* 0x00000010438f7819 */ /* 0x000fe200000006ff */
[----:B------:R-:W-:Y:S01]  /*0ad0*/  FMUL.FTZ R67, R125, R134 ;  /* 0x000000867d437220 */ /* 0x000fe20000410000 */
[----:B------:R-:W-:Y:S01]  /*0ae0*/  SHF.L.U32 R50, R138, 0x10, RZ ;  /* 0x000000108a327819 */ /* 0x000fe200000006ff */
[----:B-1----:R-:W-:Y:S01]  /*0af0*/  @P2 IMAD.WIDE.U32 R44, R124, 0x10, R44 ;  /* 0x000000107c2c2825 */ /* 0x002fe200078e002c */
[----:B------:R-:W-:-:S03]  /*0b00*/  SHF.L.U32 R63, R63, 0x10, RZ ;  /* 0x000000103f3f7819 */ /* 0x000fc600000006ff */
[----:B------:R-:W-:Y:S01]  /*0b10*/  FMUL.FTZ R137, R125, R128 ;  /* 0x000000807d897220 */ /* 0x000fe20000410000 */
[----:B------:R-:W-:Y:S01]  /*0b20*/  PRMT R144, R55, 0x7632, R144 ;  /* 0x0000763237907816 */ /* 0x000fe20000000090 */
[----:B------:R-:W-:Y:S01]  /*0b30*/  FMUL.FTZ R128, R27, R160 ;  /* 0x000000a01b807220 */ /* 0x000fe20000410000 */
[----:B------:R-:W-:Y:S01]  /*0b40*/  SHF.L.U32 R136, R136, 0x10, RZ ;  /* 0x0000001088887819 */ /* 0x000fe200000006ff */
[----:B------:R-:W-:Y:S01]  /*0b50*/  FADD.FTZ R3, R3, R62 ;  /* 0x0000003e03037221 */ /* 0x000fe20000010000 */
[----:B------:R-:W-:Y:S01]  /*0b60*/  FMUL.FTZ R153, R125, R132 ;  /* 0x000000847d997220 */ /* 0x000fe20000410000 */
[----:B------:R-:W-:Y:S01]  /*0b70*/  FFMA.FTZ R2, R67, R62, R2 ;  /* 0x0000003e43027223 */ /* 0x000fe20000010002 */
[C---:B------:R-:W-:Y:S01]  /*0b80*/  FADD.FTZ R154, -R145.reuse, R50 ;  /* 0x00000032919a7221 */ /* 0x040fe20000010100 */
[----:B------:R-:W-:Y:S01]  /*0b90*/  SHF.L.U32 R144, R144, 0x10, RZ ;  /* 0x0000001090907819 */ /* 0x000fe200000006ff */
[----:B------:R-:W-:Y:S01]  /*0ba0*/  FADD.FTZ R50, -R145, R63 ;  /* 0x0000003f91327221 */ /* 0x000fe20000010100 */
[----:B------:R0:W3:Y:S01]  /*0bb0*/  @P2 LDG.E.128 R28, desc[UR8][R44.64] ;  /* 0x000000082c1c2981 */ /* 0x0000e2000c1e1d00 */
[----:B------:R-:W-:Y:S01]  /*0bc0*/  SHF.L.U32 R168, R168, 0x10, RZ ;  /* 0x00000010a8a87819 */ /* 0x000fe200000006ff */
[----:B------:R-:W-:Y:S01]  /*0bd0*/  FMUL.FTZ R63, R20, R133 ;  /* 0x00000085143f7220 */ /* 0x000fe20000410000 */
[----:B------:R-:W-:Y:S01]  /*0be0*/  SHF.L.U32 R139, R47, 0x10, RZ ;  /* 0x000000102f8b7819 */ /* 0x000fe200000006ff */
[----:B------:R-:W-:Y:S01]  /*0bf0*/  FADD.FTZ R136, -R145, R136 ;  /* 0x0000008891887221 */ /* 0x000fe20000010100 */
[----:B------:R-:W-:Y:S01]  /*0c00*/  SHF.L.U32 R56, R56, 0x10, RZ ;  /* 0x0000001038387819 */ /* 0x000fe200000006ff */
[----:B------:R-:W-:Y:S01]  /*0c10*/  FFMA.FTZ R2, R153, R128, R2 ;  /* 0x0000008099027223 */ /* 0x000fe20000010002 */
[----:B------:R-:W-:Y:S01]  /*0c20*/  SHF.L.U32 R53, R53, 0x10, RZ ;  /* 0x0000001035357819 */ /* 0x000fe200000006ff */
[----:B------:R-:W1:Y:S01]  /*0c30*/  @P2 LDC.64 R46, c[0x0][0x438] ;  /* 0x00010e00ff2e2b82 */ /* 0x000e620000000a00 */
[----:B------:R-:W-:Y:S01]  /*0c40*/  SHF.L.U32 R55, R55, 0x10, RZ ;  /* 0x0000001037377819 */ /* 0x000fe200000006ff */
[----:B0-----:R-:W-:Y:S01]  /*0c50*/  FADD.FTZ R44, R3, R128 ;  /* 0x00000080032c7221 */ /* 0x001fe20000010000 */
[----:B------:R-:W-:-:S02]  /*0c60*/  SHF.L.U32 R140, R140, 0x10, RZ ;  /* 0x000000108c8c7819 */ /* 0x000fc400000006ff */
[----:B------:R-:W-:Y:S02]  /*0c70*/  SHF.L.U32 R59, R59, 0x10, RZ ;  /* 0x000000103b3b7819 */ /* 0x000fe400000006ff */
[----:B------:R-:W-:Y:S01]  /*0c80*/  PRMT R170, R51, 0x7632, R170 ;  /* 0x0000763233aa7816 */ /* 0x000fe200000000aa */
[----:B------:R-:W-:Y:S01]  /*0c90*/  FADD.FTZ R178, -R145, R144 ;  /* 0x0000009091b27221 */ /* 0x000fe20000010100 */
[----:B------:R-:W-:Y:S01]  /*0ca0*/  SHF.L.U32 R51, R51, 0x10, RZ ;  /* 0x0000001033337819 */ /* 0x000fe200000006ff */
[----:B------:R-:W-:Y:S01]  /*0cb0*/  FMUL.FTZ R130, R21, R168 ;  /* 0x000000a815827220 */ /* 0x000fe20000410000 */
[----:B------:R-:W-:Y:S01]  /*0cc0*/  FADD.FTZ R3, R44, R63 ;  /* 0x0000003f2c037221 */ /* 0x000fe20000010000 */
[C---:B------:R-:W-:Y:S01]  /*0cd0*/  FADD.FTZ R138, -R145.reuse, R139 ;  /* 0x0000008b918a7221 */ /* 0x040fe20000010100 */
[----:B------:R-:W-:Y:S01]  /*0ce0*/  FADD.FTZ R182, -R145, R56 ;  /* 0x0000003891b67221 */ /* 0x000fe20000010100 */
[----:B------:R-:W-:Y:S01]  /*0cf0*/  FMUL.FTZ R144, R125, R136 ;  /* 0x000000887d907220 */ /* 0x000fe20000410000 */
[----:B------:R-:W-:Y:S01]  /*0d00*/  FFMA.FTZ R45, R137, R63, R2 ;  /* 0x0000003f892d7223 */ /* 0x000fe20000010002 */
[C---:B------:R-:W-:Y:S01]  /*0d10*/  FADD.FTZ R146, -R145.reuse, R53 ;  /* 0x0000003591927221 */ /* 0x040fe20000010100 */
[C---:B------:R-:W-:Y:S01]  /*0d20*/  FADD.FTZ R174, -R145.reuse, R55 ;  /* 0x0000003791ae7221 */ /* 0x040fe20000010100 */
[C---:B------:R-:W-:Y:S01]  /*0d30*/  FADD.FTZ R148, -R145.reuse, R148 ;  /* 0x0000009491947221 */ /* 0x040fe20000010100 */
        /* <DEDUP_REMOVED lines=20> */
[----:B------:R-:W-:Y:S01]  /*0e80*/  PRMT R172, R57, 0x7632, R172 ;  /* 0x0000763239ac7816 */ /* 0x000fe200000000ac */
[----:B------:R-:W-:Y:S01]  /*0e90*/  FMUL.FTZ R136, R17, R166 ;  /* 0x000000a611887220 */ /* 0x000fe20000410000 */
[----:B------:R-:W-:Y:S01]  /*0ea0*/  SHF.L.U32 R57, R57, 0x10, RZ ;  /* 0x0000001039397819 */ /* 0x000fe200000006ff */
[----:B------:R-:W-:Y:S01]  /*0eb0*/  FADD.FTZ R3, R3, R60 ;  /* 0x0000003c03037221 */ /* 0x000fe20000010000 */
[----:B------:R-:W-:Y:S01]  /*0ec0*/  FMUL.FTZ R138, R125, R140 ;  /* 0x0000008c7d8a7220 */ /* 0x000fe20000410000 */
[----:B------:R-:W-:Y:S01]  /*0ed0*/  FFMA.FTZ R45, R149, R60, R2 ;  /* 0x0000003c952d7223 */ /* 0x000fe20000010002 */
[----:B------:R-:W-:Y:S01]  /*0ee0*/  PRMT R186, R65, 0x7632, R186 ;  /* 0x0000763241ba7816 */ /* 0x000fe200000000ba */
[----:B------:R-:W-:Y:S01]  /*0ef0*/  FADD.FTZ R2, R3, R136 ;  /* 0x0000008803027221 */ /* 0x000fe20000010000 */
[----:B------:R-:W-:Y:S01]  /*0f00*/  SHF.L.U32 R147, R65, 0x10, RZ ;  /* 0x0000001041937819 */ /* 0x000fe200000006ff */
[----:B------:R-:W-:Y:S01]  /*0f10*/  FMUL.FTZ R65, R18, R57 ;  /* 0x0000003912417220 */ /* 0x000fe20000410000 */
[----:B------:R-:W-:Y:S01]  /*0f20*/  SHF.L.U32 R172, R172, 0x10, RZ ;  /* 0x00000010acac7819 */ /* 0x000fe200000006ff */
[----:B------:R-:W-:Y:S01]  /*0f30*/  FMUL.FTZ R155, R125, R146 ;  /* 0x000000927d9b7220 */ /* 0x000fe20000410000 */
[----:B------:R-:W-:Y:S01]  /*0f40*/  FFMA.FTZ R44, R138, R136, R45 ;  /* 0x000000888a2c7223 */ /* 0x000fe2000001002d */
[----:B-1----:R-:W-:-:S04]  /*0f50*/  @P2 IMAD.WIDE.U32 R46, R127, 0x10, R46 ;  /* 0x000000107f2e2825 */ /* 0x002fc800078e002e */
[----:B------:R-:W-:Y:S01]  /*0f60*/  FADD.FTZ R3, R2, R65 ;  /* 0x0000004102037221 */ /* 0x000fe20000010000 */
[----:B------:R-:W-:Y:S01]  /*0f70*/  FMUL.FTZ R140, R19, R172 ;  /* 0x000000ac138c7220 */ /* 0x000fe20000410000 */
[----:B------:R-:W-:Y:S01]  /*0f80*/  FMUL.FTZ R146, R125, R150 ;  /* 0x000000967d927220 */ /* 0x000fe20000410000 */
[----:B------:R-:W-:Y:S01]  /*0f90*/  FFMA.FTZ R45, R155, R65, R44 ;  /* 0x000000419b2d7223 */ /* 0x000fe2000001002c */
        /* <DEDUP_REMOVED lines=59> */
[----:B------:R-:W1:Y:S04]  /*1350*/  SHFL.DOWN PT, R45, R2, 0x10, 0x1f ;  /* 0x0a001f00022d7f89 */ /* 0x000e6800000e0000 */
[----:B------:R-:W0:Y:S01]  /*1360*/  SHFL.DOWN PT, R44, R3, 0x10, 0x1f ;  /* 0x0a001f00032c7f89 */ /* 0x000e2200000e0000 */
[----:B-1----:R-:W-:Y:S01]  /*1370*/  FADD.FTZ R45, R2, R45 ;  /* 0x0000002d022d7221 */ /* 0x002fe20000010000 */
[----:B0-----:R-:W-:-:S04]  /*1380*/  FADD.FTZ R44, R3, R44 ;  /* 0x0000002c032c7221 */ /* 0x001fc80000010000 */
[----:B------:R-:W0:Y:S04]  /*1390*/  SHFL.DOWN PT, R46, R45, 0x8, 0x1f ;  /* 0x09001f002d2e7f89 */ /* 0x000e2800000e0000 */
[----:B------:R-:W1:Y:S01]  /*13a0*/  SHFL.DOWN PT, R47, R44, 0x8, 0x1f ;  /* 0x09001f002c2f7f89 */ /* 0x000e6200000e0000 */
[----:B0-----:R-:W-:Y:S01]  /*13b0*/  FADD.FTZ R46, R45, R46 ;  /* 0x0000002e2d2e7221 */ /* 0x001fe20000010000 */
[----:B-1----:R-:W-:-:S04]  /*13c0*/  FADD.FTZ R47, R44, R47 ;  /* 0x0000002f2c2f7221 */ /* 0x002fc80000010000 */
[----:B------:R-:W0:Y:S04]  /*13d0*/  SHFL.DOWN PT, R53, R46, 0x4, 0x1f ;  /* 0x08801f002e357f89 */ /* 0x000e2800000e0000 */
[----:B------:R-:W1:Y:S01]  /*13e0*/  SHFL.DOWN PT, R50, R47, 0x4, 0x1f ;  /* 0x08801f002f327f89 */ /* 0x000e6200000e0000 */
[----:B------:R-:W2:Y:S01]  /*13f0*/  S2R R55, SR_CgaCtaId ;  /* 0x0000000000377919 */ /* 0x000ea20000008800 */
[----:B0-----:R-:W-:Y:S01]  /*1400*/  FADD.FTZ R53, R46, R53 ;  /* 0x000000352e357221 */ /* 0x001fe20000010000 */
[----:B-1----:R-:W-:-:S04]  /*1410*/  FADD.FTZ R50, R47, R50 ;  /* 0x000000322f327221 */ /* 0x002fc80000010000 */
[----:B------:R-:W0:Y:S04]  /*1420*/  SHFL.DOWN PT, R2, R53, 0x2, 0x1f ;  /* 0x08401f0035027f89 */ /* 0x000e2800000e0000 */
[----:B------:R-:W1:Y:S01]  /*1430*/  SHFL.DOWN PT, R3, R50, 0x2, 0x1f ;  /* 0x08401f0032037f89 */ /* 0x000e6200000e0000 */
[----:B------:R-:W-:Y:S01]  /*1440*/  MOV R46, 0x400 ;  /* 0x00000400002e7802 */ /* 0x000fe20000000f00 */
[----:B0-----:R-:W-:Y:S01]  /*1450*/  FADD.FTZ R45, R53, R2 ;  /* 0x00000002352d7221 */ /* 0x001fe20000010000 */
[----:B-1----:R-:W-:-:S04]  /*1460*/  FADD.FTZ R44, R50, R3 ;  /* 0x00000003322c7221 */ /* 0x002fc80000010000 */
[----:B------:R-:W0:Y:S04]  /*1470*/  SHFL.DOWN PT, R2, R45, 0x1, 0x1f ;  /* 0x08201f002d027f89 */ /* 0x000e2800000e0000 */
[----:B------:R-:W1:Y:S01]  /*1480*/  SHFL.DOWN PT, R3, R44, 0x1, 0x1f ;  /* 0x08201f002c037f89 */ /* 0x000e6200000e0000 */
[----:B--2---:R-:W-:-:S04]  /*1490*/  LEA R46, R55, R46, 0x18 ;  /* 0x0000002e372e7211 */ /* 0x004fc800078ec0ff */
        /* <DEDUP_REMOVED lines=29> */
[----:B------:R-:W-:-:S07]  /*1670*/  FFMA.FTZ R78, R165, R129, R78 ;  /* 0x00000081a54e7223 */ /* 0x000fce000001004e */
[----:B0-----:R-:W0:Y:S01]  /*1680*/  LDC.64 R2, c[0x0][0x380] ;  /* 0x0000e000ff027b82 */ /* 0x001e220000000a00 */
[----:B------:R-:W2:Y:S04]  /*1690*/  LDS.128 R44, [R53] ;  /* 0x00000000352c7984 */ /* 0x000ea80000000c00 */
[----:B------:R-:W3:Y:S04]  /*16a0*/  LDS.128 R48, [R50] ;  /* 0x0000000032307984 */ /* 0x000ee80000000c00 */
[----:B------:R-:W0:Y:S04]  /*16b0*/  LDS.128 R52, [R54] ;  /* 0x0000000036347984 */ /* 0x000e280000000c00 */
[----:B------:R-:W4:Y:S01]  /*16c0*/  LDS.128 R56, [R56] ;  /* 0x0000000038387984 */ /* 0x000f220000000c00 */
[----:B-1----:R-:W-:-:S04]  /*16d0*/  ISETP.NE.U32.AND P0, PT, R160, RZ, PT ;  /* 0x000000ffa000720c */ /* 0x002fc80003f05070 */
[----:B------:R-:W-:Y:S01]  /*16e0*/  ISETP.NE.AND.EX P0, PT, R161, RZ, PT, P0 ;  /* 0x000000ffa100720c */ /* 0x000fe20003f05300 */
[----:B--2---:R-:W-:Y:S01]  /*16f0*/  FADD.FTZ R129, RZ, R44 ;  /* 0x0000002cff817221 */ /* 0x004fe20000010000 */
[----:B------:R-:W-:-:S03]  /*1700*/  FADD.FTZ R44, RZ, R45 ;  /* 0x0000002dff2c7221 */ /* 0x000fc60000010000 */
[----:B------:R-:W-:Y:S01]  /*1710*/  FADD.FTZ R129, R46, R129 ;  /* 0x000000812e817221 */ /* 0x000fe20000010000 */
[----:B------:R-:W-:-:S03]  /*1720*/  FADD.FTZ R44, R47, R44 ;  /* 0x0000002c2f2c7221 */ /* 0x000fc60000010000 */
[----:B---3--:R-:W-:Y:S01]  /*1730*/  FADD.FTZ R129, R129, R48 ;  /* 0x0000003081817221 */ /* 0x008fe20000010000 */
[----:B------:R-:W-:-:S03]  /*1740*/  FADD.FTZ R44, R44, R49 ;  /* 0x000000312c2c7221 */ /* 0x000fc60000010000 */
[----:B------:R-:W-:Y:S01]  /*1750*/  FADD.FTZ R129, R50, R129 ;  /* 0x0000008132817221 */ /* 0x000fe20000010000 */
[----:B------:R-:W-:-:S03]  /*1760*/  FADD.FTZ R44, R51, R44 ;  /* 0x0000002c332c7221 */ /* 0x000fc60000010000 */
[----:B0-----:R-:W-:Y:S01]  /*1770*/  FADD.FTZ R129, R129, R52 ;  /* 0x0000003481817221 */ /* 0x001fe20000010000 */
[----:B------:R-:W-:-:S03]  /*1780*/  FADD.FTZ R44, R44, R53 ;  /* 0x000000352c2c7221 */ /* 0x000fc60000010000 */
[----:B------:R-:W-:Y:S01]  /*1790*/  FADD.FTZ R129, R54, R129 ;  /* 0x0000008136817221 */ /* 0x000fe20000010000 */
[----:B------:R-:W-:-:S03]  /*17a0*/  FADD.FTZ R44, R55, R44 ;  /* 0x0000002c372c7221 */ /* 0x000fc60000010000 */
[----:B----4-:R-:W-:Y:S01]  /*17b0*/  FADD.FTZ R129, R129, R56 ;  /* 0x0000003881817221 */ /* 0x010fe20000010000 */
[----:B------:R-:W-:-:S03]  /*17c0*/  FADD.FTZ R44, R44, R57 ;  /* 0x000000392c2c7221 */ /* 0x000fc60000010000 */
[----:B------:R-:W-:Y:S01]  /*17d0*/  FADD.FTZ R58, R58, R129 ;  /* 0x000000813a3a7221 */ /* 0x000fe20000010000 */
[----:B------:R-:W-:Y:S01]  /*17e0*/  IADD3 R121, PT, PT, R121, R2, RZ ;  /* 0x0000000279797210 */ /* 0x000fe20007ffe0ff */
        /* <DEDUP_REMOVED lines=54> */
[----:B------:R-:W-:Y:S02]  /*1b50*/  PRMT R54, R35, 0x7632, R54 ;  /* 0x0000763223367816 */ /* 0x000fe40000000036 */
[----:B------:R-:W-:Y:S02]  /*1b60*/  PRMT R55, R34, 0x7632, R55 ;  /* 0x0000763222377816 */ /* 0x000fe40000000037 */
[----:B------:R-:W-:Y:S02]  /*1b70*/  PRMT R56, R33, 0x7632, R56 ;  /* 0x0000763221387816 */ /* 0x000fe40000000038 */
[----:B------:R-:W-:-:S02]  /*1b80*/  PRMT R57, R32, 0x7632, R57 ;  /* 0x0000763220397816 */ /* 0x000fc40000000039 */
        /* <DEDUP_REMOVED lines=37> */
.L_x_760:
        /* <DEDUP_REMOVED lines=33> */
.L_x_759:
        /* <DEDUP_REMOVED lines=36> */
.L_x_762:
        /* <DEDUP_REMOVED lines=37> */
.L_x_758:
        /* <DEDUP_REMOVED lines=27> */
[C---:B------:R-:W-:Y:S01]  /*2630*/  FFMA.FTZ R3, R125.reuse, R3, R0 ;  /* 0x000000037d037223 */ /* 0x040fe20000010000 */
[----:B------:R-:W-:Y:S01]  /*2640*/  FFMA.FTZ R45, R125, R45, R2 ;  /* 0x0000002d7d2d7223 */ /* 0x000fe20000010002 */
        /* <DEDUP_REMOVED lines=14> */
.L_x_764:
[-CC-:B------:R-:W-:Y:S01]  /*2730*/  FFMA.FTZ R153, R153, R58.reuse, R59.reuse ;  /* 0x0000003a99997223 */ /* 0x180fe2000001003b */
[-CC-:B------:R-:W-:Y:S01]  /*2740*/  FFMA.FTZ R3, R144, R58.reuse, R59.reuse ;  /* 0x0000003a90037223 */ /* 0x180fe2000001003b */
[----:B------:R-:W-:Y:S01]  /*2750*/  SHF.L.U32 R49, R49, 0x10, RZ ;  /* 0x0000001031317819 */ /* 0x000fe200000006ff */
[-C--:B------:R-:W-:Y:S01]  /*2760*/  FFMA.FTZ R0, R0, R58.reuse, R59 ;  /* 0x0000003a00007223 */ /* 0x080fe2000001003b */
[----:B------:R-:W-:Y:S01]  /*2770*/  FADD.FTZ R128, R128, -R153 ;  /* 0x8000009980807221 */ /* 0x000fe20000010000 */
[----:B------:R-:W-:Y:S01]  /*2780*/  FADD.FTZ R130, R130, -R3 ;  /* 0x8000000382827221 */ /* 0x000fe20000010000 */
[----:B------:R-:W-:Y:S01]  /*2790*/  SHF.L.U32 R47, R47, 0x10, RZ ;  /* 0x000000102f2f7819 */ /* 0x000fe200000006ff */
[-CC-:B------:R-:W-:Y:S01]  /*27a0*/  FFMA.FTZ R3, R154, R58.reuse, R59.reuse ;  /* 0x0000003a9a037223 */ /* 0x180fe2000001003b */
[-CC-:B------:R-:W-:Y:S01]  /*27b0*/  FFMA.FTZ R141, R141, R58.reuse, R59.reuse ;  /* 0x0000003a8d8d7223 */ /* 0x180fe2000001003b */
[-CC-:B------:R-:W-:Y:S01]  /*27c0*/  FFMA.FTZ R67, R67, R58.reuse, R59.reuse ;  /* 0x0000003a43437223 */ /* 0x180fe2000001003b */
[-CC-:B------:R-:W-:Y:S01]  /*27d0*/  FFMA.FTZ R2, R137, R58.reuse, R59.reuse ;  /* 0x0000003a89027223 */ /* 0x180fe2000001003b */
[----:B------:R-:W-:Y:S01]  /*27e0*/  FFMA.FTZ R139, R139, R58, R59 ;  /* 0x0000003a8b8b7223 */ /* 0x000fe2000001003b */
[C---:B------:R-:W-:Y:S01]  /*27f0*/  FFMA.FTZ R128, R125.reuse, R128, R49 ;  /* 0x000000807d807223 */ /* 0x040fe20000010031 */
        /* <DEDUP_REMOVED lines=28> */
.L_x_763:
[----:B------:R-:W-:-:S04]  /*29c0*/  UISETP.NE.U32.AND UP0, UPT, UR6, URZ, UPT ;  /* 0x000000ff0600728c */ /* 0x000fc8000bf05070 */
[----:B------:R-:W-:-:S09]  /*29d0*/  UISETP.NE.AND.EX UP0, UPT, UR7, URZ, UPT, UP0 ;  /* 0x000000ff0700728c */ /* 0x000fd2000bf05300 */
[----:B------:R-:W-:Y:S05]  /*29e0*/  BRA.U UP0, `(.L_x_765) ;  /* 0x0000000100a47547 */ /* 0x000fea000b800000 */
[-CC-:B------:R-:W-:Y:S01]  /*29f0*/  FFMA.FTZ R0, R0, R58.reuse, R59.reuse ;  /* 0x0000003a00007223 */ /* 0x180fe2000001003b */
[-CC-:B------:R-:W-:Y:S01]  /*2a00*/  FFMA.FTZ R41, R144, R58.reuse, R59.reuse ;  /* 0x0000003a90297223 */ /* 0x180fe2000001003b */
[----:B------:R-:W-:Y:S01]  /*2a10*/  SHF.L.U32 R40, R3, 0x10, RZ ;  /* 0x0000001003287819 */ /* 0x000fe200000006ff */
[-CC-:B------:R-:W-:Y:S01]  /*2a20*/  FFMA.FTZ R139, R139, R58.reuse, R59.reuse ;  /* 0x0000003a8b8b7223 */ /* 0x180fe2000001003b */
[----:B------:R-:W-:Y:S01]  /*2a30*/  FADD.FTZ R42, R61, -R0 ;  /* 0x800000003d2a7221 */ /* 0x000fe20000010000 */
[-C--:B------:R-:W-:Y:S01]  /*2a40*/  FFMA.FTZ R0, R137, R58.reuse, R59 ;  /* 0x0000003a89007223 */ /* 0x080fe2000001003b */
[----:B------:R-:W-:Y:S01]  /*2a50*/  FADD.FTZ R41, R130, -R41 ;  /* 0x8000002982297221 */ /* 0x000fe20000010000 */
[-CC-:B------:R-:W-:Y:S01]  /*2a60*/  FFMA.FTZ R43, R154, R58.reuse, R59.reuse ;  /* 0x0000003a9a2b7223 */ /* 0x180fe2000001003b */
[-CC-:B------:R-:W-:Y:S01]  /*2a70*/  FFMA.FTZ R67, R67, R58.reuse, R59.reuse ;  /* 0x0000003a43437223 */ /* 0x180fe2000001003b */
[-CC-:B------:R-:W-:Y:S01]  /*2a80*/  FFMA.FTZ R153, R153, R58.reuse, R59.reuse ;  /* 0x0000003a99997223 */ /* 0x180fe2000001003b */
[----:B------:R-:W-:Y:S01]  /*2a90*/  FADD.FTZ R46, R63, -R0 ;  /* 0x800000003f2e7221 */ /* 0x000fe20000010000 */
        /* <DEDUP_REMOVED lines=30> */
.L_x_765:
[-CC-:B------:R-:W-:Y:S01]  /*2c80*/  FFMA.FTZ R153, R153, R58.reuse, R59.reuse ;  /* 0x0000003a99997223 */ /* 0x180fe2000001003b */
[-CC-:B------:R-:W-:Y:S01]  /*2c90*/  FFMA.FTZ R37, R144, R58.reuse, R59.reuse ;  /* 0x0000003a90257223 */ /* 0x180fe2000001003b */
[-C--:B------:R-:W-:Y:S01]  /*2ca0*/  FFMA.FTZ R36, R137, R58.reuse, R59 ;  /* 0x0000003a89247223 */ /* 0x080fe2000001003b */
[----:B------:R-:W-:Y:S01]  /*2cb0*/  SHF.L.U32 R39, R44, 0x10, RZ ;  /* 0x000000102c277819 */ /* 0x000fe200000006ff */
[----:B------:R-:W-:Y:S01]  /*2cc0*/  FADD.FTZ R128, R128, -R153 ;  /* 0x8000009980807221 */ /* 0x000fe20000010000 */
[----:B------:R-:W-:Y:S01]  /*2cd0*/  SHF.L.U32 R3, R3, 0x10, RZ ;  /* 0x0000001003037819 */ /* 0x000fe200000006ff */
[----:B------:R-:W-:Y:S01]  /*2ce0*/  FADD.FTZ R130, R130, -R37 ;  /* 0x8000002582827221 */ /* 0x000fe20000010000 */
[-CC-:B------:R-:W-:Y:S01]  /*2cf0*/  FFMA.FTZ R139, R139, R58.reuse, R59.reuse ;  /* 0x0000003a8b8b7223 */ /* 0x180fe2000001003b */
[-CC-:B------:R-:W-:Y:S01]  /*2d00*/  FFMA.FTZ R37, R154, R58.reuse, R59.reuse ;  /* 0x0000003a9a257223 */ /* 0x180fe2000001003b */
[-CC-:B------:R-:W-:Y:S01]  /*2d10*/  FFMA.FTZ R0, R0, R58.reuse, R59.reuse ;  /* 0x0000003a00007223 */ /* 0x180fe2000001003b */
[-CC-:B------:R-:W-:Y:S01]  /*2d20*/  FFMA.FTZ R141, R141, R58.reuse, R59.reuse ;  /* 0x0000003a8d8d7223 */ /* 0x180fe2000001003b */
[----:B------:R-:W-:Y:S01]  /*2d30*/  FFMA.FTZ R67, R67, R58, R59 ;  /* 0x0000003a43437223 */ /* 0x000fe2000001003b */
[----:B------:R-:W-:Y:S01]  /*2d40*/  FADD.FTZ R38, R63, -R36 ;  /* 0x800000243f267221 */ /* 0x000fe20000010000 */
        /* <DEDUP_REMOVED lines=31> */
.L_x_761:
        /* <DEDUP_REMOVED lines=43> */
[C---:B------:R-:W-:Y:S01]  /*31f0*/  FFMA.FTZ R46, R125.reuse, R156, R131 ;  /* 0x0000009c7d2e7223 */ /* 0x040fe20000010083 */
        /* <DEDUP_REMOVED lines=19> */
.L_x_768:
[-CC-:B0-----:R-:W-:Y:S01]  /*3330*/  FFMA.FTZ R41, R138, R58.reuse, R59.reuse ;  /* 0x0000003a8a297223 */ /* 0x181fe2000001003b */
[-CC-:B------:R-:W-:Y:S01]  /*3340*/  FFMA.FTZ R0, R155, R58.reuse, R59.reuse ;  /* 0x0000003a9b007223 */ /* 0x180fe2000001003b */
[-CC-:B------:R-:W-:Y:S01]  /*3350*/  FFMA.FTZ R43, R158, R58.reuse, R59.reuse ;  /* 0x0000003a9e2b7223 */ /* 0x180fe2000001003b */
[-C--:B------:R-:W-:Y:S01]  /*3360*/  FFMA.FTZ R159, R159, R58.reuse, R59 ;  /* 0x0000003a9f9f7223 */ /* 0x080fe2000001003b */
[----:B------:R-:W-:Y:S01]  /*3370*/  FADD.FTZ R136, R136, -R41 ;  /* 0x8000002988887221 */ /* 0x000fe20000010000 */
[-CC-:B------:R-:W-:Y:S01]  /*3380*/  FFMA.FTZ R41, R146, R58.reuse, R59.reuse ;  /* 0x0000003a92297223 */ /* 0x180fe2000001003b */
[----:B------:R-:W-:Y:S01]  /*3390*/  FADD.FTZ R42, R65, -R0 ;  /* 0x80000000412a7221 */ /* 0x000fe20000010000 */
[----:B------:R-:W-:Y:S01]  /*33a0*/  SHF.L.U32 R0, R147, 0x10, RZ ;  /* 0x0000001093007819 */ /* 0x000fe200000006ff */
[-C--:B------:R-:W-:Y:S01]  /*33b0*/  FFMA.FTZ R165, R165, R58.reuse, R59 ;  /* 0x0000003aa5a57223 */ /* 0x080fe2000001003b */
[----:B------:R-:W-:Y:S01]  /*33c0*/  FADD.FTZ R41, R140, -R41 ;  /* 0x800000298c297221 */ /* 0x000fe20000010000 */
        /* <DEDUP_REMOVED lines=31> */
.L_x_767:
        /* <DEDUP_REMOVED lines=42> */
.L_x_770:
[-CC-:B------:R-:W-:Y:S01]  /*3860*/  FFMA.FTZ R0, R155, R58.reuse, R59.reuse ;  /* 0x0000003a9b007223 */ /* 0x180fe2000001003b */
[-CC-:B0-----:R-:W-:Y:S01]  /*3870*/  FFMA.FTZ R45, R138, R58.reuse, R59.reuse ;  /* 0x0000003a8a2d7223 */ /* 0x181fe2000001003b */
[-C--:B------:R-:W-:Y:S01]  /*3880*/  FFMA.FTZ R47, R158, R58.reuse, R59 ;  /* 0x0000003a9e2f7223 */ /* 0x080fe2000001003b */
[----:B------:R-:W-:Y:S01]  /*3890*/  SHF.L.U32 R44, R135, 0x10, RZ ;  /* 0x00000010872c7819 */ /* 0x000fe200000006ff */
[----:B------:R-:W-:Y:S01]  /*38a0*/  FADD.FTZ R46, R65, -R0 ;  /* 0x80000000412e7221 */ /* 0x000fe20000010000 */
[----:B------:R-:W-:Y:S01]  /*38b0*/  FADD.FTZ R136, R136, -R45 ;  /* 0x8000002d88887221 */ /* 0x000fe20000010000 */
[----:B------:R-:W-:Y:S01]  /*38c0*/  SHF.L.U32 R0, R145, 0x10, RZ ;  /* 0x0000001091007819 */ /* 0x000fe200000006ff */
[-C--:B------:R-:W-:Y:S01]  /*38d0*/  FFMA.FTZ R45, R146, R58.reuse, R59 ;  /* 0x0000003a922d7223 */ /* 0x080fe2000001003b */
[----:B------:R-:W-:Y:S01]  /*38e0*/  FADD.FTZ R47, R156, -R47 ;  /* 0x8000002f9c2f7221 */ /* 0x000fe20000010000 */
        /* <DEDUP_REMOVED lines=28> */
.L_x_766:
        /* <DEDUP_REMOVED lines=39> */
.L_x_772:
        /* <DEDUP_REMOVED lines=33> */
.L_x_771:
        /* <DEDUP_REMOVED lines=34> */
.L_x_773:
        /* <DEDUP_REMOVED lines=28> */
.L_x_769:
        /* <DEDUP_REMOVED lines=16> */
[----:B------:R-:W-:Y:S01]  /*4410*/  SHF.L.U32 R37, R56, 0x10, RZ ;  /* 0x0000001038257819 */ /* 0x000fe200000006ff */
[----:B------:R-:W-:Y:S01]  /*4420*/  FADD.FTZ R162, R162, -R39 ;  /* 0x80000027a2a27221 */ /* 0x000fe20000010000 */
        /* <DEDUP_REMOVED lines=38> */
.L_x_776:
        /* <DEDUP_REMOVED lines=41> */
.L_x_775:
        /* <DEDUP_REMOVED lines=42> */
.L_x_778:
        /* <DEDUP_REMOVED lines=10> */
[----:B------:R-:W-:Y:S01]  /*4c60*/  FADD.FTZ R44, R167, -R0 ;  /* 0x80000000a72c7221 */ /* 0x000fe20000010000 */
        /* <DEDUP_REMOVED lines=26> */
.L_x_774:
        /* <DEDUP_REMOVED lines=39> */
.L_x_780:
        /* <DEDUP_REMOVED lines=33> */
.L_x_779:
        /* <DEDUP_REMOVED lines=34> */
.L_x_781:
        /* <DEDUP_REMOVED lines=28> */
.L_x_777:
        /* <DEDUP_REMOVED lines=18> */
.L_x_757:
[----:B------:R-:W1:Y:S08]  /*5790*/  LDC R15, c[0x0][0x388] ;  /* 0x0000e200ff0f7b82 */ /* 0x000e700000000800 */
[----:B0-----:R-:W0:Y:S08]  /*57a0*/  LDC.64 R2, c[0x0][0x440] ;  /* 0x00011000ff027b82 */ /* 0x001e300000000a00 */
[----:B------:R-:W2:Y:S01]  /*57b0*/  LDC.64 R12, c[0x0][0x448] ;  /* 0x00011200ff0c7b82 */ /* 0x000ea20000000a00 */
[----:B-1----:R-:W-:-:S05]  /*57c0*/  IMAD R15, R15, UR10, RZ ;  /* 0x0000000a0f0f7c24 */ /* 0x002fca000f8e02ff */
[----:B------:R-:W-:-:S05]  /*57d0*/  LEA.HI R15, R15, R112, RZ, 0x1d ;  /* 0x000000700f0f7211 */ /* 0x000fca00078fe8ff */
[----:B0-----:R-:W-:-:S05]  /*57e0*/  IMAD.WIDE.U32 R2, R15, 0x20, R2 ;  /* 0x000000200f027825 */ /* 0x001fca00078e0002 */
        /* <DEDUP_REMOVED lines=14> */
.L_x_783:
        /* <DEDUP_REMOVED lines=11> */
.L_x_3799:


//--------------------- .text._ZN10layer_norm31ln_parallel_residual_bwd_kernelINS_13Kernel_traitsIf13__nv_bfloat16S2_S2_fjLj6144ELj1ELj1ELj8ELj16ENS_18Kernel_traits_baseILj6144EfS2_S2_S2_fjLj256EEEEELb1ELb0ELb0EEEvNS_9BwdParamsE --------------------------
	.section	.text._ZN10layer_norm31ln_parallel_residual_bwd_kernelINS_13Kernel_traitsIf13__nv_bfloat16S2_S2_fjLj6144ELj1ELj1ELj8ELj16ENS_18Kernel_traits_baseILj6144EfS2_S2_S2_fjLj256EEEEELb1ELb0ELb0EEEvNS_9BwdParamsE,"ax",@progbits
	.align	128
        .global         _ZN10layer_norm31ln_parallel_residual_bwd_kernelINS_13Kernel_traitsIf13__nv_bfloat16S2_S2_fjLj6144ELj1ELj1ELj8ELj16ENS_18Kernel_traits_baseILj6144EfS2_S2_S2_fjLj256EEEEELb1ELb0ELb0EEEvNS_9BwdParamsE
        .type           _ZN10layer_norm31ln_parallel_residual_bwd_kernelINS_13Kernel_traitsIf13__nv_bfloat16S2_S2_fjLj6144ELj1ELj1ELj8ELj16ENS_18Kernel_traits_baseILj6144EfS2_S2_S2_fjLj256EEEEELb1ELb0ELb0EEEvNS_9BwdParamsE,@function
        .size           _ZN10layer_norm31ln_parallel_residual_bwd_kernelINS_13Kernel_traitsIf13__nv_bfloat16S2_S2_fjLj6144ELj1ELj1ELj8ELj16ENS_18Kernel_traits_baseILj6144EfS2_S2_S2_fjLj256EEEEELb1ELb0ELb0EEEvNS_9BwdParamsE,(.L_x_3800 - _ZN10layer_norm31ln_parallel_residual_bwd_kernelINS_13Kernel_traitsIf13__nv_bfloat16S2_S2_fjLj6144ELj1ELj1ELj8ELj16ENS_18Kernel_traits_baseILj6144EfS2_S2_S2_fjLj256EEEEELb1ELb0ELb0EEEvNS_9BwdParamsE)
        .other          _ZN10layer_norm31ln_parallel_residual_bwd_kernelINS_13Kernel_traitsIf13__nv_bfloat16S2_S2_fjLj6144ELj1ELj1ELj8ELj16ENS_18Kernel_traits_baseILj6144EfS2_S2_S2_fjLj256EEEEELb1ELb0ELb0EEEvNS_9BwdParamsE,@"STO_CUDA_ENTRY STV_DEFAULT"
_ZN10layer_norm31ln_parallel_residual_bwd_kernelINS_13Kernel_traitsIf13__nv_bfloat16S2_S2_fjLj6144ELj1ELj1ELj8ELj16ENS_18Kernel_traits_baseILj6144EfS2_S2_S2_fjLj256EEEEELb1ELb0ELb0EEEvNS_9BwdParamsE:
.text._ZN10layer_norm31ln_parallel_residual_bwd_kernelINS_13Kernel_traitsIf13__nv_bfloat16S2_S2_fjLj6144ELj1ELj1ELj8ELj16ENS_18Kernel_traits_baseILj6144EfS2_S2_S2_fjLj256EEEEELb1ELb0ELb0EEEvNS_9BwdParamsE:
        /* <DEDUP_REMOVED lines=151> */
.L_x_823:
[----:B-1----:R-:W-:Y:S02]  /*0970*/  UIMAD.WIDE UR16, UR7, 0x4, UR14 ;  /* 0x00000004071078a5 */ /* 0x002fe4000f8e020e */
[----:B------:R-:W-:-:S04]  /*0980*/  UIMAD.WIDE UR4, UR7, 0x4, UR12 ;  /* 0x00000004070478a5 */ /* 0x000fc8000f8e020c */
[----:B0--3--:R-:W-:Y:S01]  /*0990*/  IMAD.U32 R184, RZ, RZ, UR16 ;  /* 0x00000010ffb87e24 */ /* 0x009fe2000f8e00ff */
[----:B------:R-:W-:Y:S01]  /*09a0*/  MOV R185, UR17 ;  /* 0x0000001100b97c02 */ /* 0x000fe20008000f00 */
[----:B------:R-:W-:Y:S01]  /*09b0*/  IMAD.U32 R186, RZ, RZ, UR4 ;  /* 0x00000004ffba7e24 */ /* 0x000fe2000f8e00ff */
[----:B------:R-:W-:-:S03]  /*09c0*/  MOV R187, UR5 ;  /* 0x0000000500bb7c02 */ /* 0x000fc60008000f00 */
[----:B------:R-:W3:Y:S04]  /*09d0*/  LDG.E R184, desc[UR10][R184.64] ;  /* 0x0000000ab8b87981 */ /* 0x000ee8000c1e1900 */
[----:B------:R-:W4:Y:S01]  /*09e0*/  LDG.E R186, desc[UR10][R186.64] ;  /* 0x0000000ababa7981 */ /* 0x000f22000c1e1900 */
[----:B--2---:R-:W-:Y:S01]  /*09f0*/  UIMAD UR4, UR7, UR6, URZ ;  /* 0x00000006070472a4 */ /* 0x004fe2000f8e02ff */
[----:B------:R-:W-:Y:S01]  /*0a00*/  PLOP3.LUT P0, PT, PT, PT, UP2, 0x40, 0x4 ;  /* 0x000000000004781c */ /* 0x000fe20003f0e828 */
[----:B------:R-:W-:Y:S01]  /*0a10*/  BSSY.RECONVERGENT B0, `(.L_x_785) ;  /* 0x0000097000007945 */ /* 0x000fe20003800200 */
[C---:B------:R-:W-:Y:S01]  /*0a20*/  ISETP.GE.U32.AND P3, PT, R16.reuse, 0x200, PT ;  /* 0x000002001000780c */ /* 0x040fe20003f66070 */
[----:B------:R-:W-:Y:S01]  /*0a30*/  USHF.R.S32.HI UR5, URZ, 0x1f, UR4 ;  /* 0x0000001fff057899 */ /* 0x000fe20008011404 */
[----:B------:R-:W-:-:S02]  /*0a40*/  ISETP.GE.U32.AND P4, PT, R16, 0x300, PT ;  /* 0x000003001000780c */ /* 0x000fc40003f86070 */
[----:B------:R-:W-:Y:S01]  /*0a50*/  CS2R R198, SRZ ;  /* 0x0000000000c67805 */ /* 0x000fe2000001ff00 */
[----:B------:R-:W-:-:S06]  /*0a60*/  ULEA.HI UR5, UR5, UR4, URZ, 0x3 ;  /* 0x0000000405057291 */ /* 0x000fcc000f8f18ff */
[----:B------:R-:W-:-:S05]  /*0a70*/  IMAD.U32 R14, RZ, RZ, UR5 ;  /* 0x00000005ff0e7e24 */ /* 0x000fca000f8e00ff */
[----:B------:R-:W-:-:S04]  /*0a80*/  LEA.HI.SX32 R14, R14, R231, 0x1d ;  /* 0x000000e70e0e7211 */ /* 0x000fc800078feaff */
[----:B------:R-:W-:Y:S02]  /*0a90*/  MOV R197, R14 ;  /* 0x0000000e00c57202 */ /* 0x000fe40000000f00 */
[----:B---3--:R-:W-:Y:S02]  /*0aa0*/  R2UR UR17, R184 ;  /* 0x00000000b81172ca */ /* 0x008fe400000e0000 */
[----:B----4-:R-:W-:Y:S01]  /*0ab0*/  FSEL R196, R186, RZ, P0 ;  /* 0x000000ffbac47208 */ /* 0x010fe20000000000 */
        /* <DEDUP_REMOVED lines=17> */
[----:B0-----:R-:W-:-:S05]  /*0bd0*/  IMAD.WIDE.U32 R18, R14, 0x8, R18 ;  /* 0x000000080e127825 */ /* 0x001fca00078e0012 */
[----:B------:R-:W5:Y:S01]  /*0be0*/  LDG.E.64 R236, desc[UR10][R18.64] ;  /* 0x0000000a12ec7981 */ /* 0x000f62000c1e1b00 */
[----:B-1----:R-:W-:-:S05]  /*0bf0*/  @P0 IMAD.WIDE.U32 R198, R14, 0x10, R198 ;  /* 0x000000100ec60825 */ /* 0x002fca00078e00c6 */
[----:B------:R0:W5:Y:S01]  /*0c00*/  @P0 LDG.E.128 R20, desc[UR10][R198.64] ;  /* 0x0000000ac6140981 */ /* 0x000162000c1e1d00 */
[----:B------:R-:W-:-:S05]  /*0c10*/  @P1 IMAD.WIDE.U32 R230, R14, 0x8, R12 ;  /* 0x000000080ee61825 */ /* 0x000fca00078e000c */
[----:B------:R1:W5:Y:S01]  /*0c20*/  @P1 LDG.E.64 R242, desc[UR10][R230.64] ;  /* 0x0000000ae6f21981 */ /* 0x000362000c1e1b00 */
[----:B---3--:R-:W-:-:S04]  /*0c30*/  IMAD.U32 R3, R184, 0x10000, RZ ;  /* 0x00010000b8037824 */ /* 0x008fc800078e00ff */
[----:B------:R-:W-:Y:S01]  /*0c40*/  FADD.FTZ R3, -R196, R3 ;  /* 0x00000003c4037221 */ /* 0x000fe20000010100 */
[----:B----4-:R-:W-:-:S03]  /*0c50*/  SHF.L.U32 R17, R188, 0x10, RZ ;  /* 0x00000010bc117819 */ /* 0x010fc600000006ff */
[----:B------:R-:W-:Y:S01]  /*0c60*/  FMUL.FTZ R3, R3, UR17 ;  /* 0x0000001103037c20 */ /* 0x000fe20008410000 */
[----:B0-----:R-:W-:Y:S01]  /*0c70*/  IMAD.U32 R199, R189, 0x10000, RZ ;  /* 0x00010000bdc77824 */ /* 0x001fe200078e00ff */
[----:B------:R-:W-:Y:S01]  /*0c80*/  PRMT R184, R184, 0x7632, R184 ;  /* 0x00007632b8b87816 */ /* 0x000fe200000000b8 */
[-C--:B-----5:R-:W-:Y:S01]  /*0c90*/  FMUL.FTZ R15, R156, R17.reuse ;  /* 0x000000119c0f7220 */ /* 0x0a0fe20000410000 */
[----:B------:R-:W-:Y:S01]  /*0ca0*/  FADD.FTZ R44, R44, R17 ;  /* 0x000000112c2c7221 */ /* 0x000fe20000010000 */
[----:B------:R-:W-:Y:S01]  /*0cb0*/  FFMA.FTZ R68, R3, R17, R68 ;  /* 0x0000001103447223 */ /* 0x000fe20000010044 */
[----:B--2---:R-:W-:Y:S01]  /*0cc0*/  SHF.L.U32 R19, R193, 0x10, RZ ;  /* 0x00000010c1137819 */ /* 0x004fe200000006ff */
[----:B------:R-:W-:Y:S02]  /*0cd0*/  IMAD.U32 R13, R192, 0x10000, RZ ;  /* 0x00010000c00d7824 */ /* 0x000fe400078e00ff */
[----:B------:R-:W-:Y:S01]  /*0ce0*/  FMUL.FTZ R201, R158, R199 ;  /* 0x000000c79ec97220 */ /* 0x000fe20000410000 */
[----:B------:R-:W-:-:S02]  /*0cf0*/  SHF.L.U32 R17, R187, 0x10, RZ ;  /* 0x00000010bb117819 */ /* 0x000fc400000006ff */
[----:B------:R-:W-:Y:S01]  /*0d00*/  PRMT R188, R188, 0x7632, R188 ;  /* 0x00007632bcbc7816 */ /* 0x000fe200000000bc */
[----:B------:R-:W-:Y:S01]  /*0d10*/  FADD.FTZ R92, R92, R13 ;  /* 0x0000000d5c5c7221 */ /* 0x000fe20000010000 */
[-C--:B------:R-:W-:Y:S01]  /*0d20*/  FFMA.FTZ R12, R164, R13.reuse, R15 ;  /* 0x0000000da40c7223 */ /* 0x080fe2000001000f */
[----:B------:R-:W-:Y:S01]  /*0d30*/  FFMA.FTZ R116, R3, R13, R116 ;  /* 0x0000000d03747223 */ /* 0x000fe20000010074 */
[----:B------:R-:W-:Y:S01]  /*0d40*/  FFMA.FTZ R10, R166, R19, R201 ;  /* 0x00000013a60a7223 */ /* 0x000fe200000100c9 */
[C---:B------:R-:W-:Y:S01]  /*0d50*/  SHF.L.U32 R13, R185.reuse, 0x10, RZ ;  /* 0x00000010b90d7819 */ /* 0x040fe200000006ff */
[----:B------:R-:W-:Y:S01]  /*0d60*/  FADD.FTZ R201, -R196, R17 ;  /* 0x00000011c4c97221 */ /* 0x000fe20000010100 */
[----:B------:R-:W-:Y:S01]  /*0d70*/  PRMT R192, R192, 0x7632, R192 ;  /* 0x00007632c0c07816 */ /* 0x000fe200000000c0 */
[----:B------:R-:W-:Y:S01]  /*0d80*/  IMAD.U32 R17, R184, 0x10000, RZ ;  /* 0x00010000b8117824 */ /* 0x000fe200078e00ff */
[----:B------:R-:W-:Y:S01]  /*0d90*/  PRMT R185, R185, 0x7632, R185 ;  /* 0x00007632b9b97816 */ /* 0x000fe200000000b9 */
[----:B------:R-:W-:-:S02]  /*0da0*/  IMAD.U32 R184, R188, 0x10000, RZ ;  /* 0x00010000bcb87824 */ /* 0x000fc400078e00ff */
[----:B------:R-:W-:Y:S01]  /*0db0*/  FADD.FTZ R13, -R196, R13 ;  /* 0x0000000dc40d7221 */ /* 0x000fe20000010100 */
[----:B------:R-:W-:Y:S01]  /*0dc0*/  IMAD.U32 R15, R186, 0x10000, RZ ;  /* 0x00010000ba0f7824 */ /* 0x000fe200078e00ff */
[----:B------:R-:W-:Y:S01]  /*0dd0*/  SHF.L.U32 R192, R192, 0x10, RZ ;  /* 0x00000010c0c07819 */ /* 0x000fe200000006ff */
[----:B------:R-:W-:Y:S01]  /*0de0*/  FADD.FTZ R17, -R196, R17 ;  /* 0x00000011c4117221 */ /* 0x000fe20000010100 */
[----:B------:R-:W-:Y:S01]  /*0df0*/  PRMT R187, R186, 0x7632, R187 ;  /* 0x00007632babb7816 */ /* 0x000fe200000000bb */
[----:B------:R-:W-:Y:S01]  /*0e00*/  FMUL.FTZ R188, R157, R184 ;  /* 0x000000b89dbc7220 */ /* 0x000fe20000410000 */
[----:B------:R-:W-:Y:S02]  /*0e10*/  PRMT R186, R189, 0x7632, R186 ;  /* 0x00007632bdba7816 */ /* 0x000fe400000000ba */
[----:B------:R-:W-:Y:S01]  /*0e20*/  SHF.L.U32 R185, R185, 0x10, RZ ;  /* 0x00000010b9b97819 */ /* 0x000fe200000006ff */
[----:B------:R-:W-:Y:S01]  /*0e30*/  FADD.FTZ R8, -R196, R15 ;  /* 0x0000000fc4087221 */ /* 0x000fe20000010100 */
[----:B------:R-:W-:Y:S01]  /*0e40*/  FMUL.FTZ R15, R13, UR17 ;  /* 0x000000110d0f7c20 */ /* 0x000fe20008410000 */
[----:B------:R-:W-:Y:S01]  /*0e50*/  FMUL.FTZ R18, R17, UR17 ;  /* 0x0000001111127c20 */ /* 0x000fe20008410000 */
[----:B------:R-:W-:-:S02]  /*0e60*/  IMAD.U32 R197, R190, 0x10000, RZ ;  /* 0x00010000bec57824 */ /* 0x000fc400078e00ff */
[-CC-:B------:R-:W-:Y:S01]  /*0e70*/  FFMA.FTZ R17, R165, R192.reuse, R188.reuse ;  /* 0x000000c0a5117223 */ /* 0x180fe200000100bc */
[----:B------:R-:W-:Y:S01]  /*0e80*/  PRMT R193, R193, 0x7632, R193 ;  /* 0x00007632c1c17816 */ /* 0x000fe200000000c1 */
[----:B------:R-:W-:Y:S01]  /*0e90*/  FADD.FTZ R185, -R196, R185 ;  /* 0x000000b9c4b97221 */ /* 0x000fe20000010100 */
[----:B------:R-:W-:Y:S02]  /*0ea0*/  SHF.L.U32 R186, R186, 0x10, RZ ;  /* 0x00000010baba7819 */ /* 0x000fe400000006ff */
[----:B------:R-:W-:Y:S01]  /*0eb0*/  PRMT R188, R190, 0x7632, R188 ;  /* 0x00007632bebc7816 */ /* 0x000fe200000000bc */
[----:B------:R-:W-:Y:S01]  /*0ec0*/  FADD.FTZ R46, R46, R199 ;  /* 0x000000c72e2e7221 */ /* 0x000fe20000010000 */
[----:B------:R-:W-:Y:S01]  /*0ed0*/  SHF.L.U32 R215, R194, 0x10, RZ ;  /* 0x00000010c2d77819 */ /* 0x000fe200000006ff */
[----:B------:R-:W-:Y:S01]  /*0ee0*/  FFMA.FTZ R70, R15, R199, R70 ;  /* 0x000000c70f467223 */ /* 0x000fe20000010046 */
[----:B------:R-:W-:Y:S01]  /*0ef0*/  FMUL.FTZ R13, R8, UR17 ;  /* 0x00000011080d7c20 */ /* 0x000fe20008410000 */
[----:B------:R-:W-:Y:S01]  /*0f00*/  FMUL.FTZ R217, R152, R197 ;  /* 0x000000c598d97220 */ /* 0x000fe20000410000 */
[----:B------:R-:W-:Y:S01]  /*0f10*/  SHF.L.U32 R199, R191, 0x10, RZ ;  /* 0x00000010bfc77819 */ /* 0x000fe200000006ff */
[----:B------:R-:W-:Y:S01]  /*0f20*/  FADD.FTZ R93, R93, R192 ;  /* 0x000000c05d5d7221 */ /* 0x000fe20000010000 */
[----:B------:R-:W-:Y:S01]  /*0f30*/  FFMA.FTZ R117, R18, R192, R117 ;  /* 0x000000c012757223 */ /* 0x000fe20000010075 */
[----:B------:R-:W-:Y:S01]  /*0f40*/  IMAD.U32 R189, R187, 0x10000, RZ ;  /* 0x00010000bbbd7824 */ /* 0x000fe200078e00ff */
[----:B------:R-:W-:Y:S01]  /*0f50*/  PRMT R194, R194, 0x7632, R194 ;  /* 0x00007632c2c27816 */ /* 0x000fe200000000c2 */
[----:B------:R-:W-:-:S02]  /*0f60*/  IMAD.U32 R190, R193, 0x10000, RZ ;  /* 0x00010000c1be7824 */ /* 0x000fc400078e00ff */
[----:B------:R-:W-:Y:S01]  /*0f70*/  FMUL.FTZ R220, R185, UR17 ;  /* 0x00000011b9dc7c20 */ /* 0x000fe20008410000 */
[----:B------:R-:W-:Y:S01]  /*0f80*/  FMUL.FTZ R192, R159, R186 ;  /* 0x000000ba9fc07220 */ /* 0x000fe20000410000 */
[----:B------:R-:W-:Y:S01]  /*0f90*/  PRMT R187, R187, 0x7632, R187 ;  /* 0x00007632bbbb7816 */ /* 0x000fe200000000bb */
[----:B------:R-:W-:Y:S02]  /*0fa0*/  IMAD.U32 R188, R188, 0x10000, RZ ;  /* 0x00010000bcbc7824 */ /* 0x000fe400078e00ff */
[----:B------:R-:W-:Y:S01]  /*0fb0*/  FADD.FTZ R94, R94, R19 ;  /* 0x000000135e5e7221 */ /* 0x000fe20000010000 */
[----:B------:R-:W-:Y:S01]  /*0fc0*/  FFMA.FTZ R118, R15, R19, R118 ;  /* 0x000000130f767223 */ /* 0x000fe20000010076 */
[----:B------:R-:W-:Y:S01]  /*0fd0*/  FADD.FTZ R88, R88, R215 ;  /* 0x000000d758587221 */ /* 0x000fe20000010000 */
[-C--:B------:R-:W-:Y:S01]  /*0fe0*/  FFMA.FTZ R8, R160, R215.reuse, R217 ;  /* 0x000000d7a0087223 */ /* 0x080fe200000100d9 */
[----:B------:R-:W-:Y:S01]  /*0ff0*/  FFMA.FTZ R112, R13, R215, R112 ;  /* 0x000000d70d707223 */ /* 0x000fe20000010070 */
[----:B------:R-:W-:-:S02]  /*1000*/  IMAD.U32 R19, R195, 0x10000, RZ ;  /* 0x00010000c3137824 */ /* 0x000fc400078e00ff */
[----:B------:R-:W-:Y:S01]  /*1010*/  FMUL.FTZ R201, R201, UR17 ;  /* 0x00000011c9c97c20 */ /* 0x000fe20008410000 */
[----:B------:R-:W-:Y:S01]  /*1020*/  FMUL.FTZ R215, R154, R199 ;  /* 0x000000c79ad77220 */ /* 0x000fe20000410000 */
[----:B------:R-:W-:Y:S01]  /*1030*/  SHF.L.U32 R194, R194, 0x10, RZ ;  /* 0x00000010c2c27819 */ /* 0x000fe200000006ff */
[----:B------:R-:W-:Y:S01]  /*1040*/  FADD.FTZ R95, R95, R190 ;  /* 0x000000be5f5f7221 */ /* 0x000fe20000010000 */
[-C--:B------:R-:W-:Y:S01]  /*1050*/  FFMA.FTZ R119, R220, R190.reuse, R119 ;  /* 0x000000bedc777223 */ /* 0x080fe20000010077 */
[----:B------:R-:W-:Y:S01]  /*1060*/  FFMA.FTZ R217, R167, R190, R192 ;  /* 0x000000bea7d97223 */ /* 0x000fe200000100c0 */
[----:B------:R-:W-:Y:S01]  /*1070*/  SHF.L.U32 R187, R187, 0x10, RZ ;  /* 0x00000010bbbb7819 */ /* 0x000fe200000006ff */
[----:B------:R-:W-:Y:S01]  /*1080*/  FMUL.FTZ R190, R153, R188 ;  /* 0x000000bc99be7220 */ /* 0x000fe20000410000 */
[----:B------:R-:W-:Y:S01]  /*1090*/  FADD.FTZ R90, R90, R19 ;  /* 0x000000135a5a7221 */ /* 0x000fe20000010000 */
[-C--:B------:R-:W-:Y:S01]  /*10a0*/  FFMA.FTZ R114, R201, R19.reuse, R114 ;  /* 0x00000013c9727223 */ /* 0x080fe20000010072 */
[----:B------:R-:W-:Y:S01]  /*10b0*/  FFMA.FTZ R19, R162, R19, R215 ;  /* 0x00000013a2137223 */ /* 0x000fe200000100d7 */
[----:B------:R-:W-:Y:S01]  /*10c0*/  FFMA.FTZ R215, R161, R194, R190 ;  /* 0x000000c2a1d77223 */ /* 0x000fe200000100be */
[----:B------:R-:W-:Y:S01]  /*10d0*/  FADD.FTZ R187, -R196, R187 ;  /* 0x000000bbc4bb7221 */ /* 0x000fe20000010100 */
[----:B------:R-:W-:Y:S01]  /*10e0*/  FADD.FTZ R190, RZ, R12 ;  /* 0x0000000cffbe7221 */ /* 0x000fe20000010000 */
[----:B------:R-:W-:-:S02]  /*10f0*/  FFMA.FTZ R185, R3, R12, RZ ;  /* 0x0000000c03b97223 */ /* 0x000fc400000100ff */
[----:B-1----:R-:W-:Y:S01]  /*1100*/  FMUL.FTZ R230, R187, UR17 ;  /* 0x00000011bbe67c20 */ /* 0x002fe20008410000 */
[----:B------:R-:W-:Y:S01]  /*1110*/  FADD.FTZ R187, R190, R17 ;  /* 0x00000011bebb7221 */ /* 0x000fe20000010000 */
[----:B------:R-:W-:-:S03]  /*1120*/  FFMA.FTZ R190, R18, R17, R185 ;  /* 0x0000001112be7223 */ /* 0x000fc600000100b9 */
[----:B------:R-:W-:Y:S01]  /*1130*/  FADD.FTZ R192, R187, R10 ;  /* 0x0000000abbc07221 */ /* 0x000fe20000010000 */
[----:B------:R-:W-:Y:S01]  /*1140*/  FFMA.FTZ R185, R15, R10, R190 ;  /* 0x0000000a0fb97223 */ /* 0x000fe200000100be */
[----:B------:R-:W-:Y:S01]  /*1150*/  FADD.FTZ R189, -R196, R189 ;  /* 0x000000bdc4bd7221 */ /* 0x000fe20000010100 */
[----:B------:R-:W-:Y:S01]  /*1160*/  PRMT R191, R191, 0x7632, R191 ;  /* 0x00007632bfbf7816 */ /* 0x000fe200000000bf */
[----:B------:R-:W-:Y:S01]  /*1170*/  FADD.FTZ R187, R192, R217 ;  /* 0x000000d9c0bb7221 */ /* 0x000fe20000010000 */
[----:B------:R-:W-:Y:S01]  /*1180*/  FFMA.FTZ R190, R220, R217, R185 ;  /* 0x000000d9dcbe7223 */ /* 0x000fe200000100b9 */
[----:B------:R-:W-:Y:S01]  /*1190*/  FMUL.FTZ R218, R189, UR17 ;  /* 0x00000011bdda7c20 */ /* 0x000fe20008410000 */
[----:B------:R-:W-:Y:S01]  /*11a0*/  PRMT R195, R195, 0x7632, R195 ;  /* 0x00007632c3c37816 */ /* 0x000fe200000000c3 */
[----:B------:R-:W-:Y:S01]  /*11b0*/  FADD.FTZ R45, R45, R184 ;  /* 0x000000b82d2d7221 */ /* 0x000fe20000010000 */
[----:B------:R-:W-:Y:S01]  /*11c0*/  SHF.L.U32 R198, R191, 0x10, RZ ;  /* 0x00000010bfc67819 */ /* 0x000fe200000006ff */
[----:B------:R-:W-:Y:S01]  /*11d0*/  FFMA.FTZ R69, R18, R184, R69 ;  /* 0x000000b812457223 */ /* 0x000fe20000010045 */
[----:B------:R-:W-:Y:S01]  /*11e0*/  FADD.FTZ R184, R187, R8 ;  /* 0x00000008bbb87221 */ /* 0x000fe20000010000 */
[----:B------:R-:W-:Y:S01]  /*11f0*/  FFMA.FTZ R185, R13, R8, R190 ;  /* 0x000000080db97223 */ /* 0x000fe200000100be */
[----:B------:R-:W-:Y:S01]  /*1200*/  FADD.FTZ R89, R89, R194 ;  /* 0x000000c259597221 */ /* 0x000fe20000010000 */
[----:B------:R-:W-:Y:S01]  /*1210*/  FFMA.FTZ R113, R218, R194, R113 ;  /* 0x000000c2da717223 */ /* 0x000fe20000010071 */
[----:B------:R-:W-:Y:S01]  /*1220*/  FADD.FTZ R47, R47, R186 ;  /* 0x000000ba2f2f7221 */ /* 0x000fe20000010000 */
[----:B------:R-:W-:Y:S01]  /*1230*/  FFMA.FTZ R71, R220, R186, R71 ;  /* 0x000000badc477223 */ /* 0x000fe20000010047 */
[----:B------:R-:W-:-:S02]  /*1240*/  IMAD.U32 R194, R195, 0x10000, RZ ;  /* 0x00010000c3c27824 */ /* 0x000fc400078e00ff */
[----:B------:R-:W-:Y:S01]  /*1250*/  FMUL.FTZ R244, R155, R198 ;  /* 0x000000c69bf47220 */ /* 0x000fe20000410000 */
[----:B------:R-:W-:Y:S01]  /*1260*/  FADD.FTZ R184, R184, R215 ;  /* 0x000000d7b8b87221 */ /* 0x000fe20000010000 */
[----:B------:R-:W-:Y:S02]  /*1270*/  FFMA.FTZ R186, R218, R215, R185 ;  /* 0x000000d7daba7223 */ /* 0x000fe400000100b9 */
        /* <DEDUP_REMOVED lines=13> */
[----:B------:R-:W-:-:S02]  /*1350*/  VIADD R197, R14, 0x100 ;  /* 0x000001000ec57836 */ /* 0x000fc40000000000 */
[----:B------:R-:W-:Y:S01]  /*1360*/  FADD.FTZ R199, R184, R229 ;  /* 0x000000e5b8c77221 */ /* 0x000fe20000010000 */
[----:B------:R-:W-:-:S07]  /*1370*/  FFMA.FTZ R198, R230, R229, R186 ;  /* 0x000000e5e6c67223 */ /* 0x000fce00000100ba */
.L_x_786:
[----:B------:R-:W-:Y:S05]  /*1380*/  BSYNC.RECONVERGENT B0 ;  /* 0x0000000000007941 */ /* 0x000fea0003800200 */
.L_x_785:
        /* <DEDUP_REMOVED lines=13> */
[----:B------:R-:W-:-:S13]  /*1460*/  ISETP.NE.AND.EX P0, PT, RZ, UR27, PT, P0 ;  /* 0x0000001bff007c0c */ /* 0x000fda000bf05300 */
[----:B------:R-:W1:Y:S02]  /*1470*/  @P0 LDC.64 R234, c[0x0][0x438] ;  /* 0x00010e00ffea0b82 */ /* 0x000e640000000a00 */
[----:B-1----:R-:W-:-:S04]  /*1480*/  @P0 IMAD.WIDE.U32 R244, R197, 0x10, R234 ;  /* 0x00000010c5f40825 */ /* 0x002fc800078e00ea */
[----:B0-----:R-:W-:Y:S01]  /*1490*/  IMAD.WIDE.U32 R234, R197, 0x8, R6 ;  /* 0x00000008c5ea7825 */ /* 0x001fe200078e0006 */
[----:B------:R-:W5:Y:S05]  /*14a0*/  @P0 LDG.E.128 R168, desc[UR10][R244.64] ;  /* 0x0000000af4a80981 */ /* 0x000f6a000c1e1d00 */
[----:B------:R-:W5:Y:S01]  /*14b0*/  LDG.E.64 R234, desc[UR10][R234.64] ;  /* 0x0000000aeaea7981 */ /* 0x000f62000c1e1b00 */
[----:B------:R-:W-:-:S04]  /*14c0*/  ISETP.NE.U32.AND P1, PT, RZ, UR20, PT ;  /* 0x00000014ff007c0c */ /* 0x000fc8000bf25070 */
[----:B------:R-:W-:-:S13]  /*14d0*/  ISETP.NE.AND.EX P1, PT, RZ, UR21, PT, P1 ;  /* 0x00000015ff007c0c */ /* 0x000fda000bf25310 */
[----:B------:R-:W0:Y:S02]  /*14e0*/  @P1 LDC.64 R4, c[0x0][0x3b8] ;  /* 0x0000ee00ff041b82 */ /* 0x000e240000000a00 */
[----:B0-----:R-:W-:-:S05]  /*14f0*/  @P1 IMAD.WIDE.U32 R4, R197, 0x8, R4 ;  /* 0x00000008c5041825 */ /* 0x001fca00078e0004 */
[----:B------:R0:W5:Y:S01]  /*1500*/  @P1 LDG.E.64 R240, desc[UR10][R4.64] ;  /* 0x0000000a04f01981 */ /* 0x000162000c1e1b00 */
[----:B------:R-:W-:Y:S02]  /*1510*/  IADD3 R197, PT, PT, R197, 0x100, RZ ;  /* 0x00000100c5c57810 */ /* 0x000fe40007ffe0ff */
[----:B---3--:R-:W-:-:S05]  /*1520*/  SHF.L.U32 R7, R184, 0x10, RZ ;  /* 0x00000010b8077819 */ /* 0x008fca00000006ff */
[----:B------:R-:W-:Y:S01]  /*1530*/  FADD.FTZ R7, -R196, R7 ;  /* 0x00000007c4077221 */ /* 0x000fe20000010100 */
[----:B----4-:R-:W-:-:S03]  /*1540*/  SHF.L.U32 R211, R188, 0x10, RZ ;  /* 0x00000010bcd37819 */ /* 0x010fc600000006ff */
[----:B------:R-:W-:Y:S01]  /*1550*/  FMUL.FTZ R11, R7, UR17 ;  /* 0x00000011070b7c20 */ /* 0x000fe20008410000 */
[----:B------:R-:W-:Y:S01]  /*1560*/  SHF.L.U32 R7, R185, 0x10, RZ ;  /* 0x00000010b9077819 */ /* 0x000fe200000006ff */
[----:B-----5:R-:W-:Y:S01]  /*1570*/  FMUL.FTZ R225, R140, R211 ;  /* 0x000000d38ce17220 */ /* 0x020fe20000410000 */
[----:B--2---:R-:W-:-:S03]  /*1580*/  IMAD.U32 R9, R192, 0x10000, RZ ;  /* 0x00010000c0097824 */ /* 0x004fc600078e00ff */
[----:B------:R-:W-:Y:S01]  /*1590*/  FADD.FTZ R7, -R196, R7 ;  /* 0x00000007c4077221 */ /* 0x000fe20000010100 */
[-C--:B------:R-:W-:Y:S01]  /*15a0*/  FFMA.FTZ R6, R148, R9.reuse, R225 ;  /* 0x0000000994067223 */ /* 0x080fe200000100e1 */
[----:B------:R-:W-:Y:S01]  /*15b0*/  SHF.L.U32 R225, R189, 0x10, RZ ;  /* 0x00000010bde17819 */ /* 0x000fe200000006ff */
[----:B------:R-:W-:Y:S01]  /*15c0*/  FADD.FTZ R84, R84, R9 ;  /* 0x0000000954547221 */ /* 0x000fe20000010000 */
[C---:B------:R-:W-:Y:S01]  /*15d0*/  FFMA.FTZ R108, R11.reuse, R9, R108 ;  /* 0x000000090b6c7223 */ /* 0x040fe2000001006c */
[----:B------:R-:W-:Y:S01]  /*15e0*/  FADD.FTZ R36, R36, R211 ;  /* 0x000000d324247221 */ /* 0x000fe20000010000 */
[----:B------:R-:W-:Y:S01]  /*15f0*/  FFMA.FTZ R60, R11, R211, R60 ;  /* 0x000000d30b3c7223 */ /* 0x000fe2000001003c */
[----:B0-----:R-:W-:Y:S02]  /*1600*/  IMAD.U32 R5, R193, 0x10000, RZ ;  /* 0x00010000c1057824 */ /* 0x001fe400078e00ff */
[----:B------:R-:W-:Y:S01]  /*1610*/  FMUL.FTZ R211, R142, R225 ;  /* 0x000000e18ed37220 */ /* 0x000fe20000410000 */
[----:B------:R-:W-:Y:S01]  /*1620*/  FMUL.FTZ R9, R7, UR17 ;  /* 0x0000001107097c20 */ /* 0x000fe20008410000 */
[----:B------:R-:W-:-:S02]  /*1630*/  SHF.L.U32 R7, R186, 0x10, RZ ;  /* 0x00000010ba077819 */ /* 0x000fc400000006ff */
[-C--:B------:R-:W-:Y:S01]  /*1640*/  FFMA.FTZ R4, R150, R5.reuse, R211 ;  /* 0x0000000596047223 */ /* 0x080fe200000100d3 */
[----:B------:R-:W-:Y:S02]  /*1650*/  SHF.L.U32 R211, R190, 0x10, RZ ;  /* 0x00000010bed37819 */ /* 0x000fe400000006ff */
[----:B------:R-:W-:Y:S01]  /*1660*/  FADD.FTZ R7, -R196, R7 ;  /* 0x00000007c4077221 */ /* 0x000fe20000010100 */
[----:B------:R-:W-:Y:S01]  /*1670*/  FADD.FTZ R86, R86, R5 ;  /* 0x0000000556567221 */ /* 0x000fe20000010000 */
[C---:B------:R-:W-:Y:S01]  /*1680*/  FFMA.FTZ R110, R9.reuse, R5, R110 ;  /* 0x00000005096e7223 */ /* 0x040fe2000001006e */
[----:B------:R-:W-:Y:S01]  /*1690*/  FADD.FTZ R38, R38, R225 ;  /* 0x000000e126267221 */ /* 0x000fe20000010000 */
[----:B------:R-:W-:Y:S01]  /*16a0*/  FFMA.FTZ R62, R9, R225, R62 ;  /* 0x000000e1093e7223 */ /* 0x000fe2000001003e */
[----:B------:R-:W-:Y:S02]  /*16b0*/  IMAD.U32 R5, R194, 0x10000, RZ ;  /* 0x00010000c2057824 */ /* 0x000fe400078e00ff */
[----:B------:R-:W-:Y:S01]  /*16c0*/  FMUL.FTZ R7, R7, UR17 ;  /* 0x0000001107077c20 */ /* 0x000fe20008410000 */
[----:B------:R-:W-:Y:S01]  /*16d0*/  FMUL.FTZ R225, R136, R211 ;  /* 0x000000d388e17220 */ /* 0x000fe20000410000 */
[----:B------:R-:W-:-:S02]  /*16e0*/  FADD.FTZ R80, R80, R5 ;  /* 0x0000000550507221 */ /* 0x000fc40000010000 */
[-C--:B------:R-:W-:Y:S01]  /*16f0*/  FFMA.FTZ R104, R7, R5.reuse, R104 ;  /* 0x0000000507687223 */ /* 0x080fe20000010068 */
[----:B------:R-:W-:Y:S01]  /*1700*/  FFMA.FTZ R2, R144, R5, R225 ;  /* 0x0000000590027223 */ /* 0x000fe200000100e1 */
[----:B------:R-:W-:Y:S02]  /*1710*/  SHF.L.U32 R5, R187, 0x10, RZ ;  /* 0x00000010bb057819 */ /* 0x000fe400000006ff */
[----:B------:R-:W-:-:S03]  /*1720*/  SHF.L.U32 R225, R191, 0x10, RZ ;  /* 0x00000010bfe17819 */ /* 0x000fc600000006ff */
[----:B------:R-:W-:Y:S01]  /*1730*/  FADD.FTZ R5, -R196, R5 ;  /* 0x00000005c4057221 */ /* 0x000fe20000010100 */
[----:B------:R-:W-:Y:S01]  /*1740*/  FADD.FTZ R32, R32, R211 ;  /* 0x000000d320207221 */ /* 0x000fe20000010000 */
[----:B------:R-:W-:Y:S01]  /*1750*/  FFMA.FTZ R56, R7, R211, R56 ;  /* 0x000000d307387223 */ /* 0x000fe20000010038 */
[----:B------:R-:W-:Y:S02]  /*1760*/  IMAD.U32 R211, R195, 0x10000, RZ ;  /* 0x00010000c3d37824 */ /* 0x000fe400078e00ff */
[----:B------:R-:W-:Y:S01]  /*1770*/  FMUL.FTZ R5, R5, UR17 ;  /* 0x0000001105057c20 */ /* 0x000fe20008410000 */
[----:B------:R-:W-:Y:S01]  /*1780*/  FMUL.FTZ R227, R138, R225 ;  /* 0x000000e18ae37220 */ /* 0x000fe20000410000 */
[----:B------:R-:W-:Y:S01]  /*1790*/  PRMT R184, R184, 0x7632, R184 ;  /* 0x00007632b8b87816 */ /* 0x000fe200000000b8 */
[----:B------:R-:W-:Y:S01]  /*17a0*/  FADD.FTZ R82, R82, R211 ;  /* 0x000000d352527221 */ /* 0x000fe20000010000 */
[-C--:B------:R-:W-:Y:S01]  /*17b0*/  FFMA.FTZ R106, R5, R211.reuse, R106 ;  /* 0x000000d3056a7223 */ /* 0x080fe2000001006a */
[----:B------:R-:W-:Y:S01]  /*17c0*/  FFMA.FTZ R0, R146, R211, R227 ;  /* 0x000000d392007223 */ /* 0x000fe200000100e3 */
[----:B------:R-:W-:-:S02]  /*17d0*/  SHF.L.U32 R211, R184, 0x10, RZ ;  /* 0x00000010b8d37819 */ /* 0x000fc400000006ff */
[----:B------:R-:W-:Y:S02]  /*17e0*/  PRMT R185, R185, 0x7632, R185 ;  /* 0x00007632b9b97816 */ /* 0x000fe400000000b9 */
[----:B------:R-:W-:Y:S01]  /*17f0*/  PRMT R188, R188, 0x7632, R188 ;  /* 0x00007632bcbc7816 */ /* 0x000fe200000000bc */
[----:B------:R-:W-:Y:S01]  /*1800*/  FADD.FTZ R208, -R196, R211 ;  /* 0x000000d3c4d07221 */ /* 0x000fe20000010100 */
[----:B------:R-:W-:Y:S02]  /*1810*/  SHF.L.U32 R185, R185, 0x10, RZ ;  /* 0x00000010b9b97819 */ /* 0x000fe400000006ff */
[----:B------:R-:W-:Y:S01]  /*1820*/  SHF.L.U32 R188, R188, 0x10, RZ ;  /* 0x00000010bcbc7819 */ /* 0x000fe200000006ff */
[----:B------:R-:W-:Y:S01]  /*1830*/  FMUL.FTZ R208, R208, UR17 ;  /* 0x00000011d0d07c20 */ /* 0x000fe20008410000 */
[----:B------:R-:W-:Y:S01]  /*1840*/  PRMT R192, R192, 0x7632, R192 ;  /* 0x00007632c0c07816 */ /* 0x000fe200000000c0 */
[----:B------:R-:W-:Y:S01]  /*1850*/  FADD.FTZ R185, -R196, R185 ;  /* 0x000000b9c4b97221 */ /* 0x000fe20000010100 */
[----:B------:R-:W-:-:S02]  /*1860*/  PRMT R189, R189, 0x7632, R189 ;  /* 0x00007632bdbd7816 */ /* 0x000fc400000000bd */
[----:B------:R-:W-:Y:S01]  /*1870*/  PRMT R186, R186, 0x7632, R186 ;  /* 0x00007632baba7816 */ /* 0x000fe200000000ba */
[-C--:B------:R-:W-:Y:S01]  /*1880*/  FMUL.FTZ R206, R141, R188.reuse ;  /* 0x000000bc8dce7220 */ /* 0x080fe20000410000 */
[----:B------:R-:W-:Y:S01]  /*1890*/  FADD.FTZ R37, R37, R188 ;  /* 0x000000bc25257221 */ /* 0x000fe20000010000 */
[----:B------:R-:W-:Y:S01]  /*18a0*/  FFMA.FTZ R61, R208, R188, R61 ;  /* 0x000000bcd03d7223 */ /* 0x000fe2000001003d */
[----:B------:R-:W-:Y:S01]  /*18b0*/  IMAD.U32 R192, R192, 0x10000, RZ ;  /* 0x00010000c0c07824 */ /* 0x000fe200078e00ff */
[----:B------:R-:W-:Y:S01]  /*18c0*/  PRMT R193, R193, 0x7632, R193 ;  /* 0x00007632c1c17816 */ /* 0x000fe200000000c1 */
[----:B------:R-:W-:Y:S01]  /*18d0*/  FMUL.FTZ R212, R185, UR17 ;  /* 0x00000011b9d47c20 */ /* 0x000fe20008410000 */
[----:B------:R-:W-:Y:S02]  /*18e0*/  SHF.L.U32 R188, R189, 0x10, RZ ;  /* 0x00000010bdbc7819 */ /* 0x000fe400000006ff */
[----:B------:R-:W-:Y:S02]  /*18f0*/  PRMT R190, R190, 0x7632, R190 ;  /* 0x00007632bebe7816 */ /* 0x000fe400000000be */
[----:B------:R-:W-:Y:S01]  /*1900*/  SHF.L.U32 R185, R186, 0x10, RZ ;  /* 0x00000010bab97819 */ /* 0x000fe200000006ff */
[----:B------:R-:W-:Y:S01]  /*1910*/  FADD.FTZ R85, R85, R192 ;  /* 0x000000c055557221 */ /* 0x000fe20000010000 */
[-C--:B------:R-:W-:Y:S01]  /*1920*/  FFMA.FTZ R109, R208, R192.reuse, R109 ;  /* 0x000000c0d06d7223 */ /* 0x080fe2000001006d */
[----:B------:R-:W-:Y:S01]  /*1930*/  FFMA.FTZ R206, R149, R192, R206 ;  /* 0x000000c095ce7223 */ /* 0x000fe200000100ce */
[----:B------:R-:W-:-:S02]  /*1940*/  IMAD.U32 R184, R193, 0x10000, RZ ;  /* 0x00010000c1b87824 */ /* 0x000fc400078e00ff */
[----:B------:R-:W-:Y:S01]  /*1950*/  FMUL.FTZ R192, R143, R188 ;  /* 0x000000bc8fc07220 */ /* 0x000fe20000410000 */
[----:B------:R-:W-:Y:S01]  /*1960*/  PRMT R194, R194, 0x7632, R194 ;  /* 0x00007632c2c27816 */ /* 0x000fe200000000c2 */
[----:B------:R-:W-:Y:S01]  /*1970*/  FADD.FTZ R185, -R196, R185 ;  /* 0x000000b9c4b97221 */ /* 0x000fe20000010100 */
[----:B------:R-:W-:Y:S01]  /*1980*/  SHF.L.U32 R190, R190, 0x10, RZ ;  /* 0x00000010bebe7819 */ /* 0x000fe200000006ff */
[----:B------:R-:W-:Y:S01]  /*1990*/  FADD.FTZ R87, R87, R184 ;  /* 0x000000b857577221 */ /* 0x000fe20000010000 */
[-C--:B------:R-:W-:Y:S01]  /*19a0*/  FFMA.FTZ R111, R212, R184.reuse, R111 ;  /* 0x000000b8d46f7223 */ /* 0x080fe2000001006f */
[----:B------:R-:W-:Y:S01]  /*19b0*/  FFMA.FTZ R211, R151, R184, R192 ;  /* 0x000000b897d37223 */ /* 0x000fe200000100c0 */
[----:B------:R-:W-:Y:S02]  /*19c0*/  IMAD.U32 R194, R194, 0x10000, RZ ;  /* 0x00010000c2c27824 */ /* 0x000fe400078e00ff */
[----:B------:R-:W-:Y:S01]  /*19d0*/  FMUL.FTZ R184, R137, R190 ;  /* 0x000000be89b87220 */ /* 0x000fe20000410000 */
[----:B------:R-:W-:Y:S01]  /*19e0*/  FMUL.FTZ R222, R185, UR17 ;  /* 0x00000011b9de7c20 */ /* 0x000fe20008410000 */
[----:B------:R-:W-:Y:S01]  /*19f0*/  FADD.FTZ R199, R199, R6 ;  /* 0x00000006c7c77221 */ /* 0x000fe20000010000 */
[----:B------:R-:W-:Y:S01]  /*1a00*/  FFMA.FTZ R185, R11, R6, R198 ;  /* 0x000000060bb97223 */ /* 0x000fe200000100c6 */
[----:B------:R-:W-:-:S02]  /*1a10*/  FFMA.FTZ R227, R145, R194, R184 ;  /* 0x000000c291e37223 */ /* 0x000fc400000100b8 */
[----:B------:R-:W-:Y:S01]  /*1a20*/  FADD.FTZ R199, R199, R206 ;  /* 0x000000cec7c77221 */ /* 0x000fe20000010000 */
[----:B------:R-:W-:Y:S01]  /*1a30*/  FFMA.FTZ R184, R208, R206, R185 ;  /* 0x000000ced0b87223 */ /* 0x000fe200000100b9 */
[----:B------:R-:W-:Y:S02]  /*1a40*/  PRMT R187, R187, 0x7632, R187 ;  /* 0x00007632bbbb7816 */ /* 0x000fe400000000bb */
[----:B------:R-:W-:Y:S01]  /*1a50*/  FADD.FTZ R186, R199, R4 ;  /* 0x00000004c7ba7221 */ /* 0x000fe20000010000 */
[----:B------:R-:W-:Y:S01]  /*1a60*/  FFMA.FTZ R185, R9, R4, R184 ;  /* 0x0000000409b97223 */ /* 0x000fe200000100b8 */
[----:B------:R-:W-:Y:S02]  /*1a70*/  PRMT R191, R191, 0x7632, R191 ;  /* 0x00007632bfbf7816 */ /* 0x000fe400000000bf */
[----:B------:R-:W-:Y:S01]  /*1a80*/  SHF.L.U32 R189, R187, 0x10, RZ ;  /* 0x00000010bbbd7819 */ /* 0x000fe200000006ff */
[----:B------:R-:W-:Y:S01]  /*1a90*/  FADD.FTZ R187, R186, R211 ;  /* 0x000000d3babb7221 */ /* 0x000fe20000010000 */
[----:B------:R-:W-:Y:S01]  /*1aa0*/  FFMA.FTZ R184, R212, R211, R185 ;  /* 0x000000d3d4b87223 */ /* 0x000fe200000100b9 */
[----:B------:R-:W-:Y:S01]  /*1ab0*/  FADD.FTZ R33, R33, R190 ;  /* 0x000000be21217221 */ /* 0x000fe20000010000 */
[----:B------:R-:W-:Y:S01]  /*1ac0*/  FFMA.FTZ R57, R222, R190, R57 ;  /* 0x000000bede397223 */ /* 0x000fe20000010039 */
[----:B------:R-:W-:Y:S01]  /*1ad0*/  PRMT R195, R195, 0x7632, R195 ;  /* 0x00007632c3c37816 */ /* 0x000fe200000000c3 */
[----:B------:R-:W-:Y:S01]  /*1ae0*/  FADD.FTZ R186, R187, R2 ;  /* 0x00000002bbba7221 */ /* 0x000fe20000010000 */
[----:B------:R-:W-:Y:S01]  /*1af0*/  SHF.L.U32 R190, R191, 0x10, RZ ;  /* 0x00000010bfbe7819 */ /* 0x000fe200000006ff */
[----:B------:R-:W-:Y:S01]  /*1b00*/  FFMA.FTZ R185, R7, R2, R184 ;  /* 0x0000000207b97223 */ /* 0x000fe200000100b8 */
[----:B------:R-:W-:Y:S01]  /*1b10*/  FADD.FTZ R39, R39, R188 ;  /* 0x000000bc27277221 */ /* 0x000fe20000010000 */
[----:B------:R-:W-:Y:S01]  /*1b20*/  FFMA.FTZ R63, R212, R188, R63 ;  /* 0x000000bcd43f7223 */ /* 0x000fe2000001003f */
[----:B------:R-:W-:-:S02]  /*1b30*/  IMAD.U32 R188, R195, 0x10000, RZ ;  /* 0x00010000c3bc7824 */ /* 0x000fc400078e00ff */
[----:B------:R-:W-:Y:S01]  /*1b40*/  FMUL.FTZ R192, R139, R190 ;  /* 0x000000be8bc07220 */ /* 0x000fe20000410000 */
[----:B------:R-:W-:Y:S01]  /*1b50*/  FADD.FTZ R189, -R196, R189 ;  /* 0x000000bdc4bd7221 */ /* 0x000fe20000010100 */
[----:B------:R-:W-:Y:S01]  /*1b60*/  FADD.FTZ R187, R186, R227 ;  /* 0x000000e3babb7221 */ /* 0x000fe20000010000 */
[----:B------:R-:W-:Y:S01]  /*1b70*/  FFMA.FTZ R184, R222, R227, R185 ;  /* 0x000000e3deb87223 */ /* 0x000fe200000100b9 */
[----:B------:R-:W-:Y:S01]  /*1b80*/  FADD.FTZ R34, R34, R225 ;  /* 0x000000e122227221 */ /* 0x000fe20000010000 */
[----:B------:R-:W-:Y:S01]  /*1b90*/  FFMA.FTZ R58, R5, R225, R58 ;  /* 0x000000e1053a7223 */ /* 0x000fe2000001003a */
[----:B------:R-:W-:Y:S01]  /*1ba0*/  FMUL.FTZ R228, R189, UR17 ;  /* 0x00000011bde47c20 */ /* 0x000fe20008410000 */
        /* <DEDUP_REMOVED lines=11> */
.L_x_788:
[----:B------:R-:W-:Y:S05]  /*1c60*/  BSYNC.RECONVERGENT B0 ;  /* 0x0000000000007941 */ /* 0x000fea0003800200 */
.L_x_787:
        /* <DEDUP_REMOVED lines=15> */
[----:B-1----:R-:W-:-:S05]  /*1d60*/  @P0 IMAD.WIDE.U32 R244, R197, 0x10, R232 ;  /* 0x00000010c5f40825 */ /* 0x002fca00078e00e8 */
[----:B------:R-:W5:Y:S01]  /*1d70*/  @P0 LDG.E.128 R172, desc[UR10][R244.64] ;  /* 0x0000000af4ac0981 */ /* 0x000f62000c1e1d00 */
[----:B------:R-:W-:-:S04]  /*1d80*/  ISETP.NE.U32.AND P1, PT, RZ, UR20, PT ;  /* 0x00000014ff007c0c */ /* 0x000fc8000bf25070 */
[----:B------:R-:W-:-:S13]  /*1d90*/  ISETP.NE.AND.EX P1, PT, RZ, UR21, PT, P1 ;  /* 0x00000015ff007c0c */ /* 0x000fda000bf25310 */
[----:B------:R-:W1:Y:S01]  /*1da0*/  @P1 LDC.64 R202, c[0x0][0x3b8] ;  /* 0x0000ee00ffca1b82 */ /* 0x000e620000000a00 */
[----:B0-----:R-:W-:-:S05]  /*1db0*/  IMAD.WIDE.U32 R204, R197, 0x8, R204 ;  /* 0x00000008c5cc7825 */ /* 0x001fca00078e00cc */
[----:B------:R-:W5:Y:S01]  /*1dc0*/  LDG.E.64 R232, desc[UR10][R204.64] ;  /* 0x0000000acce87981 */ /* 0x000f62000c1e1b00 */
[----:B-1----:R-:W-:-:S05]  /*1dd0*/  @P1 IMAD.WIDE.U32 R202, R197, 0x8, R202 ;  /* 0x00000008c5ca1825 */ /* 0x002fca00078e00ca */
[----:B------:R0:W5:Y:S01]  /*1de0*/  @P1 LDG.E.64 R238, desc[UR10][R202.64] ;  /* 0x0000000acaee1981 */ /* 0x000162000c1e1b00 */
[C---:B---3--:R-:W-:Y:S02]  /*1df0*/  PRMT R200, R186.reuse, 0x7632, R200 ;  /* 0x00007632bac87816 */ /* 0x048fe400000000c8 */
[----:B------:R-:W-:Y:S02]  /*1e00*/  SHF.L.U32 R213, R186, 0x10, RZ ;  /* 0x00000010bad57819 */ /* 0x000fe400000006ff */
[C---:B------:R-:W-:Y:S02]  /*1e10*/  PRMT R186, R187.reuse, 0x7632, R186 ;  /* 0x00007632bbba7816 */ /* 0x040fe400000000ba */
[----:B------:R-:W-:Y:S02]  /*1e20*/  SHF.L.U32 R221, R187, 0x10, RZ ;  /* 0x00000010bbdd7819 */ /* 0x000fe400000006ff */
[----:B------:R-:W-:Y:S02]  /*1e30*/  PRMT R197, R184, 0x7632, R197 ;  /* 0x00007632b8c57816 */ /* 0x000fe400000000c5 */
[----:B----4-:R-:W-:-:S02]  /*1e40*/  SHF.L.U32 R187, R192, 0x10, RZ ;  /* 0x00000010c0bb7819 */ /* 0x010fc400000006ff */
[----:B------:R-:W-:Y:S01]  /*1e50*/  SHF.L.U32 R207, R184, 0x10, RZ ;  /* 0x00000010b8cf7819 */ /* 0x000fe200000006ff */
[C---:B------:R-:W-:Y:S01]  /*1e60*/  IMAD.U32 R209, R185.reuse, 0x10000, RZ ;  /* 0x00010000b9d17824 */ /* 0x040fe200078e00ff */
[----:B------:R-:W-:Y:S02]  /*1e70*/  PRMT R184, R185, 0x7632, R184 ;  /* 0x00007632b9b87816 */ /* 0x000fe400000000b8 */
[----:B0-----:R-:W-:Y:S01]  /*1e80*/  SHF.L.U32 R203, R197, 0x10, RZ ;  /* 0x00000010c5cb7819 */ /* 0x001fe200000006ff */
[----:B--2---:R-:W-:Y:S02]  /*1e90*/  IMAD.U32 R185, R188, 0x10000, RZ ;  /* 0x00010000bcb97824 */ /* 0x004fe400078e00ff */
[----:B-----5:R-:W-:Y:S01]  /*1ea0*/  FMUL.FTZ R197, R124, R187 ;  /* 0x000000bb7cc57220 */ /* 0x020fe20000410000 */
[----:B------:R-:W-:Y:S01]  /*1eb0*/  FADD.FTZ R207, -R196, R207 ;  /* 0x000000cfc4cf7221 */ /* 0x000fe20000010100 */
[----:B------:R-:W-:Y:S02]  /*1ec0*/  SHF.L.U32 R219, R200, 0x10, RZ ;  /* 0x00000010c8db7819 */ /* 0x000fe400000006ff */
[-C--:B------:R-:W-:Y:S01]  /*1ed0*/  FFMA.FTZ R204, R132, R185.reuse, R197 ;  /* 0x000000b984cc7223 */ /* 0x080fe200000100c5 */
[----:B------:R-:W-:Y:S01]  /*1ee0*/  FMUL.FTZ R207, R207, UR17 ;  /* 0x00000011cfcf7c20 */ /* 0x000fe20008410000 */
[----:B------:R-:W-:Y:S01]  /*1ef0*/  SHF.L.U32 R197, R193, 0x10, RZ ;  /* 0x00000010c1c57819 */ /* 0x000fe200000006ff */
[C---:B------:R-:W-:Y:S01]  /*1f00*/  FADD.FTZ R205, -R196.reuse, R209 ;  /* 0x000000d1c4cd7221 */ /* 0x040fe20000010100 */
[----:B------:R-:W-:Y:S01]  /*1f10*/  FADD.FTZ R226, -R196, R219 ;  /* 0x000000dbc4e27221 */ /* 0x000fe20000010100 */
[----:B------:R-:W-:Y:S01]  /*1f20*/  FADD.FTZ R76, R76, R185 ;  /* 0x000000b94c4c7221 */ /* 0x000fe20000010000 */
[C---:B------:R-:W-:Y:S01]  /*1f30*/  FFMA.FTZ R100, R207.reuse, R185, R100 ;  /* 0x000000b9cf647223 */ /* 0x040fe20000010064 */
[----:B------:R-:W-:Y:S01]  /*1f40*/  FADD.FTZ R28, R28, R187 ;  /* 0x000000bb1c1c7221 */ /* 0x000fe20000010000 */
[----:B------:R-:W-:Y:S01]  /*1f50*/  FFMA.FTZ R52, R207, R187, R52 ;  /* 0x000000bbcf347223 */ /* 0x000fe20000010034 */
[----:B------:R-:W-:-:S02]  /*1f60*/  IMAD.U32 R209, R184, 0x10000, RZ ;  /* 0x00010000b8d17824 */ /* 0x000fc400078e00ff */
[----:B------:R-:W-:Y:S01]  /*1f70*/  FMUL.FTZ R205, R205, UR17 ;  /* 0x00000011cdcd7c20 */ /* 0x000fe20008410000 */
[----:B------:R-:W-:Y:S01]  /*1f80*/  IMAD.U32 R185, R189, 0x10000, RZ ;  /* 0x00010000bdb97824 */ /* 0x000fe200078e00ff */
[----:B------:R-:W-:Y:S01]  /*1f90*/  SHF.L.U32 R219, R194, 0x10, RZ ;  /* 0x00000010c2db7819 */ /* 0x000fe200000006ff */
[----:B------:R-:W-:Y:S01]  /*1fa0*/  FMUL.FTZ R187, R126, R197 ;  /* 0x000000c57ebb7220 */ /* 0x000fe20000410000 */
[----:B------:R-:W-:Y:S01]  /*1fb0*/  FADD.FTZ R216, -R196, R209 ;  /* 0x000000d1c4d87221 */ /* 0x000fe20000010100 */
[----:B------:R-:W-:Y:S01]  /*1fc0*/  FADD.FTZ R78, R78, R185 ;  /* 0x000000b94e4e7221 */ /* 0x000fe20000010000 */
[-C--:B------:R-:W-:Y:S01]  /*1fd0*/  FFMA.FTZ R102, R205, R185.reuse, R102 ;  /* 0x000000b9cd667223 */ /* 0x080fe20000010066 */
[----:B------:R-:W-:Y:S01]  /*1fe0*/  FFMA.FTZ R202, R134, R185, R187 ;  /* 0x000000b986ca7223 */ /* 0x000fe200000100bb */
[----:B------:R-:W-:Y:S02]  /*1ff0*/  IMAD.U32 R209, R190, 0x10000, RZ ;  /* 0x00010000bed17824 */ /* 0x000fe400078e00ff */
[----:B------:R-:W-:Y:S01]  /*2000*/  FMUL.FTZ R185, R120, R219 ;  /* 0x000000db78b97220 */ /* 0x000fe20000410000 */
[----:B------:R-:W-:Y:S01]  /*2010*/  FADD.FTZ R213, -R196, R213 ;  /* 0x000000d5c4d57221 */ /* 0x000fe20000010100 */
[----:B------:R-:W-:Y:S01]  /*2020*/  PRMT R184, R192, 0x7632, R184 ;  /* 0x00007632c0b87816 */ /* 0x000fe200000000b8 */
[----:B------:R-:W-:Y:S01]  /*2030*/  FADD.FTZ R214, -R196, R203 ;  /* 0x000000cbc4d67221 */ /* 0x000fe20000010100 */
[----:B------:R-:W-:Y:S01]  /*2040*/  FFMA.FTZ R200, R128, R209, R185 ;  /* 0x000000d180c87223 */ /* 0x000fe200000100b9 */
[----:B------:R-:W-:Y:S01]  /*2050*/  FMUL.FTZ R203, R213, UR17 ;  /* 0x00000011d5cb7c20 */ /* 0x000fe20008410000 */
[----:B------:R-:W-:Y:S01]  /*2060*/  SHF.L.U32 R185, R195, 0x10, RZ ;  /* 0x00000010c3b97819 */ /* 0x000fe200000006ff */
[----:B------:R-:W-:Y:S01]  /*2070*/  FADD.FTZ R221, -R196, R221 ;  /* 0x000000ddc4dd7221 */ /* 0x000fe20000010100 */
[----:B------:R-:W-:Y:S01]  /*2080*/  SHF.L.U32 R223, R186, 0x10, RZ ;  /* 0x00000010badf7819 */ /* 0x000fe200000006ff */
[----:B------:R-:W-:Y:S01]  /*2090*/  IMAD.U32 R184, R184, 0x10000, RZ ;  /* 0x00010000b8b87824 */ /* 0x000fe200078e00ff */
[----:B------:R-:W-:-:S02]  /*20a0*/  PRMT R188, R188, 0x7632, R188 ;  /* 0x00007632bcbc7816 */ /* 0x000fc400000000bc */
[----:B------:R-:W-:Y:S01]  /*20b0*/  PRMT R186, R193, 0x7632, R186 ;  /* 0x00007632c1ba7816 */ /* 0x000fe200000000ba */
[----:B------:R-:W-:Y:S01]  /*20c0*/  FADD.FTZ R72, R72, R209 ;  /* 0x000000d148487221 */ /* 0x000fe20000010000 */
[----:B------:R-:W-:Y:S01]  /*20d0*/  FFMA.FTZ R96, R203, R209, R96 ;  /* 0x000000d1cb607223 */ /* 0x000fe20000010060 */
[----:B------:R-:W-:Y:S01]  /*20e0*/  FADD.FTZ R30, R30, R197 ;  /* 0x000000c51e1e7221 */ /* 0x000fe20000010000 */
[----:B------:R-:W-:Y:S01]  /*20f0*/  FFMA.FTZ R54, R205, R197, R54 ;  /* 0x000000c5cd367223 */ /* 0x000fe20000010036 */
[----:B------:R-:W-:Y:S01]  /*2100*/  SHF.L.U32 R187, R191, 0x10, RZ ;  /* 0x00000010bfbb7819 */ /* 0x000fe200000006ff */
[----:B------:R-:W-:Y:S01]  /*2110*/  FMUL.FTZ R209, R221, UR17 ;  /* 0x00000011ddd17c20 */ /* 0x000fe20008410000 */
[----:B------:R-:W-:Y:S01]  /*2120*/  FMUL.FTZ R197, R122, R185 ;  /* 0x000000b97ac57220 */ /* 0x000fe20000410000 */
[----:B------:R-:W-:Y:S01]  /*2130*/  SHF.L.U32 R188, R188, 0x10, RZ ;  /* 0x00000010bcbc7819 */ /* 0x000fe200000006ff */
[----:B------:R-:W-:Y:S01]  /*2140*/  FMUL.FTZ R214, R214, UR17 ;  /* 0x00000011d6d67c20 */ /* 0x000fe20008410000 */
[----:B------:R-:W-:Y:S01]  /*2150*/  PRMT R189, R189, 0x7632, R189 ;  /* 0x00007632bdbd7816 */ /* 0x000fe200000000bd */
        /* <DEDUP_REMOVED lines=8> */
[----:B------:R-:W-:Y:S01]  /*21e0*/  PRMT R187, R190, 0x7632, R187 ;  /* 0x00007632bebb7816 */ /* 0x000fe200000000bb */
[----:B------:R-:W-:-:S02]  /*21f0*/  IMAD.U32 R188, R189, 0x10000, RZ ;  /* 0x00010000bdbc7824 */ /* 0x000fc400078e00ff */
[----:B------:R-:W-:Y:S01]  /*2200*/  FMUL.FTZ R216, R216, UR17 ;  /* 0x00000011d8d87c20 */ /* 0x000fe20008410000 */
[----:B------:R-:W-:Y:S01]  /*2210*/  FMUL.FTZ R190, R127, R186 ;  /* 0x000000ba7fbe7220 */ /* 0x000fe20000410000 */
[----:B------:R-:W-:Y:S01]  /*2220*/  PRMT R194, R194, 0x7632, R194 ;  /* 0x00007632c2c27816 */ /* 0x000fe200000000c2 */
[----:B------:R-:W-:Y:S01]  /*2230*/  FADD.FTZ R24, R24, R219 ;  /* 0x000000db18187221 */ /* 0x000fe20000010000 */
[----:B------:R-:W-:Y:S01]  /*2240*/  FFMA.FTZ R48, R203, R219, R48 ;  /* 0x000000dbcb307223 */ /* 0x000fe20000010030 */
[----:B------:R-:W-:Y:S01]  /*2250*/  FADD.FTZ R79, R79, R188 ;  /* 0x000000bc4f4f7221 */ /* 0x000fe20000010000 */
[-C--:B------:R-:W-:Y:S01]  /*2260*/  FFMA.FTZ R103, R216, R188.reuse, R103 ;  /* 0x000000bcd8677223 */ /* 0x080fe20000010067 */
[----:B------:R-:W-:Y:S01]  /*2270*/  FFMA.FTZ R219, R135, R188, R190 ;  /* 0x000000bc87db7223 */ /* 0x000fe200000100be */
[----:B------:R-:W-:Y:S01]  /*2280*/  SHF.L.U32 R188, R194, 0x10, RZ ;  /* 0x00000010c2bc7819 */ /* 0x000fe200000006ff */
[----:B------:R-:W-:Y:S01]  /*2290*/  FMUL.FTZ R226, R226, UR17 ;  /* 0x00000011e2e27c20 */ /* 0x000fe20008410000 */
[----:B------:R-:W-:-:S02]  /*22a0*/  SHF.L.U32 R190, R187, 0x10, RZ ;  /* 0x00000010bbbe7819 */ /* 0x000fc400000006ff */
[----:B------:R-:W-:Y:S01]  /*22b0*/  PRMT R195, R195, 0x7632, R195 ;  /* 0x00007632c3c37816 */ /* 0x000fe200000000c3 */
[----:B------:R-:W-:Y:S01]  /*22c0*/  FMUL.FTZ R192, R121, R188 ;  /* 0x000000bc79c07220 */ /* 0x000fe20000410000 */
[----:B------:R-:W-:Y:S01]  /*22d0*/  FADD.FTZ R224, -R196, R223 ;  /* 0x000000dfc4e07221 */ /* 0x000fe20000010100 */
[----:B------:R-:W-:Y:S01]  /*22e0*/  PRMT R191, R191, 0x7632, R191 ;  /* 0x00007632bfbf7816 */ /* 0x000fe200000000bf */
[----:B------:R-:W-:Y:S01]  /*22f0*/  FADD.FTZ R73, R73, R190 ;  /* 0x000000be49497221 */ /* 0x000fe20000010000 */
[----:B------:R-:W-:Y:S01]  /*2300*/  SHF.L.U32 R196, R195, 0x10, RZ ;  /* 0x00000010c3c47819 */ /* 0x000fe200000006ff */
[-C--:B------:R-:W-:Y:S01]  /*2310*/  FFMA.FTZ R97, R226, R190.reuse, R97 ;  /* 0x000000bee2617223 */ /* 0x080fe20000010061 */
        /* <DEDUP_REMOVED lines=33> */
.L_x_790:
[----:B------:R-:W-:Y:S05]  /*2530*/  BSYNC.RECONVERGENT B0 ;  /* 0x0000000000007941 */ /* 0x000fea0003800200 */
.L_x_789:
        /* <DEDUP_REMOVED lines=32> */
.L_x_792:
[----:B------:R-:W-:Y:S05]  /*2740*/  BSYNC.RECONVERGENT B0 ;  /* 0x0000000000007941 */ /* 0x000fea0003800200 */
.L_x_791:
        /* <DEDUP_REMOVED lines=57> */
[----:B------:R-:W-:Y:S01]  /*2ae0*/  FFMA.FTZ R184, R218, UR16, R194 ;  /* 0x00000010dab87c23 */ /* 0x000fe200080100c2 */
[----:B------:R-:W-:Y:S01]  /*2af0*/  FADD.FTZ R186, R19, -R186 ;  /* 0x800000ba13ba7221 */ /* 0x000fe20000010000 */
[----:B------:R-:W-:Y:S01]  /*2b00*/  FADD.FTZ R188, R229, -R188 ;  /* 0x800000bce5bc7221 */ /* 0x000fe20000010000 */
[----:B------:R-:W-:Y:S01]  /*2b10*/  FADD.FTZ R185, R8, -R185 ;  /* 0x800000b908b97221 */ /* 0x000fe20000010000 */
[----:B------:R-:W-:Y:S01]  /*2b20*/  FADD.FTZ R184, R215, -R184 ;  /* 0x800000b8d7b87221 */ /* 0x000fe20000010000 */
[----:B------:R-:W-:Y:S01]  /*2b30*/  FMUL.FTZ R186, R186, UR17 ;  /* 0x00000011baba7c20 */ /* 0x000fe20008410000 */
[----:B------:R-:W-:Y:S01]  /*2b40*/  FMUL.FTZ R188, R188, UR17 ;  /* 0x00000011bcbc7c20 */ /* 0x000fe20008410000 */
[----:B------:R-:W-:Y:S01]  /*2b50*/  ISETP.GE.U32.AND P0, PT, R236, RZ, PT ;  /* 0x000000ffec00720c */ /* 0x000fe20003f06070 */
[----:B------:R-:W-:Y:S01]  /*2b60*/  FMUL.FTZ R185, R185, UR17 ;  /* 0x00000011b9b97c20 */ /* 0x000fe20008410000 */
[----:B------:R-:W-:Y:S01]  /*2b70*/  FMUL.FTZ R184, R184, UR17 ;  /* 0x00000011b8b87c20 */ /* 0x000fe20008410000 */
[----:B------:R-:W-:Y:S01]  /*2b80*/  FMUL.FTZ R186, R186, UR23 ;  /* 0x00000017baba7c20 */ /* 0x000fe20008410000 */
[----:B------:R-:W-:Y:S01]  /*2b90*/  FMUL.FTZ R188, R188, UR23 ;  /* 0x00000017bcbc7c20 */ /* 0x000fe20008410000 */
[----:B------:R-:W-:Y:S01]  /*2ba0*/  LOP3.LUT P5, RZ, R237, 0xff0000, RZ, 0xc0, !PT ;  /* 0x00ff0000edff7812 */ /* 0x000fe200078ac0ff */
[----:B------:R-:W-:Y:S01]  /*2bb0*/  FMUL.FTZ R185, R185, UR23 ;  /* 0x00000017b9b97c20 */ /* 0x000fe20008410000 */
[C---:B------:R-:W-:Y:S01]  /*2bc0*/  ISETP.GE.U32.AND.EX P0, PT, R237.reuse, 0x1000000, PT, P0 ;  /* 0x01000000ed00780c */ /* 0x040fe20003f06100 */
[----:B------:R-:W-:Y:S01]  /*2bd0*/  FMUL.FTZ R184, R184, UR23 ;  /* 0x00000017b8b87c20 */ /* 0x000fe20008410000 */
[----:B------:R-:W-:Y:S01]  /*2be0*/  LOP3.LUT P1, RZ, R237, 0xff, RZ, 0xc0, !PT ;  /* 0x000000ffedff7812 */ /* 0x000fe2000782c0ff */
[----:B------:R-:W-:Y:S01]  /*2bf0*/  FFMA.FTZ R189, R15, UR16, R194 ;  /* 0x000000100fbd7c23 */ /* 0x000fe200080100c2 */
[----:B------:R-:W-:-:S02]  /*2c00*/  LOP3.LUT P6, RZ, R237, 0xff00, RZ, 0xc0, !PT ;  /* 0x0000ff00edff7812 */ /* 0x000fc400078cc0ff */
[----:B------:R-:W-:Y:S01]  /*2c10*/  FSEL R186, R186, RZ, P5 ;  /* 0x000000ffbaba7208 */ /* 0x000fe20002800000 */
[----:B------:R-:W-:Y:S01]  /*2c20*/  FADD.FTZ R189, R10, -R189 ;  /* 0x800000bd0abd7221 */ /* 0x000fe20000010000 */
[----:B------:R-:W-:Y:S01]  /*2c30*/  FSEL R187, R188, RZ, P0 ;  /* 0x000000ffbcbb7208 */ /* 0x000fe20000000000 */
[----:B------:R-:W-:Y:S01]  /*2c40*/  FFMA.FTZ R188, R220, UR16, R194 ;  /* 0x00000010dcbc7c23 */ /* 0x000fe200080100c2 */
[----:B------:R-:W-:Y:S01]  /*2c50*/  FSEL R185, R185, RZ, P1 ;  /* 0x000000ffb9b97208 */ /* 0x000fe20000800000 */
[----:B------:R-:W-:Y:S01]  /*2c60*/  FMUL.FTZ R189, R189, UR17 ;  /* 0x00000011bdbd7c20 */ /* 0x000fe20008410000 */
[----:B------:R-:W-:Y:S01]  /*2c70*/  FSEL R184, R184, RZ, P6 ;  /* 0x000000ffb8b87208 */ /* 0x000fe20003000000 */
[----:B------:R-:W-:Y:S01]  /*2c80*/  FADD.FTZ R188, R217, -R188 ;  /* 0x800000bcd9bc7221 */ /* 0x000fe20000010000 */
[----:B------:R-:W-:Y:S01]  /*2c90*/  F2FP.BF16.F32.PACK_AB R187, R187, R186 ;  /* 0x000000babbbb723e */ /* 0x000fe200000010ff */
[----:B------:R-:W-:Y:S01]  /*2ca0*/  FMUL.FTZ R189, R189, UR23 ;  /* 0x00000017bdbd7c20 */ /* 0x000fe20008410000 */
[----:B------:R-:W-:Y:S01]  /*2cb0*/  F2FP.BF16.F32.PACK_AB R186, R184, R185 ;  /* 0x000000b9b8ba723e */ /* 0x000fe200000010ff */
[--C-:B------:R-:W-:Y:S01]  /*2cc0*/  FFMA.FTZ R184, R18, UR16, R194.reuse ;  /* 0x0000001012b87c23 */ /* 0x100fe200080100c2 */
[----:B------:R-:W-:Y:S01]  /*2cd0*/  FFMA.FTZ R185, R3, UR16, R194 ;  /* 0x0000001003b97c23 */ /* 0x000fe200080100c2 */
[----:B------:R-:W-:Y:S01]  /*2ce0*/  FMUL.FTZ R188, R188, UR17 ;  /* 0x00000011bcbc7c20 */ /* 0x000fe20008410000 */
[----:B------:R-:W-:Y:S01]  /*2cf0*/  LOP3.LUT P5, RZ, R236, 0xff0000, RZ, 0xc0, !PT ;  /* 0x00ff0000ecff7812 */ /* 0x000fe200078ac0ff */
[----:B------:R-:W-:Y:S01]  /*2d00*/  FADD.FTZ R184, R17, -R184 ;  /* 0x800000b811b87221 */ /* 0x000fe20000010000 */
[----:B------:R-:W-:Y:S01]  /*2d10*/  FADD.FTZ R185, R12, -R185 ;  /* 0x800000b90cb97221 */ /* 0x000fe20000010000 */
[----:B------:R-:W-:Y:S01]  /*2d20*/  LOP3.LUT P1, RZ, R236, 0xff00, RZ, 0xc0, !PT ;  /* 0x0000ff00ecff7812 */ /* 0x000fe2000782c0ff */
[----:B------:R-:W-:Y:S01]  /*2d30*/  FMUL.FTZ R190, R188, UR23 ;  /* 0x00000017bcbe7c20 */ /* 0x000fe20008410000 */
[----:B------:R-:W-:Y:S01]  /*2d40*/  FMUL.FTZ R184, R184, UR17 ;  /* 0x00000011b8b87c20 */ /* 0x000fe20008410000 */
[----:B------:R-:W-:Y:S01]  /*2d50*/  FMUL.FTZ R185, R185, UR17 ;  /* 0x00000011b9b97c20 */ /* 0x000fe20008410000 */
[----:B------:R-:W-:-:S02]  /*2d60*/  LOP3.LUT P6, RZ, R236, 0xff000000, RZ, 0xc0, !PT ;  /* 0xff000000ecff7812 */ /* 0x000fc400078cc0ff */
[----:B------:R-:W-:Y:S01]  /*2d70*/  FMUL.FTZ R184, R184, UR23 ;  /* 0x00000017b8b87c20 */ /* 0x000fe20008410000 */
[----:B------:R-:W-:Y:S01]  /*2d80*/  FMUL.FTZ R185, R185, UR23 ;  /* 0x00000017b9b97c20 */ /* 0x000fe20008410000 */
[----:B------:R-:W-:Y:S02]  /*2d90*/  LOP3.LUT P0, RZ, R236, 0xff, RZ, 0xc0, !PT ;  /* 0x000000ffecff7812 */ /* 0x000fe4000780c0ff */
[----:B------:R-:W-:Y:S02]  /*2da0*/  FSEL R188, R189, RZ, P5 ;  /* 0x000000ffbdbc7208 */ /* 0x000fe40002800000 */
[----:B------:R-:W-:Y:S02]  /*2db0*/  FSEL R189, R184, RZ, P1 ;  /* 0x000000ffb8bd7208 */ /* 0x000fe40000800000 */
[----:B------:R-:W-:Y:S02]  /*2dc0*/  FSEL R191, R190, RZ, P6 ;  /* 0x000000ffbebf7208 */ /* 0x000fe40003000000 */
[----:B------:R-:W-:-:S02]  /*2dd0*/  FSEL R184, R185, RZ, P0 ;  /* 0x000000ffb9b87208 */ /* 0x000fc40000000000 */
[----:B------:R-:W-:Y:S02]  /*2de0*/  F2FP.BF16.F32.PACK_AB R185, R191, R188 ;  /* 0x000000bcbfb9723e */ /* 0x000fe400000010ff */
[----:B------:R-:W-:Y:S01]  /*2df0*/  F2FP.BF16.F32.PACK_AB R184, R189, R184 ;  /* 0x000000b8bdb8723e */ /* 0x000fe200000010ff */
[----:B------:R-:W-:Y:S06]  /*2e00*/  BRA `(.L_x_798) ;  /* 0x00000020007c7947 */ /* 0x000fec0003800000 */
.L_x_797:
        /* <DEDUP_REMOVED lines=19> */
[----:B------:R-:W-:-:S02]  /*2f40*/  LOP3.LUT P1, RZ, R237, 0xff, RZ, 0xc0, !PT ;  /* 0x000000ffedff7812 */ /* 0x000fc4000782c0ff */
[----:B------:R-:W-:Y:S02]  /*2f50*/  LOP3.LUT P6, RZ, R237, 0xff00, RZ, 0xc0, !PT ;  /* 0x0000ff00edff7812 */ /* 0x000fe400078cc0ff */
[----:B------:R-:W-:Y:S02]  /*2f60*/  FSEL R187, R185, RZ, P5 ;  /* 0x000000ffb9bb7208 */ /* 0x000fe40002800000 */
[----:B------:R-:W-:Y:S02]  /*2f70*/  FSEL R186, R186, RZ, P0 ;  /* 0x000000ffbaba7208 */ /* 0x000fe40000000000 */
[----:B------:R-:W-:Y:S02]  /*2f80*/  FSEL R176, R176, RZ, P1 ;  /* 0x000000ffb0b07208 */ /* 0x000fe40000800000 */
[----:B------:R-:W-:Y:S02]  /*2f90*/  FSEL R185, R179, RZ, P6 ;  /* 0x000000ffb3b97208 */ /* 0x000fe40003000000 */
[----:B------:R-:W-:-:S02]  /*2fa0*/  F2FP.BF16.F32.PACK_AB R187, R186, R187 ;  /* 0x000000bbbabb723e */ /* 0x000fc400000010ff */
[----:B------:R-:W-:Y:S01]  /*2fb0*/  F2FP.BF16.F32.PACK_AB R179, R189, R184 ;  /* 0x000000b8bdb3723e */ /* 0x000fe200000010ff */
[--C-:B------:R-:W-:Y:S01]  /*2fc0*/  FFMA.FTZ R184, R220, UR16, R194.reuse ;  /* 0x00000010dcb87c23 */ /* 0x100fe200080100c2 */
[----:B------:R-:W-:Y:S01]  /*2fd0*/  F2FP.BF16.F32.PACK_AB R186, R185, R176 ;  /* 0x000000b0b9ba723e */ /* 0x000fe200000010ff */
[--C-:B------:R-:W-:Y:S01]  /*2fe0*/  FFMA.FTZ R185, R15, UR16, R194.reuse ;  /* 0x000000100fb97c23 */ /* 0x100fe200080100c2 */
[----:B------:R-:W-:Y:S01]  /*2ff0*/  F2FP.BF16.F32.PACK_AB R178, R178, R177 ;  /* 0x000000b1b2b2723e */ /* 0x000fe200000010ff */
        /* <DEDUP_REMOVED lines=8> */
[----:B------:R-:W-:Y:S01]  /*3080*/  FMUL.FTZ R176, R177, UR17 ;  /* 0x00000011b1b07c20 */ /* 0x000fe20008410000 */
[----:B------:R-:W-:Y:S01]  /*3090*/  FMUL.FTZ R185, R184, UR17 ;  /* 0x00000011b8b97c20 */ /* 0x000fe20008410000 */
[----:B------:R-:W-:Y:S01]  /*30a0*/  FMUL.FTZ R189, R188, UR23 ;  /* 0x00000017bcbd7c20 */ /* 0x000fe20008410000 */
[----:B------:R-:W-:Y:S01]  /*30b0*/  LOP3.LUT P5, RZ, R236, 0xff0000, RZ, 0xc0, !PT ;  /* 0x00ff0000ecff7812 */ /* 0x000fe200078ac0ff */
[----:B------:R-:W-:Y:S01]  /*30c0*/  FMUL.FTZ R184, R176, UR23 ;  /* 0x00000017b0b87c20 */ /* 0x000fe20008410000 */
[C---:B------:R-:W-:Y:S01]  /*30d0*/  F2FP.BF16.F32.PACK_AB R177, R191.reuse, R188 ;  /* 0x000000bcbfb1723e */ /* 0x040fe200000010ff */
[----:B------:R-:W-:Y:S01]  /*30e0*/  FMUL.FTZ R191, R191, UR23 ;  /* 0x00000017bfbf7c20 */ /* 0x000fe20008410000 */
[C---:B------:R-:W-:Y:S01]  /*30f0*/  F2FP.BF16.F32.PACK_AB R176, R185.reuse, R176 ;  /* 0x000000b0b9b0723e */ /* 0x040fe200000010ff */
[----:B------:R-:W-:Y:S01]  /*3100*/  FMUL.FTZ R185, R185, UR23 ;  /* 0x00000017b9b97c20 */ /* 0x000fe20008410000 */
[----:B------:R-:W-:-:S02]  /*3110*/  LOP3.LUT P6, RZ, R236, 0xff000000, RZ, 0xc0, !PT ;  /* 0xff000000ecff7812 */ /* 0x000fc400078cc0ff */
[C---:B------:R-:W-:Y:S02]  /*3120*/  LOP3.LUT P0, RZ, R236.reuse, 0xff, RZ, 0xc0, !PT ;  /* 0x000000ffecff7812 */ /* 0x040fe4000780c0ff */
        /* <DEDUP_REMOVED lines=8> */
.L_x_796:
[----:B------:R-:W-:Y:S01]  /*31b0*/  UMOV UR4, UR8 ;  /* 0x0000000800047c82 */ /* 0x000fe20008000000 */
[----:B------:R-:W-:Y:S01]  /*31c0*/  UMOV UR5, UR9 ;  /* 0x0000000900057c82 */ /* 0x000fe20008000000 */
[----:B------:R-:W-:-:S04]  /*31d0*/  UISETP.NE.U32.AND UP0, UPT, UR4, URZ, UPT ;  /* 0x000000ff0400728c */ /* 0x000fc8000bf05070 */
[----:B------:R-:W-:-:S09]  /*31e0*/  UISETP.NE.AND.EX UP0, UPT, UR5, URZ, UPT, UP0 ;  /* 0x000000ff0500728c */ /* 0x000fd2000bf05300 */
[----:B------:R-:W-:Y:S05]  /*31f0*/  BRA.U UP0, `(.L_x_799) ;  /* 0x0000000500087547 */ /* 0x000fea000b800000 */
[----:B------:R-:W-:Y:S01]  /*3200*/  PRMT R185, R23, 0x7632, R185 ;  /* 0x0000763217b97816 */ /* 0x000fe200000000b9 */
[----:B------:R-:W-:Y:S01]  /*3210*/  FFMA.FTZ R188, R230, UR16, R194 ;  /* 0x00000010e6bc7c23 */ /* 0x000fe200080100c2 */
[----:B------:R-:W-:Y:S01]  /*3220*/  PRMT R184, R22, 0x7632, R184 ;  /* 0x0000763216b87816 */ /* 0x000fe200000000b8 */
[----:B------:R-:W-:Y:S01]  /*3230*/  FFMA.FTZ R186, R218, UR16, R194 ;  /* 0x00000010daba7c23 */ /* 0x000fe200080100c2 */
[----:B------:R-:W-:Y:S01]  /*3240*/  SHF.L.U32 R185, R185, 0x10, RZ ;  /* 0x00000010b9b97819 */ /* 0x000fe200000006ff */
[----:B------:R-:W-:Y:S01]  /*3250*/  FADD.FTZ R188, R229, -R188 ;  /* 0x800000bce5bc7221 */ /* 0x000fe20000010000 */
[----:B------:R-:W-:Y:S01]  /*3260*/  ISETP.GE.U32.AND P0, PT, R236, RZ, PT ;  /* 0x000000ffec00720c */ /* 0x000fe20003f06070 */
[----:B------:R-:W-:Y:S01]  /*3270*/  FADD.FTZ R187, R215, -R186 ;  /* 0x800000bad7bb7221 */ /* 0x000fe20000010000 */
[----:B------:R-:W-:Y:S02]  /*3280*/  IMAD.U32 R184, R184, 0x10000, RZ ;  /* 0x00010000b8b87824 */ /* 0x000fe400078e00ff */
[--C-:B------:R-:W-:Y:S01]  /*3290*/  FFMA.FTZ R189, R188, UR17, R185.reuse ;  /* 0x00000011bcbd7c23 */ /* 0x100fe200080100b9 */
[----:B------:R-:W-:Y:S01]  /*32a0*/  FFMA.FTZ R186, R220, UR16, R194 ;  /* 0x00000010dcba7c23 */ /* 0x000fe200080100c2 */
[----:B------:R-:W-:Y:S01]  /*32b0*/  PRMT R185, R21, 0x7632, R185 ;  /* 0x0000763215b97816 */ /* 0x000fe200000000b9 */
[--C-:B------:R-:W-:Y:S01]  /*32c0*/  FFMA.FTZ R187, R187, UR17, R184.reuse ;  /* 0x00000011bbbb7c23 */ /* 0x100fe200080100b8 */
[----:B------:R-:W-:Y:S01]  /*32d0*/  PRMT R184, R20, 0x7632, R184 ;  /* 0x0000763214b87816 */ /* 0x000fe200000000b8 */
[----:B------:R-:W-:Y:S01]  /*32e0*/  FADD.FTZ R191, R217, -R186 ;  /* 0x800000bad9bf7221 */ /* 0x000fe20000010000 */
[----:B------:R-:W-:Y:S01]  /*32f0*/  SHF.L.U32 R186, R185, 0x10, RZ ;  /* 0x00000010b9ba7819 */ /* 0x000fe200000006ff */
[----:B------:R-:W-:Y:S01]  /*3300*/  FFMA.FTZ R188, R18, UR16, R194 ;  /* 0x0000001012bc7c23 */ /* 0x000fe200080100c2 */
[----:B------:R-:W-:Y:S01]  /*3310*/  SHF.L.U32 R185, R184, 0x10, RZ ;  /* 0x00000010b8b97819 */ /* 0x000fe200000006ff */
[----:B------:R-:W-:Y:S01]  /*3320*/  FMUL.FTZ R189, R189, UR23 ;  /* 0x00000017bdbd7c20 */ /* 0x000fe20008410000 */
[----:B------:R-:W-:Y:S01]  /*3330*/  LOP3.LUT P5, RZ, R237, 0xff0000, RZ, 0xc0, !PT ;  /* 0x00ff0000edff7812 */ /* 0x000fe200078ac0ff */
[----:B------:R-:W-:Y:S01]  /*3340*/  FFMA.FTZ R184, R191, UR17, R186 ;  /* 0x00000011bfb87c23 */ /* 0x000fe200080100ba */
[----:B------:R-:W-:Y:S01]  /*3350*/  FADD.FTZ R188, R17, -R188 ;  /* 0x800000bc11bc7221 */ /* 0x000fe20000010000 */
[--C-:B------:R-:W-:Y:S01]  /*3360*/  FFMA.FTZ R186, R201, UR16, R194.reuse ;  /* 0x00000010c9ba7c23 */ /* 0x100fe200080100c2 */
[----:B------:R-:W-:Y:S01]  /*3370*/  FFMA.FTZ R191, R13, UR16, R194 ;  /* 0x000000100dbf7c23 */ /* 0x000fe200080100c2 */
[----:B------:R-:W-:Y:S01]  /*3380*/  ISETP.GE.U32.AND.EX P0, PT, R237, 0x1000000, PT, P0 ;  /* 0x01000000ed00780c */ /* 0x000fe20003f06100 */
[----:B------:R-:W-:Y:S01]  /*3390*/  FFMA.FTZ R185, R188, UR17, R185 ;  /* 0x00000011bcb97c23 */ /* 0x000fe200080100b9 */
[----:B------:R-:W-:Y:S01]  /*33a0*/  FADD.FTZ R193, R19, -R186 ;  /* 0x800000ba13c17221 */ /* 0x000fe20000010000 */
[----:B------:R-:W-:Y:S01]  /*33b0*/  IMAD.U32 R188, R23, 0x10000, RZ ;  /* 0x0001000017bc7824 */ /* 0x000fe200078e00ff */
[----:B------:R-:W-:Y:S01]  /*33c0*/  SHF.L.U32 R186, R22, 0x10, RZ ;  /* 0x0000001016ba7819 */ /* 0x000fe200000006ff */
[----:B------:R-:W-:Y:S01]  /*33d0*/  FADD.FTZ R191, R8, -R191 ;  /* 0x800000bf08bf7221 */ /* 0x000fe20000010000 */
[----:B------:R-:W-:Y:S01]  /*33e0*/  FMUL.FTZ R187, R187, UR23 ;  /* 0x00000017bbbb7c20 */ /* 0x000fe20008410000 */
[----:B------:R-:W-:Y:S01]  /*33f0*/  FFMA.FTZ R188, R193, UR17, R188 ;  /* 0x00000011c1bc7c23 */ /* 0x000fe200080100bc */
[----:B------:R-:W-:Y:S01]  /*3400*/  LOP3.LUT P1, RZ, R237, 0xff, RZ, 0xc0, !PT ;  /* 0x000000ffedff7812 */ /* 0x000fe2000782c0ff */
[----:B------:R-:W-:Y:S01]  /*3410*/  FFMA.FTZ R186, R191, UR17, R186 ;  /* 0x00000011bfba7c23 */ /* 0x000fe200080100ba */
        /* <DEDUP_REMOVED lines=8> */
[----:B------:R-:W-:-:S02]  /*34a0*/  FSEL R186, R186, RZ, P1 ;  /* 0x000000ffbaba7208 */ /* 0x000fc40000800000 */
[----:B------:R-:W-:Y:S01]  /*34b0*/  F2FP.BF16.F32.PACK_AB R187, R191, R188 ;  /* 0x000000bcbfbb723e */ /* 0x000fe200000010ff */
[--C-:B------:R-:W-:Y:S01]  /*34c0*/  FFMA.FTZ R191, R15, UR16, R194.reuse ;  /* 0x000000100fbf7c23 */ /* 0x100fe200080100c2 */
[----:B------:R-:W-:Y:S01]  /*34d0*/  F2FP.BF16.F32.PACK_AB R186, R189, R186 ;  /* 0x000000babdba723e */ /* 0x000fe200000010ff */
[----:B------:R-:W-:Y:S01]  /*34e0*/  FFMA.FTZ R189, R3, UR16, R194 ;  /* 0x0000001003bd7c23 */ /* 0x000fe200080100c2 */
[----:B------:R-:W-:Y:S02]  /*34f0*/  IMAD.U32 R188, R20, 0x10000, RZ ;  /* 0x0001000014bc7824 */ /* 0x000fe400078e00ff */
[----:B------:R-:W-:Y:S01]  /*3500*/  FADD.FTZ R190, R10, -R191 ;  /* 0x800000bf0abe7221 */ /* 0x000fe20000010000 */
[----:B------:R-:W-:Y:S01]  /*3510*/  LOP3.LUT P5, RZ, R236, 0xff0000, RZ, 0xc0, !PT ;  /* 0x00ff0000ecff7812 */ /* 0x000fe200078ac0ff */
[----:B------:R-:W-:Y:S01]  /*3520*/  FADD.FTZ R191, R12, -R189 ;  /* 0x800000bd0cbf7221 */ /* 0x000fe20000010000 */
[----:B------:R-:W-:Y:S02]  /*3530*/  SHF.L.U32 R189, R21, 0x10, RZ ;  /* 0x0000001015bd7819 */ /* 0x000fe400000006ff */
[C---:B------:R-:W-:Y:S01]  /*3540*/  LOP3.LUT P6, RZ, R236.reuse, 0xff000000, RZ, 0xc0, !PT ;  /* 0xff000000ecff7812 */ /* 0x040fe200078cc0ff */
[----:B------:R-:W-:Y:S01]  /*3550*/  FFMA.FTZ R188, R191, UR17, R188 ;  /* 0x00000011bfbc7c23 */ /* 0x000fe200080100bc */
[----:B------:R-:W-:Y:S01]  /*3560*/  LOP3.LUT P1, RZ, R236, 0xff00, RZ, 0xc0, !PT ;  /* 0x0000ff00ecff7812 */ /* 0x000fe2000782c0ff */
[----:B------:R-:W-:Y:S01]  /*3570*/  FFMA.FTZ R189, R190, UR17, R189 ;  /* 0x00000011bebd7c23 */ /* 0x000fe200080100bd */
[----:B------:R-:W-:Y:S01]  /*3580*/  LOP3.LUT P0, RZ, R236, 0xff, RZ, 0xc0, !PT ;  /* 0x000000ffecff7812 */ /* 0x000fe2000780c0ff */
[----:B------:R-:W-:Y:S01]  /*3590*/  FMUL.FTZ R188, R188, UR23 ;  /* 0x00000017bcbc7c20 */ /* 0x000fe20008410000 */
[----:B------:R-:W-:Y:S01]  /*35a0*/  FSEL R191, R184, RZ, P6 ;  /* 0x000000ffb8bf7208 */ /* 0x000fe20003000000 */
[----:B------:R-:W-:-:S03]  /*35b0*/  FMUL.FTZ R189, R189, UR23 ;  /* 0x00000017bdbd7c20 */ /* 0x000fc60008410000 */
[----:B------:R-:W-:Y:S02]  /*35c0*/  FSEL R184, R188, RZ, P0 ;  /* 0x000000ffbcb87208 */ /* 0x000fe40000000000 */
[----:B------:R-:W-:Y:S02]  /*35d0*/  FSEL R190, R189, RZ, P5 ;  /* 0x000000ffbdbe7208 */ /* 0x000fe40002800000 */
[----:B------:R-:W-:Y:S02]  /*35e0*/  FSEL R189, R185, RZ, P1 ;  /* 0x000000ffb9bd7208 */ /* 0x000fe40000800000 */
[----:B------:R-:W-:Y:S02]  /*35f0*/  F2FP.BF16.F32.PACK_AB R185, R191, R190 ;  /* 0x000000bebfb9723e */ /* 0x000fe400000010ff */
[----:B------:R-:W-:Y:S01]  /*3600*/  F2FP.BF16.F32.PACK_AB R184, R189, R184 ;  /* 0x000000b8bdb8723e */ /* 0x000fe200000010ff */
[----:B------:R-:W-:Y:S06]  /*3610*/  BRA `(.L_x_798) ;  /* 0x0000001800787947 */ /* 0x000fec0003800000 */
.L_x_799:
        /* <DEDUP_REMOVED lines=9> */
[----:B------:R-:W-:Y:S01]  /*36b0*/  FADD.FTZ R184, R215, -R184 ;  /* 0x800000b8d7b87221 */ /* 0x000fe20000010000 */
[----:B------:R-:W-:Y:S01]  /*36c0*/  IMAD.U32 R179, R177, 0x10000, RZ ;  /* 0x00010000b1b37824 */ /* 0x000fe200078e00ff */
[----:B------:R-:W-:Y:S01]  /*36d0*/  PRMT R176, R21, 0x7632, R176 ;  /* 0x0000763215b07816 */ /* 0x000fe200000000b0 */
[--C-:B------:R-:W-:Y:S01]  /*36e0*/  FFMA.FTZ R178, R220, UR16, R194.reuse ;  /* 0x00000010dcb27c23 */ /* 0x100fe200080100c2 */
[----:B------:R-:W-:Y:S01]  /*36f0*/  FFMA.FTZ R188, R188, UR17, R187 ;  /* 0x00000011bcbc7c23 */ /* 0x000fe200080100bb */
[----:B------:R-:W-:Y:S01]  /*3700*/  FFMA.FTZ R185, R186, UR17, R185 ;  /* 0x00000011bab97c23 */ /* 0x000fe200080100b9 */
[----:B------:R-:W-:Y:S01]  /*3710*/  ISETP.GE.U32.AND P0, PT, R236, RZ, PT ;  /* 0x000000ffec00720c */ /* 0x000fe20003f06070 */
[----:B------:R-:W-:Y:S01]  /*3720*/  FFMA.FTZ R189, R184, UR17, R179 ;  /* 0x00000011b8bd7c23 */ /* 0x000fe200080100b3 */
[----:B------:R-:W-:Y:S01]  /*3730*/  SHF.L.U32 R177, R176, 0x10, RZ ;  /* 0x00000010b0b17819 */ /* 0x000fe200000006ff */
[----:B------:R-:W-:Y:S01]  /*3740*/  FFMA.FTZ R179, R13, UR16, R194 ;  /* 0x000000100db37c23 */ /* 0x000fe200080100c2 */
[----:B------:R-:W-:Y:S01]  /*3750*/  FADD.FTZ R176, R217, -R178 ;  /* 0x800000b2d9b07221 */ /* 0x000fe20000010000 */
[----:B------:R-:W-:Y:S01]  /*3760*/  FMUL.FTZ R187, R188, UR23 ;  /* 0x00000017bcbb7c20 */ /* 0x000fe20008410000 */
[----:B------:R-:W-:Y:S01]  /*3770*/  ISETP.GE.U32.AND.EX P0, PT, R237, 0x1000000, PT, P0 ;  /* 0x01000000ed00780c */ /* 0x000fe20003f06100 */
[----:B------:R-:W-:Y:S01]  /*3780*/  FMUL.FTZ R186, R185, UR23 ;  /* 0x00000017b9ba7c20 */ /* 0x000fe20008410000 */
[----:B------:R-:W-:Y:S01]  /*3790*/  LOP3.LUT P1, RZ, R237, 0xff0000, RZ, 0xc0, !PT ;  /* 0x00ff0000edff7812 */ /* 0x000fe2000782c0ff */
[----:B------:R-:W-:Y:S01]  /*37a0*/  FADD.FTZ R179, R8, -R179 ;  /* 0x800000b308b37221 */ /* 0x000fe20000010000 */
[----:B------:R-:W-:Y:S01]  /*37b0*/  SHF.L.U32 R184, R22, 0x10, RZ ;  /* 0x0000001016b87819 */ /* 0x000fe200000006ff */
[--C-:B------:R-:W-:Y:S01]  /*37c0*/  FFMA.FTZ R176, R176, UR17, R177.reuse ;  /* 0x00000011b0b07c23 */ /* 0x100fe200080100b1 */
[----:B------:R-:W-:Y:S01]  /*37d0*/  PRMT R177, R20, 0x7632, R177 ;  /* 0x0000763214b17816 */ /* 0x000fe200000000b1 */
[----:B------:R-:W-:Y:S01]  /*37e0*/  FFMA.FTZ R178, R18, UR16, R194 ;  /* 0x0000001012b27c23 */ /* 0x000fe200080100c2 */
[----:B------:R-:W-:-:S02]  /*37f0*/  FSEL R190, R187, RZ, P0 ;  /* 0x000000ffbbbe7208 */ /* 0x000fc40000000000 */
[----:B------:R-:W-:Y:S01]  /*3800*/  FSEL R187, R186, RZ, P1 ;  /* 0x000000ffbabb7208 */ /* 0x000fe20000800000 */
[----:B------:R-:W-:Y:S01]  /*3810*/  FFMA.FTZ R186, R179, UR17, R184 ;  /* 0x00000011b3ba7c23 */ /* 0x000fe200080100b8 */
[----:B------:R-:W-:Y:S02]  /*3820*/  IMAD.U32 R177, R177, 0x10000, RZ ;  /* 0x00010000b1b17824 */ /* 0x000fe400078e00ff */
[----:B------:R-:W-:Y:S01]  /*3830*/  FADD.FTZ R178, R17, -R178 ;  /* 0x800000b211b27221 */ /* 0x000fe20000010000 */
[----:B------:R-:W-:Y:S01]  /*3840*/  F2FP.BF16.F32.PACK_AB R179, R188, R185 ;  /* 0x000000b9bcb3723e */ /* 0x000fe200000010ff */
[----:B------:R-:W-:Y:S01]  /*3850*/  FMUL.FTZ R188, R186, UR23 ;  /* 0x00000017babc7c20 */ /* 0x000fe20008410000 */
[----:B------:R-:W-:Y:S01]  /*3860*/  LOP3.LUT P0, RZ, R237, 0xff, RZ, 0xc0, !PT ;  /* 0x000000ffedff7812 */ /* 0x000fe2000780c0ff */
[----:B------:R-:W-:Y:S01]  /*3870*/  FFMA.FTZ R184, R178, UR17, R177 ;  /* 0x00000011b2b87c23 */ /* 0x000fe200080100b1 */
[--C-:B------:R-:W-:Y:S01]  /*3880*/  FFMA.FTZ R185, R15, UR16, R194.reuse ;  /* 0x000000100fb97c23 */ /* 0x100fe200080100c2 */
[----:B------:R-:W-:Y:S01]  /*3890*/  F2FP.BF16.F32.PACK_AB R187, R190, R187 ;  /* 0x000000bbbebb723e */ /* 0x000fe200000010ff */
[----:B------:R-:W-:Y:S01]  /*38a0*/  FFMA.FTZ R177, R3, UR16, R194 ;  /* 0x0000001003b17c23 */ /* 0x000fe200080100c2 */
[C---:B------:R-:W-:Y:S01]  /*38b0*/  F2FP.BF16.F32.PACK_AB R178, R189.reuse, R186 ;  /* 0x000000babdb2723e */ /* 0x040fe200000010ff */
[----:B------:R-:W-:Y:S01]  /*38c0*/  FMUL.FTZ R189, R189, UR23 ;  /* 0x00000017bdbd7c20 */ /* 0x000fe20008410000 */
[----:B------:R-:W-:Y:S01]  /*38d0*/  FSEL R190, R188, RZ, P0 ;  /* 0x000000ffbcbe7208 */ /* 0x000fe20000000000 */
[----:B------:R-:W-:Y:S01]  /*38e0*/  FADD.FTZ R185, R10, -R185 ;  /* 0x800000b90ab97221 */ /* 0x000fe20000010000 */
[----:B------:R-:W-:Y:S01]  /*38f0*/  LOP3.LUT P1, RZ, R237, 0xff00, RZ, 0xc0, !PT ;  /* 0x0000ff00edff7812 */ /* 0x000fe2000782c0ff */
[----:B------:R-:W-:Y:S01]  /*3900*/  FADD.FTZ R177, R12, -R177 ;  /* 0x800000b10cb17221 */ /* 0x000fe20000010000 */
[----:B------:R-:W-:-:S02]  /*3910*/  SHF.L.U32 R188, R21, 0x10, RZ ;  /* 0x0000001015bc7819 */ /* 0x000fc400000006ff */
[----:B------:R-:W-:Y:S02]  /*3920*/  SHF.L.U32 R186, R20, 0x10, RZ ;  /* 0x0000001014ba7819 */ /* 0x000fe400000006ff */
[----:B------:R-:W-:Y:S01]  /*3930*/  FSEL R191, R189, RZ, P1 ;  /* 0x000000ffbdbf7208 */ /* 0x000fe20000800000 */
[----:B------:R-:W-:Y:S01]  /*3940*/  FFMA.FTZ R189, R185, UR17, R188 ;  /* 0x00000011b9bd7c23 */ /* 0x000fe200080100bc */
[----:B------:R-:W-:Y:S01]  /*3950*/  LOP3.LUT P6, RZ, R236, 0xff000000, RZ, 0xc0, !PT ;  /* 0xff000000ecff7812 */ /* 0x000fe200078cc0ff */
[----:B------:R-:W-:Y:S01]  /*3960*/  FFMA.FTZ R185, R177, UR17, R186 ;  /* 0x00000011b1b97c23 */ /* 0x000fe200080100ba */
[----:B------:R-:W-:Y:S01]  /*3970*/  F2FP.BF16.F32.PACK_AB R186, R191, R190 ;  /* 0x000000bebfba723e */ /* 0x000fe200000010ff */
[----:B------:R-:W-:Y:S01]  /*3980*/  FMUL.FTZ R190, R189, UR23 ;  /* 0x00000017bdbe7c20 */ /* 0x000fe20008410000 */
[C---:B------:R-:W-:Y:S01]  /*3990*/  F2FP.BF16.F32.PACK_AB R177, R176.reuse, R189 ;  /* 0x000000bdb0b1723e */ /* 0x040fe200000010ff */
[----:B------:R-:W-:Y:S01]  /*39a0*/  FMUL.FTZ R189, R176, UR23 ;  /* 0x00000017b0bd7c20 */ /* 0x000fe20008410000 */
        /* <DEDUP_REMOVED lines=13> */
.L_x_795:
        /* <DEDUP_REMOVED lines=10> */
[----:B------:R-:W-:Y:S01]  /*3b20*/  ISETP.GE.U32.AND P1, PT, R242, RZ, PT ;  /* 0x000000fff200720c */ /* 0x000fe20003f26070 */
[----:B------:R-:W-:Y:S01]  /*3b30*/  FFMA.FTZ R184, R218, UR16, R194 ;  /* 0x00000010dab87c23 */ /* 0x000fe200080100c2 */
[----:B------:R-:W-:Y:S01]  /*3b40*/  FADD.FTZ R182, R229, -R182 ;  /* 0x800000b6e5b67221 */ /* 0x000fe20000010000 */
[----:B------:R-:W-:Y:S01]  /*3b50*/  FADD.FTZ R180, R19, -R180 ;  /* 0x800000b413b47221 */ /* 0x000fe20000010000 */
[----:B------:R-:W-:Y:S01]  /*3b60*/  ISETP.GE.U32.AND P0, PT, R236, RZ, PT ;  /* 0x000000ffec00720c */ /* 0x000fe20003f06070 */
[----:B------:R-:W-:Y:S01]  /*3b70*/  FADD.FTZ R184, R215, -R184 ;  /* 0x800000b8d7b87221 */ /* 0x000fe20000010000 */
[----:B------:R-:W-:Y:S01]  /*3b80*/  FMUL.FTZ R182, R182, UR17 ;  /* 0x00000011b6b67c20 */ /* 0x000fe20008410000 */
[----:B------:R-:W-:Y:S01]  /*3b90*/  FMUL.FTZ R180, R180, UR17 ;  /* 0x00000011b4b47c20 */ /* 0x000fe20008410000 */
[C---:B------:R-:W-:Y:S01]  /*3ba0*/  ISETP.GE.U32.AND.EX P1, PT, R243.reuse, 0x1000000, PT, P1 ;  /* 0x01000000f300780c */ /* 0x040fe20003f26110 */
[----:B------:R-:W-:Y:S01]  /*3bb0*/  FMUL.FTZ R184, R184, UR17 ;  /* 0x00000011b8b87c20 */ /* 0x000fe20008410000 */
[----:B------:R-:W-:Y:S01]  /*3bc0*/  FMUL.FTZ R182, R182, UR23 ;  /* 0x00000017b6b67c20 */ /* 0x000fe20008410000 */
[----:B------:R-:W-:Y:S01]  /*3bd0*/  FMUL.FTZ R181, R180, UR23 ;  /* 0x00000017b4b57c20 */ /* 0x000fe20008410000 */
[----:B------:R-:W-:Y:S01]  /*3be0*/  LOP3.LUT P5, RZ, R243, 0xff0000, RZ, 0xc0, !PT ;  /* 0x00ff0000f3ff7812 */ /* 0x000fe200078ac0ff */
[----:B------:R-:W-:Y:S01]  /*3bf0*/  FMUL.FTZ R184, R184, UR23 ;  /* 0x00000017b8b87c20 */ /* 0x000fe20008410000 */
[----:B------:R-:W-:-:S02]  /*3c00*/  LOP3.LUT P6, RZ, R237, 0xff0000, RZ, 0xc0, !PT ;  /* 0x00ff0000edff7812 */ /* 0x000fc400078cc0ff */
[----:B------:R-:W-:Y:S02]  /*3c10*/  ISETP.GE.U32.AND.EX P0, PT, R237, 0x1000000, PT, P0 ;  /* 0x01000000ed00780c */ /* 0x000fe40003f06100 */
[C---:B------:R-:W-:Y:S02]  /*3c20*/  FSEL R180, R182.reuse, RZ, P1 ;  /* 0x000000ffb6b47208 */ /* 0x040fe40000800000 */
[C---:B------:R-:W-:Y:S02]  /*3c30*/  FSEL R183, R181.reuse, RZ, P5 ;  /* 0x000000ffb5b77208 */ /* 0x040fe40002800000 */
[----:B------:R-:W-:Y:S01]  /*3c40*/  FSEL R187, R181, RZ, P6 ;  /* 0x000000ffb5bb7208 */ /* 0x000fe20003000000 */
[--C-:B------:R-:W-:Y:S01]  /*3c50*/  FFMA.FTZ R181, R13, UR16, R194.reuse ;  /* 0x000000100db57c23 */ /* 0x100fe200080100c2 */
[----:B------:R-:W-:Y:S02]  /*3c60*/  FSEL R182, R182, RZ, P0 ;  /* 0x000000ffb6b67208 */ /* 0x000fe40000000000 */
[----:B------:R-:W-:Y:S01]  /*3c70*/  F2FP.BF16.F32.PACK_AB R183, R180, R183 ;  /* 0x000000b7b4b7723e */ /* 0x000fe200000010ff */
[--C-:B------:R-:W-:Y:S01]  /*3c80*/  FFMA.FTZ R180, R220, UR16, R194.reuse ;  /* 0x00000010dcb47c23 */ /* 0x100fe200080100c2 */
[----:B------:R-:W-:Y:S01]  /*3c90*/  F2FP.BF16.F32.PACK_AB R187, R182, R187 ;  /* 0x000000bbb6bb723e */ /* 0x000fe200000010ff */
[----:B------:R-:W-:Y:S01]  /*3ca0*/  FADD.FTZ R182, R8, -R181 ;  /* 0x800000b508b67221 */ /* 0x000fe20000010000 */
[----:B------:R-:W-:Y:S01]  /*3cb0*/  FFMA.FTZ R181, R15, UR16, R194 ;  /* 0x000000100fb57c23 */ /* 0x000fe200080100c2 */
[----:B------:R-:W-:Y:S01]  /*3cc0*/  FADD.FTZ R180, R217, -R180 ;  /* 0x800000b4d9b47221 */ /* 0x000fe20000010000 */
[----:B------:R-:W-:Y:S01]  /*3cd0*/  LOP3.LUT P0, RZ, R237, 0xff, RZ, 0xc0, !PT ;  /* 0x000000ffedff7812 */ /* 0x000fe2000780c0ff */
[----:B------:R-:W-:Y:S01]  /*3ce0*/  FMUL.FTZ R182, R182, UR17 ;  /* 0x00000011b6b67c20 */ /* 0x000fe20008410000 */
[----:B------:R-:W-:Y:S01]  /*3cf0*/  FADD.FTZ R181, R10, -R181 ;  /* 0x800000b50ab57221 */ /* 0x000fe20000010000 */
[----:B------:R-:W-:Y:S01]  /*3d00*/  LOP3.LUT P6, RZ, R243, 0xff, RZ, 0xc0, !PT ;  /* 0x000000fff3ff7812 */ /* 0x000fe200078cc0ff */
[----:B------:R-:W-:Y:S01]  /*3d10*/  FMUL.FTZ R180, R180, UR17 ;  /* 0x00000011b4b47c20 */ /* 0x000fe20008410000 */
[----:B------:R-:W-:Y:S01]  /*3d20*/  FMUL.FTZ R182, R182, UR23 ;  /* 0x00000017b6b67c20 */ /* 0x000fe20008410000 */
[----:B------:R-:W-:Y:S01]  /*3d30*/  FMUL.FTZ R181, R181, UR17 ;  /* 0x00000011b5b57c20 */ /* 0x000fe20008410000 */
[----:B------:R-:W-:Y:S01]  /*3d40*/  LOP3.LUT P1, RZ, R243, 0xff00, RZ, 0xc0, !PT ;  /* 0x0000ff00f3ff7812 */ /* 0x000fe2000782c0ff */
[----:B------:R-:W-:Y:S01]  /*3d50*/  FMUL.FTZ R189, R180, UR23 ;  /* 0x00000017b4bd7c20 */ /* 0x000fe20008410000 */
[----:B------:R-:W-:Y:S01]  /*3d60*/  LOP3.LUT P5, RZ, R237, 0xff00, RZ, 0xc0, !PT ;  /* 0x0000ff00edff7812 */ /* 0x000fe200078ac0ff */
[----:B------:R-:W-:Y:S01]  /*3d70*/  FMUL.FTZ R188, R181, UR23 ;  /* 0x00000017b5bc7c20 */ /* 0x000fe20008410000 */
[----:B------:R-:W-:-:S02]  /*3d80*/  FSEL R186, R182, RZ, P0 ;  /* 0x000000ffb6ba7208 */ /* 0x000fc40000000000 */
[----:B------:R-:W-:Y:S02]  /*3d90*/  FSEL R182, R182, RZ, P6 ;  /* 0x000000ffb6b67208 */ /* 0x000fe40003000000 */
[C---:B------:R-:W-:Y:S02]  /*3da0*/  LOP3.LUT P0, RZ, R242.reuse, 0xff0000, RZ, 0xc0, !PT ;  /* 0x00ff0000f2ff7812 */ /* 0x040fe4000780c0ff */
[----:B------:R-:W-:Y:S02]  /*3db0*/  LOP3.LUT P6, RZ, R242, 0xff000000, RZ, 0xc0, !PT ;  /* 0xff000000f2ff7812 */ /* 0x000fe400078cc0ff */
[----:B------:R-:W-:Y:S02]  /*3dc0*/  FSEL R181, R188, RZ, P0 ;  /* 0x000000ffbcb57208 */ /* 0x000fe40000000000 */
[----:B------:R-:W-:Y:S02]  /*3dd0*/  FSEL R180, R189, RZ, P6 ;  /* 0x000000ffbdb47208 */ /* 0x000fe40003000000 */
[----:B------:R-:W-:-:S02]  /*3de0*/  FSEL R185, R184, RZ, P1 ;  /* 0x000000ffb8b97208 */ /* 0x000fc40000800000 */
[----:B------:R-:W-:Y:S01]  /*3df0*/  F2FP.BF16.F32.PACK_AB R181, R180, R181 ;  /* 0x000000b5b4b5723e */ /* 0x000fe200000010ff */
[--C-:B------:R-:W-:Y:S01]  /*3e00*/  FFMA.FTZ R180, R18, UR16, R194.reuse ;  /* 0x0000001012b47c23 */ /* 0x100fe200080100c2 */
[----:B------:R-:W-:Y:S01]  /*3e10*/  F2FP.BF16.F32.PACK_AB R182, R185, R182 ;  /* 0x000000b6b9b6723e */ /* 0x000fe200000010ff */
[----:B------:R-:W-:Y:S01]  /*3e20*/  FFMA.FTZ R185, R3, UR16, R194 ;  /* 0x0000001003b97c23 */ /* 0x000fe200080100c2 */
[----:B------:R-:W-:Y:S01]  /*3e30*/  FSEL R191, R184, RZ, P5 ;  /* 0x000000ffb8bf7208 */ /* 0x000fe20002800000 */
[----:B------:R-:W-:Y:S01]  /*3e40*/  FADD.FTZ R184, R17, -R180 ;  /* 0x800000b411b87221 */ /* 0x000fe20000010000 */
[----:B------:R-:W-:Y:S01]  /*3e50*/  LOP3.LUT P0, RZ, R236, 0xff0000, RZ, 0xc0, !PT ;  /* 0x00ff0000ecff7812 */ /* 0x000fe2000780c0ff */
[----:B------:R-:W-:Y:S01]  /*3e60*/  FADD.FTZ R180, R12, -R185 ;  /* 0x800000b90cb47221 */ /* 0x000fe20000010000 */
[----:B------:R-:W-:Y:S01]  /*3e70*/  LOP3.LUT P1, RZ, R236, 0xff000000, RZ, 0xc0, !PT ;  /* 0xff000000ecff7812 */ /* 0x000fe2000782c0ff */
[----:B------:R-:W-:Y:S01]  /*3e80*/  FMUL.FTZ R184, R184, UR17 ;  /* 0x00000011b8b87c20 */ /* 0x000fe20008410000 */
[----:B------:R-:W-:Y:S01]  /*3e90*/  FSEL R188, R188, RZ, P0 ;  /* 0x000000ffbcbc7208 */ /* 0x000fe20000000000 */
[----:B------:R-:W-:Y:S01]  /*3ea0*/  FMUL.FTZ R180, R180, UR17 ;  /* 0x00000011b4b47c20 */ /* 0x000fe20008410000 */
[----:B------:R-:W-:-:S02]  /*3eb0*/  FSEL R189, R189, RZ, P1 ;  /* 0x000000ffbdbd7208 */ /* 0x000fc40000800000 */
[----:B------:R-:W-:Y:S02]  /*3ec0*/  LOP3.LUT P6, RZ, R236, 0xff00, RZ, 0xc0, !PT ;  /* 0x0000ff00ecff7812 */ /* 0x000fe400078cc0ff */
[----:B------:R-:W-:Y:S01]  /*3ed0*/  F2FP.BF16.F32.PACK_AB R185, R189, R188 ;  /* 0x000000bcbdb9723e */ /* 0x000fe200000010ff */
[----:B------:R-:W-:Y:S01]  /*3ee0*/  FMUL.FTZ R189, R184, UR23 ;  /* 0x00000017b8bd7c20 */ /* 0x000fe20008410000 */
[----:B------:R-:W-:Y:S01]  /*3ef0*/  FMUL.FTZ R184, R180, UR23 ;  /* 0x00000017b4b87c20 */ /* 0x000fe20008410000 */
        /* <DEDUP_REMOVED lines=9> */
[----:B------:R-:W-:Y:S01]  /*3f90*/  F2FP.BF16.F32.PACK_AB R184, R191, R184 ;  /* 0x000000b8bfb8723e */ /* 0x000fe200000010ff */
[----:B------:R-:W-:Y:S06]  /*3fa0*/  BRA `(.L_x_798) ;  /* 0x0000001000147947 */ /* 0x000fec0003800000 */
.L_x_801:
        /* <DEDUP_REMOVED lines=10> */
[----:B------:R-:W-:Y:S01]  /*4050*/  FFMA.FTZ R176, R218, UR16, R194 ;  /* 0x00000010dab07c23 */ /* 0x000fe200080100c2 */
[----:B------:R-:W-:Y:S01]  /*4060*/  ISETP.GE.U32.AND.EX P0, PT, R243, 0x1000000, PT, P0 ;  /* 0x01000000f300780c */ /* 0x000fe20003f06100 */
[----:B------:R-:W-:Y:S01]  /*4070*/  FMUL.FTZ R178, R179, UR23 ;  /* 0x00000017b3b27c20 */ /* 0x000fe20008410000 */
[----:B------:R-:W-:Y:S01]  /*4080*/  LOP3.LUT P5, RZ, R237, 0xff0000, RZ, 0xc0, !PT ;  /* 0x00ff0000edff7812 */ /* 0x000fe200078ac0ff */
[----:B------:R-:W-:Y:S01]  /*4090*/  FADD.FTZ R176, R215, -R176 ;  /* 0x800000b0d7b07221 */ /* 0x000fe20000010000 */
[C---:B------:R-:W-:Y:S01]  /*40a0*/  F2FP.BF16.F32.PACK_AB R179, R180.reuse, R179 ;  /* 0x000000b3b4b3723e */ /* 0x040fe200000010ff */
[----:B------:R-:W-:Y:S01]  /*40b0*/  FMUL.FTZ R180, R180, UR23 ;  /* 0x00000017b4b47c20 */ /* 0x000fe20008410000 */
[----:B------:R-:W-:Y:S01]  /*40c0*/  ISETP.GE.U32.AND.EX P1, PT, R237, 0x1000000, PT, P1 ;  /* 0x01000000ed00780c */ /* 0x000fe20003f26110 */
[----:B------:R-:W-:Y:S01]  /*40d0*/  FMUL.FTZ R177, R177, UR17 ;  /* 0x00000011b1b17c20 */ /* 0x000fe20008410000 */
[----:B------:R-:W-:Y:S01]  /*40e0*/  LOP3.LUT P6, RZ, R243, 0xff0000, RZ, 0xc0, !PT ;  /* 0x00ff0000f3ff7812 */ /* 0x000fe200078cc0ff */
[----:B------:R-:W-:Y:S01]  /*40f0*/  FMUL.FTZ R176, R176, UR17 ;  /* 0x00000011b0b07c20 */ /* 0x000fe20008410000 */
[----:B------:R-:W-:-:S02]  /*4100*/  FSEL R182, R180, RZ, P0 ;  /* 0x000000ffb4b67208 */ /* 0x000fc40000000000 */
[----:B------:R-:W-:Y:S01]  /*4110*/  FSEL R187, R178, RZ, P5 ;  /* 0x000000ffb2bb7208 */ /* 0x000fe20002800000 */
[----:B------:R-:W-:Y:S01]  /*4120*/  FMUL.FTZ R181, R176, UR23 ;  /* 0x00000017b0b57c20 */ /* 0x000fe20008410000 */
[----:B------:R-:W-:Y:S02]  /*4130*/  FSEL R180, R180, RZ, P1 ;  /* 0x000000ffb4b47208 */ /* 0x000fe40000800000 */
[----:B------:R-:W-:Y:S02]  /*4140*/  FSEL R183, R178, RZ, P6 ;  /* 0x000000ffb2b77208 */ /* 0x000fe40003000000 */
[----:B------:R-:W-:Y:S01]  /*4150*/  F2FP.BF16.F32.PACK_AB R187, R180, R187 ;  /* 0x000000bbb4bb723e */ /* 0x000fe200000010ff */
[----:B------:R-:W-:Y:S01]  /*4160*/  FMUL.FTZ R180, R177, UR23 ;  /* 0x00000017b1b47c20 */ /* 0x000fe20008410000 */
[----:B------:R-:W-:Y:S01]  /*4170*/  F2FP.BF16.F32.PACK_AB R178, R176, R177 ;  /* 0x000000b1b0b2723e */ /* 0x000fe200000010ff */
[--C-:B------:R-:W-:Y:S01]  /*4180*/  FFMA.FTZ R177, R15, UR16, R194.reuse ;  /* 0x000000100fb17c23 */ /* 0x100fe200080100c2 */
[----:B------:R-:W-:Y:S01]  /*4190*/  FFMA.FTZ R176, R220, UR16, R194 ;  /* 0x00000010dcb07c23 */ /* 0x000fe200080100c2 */
[----:B------:R-:W-:-:S02]  /*41a0*/  LOP3.LUT P6, RZ, R243, 0xff00, RZ, 0xc0, !PT ;  /* 0x0000ff00f3ff7812 */ /* 0x000fc400078cc0ff */
[C---:B------:R-:W-:Y:S01]  /*41b0*/  LOP3.LUT P0, RZ, R237.reuse, 0xff, RZ, 0xc0, !PT ;  /* 0x000000ffedff7812 */ /* 0x040fe2000780c0ff */
[----:B------:R-:W-:Y:S01]  /*41c0*/  FADD.FTZ R177, R10, -R177 ;  /* 0x800000b10ab17221 */ /* 0x000fe20000010000 */
[----:B------:R-:W-:Y:S01]  /*41d0*/  LOP3.LUT P5, RZ, R237, 0xff00, RZ, 0xc0, !PT ;  /* 0x0000ff00edff7812 */ /* 0x000fe200078ac0ff */
[----:B------:R-:W-:Y:S01]  /*41e0*/  FADD.FTZ R176, R217, -R176 ;  /* 0x800000b0d9b07221 */ /* 0x000fe20000010000 */
[----:B------:R-:W-:Y:S01]  /*41f0*/  LOP3.LUT P1, RZ, R243, 0xff, RZ, 0xc0, !PT ;  /* 0x000000fff3ff7812 */ /* 0x000fe2000782c0ff */
[----:B------:R-:W-:Y:S01]  /*4200*/  FMUL.FTZ R177, R177, UR17 ;  /* 0x00000011b1b17c20 */ /* 0x000fe20008410000 */
[----:B------:R-:W-:Y:S02]  /*4210*/  FSEL R185, R181, RZ, P6 ;  /* 0x000000ffb5b97208 */ /* 0x000fe40003000000 */
[----:B------:R-:W-:Y:S01]  /*4220*/  F2FP.BF16.F32.PACK_AB R183, R182, R183 ;  /* 0x000000b7b6b7723e */ /* 0x000fe200000010ff */
[----:B------:R-:W-:Y:S01]  /*4230*/  FMUL.FTZ R184, R177, UR23 ;  /* 0x00000017b1b87c20 */ /* 0x000fe20008410000 */
[----:B------:R-:W-:-:S02]  /*4240*/  FSEL R186, R180, RZ, P0 ;  /* 0x000000ffb4ba7208 */ /* 0x000fc40000000000 */
[----:B------:R-:W-:Y:S02]  /*4250*/  FSEL R181, R181, RZ, P5 ;  /* 0x000000ffb5b57208 */ /* 0x000fe40002800000 */
[----:B------:R-:W-:Y:S01]  /*4260*/  FSEL R182, R180, RZ, P1 ;  /* 0x000000ffb4b67208 */ /* 0x000fe20000800000 */
[----:B------:R-:W-:Y:S01]  /*4270*/  FMUL.FTZ R180, R176, UR17 ;  /* 0x00000011b0b47c20 */ /* 0x000fe20008410000 */
[----:B------:R-:W-:Y:S01]  /*4280*/  F2FP.BF16.F32.PACK_AB R186, R181, R186 ;  /* 0x000000bab5ba723e */ /* 0x000fe200000010ff */
[--C-:B------:R-:W-:Y:S01]  /*4290*/  FFMA.FTZ R176, R18, UR16, R194.reuse ;  /* 0x0000001012b07c23 */ /* 0x100fe200080100c2 */
[----:B------:R-:W-:Y:S01]  /*42a0*/  FFMA.FTZ R181, R3, UR16, R194 ;  /* 0x0000001003b57c23 */ /* 0x000fe200080100c2 */
[----:B------:R-:W-:Y:S01]  /*42b0*/  LOP3.LUT P0, RZ, R236, 0xff0000, RZ, 0xc0, !PT ;  /* 0x00ff0000ecff7812 */ /* 0x000fe2000780c0ff */
[----:B------:R-:W-:Y:S01]  /*42c0*/  FMUL.FTZ R189, R180, UR23 ;  /* 0x00000017b4bd7c20 */ /* 0x000fe20008410000 */
[----:B------:R-:W-:Y:S02]  /*42d0*/  LOP3.LUT P1, RZ, R242, 0xff0000, RZ, 0xc0, !PT ;  /* 0x00ff0000f2ff7812 */ /* 0x000fe4000782c0ff */
[----:B------:R-:W-:-:S02]  /*42e0*/  LOP3.LUT P5, RZ, R236, 0xff000000, RZ, 0xc0, !PT ;  /* 0xff000000ecff7812 */ /* 0x000fc400078ac0ff */
[----:B------:R-:W-:Y:S01]  /*42f0*/  F2FP.BF16.F32.PACK_AB R177, R180, R177 ;  /* 0x000000b1b4b1723e */ /* 0x000fe200000010ff */
[----:B------:R-:W-:Y:S01]  /*4300*/  FADD.FTZ R180, R17, -R176 ;  /* 0x800000b011b47221 */ /* 0x000fe20000010000 */
[----:B------:R-:W-:Y:S01]  /*4310*/  LOP3.LUT P6, RZ, R242, 0xff000000, RZ, 0xc0, !PT ;  /* 0xff000000f2ff7812 */ /* 0x000fe200078cc0ff */
[----:B------:R-:W-:Y:S01]  /*4320*/  FADD.FTZ R176, R12, -R181 ;  /* 0x800000b50cb07221 */ /* 0x000fe20000010000 */
[----:B------:R-:W-:Y:S02]  /*4330*/  F2FP.BF16.F32.PACK_AB R182, R185, R182 ;  /* 0x000000b6b9b6723e */ /* 0x000fe400000010ff */
[C---:B------:R-:W-:Y:S02]  /*4340*/  FSEL R188, R184.reuse, RZ, P1 ;  /* 0x000000ffb8bc7208 */ /* 0x040fe40000800000 */
[----:B------:R-:W-:Y:S02]  /*4350*/  FSEL R185, R184, RZ, P0 ;  /* 0x000000ffb8b97208 */ /* 0x000fe40000000000 */
[----:B------:R-:W-:-:S02]  /*4360*/  FSEL R191, R189, RZ, P6 ;  /* 0x000000ffbdbf7208 */ /* 0x000fc40003000000 */
[----:B------:R-:W-:Y:S01]  /*4370*/  FSEL R184, R189, RZ, P5 ;  /* 0x000000ffbdb87208 */ /* 0x000fe20002800000 */
[----:B------:R-:W-:Y:S01]  /*4380*/  FMUL.FTZ R189, R180, UR17 ;  /* 0x00000011b4bd7c20 */ /* 0x000fe20008410000 */
[----:B------:R-:W-:Y:S01]  /*4390*/  FMUL.FTZ R180, R176, UR17 ;  /* 0x00000011b0b47c20 */ /* 0x000fe20008410000 */
[----:B------:R-:W-:Y:S02]  /*43a0*/  LOP3.LUT P5, RZ, R236, 0xff00, RZ, 0xc0, !PT ;  /* 0x0000ff00ecff7812 */ /* 0x000fe400078ac0ff */
[----:B------:R-:W-:Y:S01]  /*43b0*/  F2FP.BF16.F32.PACK_AB R185, R184, R185 ;  /* 0x000000b9b8b9723e */ /* 0x000fe200000010ff */
[C---:B------:R-:W-:Y:S01]  /*43c0*/  FMUL.FTZ R184, R189.reuse, UR23 ;  /* 0x00000017bdb87c20 */ /* 0x040fe20008410000 */
[----:B------:R-:W-:Y:S01]  /*43d0*/  F2FP.BF16.F32.PACK_AB R176, R189, R180 ;  /* 0x000000b4bdb0723e */ /* 0x000fe200000010ff */
[----:B------:R-:W-:Y:S01]  /*43e0*/  FMUL.FTZ R180, R180, UR23 ;  /* 0x00000017b4b47c20 */ /* 0x000fe20008410000 */
        /* <DEDUP_REMOVED lines=9> */
[----:B------:R-:W-:Y:S01]  /*4480*/  F2FP.BF16.F32.PACK_AB R184, R189, R184 ;  /* 0x000000b8bdb8723e */ /* 0x000fe200000010ff */
[----:B------:R-:W-:Y:S06]  /*4490*/  BRA `(.L_x_798) ;  /* 0x0000000800d87947 */ /* 0x000fec0003800000 */
.L_x_800:
[----:B------:R-:W-:Y:S01]  /*44a0*/  UMOV UR4, UR8 ;  /* 0x0000000800047c82 */ /* 0x000fe20008000000 */
[----:B------:R-:W-:Y:S01]  /*44b0*/  UMOV UR5, UR9 ;  /* 0x0000000900057c82 */ /* 0x000fe20008000000 */
[----:B------:R-:W-:-:S04]  /*44c0*/  UISETP.NE.U32.AND UP0, UPT, UR4, URZ, UPT ;  /* 0x000000ff0400728c */ /* 0x000fc8000bf05070 */
[----:B------:R-:W-:-:S09]  /*44d0*/  UISETP.NE.AND.EX UP0, UPT, UR5, URZ, UPT, UP0 ;  /* 0x000000ff0500728c */ /* 0x000fd2000bf05300 */
[----:B------:R-:W-:Y:S05]  /*44e0*/  BRA.U UP0, `(.L_x_802) ;  /* 0x00000005005c7547 */ /* 0x000fea000b800000 */
[----:B------:R-:W-:Y:S01]  /*44f0*/  PRMT R183, R23, 0x7632, R183 ;  /* 0x0000763217b77816 */ /* 0x000fe200000000b7 */
[--C-:B------:R-:W-:Y:S01]  /*4500*/  FFMA.FTZ R186, R201, UR16, R194.reuse ;  /* 0x00000010c9ba7c23 */ /* 0x100fe200080100c2 */
[----:B------:R-:W-:Y:S01]  /*4510*/  PRMT R181, R22, 0x7632, R181 ;  /* 0x0000763216b57816 */ /* 0x000fe200000000b5 */
[----:B------:R-:W-:Y:S01]  /*4520*/  FFMA.FTZ R188, R230, UR16, R194 ;  /* 0x00000010e6bc7c23 */ /* 0x000fe200080100c2 */
[----:B------:R-:W-:Y:S01]  /*4530*/  PRMT R180, R21, 0x7632, R180 ;  /* 0x0000763215b47816 */ /* 0x000fe200000000b4 */
[--C-:B------:R-:W-:Y:S01]  /*4540*/  FFMA.FTZ R182, R220, UR16, R194.reuse ;  /* 0x00000010dcb67c23 */ /* 0x100fe200080100c2 */
[----:B------:R-:W-:Y:S01]  /*4550*/  FFMA.FTZ R184, R218, UR16, R194 ;  /* 0x00000010dab87c23 */ /* 0x000fe200080100c2 */
[----:B------:R-:W-:Y:S01]  /*4560*/  SHF.L.U32 R187, R183, 0x10, RZ ;  /* 0x00000010b7bb7819 */ /* 0x000fe200000006ff */
[----:B------:R-:W-:Y:S01]  /*4570*/  IMAD.U32 R185, R23, 0x10000, RZ ;  /* 0x0001000017b97824 */ /* 0x000fe200078e00ff */
[----:B------:R-:W-:Y:S01]  /*4580*/  SHF.L.U32 R183, R181, 0x10, RZ ;  /* 0x00000010b5b77819 */ /* 0x000fe200000006ff */
[----:B------:R-:W-:Y:S01]  /*4590*/  FADD.FTZ R186, R19, -R186 ;  /* 0x800000ba13ba7221 */ /* 0x000fe20000010000 */
[----:B------:R-:W-:Y:S01]  /*45a0*/  FADD.FTZ R188, R229, -R188 ;  /* 0x800000bce5bc7221 */ /* 0x000fe20000010000 */
[----:B------:R-:W-:-:S02]  /*45b0*/  IMAD.U32 R180, R180, 0x10000, RZ ;  /* 0x00010000b4b47824 */ /* 0x000fc400078e00ff */
[----:B------:R-:W-:Y:S01]  /*45c0*/  FADD.FTZ R181, R217, -R182 ;  /* 0x800000b6d9b57221 */ /* 0x000fe20000010000 */
[----:B------:R-:W-:Y:S01]  /*45d0*/  FADD.FTZ R184, R215, -R184 ;  /* 0x800000b8d7b87221 */ /* 0x000fe20000010000 */
[----:B------:R-:W-:Y:S01]  /*45e0*/  FFMA.FTZ R185, R186, UR17, R185 ;  /* 0x00000011bab97c23 */ /* 0x000fe200080100b9 */
[----:B------:R-:W-:Y:S01]  /*45f0*/  FFMA.FTZ R190, R188, UR17, R187 ;  /* 0x00000011bcbe7c23 */ /* 0x000fe200080100bb */
[--C-:B------:R-:W-:Y:S01]  /*4600*/  FFMA.FTZ R181, R181, UR17, R180.reuse ;  /* 0x00000011b5b57c23 */ /* 0x100fe200080100b4 */
[----:B------:R-:W-:Y:S01]  /*4610*/  ISETP.GE.U32.AND P0, PT, R242, RZ, PT ;  /* 0x000000fff200720c */ /* 0x000fe20003f06070 */
[----:B------:R-:W-:Y:S01]  /*4620*/  FFMA.FTZ R188, R184, UR17, R183 ;  /* 0x00000011b8bc7c23 */ /* 0x000fe200080100b7 */
[----:B------:R-:W-:Y:S01]  /*4630*/  PRMT R180, R20, 0x7632, R180 ;  /* 0x0000763214b47816 */ /* 0x000fe200000000b4 */
[--C-:B------:R-:W-:Y:S01]  /*4640*/  FFMA.FTZ R182, R18, UR16, R194.reuse ;  /* 0x0000001012b67c23 */ /* 0x100fe200080100c2 */
[----:B------:R-:W-:Y:S01]  /*4650*/  ISETP.GE.U32.AND P1, PT, R236, RZ, PT ;  /* 0x000000ffec00720c */ /* 0x000fe20003f26070 */
[----:B------:R-:W-:Y:S01]  /*4660*/  FFMA.FTZ R183, R13, UR16, R194 ;  /* 0x000000100db77c23 */ /* 0x000fe200080100c2 */
[----:B------:R-:W-:Y:S01]  /*4670*/  FMUL.FTZ R189, R185, UR23 ;  /* 0x00000017b9bd7c20 */ /* 0x000fe20008410000 */
[----:B------:R-:W-:Y:S01]  /*4680*/  FMUL.FTZ R191, R190, UR23 ;  /* 0x00000017bebf7c20 */ /* 0x000fe20008410000 */
[----:B------:R-:W-:Y:S01]  /*4690*/  ISETP.GE.U32.AND.EX P0, PT, R243, 0x1000000, PT, P0 ;  /* 0x01000000f300780c */ /* 0x000fe20003f06100 */
[----:B------:R-:W-:Y:S01]  /*46a0*/  FADD.FTZ R184, R17, -R182 ;  /* 0x800000b611b87221 */ /* 0x000fe20000010000 */
[----:B------:R-:W-:Y:S01]  /*46b0*/  SHF.L.U32 R185, R180, 0x10, RZ ;  /* 0x00000010b4b97819 */ /* 0x000fe200000006ff */
[----:B------:R-:W-:Y:S01]  /*46c0*/  FADD.FTZ R186, R8, -R183 ;  /* 0x800000b708ba7221 */ /* 0x000fe20000010000 */
[----:B------:R-:W-:-:S02]  /*46d0*/  LOP3.LUT P5, RZ, R237, 0xff0000, RZ, 0xc0, !PT ;  /* 0x00ff0000edff7812 */ /* 0x000fc400078ac0ff */
[----:B------:R-:W-:Y:S01]  /*46e0*/  SHF.L.U32 R187, R22, 0x10, RZ ;  /* 0x0000001016bb7819 */ /* 0x000fe200000006ff */
[----:B------:R-:W-:Y:S01]  /*46f0*/  FFMA.FTZ R180, R184, UR17, R185 ;  /* 0x00000011b8b47c23 */ /* 0x000fe200080100b9 */
[----:B------:R-:W-:Y:S01]  /*4700*/  ISETP.GE.U32.AND.EX P1, PT, R237, 0x1000000, PT, P1 ;  /* 0x01000000ed00780c */ /* 0x000fe20003f26110 */
[----:B------:R-:W-:Y:S01]  /*4710*/  FFMA.FTZ R185, R15, UR16, R194 ;  /* 0x000000100fb97c23 */ /* 0x000fe200080100c2 */
[----:B------:R-:W-:Y:S01]  /*4720*/  FSEL R182, R191, RZ, P0 ;  /* 0x000000ffbfb67208 */ /* 0x000fe20000000000 */
[----:B------:R-:W-:Y:S01]  /*4730*/  FFMA.FTZ R186, R186, UR17, R187 ;  /* 0x00000011baba7c23 */ /* 0x000fe200080100bb */
[----:B------:R-:W-:Y:S01]  /*4740*/  LOP3.LUT P6, RZ, R243, 0xff0000, RZ, 0xc0, !PT ;  /* 0x00ff0000f3ff7812 */ /* 0x000fe200078cc0ff */
[----:B------:R-:W-:Y:S01]  /*4750*/  FADD.FTZ R184, R10, -R185 ;  /* 0x800000b90ab87221 */ /* 0x000fe20000010000 */
[----:B------:R-:W-:Y:S01]  /*4760*/  FSEL R190, R189, RZ, P5 ;  /* 0x000000ffbdbe7208 */ /* 0x000fe20002800000 */
[----:B------:R-:W-:Y:S01]  /*4770*/  FMUL.FTZ R186, R186, UR23 ;  /* 0x00000017baba7c20 */ /* 0x000fe20008410000 */
[----:B------:R-:W-:Y:S01]  /*4780*/  FSEL R191, R191, RZ, P1 ;  /* 0x000000ffbfbf7208 */ /* 0x000fe20000800000 */
[----:B------:R-:W-:Y:S01]  /*4790*/  FMUL.FTZ R180, R180, UR23 ;  /* 0x00000017b4b47c20 */ /* 0x000fe20008410000 */
[----:B------:R-:W-:Y:S01]  /*47a0*/  FSEL R183, R189, RZ, P6 ;  /* 0x000000ffbdb77208 */ /* 0x000fe20003000000 */
[----:B------:R-:W-:Y:S01]  /*47b0*/  IMAD.U32 R189, R21, 0x10000, RZ ;  /* 0x0001000015bd7824 */ /* 0x000fe200078e00ff */
[----:B------:R-:W-:Y:S01]  /*47c0*/  F2FP.BF16.F32.PACK_AB R187, R191, R190 ;  /* 0x000000bebfbb723e */ /* 0x000fe200000010ff */
[----:B------:R-:W-:Y:S01]  /*47d0*/  FMUL.FTZ R190, R188, UR23 ;  /* 0x00000017bcbe7c20 */ /* 0x000fe20008410000 */
[C---:B------:R-:W-:Y:S01]  /*47e0*/  LOP3.LUT P0, RZ, R243.reuse, 0xff, RZ, 0xc0, !PT ;  /* 0x000000fff3ff7812 */ /* 0x040fe2000780c0ff */
[----:B------:R-:W-:Y:S01]  /*47f0*/  FFMA.FTZ R184, R184, UR17, R189 ;  /* 0x00000011b8b87c23 */ /* 0x000fe200080100bd */
[----:B------:R-:W-:Y:S01]  /*4800*/  LOP3.LUT P1, RZ, R243, 0xff00, RZ, 0xc0, !PT ;  /* 0x0000ff00f3ff7812 */ /* 0x000fe2000782c0ff */
[----:B------:R-:W-:Y:S01]  /*4810*/  FMUL.FTZ R189, R181, UR23 ;  /* 0x00000017b5bd7c20 */ /* 0x000fe20008410000 */
[----:B------:R-:W-:Y:S01]  /*4820*/  F2FP.BF16.F32.PACK_AB R183, R182, R183 ;  /* 0x000000b7b6b7723e */ /* 0x000fe200000010ff */
[----:B------:R-:W-:Y:S01]  /*4830*/  FMUL.FTZ R188, R184, UR23 ;  /* 0x00000017b8bc7c20 */ /* 0x000fe20008410000 */
[----:B------:R-:W-:-:S02]  /*4840*/  FSEL R182, R186, RZ, P0 ;  /* 0x000000ffbab67208 */ /* 0x000fc40000000000 */
[----:B------:R-:W-:Y:S02]  /*4850*/  FSEL R185, R190, RZ, P1 ;  /* 0x000000ffbeb97208 */ /* 0x000fe40000800000 */
[C---:B------:R-:W-:Y:S02]  /*4860*/  LOP3.LUT P5, RZ, R237.reuse, 0xff, RZ, 0xc0, !PT ;  /* 0x000000ffedff7812 */ /* 0x040fe400078ac0ff */
[----:B------:R-:W-:Y:S02]  /*4870*/  LOP3.LUT P6, RZ, R237, 0xff00, RZ, 0xc0, !PT ;  /* 0x0000ff00edff7812 */ /* 0x000fe400078cc0ff */
[----:B------:R-:W-:Y:S02]  /*4880*/  F2FP.BF16.F32.PACK_AB R182, R185, R182 ;  /* 0x000000b6b9b6723e */ /* 0x000fe400000010ff */
[C---:B------:R-:W-:Y:S02]  /*4890*/  LOP3.LUT P0, RZ, R242.reuse, 0xff0000, RZ, 0xc0, !PT ;  /* 0x00ff0000f2ff7812 */ /* 0x040fe4000780c0ff */
[----:B------:R-:W-:-:S02]  /*48a0*/  LOP3.LUT P1, RZ, R242, 0xff000000, RZ, 0xc0, !PT ;  /* 0xff000000f2ff7812 */ /* 0x000fc4000782c0ff */
[----:B------:R-:W-:Y:S02]  /*48b0*/  FSEL R186, R186, RZ, P5 ;  /* 0x000000ffbaba7208 */ /* 0x000fe40002800000 */
[----:B------:R-:W-:Y:S02]  /*48c0*/  FSEL R185, R190, RZ, P6 ;  /* 0x000000ffbeb97208 */ /* 0x000fe40003000000 */
[----:B------:R-:W-:Y:S02]  /*48d0*/  FSEL R181, R188, RZ, P0 ;  /* 0x000000ffbcb57208 */ /* 0x000fe40000000000 */
[----:B------:R-:W-:Y:S02]  /*48e0*/  FSEL R184, R189, RZ, P1 ;  /* 0x000000ffbdb87208 */ /* 0x000fe40000800000 */
[----:B------:R-:W-:Y:S01]  /*48f0*/  F2FP.BF16.F32.PACK_AB R186, R185, R186 ;  /* 0x000000bab9ba723e */ /* 0x000fe200000010ff */
[----:B------:R-:W-:Y:S01]  /*4900*/  FFMA.FTZ R185, R3, UR16, R194 ;  /* 0x0000001003b97c23 */ /* 0x000fe200080100c2 */
[----:B------:R-:W-:-:S02]  /*4910*/  F2FP.BF16.F32.PACK_AB R181, R184, R181 ;  /* 0x000000b5b8b5723e */ /* 0x000fc400000010ff */
[----:B------:R-:W-:Y:S01]  /*4920*/  SHF.L.U32 R184, R20, 0x10, RZ ;  /* 0x0000001014b87819 */ /* 0x000fe200000006ff */
[----:B------:R-:W-:Y:S01]  /*4930*/  FADD.FTZ R185, R12, -R185 ;  /* 0x800000b90cb97221 */ /* 0x000fe20000010000 */
[C---:B------:R-:W-:Y:S02]  /*4940*/  LOP3.LUT P0, RZ, R236.reuse, 0xff0000, RZ, 0xc0, !PT ;  /* 0x00ff0000ecff7812 */ /* 0x040fe4000780c0ff */
[----:B------:R-:W-:Y:S01]  /*4950*/  LOP3.LUT P1, RZ, R236, 0xff000000, RZ, 0xc0, !PT ;  /* 0xff000000ecff7812 */ /* 0x000fe2000782c0ff */
[----:B------:R-:W-:Y:S01]  /*4960*/  FFMA.FTZ R184, R185, UR17, R184 ;  /* 0x00000011b9b87c23 */ /* 0x000fe200080100b8 */
[----:B------:R-:W-:Y:S02]  /*4970*/  FSEL R188, R188, RZ, P0 ;  /* 0x000000ffbcbc7208 */ /* 0x000fe40000000000 */
[----:B------:R-:W-:Y:S01]  /*4980*/  FSEL R189, R189, RZ, P1 ;  /* 0x000000ffbdbd7208 */ /* 0x000fe20000800000 */
[----:B------:R-:W-:Y:S01]  /*4990*/  FMUL.FTZ R184, R184, UR23 ;  /* 0x00000017b8b87c20 */ /* 0x000fe20008410000 */
[----:B------:R-:W-:-:S02]  /*49a0*/  LOP3.LUT P5, RZ, R236, 0xff00, RZ, 0xc0, !PT ;  /* 0x0000ff00ecff7812 */ /* 0x000fc400078ac0ff */
[C---:B------:R-:W-:Y:S02]  /*49b0*/  LOP3.LUT P6, RZ, R242.reuse, 0xff00, RZ, 0xc0, !PT ;  /* 0x0000ff00f2ff7812 */ /* 0x040fe400078cc0ff */
[----:B------:R-:W-:Y:S02]  /*49c0*/  LOP3.LUT P1, RZ, R242, 0xff, RZ, 0xc0, !PT ;  /* 0x000000fff2ff7812 */ /* 0x000fe4000782c0ff */
[----:B------:R-:W-:Y:S02]  /*49d0*/  LOP3.LUT P0, RZ, R236, 0xff, RZ, 0xc0, !PT ;  /* 0x000000ffecff7812 */ /* 0x000fe4000780c0ff */
[----:B------:R-:W-:Y:S02]  /*49e0*/  F2FP.BF16.F32.PACK_AB R185, R189, R188 ;  /* 0x000000bcbdb9723e */ /* 0x000fe400000010ff */
[C---:B------:R-:W-:Y:S02]  /*49f0*/  FSEL R191, R180.reuse, RZ, P5 ;  /* 0x000000ffb4bf7208 */ /* 0x040fe40002800000 */
[----:B------:R-:W-:-:S02]  /*4a00*/  FSEL R189, R180, RZ, P6 ;  /* 0x000000ffb4bd7208 */ /* 0x000fc40003000000 */
[C---:B------:R-:W-:Y:S02]  /*4a10*/  FSEL R180, R184.reuse, RZ, P1 ;  /* 0x000000ffb8b47208 */ /* 0x040fe40000800000 */
[----:B------:R-:W-:Y:S02]  /*4a20*/  FSEL R184, R184, RZ, P0 ;  /* 0x000000ffb8b87208 */ /* 0x000fe40000000000 */
[----:B------:R-:W-:Y:S02]  /*4a30*/  F2FP.BF16.F32.PACK_AB R180, R189, R180 ;  /* 0x000000b4bdb4723e */ /* 0x000fe400000010ff */
[----:B------:R-:W-:Y:S01]  /*4a40*/  F2FP.BF16.F32.PACK_AB R184, R191, R184 ;  /* 0x000000b8bfb8723e */ /* 0x000fe200000010ff */
[----:B------:R-:W-:Y:S06]  /*4a50*/  BRA `(.L_x_798) ;  /* 0x0000000400687947 */ /* 0x000fec0003800000 */
.L_x_802:
[----:B------:R-:W-:Y:S01]  /*4a60*/  PRMT R179, R23, 0x7632, R179 ;  /* 0x0000763217b37816 */ /* 0x000fe200000000b3 */
[--C-:B------:R-:W-:Y:S01]  /*4a70*/  FFMA.FTZ R180, R230, UR16, R194.reuse ;  /* 0x00000010e6b47c23 */ /* 0x100fe200080100c2 */
[--C-:B------:R-:W-:Y:S01]  /*4a80*/  FFMA.FTZ R177, R13, UR16, R194.reuse ;  /* 0x000000100db17c23 */ /* 0x100fe200080100c2 */
[----:B------:R-:W-:Y:S01]  /*4a90*/  FFMA.FTZ R178, R201, UR16, R194 ;  /* 0x00000010c9b27c23 */ /* 0x000fe200080100c2 */
[----:B------:R-:W-:Y:S01]  /*4aa0*/  SHF.L.U32 R179, R179, 0x10, RZ ;  /* 0x00000010b3b37819 */ /* 0x000fe200000006ff */
[----:B------:R-:W-:Y:S01]  /*4ab0*/  FADD.FTZ R180, R229, -R180 ;  /* 0x800000b4e5b47221 */ /* 0x000fe20000010000 */
[----:B------:R-:W-:Y:S02]  /*4ac0*/  IMAD.U32 R176, R22, 0x10000, RZ ;  /* 0x0001000016b07824 */ /* 0x000fe400078e00ff */
[----:B------:R-:W-:Y:S01]  /*4ad0*/  FADD.FTZ R177, R8, -R177 ;  /* 0x800000b108b17221 */ /* 0x000fe20000010000 */
[----:B------:R-:W-:Y:S01]  /*4ae0*/  SHF.L.U32 R181, R23, 0x10, RZ ;  /* 0x0000001017b57819 */ /* 0x000fe200000006ff */
[----:B------:R-:W-:Y:S01]  /*4af0*/  FADD.FTZ R178, R19, -R178 ;  /* 0x800000b213b27221 */ /* 0x000fe20000010000 */
[--C-:B------:R-:W-:Y:S01]  /*4b00*/  FFMA.FTZ R188, R180, UR17, R179.reuse ;  /* 0x00000011b4bc7c23 */ /* 0x100fe200080100b3 */
[----:B------:R-:W-:Y:S01]  /*4b10*/  PRMT R179, R22, 0x7632, R179 ;  /* 0x0000763216b37816 */ /* 0x000fe200000000b3 */
[----:B------:R-:W-:Y:S01]  /*4b20*/  FFMA.FTZ R183, R177, UR17, R176 ;  /* 0x00000011b1b77c23 */ /* 0x000fe200080100b0 */
[----:B------:R-:W-:Y:S01]  /*4b30*/  FFMA.FTZ R177, R15, UR16, R194 ;  /* 0x000000100fb17c23 */ /* 0x000fe200080100c2 */
[----:B------:R-:W-:Y:S01]  /*4b40*/  FFMA.FTZ R187, R178, UR17, R181 ;  /* 0x00000011b2bb7c23 */ /* 0x000fe200080100b5 */
[----:B------:R-:W-:Y:S01]  /*4b50*/  PRMT R176, R20, 0x7632, R176 ;  /* 0x0000763214b07816 */ /* 0x000fe200000000b0 */
[----:B------:R-:W-:Y:S01]  /*4b60*/  FFMA.FTZ R178, R18, UR16, R194 ;  /* 0x0000001012b27c23 */ /* 0x000fe200080100c2 */
[----:B------:R-:W-:-:S02]  /*4b70*/  IMAD.U32 R185, R179, 0x10000, RZ ;  /* 0x00010000b3b97824 */ /* 0x000fc400078e00ff */
[----:B------:R-:W-:Y:S01]  /*4b80*/  FADD.FTZ R179, R10, -R177 ;  /* 0x800000b10ab37221 */ /* 0x000fe20000010000 */
[----:B------:R-:W-:Y:S01]  /*4b90*/  FFMA.FTZ R186, R218, UR16, R194 ;  /* 0x00000010daba7c23 */ /* 0x000fe200080100c2 */
[----:B------:R-:W-:Y:S01]  /*4ba0*/  SHF.L.U32 R177, R176, 0x10, RZ ;  /* 0x00000010b0b17819 */ /* 0x000fe200000006ff */
[----:B------:R-:W-:Y:S01]  /*4bb0*/  FADD.FTZ R176, R17, -R178 ;  /* 0x800000b211b07221 */ /* 0x000fe20000010000 */
[C---:B------:R-:W-:Y:S01]  /*4bc0*/  SHF.L.U32 R182, R21.reuse, 0x10, RZ ;  /* 0x0000001015b67819 */ /* 0x040fe200000006ff */
[----:B------:R-:W-:Y:S01]  /*4bd0*/  FFMA.FTZ R184, R220, UR16, R194 ;  /* 0x00000010dcb87c23 */ /* 0x000fe200080100c2 */
[----:B------:R-:W-:Y:S01]  /*4be0*/  PRMT R180, R21, 0x7632, R180 ;  /* 0x0000763215b47816 */ /* 0x000fe200000000b4 */
[----:B------:R-:W-:Y:S01]  /*4bf0*/  FADD.FTZ R186, R215, -R186 ;  /* 0x800000bad7ba7221 */ /* 0x000fe20000010000 */
[----:B------:R-:W-:Y:S01]  /*4c00*/  FFMA.FTZ R176, R176, UR17, R177 ;  /* 0x00000011b0b07c23 */ /* 0x000fe200080100b1 */
[----:B------:R-:W-:Y:S01]  /*4c10*/  ISETP.GE.U32.AND P1, PT, R236, RZ, PT ;  /* 0x000000ffec00720c */ /* 0x000fe20003f26070 */
[----:B------:R-:W-:Y:S01]  /*4c20*/  FADD.FTZ R184, R217, -R184 ;  /* 0x800000b8d9b87221 */ /* 0x000fe20000010000 */
[----:B------:R-:W-:Y:S01]  /*4c30*/  SHF.L.U32 R181, R180, 0x10, RZ ;  /* 0x00000010b4b57819 */ /* 0x000fe200000006ff */
[----:B------:R-:W-:Y:S01]  /*4c40*/  FFMA.FTZ R180, R179, UR17, R182 ;  /* 0x00000011b3b47c23 */ /* 0x000fe200080100b6 */
[----:B------:R-:W-:Y:S01]  /*4c50*/  FMUL.FTZ R177, R187, UR23 ;  /* 0x00000017bbb17c20 */ /* 0x000fe20008410000 */
[----:B------:R-:W-:Y:S01]  /*4c60*/  ISETP.GE.U32.AND P0, PT, R242, RZ, PT ;  /* 0x000000fff200720c */ /* 0x000fe20003f06070 */
[----:B------:R-:W-:Y:S01]  /*4c70*/  FFMA.FTZ R186, R186, UR17, R185 ;  /* 0x00000011baba7c23 */ /* 0x000fe200080100b9 */
[----:B------:R-:W-:Y:S01]  /*4c80*/  LOP3.LUT P5, RZ, R237, 0xff0000, RZ, 0xc0, !PT ;  /* 0x00ff0000edff7812 */ /* 0x000fe200078ac0ff */
[----:B------:R-:W-:Y:S01]  /*4c90*/  FFMA.FTZ R185, R184, UR17, R181 ;  /* 0x00000011b8b97c23 */ /* 0x000fe200080100b5 */
[----:B------:R-:W-:Y:S01]  /*4ca0*/  LOP3.LUT P6, RZ, R243, 0xff0000, RZ, 0xc0, !PT ;  /* 0x00ff0000f3ff7812 */ /* 0x000fe200078cc0ff */
[----:B------:R-:W-:Y:S01]  /*4cb0*/  FMUL.FTZ R181, R186, UR23 ;  /* 0x00000017bab57c20 */ /* 0x000fe20008410000 */
[C---:B------:R-:W-:Y:S01]  /*4cc0*/  F2FP.BF16.F32.PACK_AB R179, R188.reuse, R187 ;  /* 0x000000bbbcb3723e */ /* 0x040fe200000010ff */
[----:B------:R-:W-:Y:S01]  /*4cd0*/  FMUL.FTZ R188, R188, UR23 ;  /* 0x00000017bcbc7c20 */ /* 0x000fe20008410000 */
[----:B------:R-:W-:-:S02]  /*4ce0*/  ISETP.GE.U32.AND.EX P1, PT, R237, 0x1000000, PT, P1 ;  /* 0x01000000ed00780c */ /* 0x000fc40003f26110 */
[----:B------:R-:W-:Y:S02]  /*4cf0*/  ISETP.GE.U32.AND.EX P0, PT, R243, 0x1000000, PT, P0 ;  /* 0x01000000f300780c */ /* 0x000fe40003f06100 */
[C---:B------:R-:W-:Y:S02]  /*4d00*/  FSEL R187, R177.reuse, RZ, P5 ;  /* 0x000000ffb1bb7208 */ /* 0x040fe40002800000 */
[----:B------:R-:W-:Y:S01]  /*4d10*/  FSEL R184, R177, RZ, P6 ;  /* 0x000000ffb1b87208 */ /* 0x000fe20003000000 */
[----:B------:R-:W-:Y:S01]  /*4d20*/  FMUL.FTZ R177, R183, UR23 ;  /* 0x00000017b7b17c20 */ /* 0x000fe20008410000 */
[----:B------:R-:W-:Y:S02]  /*4d30*/  LOP3.LUT P5, RZ, R237, 0xff, RZ, 0xc0, !PT ;  /* 0x000000ffedff7812 */ /* 0x000fe400078ac0ff */
[----:B------:R-:W-:Y:S02]  /*4d40*/  LOP3.LUT P6, RZ, R243, 0xff, RZ, 0xc0, !PT ;  /* 0x000000fff3ff7812 */ /* 0x000fe400078cc0ff */
[----:B------:R-:W-:-:S02]  /*4d50*/  FSEL R190, R188, RZ, P1 ;  /* 0x000000ffbcbe7208 */ /* 0x000fc40000800000 */
[----:B------:R-:W-:Y:S02]  /*4d60*/  F2FP.BF16.F32.PACK_AB R178, R186, R183 ;  /* 0x000000b7bab2723e */ /* 0x000fe400000010ff */
[----:B------:R-:W-:Y:S02]  /*4d70*/  LOP3.LUT P1, RZ, R243, 0xff00, RZ, 0xc0, !PT ;  /* 0x0000ff00f3ff7812 */ /* 0x000fe4000782c0ff */
[----:B------:R-:W-:Y:S01]  /*4d80*/  FSEL R183, R188, RZ, P0 ;  /* 0x000000ffbcb77208 */ /* 0x000fe20000000000 */
[----:B------:R-:W-:Y:S01]  /*4d90*/  FMUL.FTZ R188, R185, UR23 ;  /* 0x00000017b9bc7c20 */ /* 0x000fe20008410000 */
[----:B------:R-:W-:Y:S02]  /*4da0*/  LOP3.LUT P0, RZ, R237, 0xff00, RZ, 0xc0, !PT ;  /* 0x0000ff00edff7812 */ /* 0x000fe4000780c0ff */
[C---:B------:R-:W-:Y:S02]  /*4db0*/  FSEL R186, R177.reuse, RZ, P5 ;  /* 0x000000ffb1ba7208 */ /* 0x040fe40002800000 */
[----:B------:R-:W-:-:S02]  /*4dc0*/  FSEL R182, R177, RZ, P6 ;  /* 0x000000ffb1b67208 */ /* 0x000fc40003000000 */
[C---:B------:R-:W-:Y:S02]  /*4dd0*/  FSEL R177, R181.reuse, RZ, P1 ;  /* 0x000000ffb5b17208 */ /* 0x040fe40000800000 */
[----:B------:R-:W-:Y:S02]  /*4de0*/  FSEL R181, R181, RZ, P0 ;  /* 0x000000ffb5b57208 */ /* 0x000fe40000000000 */
[----:B------:R-:W-:Y:S01]  /*4df0*/  F2FP.BF16.F32.PACK_AB R183, R183, R184 ;  /* 0x000000b8b7b7723e */ /* 0x000fe200000010ff */
[----:B------:R-:W-:Y:S01]  /*4e00*/  FMUL.FTZ R184, R180, UR23 ;  /* 0x00000017b4b87c20 */ /* 0x000fe20008410000 */
[----:B------:R-:W-:Y:S01]  /*4e10*/  F2FP.BF16.F32.PACK_AB R186, R181, R186 ;  /* 0x000000bab5ba723e */ /* 0x000fe200000010ff */
[----:B------:R-:W-:Y:S01]  /*4e20*/  FFMA.FTZ R181, R3, UR16, R194 ;  /* 0x0000001003b57c23 */ /* 0x000fe200080100c2 */
[----:B------:R-:W-:Y:S02]  /*4e30*/  F2FP.BF16.F32.PACK_AB R182, R177, R182 ;  /* 0x000000b6b1b6723e */ /* 0x000fe400000010ff */
[----:B------:R-:W-:Y:S01]  /*4e40*/  F2FP.BF16.F32.PACK_AB R177, R185, R180 ;  /* 0x000000b4b9b1723e */ /* 0x000fe200000010ff */
[----:B------:R-:W-:-:S02]  /*4e50*/  IMAD.U32 R180, R20, 0x10000, RZ ;  /* 0x0001000014b47824 */ /* 0x000fc400078e00ff */
[----:B------:R-:W-:Y:S01]  /*4e60*/  FADD.FTZ R181, R12, -R181 ;  /* 0x800000b50cb57221 */ /* 0x000fe20000010000 */
[----:B------:R-:W-:Y:S02]  /*4e70*/  LOP3.LUT P0, RZ, R236, 0xff0000, RZ, 0xc0, !PT ;  /* 0x00ff0000ecff7812 */ /* 0x000fe4000780c0ff */
[C---:B------:R-:W-:Y:S01]  /*4e80*/  LOP3.LUT P6, RZ, R242.reuse, 0xff000000, RZ, 0xc0, !PT ;  /* 0xff000000f2ff7812 */ /* 0x040fe200078cc0ff */
[----:B------:R-:W-:Y:S01]  /*4e90*/  FFMA.FTZ R189, R181, UR17, R180 ;  /* 0x00000011b5bd7c23 */ /* 0x000fe200080100b4 */
[----:B------:R-:W-:Y:S01]  /*4ea0*/  LOP3.LUT P1, RZ, R242, 0xff0000, RZ, 0xc0, !PT ;  /* 0x00ff0000f2ff7812 */ /* 0x000fe2000782c0ff */
[----:B------:R-:W-:Y:S01]  /*4eb0*/  FMUL.FTZ R180, R176, UR23 ;  /* 0x00000017b0b47c20 */ /* 0x000fe20008410000 */
[----:B------:R-:W-:Y:S02]  /*4ec0*/  LOP3.LUT P5, RZ, R236, 0xff000000, RZ, 0xc0, !PT ;  /* 0xff000000ecff7812 */ /* 0x000fe400078ac0ff */
[----:B------:R-:W-:Y:S02]  /*4ed0*/  FSEL R185, R184, RZ, P0 ;  /* 0x000000ffb8b97208 */ /* 0x000fe40000000000 */
[----:B------:R-:W-:-:S02]  /*4ee0*/  FSEL R191, R188, RZ, P6 ;  /* 0x000000ffbcbf7208 */ /* 0x000fc40003000000 */
[----:B------:R-:W-:Y:S02]  /*4ef0*/  FSEL R184, R184, RZ, P1 ;  /* 0x000000ffb8b87208 */ /* 0x000fe40000800000 */
[----:B------:R-:W-:Y:S02]  /*4f00*/  FSEL R188, R188, RZ, P5 ;  /* 0x000000ffbcbc7208 */ /* 0x000fe40002800000 */
[----:B------:R-:W-:Y:S01]  /*4f10*/  F2FP.BF16.F32.PACK_AB R176, R176, R189 ;  /* 0x000000bdb0b0723e */ /* 0x000fe200000010ff */
[----:B------:R-:W-:Y:S01]  /*4f20*/  FMUL.FTZ R189, R189, UR23 ;  /* 0x00000017bdbd7c20 */ /* 0x000fe20008410000 */
[----:B------:R-:W-:Y:S02]  /*4f30*/  LOP3.LUT P5, RZ, R236, 0xff00, RZ, 0xc0, !PT ;  /* 0x0000ff00ecff7812 */ /* 0x000fe400078ac0ff */
        /* <DEDUP_REMOVED lines=11> */
[----:B------:R-:W-:-:S07]  /*4ff0*/  F2FP.BF16.F32.PACK_AB R184, R191, R184 ;  /* 0x000000b8bfb8723e */ /* 0x000fce00000010ff */
.L_x_798:
        /* <DEDUP_REMOVED lines=14> */
.L_x_794:
[----:B------:R-:W-:Y:S05]  /*50e0*/  BSYNC.RECONVERGENT B0 ;  /* 0x0000000000007941 */ /* 0x000fea0003800200 */
.L_x_793:
        /* <DEDUP_REMOVED lines=12> */
[----:B------:R-:W-:Y:S01]  /*51b0*/  FFMA.FTZ R177, R7, UR16, R194 ;  /* 0x0000001007b17c23 */ /* 0x000fe200080100c2 */
[----:B------:R-:W-:Y:S01]  /*51c0*/  PRMT R176, R170, 0x7632, R176 ;  /* 0x00007632aab07816 */ /* 0x000fe200000000b0 */
[--C-:B------:R-:W-:Y:S01]  /*51d0*/  FFMA.FTZ R180, R222, UR16, R194.reuse ;  /* 0x00000010deb47c23 */ /* 0x100fe200080100c2 */
[C---:B------:R-:W-:Y:S01]  /*51e0*/  SHF.L.U32 R184, R171.reuse, 0x10, RZ ;  /* 0x00000010abb87819 */ /* 0x040fe200000006ff */
[----:B------:R-:W-:Y:S01]  /*51f0*/  FFMA.FTZ R186, R228, UR16, R194 ;  /* 0x00000010e4ba7c23 */ /* 0x000fe200080100c2 */
[----:B------:R-:W-:Y:S01]  /*5200*/  PRMT R182, R171, 0x7632, R182 ;  /* 0x00007632abb67816 */ /* 0x000fe200000000b6 */
[----:B------:R-:W-:Y:S01]  /*5210*/  FADD.FTZ R181, R0, -R179 ;  /* 0x800000b300b57221 */ /* 0x000fe20000010000 */
[----:B------:R-:W-:Y:S02]  /*5220*/  IMAD.U32 R178, R170, 0x10000, RZ ;  /* 0x00010000aab27824 */ /* 0x000fe400078e00ff */
[----:B------:R-:W-:Y:S01]  /*5230*/  FADD.FTZ R177, R2, -R177 ;  /* 0x800000b102b17221 */ /* 0x000fe20000010000 */
[----:B------:R-:W-:Y:S01]  /*5240*/  SHF.L.U32 R179, R176, 0x10, RZ ;  /* 0x00000010b0b37819 */ /* 0x000fe200000006ff */
[----:B------:R-:W-:Y:S01]  /*5250*/  FADD.FTZ R180, R227, -R180 ;  /* 0x800000b4e3b47221 */ /* 0x000fe20000010000 */
[----:B------:R-:W-:Y:S01]  /*5260*/  FADD.FTZ R183, R225, -R186 ;  /* 0x800000bae1b77221 */ /* 0x000fe20000010000 */
[----:B------:R-:W-:Y:S01]  /*5270*/  SHF.L.U32 R182, R182, 0x10, RZ ;  /* 0x00000010b6b67819 */ /* 0x000fe200000006ff */
[----:B------:R-:W-:Y:S01]  /*5280*/  FFMA.FTZ R186, R181, UR17, R184 ;  /* 0x00000011b5ba7c23 */ /* 0x000fe200080100b8 */
[--C-:B------:R-:W-:Y:S01]  /*5290*/  FFMA.FTZ R184, R177, UR17, R178.reuse ;  /* 0x00000011b1b87c23 */ /* 0x100fe200080100b2 */
[----:B------:R-:W-:Y:S01]  /*52a0*/  FFMA.FTZ R185, R180, UR17, R179 ;  /* 0x00000011b4b97c23 */ /* 0x000fe200080100b3 */
[----:B------:R-:W-:Y:S01]  /*52b0*/  PRMT R178, R169, 0x7632, R178 ;  /* 0x00007632a9b27816 */ /* 0x000fe200000000b2 */
[----:B------:R-:W-:Y:S01]  /*52c0*/  FFMA.FTZ R179, R208, UR16, R194 ;  /* 0x00000010d0b37c23 */ /* 0x000fe200080100c2 */
[----:B------:R-:W-:Y:S01]  /*52d0*/  PRMT R176, R168, 0x7632, R176 ;  /* 0x00007632a8b07816 */ /* 0x000fe200000000b0 */
[----:B------:R-:W-:Y:S01]  /*52e0*/  FFMA.FTZ R189, R183, UR17, R182 ;  /* 0x00000011b7bd7c23 */ /* 0x000fe200080100b6 */
[----:B------:R-:W-:Y:S01]  /*52f0*/  SHF.L.U32 R183, R178, 0x10, RZ ;  /* 0x00000010b2b77819 */ /* 0x000fe200000006ff */
[--C-:B------:R-:W-:Y:S01]  /*5300*/  FFMA.FTZ R177, R9, UR16, R194.reuse ;  /* 0x0000001009b17c23 */ /* 0x100fe200080100c2 */
[----:B------:R-:W-:Y:S01]  /*5310*/  SHF.L.U32 R181, R176, 0x10, RZ ;  /* 0x00000010b0b57819 */ /* 0x000fe200000006ff */
[----:B------:R-:W-:Y:S01]  /*5320*/  FADD.FTZ R176, R206, -R179 ;  /* 0x800000b3ceb07221 */ /* 0x000fe20000010000 */
[----:B------:R-:W-:Y:S01]  /*5330*/  FMUL.FTZ R178, R186, UR23 ;  /* 0x00000017bab27c20 */ /* 0x000fe20008410000 */
[----:B------:R-:W-:Y:S01]  /*5340*/  FFMA.FTZ R182, R212, UR16, R194 ;  /* 0x00000010d4b67c23 */ /* 0x000fe200080100c2 */
[----:B------:R-:W-:Y:S01]  /*5350*/  LOP3.LUT P5, RZ, R235, 0xff0000, RZ, 0xc0, !PT ;  /* 0x00ff0000ebff7812 */ /* 0x000fe200078ac0ff */
[----:B------:R-:W-:Y:S01]  /*5360*/  IMAD.U32 R180, R169, 0x10000, RZ ;  /* 0x00010000a9b47824 */ /* 0x000fe200078e00ff */
[----:B------:R-:W-:Y:S01]  /*5370*/  ISETP.GE.U32.AND P1, PT, R234, RZ, PT ;  /* 0x000000ffea00720c */ /* 0x000fe20003f26070 */
[----:B------:R-:W-:Y:S01]  /*5380*/  FADD.FTZ R177, R4, -R177 ;  /* 0x800000b104b17221 */ /* 0x000fe20000010000 */
[----:B------:R-:W-:Y:S01]  /*5390*/  LOP3.LUT P6, RZ, R241, 0xff0000, RZ, 0xc0, !PT ;  /* 0x00ff0000f1ff7812 */ /* 0x000fe200078cc0ff */
[----:B------:R-:W-:Y:S01]  /*53a0*/  FFMA.FTZ R176, R176, UR17, R181 ;  /* 0x00000011b0b07c23 */ /* 0x000fe200080100b5 */
[C---:B------:R-:W-:Y:S01]  /*53b0*/  F2FP.BF16.F32.PACK_AB R179, R189.reuse, R186 ;  /* 0x000000babdb3723e */ /* 0x040fe200000010ff */
[----:B------:R-:W-:Y:S01]  /*53c0*/  FMUL.FTZ R189, R189, UR23 ;  /* 0x00000017bdbd7c20 */ /* 0x000fe20008410000 */
[----:B------:R-:W-:Y:S01]  /*53d0*/  FADD.FTZ R182, R211, -R182 ;  /* 0x800000b6d3b67221 */ /* 0x000fe20000010000 */
[----:B------:R-:W-:Y:S01]  /*53e0*/  FSEL R187, R178, RZ, P5 ;  /* 0x000000ffb2bb7208 */ /* 0x000fe20002800000 */
[----:B------:R-:W-:Y:S01]  /*53f0*/  FMUL.FTZ R181, R184, UR23 ;  /* 0x00000017b8b57c20 */ /* 0x000fe20008410000 */
[----:B------:R-:W-:Y:S01]  /*5400*/  ISETP.GE.U32.AND.EX P1, PT, R235, 0x1000000, PT, P1 ;  /* 0x01000000eb00780c */ /* 0x000fe20003f26110 */
[----:B------:R-:W-:Y:S01]  /*5410*/  FFMA.FTZ R177, R177, UR17, R180 ;  /* 0x00000011b1b17c23 */ /* 0x000fe200080100b4 */
[----:B------:R-:W-:Y:S01]  /*5420*/  FSEL R188, R178, RZ, P6 ;  /* 0x000000ffb2bc7208 */ /* 0x000fe20003000000 */
[----:B------:R-:W-:Y:S01]  /*5430*/  FFMA.FTZ R180, R182, UR17, R183 ;  /* 0x00000011b6b47c23 */ /* 0x000fe200080100b7 */
[----:B------:R-:W-:Y:S01]  /*5440*/  ISETP.GE.U32.AND P5, PT, R240, RZ, PT ;  /* 0x000000fff000720c */ /* 0x000fe20003fa6070 */
[----:B------:R-:W-:Y:S01]  /*5450*/  FMUL.FTZ R183, R185, UR23 ;  /* 0x00000017b9b77c20 */ /* 0x000fe20008410000 */
[----:B------:R-:W-:-:S02]  /*5460*/  LOP3.LUT P6, RZ, R235, 0xff, RZ, 0xc0, !PT ;  /* 0x000000ffebff7812 */ /* 0x000fc400078cc0ff */
[----:B------:R-:W-:Y:S02]  /*5470*/  FSEL R190, R189, RZ, P1 ;  /* 0x000000ffbdbe7208 */ /* 0x000fe40000800000 */
[C---:B------:R-:W-:Y:S02]  /*5480*/  ISETP.GE.U32.AND.EX P5, PT, R241.reuse, 0x1000000, PT, P5 ;  /* 0x01000000f100780c */ /* 0x040fe40003fa6150 */
[----:B------:R-:W-:Y:S02]  /*5490*/  LOP3.LUT P1, RZ, R241, 0xff, RZ, 0xc0, !PT ;  /* 0x000000fff1ff7812 */ /* 0x000fe4000782c0ff */
[----:B------:R-:W-:Y:S02]  /*54a0*/  FSEL R186, R181, RZ, P6 ;  /* 0x000000ffb5ba7208 */ /* 0x000fe40003000000 */
[----:B------:R-:W-:Y:S02]  /*54b0*/  LOP3.LUT P6, RZ, R235, 0xff00, RZ, 0xc0, !PT ;  /* 0x0000ff00ebff7812 */ /* 0x000fe400078cc0ff */
[----:B------:R-:W-:-:S02]  /*54c0*/  FSEL R189, R189, RZ, P5 ;  /* 0x000000ffbdbd7208 */ /* 0x000fc40002800000 */
[----:B------:R-:W-:Y:S02]  /*54d0*/  FSEL R182, R181, RZ, P1 ;  /* 0x000000ffb5b67208 */ /* 0x000fe40000800000 */
[----:B------:R-:W-:Y:S02]  /*54e0*/  LOP3.LUT P5, RZ, R241, 0xff00, RZ, 0xc0, !PT ;  /* 0x0000ff00f1ff7812 */ /* 0x000fe400078ac0ff */
[----:B------:R-:W-:Y:S02]  /*54f0*/  FSEL R181, R183, RZ, P6 ;  /* 0x000000ffb7b57208 */ /* 0x000fe40003000000 */
[----:B------:R-:W-:Y:S01]  /*5500*/  F2FP.BF16.F32.PACK_AB R178, R185, R184 ;  /* 0x000000b8b9b2723e */ /* 0x000fe200000010ff */
[----:B------:R-:W-:Y:S01]  /*5510*/  FMUL.FTZ R184, R177, UR23 ;  /* 0x00000017b1b87c20 */ /* 0x000fe20008410000 */
[----:B------:R-:W-:Y:S02]  /*5520*/  FSEL R185, R183, RZ, P5 ;  /* 0x000000ffb7b97208 */ /* 0x000fe40002800000 */
[----:B------:R-:W-:Y:S01]  /*5530*/  F2FP.BF16.F32.PACK_AB R186, R181, R186 ;  /* 0x000000bab5ba723e */ /* 0x000fe200000010ff */
[----:B------:R-:W-:Y:S01]  /*5540*/  FFMA.FTZ R181, R11, UR16, R194 ;  /* 0x000000100bb57c23 */ /* 0x000fe200080100c2 */
[----:B------:R-:W-:-:S02]  /*5550*/  LOP3.LUT P6, RZ, R234, 0xff0000, RZ, 0xc0, !PT ;  /* 0x00ff0000eaff7812 */ /* 0x000fc400078cc0ff */
[----:B------:R-:W-:Y:S01]  /*5560*/  F2FP.BF16.F32.PACK_AB R183, R189, R188 ;  /* 0x000000bcbdb7723e */ /* 0x000fe200000010ff */
[----:B------:R-:W-:Y:S01]  /*5570*/  FMUL.FTZ R188, R180, UR23 ;  /* 0x00000017b4bc7c20 */ /* 0x000fe20008410000 */
[----:B------:R-:W-:Y:S01]  /*5580*/  F2FP.BF16.F32.PACK_AB R182, R185, R182 ;  /* 0x000000b6b9b6723e */ /* 0x000fe200000010ff */
[----:B------:R-:W-:Y:S01]  /*5590*/  FADD.FTZ R181, R6, -R181 ;  /* 0x800000b506b57221 */ /* 0x000fe20000010000 */
[----:B------:R-:W-:Y:S01]  /*55a0*/  F2FP.BF16.F32.PACK_AB R177, R180, R177 ;  /* 0x000000b1b4b1723e */ /* 0x000fe200000010ff */
[----:B------:R-:W-:Y:S01]  /*55b0*/  IMAD.U32 R180, R168, 0x10000, RZ ;  /* 0x00010000a8b47824 */ /* 0x000fe200078e00ff */
[----:B------:R-:W-:Y:S02]  /*55c0*/  FSEL R185, R184, RZ, P6 ;  /* 0x000000ffb8b97208 */ /* 0x000fe40003000000 */
[C---:B------:R-:W-:Y:S01]  /*55d0*/  LOP3.LUT P5, RZ, R240.reuse, 0xff0000, RZ, 0xc0, !PT ;  /* 0x00ff0000f0ff7812 */ /* 0x040fe200078ac0ff */
[----:B------:R-:W-:Y:S01]  /*55e0*/  FFMA.FTZ R189, R181, UR17, R180 ;  /* 0x00000011b5bd7c23 */ /* 0x000fe200080100b4 */
[----:B------:R-:W-:Y:S01]  /*55f0*/  LOP3.LUT P6, RZ, R240, 0xff000000, RZ, 0xc0, !PT ;  /* 0xff000000f0ff7812 */ /* 0x000fe200078cc0ff */
[----:B------:R-:W-:Y:S01]  /*5600*/  FMUL.FTZ R180, R176, UR23 ;  /* 0x00000017b0b47c20 */ /* 0x000fe20008410000 */
[----:B------:R-:W-:-:S02]  /*5610*/  LOP3.LUT P1, RZ, R234, 0xff000000, RZ, 0xc0, !PT ;  /* 0xff000000eaff7812 */ /* 0x000fc4000782c0ff */
[----:B------:R-:W-:Y:S02]  /*5620*/  FSEL R184, R184, RZ, P5 ;  /* 0x000000ffb8b87208 */ /* 0x000fe40002800000 */
[----:B------:R-:W-:Y:S02]  /*5630*/  FSEL R191, R188, RZ, P6 ;  /* 0x000000ffbcbf7208 */ /* 0x000fe40003000000 */
[----:B------:R-:W-:Y:S02]  /*5640*/  LOP3.LUT P6, RZ, R234, 0xff00, RZ, 0xc0, !PT ;  /* 0x0000ff00eaff7812 */ /* 0x000fe400078cc0ff */
[----:B------:R-:W-:Y:S02]  /*5650*/  FSEL R188, R188, RZ, P1 ;  /* 0x000000ffbcbc7208 */ /* 0x000fe40000800000 */
[----:B------:R-:W-:Y:S02]  /*5660*/  F2FP.BF16.F32.PACK_AB R181, R191, R184 ;  /* 0x000000b8bfb5723e */ /* 0x000fe400000010ff */
[----:B------:R-:W-:Y:S01]  /*5670*/  F2FP.BF16.F32.PACK_AB R176, R176, R189 ;  /* 0x000000bdb0b0723e */ /* 0x000fe200000010ff */
[----:B------:R-:W-:Y:S01]  /*5680*/  FMUL.FTZ R189, R189, UR23 ;  /* 0x00000017bdbd7c20 */ /* 0x000fe20008410000 */
[----:B------:R-:W-:-:S02]  /*5690*/  LOP3.LUT P1, RZ, R240, 0xff00, RZ, 0xc0, !PT ;  /* 0x0000ff00f0ff7812 */ /* 0x000fc4000782c0ff */
[----:B------:R-:W-:Y:S02]  /*56a0*/  FSEL R191, R180, RZ, P6 ;  /* 0x000000ffb4bf7208 */ /* 0x000fe40003000000 */
[----:B------:R-:W-:Y:S02]  /*56b0*/  LOP3.LUT P5, RZ, R240, 0xff, RZ, 0xc0, !PT ;  /* 0x000000fff0ff7812 */ /* 0x000fe400078ac0ff */
[----:B------:R-:W-:Y:S02]  /*56c0*/  LOP3.LUT P6, RZ, R234, 0xff, RZ, 0xc0, !PT ;  /* 0x000000ffeaff7812 */ /* 0x000fe400078cc0ff */
        /* <DEDUP_REMOVED lines=8> */
.L_x_807:
[----:B0-----:R-:W-:Y:S01]  /*5750*/  FFMA.FTZ R183, R5, UR16, R194 ;  /* 0x0000001005b77c23 */ /* 0x001fe200080100c2 */
[----:B------:R-:W-:Y:S01]  /*5760*/  PRMT R182, R171, 0x7632, R182 ;  /* 0x00007632abb67816 */ /* 0x000fe200000000b6 */
[--C-:B------:R-:W-:Y:S01]  /*5770*/  FFMA.FTZ R181, R7, UR16, R194.reuse ;  /* 0x0000001007b57c23 */ /* 0x100fe200080100c2 */
[----:B------:R-:W-:Y:S01]  /*5780*/  FFMA.FTZ R186, R228, UR16, R194 ;  /* 0x00000010e4ba7c23 */ /* 0x000fe200080100c2 */
[----:B------:R-:W-:Y:S01]  /*5790*/  SHF.L.U32 R184, R171, 0x10, RZ ;  /* 0x00000010abb87819 */ /* 0x000fe200000006ff */
        /* <DEDUP_REMOVED lines=10> */
[----:B------:R-:W-:Y:S01]  /*5840*/  PRMT R180, R170, 0x7632, R180 ;  /* 0x00007632aab47816 */ /* 0x000fe200000000b4 */
[----:B------:R-:W-:Y:S01]  /*5850*/  FFMA.FTZ R186, R222, UR16, R194 ;  /* 0x00000010deba7c23 */ /* 0x000fe200080100c2 */
[----:B------:R-:W-:Y:S01]  /*5860*/  SHF.L.U32 R187, R182, 0x10, RZ ;  /* 0x00000010b6bb7819 */ /* 0x000fe200000006ff */
[----:B------:R-:W-:Y:S01]  /*5870*/  FADD.FTZ R184, R211, -R184 ;  /* 0x800000b8d3b87221 */ /* 0x000fe20000010000 */
[----:B------:R-:W-:Y:S01]  /*5880*/  FMUL.FTZ R188, R188, UR23 ;  /* 0x00000017bcbc7c20 */ /* 0x000fe20008410000 */
[----:B------:R-:W-:Y:S01]  /*5890*/  SHF.L.U32 R185, R180, 0x10, RZ ;  /* 0x00000010b4b97819 */ /* 0x000fe200000006ff */
[----:B------:R-:W-:Y:S01]  /*58a0*/  FADD.FTZ R186, R227, -R186 ;  /* 0x800000bae3ba7221 */ /* 0x000fe20000010000 */
[----:B------:R-:W-:Y:S01]  /*58b0*/  LOP3.LUT P1, RZ, R235, 0xff0000, RZ, 0xc0, !PT ;  /* 0x00ff0000ebff7812 */ /* 0x000fe2000782c0ff */
[----:B------:R-:W-:Y:S01]  /*58c0*/  FFMA.FTZ R183, R208, UR16, R194 ;  /* 0x00000010d0b77c23 */ /* 0x000fe200080100c2 */
[----:B------:R-:W-:Y:S01]  /*58d0*/  PRMT R180, R168, 0x7632, R180 ;  /* 0x00007632a8b47816 */ /* 0x000fe200000000b4 */
[----:B------:R-:W-:Y:S01]  /*58e0*/  FFMA.FTZ R184, R184, UR17, R187 ;  /* 0x00000011b8b87c23 */ /* 0x000fe200080100bb */
[----:B------:R-:W-:Y:S01]  /*58f0*/  FSEL R187, R188, RZ, P1 ;  /* 0x000000ffbcbb7208 */ /* 0x000fe20000800000 */
[----:B------:R-:W-:Y:S01]  /*5900*/  FFMA.FTZ R186, R186, UR17, R185 ;  /* 0x00000011baba7c23 */ /* 0x000fe200080100b9 */
[----:B------:R-:W-:Y:S01]  /*5910*/  ISETP.GE.U32.AND P1, PT, R240, RZ, PT ;  /* 0x000000fff000720c */ /* 0x000fe20003f26070 */
[----:B------:R-:W-:-:S02]  /*5920*/  IMAD.U32 R185, R180, 0x10000, RZ ;  /* 0x00010000b4b97824 */ /* 0x000fc400078e00ff */
[----:B------:R-:W-:Y:S01]  /*5930*/  FADD.FTZ R180, R206, -R183 ;  /* 0x800000b7ceb47221 */ /* 0x000fe20000010000 */
[----:B------:R-:W-:Y:S01]  /*5940*/  ISETP.GE.U32.AND P5, PT, R234, RZ, PT ;  /* 0x000000ffea00720c */ /* 0x000fe20003fa6070 */
[----:B------:R-:W-:Y:S01]  /*5950*/  FFMA.FTZ R183, R9, UR16, R194 ;  /* 0x0000001009b77c23 */ /* 0x000fe200080100c2 */
[----:B------:R-:W-:Y:S01]  /*5960*/  FMUL.FTZ R189, R189, UR23 ;  /* 0x00000017bdbd7c20 */ /* 0x000fe20008410000 */
[C---:B------:R-:W-:Y:S01]  /*5970*/  LOP3.LUT P6, RZ, R241.reuse, 0xff0000, RZ, 0xc0, !PT ;  /* 0x00ff0000f1ff7812 */ /* 0x040fe200078cc0ff */
[----:B------:R-:W-:Y:S01]  /*5980*/  FFMA.FTZ R180, R180, UR17, R185 ;  /* 0x00000011b4b47c23 */ /* 0x000fe200080100b9 */
[----:B------:R-:W-:Y:S01]  /*5990*/  ISETP.GE.U32.AND.EX P1, PT, R241, 0x1000000, PT, P1 ;  /* 0x01000000f100780c */ /* 0x000fe20003f26110 */
[----:B------:R-:W-:Y:S01]  /*59a0*/  FADD.FTZ R183, R4, -R183 ;  /* 0x800000b704b77221 */ /* 0x000fe20000010000 */
[----:B------:R-:W-:Y:S01]  /*59b0*/  SHF.L.U32 R182, R169, 0x10, RZ ;  /* 0x00000010a9b67819 */ /* 0x000fe200000006ff */
[----:B------:R-:W-:Y:S01]  /*59c0*/  FMUL.FTZ R181, R181, UR23 ;  /* 0x00000017b5b57c20 */ /* 0x000fe20008410000 */
[----:B------:R-:W-:Y:S01]  /*59d0*/  ISETP.GE.U32.AND.EX P5, PT, R235, 0x1000000, PT, P5 ;  /* 0x01000000eb00780c */ /* 0x000fe20003fa6150 */
[----:B------:R-:W-:Y:S01]  /*59e0*/  FMUL.FTZ R180, R180, UR23 ;  /* 0x00000017b4b47c20 */ /* 0x000fe20008410000 */
[----:B------:R-:W-:Y:S01]  /*59f0*/  FSEL R188, R188, RZ, P6 ;  /* 0x000000ffbcbc7208 */ /* 0x000fe20003000000 */
[----:B------:R-:W-:Y:S01]  /*5a00*/  FFMA.FTZ R182, R183, UR17, R182 ;  /* 0x00000011b7b67c23 */ /* 0x000fe200080100b6 */
[----:B------:R-:W-:-:S02]  /*5a10*/  FSEL R185, R189, RZ, P1 ;  /* 0x000000ffbdb97208 */ /* 0x000fc40000800000 */
[----:B------:R-:W-:Y:S01]  /*5a20*/  FSEL R190, R189, RZ, P5 ;  /* 0x000000ffbdbe7208 */ /* 0x000fe20002800000 */
[----:B------:R-:W-:Y:S01]  /*5a30*/  FMUL.FTZ R189, R184, UR23 ;  /* 0x00000017b8bd7c20 */ /* 0x000fe20008410000 */
[----:B------:R-:W-:Y:S02]  /*5a40*/  LOP3.LUT P5, RZ, R235, 0xff, RZ, 0xc0, !PT ;  /* 0x000000ffebff7812 */ /* 0x000fe400078ac0ff */
[----:B------:R-:W-:Y:S01]  /*5a50*/  F2FP.BF16.F32.PACK_AB R183, R185, R188 ;  /* 0x000000bcb9b7723e */ /* 0x000fe200000010ff */
[----:B------:R-:W-:Y:S01]  /*5a60*/  FMUL.FTZ R185, R186, UR23 ;  /* 0x00000017bab97c20 */ /* 0x000fe20008410000 */
[C---:B------:R-:W-:Y:S01]  /*5a70*/  LOP3.LUT P6, RZ, R241.reuse, 0xff, RZ, 0xc0, !PT ;  /* 0x000000fff1ff7812 */ /* 0x040fe200078cc0ff */
[----:B------:R-:W-:Y:S01]  /*5a80*/  FMUL.FTZ R188, R182, UR23 ;  /* 0x00000017b6bc7c20 */ /* 0x000fe20008410000 */
[----:B------:R-:W-:Y:S02]  /*5a90*/  LOP3.LUT P1, RZ, R241, 0xff00, RZ, 0xc0, !PT ;  /* 0x0000ff00f1ff7812 */ /* 0x000fe4000782c0ff */
[----:B------:R-:W-:-:S02]  /*5aa0*/  FSEL R186, R181, RZ, P5 ;  /* 0x000000ffb5ba7208 */ /* 0x000fc40002800000 */
[----:B------:R-:W-:Y:S02]  /*5ab0*/  LOP3.LUT P5, RZ, R235, 0xff00, RZ, 0xc0, !PT ;  /* 0x0000ff00ebff7812 */ /* 0x000fe400078ac0ff */
[----:B------:R-:W-:Y:S02]  /*5ac0*/  F2FP.BF16.F32.PACK_AB R187, R190, R187 ;  /* 0x000000bbbebb723e */ /* 0x000fe400000010ff */
[----:B------:R-:W-:Y:S02]  /*5ad0*/  FSEL R181, R181, RZ, P6 ;  /* 0x000000ffb5b57208 */ /* 0x000fe40003000000 */
[----:B------:R-:W-:Y:S02]  /*5ae0*/  FSEL R190, R185, RZ, P1 ;  /* 0x000000ffb9be7208 */ /* 0x000fe40000800000 */
[C---:B------:R-:W-:Y:S02]  /*5af0*/  LOP3.LUT P6, RZ, R240.reuse, 0xff0000, RZ, 0xc0, !PT ;  /* 0x00ff0000f0ff7812 */ /* 0x040fe400078cc0ff */
[----:B------:R-:W-:-:S02]  /*5b00*/  LOP3.LUT P1, RZ, R240, 0xff000000, RZ, 0xc0, !PT ;  /* 0xff000000f0ff7812 */ /* 0x000fc4000782c0ff */
[----:B------:R-:W-:Y:S02]  /*5b10*/  FSEL R185, R185, RZ, P5 ;  /* 0x000000ffb9b97208 */ /* 0x000fe40002800000 */
[----:B------:R-:W-:Y:S02]  /*5b20*/  F2FP.BF16.F32.PACK_AB R182, R190, R181 ;  /* 0x000000b5beb6723e */ /* 0x000fe400000010ff */
        /* <DEDUP_REMOVED lines=14> */
[----:B------:R-:W-:Y:S02]  /*5c10*/  F2FP.BF16.F32.PACK_AB R185, R189, R188 ;  /* 0x000000bcbdb9723e */ /* 0x000fe400000010ff */
[C---:B------:R-:W-:Y:S02]  /*5c20*/  LOP3.LUT P1, RZ, R240.reuse, 0xff00, RZ, 0xc0, !PT ;  /* 0x0000ff00f0ff7812 */ /* 0x040fe4000782c0ff */
[----:B------:R-:W-:Y:S02]  /*5c30*/  LOP3.LUT P5, RZ, R240, 0xff, RZ, 0xc0, !PT ;  /* 0x000000fff0ff7812 */ /* 0x000fe400078ac0ff */
[----:B------:R-:W-:Y:S02]  /*5c40*/  FSEL R189, R180, RZ, P6 ;  /* 0x000000ffb4bd7208 */ /* 0x000fe40003000000 */
[----:B------:R-:W-:Y:S02]  /*5c50*/  LOP3.LUT P6, RZ, R234, 0xff, RZ, 0xc0, !PT ;  /* 0x000000ffeaff7812 */ /* 0x000fe400078cc0ff */
[----:B------:R-:W-:-:S02]  /*5c60*/  FSEL R191, R180, RZ, P1 ;  /* 0x000000ffb4bf7208 */ /* 0x000fc40000800000 */
[C---:B------:R-:W-:Y:S02]  /*5c70*/  FSEL R180, R184.reuse, RZ, P5 ;  /* 0x000000ffb8b47208 */ /* 0x040fe40002800000 */
[----:B------:R-:W-:Y:S02]  /*5c80*/  FSEL R184, R184, RZ, P6 ;  /* 0x000000ffb8b87208 */ /* 0x000fe40003000000 */
[----:B------:R-:W-:Y:S02]  /*5c90*/  F2FP.BF16.F32.PACK_AB R180, R191, R180 ;  /* 0x000000b4bfb4723e */ /* 0x000fe400000010ff */
[----:B------:R-:W-:Y:S01]  /*5ca0*/  F2FP.BF16.F32.PACK_AB R184, R189, R184 ;  /* 0x000000b8bdb8723e */ /* 0x000fe200000010ff */
[----:B------:R-:W-:Y:S06]  /*5cb0*/  BRA `(.L_x_808) ;  /* 0x0000001800747947 */ /* 0x000fec0003800000 */
.L_x_806:
[----:B------:R-:W-:-:S04]  /*5cc0*/  UISETP.NE.U32.AND UP0, UPT, UR8, URZ, UPT ;  /* 0x000000ff0800728c */ /* 0x000fc8000bf05070 */
[----:B------:R-:W-:-:S09]  /*5cd0*/  UISETP.NE.AND.EX UP0, UPT, UR9, URZ, UPT, UP0 ;  /* 0x000000ff0900728c */ /* 0x000fd2000bf05300 */
[----:B------:R-:W-:Y:S05]  /*5ce0*/  BRA.U !UP0, `(.L_x_809) ;  /* 0x00000005083c7547 */ /* 0x000fea000b800000 */
[--C-:B0-----:R-:W-:Y:S01]  /*5cf0*/  FFMA.FTZ R177, R5, UR16, R194.reuse ;  /* 0x0000001005b17c23 */ /* 0x101fe200080100c2 */
[--C-:B------:R-:W-:Y:S01]  /*5d00*/  FFMA.FTZ R176, R228, UR16, R194.reuse ;  /* 0x00000010e4b07c23 */ /* 0x100fe200080100c2 */
[----:B------:R-:W-:Y:S01]  /*5d10*/  LOP3.LUT P1, RZ, R241, 0xff0000, RZ, 0xc0, !PT ;  /* 0x00ff0000f1ff7812 */ /* 0x000fe2000782c0ff */
[----:B------:R-:W-:Y:S01]  /*5d20*/  FFMA.FTZ R182, R222, UR16, R194 ;  /* 0x00000010deb67c23 */ /* 0x000fe200080100c2 */
[----:B------:R-:W-:Y:S01]  /*5d30*/  FADD.FTZ R177, R0, -R177 ;  /* 0x800000b100b17221 */ /* 0x000fe20000010000 */
[----:B------:R-:W-:Y:S01]  /*5d40*/  FADD.FTZ R178, R225, -R176 ;  /* 0x800000b0e1b27221 */ /* 0x000fe20000010000 */
[----:B------:R-:W-:Y:S01]  /*5d50*/  ISETP.GE.U32.AND P5, PT, R234, RZ, PT ;  /* 0x000000ffea00720c */ /* 0x000fe20003fa6070 */
[----:B------:R-:W-:Y:S01]  /*5d60*/  FADD.FTZ R182, R227, -R182 ;  /* 0x800000b6e3b67221 */ /* 0x000fe20000010000 */
[----:B------:R-:W-:Y:S01]  /*5d70*/  FMUL.FTZ R179, R177, UR17 ;  /* 0x00000011b1b37c20 */ /* 0x000fe20008410000 */
[----:B------:R-:W-:Y:S01]  /*5d80*/  FMUL.FTZ R178, R178, UR17 ;  /* 0x00000011b2b27c20 */ /* 0x000fe20008410000 */
[--C-:B------:R-:W-:Y:S01]  /*5d90*/  FFMA.FTZ R177, R7, UR16, R194.reuse ;  /* 0x0000001007b17c23 */ /* 0x100fe200080100c2 */
[----:B------:R-:W-:Y:S01]  /*5da0*/  LOP3.LUT P6, RZ, R235, 0xff0000, RZ, 0xc0, !PT ;  /* 0x00ff0000ebff7812 */ /* 0x000fe200078cc0ff */
[----:B------:R-:W-:Y:S01]  /*5db0*/  FMUL.FTZ R176, R179, UR23 ;  /* 0x00000017b3b07c20 */ /* 0x000fe20008410000 */
[----:B------:R-:W-:Y:S01]  /*5dc0*/  ISETP.GE.U32.AND.EX P5, PT, R235, 0x1000000, PT, P5 ;  /* 0x01000000eb00780c */ /* 0x000fe20003fa6150 */
[----:B------:R-:W-:Y:S01]  /*5dd0*/  FADD.FTZ R177, R2, -R177 ;  /* 0x800000b102b17221 */ /* 0x000fe20000010000 */
[C---:B------:R-:W-:Y:S01]  /*5de0*/  F2FP.BF16.F32.PACK_AB R179, R178.reuse, R179 ;  /* 0x000000b3b2b3723e */ /* 0x040fe200000010ff */
[----:B------:R-:W-:Y:S01]  /*5df0*/  FMUL.FTZ R178, R178, UR23 ;  /* 0x00000017b2b27c20 */ /* 0x000fe20008410000 */
[----:B------:R-:W-:Y:S01]  /*5e00*/  FSEL R183, R176, RZ, P1 ;  /* 0x000000ffb0b77208 */ /* 0x000fe20000800000 */
[--C-:B------:R-:W-:Y:S01]  /*5e10*/  FFMA.FTZ R185, R9, UR16, R194.reuse ;  /* 0x0000001009b97c23 */ /* 0x100fe200080100c2 */
[----:B------:R-:W-:Y:S01]  /*5e20*/  ISETP.GE.U32.AND P1, PT, R240, RZ, PT ;  /* 0x000000fff000720c */ /* 0x000fe20003f26070 */
[----:B------:R-:W-:Y:S01]  /*5e30*/  FFMA.FTZ R189, R11, UR16, R194 ;  /* 0x000000100bbd7c23 */ /* 0x000fe200080100c2 */
[----:B------:R-:W-:Y:S01]  /*5e40*/  FSEL R187, R176, RZ, P6 ;  /* 0x000000ffb0bb7208 */ /* 0x000fe20003000000 */
[----:B------:R-:W-:Y:S01]  /*5e50*/  FADD.FTZ R185, R4, -R185 ;  /* 0x800000b904b97221 */ /* 0x000fe20000010000 */
[----:B------:R-:W-:-:S02]  /*5e60*/  ISETP.GE.U32.AND.EX P1, PT, R241, 0x1000000, PT, P1 ;  /* 0x01000000f100780c */ /* 0x000fc40003f26110 */
[C---:B------:R-:W-:Y:S02]  /*5e70*/  FSEL R176, R178.reuse, RZ, P5 ;  /* 0x000000ffb2b07208 */ /* 0x040fe40002800000 */
[----:B------:R-:W-:Y:S01]  /*5e80*/  FSEL R180, R178, RZ, P1 ;  /* 0x000000ffb2b47208 */ /* 0x000fe20000800000 */
[----:B------:R-:W-:Y:S01]  /*5e90*/  FMUL.FTZ R178, R177, UR17 ;  /* 0x00000011b1b27c20 */ /* 0x000fe20008410000 */
[----:B------:R-:W-:Y:S01]  /*5ea0*/  FMUL.FTZ R177, R182, UR17 ;  /* 0x00000011b6b17c20 */ /* 0x000fe20008410000 */
[----:B------:R-:W-:Y:S02]  /*5eb0*/  F2FP.BF16.F32.PACK_AB R187, R176, R187 ;  /* 0x000000bbb0bb723e */ /* 0x000fe400000010ff */
[----:B------:R-:W-:Y:S01]  /*5ec0*/  FMUL.FTZ R176, R178, UR23 ;  /* 0x00000017b2b07c20 */ /* 0x000fe20008410000 */
[----:B------:R-:W-:Y:S02]  /*5ed0*/  LOP3.LUT P6, RZ, R241, 0xff, RZ, 0xc0, !PT ;  /* 0x000000fff1ff7812 */ /* 0x000fe400078cc0ff */
[C---:B------:R-:W-:Y:S01]  /*5ee0*/  F2FP.BF16.F32.PACK_AB R178, R177.reuse, R178 ;  /* 0x000000b2b1b2723e */ /* 0x040fe200000010ff */
[----:B------:R-:W-:Y:S01]  /*5ef0*/  FMUL.FTZ R177, R177, UR23 ;  /* 0x00000017b1b17c20 */ /* 0x000fe20008410000 */
[----:B------:R-:W-:-:S02]  /*5f00*/  LOP3.LUT P5, RZ, R241, 0xff00, RZ, 0xc0, !PT ;  /* 0x0000ff00f1ff7812 */ /* 0x000fc400078ac0ff */
[----:B------:R-:W-:Y:S02]  /*5f10*/  FSEL R182, R176, RZ, P6 ;  /* 0x000000ffb0b67208 */ /* 0x000fe40003000000 */
[C---:B------:R-:W-:Y:S02]  /*5f20*/  LOP3.LUT P1, RZ, R235.reuse, 0xff, RZ, 0xc0, !PT ;  /* 0x000000ffebff7812 */ /* 0x040fe4000782c0ff */
[----:B------:R-:W-:Y:S02]  /*5f30*/  LOP3.LUT P6, RZ, R235, 0xff00, RZ, 0xc0, !PT ;  /* 0x0000ff00ebff7812 */ /* 0x000fe400078cc0ff */
[----:B------:R-:W-:Y:S01]  /*5f40*/  F2FP.BF16.F32.PACK_AB R183, R180, R183 ;  /* 0x000000b7b4b7723e */ /* 0x000fe200000010ff */
[----:B------:R-:W-:Y:S01]  /*5f50*/  FFMA.FTZ R180, R212, UR16, R194 ;  /* 0x00000010d4b47c23 */ /* 0x000fe200080100c2 */
[----:B------:R-:W-:Y:S02]  /*5f60*/  FSEL R181, R177, RZ, P5 ;  /* 0x000000ffb1b57208 */ /* 0x000fe40002800000 */
[----:B------:R-:W-:Y:S01]  /*5f70*/  FSEL R186, R176, RZ, P1 ;  /* 0x000000ffb0ba7208 */ /* 0x000fe20000800000 */
[----:B------:R-:W-:Y:S01]  /*5f80*/  FADD.FTZ R180, R211, -R180 ;  /* 0x800000b4d3b47221 */ /* 0x000fe20000010000 */
[----:B------:R-:W-:-:S02]  /*5f90*/  FSEL R177, R177, RZ, P6 ;  /* 0x000000ffb1b17208 */ /* 0x000fc40003000000 */
[----:B------:R-:W-:Y:S01]  /*5fa0*/  LOP3.LUT P6, RZ, R240, 0xff0000, RZ, 0xc0, !PT ;  /* 0x00ff0000f0ff7812 */ /* 0x000fe200078cc0ff */
[----:B------:R-:W-:Y:S01]  /*5fb0*/  FMUL.FTZ R180, R180, UR17 ;  /* 0x00000011b4b47c20 */ /* 0x000fe20008410000 */
[----:B------:R-:W-:Y:S01]  /*5fc0*/  F2FP.BF16.F32.PACK_AB R186, R177, R186 ;  /* 0x000000bab1ba723e */ /* 0x000fe200000010ff */
[----:B------:R-:W-:Y:S01]  /*5fd0*/  FMUL.FTZ R177, R185, UR17 ;  /* 0x00000011b9b17c20 */ /* 0x000fe20008410000 */
[----:B------:R-:W-:Y:S01]  /*5fe0*/  F2FP.BF16.F32.PACK_AB R182, R181, R182 ;  /* 0x000000b6b5b6723e */ /* 0x000fe200000010ff */
[----:B------:R-:W-:Y:S01]  /*5ff0*/  FFMA.FTZ R185, R208, UR16, R194 ;  /* 0x00000010d0b97c23 */ /* 0x000fe200080100c2 */
[----:B------:R-:W-:Y:S01]  /*6000*/  LOP3.LUT P5, RZ, R240, 0xff000000, RZ, 0xc0, !PT ;  /* 0xff000000f0ff7812 */ /* 0x000fe200078ac0ff */
[----:B------:R-:W-:Y:S01]  /*6010*/  FMUL.FTZ R176, R177, UR23 ;  /* 0x00000017b1b07c20 */ /* 0x000fe20008410000 */
[C---:B------:R-:W-:Y:S01]  /*6020*/  F2FP.BF16.F32.PACK_AB R177, R180.reuse, R177 ;  /* 0x000000b1b4b1723e */ /* 0x040fe200000010ff */
[----:B------:R-:W-:Y:S01]  /*6030*/  FMUL.FTZ R180, R180, UR23 ;  /* 0x00000017b4b47c20 */ /* 0x000fe20008410000 */
[----:B------:R-:W-:Y:S01]  /*6040*/  LOP3.LUT P1, RZ, R234, 0xff0000, RZ, 0xc0, !PT ;  /* 0x00ff0000eaff7812 */ /* 0x000fe2000782c0ff */
[----:B------:R-:W-:Y:S01]  /*6050*/  FADD.FTZ R188, R206, -R185 ;  /* 0x800000b9cebc7221 */ /* 0x000fe20000010000 */
[----:B------:R-:W-:-:S02]  /*6060*/  FSEL R181, R176, RZ, P6 ;  /* 0x000000ffb0b57208 */ /* 0x000fc40003000000 */
[----:B------:R-:W-:Y:S02]  /*6070*/  LOP3.LUT P6, RZ, R234, 0xff000000, RZ, 0xc0, !PT ;  /* 0xff000000eaff7812 */ /* 0x000fe400078cc0ff */
[----:B------:R-:W-:Y:S02]  /*6080*/  FSEL R184, R180, RZ, P5 ;  /* 0x000000ffb4b87208 */ /* 0x000fe40002800000 */
[----:B------:R-:W-:Y:S01]  /*6090*/  FSEL R185, R176, RZ, P1 ;  /* 0x000000ffb0b97208 */ /* 0x000fe20000800000 */
[----:B------:R-:W-:Y:S01]  /*60a0*/  FADD.FTZ R176, R6, -R189 ;  /* 0x800000bd06b07221 */ /* 0x000fe20000010000 */
[----:B------:R-:W-:Y:S01]  /*60b0*/  FSEL R180, R180, RZ, P6 ;  /* 0x000000ffb4b47208 */ /* 0x000fe20003000000 */
[----:B------:R-:W-:Y:S01]  /*60c0*/  FMUL.FTZ R189, R188, UR17 ;  /* 0x00000011bcbd7c20 */ /* 0x000fe20008410000 */
[----:B------:R-:W-:Y:S02]  /*60d0*/  F2FP.BF16.F32.PACK_AB R181, R184, R181 ;  /* 0x000000b5b8b5723e */ /* 0x000fe400000010ff */
[----:B------:R-:W-:Y:S01]  /*60e0*/  F2FP.BF16.F32.PACK_AB R185, R180, R185 ;  /* 0x000000b9b4b9723e */ /* 0x000fe200000010ff */
[----:B------:R-:W-:Y:S01]  /*60f0*/  FMUL.FTZ R180, R176, UR17 ;  /* 0x00000011b0b47c20 */ /* 0x000fe20008410000 */
[----:B------:R-:W-:Y:S01]  /*6100*/  FMUL.FTZ R184, R189, UR23 ;  /* 0x00000017bdb87c20 */ /* 0x000fe20008410000 */
[----:B------:R-:W-:-:S02]  /*6110*/  LOP3.LUT P6, RZ, R234, 0xff00, RZ, 0xc0, !PT ;  /* 0x0000ff00eaff7812 */ /* 0x000fc400078cc0ff */
[----:B------:R-:W-:Y:S02]  /*6120*/  LOP3.LUT P1, RZ, R240, 0xff00, RZ, 0xc0, !PT ;  /* 0x0000ff00f0ff7812 */ /* 0x000fe4000782c0ff */
[----:B------:R-:W-:Y:S01]  /*6130*/  F2FP.BF16.F32.PACK_AB R176, R189, R180 ;  /* 0x000000b4bdb0723e */ /* 0x000fe200000010ff */
[----:B------:R-:W-:Y:S01]  /*6140*/  FMUL.FTZ R180, R180, UR23 ;  /* 0x00000017b4b47c20 */ /* 0x000fe20008410000 */
[----:B------:R-:W-:Y:S02]  /*6150*/  FSEL R189, R184, RZ, P6 ;  /* 0x000000ffb8bd7208 */ /* 0x000fe40003000000 */
[----:B------:R-:W-:Y:S02]  /*6160*/  LOP3.LUT P5, RZ, R240, 0xff, RZ, 0xc0, !PT ;  /* 0x000000fff0ff7812 */ /* 0x000fe400078ac0ff */
[----:B------:R-:W-:Y:S02]  /*6170*/  LOP3.LUT P6, RZ, R234, 0xff, RZ, 0xc0, !PT ;  /* 0x000000ffeaff7812 */ /* 0x000fe400078cc0ff */
[----:B------:R-:W-:-:S02]  /*6180*/  FSEL R191, R184, RZ, P1 ;  /* 0x000000ffb8bf7208 */ /* 0x000fc40000800000 */
[C---:B------:R-:W-:Y:S02]  /*6190*/  FSEL R188, R180.reuse, RZ, P5 ;  /* 0x000000ffb4bc7208 */ /* 0x040fe40002800000 */
[----:B------:R-:W-:Y:S02]  /*61a0*/  FSEL R184, R180, RZ, P6 ;  /* 0x000000ffb4b87208 */ /* 0x000fe40003000000 */
[----:B------:R-:W-:Y:S02]  /*61b0*/  F2FP.BF16.F32.PACK_AB R180, R191, R188 ;  /* 0x000000bcbfb4723e */ /* 0x000fe400000010ff */
[----:B------:R-:W-:Y:S01]  /*61c0*/  F2FP.BF16.F32.PACK_AB R184, R189, R184 ;  /* 0x000000b8bdb8723e */ /* 0x000fe200000010ff */
[----:B------:R-:W-:Y:S06]  /*61d0*/  BRA `(.L_x_808) ;  /* 0x00000014002c7947 */ /* 0x000fec0003800000 */
.L_x_809:
[--C-:B0-----:R-:W-:Y:S01]  /*61e0*/  FFMA.FTZ R181, R5, UR16, R194.reuse ;  /* 0x0000001005b57c23 */ /* 0x101fe200080100c2 */
[--C-:B------:R-:W-:Y:S01]  /*61f0*/  FFMA.FTZ R180, R228, UR16, R194.reuse ;  /* 0x00000010e4b47c23 */ /* 0x100fe200080100c2 */
[----:B------:R-:W-:Y:S01]  /*6200*/  ISETP.GE.U32.AND P1, PT, R240, RZ, PT ;  /* 0x000000fff000720c */ /* 0x000fe20003f26070 */
[----:B------:R-:W-:Y:S01]  /*6210*/  FFMA.FTZ R184, R222, UR16, R194 ;  /* 0x00000010deb87c23 */ /* 0x000fe200080100c2 */
[----:B------:R-:W-:Y:S01]  /*6220*/  FADD.FTZ R181, R0, -R181 ;  /* 0x800000b500b57221 */ /* 0x000fe20000010000 */
[----:B------:R-:W-:Y:S01]  /*6230*/  FADD.FTZ R180, R225, -R180 ;  /* 0x800000b4e1b47221 */ /* 0x000fe20000010000 */
[----:B------:R-:W-:Y:S01]  /*6240*/  LOP3.LUT P5, RZ, R241, 0xff0000, RZ, 0xc0, !PT ;  /* 0x00ff0000f1ff7812 */ /* 0x000fe200078ac0ff */
[----:B------:R-:W-:Y:S01]  /*6250*/  FADD.FTZ R185, R227, -R184 ;  /* 0x800000b8e3b97221 */ /* 0x000fe20000010000 */
[----:B------:R-:W-:Y:S01]  /*6260*/  FMUL.FTZ R181, R181, UR17 ;  /* 0x00000011b5b57c20 */ /* 0x000fe20008410000 */
[----:B------:R-:W-:Y:S01]  /*6270*/  FMUL.FTZ R180, R180, UR17 ;  /* 0x00000011b4b47c20 */ /* 0x000fe20008410000 */
[----:B------:R-:W-:Y:S01]  /*6280*/  ISETP.GE.U32.AND.EX P1, PT, R241, 0x1000000, PT, P1 ;  /* 0x01000000f100780c */ /* 0x000fe20003f26110 */
[----:B------:R-:W-:Y:S01]  /*6290*/  FMUL.FTZ R185, R185, UR17 ;  /* 0x00000011b9b97c20 */ /* 0x000fe20008410000 */
[----:B------:R-:W-:Y:S01]  /*62a0*/  FMUL.FTZ R182, R181, UR23 ;  /* 0x00000017b5b67c20 */ /* 0x000fe20008410000 */
[----:B------:R-:W-:Y:S01]  /*62b0*/  FMUL.FTZ R186, R180, UR23 ;  /* 0x00000017b4ba7c20 */ /* 0x000fe20008410000 */
[----:B------:R-:W-:Y:S01]  /*62c0*/  FFMA.FTZ R181, R7, UR16, R194 ;  /* 0x0000001007b57c23 */ /* 0x000fe200080100c2 */
[----:B------:R-:W-:Y:S01]  /*62d0*/  LOP3.LUT P6, RZ, R235, 0xff, RZ, 0xc0, !PT ;  /* 0x000000ffebff7812 */ /* 0x000fe200078cc0ff */
[----:B------:R-:W-:Y:S01]  /*62e0*/  FMUL.FTZ R189, R185, UR23 ;  /* 0x00000017b9bd7c20 */ /* 0x000fe20008410000 */
[----:B------:R-:W-:-:S02]  /*62f0*/  FSEL R183, R182, RZ, P5 ;  /* 0x000000ffb6b77208 */ /* 0x000fc40002800000 */
[----:B------:R-:W-:Y:S02]  /*6300*/  FSEL R180, R186, RZ, P1 ;  /* 0x000000ffbab47208 */ /* 0x000fe40000800000 */
[----:B------:R-:W-:Y:S02]  /*6310*/  LOP3.LUT P5, RZ, R235, 0xff0000, RZ, 0xc0, !PT ;  /* 0x00ff0000ebff7812 */ /* 0x000fe400078ac0ff */
[----:B------:R-:W-:Y:S01]  /*6320*/  F2FP.BF16.F32.PACK_AB R183, R180, R183 ;  /* 0x000000b7b4b7723e */ /* 0x000fe200000010ff */
[----:B------:R-:W-:Y:S01]  /*6330*/  FADD.FTZ R180, R2, -R181 ;  /* 0x800000b502b47221 */ /* 0x000fe20000010000 */
[----:B------:R-:W-:Y:S01]  /*6340*/  FSEL R187, R182, RZ, P5 ;  /* 0x000000ffb6bb7208 */ /* 0x000fe20002800000 */
[--C-:B------:R-:W-:Y:S01]  /*6350*/  FFMA.FTZ R181, R9, UR16, R194.reuse ;  /* 0x0000001009b57c23 */ /* 0x100fe200080100c2 */
[----:B------:R-:W-:Y:S01]  /*6360*/  ISETP.GE.U32.AND P1, PT, R234, RZ, PT ;  /* 0x000000ffea00720c */ /* 0x000fe20003f26070 */
[----:B------:R-:W-:Y:S01]  /*6370*/  FMUL.FTZ R182, R180, UR17 ;  /* 0x00000011b4b67c20 */ /* 0x000fe20008410000 */
[----:B------:R-:W-:Y:S01]  /*6380*/  FFMA.FTZ R180, R212, UR16, R194 ;  /* 0x00000010d4b47c23 */ /* 0x000fe200080100c2 */
[----:B------:R-:W-:Y:S01]  /*6390*/  FADD.FTZ R181, R4, -R181 ;  /* 0x800000b504b57221 */ /* 0x000fe20000010000 */
[----:B------:R-:W-:Y:S01]  /*63a0*/  ISETP.GE.U32.AND.EX P1, PT, R235, 0x1000000, PT, P1 ;  /* 0x01000000eb00780c */ /* 0x000fe20003f26110 */
[----:B------:R-:W-:Y:S01]  /*63b0*/  FMUL.FTZ R184, R182, UR23 ;  /* 0x00000017b6b87c20 */ /* 0x000fe20008410000 */
[----:B------:R-:W-:Y:S01]  /*63c0*/  FADD.FTZ R180, R211, -R180 ;  /* 0x800000b4d3b47221 */ /* 0x000fe20000010000 */
[----:B------:R-:W-:Y:S01]  /*63d0*/  LOP3.LUT P5, RZ, R241, 0xff, RZ, 0xc0, !PT ;  /* 0x000000fff1ff7812 */ /* 0x000fe200078ac0ff */
[----:B------:R-:W-:Y:S01]  /*63e0*/  FMUL.FTZ R181, R181, UR17 ;  /* 0x00000011b5b57c20 */ /* 0x000fe20008410000 */
[----:B------:R-:W-:Y:S01]  /*63f0*/  FSEL R190, R186, RZ, P1 ;  /* 0x000000ffbabe7208 */ /* 0x000fe20000800000 */
[----:B------:R-:W-:Y:S01]  /*6400*/  FMUL.FTZ R182, R180, UR17 ;  /* 0x00000011b4b67c20 */ /* 0x000fe20008410000 */
[----:B------:R-:W-:Y:S01]  /*6410*/  LOP3.LUT P1, RZ, R235, 0xff00, RZ, 0xc0, !PT ;  /* 0x0000ff00ebff7812 */ /* 0x000fe2000782c0ff */
[----:B------:R-:W-:Y:S01]  /*6420*/  FMUL.FTZ R180, R181, UR23 ;  /* 0x00000017b5b47c20 */ /* 0x000fe20008410000 */
[----:B------:R-:W-:Y:S01]  /*6430*/  FSEL R186, R184, RZ, P6 ;  /* 0x000000ffb8ba7208 */ /* 0x000fe20003000000 */
[----:B------:R-:W-:Y:S01]  /*6440*/  FMUL.FTZ R188, R182, UR23 ;  /* 0x00000017b6bc7c20 */ /* 0x000fe20008410000 */
[----:B------:R-:W-:-:S02]  /*6450*/  LOP3.LUT P6, RZ, R241, 0xff00, RZ, 0xc0, !PT ;  /* 0x0000ff00f1ff7812 */ /* 0x000fc400078cc0ff */
[----:B------:R-:W-:Y:S02]  /*6460*/  FSEL R185, R184, RZ, P5 ;  /* 0x000000ffb8b97208 */ /* 0x000fe40002800000 */
[C---:B------:R-:W-:Y:S02]  /*6470*/  FSEL R191, R189.reuse, RZ, P1 ;  /* 0x000000ffbdbf7208 */ /* 0x040fe40000800000 */
[C---:B------:R-:W-:Y:S02]  /*6480*/  LOP3.LUT P5, RZ, R240.reuse, 0xff0000, RZ, 0xc0, !PT ;  /* 0x00ff0000f0ff7812 */ /* 0x040fe400078ac0ff */
[----:B------:R-:W-:Y:S02]  /*6490*/  LOP3.LUT P1, RZ, R240, 0xff000000, RZ, 0xc0, !PT ;  /* 0xff000000f0ff7812 */ /* 0x000fe4000782c0ff */
[----:B------:R-:W-:Y:S01]  /*64a0*/  FSEL R182, R189, RZ, P6 ;  /* 0x000000ffbdb67208 */ /* 0x000fe20003000000 */
[----:B------:R-:W-:Y:S01]  /*64b0*/  FFMA.FTZ R189, R208, UR16, R194 ;  /* 0x00000010d0bd7c23 */ /* 0x000fe200080100c2 */
[----:B------:R-:W-:-:S02]  /*64c0*/  FSEL R181, R180, RZ, P5 ;  /* 0x000000ffb4b57208 */ /* 0x000fc40002800000 */
[----:B------:R-:W-:Y:S01]  /*64d0*/  FSEL R184, R188, RZ, P1 ;  /* 0x000000ffbcb87208 */ /* 0x000fe20000800000 */
[----:B------:R-:W-:Y:S01]  /*64e0*/  FADD.FTZ R189, R206, -R189 ;  /* 0x800000bdcebd7221 */ /* 0x000fe20000010000 */
[----:B------:R-:W-:Y:S01]  /*64f0*/  F2FP.BF16.F32.PACK_AB R182, R182, R185 ;  /* 0x000000b9b6b6723e */ /* 0x000fe200000010ff */
[----:B------:R-:W-:Y:S01]  /*6500*/  FFMA.FTZ R185, R11, UR16, R194 ;  /* 0x000000100bb97c23 */ /* 0x000fe200080100c2 */
[----:B------:R-:W-:Y:S01]  /*6510*/  LOP3.LUT P1, RZ, R234, 0xff0000, RZ, 0xc0, !PT ;  /* 0x00ff0000eaff7812 */ /* 0x000fe2000782c0ff */
[----:B------:R-:W-:Y:S01]  /*6520*/  FMUL.FTZ R189, R189, UR17 ;  /* 0x00000011bdbd7c20 */ /* 0x000fe20008410000 */
[----:B------:R-:W-:Y:S02]  /*6530*/  F2FP.BF16.F32.PACK_AB R181, R184, R181 ;  /* 0x000000b5b8b5723e */ /* 0x000fe400000010ff */
[----:B------:R-:W-:Y:S01]  /*6540*/  LOP3.LUT P5, RZ, R234, 0xff000000, RZ, 0xc0, !PT ;  /* 0xff000000eaff7812 */ /* 0x000fe200078ac0ff */
[----:B------:R-:W-:Y:S01]  /*6550*/  FMUL.FTZ R189, R189, UR23 ;  /* 0x00000017bdbd7c20 */ /* 0x000fe20008410000 */
[----:B------:R-:W-:Y:S01]  /*6560*/  FSEL R184, R180, RZ, P1 ;  /* 0x000000ffb4b87208 */ /* 0x000fe20000800000 */
[----:B------:R-:W-:Y:S01]  /*6570*/  FADD.FTZ R180, R6, -R185 ;  /* 0x800000b906b47221 */ /* 0x000fe20000010000 */
[----:B------:R-:W-:-:S02]  /*6580*/  F2FP.BF16.F32.PACK_AB R186, R191, R186 ;  /* 0x000000babfba723e */ /* 0x000fc400000010ff */
[----:B------:R-:W-:Y:S01]  /*6590*/  FSEL R191, R188, RZ, P5 ;  /* 0x000000ffbcbf7208 */ /* 0x000fe20002800000 */
[----:B------:R-:W-:Y:S01]  /*65a0*/  FMUL.FTZ R180, R180, UR17 ;  /* 0x00000011b4b47c20 */ /* 0x000fe20008410000 */
[----:B------:R-:W-:Y:S02]  /*65b0*/  LOP3.LUT P6, RZ, R234, 0xff00, RZ, 0xc0, !PT ;  /* 0x0000ff00eaff7812 */ /* 0x000fe400078cc0ff */
[----:B------:R-:W-:Y:S01]  /*65c0*/  F2FP.BF16.F32.PACK_AB R185, R191, R184 ;  /* 0x000000b8bfb9723e */ /* 0x000fe200000010ff */
[----:B------:R-:W-:Y:S01]  /*65d0*/  FMUL.FTZ R180, R180, UR23 ;  /* 0x00000017b4b47c20 */ /* 0x000fe20008410000 */
[----:B------:R-:W-:Y:S02]  /*65e0*/  FSEL R191, R189, RZ, P6 ;  /* 0x000000ffbdbf7208 */ /* 0x000fe40003000000 */
[C---:B------:R-:W-:Y:S02]  /*65f0*/  LOP3.LUT P1, RZ, R240.reuse, 0xff00, RZ, 0xc0, !PT ;  /* 0x0000ff00f0ff7812 */ /* 0x040fe4000782c0ff */
[----:B------:R-:W-:-:S02]  /*6600*/  LOP3.LUT P5, RZ, R240, 0xff, RZ, 0xc0, !PT ;  /* 0x000000fff0ff7812 */ /* 0x000fc400078ac0ff */
[----:B------:R-:W-:Y:S02]  /*6610*/  LOP3.LUT P6, RZ, R234, 0xff, RZ, 0xc0, !PT ;  /* 0x000000ffeaff7812 */ /* 0x000fe400078cc0ff */
[----:B------:R-:W-:Y:S02]  /*6620*/  FSEL R189, R189, RZ, P1 ;  /* 0x000000ffbdbd7208 */ /* 0x000fe40000800000 */
[C---:B------:R-:W-:Y:S02]  /*6630*/  FSEL R188, R180.reuse, RZ, P5 ;  /* 0x000000ffb4bc7208 */ /* 0x040fe40002800000 */
[----:B------:R-:W-:Y:S02]  /*6640*/  FSEL R184, R180, RZ, P6 ;  /* 0x000000ffb4b87208 */ /* 0x000fe40003000000 */
[----:B------:R-:W-:Y:S02]  /*6650*/  F2FP.BF16.F32.PACK_AB R187, R190, R187 ;  /* 0x000000bbbebb723e */ /* 0x000fe400000010ff */
[----:B------:R-:W-:-:S02]  /*6660*/  F2FP.BF16.F32.PACK_AB R180, R189, R188 ;  /* 0x000000bcbdb4723e */ /* 0x000fc400000010ff */
[----:B------:R-:W-:Y:S01]  /*6670*/  F2FP.BF16.F32.PACK_AB R184, R191, R184 ;  /* 0x000000b8bfb8723e */ /* 0x000fe200000010ff */
[----:B------:R-:W-:Y:S06]  /*6680*/  BRA `(.L_x_808) ;  /* 0x0000001000007947 */ /* 0x000fec0003800000 */
.L_x_805:
[----:B------:R-:W-:-:S04]  /*6690*/  UISETP.NE.U32.AND UP0, UPT, UR26, URZ, UPT ;  /* 0x000000ff1a00728c */ /* 0x000fc8000bf05070 */
[----:B------:R-:W-:-:S09]  /*66a0*/  UISETP.NE.AND.EX UP0, UPT, UR27, URZ, UPT, UP0 ;  /* 0x000000ff1b00728c */ /* 0x000fd2000bf05300 */
[----:B------:R-:W-:Y:S05]  /*66b0*/  BRA.U !UP0, `(.L_x_810) ;  /* 0x00000009082c7547 */ /* 0x000fea000b800000 */
[----:B------:R-:W-:-:S04]  /*66c0*/  UISETP.NE.U32.AND UP0, UPT, UR8, URZ, UPT ;  /* 0x000000ff0800728c */ /* 0x000fc8000bf05070 */
[----:B------:R-:W-:-:S09]  /*66d0*/  UISETP.NE.AND.EX UP0, UPT, UR9, URZ, UPT, UP0 ;  /* 0x000000ff0900728c */ /* 0x000fd2000bf05300 */
[----:B------:R-:W-:Y:S05]  /*66e0*/  BRA.U !UP0, `(.L_x_811) ;  /* 0x0000000508187547 */ /* 0x000fea000b800000 */
[----:B0-----:R-:W-:Y:S01]  /*66f0*/  FFMA.FTZ R179, R5, UR16, R194 ;  /* 0x0000001005b37c23 */ /* 0x001fe200080100c2 */
[----:B------:R-:W-:Y:S01]  /*6700*/  PRMT R186, R171, 0x7632, R186 ;  /* 0x00007632abba7816 */ /* 0x000fe200000000ba */
[--C-:B------:R-:W-:Y:S01]  /*6710*/  FFMA.FTZ R190, R228, UR16, R194.reuse ;  /* 0x00000010e4be7c23 */ /* 0x100fe200080100c2 */
[----:B------:R-:W-:Y:S01]  /*6720*/  PRMT R177, R170, 0x7632, R177 ;  /* 0x00007632aab17816 */ /* 0x000fe200000000b1 */
[----:B------:R-:W-:Y:S01]  /*6730*/  FFMA.FTZ R178, R212, UR16, R194 ;  /* 0x00000010d4b27c23 */ /* 0x000fe200080100c2 */
[----:B------:R-:W-:Y:S01]  /*6740*/  PRMT R176, R169, 0x7632, R176 ;  /* 0x00007632a9b07816 */ /* 0x000fe200000000b0 */
[----:B------:R-:W-:Y:S01]  /*6750*/  FFMA.FTZ R184, R222, UR16, R194 ;  /* 0x00000010deb87c23 */ /* 0x000fe200080100c2 */
[----:B------:R-:W-:Y:S01]  /*6760*/  FADD.FTZ R185, R0, -R179 ;  /* 0x800000b300b97221 */ /* 0x000fe20000010000 */
[----:B------:R-:W-:Y:S01]  /*6770*/  SHF.L.U32 R187, R186, 0x10, RZ ;  /* 0x00000010babb7819 */ /* 0x000fe200000006ff */
[----:B------:R-:W-:Y:S01]  /*6780*/  IMAD.U32 R188, R171, 0x10000, RZ ;  /* 0x00010000abbc7824 */ /* 0x000fe200078e00ff */
[----:B------:R-:W-:Y:S01]  /*6790*/  SHF.L.U32 R179, R177, 0x10, RZ ;  /* 0x00000010b1b37819 */ /* 0x000fe200000006ff */
[----:B------:R-:W-:Y:S01]  /*67a0*/  FADD.FTZ R190, R225, -R190 ;  /* 0x800000bee1be7221 */ /* 0x000fe20000010000 */
[----:B------:R-:W-:-:S02]  /*67b0*/  IMAD.U32 R177, R176, 0x10000, RZ ;  /* 0x00010000b0b17824 */ /* 0x000fc400078e00ff */
[----:B------:R-:W-:Y:S01]  /*67c0*/  FADD.FTZ R176, R211, -R178 ;  /* 0x800000b2d3b07221 */ /* 0x000fe20000010000 */
[----:B------:R-:W-:Y:S01]  /*67d0*/  FADD.FTZ R184, R227, -R184 ;  /* 0x800000b8e3b87221 */ /* 0x000fe20000010000 */
[----:B------:R-:W-:Y:S01]  /*67e0*/  FFMA.FTZ R188, R185, UR17, R188 ;  /* 0x00000011b9bc7c23 */ /* 0x000fe200080100bc */
[----:B------:R-:W-:Y:S01]  /*67f0*/  FFMA.FTZ R187, R190, UR17, R187 ;  /* 0x00000011bebb7c23 */ /* 0x000fe200080100bb */
[----:B------:R-:W-:Y:S01]  /*6800*/  FFMA.FTZ R176, R176, UR17, R177 ;  /* 0x00000011b0b07c23 */ /* 0x000fe200080100b1 */
[----:B------:R-:W-:Y:S01]  /*6810*/  ISETP.GE.U32.AND P1, PT, R234, RZ, PT ;  /* 0x000000ffea00720c */ /* 0x000fe20003f26070 */
[----:B------:R-:W-:Y:S01]  /*6820*/  FFMA.FTZ R189, R184, UR17, R179 ;  /* 0x00000011b8bd7c23 */ /* 0x000fe200080100b3 */
[--C-:B------:R-:W-:Y:S01]  /*6830*/  FFMA.FTZ R185, R7, UR16, R194.reuse ;  /* 0x0000001007b97c23 */ /* 0x100fe200080100c2 */
[----:B------:R-:W-:Y:S01]  /*6840*/  PRMT R177, R168, 0x7632, R177 ;  /* 0x00007632a8b17816 */ /* 0x000fe200000000b1 */
[----:B------:R-:W-:Y:S01]  /*6850*/  FFMA.FTZ R179, R208, UR16, R194 ;  /* 0x00000010d0b37c23 */ /* 0x000fe200080100c2 */
[----:B------:R-:W-:Y:S01]  /*6860*/  FMUL.FTZ R190, R187, UR23 ;  /* 0x00000017bbbe7c20 */ /* 0x000fe20008410000 */
[----:B------:R-:W-:Y:S01]  /*6870*/  FMUL.FTZ R186, R188, UR23 ;  /* 0x00000017bcba7c20 */ /* 0x000fe20008410000 */
[C---:B------:R-:W-:Y:S01]  /*6880*/  LOP3.LUT P5, RZ, R235.reuse, 0xff0000, RZ, 0xc0, !PT ;  /* 0x00ff0000ebff7812 */ /* 0x040fe200078ac0ff */
[----:B------:R-:W-:Y:S01]  /*6890*/  FADD.FTZ R185, R2, -R185 ;  /* 0x800000b902b97221 */ /* 0x000fe20000010000 */
[----:B------:R-:W-:Y:S01]  /*68a0*/  ISETP.GE.U32.AND.EX P1, PT, R235, 0x1000000, PT, P1 ;  /* 0x01000000eb00780c */ /* 0x000fe20003f26110 */
[----:B------:R-:W-:Y:S01]  /*68b0*/  FADD.FTZ R179, R206, -R179 ;  /* 0x800000b3ceb37221 */ /* 0x000fe20000010000 */
[----:B------:R-:W-:-:S02]  /*68c0*/  SHF.L.U32 R178, R170, 0x10, RZ ;  /* 0x00000010aab27819 */ /* 0x000fc400000006ff */
[----:B------:R-:W-:Y:S02]  /*68d0*/  SHF.L.U32 R184, R177, 0x10, RZ ;  /* 0x00000010b1b87819 */ /* 0x000fe400000006ff */
[----:B------:R-:W-:Y:S01]  /*68e0*/  FSEL R177, R190, RZ, P1 ;  /* 0x000000ffbeb17208 */ /* 0x000fe20000800000 */
[----:B------:R-:W-:Y:S01]  /*68f0*/  FFMA.FTZ R178, R185, UR17, R178 ;  /* 0x00000011b9b27c23 */ /* 0x000fe200080100b2 */
[----:B------:R-:W-:Y:S01]  /*6900*/  FSEL R186, R186, RZ, P5 ;  /* 0x000000ffbaba7208 */ /* 0x000fe20002800000 */
[----:B------:R-:W-:Y:S01]  /*6910*/  FFMA.FTZ R184, R179, UR17, R184 ;  /* 0x00000011b3b87c23 */ /* 0x000fe200080100b8 */
[----:B------:R-:W-:Y:S01]  /*6920*/  F2FP.BF16.F32.PACK_AB R179, R187, R188 ;  /* 0x000000bcbbb3723e */ /* 0x000fe200000010ff */
[--C-:B------:R-:W-:Y:S01]  /*6930*/  FFMA.FTZ R185, R9, UR16, R194.reuse ;  /* 0x0000001009b97c23 */ /* 0x100fe200080100c2 */
[----:B------:R-:W-:Y:S01]  /*6940*/  F2FP.BF16.F32.PACK_AB R187, R177, R186 ;  /* 0x000000bab1bb723e */ /* 0x000fe200000010ff */
[----:B------:R-:W-:Y:S01]  /*6950*/  FMUL.FTZ R186, R178, UR23 ;  /* 0x00000017b2ba7c20 */ /* 0x000fe20008410000 */
[----:B------:R-:W-:Y:S01]  /*6960*/  LOP3.LUT P1, RZ, R235, 0xff, RZ, 0xc0, !PT ;  /* 0x000000ffebff7812 */ /* 0x000fe2000782c0ff */
[----:B------:R-:W-:Y:S01]  /*6970*/  FFMA.FTZ R177, R11, UR16, R194 ;  /* 0x000000100bb17c23 */ /* 0x000fe200080100c2 */
[C---:B------:R-:W-:Y:S01]  /*6980*/  F2FP.BF16.F32.PACK_AB R178, R189.reuse, R178 ;  /* 0x000000b2bdb2723e */ /* 0x040fe200000010ff */
[----:B------:R-:W-:Y:S01]  /*6990*/  FMUL.FTZ R189, R189, UR23 ;  /* 0x00000017bdbd7c20 */ /* 0x000fe20008410000 */
[----:B------:R-:W-:Y:S01]  /*69a0*/  LOP3.LUT P5, RZ, R235, 0xff00, RZ, 0xc0, !PT ;  /* 0x0000ff00ebff7812 */ /* 0x000fe200078ac0ff */
[----:B------:R-:W-:Y:S01]  /*69b0*/  FADD.FTZ R185, R4, -R185 ;  /* 0x800000b904b97221 */ /* 0x000fe20000010000 */
[----:B------:R-:W-:Y:S01]  /*69c0*/  FSEL R190, R186, RZ, P1 ;  /* 0x000000ffbabe7208 */ /* 0x000fe20000800000 */
[----:B------:R-:W-:Y:S01]  /*69d0*/  IMAD.U32 R188, R169, 0x10000, RZ ;  /* 0x00010000a9bc7824 */ /* 0x000fe200078e00ff */
[----:B------:R-:W-:Y:S01]  /*69e0*/  SHF.L.U32 R186, R168, 0x10, RZ ;  /* 0x00000010a8ba7819 */ /* 0x000fe200000006ff */
[----:B------:R-:W-:Y:S01]  /*69f0*/  FADD.FTZ R177, R6, -R177 ;  /* 0x800000b106b17221 */ /* 0x000fe20000010000 */
        /* <DEDUP_REMOVED lines=19> */
[----:B------:R-:W-:Y:S01]  /*6b30*/  F2FP.BF16.F32.PACK_AB R184, R189, R184 ;  /* 0x000000b8bdb8723e */ /* 0x000fe200000010ff */
[----:B------:R-:W-:Y:S06]  /*6b40*/  BRA `(.L_x_808) ;  /* 0x0000000800d07947 */ /* 0x000fec0003800000 */
.L_x_811:
[----:B0-----:R-:W-:Y:S01]  /*6b50*/  PRMT R185, R171, 0x7632, R185 ;  /* 0x00007632abb97816 */ /* 0x001fe200000000b9 */
[----:B------:R-:W-:Y:S01]  /*6b60*/  FFMA.FTZ R186, R222, UR16, R194 ;  /* 0x00000010deba7c23 */ /* 0x000fe200080100c2 */
[----:B------:R-:W-:Y:S01]  /*6b70*/  PRMT R184, R170, 0x7632, R184 ;  /* 0x00007632aab87816 */ /* 0x000fe200000000b8 */
[----:B------:R-:W-:Y:S01]  /*6b80*/  FFMA.FTZ R188, R228, UR16, R194 ;  /* 0x00000010e4bc7c23 */ /* 0x000fe200080100c2 */
[----:B------:R-:W-:Y:S01]  /*6b90*/  SHF.L.U32 R187, R185, 0x10, RZ ;  /* 0x00000010b9bb7819 */ /* 0x000fe200000006ff */
[----:B------:R-:W-:Y:S01]  /*6ba0*/  FADD.FTZ R186, R227, -R186 ;  /* 0x800000bae3ba7221 */ /* 0x000fe20000010000 */
[----:B------:R-:W-:Y:S01]  /*6bb0*/  FFMA.FTZ R191, R5, UR16, R194 ;  /* 0x0000001005bf7c23 */ /* 0x000fe200080100c2 */
[----:B------:R-:W-:Y:S02]  /*6bc0*/  IMAD.U32 R185, R184, 0x10000, RZ ;  /* 0x00010000b8b97824 */ /* 0x000fe400078e00ff */
[----:B------:R-:W-:Y:S01]  /*6bd0*/  FADD.FTZ R188, R225, -R188 ;  /* 0x800000bce1bc7221 */ /* 0x000fe20000010000 */
[----:B------:R-:W-:Y:S01]  /*6be0*/  PRMT R184, R168, 0x7632, R184 ;  /* 0x00007632a8b87816 */ /* 0x000fe200000000b8 */
[----:B------:R-:W-:Y:S01]  /*6bf0*/  FADD.FTZ R191, R0, -R191 ;  /* 0x800000bf00bf7221 */ /* 0x000fe20000010000 */
[----:B------:R-:W-:Y:S01]  /*6c00*/  FFMA.FTZ R189, R186, UR17, R185 ;  /* 0x00000011babd7c23 */ /* 0x000fe200080100b9 */
[----:B------:R-:W-:Y:S01]  /*6c10*/  FFMA.FTZ R190, R188, UR17, R187 ;  /* 0x00000011bcbe7c23 */ /* 0x000fe200080100bb */
[----:B------:R-:W-:Y:S01]  /*6c20*/  PRMT R186, R169, 0x7632, R186 ;  /* 0x00007632a9ba7816 */ /* 0x000fe200000000ba */
[--C-:B------:R-:W-:Y:S01]  /*6c30*/  FFMA.FTZ R188, R212, UR16, R194.reuse ;  /* 0x00000010d4bc7c23 */ /* 0x100fe200080100c2 */
[----:B------:R-:W-:Y:S01]  /*6c40*/  FFMA.FTZ R185, R208, UR16, R194 ;  /* 0x00000010d0b97c23 */ /* 0x000fe200080100c2 */
[----:B------:R-:W-:Y:S01]  /*6c50*/  ISETP.GE.U32.AND P1, PT, R234, RZ, PT ;  /* 0x000000ffea00720c */ /* 0x000fe20003f26070 */
[----:B------:R-:W-:Y:S01]  /*6c60*/  FMUL.FTZ R190, R190, UR23 ;  /* 0x00000017bebe7c20 */ /* 0x000fe20008410000 */
[----:B------:R-:W-:Y:S01]  /*6c70*/  SHF.L.U32 R187, R186, 0x10, RZ ;  /* 0x00000010babb7819 */ /* 0x000fe200000006ff */
[----:B------:R-:W-:Y:S01]  /*6c80*/  FADD.FTZ R188, R211, -R188 ;  /* 0x800000bcd3bc7221 */ /* 0x000fe20000010000 */
[----:B------:R-:W-:Y:S01]  /*6c90*/  SHF.L.U32 R186, R184, 0x10, RZ ;  /* 0x00000010b8ba7819 */ /* 0x000fe200000006ff */
[----:B------:R-:W-:Y:S01]  /*6ca0*/  FADD.FTZ R185, R206, -R185 ;  /* 0x800000b9ceb97221 */ /* 0x000fe20000010000 */
[----:B------:R-:W-:Y:S01]  /*6cb0*/  LOP3.LUT P5, RZ, R235, 0xff0000, RZ, 0xc0, !PT ;  /* 0x00ff0000ebff7812 */ /* 0x000fe200078ac0ff */
[----:B------:R-:W-:Y:S01]  /*6cc0*/  FFMA.FTZ R184, R188, UR17, R187 ;  /* 0x00000011bcb87c23 */ /* 0x000fe200080100bb */
[----:B------:R-:W-:-:S02]  /*6cd0*/  IMAD.U32 R188, R171, 0x10000, RZ ;  /* 0x00010000abbc7824 */ /* 0x000fc400078e00ff */
[----:B------:R-:W-:Y:S01]  /*6ce0*/  FFMA.FTZ R187, R7, UR16, R194 ;  /* 0x0000001007bb7c23 */ /* 0x000fe200080100c2 */
[----:B------:R-:W-:Y:S01]  /*6cf0*/  FFMA.FTZ R185, R185, UR17, R186 ;  /* 0x00000011b9b97c23 */ /* 0x000fe200080100ba */
[----:B------:R-:W-:Y:S01]  /*6d00*/  SHF.L.U32 R186, R170, 0x10, RZ ;  /* 0x00000010aaba7819 */ /* 0x000fe200000006ff */
[----:B------:R-:W-:Y:S01]  /*6d10*/  FFMA.FTZ R188, R191, UR17, R188 ;  /* 0x00000011bfbc7c23 */ /* 0x000fe200080100bc */
[----:B------:R-:W-:Y:S01]  /*6d20*/  FADD.FTZ R187, R2, -R187 ;  /* 0x800000bb02bb7221 */ /* 0x000fe20000010000 */
[----:B------:R-:W-:Y:S01]  /*6d30*/  ISETP.GE.U32.AND.EX P1, PT, R235, 0x1000000, PT, P1 ;  /* 0x01000000eb00780c */ /* 0x000fe20003f26110 */
[----:B------:R-:W-:Y:S01]  /*6d40*/  FMUL.FTZ R189, R189, UR23 ;  /* 0x00000017bdbd7c20 */ /* 0x000fe20008410000 */
[----:B------:R-:W-:Y:S01]  /*6d50*/  FMUL.FTZ R188, R188, UR23 ;  /* 0x00000017bcbc7c20 */ /* 0x000fe20008410000 */
[----:B------:R-:W-:Y:S01]  /*6d60*/  FFMA.FTZ R186, R187, UR17, R186 ;  /* 0x00000011bbba7c23 */ /* 0x000fe200080100ba */
[----:B------:R-:W-:Y:S01]  /*6d70*/  LOP3.LUT P6, RZ, R235, 0xff, RZ, 0xc0, !PT ;  /* 0x000000ffebff7812 */ /* 0x000fe200078cc0ff */
[----:B------:R-:W-:Y:S01]  /*6d80*/  FFMA.FTZ R191, R9, UR16, R194 ;  /* 0x0000001009bf7c23 */ /* 0x000fe200080100c2 */
[----:B------:R-:W-:Y:S01]  /*6d90*/  FSEL R190, R190, RZ, P1 ;  /* 0x000000ffbebe7208 */ /* 0x000fe20000800000 */
[----:B------:R-:W-:Y:S01]  /*6da0*/  FMUL.FTZ R186, R186, UR23 ;  /* 0x00000017baba7c20 */ /* 0x000fe20008410000 */
[----:B------:R-:W-:Y:S01]  /*6db0*/  FSEL R187, R188, RZ, P5 ;  /* 0x000000ffbcbb7208 */ /* 0x000fe20002800000 */
[----:B------:R-:W-:Y:S01]  /*6dc0*/  FADD.FTZ R191, R4, -R191 ;  /* 0x800000bf04bf7221 */ /* 0x000fe20000010000 */
[----:B------:R-:W-:Y:S01]  /*6dd0*/  LOP3.LUT P5, RZ, R235, 0xff00, RZ, 0xc0, !PT ;  /* 0x0000ff00ebff7812 */ /* 0x000fe200078ac0ff */
[----:B------:R-:W-:Y:S01]  /*6de0*/  IMAD.U32 R188, R168, 0x10000, RZ ;  /* 0x00010000a8bc7824 */ /* 0x000fe200078e00ff */
[----:B------:R-:W-:Y:S01]  /*6df0*/  FSEL R186, R186, RZ, P6 ;  /* 0x000000ffbaba7208 */ /* 0x000fe20003000000 */
[----:B------:R-:W-:Y:S01]  /*6e00*/  FMUL.FTZ R184, R184, UR23 ;  /* 0x00000017b8b87c20 */ /* 0x000fe20008410000 */
[----:B------:R-:W-:Y:S01]  /*6e10*/  FSEL R189, R189, RZ, P5 ;  /* 0x000000ffbdbd7208 */ /* 0x000fe20002800000 */
[----:B------:R-:W-:Y:S01]  /*6e20*/  FMUL.FTZ R185, R185, UR23 ;  /* 0x00000017b9b97c20 */ /* 0x000fe20008410000 */
[----:B------:R-:W-:-:S02]  /*6e30*/  F2FP.BF16.F32.PACK_AB R187, R190, R187 ;  /* 0x000000bbbebb723e */ /* 0x000fc400000010ff */
[----:B------:R-:W-:Y:S02]  /*6e40*/  SHF.L.U32 R190, R169, 0x10, RZ ;  /* 0x00000010a9be7819 */ /* 0x000fe400000006ff */
[----:B------:R-:W-:Y:S01]  /*6e50*/  F2FP.BF16.F32.PACK_AB R186, R189, R186 ;  /* 0x000000babdba723e */ /* 0x000fe200000010ff */
[----:B------:R-:W-:Y:S01]  /*6e60*/  FFMA.FTZ R189, R11, UR16, R194 ;  /* 0x000000100bbd7c23 */ /* 0x000fe200080100c2 */
[C---:B------:R-:W-:Y:S01]  /*6e70*/  LOP3.LUT P6, RZ, R234.reuse, 0xff0000, RZ, 0xc0, !PT ;  /* 0x00ff0000eaff7812 */ /* 0x040fe200078cc0ff */
[----:B------:R-:W-:Y:S01]  /*6e80*/  FFMA.FTZ R190, R191, UR17, R190 ;  /* 0x00000011bfbe7c23 */ /* 0x000fe200080100be */
[----:B------:R-:W-:Y:S01]  /*6e90*/  LOP3.LUT P1, RZ, R234, 0xff000000, RZ, 0xc0, !PT ;  /* 0xff000000eaff7812 */ /* 0x000fe2000782c0ff */
[----:B------:R-:W-:Y:S01]  /*6ea0*/  FADD.FTZ R189, R6, -R189 ;  /* 0x800000bd06bd7221 */ /* 0x000fe20000010000 */
[----:B------:R-:W-:Y:S01]  /*6eb0*/  LOP3.LUT P5, RZ, R234, 0xff00, RZ, 0xc0, !PT ;  /* 0x0000ff00eaff7812 */ /* 0x000fe200078ac0ff */
[----:B------:R-:W-:Y:S01]  /*6ec0*/  FMUL.FTZ R190, R190, UR23 ;  /* 0x00000017bebe7c20 */ /* 0x000fe20008410000 */
[----:B------:R-:W-:Y:S01]  /*6ed0*/  FSEL R191, R184, RZ, P1 ;  /* 0x000000ffb8bf7208 */ /* 0x000fe20000800000 */
[----:B------:R-:W-:Y:S01]  /*6ee0*/  FFMA.FTZ R188, R189, UR17, R188 ;  /* 0x00000011bdbc7c23 */ /* 0x000fe200080100bc */
[----:B------:R-:W-:-:S02]  /*6ef0*/  FSEL R189, R185, RZ, P5 ;  /* 0x000000ffb9bd7208 */ /* 0x000fc40002800000 */
[----:B------:R-:W-:Y:S01]  /*6f00*/  FSEL R190, R190, RZ, P6 ;  /* 0x000000ffbebe7208 */ /* 0x000fe20003000000 */
[----:B------:R-:W-:Y:S01]  /*6f10*/  FMUL.FTZ R188, R188, UR23 ;  /* 0x00000017bcbc7c20 */ /* 0x000fe20008410000 */
[----:B------:R-:W-:Y:S02]  /*6f20*/  LOP3.LUT P6, RZ, R234, 0xff, RZ, 0xc0, !PT ;  /* 0x000000ffeaff7812 */ /* 0x000fe400078cc0ff */
[----:B------:R-:W-:Y:S02]  /*6f30*/  F2FP.BF16.F32.PACK_AB R185, R191, R190 ;  /* 0x000000bebfb9723e */ /* 0x000fe400000010ff */
[----:B------:R-:W-:-:S04]  /*6f40*/  FSEL R184, R188, RZ, P6 ;  /* 0x000000ffbcb87208 */ /* 0x000fc80003000000 */
[----:B------:R-:W-:Y:S01]  /*6f50*/  F2FP.BF16.F32.PACK_AB R184, R189, R184 ;  /* 0x000000b8bdb8723e */ /* 0x000fe200000010ff */
[----:B------:R-:W-:Y:S06]  /*6f60*/  BRA `(.L_x_808) ;  /* 0x0000000400c87947 */ /* 0x000fec0003800000 */
.L_x_810:
[----:B------:R-:W-:-:S04]  /*6f70*/  UISETP.NE.U32.AND UP0, UPT, UR8, URZ, UPT ;  /* 0x000000ff0800728c */ /* 0x000fc8000bf05070 */
[----:B------:R-:W-:-:S09]  /*6f80*/  UISETP.NE.AND.EX UP0, UPT, UR9, URZ, UPT, UP0 ;  /* 0x000000ff0900728c */ /* 0x000fd2000bf05300 */
[----:B------:R-:W-:Y:S05]  /*6f90*/  BRA.U !UP0, `(.L_x_812) ;  /* 0x0000000108e87547 */ /* 0x000fea000b800000 */
[--C-:B0-----:R-:W-:Y:S01]  /*6fa0*/  FFMA.FTZ R179, R5, UR16, R194.reuse ;  /* 0x0000001005b37c23 */ /* 0x101fe200080100c2 */
        /* <DEDUP_REMOVED lines=9> */
[----:B------:R-:W-:Y:S01]  /*7040*/  LOP3.LUT P5, RZ, R235, 0xff0000, RZ, 0xc0, !PT ;  /* 0x00ff0000ebff7812 */ /* 0x000fe200078ac0ff */
[----:B------:R-:W-:Y:S01]  /*7050*/  FMUL.FTZ R177, R177, UR17 ;  /* 0x00000011b1b17c20 */ /* 0x000fe20008410000 */
[----:B------:R-:W-:Y:S01]  /*7060*/  FMUL.FTZ R185, R184, UR23 ;  /* 0x00000017b8b97c20 */ /* 0x000fe20008410000 */
[----:B------:R-:W-:Y:S01]  /*7070*/  ISETP.GE.U32.AND P1, PT, R234, RZ, PT ;  /* 0x000000ffea00720c */ /* 0x000fe20003f26070 */
[----:B------:R-:W-:Y:S01]  /*7080*/  FMUL.FTZ R178, R176, UR17 ;  /* 0x00000011b0b27c20 */ /* 0x000fe20008410000 */
[----:B------:R-:W-:Y:S01]  /*7090*/  FMUL.FTZ R186, R189, UR23 ;  /* 0x00000017bdba7c20 */ /* 0x000fe20008410000 */
[----:B------:R-:W-:Y:S01]  /*70a0*/  FMUL.FTZ R176, R177, UR23 ;  /* 0x00000017b1b07c20 */ /* 0x000fe20008410000 */
[----:B------:R-:W-:Y:S01]  /*70b0*/  ISETP.GE.U32.AND.EX P1, PT, R235, 0x1000000, PT, P1 ;  /* 0x01000000eb00780c */ /* 0x000fe20003f26110 */
[----:B------:R-:W-:Y:S01]  /*70c0*/  FMUL.FTZ R179, R178, UR23 ;  /* 0x00000017b2b37c20 */ /* 0x000fe20008410000 */
[----:B------:R-:W-:-:S02]  /*70d0*/  FSEL R187, R185, RZ, P5 ;  /* 0x000000ffb9bb7208 */ /* 0x000fc40002800000 */
[C---:B------:R-:W-:Y:S02]  /*70e0*/  LOP3.LUT P6, RZ, R235.reuse, 0xff, RZ, 0xc0, !PT ;  /* 0x000000ffebff7812 */ /* 0x040fe400078cc0ff */
[----:B------:R-:W-:Y:S02]  /*70f0*/  LOP3.LUT P5, RZ, R235, 0xff00, RZ, 0xc0, !PT ;  /* 0x0000ff00ebff7812 */ /* 0x000fe400078ac0ff */
        /* <DEDUP_REMOVED lines=20> */
[----:B------:R-:W-:-:S02]  /*7240*/  LOP3.LUT P6, RZ, R234, 0xff0000, RZ, 0xc0, !PT ;  /* 0x00ff0000eaff7812 */ /* 0x000fc400078cc0ff */
[C---:B------:R-:W-:Y:S01]  /*7250*/  F2FP.BF16.F32.PACK_AB R177, R184.reuse, R189 ;  /* 0x000000bdb8b1723e */ /* 0x040fe200000010ff */
[----:B------:R-:W-:Y:S01]  /*7260*/  FMUL.FTZ R189, R184, UR23 ;  /* 0x00000017b8bd7c20 */ /* 0x000fe20008410000 */
[----:B------:R-:W-:Y:S01]  /*7270*/  FMUL.FTZ R184, R176, UR23 ;  /* 0x00000017b0b87c20 */ /* 0x000fe20008410000 */
[C---:B------:R-:W-:Y:S01]  /*7280*/  F2FP.BF16.F32.PACK_AB R176, R185.reuse, R176 ;  /* 0x000000b0b9b0723e */ /* 0x040fe200000010ff */
[----:B------:R-:W-:Y:S01]  /*7290*/  FMUL.FTZ R185, R185, UR23 ;  /* 0x00000017b9b97c20 */ /* 0x000fe20008410000 */
[----:B------:R-:W-:Y:S02]  /*72a0*/  LOP3.LUT P1, RZ, R234, 0xff000000, RZ, 0xc0, !PT ;  /* 0xff000000eaff7812 */ /* 0x000fe4000782c0ff */
[----:B------:R-:W-:Y:S02]  /*72b0*/  FSEL R188, R188, RZ, P6 ;  /* 0x000000ffbcbc7208 */ /* 0x000fe40003000000 */
[C---:B------:R-:W-:Y:S02]  /*72c0*/  LOP3.LUT P5, RZ, R234.reuse, 0xff, RZ, 0xc0, !PT ;  /* 0x000000ffeaff7812 */ /* 0x040fe400078ac0ff */
[----:B------:R-:W-:-:S02]  /*72d0*/  LOP3.LUT P6, RZ, R234, 0xff00, RZ, 0xc0, !PT ;  /* 0x0000ff00eaff7812 */ /* 0x000fc400078cc0ff */
[----:B------:R-:W-:Y:S02]  /*72e0*/  FSEL R191, R189, RZ, P1 ;  /* 0x000000ffbdbf7208 */ /* 0x000fe40000800000 */
[----:B------:R-:W-:Y:S02]  /*72f0*/  FSEL R184, R184, RZ, P5 ;  /* 0x000000ffb8b87208 */ /* 0x000fe40002800000 */
[----:B------:R-:W-:Y:S02]  /*7300*/  FSEL R189, R185, RZ, P6 ;  /* 0x000000ffb9bd7208 */ /* 0x000fe40003000000 */
[----:B------:R-:W-:Y:S02]  /*7310*/  F2FP.BF16.F32.PACK_AB R185, R191, R188 ;  /* 0x000000bcbfb9723e */ /* 0x000fe400000010ff */
[----:B------:R-:W-:Y:S01]  /*7320*/  F2FP.BF16.F32.PACK_AB R184, R189, R184 ;  /* 0x000000b8bdb8723e */ /* 0x000fe200000010ff */
[----:B------:R-:W-:Y:S06]  /*7330*/  BRA `(.L_x_808) ;  /* 0x0000000000d47947 */ /* 0x000fec0003800000 */
.L_x_812:
        /* <DEDUP_REMOVED lines=19> */
[----:B------:R-:W-:Y:S01]  /*7470*/  FSEL R187, R187, RZ, P5 ;  /* 0x000000ffbbbb7208 */ /* 0x000fe20002800000 */
[--C-:B------:R-:W-:Y:S01]  /*7480*/  FFMA.FTZ R191, R9, UR16, R194.reuse ;  /* 0x0000001009bf7c23 */ /* 0x100fe200080100c2 */
[C---:B------:R-:W-:Y:S01]  /*7490*/  LOP3.LUT P6, RZ, R235.reuse, 0xff, RZ, 0xc0, !PT ;  /* 0x000000ffebff7812 */ /* 0x040fe200078cc0ff */
[--C-:B------:R-:W-:Y:S01]  /*74a0*/  FFMA.FTZ R189, R208, UR16, R194.reuse ;  /* 0x00000010d0bd7c23 */ /* 0x100fe200080100c2 */
[----:B------:R-:W-:Y:S01]  /*74b0*/  LOP3.LUT P5, RZ, R235, 0xff00, RZ, 0xc0, !PT ;  /* 0x0000ff00ebff7812 */ /* 0x000fe200078ac0ff */
[----:B------:R-:W-:Y:S01]  /*74c0*/  FADD.FTZ R191, R4, -R191 ;  /* 0x800000bf04bf7221 */ /* 0x000fe20000010000 */
[----:B------:R-:W-:Y:S01]  /*74d0*/  FSEL R186, R186, RZ, P1 ;  /* 0x000000ffbaba7208 */ /* 0x000fe20000800000 */
[----:B------:R-:W-:Y:S01]  /*74e0*/  FADD.FTZ R189, R206, -R189 ;  /* 0x800000bdcebd7221 */ /* 0x000fe20000010000 */
[----:B------:R-:W-:Y:S01]  /*74f0*/  FSEL R185, R185, RZ, P6 ;  /* 0x000000ffb9b97208 */ /* 0x000fe20003000000 */
[----:B------:R-:W-:Y:S01]  /*7500*/  FMUL.FTZ R191, R191, UR17 ;  /* 0x00000011bfbf7c20 */ /* 0x000fe20008410000 */
[----:B------:R-:W-:Y:S01]  /*7510*/  FSEL R184, R184, RZ, P5 ;  /* 0x000000ffb8b87208 */ /* 0x000fe20002800000 */
[----:B------:R-:W-:Y:S01]  /*7520*/  FMUL.FTZ R189, R189, UR17 ;  /* 0x00000011bdbd7c20 */ /* 0x000fe20008410000 */
[----:B------:R-:W-:Y:S01]  /*7530*/  F2FP.BF16.F32.PACK_AB R187, R186, R187 ;  /* 0x000000bbbabb723e */ /* 0x000fe200000010ff */
[----:B------:R-:W-:Y:S01]  /*7540*/  FMUL.FTZ R191, R191, UR23 ;  /* 0x00000017bfbf7c20 */ /* 0x000fe20008410000 */
[----:B------:R-:W-:Y:S01]  /*7550*/  F2FP.BF16.F32.PACK_AB R186, R184, R185 ;  /* 0x000000b9b8ba723e */ /* 0x000fe200000010ff */
[--C-:B------:R-:W-:Y:S01]  /*7560*/  FFMA.FTZ R184, R212, UR16, R194.reuse ;  /* 0x00000010d4b87c23 */ /* 0x100fe200080100c2 */
[----:B------:R-:W-:Y:S01]  /*7570*/  FFMA.FTZ R185, R11, UR16, R194 ;  /* 0x000000100bb97c23 */ /* 0x000fe200080100c2 */
[----:B------:R-:W-:Y:S01]  /*7580*/  LOP3.LUT P6, RZ, R234, 0xff0000, RZ, 0xc0, !PT ;  /* 0x00ff0000eaff7812 */ /* 0x000fe200078cc0ff */
[----:B------:R-:W-:Y:S01]  /*7590*/  FMUL.FTZ R189, R189, UR23 ;  /* 0x00000017bdbd7c20 */ /* 0x000fe20008410000 */
[----:B------:R-:W-:Y:S01]  /*75a0*/  FADD.FTZ R184, R211, -R184 ;  /* 0x800000b8d3b87221 */ /* 0x000fe20000010000 */
[----:B------:R-:W-:Y:S01]  /*75b0*/  FADD.FTZ R185, R6, -R185 ;  /* 0x800000b906b97221 */ /* 0x000fe20000010000 */
[----:B------:R-:W-:-:S02]  /*75c0*/  LOP3.LUT P1, RZ, R234, 0xff000000, RZ, 0xc0, !PT ;  /* 0xff000000eaff7812 */ /* 0x000fc4000782c0ff */
[----:B------:R-:W-:Y:S01]  /*75d0*/  FMUL.FTZ R184, R184, UR17 ;  /* 0x00000011b8b87c20 */ /* 0x000fe20008410000 */
[----:B------:R-:W-:Y:S01]  /*75e0*/  FMUL.FTZ R185, R185, UR17 ;  /* 0x00000011b9b97c20 */ /* 0x000fe20008410000 */
[----:B------:R-:W-:Y:S02]  /*75f0*/  FSEL R191, R191, RZ, P6 ;  /* 0x000000ffbfbf7208 */ /* 0x000fe40003000000 */
[----:B------:R-:W-:Y:S01]  /*7600*/  FMUL.FTZ R184, R184, UR23 ;  /* 0x00000017b8b87c20 */ /* 0x000fe20008410000 */
[----:B------:R-:W-:Y:S01]  /*7610*/  FMUL.FTZ R185, R185, UR23 ;  /* 0x00000017b9b97c20 */ /* 0x000fe20008410000 */
[C---:B------:R-:W-:Y:S02]  /*7620*/  LOP3.LUT P5, RZ, R234.reuse, 0xff00, RZ, 0xc0, !PT ;  /* 0x0000ff00eaff7812 */ /* 0x040fe400078ac0ff */
[----:B------:R-:W-:Y:S02]  /*7630*/  LOP3.LUT P6, RZ, R234, 0xff, RZ, 0xc0, !PT ;  /* 0x000000ffeaff7812 */ /* 0x000fe400078cc0ff */
[----:B------:R-:W-:-:S02]  /*7640*/  FSEL R188, R184, RZ, P1 ;  /* 0x000000ffb8bc7208 */ /* 0x000fc40000800000 */
[----:B------:R-:W-:Y:S02]  /*7650*/  FSEL R189, R189, RZ, P5 ;  /* 0x000000ffbdbd7208 */ /* 0x000fe40002800000 */
[----:B------:R-:W-:Y:S02]  /*7660*/  FSEL R184, R185, RZ, P6 ;  /* 0x000000ffb9b87208 */ /* 0x000fe40003000000 */
[----:B------:R-:W-:Y:S02]  /*7670*/  F2FP.BF16.F32.PACK_AB R185, R188, R191 ;  /* 0x000000bfbcb9723e */ /* 0x000fe400000010ff */
[----:B------:R-:W-:-:S07]  /*7680*/  F2FP.BF16.F32.PACK_AB R184, R189, R184 ;  /* 0x000000b8bdb8723e */ /* 0x000fce00000010ff */
.L_x_808:
        /* <DEDUP_REMOVED lines=13> */
.L_x_804:
[----:B------:R-:W-:Y:S05]  /*7760*/  BSYNC.RECONVERGENT B0 ;  /* 0x0000000000007941 */ /* 0x000fea0003800200 */
.L_x_803:
        /* <DEDUP_REMOVED lines=11> */
[--C-:B01----:R-:W-:Y:S01]  /*7820*/  FFMA.FTZ R179, R209, UR16, R194.reuse ;  /* 0x00000010d1b37c23 */ /* 0x103fe200080100c2 */
[----:B------:R-:W-:Y:S01]  /*7830*/  FFMA.FTZ R177, R203, UR16, R194 ;  /* 0x00000010cbb17c23 */ /* 0x000fe200080100c2 */
[C---:B------:R-:W-:Y:S01]  /*7840*/  PRMT R176, R174.reuse, 0x7632, R176 ;  /* 0x00007632aeb07816 */ /* 0x040fe200000000b0 */
[----:B------:R-:W-:Y:S01]  /*7850*/  IMAD.U32 R184, R175, 0x10000, RZ ;  /* 0x00010000afb87824 */ /* 0x000fe200078e00ff */
[----:B------:R-:W-:Y:S01]  /*7860*/  SHF.L.U32 R178, R174, 0x10, RZ ;  /* 0x00000010aeb27819 */ /* 0x000fe200000006ff */
[----:B------:R-:W-:Y:S01]  /*7870*/  FFMA.FTZ R180, R226, UR16, R194 ;  /* 0x00000010e2b47c23 */ /* 0x000fe200080100c2 */
[----:B------:R-:W-:Y:S01]  /*7880*/  FADD.FTZ R181, R210, -R179 ;  /* 0x800000b3d2b57221 */ /* 0x000fe20000010000 */
[----:B------:R-:W-:Y:S01]  /*7890*/  FADD.FTZ R177, R200, -R177 ;  /* 0x800000b1c8b17221 */ /* 0x000fe20000010000 */
[----:B------:R-:W-:Y:S02]  /*78a0*/  IMAD.U32 R179, R176, 0x10000, RZ ;  /* 0x00010000b0b37824 */ /* 0x000fe400078e00ff */
[----:B------:R-:W-:Y:S01]  /*78b0*/  FADD.FTZ R180, R223, -R180 ;  /* 0x800000b4dfb47221 */ /* 0x000fe20000010000 */
[----:B------:R-:W-:Y:S01]  /*78c0*/  FFMA.FTZ R183, R181, UR17, R184 ;  /* 0x00000011b5b77c23 */ /* 0x000fe200080100b8 */
[----:B------:R-:W-:Y:S01]  /*78d0*/  FFMA.FTZ R181, R177, UR17, R178 ;  /* 0x00000011b1b57c23 */ /* 0x000fe200080100b2 */
[--C-:B------:R-:W-:Y:S01]  /*78e0*/  FFMA.FTZ R177, R205, UR16, R194.reuse ;  /* 0x00000010cdb17c23 */ /* 0x100fe200080100c2 */
[----:B------:R-:W-:Y:S01]  /*78f0*/  FFMA.FTZ R184, R180, UR17, R179 ;  /* 0x00000011b4b87c23 */ /* 0x000fe200080100b3 */
[----:B------:R-:W-:Y:S01]  /*7900*/  SHF.L.U32 R180, R173, 0x10, RZ ;  /* 0x00000010adb47819 */ /* 0x000fe200000006ff */
[----:B------:R-:W-:Y:S01]  /*7910*/  FFMA.FTZ R186, R224, UR16, R194 ;  /* 0x00000010e0ba7c23 */ /* 0x000fe200080100c2 */
[----:B------:R-:W-:Y:S01]  /*7920*/  PRMT R182, R175, 0x7632, R182 ;  /* 0x00007632afb67816 */ /* 0x000fe200000000b6 */
[----:B------:R-:W-:Y:S01]  /*7930*/  FADD.FTZ R177, R202, -R177 ;  /* 0x800000b1cab17221 */ /* 0x000fe20000010000 */
[----:B------:R-:W-:Y:S01]  /*7940*/  PRMT R176, R172, 0x7632, R176 ;  /* 0x00007632acb07816 */ /* 0x000fe200000000b0 */
[----:B------:R-:W-:Y:S01]  /*7950*/  FFMA.FTZ R178, R214, UR16, R194 ;  /* 0x00000010d6b27c23 */ /* 0x000fe200080100c2 */
[----:B------:R-:W-:Y:S01]  /*7960*/  SHF.L.U32 R185, R182, 0x10, RZ ;  /* 0x00000010b6b97819 */ /* 0x000fe200000006ff */
[----:B------:R-:W-:Y:S01]  /*7970*/  FFMA.FTZ R180, R177, UR17, R180 ;  /* 0x00000011b1b47c23 */ /* 0x000fe200080100b4 */
[----:B------:R-:W-:Y:S01]  /*7980*/  FADD.FTZ R186, R221, -R186 ;  /* 0x800000baddba7221 */ /* 0x000fe20000010000 */
[----:B------:R-:W-:-:S02]  /*7990*/  IMAD.U32 R177, R176, 0x10000, RZ ;  /* 0x00010000b0b17824 */ /* 0x000fc400078e00ff */
[----:B------:R-:W-:Y:S01]  /*79a0*/  FADD.FTZ R176, R213, -R178 ;  /* 0x800000b2d5b07221 */ /* 0x000fe20000010000 */
[----:B------:R-:W-:Y:S01]  /*79b0*/  PRMT R179, R173, 0x7632, R179 ;  /* 0x00007632adb37816 */ /* 0x000fe200000000b3 */
[----:B------:R-:W-:Y:S01]  /*79c0*/  FMUL.FTZ R178, R183, UR23 ;  /* 0x00000017b7b27c20 */ /* 0x000fe20008410000 */
[----:B------:R-:W-:Y:S01]  /*79d0*/  FFMA.FTZ R182, R216, UR16, R194 ;  /* 0x00000010d8b67c23 */ /* 0x000fe200080100c2 */
[----:B------:R-:W-:Y:S01]  /*79e0*/  LOP3.LUT P1, RZ, R233, 0xff0000, RZ, 0xc0, !PT ;  /* 0x00ff0000e9ff7812 */ /* 0x000fe2000782c0ff */
[----:B------:R-:W-:Y:S01]  /*79f0*/  FFMA.FTZ R188, R186, UR17, R185 ;  /* 0x00000011babc7c23 */ /* 0x000fe200080100b9 */
[----:B------:R-:W-:Y:S01]  /*7a00*/  LOP3.LUT P6, RZ, R239, 0xff0000, RZ, 0xc0, !PT ;  /* 0x00ff0000efff7812 */ /* 0x000fe200078cc0ff */
[----:B------:R-:W-:Y:S01]  /*7a10*/  FADD.FTZ R182, R219, -R182 ;  /* 0x800000b6dbb67221 */ /* 0x000fe20000010000 */
[----:B------:R-:W-:Y:S01]  /*7a20*/  ISETP.GE.U32.AND P5, PT, R232, RZ, PT ;  /* 0x000000ffe800720c */ /* 0x000fe20003fa6070 */
[----:B------:R-:W-:Y:S01]  /*7a30*/  FFMA.FTZ R176, R176, UR17, R177 ;  /* 0x00000011b0b07c23 */ /* 0x000fe200080100b1 */
[----:B------:R-:W-:Y:S01]  /*7a40*/  SHF.L.U32 R179, R179, 0x10, RZ ;  /* 0x00000010b3b37819 */ /* 0x000fe200000006ff */
[----:B------:R-:W-:Y:S01]  /*7a50*/  FMUL.FTZ R177, R181, UR23 ;  /* 0x00000017b5b17c20 */ /* 0x000fe20008410000 */
[----:B------:R-:W-:-:S02]  /*7a60*/  FSEL R187, R178, RZ, P1 ;  /* 0x000000ffb2bb7208 */ /* 0x000fc40000800000 */
[----:B------:R-:W-:Y:S01]  /*7a70*/  FSEL R186, R178, RZ, P6 ;  /* 0x000000ffb2ba7208 */ /* 0x000fe20003000000 */
[----:B------:R-:W-:Y:S01]  /*7a80*/  FMUL.FTZ R178, R188, UR23 ;  /* 0x00000017bcb27c20 */ /* 0x000fe20008410000 */
[----:B------:R-:W-:Y:S01]  /*7a90*/  ISETP.GE.U32.AND P1, PT, R238, RZ, PT ;  /* 0x000000ffee00720c */ /* 0x000fe20003f26070 */
[----:B------:R-:W-:Y:S01]  /*7aa0*/  FFMA.FTZ R185, R182, UR17, R179 ;  /* 0x00000011b6b97c23 */ /* 0x000fe200080100b3 */
[----:B------:R-:W-:Y:S02]  /*7ab0*/  ISETP.GE.U32.AND.EX P5, PT, R233, 0x1000000, PT, P5 ;  /* 0x01000000e900780c */ /* 0x000fe40003fa6150 */
[----:B------:R-:W-:Y:S01]  /*7ac0*/  F2FP.BF16.F32.PACK_AB R179, R188, R183 ;  /* 0x000000b7bcb3723e */ /* 0x000fe200000010ff */
[----:B------:R-:W-:Y:S01]  /*7ad0*/  FMUL.FTZ R188, R184, UR23 ;  /* 0x00000017b8bc7c20 */ /* 0x000fe20008410000 */
[----:B------:R-:W-:Y:S01]  /*7ae0*/  ISETP.GE.U32.AND.EX P1, PT, R239, 0x1000000, PT, P1 ;  /* 0x01000000ef00780c */ /* 0x000fe20003f26110 */
[----:B------:R-:W-:Y:S01]  /*7af0*/  FMUL.FTZ R189, R185, UR23 ;  /* 0x00000017b9bd7c20 */ /* 0x000fe20008410000 */
[----:B------:R-:W-:-:S02]  /*7b00*/  FSEL R190, R178, RZ, P5 ;  /* 0x000000ffb2be7208 */ /* 0x000fc40002800000 */
[C---:B------:R-:W-:Y:S02]  /*7b10*/  LOP3.LUT P6, RZ, R239.reuse, 0xff, RZ, 0xc0, !PT ;  /* 0x000000ffefff7812 */ /* 0x040fe400078cc0ff */
[----:B------:R-:W-:Y:S02]  /*7b20*/  LOP3.LUT P5, RZ, R239, 0xff00, RZ, 0xc0, !PT ;  /* 0x0000ff00efff7812 */ /* 0x000fe400078ac0ff */
[----:B------:R-:W-:Y:S02]  /*7b30*/  FSEL R183, R178, RZ, P1 ;  /* 0x000000ffb2b77208 */ /* 0x000fe40000800000 */
[----:B------:R-:W-:Y:S01]  /*7b40*/  F2FP.BF16.F32.PACK_AB R178, R184, R181 ;  /* 0x000000b5b8b2723e */ /* 0x000fe200000010ff */
[----:B------:R-:W-:Y:S01]  /*7b50*/  FMUL.FTZ R184, R180, UR23 ;  /* 0x00000017b4b87c20 */ /* 0x000fe20008410000 */
[----:B------:R-:W-:Y:S02]  /*7b60*/  FSEL R182, R177, RZ, P6 ;  /* 0x000000ffb1b67208 */ /* 0x000fe40003000000 */
[----:B------:R-:W-:-:S02]  /*7b70*/  FSEL R181, R188, RZ, P5 ;  /* 0x000000ffbcb57208 */ /* 0x000fc40002800000 */
[----:B------:R-:W-:Y:S02]  /*7b80*/  LOP3.LUT P6, RZ, R233, 0xff, RZ, 0xc0, !PT ;  /* 0x000000ffe9ff7812 */ /* 0x000fe400078cc0ff */
[----:B------:R-:W-:Y:S01]  /*7b90*/  F2FP.BF16.F32.PACK_AB R182, R181, R182 ;  /* 0x000000b6b5b6723e */ /* 0x000fe200000010ff */
[----:B------:R-:W-:Y:S01]  /*7ba0*/  FFMA.FTZ R181, R207, UR16, R194 ;  /* 0x00000010cfb57c23 */ /* 0x000fe200080100c2 */
[----:B------:R-:W-:Y:S02]  /*7bb0*/  F2FP.BF16.F32.PACK_AB R183, R183, R186 ;  /* 0x000000bab7b7723e */ /* 0x000fe400000010ff */
[----:B------:R-:W-:Y:S01]  /*7bc0*/  FSEL R186, R177, RZ, P6 ;  /* 0x000000ffb1ba7208 */ /* 0x000fe20003000000 */
[----:B------:R-:W-:Y:S01]  /*7bd0*/  FADD.FTZ R181, R204, -R181 ;  /* 0x800000b5ccb57221 */ /* 0x000fe20000010000 */
[----:B------:R-:W-:Y:S02]  /*7be0*/  F2FP.BF16.F32.PACK_AB R177, R185, R180 ;  /* 0x000000b4b9b1723e */ /* 0x000fe400000010ff */
[----:B------:R-:W-:-:S02]  /*7bf0*/  LOP3.LUT P1, RZ, R233, 0xff00, RZ, 0xc0, !PT ;  /* 0x0000ff00e9ff7812 */ /* 0x000fc4000782c0ff */
[----:B------:R-:W-:Y:S02]  /*7c00*/  SHF.L.U32 R180, R172, 0x10, RZ ;  /* 0x00000010acb47819 */ /* 0x000fe400000006ff */
[C---:B------:R-:W-:Y:S02]  /*7c10*/  LOP3.LUT P5, RZ, R238.reuse, 0xff0000, RZ, 0xc0, !PT ;  /* 0x00ff0000eeff7812 */ /* 0x040fe400078ac0ff */
[----:B------:R-:W-:Y:S01]  /*7c20*/  LOP3.LUT P6, RZ, R238, 0xff000000, RZ, 0xc0, !PT ;  /* 0xff000000eeff7812 */ /* 0x000fe200078cc0ff */
[----:B------:R-:W-:Y:S01]  /*7c30*/  FFMA.FTZ R185, R181, UR17, R180 ;  /* 0x00000011b5b97c23 */ /* 0x000fe200080100b4 */
[----:B------:R-:W-:Y:S01]  /*7c40*/  FSEL R193, R188, RZ, P1 ;  /* 0x000000ffbcc17208 */ /* 0x000fe20000800000 */
[----:B------:R-:W-:Y:S01]  /*7c50*/  FMUL.FTZ R180, R176, UR23 ;  /* 0x00000017b0b47c20 */ /* 0x000fe20008410000 */
[----:B------:R-:W-:Y:S02]  /*7c60*/  FSEL R188, R184, RZ, P5 ;  /* 0x000000ffb8bc7208 */ /* 0x000fe40002800000 */
[----:B------:R-:W-:-:S02]  /*7c70*/  FSEL R191, R189, RZ, P6 ;  /* 0x000000ffbdbf7208 */ /* 0x000fc40003000000 */
[C---:B------:R-:W-:Y:S02]  /*7c80*/  LOP3.LUT P5, RZ, R232.reuse, 0xff0000, RZ, 0xc0, !PT ;  /* 0x00ff0000e8ff7812 */ /* 0x040fe400078ac0ff */
[C---:B------:R-:W-:Y:S02]  /*7c90*/  LOP3.LUT P6, RZ, R232.reuse, 0xff000000, RZ, 0xc0, !PT ;  /* 0xff000000e8ff7812 */ /* 0x040fe400078cc0ff */
[----:B------:R-:W-:Y:S02]  /*7ca0*/  LOP3.LUT P1, RZ, R232, 0xff00, RZ, 0xc0, !PT ;  /* 0x0000ff00e8ff7812 */ /* 0x000fe4000782c0ff */
[----:B------:R-:W-:Y:S02]  /*7cb0*/  F2FP.BF16.F32.PACK_AB R186, R193, R186 ;  /* 0x000000bac1ba723e */ /* 0x000fe400000010ff */
[----:B------:R-:W-:Y:S02]  /*7cc0*/  F2FP.BF16.F32.PACK_AB R181, R191, R188 ;  /* 0x000000bcbfb5723e */ /* 0x000fe400000010ff */
[----:B------:R-:W-:-:S02]  /*7cd0*/  FSEL R188, R184, RZ, P5 ;  /* 0x000000ffb8bc7208 */ /* 0x000fc40002800000 */
[----:B------:R-:W-:Y:S02]  /*7ce0*/  FSEL R193, R189, RZ, P6 ;  /* 0x000000ffbdc17208 */ /* 0x000fe40003000000 */
[----:B------:R-:W-:Y:S01]  /*7cf0*/  F2FP.BF16.F32.PACK_AB R176, R176, R185 ;  /* 0x000000b9b0b0723e */ /* 0x000fe200000010ff */
[----:B------:R-:W-:Y:S01]  /*7d00*/  FMUL.FTZ R185, R185, UR23 ;  /* 0x00000017b9b97c20 */ /* 0x000fe20008410000 */
[----:B------:R-:W-:Y:S02]  /*7d10*/  LOP3.LUT P5, RZ, R238, 0xff00, RZ, 0xc0, !PT ;  /* 0x0000ff00eeff7812 */ /* 0x000fe400078ac0ff */
[----:B------:R-:W-:Y:S02]  /*7d20*/  FSEL R189, R180, RZ, P1 ;  /* 0x000000ffb4bd7208 */ /* 0x000fe40000800000 */
[----:B------:R-:W-:Y:S02]  /*7d30*/  LOP3.LUT P6, RZ, R238, 0xff, RZ, 0xc0, !PT ;  /* 0x000000ffeeff7812 */ /* 0x000fe400078cc0ff */
[----:B------:R-:W-:-:S02]  /*7d40*/  LOP3.LUT P1, RZ, R232, 0xff, RZ, 0xc0, !PT ;  /* 0x000000ffe8ff7812 */ /* 0x000fc4000782c0ff */
        /* <DEDUP_REMOVED lines=8> */
.L_x_817:
[--C-:B01----:R-:W-:Y:S01]  /*7dd0*/  FFMA.FTZ R181, R209, UR16, R194.reuse ;  /* 0x00000010d1b57c23 */ /* 0x103fe200080100c2 */
[C---:B------:R-:W-:Y:S01]  /*7de0*/  SHF.L.U32 R182, R175.reuse, 0x10, RZ ;  /* 0x00000010afb67819 */ /* 0x040fe200000006ff */
[----:B------:R-:W-:Y:S01]  /*7df0*/  FFMA.FTZ R186, R224, UR16, R194 ;  /* 0x00000010e0ba7c23 */ /* 0x000fe200080100c2 */
[----:B------:R-:W-:Y:S01]  /*7e00*/  PRMT R180, R175, 0x7632, R180 ;  /* 0x00007632afb47816 */ /* 0x000fe200000000b4 */
[----:B------:R-:W-:Y:S01]  /*7e10*/  FADD.FTZ R181, R210, -R181 ;  /* 0x800000b5d2b57221 */ /* 0x000fe20000010000 */
[----:B------:R-:W-:Y:S01]  /*7e20*/  FFMA.FTZ R184, R226, UR16, R194 ;  /* 0x00000010e2b87c23 */ /* 0x000fe200080100c2 */
[----:B------:R-:W-:Y:S01]  /*7e30*/  FADD.FTZ R186, R221, -R186 ;  /* 0x800000baddba7221 */ /* 0x000fe20000010000 */
[----:B------:R-:W-:Y:S01]  /*7e40*/  LOP3.LUT P1, RZ, R233, 0xff0000, RZ, 0xc0, !PT ;  /* 0x00ff0000e9ff7812 */ /* 0x000fe2000782c0ff */
[----:B------:R-:W-:Y:S01]  /*7e50*/  FFMA.FTZ R185, R181, UR17, R182 ;  /* 0x00000011b5b97c23 */ /* 0x000fe200080100b6 */
[----:B------:R-:W-:Y:S01]  /*7e60*/  PRMT R181, R174, 0x7632, R181 ;  /* 0x00007632aeb57816 */ /* 0x000fe200000000b5 */
[----:B------:R-:W-:-:S02]  /*7e70*/  IMAD.U32 R187, R180, 0x10000, RZ ;  /* 0x00010000b4bb7824 */ /* 0x000fc400078e00ff */
[----:B------:R-:W-:Y:S01]  /*7e80*/  FADD.FTZ R184, R223, -R184 ;  /* 0x800000b8dfb87221 */ /* 0x000fe20000010000 */
[----:B------:R-:W-:Y:S01]  /*7e90*/  PRMT R180, R173, 0x7632, R180 ;  /* 0x00007632adb47816 */ /* 0x000fe200000000b4 */
[----:B------:R-:W-:Y:S01]  /*7ea0*/  FFMA.FTZ R182, R216, UR16, R194 ;  /* 0x00000010d8b67c23 */ /* 0x000fe200080100c2 */
[----:B------:R-:W-:Y:S01]  /*7eb0*/  SHF.L.U32 R183, R181, 0x10, RZ ;  /* 0x00000010b5b77819 */ /* 0x000fe200000006ff */
[----:B------:R-:W-:Y:S01]  /*7ec0*/  FFMA.FTZ R188, R186, UR17, R187 ;  /* 0x00000011babc7c23 */ /* 0x000fe200080100bb */
[----:B------:R-:W-:Y:S01]  /*7ed0*/  SHF.L.U32 R181, R180, 0x10, RZ ;  /* 0x00000010b4b57819 */ /* 0x000fe200000006ff */
[----:B------:R-:W-:Y:S01]  /*7ee0*/  FMUL.FTZ R185, R185, UR23 ;  /* 0x00000017b9b97c20 */ /* 0x000fe20008410000 */
[----:B------:R-:W-:Y:S01]  /*7ef0*/  FADD.FTZ R180, R219, -R182 ;  /* 0x800000b6dbb47221 */ /* 0x000fe20000010000 */
[----:B------:R-:W-:Y:S01]  /*7f00*/  FFMA.FTZ R186, R184, UR17, R183 ;  /* 0x00000011b8ba7c23 */ /* 0x000fe200080100b7 */
[----:B------:R-:W-:Y:S01]  /*7f10*/  FFMA.FTZ R183, R203, UR16, R194 ;  /* 0x00000010cbb77c23 */ /* 0x000fe200080100c2 */
[----:B------:R-:W-:Y:S01]  /*7f20*/  LOP3.LUT P6, RZ, R239, 0xff0000, RZ, 0xc0, !PT ;  /* 0x00ff0000efff7812 */ /* 0x000fe200078cc0ff */
[----:B------:R-:W-:-:S02]  /*7f30*/  IMAD.U32 R184, R174, 0x10000, RZ ;  /* 0x00010000aeb87824 */ /* 0x000fc400078e00ff */
[----:B------:R-:W-:Y:S01]  /*7f40*/  FFMA.FTZ R180, R180, UR17, R181 ;  /* 0x00000011b4b47c23 */ /* 0x000fe200080100b5 */
[----:B------:R-:W-:Y:S01]  /*7f50*/  FADD.FTZ R183, R200, -R183 ;  /* 0x800000b7c8b77221 */ /* 0x000fe20000010000 */
[----:B------:R-:W-:Y:S01]  /*7f60*/  FSEL R187, R185, RZ, P1 ;  /* 0x000000ffb9bb7208 */ /* 0x000fe20000800000 */
[----:B------:R-:W-:Y:S01]  /*7f70*/  FMUL.FTZ R189, R188, UR23 ;  /* 0x00000017bcbd7c20 */ /* 0x000fe20008410000 */
[----:B------:R-:W-:Y:S01]  /*7f80*/  ISETP.GE.U32.AND P5, PT, R232, RZ, PT ;  /* 0x000000ffe800720c */ /* 0x000fe20003fa6070 */
[----:B------:R-:W-:Y:S01]  /*7f90*/  FFMA.FTZ R182, R214, UR16, R194 ;  /* 0x00000010d6b67c23 */ /* 0x000fe200080100c2 */
[----:B------:R-:W-:Y:S02]  /*7fa0*/  ISETP.GE.U32.AND P1, PT, R238, RZ, PT ;  /* 0x000000ffee00720c */ /* 0x000fe40003f26070 */
[----:B------:R-:W-:Y:S01]  /*7fb0*/  PRMT R181, R172, 0x7632, R181 ;  /* 0x00007632acb57816 */ /* 0x000fe200000000b5 */
[----:B------:R-:W-:Y:S01]  /*7fc0*/  FADD.FTZ R182, R213, -R182 ;  /* 0x800000b6d5b67221 */ /* 0x000fe20000010000 */
[----:B------:R-:W-:Y:S01]  /*7fd0*/  FSEL R188, R185, RZ, P6 ;  /* 0x000000ffb9bc7208 */ /* 0x000fe20003000000 */
[----:B------:R-:W-:Y:S01]  /*7fe0*/  FFMA.FTZ R185, R183, UR17, R184 ;  /* 0x00000011b7b97c23 */ /* 0x000fe200080100b8 */
[----:B------:R-:W-:-:S02]  /*7ff0*/  ISETP.GE.U32.AND.EX P5, PT, R233, 0x1000000, PT, P5 ;  /* 0x01000000e900780c */ /* 0x000fc40003fa6150 */
[----:B------:R-:W-:Y:S01]  /*8000*/  ISETP.GE.U32.AND.EX P1, PT, R239, 0x1000000, PT, P1 ;  /* 0x01000000ef00780c */ /* 0x000fe20003f26110 */
[----:B------:R-:W-:Y:S01]  /*8010*/  FMUL.FTZ R185, R185, UR23 ;  /* 0x00000017b9b97c20 */ /* 0x000fe20008410000 */
[----:B------:R-:W-:Y:S02]  /*8020*/  SHF.L.U32 R181, R181, 0x10, RZ ;  /* 0x00000010b5b57819 */ /* 0x000fe400000006ff */
[----:B------:R-:W-:Y:S02]  /*8030*/  LOP3.LUT P6, RZ, R233, 0xff, RZ, 0xc0, !PT ;  /* 0x000000ffe9ff7812 */ /* 0x000fe400078cc0ff */
[C---:B------:R-:W-:Y:S01]  /*8040*/  FSEL R191, R189.reuse, RZ, P1 ;  /* 0x000000ffbdbf7208 */ /* 0x040fe20000800000 */
[----:B------:R-:W-:Y:S01]  /*8050*/  FFMA.FTZ R184, R182, UR17, R181 ;  /* 0x00000011b6b87c23 */ /* 0x000fe200080100b5 */
[----:B------:R-:W-:Y:S01]  /*8060*/  FSEL R190, R189, RZ, P5 ;  /* 0x000000ffbdbe7208 */ /* 0x000fe20002800000 */
[----:B------:R-:W-:Y:S01]  /*8070*/  FMUL.FTZ R189, R186, UR23 ;  /* 0x00000017babd7c20 */ /* 0x000fe20008410000 */
[----:B------:R-:W-:Y:S01]  /*8080*/  FFMA.FTZ R181, R205, UR16, R194 ;  /* 0x00000010cdb57c23 */ /* 0x000fe200080100c2 */
[----:B------:R-:W-:Y:S01]  /*8090*/  FSEL R186, R185, RZ, P6 ;  /* 0x000000ffb9ba7208 */ /* 0x000fe20003000000 */
[----:B------:R-:W-:Y:S01]  /*80a0*/  FMUL.FTZ R184, R184, UR23 ;  /* 0x00000017b8b87c20 */ /* 0x000fe20008410000 */
[----:B------:R-:W-:Y:S01]  /*80b0*/  LOP3.LUT P6, RZ, R239, 0xff00, RZ, 0xc0, !PT ;  /* 0x0000ff00efff7812 */ /* 0x000fe200078cc0ff */
[----:B------:R-:W-:Y:S01]  /*80c0*/  FADD.FTZ R181, R202, -R181 ;  /* 0x800000b5cab57221 */ /* 0x000fe20000010000 */
[----:B------:R-:W-:-:S02]  /*80d0*/  LOP3.LUT P1, RZ, R233, 0xff00, RZ, 0xc0, !PT ;  /* 0x0000ff00e9ff7812 */ /* 0x000fc4000782c0ff */
[----:B------:R-:W-:Y:S02]  /*80e0*/  LOP3.LUT P5, RZ, R239, 0xff, RZ, 0xc0, !PT ;  /* 0x000000ffefff7812 */ /* 0x000fe400078ac0ff */
[----:B------:R-:W-:Y:S02]  /*80f0*/  SHF.L.U32 R182, R173, 0x10, RZ ;  /* 0x00000010adb67819 */ /* 0x000fe400000006ff */
[----:B------:R-:W-:Y:S02]  /*8100*/  F2FP.BF16.F32.PACK_AB R183, R191, R188 ;  /* 0x000000bcbfb7723e */ /* 0x000fe400000010ff */
[C---:B------:R-:W-:Y:S02]  /*8110*/  FSEL R191, R189.reuse, RZ, P6 ;  /* 0x000000ffbdbf7208 */ /* 0x040fe40003000000 */
[----:B------:R-:W-:Y:S02]  /*8120*/  FSEL R189, R189, RZ, P1 ;  /* 0x000000ffbdbd7208 */ /* 0x000fe40000800000 */
[----:B------:R-:W-:Y:S01]  /*8130*/  FSEL R188, R185, RZ, P5 ;  /* 0x000000ffb9bc7208 */ /* 0x000fe20002800000 */
[----:B------:R-:W-:Y:S01]  /*8140*/  FFMA.FTZ R185, R181, UR17, R182 ;  /* 0x00000011b5b97c23 */ /* 0x000fe200080100b6 */
[----:B------:R-:W-:Y:S01]  /*8150*/  F2FP.BF16.F32.PACK_AB R186, R189, R186 ;  /* 0x000000babdba723e */ /* 0x000fe200000010ff */
[----:B------:R-:W-:Y:S01]  /*8160*/  FFMA.FTZ R181, R207, UR16, R194 ;  /* 0x00000010cfb57c23 */ /* 0x000fe200080100c2 */
[----:B------:R-:W-:Y:S01]  /*8170*/  FMUL.FTZ R189, R180, UR23 ;  /* 0x00000017b4bd7c20 */ /* 0x000fe20008410000 */
[----:B------:R-:W-:Y:S01]  /*8180*/  FMUL.FTZ R185, R185, UR23 ;  /* 0x00000017b9b97c20 */ /* 0x000fe20008410000 */
[----:B------:R-:W-:Y:S01]  /*8190*/  LOP3.LUT P5, RZ, R238, 0xff000000, RZ, 0xc0, !PT ;  /* 0xff000000eeff7812 */ /* 0x000fe200078ac0ff */
[----:B------:R-:W-:Y:S01]  /*81a0*/  IMAD.U32 R180, R172, 0x10000, RZ ;  /* 0x00010000acb47824 */ /* 0x000fe200078e00ff */
[----:B------:R-:W-:Y:S01]  /*81b0*/  LOP3.LUT P1, RZ, R238, 0xff0000, RZ, 0xc0, !PT ;  /* 0x00ff0000eeff7812 */ /* 0x000fe2000782c0ff */
[----:B------:R-:W-:Y:S01]  /*81c0*/  FADD.FTZ R181, R204, -R181 ;  /* 0x800000b5ccb57221 */ /* 0x000fe20000010000 */
[----:B------:R-:W-:-:S02]  /*81d0*/  F2FP.BF16.F32.PACK_AB R182, R191, R188 ;  /* 0x000000bcbfb6723e */ /* 0x000fc400000010ff */
[----:B------:R-:W-:Y:S01]  /*81e0*/  FSEL R191, R189, RZ, P5 ;  /* 0x000000ffbdbf7208 */ /* 0x000fe20002800000 */
[----:B------:R-:W-:Y:S01]  /*81f0*/  FFMA.FTZ R180, R181, UR17, R180 ;  /* 0x00000011b5b47c23 */ /* 0x000fe200080100b4 */
[----:B------:R-:W-:Y:S02]  /*8200*/  FSEL R188, R185, RZ, P1 ;  /* 0x000000ffb9bc7208 */ /* 0x000fe40000800000 */
[----:B------:R-:W-:Y:S01]  /*8210*/  LOP3.LUT P5, RZ, R232, 0xff0000, RZ, 0xc0, !PT ;  /* 0x00ff0000e8ff7812 */ /* 0x000fe200078ac0ff */
[----:B------:R-:W-:Y:S01]  /*8220*/  FMUL.FTZ R180, R180, UR23 ;  /* 0x00000017b4b47c20 */ /* 0x000fe20008410000 */
[C---:B------:R-:W-:Y:S02]  /*8230*/  LOP3.LUT P6, RZ, R232.reuse, 0xff000000, RZ, 0xc0, !PT ;  /* 0xff000000e8ff7812 */ /* 0x040fe400078cc0ff */
[----:B------:R-:W-:Y:S02]  /*8240*/  LOP3.LUT P1, RZ, R232, 0xff00, RZ, 0xc0, !PT ;  /* 0x0000ff00e8ff7812 */ /* 0x000fe4000782c0ff */
[----:B------:R-:W-:-:S02]  /*8250*/  F2FP.BF16.F32.PACK_AB R187, R190, R187 ;  /* 0x000000bbbebb723e */ /* 0x000fc400000010ff */
[----:B------:R-:W-:Y:S02]  /*8260*/  FSEL R185, R185, RZ, P5 ;  /* 0x000000ffb9b97208 */ /* 0x000fe40002800000 */
[----:B------:R-:W-:Y:S02]  /*8270*/  FSEL R190, R189, RZ, P6 ;  /* 0x000000ffbdbe7208 */ /* 0x000fe40003000000 */
[----:B------:R-:W-:Y:S02]  /*8280*/  LOP3.LUT P5, RZ, R238, 0xff00, RZ, 0xc0, !PT ;  /* 0x0000ff00eeff7812 */ /* 0x000fe400078ac0ff */
[----:B------:R-:W-:Y:S02]  /*8290*/  FSEL R189, R184, RZ, P1 ;  /* 0x000000ffb8bd7208 */ /* 0x000fe40000800000 */
[----:B------:R-:W-:Y:S02]  /*82a0*/  LOP3.LUT P6, RZ, R238, 0xff, RZ, 0xc0, !PT ;  /* 0x000000ffeeff7812 */ /* 0x000fe400078cc0ff */
[----:B------:R-:W-:-:S02]  /*82b0*/  LOP3.LUT P1, RZ, R232, 0xff, RZ, 0xc0, !PT ;  /* 0x000000ffe8ff7812 */ /* 0x000fc4000782c0ff */
[----:B------:R-:W-:Y:S02]  /*82c0*/  F2FP.BF16.F32.PACK_AB R181, R191, R188 ;  /* 0x000000bcbfb5723e */ /* 0x000fe400000010ff */
[----:B------:R-:W-:Y:S02]  /*82d0*/  FSEL R191, R184, RZ, P5 ;  /* 0x000000ffb8bf7208 */ /* 0x000fe40002800000 */
[C---:B------:R-:W-:Y:S02]  /*82e0*/  FSEL R188, R180.reuse, RZ, P6 ;  /* 0x000000ffb4bc7208 */ /* 0x040fe40003000000 */
[----:B------:R-:W-:Y:S02]  /*82f0*/  FSEL R184, R180, RZ, P1 ;  /* 0x000000ffb4b87208 */ /* 0x000fe40000800000 */
[----:B------:R-:W-:Y:S02]  /*8300*/  F2FP.BF16.F32.PACK_AB R185, R190, R185 ;  /* 0x000000b9beb9723e */ /* 0x000fe400000010ff */
[----:B------:R-:W-:-:S02]  /*8310*/  F2FP.BF16.F32.PACK_AB R180, R191, R188 ;  /* 0x000000bcbfb4723e */ /* 0x000fc400000010ff */
[----:B------:R-:W-:Y:S01]  /*8320*/  F2FP.BF16.F32.PACK_AB R184, R189, R184 ;  /* 0x000000b8bdb8723e */ /* 0x000fe200000010ff */
[----:B------:R-:W-:Y:S06]  /*8330*/  BRA `(.L_x_818) ;  /* 0x0000001800747947 */ /* 0x000fec0003800000 */
.L_x_816:
[----:B------:R-:W-:-:S04]  /*8340*/  UISETP.NE.U32.AND UP0, UPT, UR8, URZ, UPT ;  /* 0x000000ff0800728c */ /* 0x000fc8000bf05070 */
[----:B------:R-:W-:-:S09]  /*8350*/  UISETP.NE.AND.EX UP0, UPT, UR9, URZ, UPT, UP0 ;  /* 0x000000ff0900728c */ /* 0x000fd2000bf05300 */
[----:B------:R-:W-:Y:S05]  /*8360*/  BRA.U !UP0, `(.L_x_819) ;  /* 0x00000005083c7547 */ /* 0x000fea000b800000 */
[--C-:B01----:R-:W-:Y:S01]  /*8370*/  FFMA.FTZ R176, R224, UR16, R194.reuse ;  /* 0x00000010e0b07c23 */ /* 0x103fe200080100c2 */
[----:B------:R-:W-:Y:S01]  /*8380*/  ISETP.GE.U32.AND P1, PT, R238, RZ, PT ;  /* 0x000000ffee00720c */ /* 0x000fe20003f26070 */
[--C-:B------:R-:W-:Y:S01]  /*8390*/  FFMA.FTZ R177, R209, UR16, R194.reuse ;  /* 0x00000010d1b17c23 */ /* 0x100fe200080100c2 */
[----:B------:R-:W-:Y:S01]  /*83a0*/  FFMA.FTZ R181, R203, UR16, R194 ;  /* 0x00000010cbb57c23 */ /* 0x000fe200080100c2 */
[----:B------:R-:W-:Y:S01]  /*83b0*/  FADD.FTZ R176, R221, -R176 ;  /* 0x800000b0ddb07221 */ /* 0x000fe20000010000 */
[C---:B------:R-:W-:Y:S01]  /*83c0*/  ISETP.GE.U32.AND.EX P1, PT, R239.reuse, 0x1000000, PT, P1 ;  /* 0x01000000ef00780c */ /* 0x040fe20003f26110 */
[----:B------:R-:W-:Y:S01]  /*83d0*/  FADD.FTZ R177, R210, -R177 ;  /* 0x800000b1d2b17221 */ /* 0x000fe20000010000 */
[----:B------:R-:W-:Y:S01]  /*83e0*/  LOP3.LUT P5, RZ, R239, 0xff0000, RZ, 0xc0, !PT ;  /* 0x00ff0000efff7812 */ /* 0x000fe200078ac0ff */
[----:B------:R-:W-:Y:S01]  /*83f0*/  FMUL.FTZ R176, R176, UR17 ;  /* 0x00000011b0b07c20 */ /* 0x000fe20008410000 */
[----:B------:R-:W-:Y:S01]  /*8400*/  FADD.FTZ R181, R200, -R181 ;  /* 0x800000b5c8b57221 */ /* 0x000fe20000010000 */
[----:B------:R-:W-:Y:S01]  /*8410*/  FMUL.FTZ R179, R177, UR17 ;  /* 0x00000011b1b37c20 */ /* 0x000fe20008410000 */
[----:B------:R-:W-:Y:S01]  /*8420*/  LOP3.LUT P6, RZ, R233, 0xff0000, RZ, 0xc0, !PT ;  /* 0x00ff0000e9ff7812 */ /* 0x000fe200078cc0ff */
[----:B------:R-:W-:-:S02]  /*8430*/  FMUL.FTZ R178, R176, UR23 ;  /* 0x00000017b0b27c20 */ /* 0x000fc40008410000 */
[----:B------:R-:W-:Y:S01]  /*8440*/  FMUL.FTZ R177, R179, UR23 ;  /* 0x00000017b3b17c20 */ /* 0x000fe20008410000 */
[----:B------:R-:W-:Y:S01]  /*8450*/  F2FP.BF16.F32.PACK_AB R179, R176, R179 ;  /* 0x000000b3b0b3723e */ /* 0x000fe200000010ff */
[----:B------:R-:W-:Y:S01]  /*8460*/  FFMA.FTZ R176, R226, UR16, R194 ;  /* 0x00000010e2b07c23 */ /* 0x000fe200080100c2 */
[----:B------:R-:W-:Y:S02]  /*8470*/  FSEL R180, R178, RZ, P1 ;  /* 0x000000ffb2b47208 */ /* 0x000fe40000800000 */
[----:B------:R-:W-:Y:S01]  /*8480*/  ISETP.GE.U32.AND P1, PT, R232, RZ, PT ;  /* 0x000000ffe800720c */ /* 0x000fe20003f26070 */
[----:B------:R-:W-:Y:S01]  /*8490*/  FADD.FTZ R182, R223, -R176 ;  /* 0x800000b0dfb67221 */ /* 0x000fe20000010000 */
[----:B------:R-:W-:Y:S02]  /*84a0*/  FSEL R183, R177, RZ, P5 ;  /* 0x000000ffb1b77208 */ /* 0x000fe40002800000 */
[----:B------:R-:W-:Y:S02]  /*84b0*/  ISETP.GE.U32.AND.EX P1, PT, R233, 0x1000000, PT, P1 ;  /* 0x01000000e900780c */ /* 0x000fe40003f26110 */
[----:B------:R-:W-:Y:S01]  /*84c0*/  F2FP.BF16.F32.PACK_AB R183, R180, R183 ;  /* 0x000000b7b4b7723e */ /* 0x000fe200000010ff */
[--C-:B------:R-:W-:Y:S01]  /*84d0*/  FFMA.FTZ R180, R216, UR16, R194.reuse ;  /* 0x00000010d8b47c23 */ /* 0x100fe200080100c2 */
[----:B------:R-:W-:Y:S01]  /*84e0*/  FSEL R184, R178, RZ, P1 ;  /* 0x000000ffb2b87208 */ /* 0x000fe20000800000 */
[----:B------:R-:W-:Y:S01]  /*84f0*/  FMUL.FTZ R178, R181, UR17 ;  /* 0x00000011b5b27c20 */ /* 0x000fe20008410000 */
[----:B------:R-:W-:Y:S01]  /*8500*/  FFMA.FTZ R181, R205, UR16, R194 ;  /* 0x00000010cdb57c23 */ /* 0x000fe200080100c2 */
[----:B------:R-:W-:Y:S01]  /*8510*/  FSEL R187, R177, RZ, P6 ;  /* 0x000000ffb1bb7208 */ /* 0x000fe20003000000 */
[----:B------:R-:W-:Y:S01]  /*8520*/  FADD.FTZ R180, R219, -R180 ;  /* 0x800000b4dbb47221 */ /* 0x000fe20000010000 */
[----:B------:R-:W-:Y:S01]  /*8530*/  FMUL.FTZ R176, R178, UR23 ;  /* 0x00000017b2b07c20 */ /* 0x000fe20008410000 */
[----:B------:R-:W-:Y:S01]  /*8540*/  FADD.FTZ R177, R202, -R181 ;  /* 0x800000b5cab17221 */ /* 0x000fe20000010000 */
[----:B------:R-:W-:Y:S01]  /*8550*/  FMUL.FTZ R181, R182, UR17 ;  /* 0x00000011b6b57c20 */ /* 0x000fe20008410000 */
[----:B------:R-:W-:Y:S01]  /*8560*/  LOP3.LUT P5, RZ, R233, 0xff, RZ, 0xc0, !PT ;  /* 0x000000ffe9ff7812 */ /* 0x000fe200078ac0ff */
[----:B------:R-:W-:Y:S01]  /*8570*/  FMUL.FTZ R180, R180, UR17 ;  /* 0x00000011b4b47c20 */ /* 0x000fe20008410000 */
[----:B------:R-:W-:Y:S01]  /*8580*/  LOP3.LUT P1, RZ, R239, 0xff, RZ, 0xc0, !PT ;  /* 0x000000ffefff7812 */ /* 0x000fe2000782c0ff */
[----:B------:R-:W-:Y:S01]  /*8590*/  FMUL.FTZ R177, R177, UR17 ;  /* 0x00000011b1b17c20 */ /* 0x000fe20008410000 */
[C---:B------:R-:W-:Y:S01]  /*85a0*/  F2FP.BF16.F32.PACK_AB R178, R181.reuse, R178 ;  /* 0x000000b2b5b2723e */ /* 0x040fe200000010ff */
[----:B------:R-:W-:Y:S01]  /*85b0*/  FMUL.FTZ R181, R181, UR23 ;  /* 0x00000017b5b57c20 */ /* 0x000fe20008410000 */
[----:B------:R-:W-:Y:S01]  /*85c0*/  FSEL R186, R176, RZ, P5 ;  /* 0x000000ffb0ba7208 */ /* 0x000fe20002800000 */
[----:B------:R-:W-:Y:S01]  /*85d0*/  FMUL.FTZ R188, R180, UR23 ;  /* 0x00000017b4bc7c20 */ /* 0x000fe20008410000 */
[----:B------:R-:W-:-:S02]  /*85e0*/  LOP3.LUT P5, RZ, R239, 0xff00, RZ, 0xc0, !PT ;  /* 0x0000ff00efff7812 */ /* 0x000fc400078ac0ff */
[----:B------:R-:W-:Y:S02]  /*85f0*/  LOP3.LUT P6, RZ, R233, 0xff00, RZ, 0xc0, !PT ;  /* 0x0000ff00e9ff7812 */ /* 0x000fe400078cc0ff */
[----:B------:R-:W-:Y:S01]  /*8600*/  FSEL R182, R176, RZ, P1 ;  /* 0x000000ffb0b67208 */ /* 0x000fe20000800000 */
[----:B------:R-:W-:Y:S01]  /*8610*/  FMUL.FTZ R176, R177, UR23 ;  /* 0x00000017b1b07c20 */ /* 0x000fe20008410000 */
[C---:B------:R-:W-:Y:S02]  /*8620*/  FSEL R189, R181.reuse, RZ, P5 ;  /* 0x000000ffb5bd7208 */ /* 0x040fe40002800000 */
[C---:B------:R-:W-:Y:S02]  /*8630*/  LOP3.LUT P1, RZ, R238.reuse, 0xff0000, RZ, 0xc0, !PT ;  /* 0x00ff0000eeff7812 */ /* 0x040fe4000782c0ff */
[----:B------:R-:W-:Y:S02]  /*8640*/  FSEL R185, R181, RZ, P6 ;  /* 0x000000ffb5b97208 */ /* 0x000fe40003000000 */
[----:B------:R-:W-:-:S02]  /*8650*/  LOP3.LUT P5, RZ, R238, 0xff000000, RZ, 0xc0, !PT ;  /* 0xff000000eeff7812 */ /* 0x000fc400078ac0ff */
[----:B------:R-:W-:Y:S01]  /*8660*/  F2FP.BF16.F32.PACK_AB R187, R184, R187 ;  /* 0x000000bbb8bb723e */ /* 0x000fe200000010ff */
[----:B------:R-:W-:Y:S01]  /*8670*/  FFMA.FTZ R184, R214, UR16, R194 ;  /* 0x00000010d6b87c23 */ /* 0x000fe200080100c2 */
[----:B------:R-:W-:Y:S02]  /*8680*/  F2FP.BF16.F32.PACK_AB R177, R180, R177 ;  /* 0x000000b1b4b1723e */ /* 0x000fe400000010ff */
[----:B------:R-:W-:Y:S01]  /*8690*/  FSEL R181, R176, RZ, P1 ;  /* 0x000000ffb0b57208 */ /* 0x000fe20000800000 */
[----:B------:R-:W-:Y:S01]  /*86a0*/  FADD.FTZ R184, R213, -R184 ;  /* 0x800000b8d5b87221 */ /* 0x000fe20000010000 */
[----:B------:R-:W-:Y:S02]  /*86b0*/  FSEL R180, R188, RZ, P5 ;  /* 0x000000ffbcb47208 */ /* 0x000fe40002800000 */
[----:B------:R-:W-:Y:S01]  /*86c0*/  F2FP.BF16.F32.PACK_AB R186, R185, R186 ;  /* 0x000000bab9ba723e */ /* 0x000fe200000010ff */
[----:B------:R-:W-:Y:S01]  /*86d0*/  FFMA.FTZ R185, R207, UR16, R194 ;  /* 0x00000010cfb97c23 */ /* 0x000fe200080100c2 */
[----:B------:R-:W-:-:S02]  /*86e0*/  F2FP.BF16.F32.PACK_AB R181, R180, R181 ;  /* 0x000000b5b4b5723e */ /* 0x000fc400000010ff */
[----:B------:R-:W-:Y:S01]  /*86f0*/  LOP3.LUT P5, RZ, R232, 0xff0000, RZ, 0xc0, !PT ;  /* 0x00ff0000e8ff7812 */ /* 0x000fe200078ac0ff */
[----:B------:R-:W-:Y:S01]  /*8700*/  FADD.FTZ R180, R204, -R185 ;  /* 0x800000b9ccb47221 */ /* 0x000fe20000010000 */
[----:B------:R-:W-:Y:S01]  /*8710*/  FMUL.FTZ R185, R184, UR17 ;  /* 0x00000011b8b97c20 */ /* 0x000fe20008410000 */
[----:B------:R-:W-:Y:S02]  /*8720*/  LOP3.LUT P6, RZ, R232, 0xff000000, RZ, 0xc0, !PT ;  /* 0xff000000e8ff7812 */ /* 0x000fe400078cc0ff */
[----:B------:R-:W-:Y:S01]  /*8730*/  FMUL.FTZ R180, R180, UR17 ;  /* 0x00000011b4b47c20 */ /* 0x000fe20008410000 */
[----:B------:R-:W-:Y:S01]  /*8740*/  FMUL.FTZ R184, R185, UR23 ;  /* 0x00000017b9b87c20 */ /* 0x000fe20008410000 */
[----:B------:R-:W-:Y:S02]  /*8750*/  LOP3.LUT P1, RZ, R232, 0xff00, RZ, 0xc0, !PT ;  /* 0x0000ff00e8ff7812 */ /* 0x000fe4000782c0ff */
[----:B------:R-:W-:Y:S02]  /*8760*/  FSEL R190, R176, RZ, P5 ;  /* 0x000000ffb0be7208 */ /* 0x000fe40002800000 */
[----:B------:R-:W-:-:S02]  /*8770*/  F2FP.BF16.F32.PACK_AB R182, R189, R182 ;  /* 0x000000b6bdb6723e */ /* 0x000fc400000010ff */
[----:B------:R-:W-:Y:S01]  /*8780*/  F2FP.BF16.F32.PACK_AB R176, R185, R180 ;  /* 0x000000b4b9b0723e */ /* 0x000fe200000010ff */
[----:B------:R-:W-:Y:S01]  /*8790*/  FMUL.FTZ R180, R180, UR23 ;  /* 0x00000017b4b47c20 */ /* 0x000fe20008410000 */
[----:B------:R-:W-:Y:S02]  /*87a0*/  LOP3.LUT P5, RZ, R238, 0xff00, RZ, 0xc0, !PT ;  /* 0x0000ff00eeff7812 */ /* 0x000fe400078ac0ff */
[----:B------:R-:W-:Y:S02]  /*87b0*/  FSEL R193, R188, RZ, P6 ;  /* 0x000000ffbcc17208 */ /* 0x000fe40003000000 */
        /* <DEDUP_REMOVED lines=8> */
[----:B------:R-:W-:Y:S01]  /*8840*/  F2FP.BF16.F32.PACK_AB R184, R189, R184 ;  /* 0x000000b8bdb8723e */ /* 0x000fe200000010ff */
[----:B------:R-:W-:Y:S06]  /*8850*/  BRA `(.L_x_818) ;  /* 0x00000014002c7947 */ /* 0x000fec0003800000 */
.L_x_819:
[--C-:B01----:R-:W-:Y:S01]  /*8860*/  FFMA.FTZ R181, R209, UR16, R194.reuse ;  /* 0x00000010d1b57c23 */ /* 0x103fe200080100c2 */
[--C-:B------:R-:W-:Y:S01]  /*8870*/  FFMA.FTZ R184, R224, UR16, R194.reuse ;  /* 0x00000010e0b87c23 */ /* 0x100fe200080100c2 */
[----:B------:R-:W-:Y:S01]  /*8880*/  FFMA.FTZ R180, R226, UR16, R194 ;  /* 0x00000010e2b47c23 */ /* 0x000fe200080100c2 */
[----:B------:R-:W-:Y:S01]  /*8890*/  LOP3.LUT P5, RZ, R233, 0xff0000, RZ, 0xc0, !PT ;  /* 0x00ff0000e9ff7812 */ /* 0x000fe200078ac0ff */
[----:B------:R-:W-:Y:S01]  /*88a0*/  FADD.FTZ R181, R210, -R181 ;  /* 0x800000b5d2b57221 */ /* 0x000fe20000010000 */
[----:B------:R-:W-:Y:S01]  /*88b0*/  FADD.FTZ R184, R221, -R184 ;  /* 0x800000b8ddb87221 */ /* 0x000fe20000010000 */
[----:B------:R-:W-:Y:S01]  /*88c0*/  LOP3.LUT P6, RZ, R239, 0xff0000, RZ, 0xc0, !PT ;  /* 0x00ff0000efff7812 */ /* 0x000fe200078cc0ff */
[----:B------:R-:W-:Y:S01]  /*88d0*/  FADD.FTZ R180, R223, -R180 ;  /* 0x800000b4dfb47221 */ /* 0x000fe20000010000 */
[----:B------:R-:W-:Y:S01]  /*88e0*/  FMUL.FTZ R181, R181, UR17 ;  /* 0x00000011b5b57c20 */ /* 0x000fe20008410000 */
[----:B------:R-:W-:Y:S01]  /*88f0*/  FMUL.FTZ R184, R184, UR17 ;  /* 0x00000011b8b87c20 */ /* 0x000fe20008410000 */
[----:B------:R-:W-:Y:S01]  /*8900*/  ISETP.GE.U32.AND P1, PT, R232, RZ, PT ;  /* 0x000000ffe800720c */ /* 0x000fe20003f26070 */
[----:B------:R-:W-:Y:S01]  /*8910*/  FMUL.FTZ R180, R180, UR17 ;  /* 0x00000011b4b47c20 */ /* 0x000fe20008410000 */
[----:B------:R-:W-:Y:S01]  /*8920*/  FMUL.FTZ R182, R181, UR23 ;  /* 0x00000017b5b67c20 */ /* 0x000fe20008410000 */
[----:B------:R-:W-:Y:S01]  /*8930*/  FFMA.FTZ R181, R203, UR16, R194 ;  /* 0x00000010cbb57c23 */ /* 0x000fe200080100c2 */
[----:B------:R-:W-:Y:S01]  /*8940*/  ISETP.GE.U32.AND.EX P1, PT, R233, 0x1000000, PT, P1 ;  /* 0x01000000e900780c */ /* 0x000fe20003f26110 */
[----:B------:R-:W-:-:S02]  /*8950*/  FMUL.FTZ R185, R180, UR23 ;  /* 0x00000017b4b97c20 */ /* 0x000fc40008410000 */
[----:B------:R-:W-:Y:S01]  /*8960*/  FSEL R187, R182, RZ, P5 ;  /* 0x000000ffb6bb7208 */ /* 0x000fe20002800000 */
[----:B------:R-:W-:Y:S01]  /*8970*/  FADD.FTZ R181, R200, -R181 ;  /* 0x800000b5c8b57221 */ /* 0x000fe20000010000 */
[----:B------:R-:W-:Y:S01]  /*8980*/  FSEL R183, R182, RZ, P6 ;  /* 0x000000ffb6b77208 */ /* 0x000fe20003000000 */
[----:B------:R-:W-:Y:S01]  /*8990*/  FMUL.FTZ R182, R184, UR23 ;  /* 0x00000017b8b67c20 */ /* 0x000fe20008410000 */
[----:B------:R-:W-:Y:S01]  /*89a0*/  ISETP.GE.U32.AND P5, PT, R238, RZ, PT ;  /* 0x000000ffee00720c */ /* 0x000fe20003fa6070 */
[----:B------:R-:W-:Y:S01]  /*89b0*/  FMUL.FTZ R181, R181, UR17 ;  /* 0x00000011b5b57c20 */ /* 0x000fe20008410000 */
[----:B------:R-:W-:Y:S02]  /*89c0*/  LOP3.LUT P6, RZ, R239, 0xff, RZ, 0xc0, !PT ;  /* 0x000000ffefff7812 */ /* 0x000fe400078cc0ff */
[----:B------:R-:W-:Y:S01]  /*89d0*/  FSEL R180, R182, RZ, P1 ;  /* 0x000000ffb6b47208 */ /* 0x000fe20000800000 */
[----:B------:R-:W-:Y:S01]  /*89e0*/  FMUL.FTZ R184, R181, UR23 ;  /* 0x00000017b5b87c20 */ /* 0x000fe20008410000 */
[----:B------:R-:W-:Y:S01]  /*89f0*/  ISETP.GE.U32.AND.EX P5, PT, R239, 0x1000000, PT, P5 ;  /* 0x01000000ef00780c */ /* 0x000fe20003fa6150 */
[--C-:B------:R-:W-:Y:S01]  /*8a00*/  FFMA.FTZ R181, R205, UR16, R194.reuse ;  /* 0x00000010cdb57c23 */ /* 0x100fe200080100c2 */
[----:B------:R-:W-:Y:S01]  /*8a10*/  F2FP.BF16.F32.PACK_AB R187, R180, R187 ;  /* 0x000000bbb4bb723e */ /* 0x000fe200000010ff */
[----:B------:R-:W-:Y:S01]  /*8a20*/  FFMA.FTZ R180, R216, UR16, R194 ;  /* 0x00000010d8b47c23 */ /* 0x000fe200080100c2 */
        /* <DEDUP_REMOVED lines=8> */
[----:B------:R-:W-:-:S02]  /*8ab0*/  LOP3.LUT P5, RZ, R233, 0xff, RZ, 0xc0, !PT ;  /* 0x000000ffe9ff7812 */ /* 0x000fc400078ac0ff */
[----:B------:R-:W-:Y:S02]  /*8ac0*/  LOP3.LUT P6, RZ, R233, 0xff00, RZ, 0xc0, !PT ;  /* 0x0000ff00e9ff7812 */ /* 0x000fe400078cc0ff */
[----:B------:R-:W-:Y:S01]  /*8ad0*/  F2FP.BF16.F32.PACK_AB R182, R189, R182 ;  /* 0x000000b6bdb6723e */ /* 0x000fe200000010ff */
[----:B------:R-:W-:Y:S01]  /*8ae0*/  FMUL.FTZ R189, R180, UR23 ;  /* 0x00000017b4bd7c20 */ /* 0x000fe20008410000 */
[----:B------:R-:W-:Y:S01]  /*8af0*/  F2FP.BF16.F32.PACK_AB R183, R186, R183 ;  /* 0x000000b7bab7723e */ /* 0x000fe200000010ff */
[----:B------:R-:W-:Y:S01]  /*8b00*/  FFMA.FTZ R180, R214, UR16, R194 ;  /* 0x00000010d6b47c23 */ /* 0x000fe200080100c2 */
[----:B------:R-:W-:Y:S01]  /*8b10*/  FSEL R186, R184, RZ, P5 ;  /* 0x000000ffb8ba7208 */ /* 0x000fe20002800000 */
[----:B------:R-:W-:Y:S01]  /*8b20*/  FMUL.FTZ R184, R181, UR23 ;  /* 0x00000017b5b87c20 */ /* 0x000fe20008410000 */
[----:B------:R-:W-:Y:S01]  /*8b30*/  FSEL R185, R185, RZ, P6 ;  /* 0x000000ffb9b97208 */ /* 0x000fe20003000000 */
[----:B------:R-:W-:Y:S01]  /*8b40*/  FADD.FTZ R180, R213, -R180 ;  /* 0x800000b4d5b47221 */ /* 0x000fe20000010000 */
[----:B------:R-:W-:-:S02]  /*8b50*/  LOP3.LUT P1, RZ, R238, 0xff0000, RZ, 0xc0, !PT ;  /* 0x00ff0000eeff7812 */ /* 0x000fc4000782c0ff */
[----:B------:R-:W-:Y:S01]  /*8b60*/  F2FP.BF16.F32.PACK_AB R186, R185, R186 ;  /* 0x000000bab9ba723e */ /* 0x000fe200000010ff */
[----:B------:R-:W-:Y:S01]  /*8b70*/  FFMA.FTZ R185, R207, UR16, R194 ;  /* 0x00000010cfb97c23 */ /* 0x000fe200080100c2 */
[----:B------:R-:W-:Y:S01]  /*8b80*/  LOP3.LUT P5, RZ, R238, 0xff000000, RZ, 0xc0, !PT ;  /* 0xff000000eeff7812 */ /* 0x000fe200078ac0ff */
[----:B------:R-:W-:Y:S01]  /*8b90*/  FMUL.FTZ R180, R180, UR17 ;  /* 0x00000011b4b47c20 */ /* 0x000fe20008410000 */
[----:B------:R-:W-:Y:S01]  /*8ba0*/  FSEL R181, R184, RZ, P1 ;  /* 0x000000ffb8b57208 */ /* 0x000fe20000800000 */
[----:B------:R-:W-:Y:S01]  /*8bb0*/  FADD.FTZ R185, R204, -R185 ;  /* 0x800000b9ccb97221 */ /* 0x000fe20000010000 */
[----:B------:R-:W-:Y:S01]  /*8bc0*/  FSEL R188, R189, RZ, P5 ;  /* 0x000000ffbdbc7208 */ /* 0x000fe20002800000 */
[----:B------:R-:W-:Y:S01]  /*8bd0*/  FMUL.FTZ R180, R180, UR23 ;  /* 0x00000017b4b47c20 */ /* 0x000fe20008410000 */
[C---:B------:R-:W-:Y:S01]  /*8be0*/  LOP3.LUT P5, RZ, R232.reuse, 0xff0000, RZ, 0xc0, !PT ;  /* 0x00ff0000e8ff7812 */ /* 0x040fe200078ac0ff */
[----:B------:R-:W-:Y:S01]  /*8bf0*/  FMUL.FTZ R185, R185, UR17 ;  /* 0x00000011b9b97c20 */ /* 0x000fe20008410000 */
[----:B------:R-:W-:-:S02]  /*8c00*/  LOP3.LUT P6, RZ, R232, 0xff000000, RZ, 0xc0, !PT ;  /* 0xff000000e8ff7812 */ /* 0x000fc400078cc0ff */
[----:B------:R-:W-:Y:S01]  /*8c10*/  LOP3.LUT P1, RZ, R232, 0xff00, RZ, 0xc0, !PT ;  /* 0x0000ff00e8ff7812 */ /* 0x000fe2000782c0ff */
[----:B------:R-:W-:Y:S01]  /*8c20*/  FMUL.FTZ R185, R185, UR23 ;  /* 0x00000017b9b97c20 */ /* 0x000fe20008410000 */
[----:B------:R-:W-:Y:S02]  /*8c30*/  F2FP.BF16.F32.PACK_AB R181, R188, R181 ;  /* 0x000000b5bcb5723e */ /* 0x000fe400000010ff */
[----:B------:R-:W-:Y:S02]  /*8c40*/  FSEL R188, R184, RZ, P5 ;  /* 0x000000ffb8bc7208 */ /* 0x000fe40002800000 */
[----:B------:R-:W-:Y:S02]  /*8c50*/  FSEL R193, R189, RZ, P6 ;  /* 0x000000ffbdc17208 */ /* 0x000fe40003000000 */
[----:B------:R-:W-:Y:S02]  /*8c60*/  LOP3.LUT P5, RZ, R238, 0xff00, RZ, 0xc0, !PT ;  /* 0x0000ff00eeff7812 */ /* 0x000fe400078ac0ff */
[----:B------:R-:W-:-:S02]  /*8c70*/  FSEL R189, R180, RZ, P1 ;  /* 0x000000ffb4bd7208 */ /* 0x000fc40000800000 */
[----:B------:R-:W-:Y:S02]  /*8c80*/  LOP3.LUT P6, RZ, R238, 0xff, RZ, 0xc0, !PT ;  /* 0x000000ffeeff7812 */ /* 0x000fe400078cc0ff */
[----:B------:R-:W-:Y:S02]  /*8c90*/  LOP3.LUT P1, RZ, R232, 0xff, RZ, 0xc0, !PT ;  /* 0x000000ffe8ff7812 */ /* 0x000fe4000782c0ff */
[----:B------:R-:W-:Y:S02]  /*8ca0*/  FSEL R191, R180, RZ, P5 ;  /* 0x000000ffb4bf7208 */ /* 0x000fe40002800000 */
[C---:B------:R-:W-:Y:S02]  /*8cb0*/  FSEL R180, R185.reuse, RZ, P6 ;  /* 0x000000ffb9b47208 */ /* 0x040fe40003000000 */
[----:B------:R-:W-:Y:S02]  /*8cc0*/  FSEL R184, R185, RZ, P1 ;  /* 0x000000ffb9b87208 */ /* 0x000fe40000800000 */
[----:B------:R-:W-:-:S02]  /*8cd0*/  F2FP.BF16.F32.PACK_AB R185, R193, R188 ;  /* 0x000000bcc1b9723e */ /* 0x000fc400000010ff */
[----:B------:R-:W-:Y:S02]  /*8ce0*/  F2FP.BF16.F32.PACK_AB R180, R191, R180 ;  /* 0x000000b4bfb4723e */ /* 0x000fe400000010ff */
[----:B------:R-:W-:Y:S01]  /*8cf0*/  F2FP.BF16.F32.PACK_AB R184, R189, R184 ;  /* 0x000000b8bdb8723e */ /* 0x000fe200000010ff */
[----:B------:R-:W-:Y:S06]  /*8d00*/  BRA `(.L_x_818) ;  /* 0x0000001000007947 */ /* 0x000fec0003800000 */
.L_x_815:
[----:B------:R-:W-:-:S04]  /*8d10*/  UISETP.NE.U32.AND UP0, UPT, UR26, URZ, UPT ;  /* 0x000000ff1a00728c */ /* 0x000fc8000bf05070 */
[----:B------:R-:W-:-:S09]  /*8d20*/  UISETP.NE.AND.EX UP0, UPT, UR27, URZ, UPT, UP0 ;  /* 0x000000ff1b00728c */ /* 0x000fd2000bf05300 */
[----:B------:R-:W-:Y:S05]  /*8d30*/  BRA.U !UP0, `(.L_x_820) ;  /* 0x00000009082c7547 */ /* 0x000fea000b800000 */
[----:B------:R-:W-:-:S04]  /*8d40*/  UISETP.NE.U32.AND UP0, UPT, UR8, URZ, UPT ;  /* 0x000000ff0800728c */ /* 0x000fc8000bf05070 */
[----:B------:R-:W-:-:S09]  /*8d50*/  UISETP.NE.AND.EX UP0, UPT, UR9, URZ, UPT, UP0 ;  /* 0x000000ff0900728c */ /* 0x000fd2000bf05300 */
[----:B------:R-:W-:Y:S05]  /*8d60*/  BRA.U !UP0, `(.L_x_821) ;  /* 0x0000000508187547 */ /* 0x000fea000b800000 */
[----:B01----:R-:W-:Y:S01]  /*8d70*/  PRMT R185, R175, 0x7632, R185 ;  /* 0x00007632afb97816 */ /* 0x003fe200000000b9 */
[----:B------:R-:W-:Y:S01]  /*8d80*/  FFMA.FTZ R177, R203, UR16, R194 ;  /* 0x00000010cbb17c23 */ /* 0x000fe200080100c2 */
[----:B------:R-:W-:Y:S01]  /*8d90*/  PRMT R176, R174, 0x7632, R176 ;  /* 0x00007632aeb07816 */ /* 0x000fe200000000b0 */
[--C-:B------:R-:W-:Y:S01]  /*8da0*/  FFMA.FTZ R188, R224, UR16, R194.reuse ;  /* 0x00000010e0bc7c23 */ /* 0x100fe200080100c2 */
[--C-:B------:R-:W-:Y:S01]  /*8db0*/  FFMA.FTZ R184, R226, UR16, R194.reuse ;  /* 0x00000010e2b87c23 */ /* 0x100fe200080100c2 */
[----:B------:R-:W-:Y:S01]  /*8dc0*/  FFMA.FTZ R179, R209, UR16, R194 ;  /* 0x00000010d1b37c23 */ /* 0x000fe200080100c2 */
[----:B------:R-:W-:Y:S01]  /*8dd0*/  SHF.L.U32 R178, R174, 0x10, RZ ;  /* 0x00000010aeb27819 */ /* 0x000fe200000006ff */
[----:B------:R-:W-:Y:S02]  /*8de0*/  IMAD.U32 R187, R185, 0x10000, RZ ;  /* 0x00010000b9bb7824 */ /* 0x000fe400078e00ff */
[----:B------:R-:W-:Y:S01]  /*8df0*/  FADD.FTZ R177, R200, -R177 ;  /* 0x800000b1c8b17221 */ /* 0x000fe20000010000 */
[----:B------:R-:W-:Y:S01]  /*8e00*/  SHF.L.U32 R185, R176, 0x10, RZ ;  /* 0x00000010b0b97819 */ /* 0x000fe200000006ff */
[----:B------:R-:W-:Y:S01]  /*8e10*/  FADD.FTZ R188, R221, -R188 ;  /* 0x800000bcddbc7221 */ /* 0x000fe20000010000 */
[----:B------:R-:W-:Y:S01]  /*8e20*/  FADD.FTZ R184, R223, -R184 ;  /* 0x800000b8dfb87221 */ /* 0x000fe20000010000 */
[----:B------:R-:W-:Y:S01]  /*8e30*/  SHF.L.U32 R186, R175, 0x10, RZ ;  /* 0x00000010afba7819 */ /* 0x000fe200000006ff */
[----:B------:R-:W-:Y:S01]  /*8e40*/  FADD.FTZ R179, R210, -R179 ;  /* 0x800000b3d2b37221 */ /* 0x000fe20000010000 */
[----:B------:R-:W-:Y:S01]  /*8e50*/  FFMA.FTZ R178, R177, UR17, R178 ;  /* 0x00000011b1b27c23 */ /* 0x000fe200080100b2 */
[----:B------:R-:W-:Y:S01]  /*8e60*/  FFMA.FTZ R176, R188, UR17, R187 ;  /* 0x00000011bcb07c23 */ /* 0x000fe200080100bb */
[----:B------:R-:W-:Y:S01]  /*8e70*/  FFMA.FTZ R177, R184, UR17, R185 ;  /* 0x00000011b8b17c23 */ /* 0x000fe200080100b9 */
[----:B------:R-:W-:Y:S01]  /*8e80*/  FFMA.FTZ R185, R205, UR16, R194 ;  /* 0x00000010cdb97c23 */ /* 0x000fe200080100c2 */
[----:B------:R-:W-:Y:S01]  /*8e90*/  PRMT R188, R173, 0x7632, R188 ;  /* 0x00007632adbc7816 */ /* 0x000fe200000000bc */
[----:B------:R-:W-:Y:S01]  /*8ea0*/  FFMA.FTZ R179, R179, UR17, R186 ;  /* 0x00000011b3b37c23 */ /* 0x000fe200080100ba */
[----:B------:R-:W-:Y:S01]  /*8eb0*/  FFMA.FTZ R192, R216, UR16, R194 ;  /* 0x00000010d8c07c23 */ /* 0x000fe200080100c2 */
[----:B------:R-:W-:Y:S01]  /*8ec0*/  PRMT R184, R172, 0x7632, R184 ;  /* 0x00007632acb87816 */ /* 0x000fe200000000b8 */
[----:B------:R-:W-:Y:S01]  /*8ed0*/  FFMA.FTZ R186, R214, UR16, R194 ;  /* 0x00000010d6ba7c23 */ /* 0x000fe200080100c2 */
[----:B------:R-:W-:Y:S01]  /*8ee0*/  FADD.FTZ R187, R202, -R185 ;  /* 0x800000b9cabb7221 */ /* 0x000fe20000010000 */
[----:B------:R-:W-:Y:S01]  /*8ef0*/  SHF.L.U32 R190, R173, 0x10, RZ ;  /* 0x00000010adbe7819 */ /* 0x000fe200000006ff */
[----:B------:R-:W-:Y:S01]  /*8f00*/  FADD.FTZ R192, R219, -R192 ;  /* 0x800000c0dbc07221 */ /* 0x000fe20000010000 */
[----:B------:R-:W-:Y:S01]  /*8f10*/  IMAD.U32 R189, R188, 0x10000, RZ ;  /* 0x00010000bcbd7824 */ /* 0x000fe200078e00ff */
[----:B------:R-:W-:Y:S01]  /*8f20*/  SHF.L.U32 R185, R184, 0x10, RZ ;  /* 0x00000010b8b97819 */ /* 0x000fe200000006ff */
[----:B------:R-:W-:Y:S01]  /*8f30*/  FADD.FTZ R186, R213, -R186 ;  /* 0x800000bad5ba7221 */ /* 0x000fe20000010000 */
[----:B------:R-:W-:Y:S01]  /*8f40*/  ISETP.GE.U32.AND P1, PT, R232, RZ, PT ;  /* 0x000000ffe800720c */ /* 0x000fe20003f26070 */
[----:B------:R-:W-:Y:S01]  /*8f50*/  FFMA.FTZ R191, R192, UR17, R189 ;  /* 0x00000011c0bf7c23 */ /* 0x000fe200080100bd */
[----:B------:R-:W-:Y:S01]  /*8f60*/  FFMA.FTZ R190, R187, UR17, R190 ;  /* 0x00000011bbbe7c23 */ /* 0x000fe200080100be */
[----:B------:R-:W-:Y:S01]  /*8f70*/  FFMA.FTZ R189, R186, UR17, R185 ;  /* 0x00000011babd7c23 */ /* 0x000fe200080100b9 */
[----:B------:R-:W-:Y:S01]  /*8f80*/  FMUL.FTZ R187, R176, UR23 ;  /* 0x00000017b0bb7c20 */ /* 0x000fe20008410000 */
[----:B------:R-:W-:Y:S01]  /*8f90*/  FMUL.FTZ R186, R179, UR23 ;  /* 0x00000017b3ba7c20 */ /* 0x000fe20008410000 */
[----:B------:R-:W-:Y:S01]  /*8fa0*/  FFMA.FTZ R185, R207, UR16, R194 ;  /* 0x00000010cfb97c23 */ /* 0x000fe200080100c2 */
[----:B------:R-:W-:-:S02]  /*8fb0*/  ISETP.GE.U32.AND.EX P1, PT, R233, 0x1000000, PT, P1 ;  /* 0x01000000e900780c */ /* 0x000fc40003f26110 */
[----:B------:R-:W-:Y:S01]  /*8fc0*/  LOP3.LUT P5, RZ, R233, 0xff0000, RZ, 0xc0, !PT ;  /* 0x00ff0000e9ff7812 */ /* 0x000fe200078ac0ff */
[----:B------:R-:W-:Y:S01]  /*8fd0*/  FADD.FTZ R185, R204, -R185 ;  /* 0x800000b9ccb97221 */ /* 0x000fe20000010000 */
[----:B------:R-:W-:Y:S02]  /*8fe0*/  SHF.L.U32 R184, R172, 0x10, RZ ;  /* 0x00000010acb87819 */ /* 0x000fe400000006ff */
[----:B------:R-:W-:Y:S02]  /*8ff0*/  FSEL R187, R187, RZ, P1 ;  /* 0x000000ffbbbb7208 */ /* 0x000fe40000800000 */
[----:B------:R-:W-:Y:S01]  /*9000*/  FSEL R186, R186, RZ, P5 ;  /* 0x000000ffbaba7208 */ /* 0x000fe20002800000 */
[----:B------:R-:W-:Y:S01]  /*9010*/  FFMA.FTZ R184, R185, UR17, R184 ;  /* 0x00000011b9b87c23 */ /* 0x000fe200080100b8 */
[----:B------:R-:W-:Y:S01]  /*9020*/  F2FP.BF16.F32.PACK_AB R179, R176, R179 ;  /* 0x000000b3b0b3723e */ /* 0x000fe200000010ff */
[----:B------:R-:W-:Y:S01]  /*9030*/  FMUL.FTZ R176, R178, UR23 ;  /* 0x00000017b2b07c20 */ /* 0x000fe20008410000 */
[C---:B------:R-:W-:Y:S01]  /*9040*/  F2FP.BF16.F32.PACK_AB R178, R177.reuse, R178 ;  /* 0x000000b2b1b2723e */ /* 0x040fe200000010ff */
[----:B------:R-:W-:Y:S01]  /*9050*/  FMUL.FTZ R177, R177, UR23 ;  /* 0x00000017b1b17c20 */ /* 0x000fe20008410000 */
[----:B------:R-:W-:Y:S01]  /*9060*/  F2FP.BF16.F32.PACK_AB R187, R187, R186 ;  /* 0x000000babbbb723e */ /* 0x000fe200000010ff */
[----:B------:R-:W-:Y:S01]  /*9070*/  FMUL.FTZ R186, R190, UR23 ;  /* 0x00000017beba7c20 */ /* 0x000fe20008410000 */
[C---:B------:R-:W-:Y:S01]  /*9080*/  LOP3.LUT P5, RZ, R233.reuse, 0xff, RZ, 0xc0, !PT ;  /* 0x000000ffe9ff7812 */ /* 0x040fe200078ac0ff */
[----:B------:R-:W-:Y:S01]  /*9090*/  FMUL.FTZ R185, R184, UR23 ;  /* 0x00000017b8b97c20 */ /* 0x000fe20008410000 */
[----:B------:R-:W-:-:S02]  /*90a0*/  LOP3.LUT P6, RZ, R233, 0xff00, RZ, 0xc0, !PT ;  /* 0x0000ff00e9ff7812 */ /* 0x000fc400078cc0ff */
[----:B------:R-:W-:Y:S02]  /*90b0*/  LOP3.LUT P1, RZ, R232, 0xff0000, RZ, 0xc0, !PT ;  /* 0x00ff0000e8ff7812 */ /* 0x000fe4000782c0ff */
[----:B------:R-:W-:Y:S02]  /*90c0*/  FSEL R192, R176, RZ, P5 ;  /* 0x000000ffb0c07208 */ /* 0x000fe40002800000 */
[----:B------:R-:W-:Y:S02]  /*90d0*/  FSEL R193, R177, RZ, P6 ;  /* 0x000000ffb1c17208 */ /* 0x000fe40003000000 */
[C---:B------:R-:W-:Y:S01]  /*90e0*/  F2FP.BF16.F32.PACK_AB R177, R191.reuse, R190 ;  /* 0x000000bebfb1723e */ /* 0x040fe200000010ff */
[----:B------:R-:W-:Y:S01]  /*90f0*/  FMUL.FTZ R191, R191, UR23 ;  /* 0x00000017bfbf7c20 */ /* 0x000fe20008410000 */
[C---:B------:R-:W-:Y:S01]  /*9100*/  F2FP.BF16.F32.PACK_AB R176, R189.reuse, R184 ;  /* 0x000000b8bdb0723e */ /* 0x040fe200000010ff */
        /* <DEDUP_REMOVED lines=10> */
[----:B------:R-:W-:Y:S01]  /*91b0*/  F2FP.BF16.F32.PACK_AB R184, R189, R184 ;  /* 0x000000b8bdb8723e */ /* 0x000fe200000010ff */
[----:B------:R-:W-:Y:S06]  /*91c0*/  BRA `(.L_x_818) ;  /* 0x0000000800d07947 */ /* 0x000fec0003800000 */
.L_x_821:
[C---:B01----:R-:W-:Y:S01]  /*91d0*/  PRMT R185, R175.reuse, 0x7632, R185 ;  /* 0x00007632afb97816 */ /* 0x043fe200000000b9 */
[----:B------:R-:W-:Y:S01]  /*91e0*/  FFMA.FTZ R186, R226, UR16, R194 ;  /* 0x00000010e2ba7c23 */ /* 0x000fe200080100c2 */
[----:B------:R-:W-:Y:S01]  /*91f0*/  PRMT R184, R174, 0x7632, R184 ;  /* 0x00007632aeb87816 */ /* 0x000fe200000000b8 */
[----:B------:R-:W-:Y:S01]  /*9200*/  FFMA.FTZ R188, R224, UR16, R194 ;  /* 0x00000010e0bc7c23 */ /* 0x000fe200080100c2 */
[----:B------:R-:W-:Y:S01]  /*9210*/  SHF.L.U32 R190, R175, 0x10, RZ ;  /* 0x00000010afbe7819 */ /* 0x000fe200000006ff */
[----:B------:R-:W-:Y:S01]  /*9220*/  IMAD.U32 R187, R185, 0x10000, RZ ;  /* 0x00010000b9bb7824 */ /* 0x000fe200078e00ff */
[----:B------:R-:W-:Y:S01]  /*9230*/  SHF.L.U32 R185, R184, 0x10, RZ ;  /* 0x00000010b8b97819 */ /* 0x000fe200000006ff */
[----:B------:R-:W-:Y:S01]  /*9240*/  FADD.FTZ R184, R223, -R186 ;  /* 0x800000badfb87221 */ /* 0x000fe20000010000 */
[----:B------:R-:W-:Y:S01]  /*9250*/  FADD.FTZ R188, R221, -R188 ;  /* 0x800000bcddbc7221 */ /* 0x000fe20000010000 */
[--C-:B------:R-:W-:Y:S01]  /*9260*/  FFMA.FTZ R186, R216, UR16, R194.reuse ;  /* 0x00000010d8ba7c23 */ /* 0x100fe200080100c2 */
[----:B------:R-:W-:Y:S01]  /*9270*/  ISETP.GE.U32.AND P1, PT, R232, RZ, PT ;  /* 0x000000ffe800720c */ /* 0x000fe20003f26070 */
[--C-:B------:R-:W-:Y:S01]  /*9280*/  FFMA.FTZ R184, R184, UR17, R185.reuse ;  /* 0x00000011b8b87c23 */ /* 0x100fe200080100b9 */
[----:B------:R-:W-:Y:S01]  /*9290*/  PRMT R185, R173, 0x7632, R185 ;  /* 0x00007632adb97816 */ /* 0x000fe200000000b9 */
[----:B------:R-:W-:Y:S01]  /*92a0*/  FFMA.FTZ R189, R188, UR17, R187 ;  /* 0x00000011bcbd7c23 */ /* 0x000fe200080100bb */
[--C-:B------:R-:W-:Y:S01]  /*92b0*/  FFMA.FTZ R187, R209, UR16, R194.reuse ;  /* 0x00000010d1bb7c23 */ /* 0x100fe200080100c2 */
[----:B------:R-:W-:Y:S01]  /*92c0*/  LOP3.LUT P5, RZ, R233, 0xff0000, RZ, 0xc0, !PT ;  /* 0x00ff0000e9ff7812 */ /* 0x000fe200078ac0ff */
[----:B------:R-:W-:Y:S01]  /*92d0*/  FFMA.FTZ R191, R205, UR16, R194 ;  /* 0x00000010cdbf7c23 */ /* 0x000fe200080100c2 */
[----:B------:R-:W-:-:S02]  /*92e0*/  IMAD.U32 R188, R185, 0x10000, RZ ;  /* 0x00010000b9bc7824 */ /* 0x000fc400078e00ff */
[--C-:B------:R-:W-:Y:S01]  /*92f0*/  FADD.FTZ R185, R219, -R186.reuse ;  /* 0x800000badbb97221 */ /* 0x100fe20000010000 */
[----:B------:R-:W-:Y:S01]  /*9300*/  FADD.FTZ R187, R210, -R187 ;  /* 0x800000bbd2bb7221 */ /* 0x000fe20000010000 */
[----:B------:R-:W-:Y:S01]  /*9310*/  PRMT R186, R172, 0x7632, R186 ;  /* 0x00007632acba7816 */ /* 0x000fe200000000ba */
[----:B------:R-:W-:Y:S01]  /*9320*/  FMUL.FTZ R189, R189, UR23 ;  /* 0x00000017bdbd7c20 */ /* 0x000fe20008410000 */
[----:B------:R-:W-:Y:S01]  /*9330*/  FFMA.FTZ R185, R185, UR17, R188 ;  /* 0x00000011b9b97c23 */ /* 0x000fe200080100bc */
[----:B------:R-:W-:Y:S01]  /*9340*/  FFMA.FTZ R190, R187, UR17, R190 ;  /* 0x00000011bbbe7c23 */ /* 0x000fe200080100be */
[----:B------:R-:W-:Y:S01]  /*9350*/  FFMA.FTZ R188, R214, UR16, R194 ;  /* 0x00000010d6bc7c23 */ /* 0x000fe200080100c2 */
[----:B------:R-:W-:Y:S01]  /*9360*/  SHF.L.U32 R187, R186, 0x10, RZ ;  /* 0x00000010babb7819 */ /* 0x000fe200000006ff */
[----:B------:R-:W-:Y:S01]  /*9370*/  FADD.FTZ R191, R202, -R191 ;  /* 0x800000bfcabf7221 */ /* 0x000fe20000010000 */
[----:B------:R-:W-:Y:S01]  /*9380*/  FMUL.FTZ R190, R190, UR23 ;  /* 0x00000017bebe7c20 */ /* 0x000fe20008410000 */
[----:B------:R-:W-:Y:S01]  /*9390*/  FADD.FTZ R188, R213, -R188 ;  /* 0x800000bcd5bc7221 */ /* 0x000fe20000010000 */
[----:B------:R-:W-:Y:S01]  /*93a0*/  ISETP.GE.U32.AND.EX P1, PT, R233, 0x1000000, PT, P1 ;  /* 0x01000000e900780c */ /* 0x000fe20003f26110 */
[----:B------:R-:W-:Y:S01]  /*93b0*/  FMUL.FTZ R184, R184, UR23 ;  /* 0x00000017b8b87c20 */ /* 0x000fe20008410000 */
[----:B------:R-:W-:Y:S01]  /*93c0*/  SHF.L.U32 R193, R174, 0x10, RZ ;  /* 0x00000010aec17819 */ /* 0x000fe200000006ff */
[----:B------:R-:W-:Y:S01]  /*93d0*/  FFMA.FTZ R186, R188, UR17, R187 ;  /* 0x00000011bcba7c23 */ /* 0x000fe200080100bb */
[----:B------:R-:W-:Y:S01]  /*93e0*/  FSEL R187, R190, RZ, P5 ;  /* 0x000000ffbebb7208 */ /* 0x000fe20002800000 */
[----:B------:R-:W-:Y:S01]  /*93f0*/  IMAD.U32 R190, R173, 0x10000, RZ ;  /* 0x00010000adbe7824 */ /* 0x000fe200078e00ff */
[----:B------:R-:W-:Y:S01]  /*9400*/  FSEL R188, R189, RZ, P1 ;  /* 0x000000ffbdbc7208 */ /* 0x000fe20000800000 */
[----:B------:R-:W-:Y:S01]  /*9410*/  FFMA.FTZ R189, R203, UR16, R194 ;  /* 0x00000010cbbd7c23 */ /* 0x000fe200080100c2 */
[----:B------:R-:W-:Y:S01]  /*9420*/  LOP3.LUT P6, RZ, R233, 0xff00, RZ, 0xc0, !PT ;  /* 0x0000ff00e9ff7812 */ /* 0x000fe200078cc0ff */
[----:B------:R-:W-:Y:S01]  /*9430*/  FFMA.FTZ R190, R191, UR17, R190 ;  /* 0x00000011bfbe7c23 */ /* 0x000fe200080100be */
[----:B------:R-:W-:Y:S01]  /*9440*/  F2FP.BF16.F32.PACK_AB R187, R188, R187 ;  /* 0x000000bbbcbb723e */ /* 0x000fe200000010ff */
[----:B------:R-:W-:Y:S01]  /*9450*/  FADD.FTZ R188, R200, -R189 ;  /* 0x800000bdc8bc7221 */ /* 0x000fe20000010000 */
[----:B------:R-:W-:Y:S01]  /*9460*/  FFMA.FTZ R189, R207, UR16, R194 ;  /* 0x00000010cfbd7c23 */ /* 0x000fe200080100c2 */
[----:B------:R-:W-:Y:S01]  /*9470*/  LOP3.LUT P5, RZ, R233, 0xff, RZ, 0xc0, !PT ;  /* 0x000000ffe9ff7812 */ /* 0x000fe200078ac0ff */
[----:B------:R-:W-:Y:S01]  /*9480*/  FMUL.FTZ R190, R190, UR23 ;  /* 0x00000017bebe7c20 */ /* 0x000fe20008410000 */
[----:B------:R-:W-:Y:S01]  /*9490*/  FFMA.FTZ R193, R188, UR17, R193 ;  /* 0x00000011bcc17c23 */ /* 0x000fe200080100c1 */
[----:B------:R-:W-:Y:S01]  /*94a0*/  SHF.L.U32 R188, R172, 0x10, RZ ;  /* 0x00000010acbc7819 */ /* 0x000fe200000006ff */
[----:B------:R-:W-:Y:S01]  /*94b0*/  FADD.FTZ R189, R204, -R189 ;  /* 0x800000bdccbd7221 */ /* 0x000fe20000010000 */
[----:B------:R-:W-:Y:S01]  /*94c0*/  LOP3.LUT P1, RZ, R232, 0xff0000, RZ, 0xc0, !PT ;  /* 0x00ff0000e8ff7812 */ /* 0x000fe2000782c0ff */
[----:B------:R-:W-:Y:S01]  /*94d0*/  FMUL.FTZ R193, R193, UR23 ;  /* 0x00000017c1c17c20 */ /* 0x000fe20008410000 */
[----:B------:R-:W-:Y:S01]  /*94e0*/  FSEL R192, R184, RZ, P6 ;  /* 0x000000ffb8c07208 */ /* 0x000fe20003000000 */
[----:B------:R-:W-:Y:S01]  /*94f0*/  FFMA.FTZ R188, R189, UR17, R188 ;  /* 0x00000011bdbc7c23 */ /* 0x000fe200080100bc */
[----:B------:R-:W-:Y:S01]  /*9500*/  FMUL.FTZ R184, R185, UR23 ;  /* 0x00000017b9b87c20 */ /* 0x000fe20008410000 */
        /* <DEDUP_REMOVED lines=14> */
.L_x_820:
[----:B------:R-:W-:-:S04]  /*95f0*/  UISETP.NE.U32.AND UP0, UPT, UR8, URZ, UPT ;  /* 0x000000ff0800728c */ /* 0x000fc8000bf05070 */
[----:B------:R-:W-:-:S09]  /*9600*/  UISETP.NE.AND.EX UP0, UPT, UR9, URZ, UPT, UP0 ;  /* 0x000000ff0900728c */ /* 0x000fd2000bf05300 */
[----:B------:R-:W-:Y:S05]  /*9610*/  BRA.U !UP0, `(.L_x_822) ;  /* 0x0000000108e87547 */ /* 0x000fea000b800000 */
[--C-:B01----:R-:W-:Y:S01]  /*9620*/  FFMA.FTZ R176, R224, UR16, R194.reuse ;  /* 0x00000010e0b07c23 */ /* 0x103fe200080100c2 */
[--C-:B------:R-:W-:Y:S01]  /*9630*/  FFMA.FTZ R177, R209, UR16, R194.reuse ;  /* 0x00000010d1b17c23 */ /* 0x100fe200080100c2 */
[----:B------:R-:W-:Y:S01]  /*9640*/  ISETP.GE.U32.AND P1, PT, R232, RZ, PT ;  /* 0x000000ffe800720c */ /* 0x000fe20003f26070 */
        /* <DEDUP_REMOVED lines=8> */
[----:B------:R-:W-:Y:S01]  /*96d0*/  FFMA.FTZ R177, R203, UR16, R194 ;  /* 0x00000010cbb17c23 */ /* 0x000fe200080100c2 */
[C---:B------:R-:W-:Y:S01]  /*96e0*/  FMUL.FTZ R178, R184.reuse, UR23 ;  /* 0x00000017b8b27c20 */ /* 0x040fe20008410000 */
[----:B------:R-:W-:Y:S01]  /*96f0*/  FMUL.FTZ R176, R179, UR23 ;  /* 0x00000017b3b07c20 */ /* 0x000fe20008410000 */
[----:B------:R-:W-:Y:S01]  /*9700*/  F2FP.BF16.F32.PACK_AB R179, R184, R179 ;  /* 0x000000b3b8b3723e */ /* 0x000fe200000010ff */
[----:B------:R-:W-:Y:S01]  /*9710*/  FADD.FTZ R177, R200, -R177 ;  /* 0x800000b1c8b17221 */ /* 0x000fe20000010000 */
[----:B------:R-:W-:Y:S01]  /*9720*/  LOP3.LUT P6, RZ, R233, 0xff00, RZ, 0xc0, !PT ;  /* 0x0000ff00e9ff7812 */ /* 0x000fe200078cc0ff */
[----:B------:R-:W-:Y:S01]  /*9730*/  FMUL.FTZ R184, R185, UR17 ;  /* 0x00000011b9b87c20 */ /* 0x000fe20008410000 */
[----:B------:R-:W-:Y:S01]  /*9740*/  FSEL R187, R178, RZ, P1 ;  /* 0x000000ffb2bb7208 */ /* 0x000fe20000800000 */
[----:B------:R-:W-:Y:S01]  /*9750*/  FMUL.FTZ R178, R177, UR17 ;  /* 0x00000011b1b27c20 */ /* 0x000fe20008410000 */
[----:B------:R-:W-:-:S02]  /*9760*/  FSEL R176, R176, RZ, P5 ;  /* 0x000000ffb0b07208 */ /* 0x000fc40002800000 */
[----:B------:R-:W-:Y:S01]  /*9770*/  LOP3.LUT P5, RZ, R233, 0xff, RZ, 0xc0, !PT ;  /* 0x000000ffe9ff7812 */ /* 0x000fe200078ac0ff */
[----:B------:R-:W-:Y:S01]  /*9780*/  FMUL.FTZ R186, R178, UR23 ;  /* 0x00000017b2ba7c20 */ /* 0x000fe20008410000 */
[----:B------:R-:W-:Y:S01]  /*9790*/  F2FP.BF16.F32.PACK_AB R187, R187, R176 ;  /* 0x000000b0bbbb723e */ /* 0x000fe200000010ff */
[----:B------:R-:W-:Y:S01]  /*97a0*/  FFMA.FTZ R176, R226, UR16, R194 ;  /* 0x00000010e2b07c23 */ /* 0x000fe200080100c2 */
[----:B------:R-:W-:Y:S02]  /*97b0*/  LOP3.LUT P1, RZ, R232, 0xff0000, RZ, 0xc0, !PT ;  /* 0x00ff0000e8ff7812 */ /* 0x000fe4000782c0ff */
[----:B------:R-:W-:Y:S01]  /*97c0*/  FSEL R186, R186, RZ, P5 ;  /* 0x000000ffbaba7208 */ /* 0x000fe20002800000 */
[----:B------:R-:W-:Y:S01]  /*97d0*/  FADD.FTZ R177, R223, -R176 ;  /* 0x800000b0dfb17221 */ /* 0x000fe20000010000 */
[--C-:B------:R-:W-:Y:S01]  /*97e0*/  FFMA.FTZ R176, R216, UR16, R194.reuse ;  /* 0x00000010d8b07c23 */ /* 0x100fe200080100c2 */
[----:B------:R-:W-:Y:S02]  /*97f0*/  LOP3.LUT P5, RZ, R232, 0xff000000, RZ, 0xc0, !PT ;  /* 0xff000000e8ff7812 */ /* 0x000fe400078ac0ff */
[----:B------:R-:W-:Y:S01]  /*9800*/  FMUL.FTZ R189, R177, UR17 ;  /* 0x00000011b1bd7c20 */ /* 0x000fe20008410000 */
[--C-:B------:R-:W-:Y:S01]  /*9810*/  FFMA.FTZ R177, R207, UR16, R194.reuse ;  /* 0x00000010cfb17c23 */ /* 0x100fe200080100c2 */
[----:B------:R-:W-:Y:S01]  /*9820*/  FFMA.FTZ R194, R214, UR16, R194 ;  /* 0x00000010d6c27c23 */ /* 0x000fe200080100c2 */
[----:B------:R-:W-:Y:S01]  /*9830*/  FADD.FTZ R176, R219, -R176 ;  /* 0x800000b0dbb07221 */ /* 0x000fe20000010000 */
[----:B------:R-:W-:Y:S01]  /*9840*/  FMUL.FTZ R188, R189, UR23 ;  /* 0x00000017bdbc7c20 */ /* 0x000fe20008410000 */
[----:B------:R-:W-:Y:S01]  /*9850*/  FADD.FTZ R177, R204, -R177 ;  /* 0x800000b1ccb17221 */ /* 0x000fe20000010000 */
[----:B------:R-:W-:Y:S01]  /*9860*/  FADD.FTZ R194, R213, -R194 ;  /* 0x800000c2d5c27221 */ /* 0x000fe20000010000 */
[----:B------:R-:W-:Y:S01]  /*9870*/  F2FP.BF16.F32.PACK_AB R178, R189, R178 ;  /* 0x000000b2bdb2723e */ /* 0x000fe200000010ff */
[----:B------:R-:W-:Y:S01]  /*9880*/  FMUL.FTZ R189, R176, UR17 ;  /* 0x00000011b0bd7c20 */ /* 0x000fe20008410000 */
[----:B------:R-:W-:Y:S01]  /*9890*/  FSEL R193, R188, RZ, P6 ;  /* 0x000000ffbcc17208 */ /* 0x000fe20003000000 */
[----:B------:R-:W-:Y:S01]  /*98a0*/  FMUL.FTZ R176, R177, UR17 ;  /* 0x00000011b1b07c20 */ /* 0x000fe20008410000 */
[----:B------:R-:W-:Y:S01]  /*98b0*/  FMUL.FTZ R185, R194, UR17 ;  /* 0x00000011c2b97c20 */ /* 0x000fe20008410000 */
[----:B------:R-:W-:Y:S01]  /*98c0*/  FMUL.FTZ R188, R184, UR23 ;  /* 0x00000017b8bc7c20 */ /* 0x000fe20008410000 */
[C---:B------:R-:W-:Y:S01]  /*98d0*/  F2FP.BF16.F32.PACK_AB R177, R189.reuse, R184 ;  /* 0x000000b8bdb1723e */ /* 0x040fe200000010ff */
[----:B------:R-:W-:Y:S01]  /*98e0*/  FMUL.FTZ R184, R176, UR23 ;  /* 0x00000017b0b87c20 */ /* 0x000fe20008410000 */
[----:B------:R-:W-:Y:S01]  /*98f0*/  FMUL.FTZ R189, R189, UR23 ;  /* 0x00000017bdbd7c20 */ /* 0x000fe20008410000 */
[C---:B------:R-:W-:Y:S01]  /*9900*/  F2FP.BF16.F32.PACK_AB R176, R185.reuse, R176 ;  /* 0x000000b0b9b0723e */ /* 0x040fe200000010ff */
        /* <DEDUP_REMOVED lines=8> */
[----:B------:R-:W-:Y:S02]  /*9990*/  F2FP.BF16.F32.PACK_AB R185, R191, R188 ;  /* 0x000000bcbfb9723e */ /* 0x000fe400000010ff */
[----:B------:R-:W-:Y:S01]  /*99a0*/  F2FP.BF16.F32.PACK_AB R184, R189, R184 ;  /* 0x000000b8bdb8723e */ /* 0x000fe200000010ff */
[----:B------:R-:W-:Y:S06]  /*99b0*/  BRA `(.L_x_818) ;  /* 0x0000000000d47947 */ /* 0x000fec0003800000 */
.L_x_822:
[--C-:B01----:R-:W-:Y:S01]  /*99c0*/  FFMA.FTZ R185, R209, UR16, R194.reuse ;  /* 0x00000010d1b97c23 */ /* 0x103fe200080100c2 */
[--C-:B------:R-:W-:Y:S01]  /*99d0*/  FFMA.FTZ R186, R224, UR16, R194.reuse ;  /* 0x00000010e0ba7c23 */ /* 0x100fe200080100c2 */
[----:B------:R-:W-:Y:S01]  /*99e0*/  ISETP.GE.U32.AND P1, PT, R232, RZ, PT ;  /* 0x000000ffe800720c */ /* 0x000fe20003f26070 */
[----:B------:R-:W-:Y:S01]  /*99f0*/  FFMA.FTZ R189, R205, UR16, R194 ;  /* 0x00000010cdbd7c23 */ /* 0x000fe200080100c2 */
[----:B------:R-:W-:Y:S01]  /*9a00*/  FADD.FTZ R184, R210, -R185 ;  /* 0x800000b9d2b87221 */ /* 0x000fe20000010000 */
[----:B------:R-:W-:Y:S01]  /*9a10*/  FADD.FTZ R186, R221, -R186 ;  /* 0x800000baddba7221 */ /* 0x000fe20000010000 */
[--C-:B------:R-:W-:Y:S01]  /*9a20*/  FFMA.FTZ R185, R203, UR16, R194.reuse ;  /* 0x00000010cbb97c23 */ /* 0x100fe200080100c2 */
[C---:B------:R-:W-:Y:S01]  /*9a30*/  LOP3.LUT P5, RZ, R233.reuse, 0xff0000, RZ, 0xc0, !PT ;  /* 0x00ff0000e9ff7812 */ /* 0x040fe200078ac0ff */
[----:B------:R-:W-:Y:S01]  /*9a40*/  FMUL.FTZ R184, R184, UR17 ;  /* 0x00000011b8b87c20 */ /* 0x000fe20008410000 */
[----:B------:R-:W-:Y:S01]  /*9a50*/  FMUL.FTZ R186, R186, UR17 ;  /* 0x00000011baba7c20 */ /* 0x000fe20008410000 */
[----:B------:R-:W-:Y:S01]  /*9a60*/  ISETP.GE.U32.AND.EX P1, PT, R233, 0x1000000, PT, P1 ;  /* 0x01000000e900780c */ /* 0x000fe20003f26110 */
[----:B------:R-:W-:Y:S01]  /*9a70*/  FADD.FTZ R185, R200, -R185 ;  /* 0x800000b9c8b97221 */ /* 0x000fe20000010000 */
[----:B------:R-:W-:Y:S01]  /*9a80*/  FMUL.FTZ R184, R184, UR23 ;  /* 0x00000017b8b87c20 */ /* 0x000fe20008410000 */
[----:B------:R-:W-:Y:S01]  /*9a90*/  FMUL.FTZ R186, R186, UR23 ;  /* 0x00000017baba7c20 */ /* 0x000fe20008410000 */
[----:B------:R-:W-:Y:S01]  /*9aa0*/  FFMA.FTZ R188, R216, UR16, R194 ;  /* 0x00000010d8bc7c23 */ /* 0x000fe200080100c2 */
[----:B------:R-:W-:Y:S01]  /*9ab0*/  FMUL.FTZ R185, R185, UR17 ;  /* 0x00000011b9b97c20 */ /* 0x000fe20008410000 */
[----:B------:R-:W-:Y:S01]  /*9ac0*/  FADD.FTZ R189, R202, -R189 ;  /* 0x800000bdcabd7221 */ /* 0x000fe20000010000 */
[----:B------:R-:W-:Y:S01]  /*9ad0*/  FSEL R184, R184, RZ, P5 ;  /* 0x000000ffb8b87208 */ /* 0x000fe20002800000 */
[----:B------:R-:W-:Y:S01]  /*9ae0*/  FADD.FTZ R188, R219, -R188 ;  /* 0x800000bcdbbc7221 */ /* 0x000fe20000010000 */
[----:B------:R-:W-:Y:S01]  /*9af0*/  FSEL R187, R186, RZ, P1 ;  /* 0x000000ffbabb7208 */ /* 0x000fe20000800000 */
[----:B------:R-:W-:Y:S01]  /*9b00*/  FMUL.FTZ R185, R185, UR23 ;  /* 0x00000017b9b97c20 */ /* 0x000fe20008410000 */
[----:B------:R-:W-:Y:S01]  /*9b10*/  LOP3.LUT P5, RZ, R233, 0xff, RZ, 0xc0, !PT ;  /* 0x000000ffe9ff7812 */ /* 0x000fe200078ac0ff */
[----:B------:R-:W-:Y:S01]  /*9b20*/  FMUL.FTZ R189, R189, UR17 ;  /* 0x00000011bdbd7c20 */ /* 0x000fe20008410000 */
[----:B------:R-:W-:Y:S01]  /*9b30*/  F2FP.BF16.F32.PACK_AB R187, R187, R184 ;  /* 0x000000b8bbbb723e */ /* 0x000fe200000010ff */
[--C-:B------:R-:W-:Y:S01]  /*9b40*/  FFMA.FTZ R184, R226, UR16, R194.reuse ;  /* 0x00000010e2b87c23 */ /* 0x100fe200080100c2 */
[----:B------:R-:W-:Y:S01]  /*9b50*/  FSEL R186, R185, RZ, P5 ;  /* 0x000000ffb9ba7208 */ /* 0x000fe20002800000 */
[----:B------:R-:W-:Y:S01]  /*9b60*/  FFMA.FTZ R185, R207, UR16, R194 ;  /* 0x00000010cfb97c23 */ /* 0x000fe200080100c2 */
[----:B------:R-:W-:Y:S01]  /*9b70*/  LOP3.LUT P6, RZ, R233, 0xff00, RZ, 0xc0, !PT ;  /* 0x0000ff00e9ff7812 */ /* 0x000fe200078cc0ff */
[----:B------:R-:W-:Y:S01]  /*9b80*/  FADD.FTZ R190, R223, -R184 ;  /* 0x800000b8dfbe7221 */ /* 0x000fe20000010000 */
[----:B------:R-:W-:Y:S01]  /*9b90*/  FFMA.FTZ R184, R214, UR16, R194 ;  /* 0x00000010d6b87c23 */ /* 0x000fe200080100c2 */
[----:B------:R-:W-:Y:S01]  /*9ba0*/  FADD.FTZ R185, R204, -R185 ;  /* 0x800000b9ccb97221 */ /* 0x000fe20000010000 */
[----:B------:R-:W-:Y:S01]  /*9bb0*/  FMUL.FTZ R188, R188, UR17 ;  /* 0x00000011bcbc7c20 */ /* 0x000fe20008410000 */
[----:B------:R-:W-:Y:S01]  /*9bc0*/  FMUL.FTZ R190, R190, UR17 ;  /* 0x00000011bebe7c20 */ /* 0x000fe20008410000 */
[----:B------:R-:W-:Y:S01]  /*9bd0*/  FADD.FTZ R184, R213, -R184 ;  /* 0x800000b8d5b87221 */ /* 0x000fe20000010000 */
[----:B------:R-:W-:Y:S01]  /*9be0*/  FMUL.FTZ R189, R189, UR23 ;  /* 0x00000017bdbd7c20 */ /* 0x000fe20008410000 */
[----:B------:R-:W-:Y:S01]  /*9bf0*/  LOP3.LUT P1, RZ, R232, 0xff0000, RZ, 0xc0, !PT ;  /* 0x00ff0000e8ff7812 */ /* 0x000fe2000782c0ff */
[----:B------:R-:W-:Y:S01]  /*9c00*/  FMUL.FTZ R190, R190, UR23 ;  /* 0x00000017bebe7c20 */ /* 0x000fe20008410000 */
[----:B------:R-:W-:Y:S01]  /*9c10*/  FMUL.FTZ R184, R184, UR17 ;  /* 0x00000011b8b87c20 */ /* 0x000fe20008410000 */
[----:B------:R-:W-:Y:S01]  /*9c20*/  FMUL.FTZ R185, R185, UR17 ;  /* 0x00000011b9b97c20 */ /* 0x000fe20008410000 */
[----:B------:R-:W-:-:S02]  /*9c30*/  LOP3.LUT P5, RZ, R232, 0xff000000, RZ, 0xc0, !PT ;  /* 0xff000000e8ff7812 */ /* 0x000fc400078ac0ff */
[----:B------:R-:W-:Y:S01]  /*9c40*/  FSEL R193, R190, RZ, P6 ;  /* 0x000000ffbec17208 */ /* 0x000fe20003000000 */
[----:B------:R-:W-:Y:S01]  /*9c50*/  FMUL.FTZ R190, R188, UR23 ;  /* 0x00000017bcbe7c20 */ /* 0x000fe20008410000 */
[----:B------:R-:W-:Y:S01]  /*9c60*/  FMUL.FTZ R184, R184, UR23 ;  /* 0x00000017b8b87c20 */ /* 0x000fe20008410000 */
[C---:B------:R-:W-:Y:S01]  /*9c70*/  LOP3.LUT P6, RZ, R232.reuse, 0xff00, RZ, 0xc0, !PT ;  /* 0x0000ff00e8ff7812 */ /* 0x040fe200078cc0ff */
[----:B------:R-:W-:Y:S01]  /*9c80*/  FMUL.FTZ R185, R185, UR23 ;  /* 0x00000017b9b97c20 */ /* 0x000fe20008410000 */
[----:B------:R-:W-:Y:S02]  /*9c90*/  FSEL R188, R189, RZ, P1 ;  /* 0x000000ffbdbc7208 */ /* 0x000fe40000800000 */
[----:B------:R-:W-:Y:S02]  /*9ca0*/  LOP3.LUT P1, RZ, R232, 0xff, RZ, 0xc0, !PT ;  /* 0x000000ffe8ff7812 */ /* 0x000fe4000782c0ff */
[----:B------:R-:W-:Y:S02]  /*9cb0*/  FSEL R189, R184, RZ, P6 ;  /* 0x000000ffb8bd7208 */ /* 0x000fe40003000000 */
[----:B------:R-:W-:-:S02]  /*9cc0*/  FSEL R191, R190, RZ, P5 ;  /* 0x000000ffbebf7208 */ /* 0x000fc40002800000 */
[----:B------:R-:W-:Y:S02]  /*9cd0*/  FSEL R184, R185, RZ, P1 ;  /* 0x000000ffb9b87208 */ /* 0x000fe40000800000 */
[----:B------:R-:W-:Y:S02]  /*9ce0*/  F2FP.BF16.F32.PACK_AB R186, R193, R186 ;  /* 0x000000bac1ba723e */ /* 0x000fe400000010ff */
[----:B------:R-:W-:Y:S02]  /*9cf0*/  F2FP.BF16.F32.PACK_AB R185, R191, R188 ;  /* 0x000000bcbfb9723e */ /* 0x000fe400000010ff */
[----:B------:R-:W-:-:S07]  /*9d00*/  F2FP.BF16.F32.PACK_AB R184, R189, R184 ;  /* 0x000000b8bdb8723e */ /* 0x000fce00000010ff */
.L_x_818:
        /* <DEDUP_REMOVED lines=12> */
.L_x_814:
[----:B------:R-:W-:Y:S05]  /*9dd0*/  BSYNC.RECONVERGENT B0 ;  /* 0x0000000000007941 */ /* 0x000fea0003800200 */
.L_x_813:
[----:B------:R-:W-:Y:S01]  /*9de0*/  UPLOP3.LUT UP1, UPT, UPT, UPT, UP1, 0x40, 0x4 ;  /* 0x000000000004789c */ /* 0x000fe20003f2e810 */
[----:B------:R-:W-:Y:S10]  /*9df0*/  BRA.U !UP3, `(.L_x_823) ;  /* 0xffffff690bdc7547 */ /* 0x000ff4000b83ffff */
.L_x_784:
        /* <DEDUP_REMOVED lines=23> */
.L_x_825:
[----:B------:R-:W-:Y:S05]  /*9f70*/  BSYNC.RECONVERGENT B0 ;  /* 0x0000000000007941 */ /* 0x000fea0003800200 */
.L_x_824:
        /* <DEDUP_REMOVED lines=19> */
.L_x_827:
[----:B------:R-:W-:Y:S05]  /*a0b0*/  BSYNC.RECONVERGENT B0 ;  /* 0x0000000000007941 */ /* 0x000fea0003800200 */
.L_x_826:
        /* <DEDUP_REMOVED lines=18> */
.L_x_828:
        /* <DEDUP_REMOVED lines=10> */
.L_x_3800:


//--------------------- .text._ZN10layer_norm31ln_parallel_residual_bwd_kernelINS_13Kernel_traitsIf13__nv_bfloat16S2_S2_fjLj6144ELj1ELj1ELj8ELj16ENS_18Kernel_traits_baseILj6144EfS2_S2_S2_fjLj256EEEEELb1ELb0ELb1EEEvNS_9BwdParamsE --------------------------
	.section	.text._ZN10layer_norm31ln_parallel_residual_bwd_kernelINS_13Kernel_traitsIf13__nv_bfloat16S2_S2_fjLj6144ELj1ELj1ELj8ELj16ENS_18Kernel_traits_baseILj6144EfS2_S2_S2_fjLj256EEEEELb1ELb0ELb1EEEvNS_9BwdParamsE,"ax",@progbits
	.align	128
        .global         _ZN10layer_norm31ln_parallel_residual_bwd_kernelINS_13Kernel_traitsIf13__nv_bfloat16S2_S2_fjLj6144ELj1ELj1ELj8ELj16ENS_18Kernel_traits_baseILj6144EfS2_S2_S2_fjLj256EEEEELb1ELb0ELb1EEEvNS_9BwdParamsE
        .type           _ZN10layer_norm31ln_parallel_residual_bwd_kernelINS_13Kernel_traitsIf13__nv_bfloat16S2_S2_fjLj6144ELj1ELj1ELj8ELj16ENS_18Kernel_traits_baseILj6144EfS2_S2_S2_fjLj256EEEEELb1ELb0ELb1EEEvNS_9BwdParamsE,@function
        .size           _ZN10layer_norm31ln_parallel_residual_bwd_kernelINS_13Kernel_traitsIf13__nv_bfloat16S2_S2_fjLj6144ELj1ELj1ELj8ELj16ENS_18Kernel_traits_baseILj6144EfS2_S2_S2_fjLj256EEEEELb1ELb0ELb1EEEvNS_9BwdParamsE,(.L_x_3801 - _ZN10layer_norm31ln_parallel_residual_bwd_kernelINS_13Kernel_traitsIf13__nv_bfloat16S2_S2_fjLj6144ELj1ELj1ELj8ELj16ENS_18Kernel_traits_baseILj6144EfS2_S2_S2_fjLj256EEEEELb1ELb0ELb1EEEvNS_9BwdParamsE)
        .other          _ZN10layer_norm31ln_parallel_residual_bwd_kernelINS_13Kernel_traitsIf13__nv_bfloat16S2_S2_fjLj6144ELj1ELj1ELj8ELj16ENS_18Kernel_traits_baseILj6144EfS2_S2_S2_fjLj256EEEEELb1ELb0ELb1EEEvNS_9BwdParamsE,@"STO_CUDA_ENTRY STV_DEFAULT"
_ZN10layer_norm31ln_parallel_residual_bwd_kernelINS_13Kernel_traitsIf13__nv_bfloat16S2_S2_fjLj6144ELj1ELj1ELj8ELj16ENS_18Kernel_traits_baseILj6144EfS2_S2_S2_fjLj256EEEEELb1ELb0ELb1EEEvNS_9BwdParamsE:
.text._ZN10layer_norm31ln_parallel_residual_bwd_kernelINS_13Kernel_traitsIf13__nv_bfloat16S2_S2_fjLj6144ELj1ELj1ELj8ELj16ENS_18Kernel_traits_baseILj6144EfS2_S2_S2_fjLj256EEEEELb1ELb0ELb1EEEvNS_9BwdParamsE:
        /* <DEDUP_REMOVED lines=107> */
[----:B0-----:R-:W-:Y:S02]  /*06b0*/  CS2R R2, SRZ ;  /* 0x0000000000027805 */ /* 0x001fe4000001ff00 */
[----:B------:R-:W-:Y:S01]  /*06c0*/  CS2R R202, SRZ ;  /* 0x0000000000ca7805 */ /* 0x000fe2000001ff00 */
[----:B------:R-:W5:Y:S01]  /*06d0*/  LDG.E.128 R72, desc[UR10][R4.64+0x2000] ;  /* 0x0020000a04487981 */ /* 0x000f62000c1e1d00 */
[----:B------:R-:W-:Y:S01]  /*06e0*/  IMAD.MOV.U32 R206, RZ, RZ, RZ ;  /* 0x000000ffffce7224 */ /* 0x000fe200078e00ff */
[----:B------:R-:W-:Y:S02]  /*06f0*/  CS2R R38, SRZ ;  /* 0x0000000000267805 */ /* 0x000fe4000001ff00 */
[----:B------:R-:W-:Y:S01]  /*0700*/  CS2R R144, SRZ ;  /* 0x0000000000907805 */ /* 0x000fe2000001ff00 */
[----:B------:R-:W5:Y:S01]  /*0710*/  LDG.E.128 R76, desc[UR10][R4.64+0x2010] ;  /* 0x0020100a044c7981 */ /* 0x000f62000c1e1d00 */
[----:B------:R-:W-:-:S02]  /*0720*/  CS2R R146, SRZ ;  /* 0x0000000000927805 */ /* 0x000fc4000001ff00 */
[----:B------:R-:W-:Y:S02]  /*0730*/  CS2R R148, SRZ ;  /* 0x0000000000947805 */ /* 0x000fe4000001ff00 */
[----:B------:R-:W-:Y:S01]  /*0740*/  CS2R R150, SRZ ;  /* 0x0000000000967805 */ /* 0x000fe2000001ff00 */
[----:B------:R-:W5:Y:S01]  /*0750*/  LDG.E.128 R80, desc[UR10][R4.64+0x4000] ;  /* 0x0040000a04507981 */ /* 0x000f62000c1e1d00 */
[----:B------:R-:W-:Y:S01]  /*0760*/  CS2R R152, SRZ ;  /* 0x0000000000987805 */ /* 0x000fe2000001ff00 */
[----:B------:R-:W-:Y:S02]  /*0770*/  UPLOP3.LUT UP1, UPT, UPT, UPT, UPT, 0x40, 0x4 ;  /* 0x000000000004789c */ /* 0x000fe40003f2e870 */
[----:B------:R0:W5:Y:S01]  /*0780*/  LDG.E.128 R84, desc[UR10][R4.64+0x4010] ;  /* 0x0040100a04547981 */ /* 0x000162000c1e1d00 */
[----:B------:R-:W1:Y:S01]  /*0790*/  LDCU UR6, c[0x0][0x408] ;  /* 0x00008100ff0677ac */ /* 0x000e620008000800 */
[----:B------:R-:W2:Y:S01]  /*07a0*/  LDCU UR13, c[0x0][0x388] ;  /* 0x00007100ff0d77ac */ /* 0x000ea20008000800 */
[----:B------:R-:W3:Y:S01]  /*07b0*/  LDCU.U8 UR12, c[0x0][0x410] ;  /* 0x00008200ff0c77ac */ /* 0x000ee20008000000 */
[----:B0-----:R-:W-:Y:S01]  /*07c0*/  CS2R R4, SRZ ;  /* 0x0000000000047805 */ /* 0x001fe2000001ff00 */
[----:B------:R-:W0:Y:S01]  /*07d0*/  LDCU UR18, c[0x0][0x400] ;  /* 0x00008000ff1277ac */ /* 0x000e220008000800 */
[----:B------:R-:W4:Y:S01]  /*07e0*/  LDCU.64 UR8, c[0x0][0x478] ;  /* 0x00008f00ff0877ac */ /* 0x000f220008000a00 */
[----:B------:R-:W0:Y:S01]  /*07f0*/  LDCU.64 UR14, c[0x0][0x438] ;  /* 0x00008700ff0e77ac */ /* 0x000e220008000a00 */
[----:B------:R-:W0:Y:S03]  /*0800*/  LDCU.64 UR16, c[0x0][0x470] ;  /* 0x00008e00ff1077ac */ /* 0x000e260008000a00 */
.L_x_856:
[----:B--2---:R-:W-:Y:S01]  /*0810*/  IMAD R0, R209, UR13, RZ ;  /* 0x0000000dd1007c24 */ /* 0x004fe2000f8e02ff */
[----:B------:R-:W2:Y:S04]  /*0820*/  LDC.64 R122, c[0x0][0x3a8] ;  /* 0x0000ea00ff7a7b82 */ /* 0x000ea80000000a00 */
[----:B0-----:R-:W-:-:S04]  /*0830*/  SHF.R.S32.HI R109, RZ, 0x1f, R0 ;  /* 0x0000001fff6d7819 */ /* 0x001fc80000011400 */
[----:B------:R-:W1:Y:S01]  /*0840*/  LDC.64 R110, c[0x0][0x3c0] ;  /* 0x0000f000ff6e7b82 */ /* 0x000e620000000a00 */
[----:B------:R-:W-:-:S04]  /*0850*/  LEA.HI R109, R109, R0, RZ, 0x3 ;  /* 0x000000006d6d7211 */ /* 0x000fc800078f18ff */
[----:B------:R-:W-:-:S03]  /*0860*/  LEA.HI.SX32 R212, R109, R120, 0x1d ;  /* 0x000000786dd47211 */ /* 0x000fc600078feaff */
[----:B------:R-:W3:Y:S08]  /*0870*/  LDC.64 R124, c[0x0][0x428] ;  /* 0x00010a00ff7c7b82 */ /* 0x000ef00000000a00 */
[----:B------:R-:W4:Y:S01]  /*0880*/  LDC.64 R128, c[0x0][0x430] ;  /* 0x00010c00ff807b82 */ /* 0x000f220000000a00 */
[----:B--2---:R-:W-:-:S06]  /*0890*/  IMAD.WIDE.U32 R132, R212, 0x10, R122 ;  /* 0x00000010d4847825 */ /* 0x004fcc00078e007a */
[----:B------:R-:W2:Y:S01]  /*08a0*/  LDG.E.128 R132, desc[UR10][R132.64] ;  /* 0x0000000a84847981 */ /* 0x000ea2000c1e1d00 */
[----:B------:R-:W0:Y:S01]  /*08b0*/  LDC.64 R108, c[0x0][0x3c8] ;  /* 0x0000f200ff6c7b82 */ /* 0x000e220000000a00 */
[----:B-1----:R-:W-:-:S05]  /*08c0*/  IMAD.WIDE R110, R209, 0x4, R110 ;  /* 0x00000004d16e7825 */ /* 0x002fca00078e026e */
[----:B------:R-:W2:Y:S01]  /*08d0*/  LDG.E R236, desc[UR10][R110.64] ;  /* 0x0000000a6eec7981 */ /* 0x000ea2000c1e1900 */
[----:B---3--:R-:W-:-:S06]  /*08e0*/  IMAD.WIDE.U32 R136, R212, 0x10, R124 ;  /* 0x00000010d4887825 */ /* 0x008fcc00078e007c */
[----:B------:R-:W3:Y:S01]  /*08f0*/  LDG.E.128 R136, desc[UR10][R136.64] ;  /* 0x0000000a88887981 */ /* 0x000ee2000c1e1d00 */
[----:B----4-:R-:W-:-:S06]  /*0900*/  IMAD.WIDE.U32 R140, R212, 0x10, R128 ;  /* 0x00000010d48c7825 */ /* 0x010fcc00078e0080 */
[----:B------:R-:W4:Y:S01]  /*0910*/  LDG.E.128 R140, desc[UR10][R140.64] ;  /* 0x0000000a8c8c7981 */ /* 0x000f22000c1e1d00 */
[----:B0-----:R-:W-:-:S05]  /*0920*/  IMAD.WIDE R108, R209, 0x4, R108 ;  /* 0x00000004d16c7825 */ /* 0x001fca00078e026c */
[----:B------:R0:W4:Y:S01]  /*0930*/  LDG.E R211, desc[UR10][R108.64] ;  /* 0x0000000a6cd37981 */ /* 0x000122000c1e1900 */
[----:B------:R-:W-:-:S04]  /*0940*/  VIADD R210, R212, 0x100 ;  /* 0x00000100d4d27836 */ /* 0x000fc80000000000 */
[----:B------:R-:W-:-:S04]  /*0950*/  IMAD.WIDE.U32 R116, R210, 0x10, R128 ;  /* 0x00000010d2747825 */ /* 0x000fc800078e0080 */
[C---:B0-----:R-:W-:Y:S02]  /*0960*/  IMAD.WIDE.U32 R108, R210.reuse, 0x10, R122 ;  /* 0x00000010d26c7825 */ /* 0x041fe400078e007a */
[----:B------:R-:W4:Y:S04]  /*0970*/  LDG.E.128 R116, desc[UR10][R116.64] ;  /* 0x0000000a74747981 */ /* 0x000f28000c1e1d00 */
[----:B------:R-:W4:Y:S01]  /*0980*/  LDG.E.128 R108, desc[UR10][R108.64] ;  /* 0x0000000a6c6c7981 */ /* 0x000f22000c1e1d00 */
[----:B------:R-:W-:-:S06]  /*0990*/  IMAD.WIDE.U32 R112, R210, 0x10, R124 ;  /* 0x00000010d2707825 */ /* 0x000fcc00078e007c */
[----:B------:R-:W4:Y:S01]  /*09a0*/  LDG.E.128 R112, desc[UR10][R112.64] ;  /* 0x0000000a70707981 */ /* 0x000f22000c1e1d00 */
[----:B------:R-:W-:-:S05]  /*09b0*/  IADD3 R207, PT, PT, R212, 0x200, RZ ;  /* 0x00000200d4cf7810 */ /* 0x000fca0007ffe0ff */
[----:B------:R-:W-:-:S06]  /*09c0*/  IMAD.WIDE.U32 R122, R207, 0x10, R122 ;  /* 0x00000010cf7a7825 */ /* 0x000fcc00078e007a */
[----:B------:R-:W4:Y:S01]  /*09d0*/  LDG.E.128 R120, desc[UR10][R122.64] ;  /* 0x0000000a7a787981 */ /* 0x000f22000c1e1d00 */
[----:B------:R-:W-:-:S04]  /*09e0*/  IMAD.WIDE.U32 R128, R207, 0x10, R128 ;  /* 0x00000010cf807825 */ /* 0x000fc800078e0080 */
[----:B------:R-:W-:Y:S02]  /*09f0*/  IMAD.WIDE.U32 R124, R207, 0x10, R124 ;  /* 0x00000010cf7c7825 */ /* 0x000fe400078e007c */
[----:B------:R-:W4:Y:S04]  /*0a00*/  LDG.E.128 R128, desc[UR10][R128.64] ;  /* 0x0000000a80807981 */ /* 0x000f28000c1e1d00 */
[----:B------:R-:W4:Y:S01]  /*0a10*/  LDG.E.128 R124, desc[UR10][R124.64] ;  /* 0x0000000a7c7c7981 */ /* 0x000f22000c1e1d00 */
[----:B------:R-:W-:Y:S02]  /*0a20*/  ISETP.NE.AND P3, PT, RZ, UR12, PT ;  /* 0x0000000cff007c0c */ /* 0x000fe4000bf65270 */
[----:B------:R-:W-:-:S04]  /*0a30*/  ISETP.NE.U32.AND P2, PT, RZ, UR14, PT ;  /* 0x0000000eff007c0c */ /* 0x000fc8000bf45070 */
[----:B------:R-:W-:Y:S02]  /*0a40*/  ISETP.NE.AND.EX P2, PT, RZ, UR15, PT, P2 ;  /* 0x0000000fff007c0c */ /* 0x000fe4000bf45320 */
[----:B------:R-:W-:-:S04]  /*0a50*/  ISETP.NE.U32.AND P0, PT, RZ, UR16, PT ;  /* 0x00000010ff007c0c */ /* 0x000fc8000bf05070 */
[----:B------:R-:W-:Y:S01]  /*0a60*/  ISETP.NE.AND.EX P0, PT, RZ, UR17, PT, P0 ;  /* 0x00000011ff007c0c */ /* 0x000fe2000bf05300 */
[----:B--2---:R-:W-:Y:S01]  /*0a70*/  IMAD.U32 R213, R132, 0x10000, RZ ;  /* 0x0001000084d57824 */ /* 0x004fe200078e00ff */
[C---:B------:R-:W-:Y:S02]  /*0a80*/  PRMT R217, R133.reuse, 0x7632, R217 ;  /* 0x0000763285d97816 */ /* 0x040fe400000000d9 */
[----:B------:R-:W-:Y:S01]  /*0a90*/  FSEL R236, R236, RZ, !P3 ;  /* 0x000000ffecec7208 */ /* 0x000fe20005800000 */
[----:B------:R-:W-:Y:S01]  /*0aa0*/  IMAD.U32 R229, R134, 0x10000, RZ ;  /* 0x0001000086e57824 */ /* 0x000fe200078e00ff */
[----:B------:R-:W-:-:S03]  /*0ab0*/  SHF.L.U32 R225, R133, 0x10, RZ ;  /* 0x0000001085e17819 */ /* 0x000fc600000006ff */
[----:B------:R-:W-:Y:S01]  /*0ac0*/  FADD.FTZ R0, -R236, R213 ;  /* 0x000000d5ec007221 */ /* 0x000fe20000010100 */
[----:B------:R-:W-:Y:S02]  /*0ad0*/  PRMT R133, R135, 0x7632, R133 ;  /* 0x0000763287857816 */ /* 0x000fe40000000085 */
[C---:B---3--:R-:W-:Y:S02]  /*0ae0*/  PRMT R216, R139.reuse, 0x7632, R216 ;  /* 0x000076328bd87816 */ /* 0x048fe400000000d8 */
[----:B------:R-:W-:Y:S02]  /*0af0*/  SHF.L.U32 R228, R139, 0x10, RZ ;  /* 0x000000108be47819 */ /* 0x000fe400000006ff */
[----:B------:R-:W-:Y:S01]  /*0b00*/  SHF.L.U32 R231, R135, 0x10, RZ ;  /* 0x0000001087e77819 */ /* 0x000fe200000006ff */
[----:B------:R-:W-:Y:S01]  /*0b10*/  IMAD.U32 R215, R136, 0x10000, RZ ;  /* 0x0001000088d77824 */ /* 0x000fe200078e00ff */
[----:B------:R-:W-:Y:S01]  /*0b20*/  PRMT R222, R132, 0x7632, R222 ;  /* 0x0000763284de7816 */ /* 0x000fe200000000de */
[----:B----4-:R-:W-:Y:S01]  /*0b30*/  IMAD.U32 R139, R140, 0x10000, RZ ;  /* 0x000100008c8b7824 */ /* 0x010fe200078e00ff */
[----:B------:R-:W-:-:S02]  /*0b40*/  PRMT R135, R137, 0x7632, R135 ;  /* 0x0000763289877816 */ /* 0x000fc40000000087 */
[----:B------:R-:W-:Y:S01]  /*0b50*/  SHF.L.U32 R227, R137, 0x10, RZ ;  /* 0x0000001089e37819 */ /* 0x000fe200000006ff */
[----:B------:R-:W-:Y:S01]  /*0b60*/  IMAD.U32 R226, R138, 0x10000, RZ ;  /* 0x000100008ae27824 */ /* 0x000fe200078e00ff */
[----:B------:R-:W-:Y:S02]  /*0b70*/  PRMT R132, R134, 0x7632, R132 ;  /* 0x0000763286847816 */ /* 0x000fe40000000084 */
[----:B------:R-:W-:Y:S01]  /*0b80*/  PRMT R224, R141, 0x7632, R224 ;  /* 0x000076328de07816 */ /* 0x000fe200000000e0 */
[----:B------:R-:W-:Y:S01]  /*0b90*/  FMUL.FTZ R0, R211, R0 ;  /* 0x00000000d3007220 */ /* 0x000fe20000410000 */
[----:B------:R-:W-:Y:S01]  /*0ba0*/  SHF.L.U32 R137, R141, 0x10, RZ ;  /* 0x000000108d897819 */ /* 0x000fe200000006ff */
[----:B-----5:R-:W-:Y:S01]  /*0bb0*/  FMUL.FTZ R141, R64, R139 ;  /* 0x0000008b408d7220 */ /* 0x020fe20000410000 */
[----:B------:R-:W-:Y:S01]  /*0bc0*/  PRMT R134, R138, 0x7632, R134 ;  /* 0x000076328a867816 */ /* 0x000fe20000000086 */
[----:B------:R-:W-:Y:S01]  /*0bd0*/  IMAD.U32 R221, R142, 0x10000, RZ ;  /* 0x000100008edd7824 */ /* 0x000fe200078e00ff */
[----:B------:R-:W-:Y:S01]  /*0be0*/  PRMT R223, R136, 0x7632, R223 ;  /* 0x0000763288df7816 */ /* 0x000fe200000000df */
[----:B------:R-:W-:Y:S01]  /*0bf0*/  FADD.FTZ R138, -R236, R229 ;  /* 0x000000e5ec8a7221 */ /* 0x000fe20000010100 */
[----:B------:R-:W-:Y:S01]  /*0c00*/  PRMT R136, R140, 0x7632, R136 ;  /* 0x000076328c887816 */ /* 0x000fe20000000088 */
[----:B------:R-:W-:Y:S01]  /*0c10*/  FADD.FTZ R214, -R236, R225 ;  /* 0x000000e1ecd67221 */ /* 0x000fe20000010100 */
[----:B------:R-:W-:Y:S01]  /*0c20*/  FADD.FTZ R206, R215, R206 ;  /* 0x000000ced7ce7221 */ /* 0x000fe20000010000 */
[-C--:B------:R-:W-:Y:S01]  /*0c30*/  FFMA.FTZ R208, R0, R215.reuse, R208 ;  /* 0x000000d700d07223 */ /* 0x080fe200000100d0 */
[----:B------:R-:W-:Y:S01]  /*0c40*/  IMAD.U32 R225, R222, 0x10000, RZ ;  /* 0x00010000dee17824 */ /* 0x000fe200078e00ff */
[C---:B------:R-:W-:Y:S01]  /*0c50*/  PRMT R220, R143.reuse, 0x7632, R220 ;  /* 0x000076328fdc7816 */ /* 0x040fe200000000dc */
[----:B------:R-:W-:Y:S01]  /*0c60*/  FFMA.FTZ R215, R40, R215, R141 ;  /* 0x000000d728d77223 */ /* 0x000fe2000001008d */
[----:B------:R-:W-:Y:S01]  /*0c70*/  SHF.L.U32 R219, R143, 0x10, RZ ;  /* 0x000000108fdb7819 */ /* 0x000fe200000006ff */
[C---:B------:R-:W-:Y:S01]  /*0c80*/  FMUL.FTZ R143, R211.reuse, R138 ;  /* 0x0000008ad38f7220 */ /* 0x040fe20000410000 */
[----:B------:R-:W-:Y:S01]  /*0c90*/  FMUL.FTZ R141, R68, R221 ;  /* 0x000000dd448d7220 */ /* 0x000fe20000410000 */
[----:B------:R-:W-:Y:S01]  /*0ca0*/  FADD.FTZ R138, -R236, R231 ;  /* 0x000000e7ec8a7221 */ /* 0x000fe20000010100 */
[----:B------:R-:W-:Y:S01]  /*0cb0*/  SHF.L.U32 R222, R136, 0x10, RZ ;  /* 0x0000001088de7819 */ /* 0x000fe200000006ff */
[----:B------:R-:W-:Y:S01]  /*0cc0*/  FADD.FTZ R136, -R236, R225 ;  /* 0x000000e1ec887221 */ /* 0x000fe20000010100 */
[----:B------:R-:W-:Y:S01]  /*0cd0*/  PRMT R218, R142, 0x7632, R218 ;  /* 0x000076328eda7816 */ /* 0x000fe200000000da */
[----:B------:R-:W-:Y:S01]  /*0ce0*/  FFMA.FTZ R142, R44, R226, R141 ;  /* 0x000000e22c8e7223 */ /* 0x000fe2000001008d */
[----:B------:R-:W-:Y:S01]  /*0cf0*/  FMUL.FTZ R141, R211, R138 ;  /* 0x0000008ad38d7220 */ /* 0x000fe20000410000 */
[----:B------:R-:W-:Y:S01]  /*0d00*/  FADD.FTZ R204, R139, R204 ;  /* 0x000000cc8bcc7221 */ /* 0x000fe20000010000 */
[----:B------:R-:W-:Y:S01]  /*0d10*/  FFMA.FTZ R205, R0, R139, R205 ;  /* 0x0000008b00cd7223 */ /* 0x000fe200000100cd */
[----:B------:R-:W-:-:S02]  /*0d20*/  IMAD.U32 R138, R223, 0x10000, RZ ;  /* 0x00010000df8a7824 */ /* 0x000fc400078e00ff */
[----:B------:R-:W-:Y:S01]  /*0d30*/  FMUL.FTZ R139, R211, R136 ;  /* 0x00000088d38b7220 */ /* 0x000fe20000410000 */
[----:B------:R-:W-:Y:S01]  /*0d40*/  FMUL.FTZ R136, R65, R222 ;  /* 0x000000de41887220 */ /* 0x000fe20000410000 */
[----:B------:R-:W-:Y:S01]  /*0d50*/  SHF.L.U32 R217, R217, 0x10, RZ ;  /* 0x00000010d9d97819 */ /* 0x000fe200000006ff */
[----:B------:R-:W-:Y:S01]  /*0d60*/  FADD.FTZ R202, R138, R202 ;  /* 0x000000ca8aca7221 */ /* 0x000fe20000010000 */
[----:B------:R-:W-:Y:S01]  /*0d70*/  FFMA.FTZ R203, R139, R138, R203 ;  /* 0x0000008a8bcb7223 */ /* 0x000fe200000100cb */
[----:B------:R-:W-:Y:S01]  /*0d80*/  FMUL.FTZ R214, R211, R214 ;  /* 0x000000d6d3d67220 */ /* 0x000fe20000410000 */
[----:B------:R-:W-:Y:S01]  /*0d90*/  FFMA.FTZ R138, R41, R138, R136 ;  /* 0x0000008a298a7223 */ /* 0x000fe20000010088 */
[----:B------:R-:W-:Y:S01]  /*0da0*/  FADD.FTZ R190, R226, R190 ;  /* 0x000000bee2be7221 */ /* 0x000fe20000010000 */
[----:B------:R-:W-:Y:S01]  /*0db0*/  FFMA.FTZ R191, R143, R226, R191 ;  /* 0x000000e28fbf7223 */ /* 0x000fe200000100bf */
[----:B------:R-:W-:Y:S01]  /*0dc0*/  FADD.FTZ R136, -R236, R217 ;  /* 0x000000d9ec887221 */ /* 0x000fe20000010100 */
[----:B------:R-:W-:-:S02]  /*0dd0*/  IMAD.U32 R226, R224, 0x10000, RZ ;  /* 0x00010000e0e27824 */ /* 0x000fc400078e00ff */
[-C--:B------:R-:W-:Y:S01]  /*0de0*/  FMUL.FTZ R213, R66, R137.reuse ;  /* 0x0000008942d57220 */ /* 0x080fe20000410000 */
[----:B------:R-:W-:Y:S01]  /*0df0*/  FADD.FTZ R196, R137, R196 ;  /* 0x000000c489c47221 */ /* 0x000fe20000010000 */
[----:B------:R-:W-:Y:S01]  /*0e00*/  FFMA.FTZ R197, R214, R137, R197 ;  /* 0x00000089d6c57223 */ /* 0x000fe200000100c5 */
[----:B------:R-:W-:Y:S01]  /*0e10*/  SHF.L.U32 R224, R135, 0x10, RZ ;  /* 0x0000001087e07819 */ /* 0x000fe200000006ff */
[----:B------:R-:W-:Y:S01]  /*0e20*/  FMUL.FTZ R137, R211, R136 ;  /* 0x00000088d3897220 */ /* 0x000fe20000410000 */
[----:B------:R-:W-:Y:S01]  /*0e30*/  FMUL.FTZ R136, R67, R226 ;  /* 0x000000e243887220 */ /* 0x000fe20000410000 */
[----:B------:R-:W-:Y:S02]  /*0e40*/  IMAD.U32 R133, R133, 0x10000, RZ ;  /* 0x0001000085857824 */ /* 0x000fe400078e00ff */
[----:B------:R-:W-:Y:S01]  /*0e50*/  FADD.FTZ R194, R224, R194 ;  /* 0x000000c2e0c27221 */ /* 0x000fe20000010000 */
[-C--:B------:R-:W-:Y:S01]  /*0e60*/  FFMA.FTZ R195, R137, R224.reuse, R195 ;  /* 0x000000e089c37223 */ /* 0x080fe200000100c3 */
[----:B------:R-:W-:Y:S01]  /*0e70*/  FFMA.FTZ R136, R43, R224, R136 ;  /* 0x000000e02b887223 */ /* 0x000fe20000010088 */
[----:B------:R-:W-:-:S02]  /*0e80*/  IMAD.U32 R135, R132, 0x10000, RZ ;  /* 0x0001000084877824 */ /* 0x000fc400078e00ff */
[----:B------:R-:W-:Y:S02]  /*0e90*/  IMAD.U32 R224, R220, 0x10000, RZ ;  /* 0x00010000dce07824 */ /* 0x000fe400078e00ff */
[----:B------:R-:W-:Y:S01]  /*0ea0*/  FADD.FTZ R220, -R236, R133 ;  /* 0x00000085ecdc7221 */ /* 0x000fe20000010100 */
[----:B------:R-:W-:Y:S01]  /*0eb0*/  FADD.FTZ R188, R221, R188 ;  /* 0x000000bcddbc7221 */ /* 0x000fe20000010000 */
[----:B------:R-:W-:Y:S01]  /*0ec0*/  FFMA.FTZ R189, R143, R221, R189 ;  /* 0x000000dd8fbd7223 */ /* 0x000fe200000100bd */
[----:B------:R-:W-:Y:S01]  /*0ed0*/  IMAD.U32 R221, R108, 0x10000, RZ ;  /* 0x000100006cdd7824 */ /* 0x000fe200078e00ff */
[----:B------:R-:W-:Y:S01]  /*0ee0*/  SHF.L.U32 R218, R218, 0x10, RZ ;  /* 0x00000010dada7819 */ /* 0x000fe200000006ff */
[----:B------:R-:W-:Y:S01]  /*0ef0*/  FADD.FTZ R132, -R236, R135 ;  /* 0x00000087ec847221 */ /* 0x000fe20000010100 */
[----:B------:R-:W-:Y:S01]  /*0f00*/  FMUL.FTZ R133, R211, R220 ;  /* 0x000000dcd3857220 */ /* 0x000fe20000410000 */
[----:B------:R-:W-:Y:S01]  /*0f10*/  FADD.FTZ R200, R222, R200 ;  /* 0x000000c8dec87221 */ /* 0x000fe20000010000 */
[----:B------:R-:W-:Y:S01]  /*0f20*/  FFMA.FTZ R201, R139, R222, R201 ;  /* 0x000000de8bc97223 */ /* 0x000fe200000100c9 */
[C---:B------:R-:W-:Y:S01]  /*0f30*/  PRMT R220, R116.reuse, 0x7632, R220 ;  /* 0x0000763274dc7816 */ /* 0x040fe200000000dc */
[----:B------:R-:W-:Y:S01]  /*0f40*/  IMAD.U32 R222, R116, 0x10000, RZ ;  /* 0x0001000074de7824 */ /* 0x000fe200078e00ff */
[----:B------:R-:W-:Y:S01]  /*0f50*/  SHF.L.U32 R134, R134, 0x10, RZ ;  /* 0x0000001086867819 */ /* 0x000fe200000006ff */
[----:B------:R-:W-:Y:S01]  /*0f60*/  FADD.FTZ R116, -R236, R221 ;  /* 0x000000ddec747221 */ /* 0x000fe20000010100 */
[----:B------:R-:W-:Y:S01]  /*0f70*/  SHF.L.U32 R223, R109, 0x10, RZ ;  /* 0x000000106ddf7819 */ /* 0x000fe200000006ff */
[----:B------:R-:W-:Y:S01]  /*0f80*/  FMUL.FTZ R135, R211, R132 ;  /* 0x00000084d3877220 */ /* 0x000fe20000410000 */
[----:B------:R-:W-:Y:S01]  /*0f90*/  FMUL.FTZ R132, R69, R218 ;  /* 0x000000da45847220 */ /* 0x000fe20000410000 */
[----:B------:R-:W-:Y:S01]  /*0fa0*/  FMUL.FTZ R231, R211, R116 ;  /* 0x00000074d3e77220 */ /* 0x000fe20000410000 */
[----:B------:R-:W-:Y:S01]  /*0fb0*/  FADD.FTZ R186, R134, R186 ;  /* 0x000000ba86ba7221 */ /* 0x000fe20000010000 */
[-C--:B------:R-:W-:Y:S01]  /*0fc0*/  FFMA.FTZ R187, R135, R134.reuse, R187 ;  /* 0x0000008687bb7223 */ /* 0x080fe200000100bb */
[----:B------:R-:W-:Y:S01]  /*0fd0*/  FADD.FTZ R116, -R236, R223 ;  /* 0x000000dfec747221 */ /* 0x000fe20000010100 */
[----:B------:R-:W-:Y:S01]  /*0fe0*/  FFMA.FTZ R134, R45, R134, R132 ;  /* 0x000000862d867223 */ /* 0x000fe20000010084 */
[----:B------:R-:W-:Y:S01]  /*0ff0*/  SHF.L.U32 R216, R216, 0x10, RZ ;  /* 0x00000010d8d87819 */ /* 0x000fe200000006ff */
[----:B------:R-:W-:-:S02]  /*1000*/  IMAD.U32 R225, R110, 0x10000, RZ ;  /* 0x000100006ee17824 */ /* 0x000fc400078e00ff */
[----:B------:R-:W-:Y:S01]  /*1010*/  FMUL.FTZ R132, R71, R224 ;  /* 0x000000e047847220 */ /* 0x000fe20000410000 */
[----:B------:R-:W-:Y:S01]  /*1020*/  FADD.FTZ R198, R227, R198 ;  /* 0x000000c6e3c67221 */ /* 0x000fe20000010000 */
[-C--:B------:R-:W-:Y:S01]  /*1030*/  FFMA.FTZ R199, R214, R227.reuse, R199 ;  /* 0x000000e3d6c77223 */ /* 0x080fe200000100c7 */
[----:B------:R-:W-:Y:S01]  /*1040*/  FFMA.FTZ R213, R42, R227, R213 ;  /* 0x000000e32ad57223 */ /* 0x000fe200000100d5 */
[-C--:B------:R-:W-:Y:S01]  /*1050*/  FMUL.FTZ R227, R70, R219.reuse ;  /* 0x000000db46e37220 */ /* 0x080fe20000410000 */
[----:B------:R-:W-:Y:S01]  /*1060*/  FMUL.FTZ R229, R211, R116 ;  /* 0x00000074d3e57220 */ /* 0x000fe20000410000 */
[----:B------:R-:W-:Y:S01]  /*1070*/  FADD.FTZ R180, R219, R180 ;  /* 0x000000b4dbb47221 */ /* 0x000fe20000010000 */
[----:B------:R-:W-:Y:S01]  /*1080*/  FFMA.FTZ R181, R141, R219, R181 ;  /* 0x000000db8db57223 */ /* 0x000fe200000100b5 */
[----:B------:R-:W-:Y:S01]  /*1090*/  SHF.L.U32 R233, R111, 0x10, RZ ;  /* 0x000000106fe97819 */ /* 0x000fe200000006ff */
[----:B------:R-:W-:Y:S01]  /*10a0*/  FADD.FTZ R116, -R236, R225 ;  /* 0x000000e1ec747221 */ /* 0x000fe20000010100 */
[----:B------:R-:W-:Y:S01]  /*10b0*/  FADD.FTZ R178, R216, R178 ;  /* 0x000000b2d8b27221 */ /* 0x000fe20000010000 */
[-C--:B------:R-:W-:Y:S01]  /*10c0*/  FFMA.FTZ R179, R133, R216.reuse, R179 ;  /* 0x000000d885b37223 */ /* 0x080fe200000100b3 */
[----:B------:R-:W-:Y:S01]  /*10d0*/  FFMA.FTZ R132, R47, R216, R132 ;  /* 0x000000d82f847223 */ /* 0x000fe20000010084 */
[----:B------:R-:W-:Y:S01]  /*10e0*/  FADD.FTZ R176, R224, R176 ;  /* 0x000000b0e0b07221 */ /* 0x000fe20000010000 */
[----:B------:R-:W-:Y:S01]  /*10f0*/  FFMA.FTZ R177, R133, R224, R177 ;  /* 0x000000e085b17223 */ /* 0x000fe200000100b1 */
[----:B------:R-:W-:Y:S01]  /*1100*/  PRMT R219, R108, 0x7632, R219 ;  /* 0x000076326cdb7816 */ /* 0x000fe200000000db */
[----:B------:R-:W-:Y:S01]  /*1110*/  FADD.FTZ R192, R226, R192 ;  /* 0x000000c0e2c07221 */ /* 0x000fe20000010000 */
[----:B------:R-:W-:Y:S01]  /*1120*/  PRMT R217, R109, 0x7632, R217 ;  /* 0x000076326dd97816 */ /* 0x000fe200000000d9 */
[----:B------:R-:W-:Y:S01]  /*1130*/  FFMA.FTZ R193, R137, R226, R193 ;  /* 0x000000e289c17223 */ /* 0x000fe200000100c1 */
[----:B------:R-:W-:Y:S01]  /*1140*/  PRMT R216, R110, 0x7632, R216 ;  /* 0x000076326ed87816 */ /* 0x000fe200000000d8 */
[----:B------:R-:W-:Y:S01]  /*1150*/  FFMA.FTZ R140, R46, R228, R227 ;  /* 0x000000e42e8c7223 */ /* 0x000fe200000100e3 */
[----:B------:R-:W-:Y:S01]  /*1160*/  PRMT R108, R111, 0x7632, R108 ;  /* 0x000076326f6c7816 */ /* 0x000fe2000000006c */
[----:B------:R-:W-:Y:S01]  /*1170*/  IMAD.U32 R230, R112, 0x10000, RZ ;  /* 0x0001000070e67824 */ /* 0x000fe200078e00ff */
[C---:B------:R-:W-:Y:S01]  /*1180*/  PRMT R109, R115.reuse, 0x7632, R109 ;  /* 0x00007632736d7816 */ /* 0x040fe2000000006d */
[C---:B------:R-:W-:Y:S01]  /*1190*/  IMAD.U32 R226, R114.reuse, 0x10000, RZ ;  /* 0x0001000072e27824 */ /* 0x040fe200078e00ff */
[----:B------:R-:W-:Y:S01]  /*11a0*/  SHF.L.U32 R224, R115, 0x10, RZ ;  /* 0x0000001073e07819 */ /* 0x000fe200000006ff */
[----:B------:R-:W-:Y:S01]  /*11b0*/  FMUL.FTZ R227, R211, R116 ;  /* 0x00000074d3e37220 */ /* 0x000fe20000410000 */
[----:B------:R-:W-:-:S02]  /*11c0*/  PRMT R110, R114, 0x7632, R110 ;  /* 0x00007632726e7816 */ /* 0x000fc4000000006e */
[C---:B------:R-:W-:Y:S02]  /*11d0*/  PRMT R111, R119.reuse, 0x7632, R111 ;  /* 0x00007632776f7816 */ /* 0x040fe4000000006f */
[----:B------:R-:W-:Y:S01]  /*11e0*/  SHF.L.U32 R115, R119, 0x10, RZ ;  /* 0x0000001077737819 */ /* 0x000fe200000006ff */
[----:B------:R-:W-:Y:S01]  /*11f0*/  FMUL.FTZ R119, R72, R222 ;  /* 0x000000de48777220 */ /* 0x000fe20000410000 */
[----:B------:R-:W-:Y:S01]  /*1200*/  SHF.L.U32 R114, R117, 0x10, RZ ;  /* 0x0000001075727819 */ /* 0x000fe200000006ff */
[----:B------:R-:W-:Y:S01]  /*1210*/  FADD.FTZ R116, -R236, R233 ;  /* 0x000000e9ec747221 */ /* 0x000fe20000010100 */
[----:B------:R-:W-:Y:S01]  /*1220*/  FADD.FTZ R182, R228, R182 ;  /* 0x000000b6e4b67221 */ /* 0x000fe20000010000 */
[----:B------:R-:W-:Y:S01]  /*1230*/  FFMA.FTZ R183, R141, R228, R183 ;  /* 0x000000e48db77223 */ /* 0x000fe200000100b7 */
[----:B------:R-:W-:Y:S01]  /*1240*/  IMAD.U32 R219, R219, 0x10000, RZ ;  /* 0x00010000dbdb7824 */ /* 0x000fe200078e00ff */
[----:B------:R-:W-:Y:S01]  /*1250*/  SHF.L.U32 R228, R113, 0x10, RZ ;  /* 0x0000001071e47819 */ /* 0x000fe200000006ff */
[----:B------:R-:W-:Y:S01]  /*1260*/  FADD.FTZ R174, R230, R174 ;  /* 0x000000aee6ae7221 */ /* 0x000fe20000010000 */
[-C--:B------:R-:W-:Y:S01]  /*1270*/  FFMA.FTZ R175, R231, R230.reuse, R175 ;  /* 0x000000e6e7af7223 */ /* 0x080fe200000100af */
[----:B------:R-:W-:Y:S01]  /*1280*/  FFMA.FTZ R230, R48, R230, R119 ;  /* 0x000000e630e67223 */ /* 0x000fe20000010077 */
[----:B------:R-:W-:Y:S01]  /*1290*/  PRMT R232, R117, 0x7632, R232 ;  /* 0x0000763275e87816 */ /* 0x000fe200000000e8 */
[----:B------:R-:W-:Y:S01]  /*12a0*/  FMUL.FTZ R119, R74, R114 ;  /* 0x000000724a777220 */ /* 0x000fe20000410000 */
[----:B------:R-:W-:Y:S01]  /*12b0*/  FMUL.FTZ R225, R211, R116 ;  /* 0x00000074d3e17220 */ /* 0x000fe20000410000 */
[----:B------:R-:W-:-:S02]  /*12c0*/  IMAD.U32 R117, R118, 0x10000, RZ ;  /* 0x0001000076757824 */ /* 0x000fc400078e00ff */
[----:B------:R-:W-:Y:S01]  /*12d0*/  FADD.FTZ R116, -R236, R219 ;  /* 0x000000dbec747221 */ /* 0x000fe20000010100 */
[----:B------:R-:W-:Y:S01]  /*12e0*/  SHF.L.U32 R217, R217, 0x10, RZ ;  /* 0x00000010d9d97819 */ /* 0x000fe200000006ff */
[----:B------:R-:W-:Y:S01]  /*12f0*/  FADD.FTZ R160, R228, R160 ;  /* 0x000000a0e4a07221 */ /* 0x000fe20000010000 */
[-C--:B------:R-:W-:Y:S01]  /*1300*/  FFMA.FTZ R161, R229, R228.reuse, R161 ;  /* 0x000000e4e5a17223 */ /* 0x080fe200000100a1 */
[----:B------:R-:W-:Y:S01]  /*1310*/  FFMA.FTZ R228, R50, R228, R119 ;  /* 0x000000e432e47223 */ /* 0x000fe20000010077 */
[----:B------:R-:W-:Y:S01]  /*1320*/  FMUL.FTZ R119, R76, R117 ;  /* 0x000000754c777220 */ /* 0x000fe20000410000 */
[----:B------:R-:W-:Y:S01]  /*1330*/  FMUL.FTZ R223, R211, R116 ;  /* 0x00000074d3df7220 */ /* 0x000fe20000410000 */
[----:B------:R-:W-:Y:S01]  /*1340*/  FADD.FTZ R116, -R236, R217 ;  /* 0x000000d9ec747221 */ /* 0x000fe20000010100 */
[----:B------:R-:W-:Y:S02]  /*1350*/  IMAD.U32 R217, R216, 0x10000, RZ ;  /* 0x00010000d8d97824 */ /* 0x000fe400078e00ff */
[----:B------:R-:W-:Y:S01]  /*1360*/  FADD.FTZ R37, R226, R37 ;  /* 0x00000025e2257221 */ /* 0x000fe20000010000 */
[-C--:B------:R-:W-:Y:S01]  /*1370*/  FFMA.FTZ R153, R227, R226.reuse, R153 ;  /* 0x000000e2e3997223 */ /* 0x080fe20000010099 */
[----:B------:R-:W-:Y:S01]  /*1380*/  FFMA.FTZ R226, R52, R226, R119 ;  /* 0x000000e234e27223 */ /* 0x000fe20000010077 */
[-C--:B------:R-:W-:Y:S01]  /*1390*/  FMUL.FTZ R119, R78, R115.reuse ;  /* 0x000000734e777220 */ /* 0x080fe20000410000 */
[----:B------:R-:W-:Y:S01]  /*13a0*/  FADD.FTZ R158, R114, R158 ;  /* 0x0000009e729e7221 */ /* 0x000fe20000010000 */
[----:B------:R-:W-:Y:S01]  /*13b0*/  FFMA.FTZ R159, R229, R114, R159 ;  /* 0x00000072e59f7223 */ /* 0x000fe2000001009f */
[----:B------:R-:W-:Y:S01]  /*13c0*/  FADD.FTZ R16, R115, R16 ;  /* 0x0000001073107221 */ /* 0x000fe20000010000 */
[----:B------:R-:W-:Y:S01]  /*13d0*/  FFMA.FTZ R4, R225, R115, R4 ;  /* 0x00000073e1047223 */ /* 0x000fe20000010004 */
[----:B------:R-:W-:Y:S01]  /*13e0*/  FADD.FTZ R114, -R236, R217 ;  /* 0x000000d9ec727221 */ /* 0x000fe20000010100 */
[----:B------:R-:W-:-:S03]  /*13f0*/  SHF.L.U32 R115, R108, 0x10, RZ ;  /* 0x000000106c737819 */ /* 0x000fc600000006ff */
[----:B------:R-:W-:Y:S02]  /*1400*/  FMUL.FTZ R219, R211, R114 ;  /* 0x00000072d3db7220 */ /* 0x000fe40000410000 */
[----:B------:R-:W-:Y:S02]  /*1410*/  FADD.FTZ R216, -R236, R115 ;  /* 0x00000073ecd87221 */ /* 0x000fe40000010100 */
[----:B------:R-:W0:Y:S01]  /*1420*/  @P2 LDC.64 R114, c[0x0][0x438] ;  /* 0x00010e00ff722b82 */ /* 0x000e220000000a00 */
[----:B------:R-:W-:Y:S01]  /*1430*/  FADD.FTZ R184, R218, R184 ;  /* 0x000000b8dab87221 */ /* 0x000fe20000010000 */
[----:B------:R-:W-:Y:S01]  /*1440*/  FFMA.FTZ R185, R135, R218, R185 ;  /* 0x000000da87b97223 */ /* 0x000fe200000100b9 */
[----:B------:R-:W-:Y:S01]  /*1450*/  PRMT R218, R112, 0x7632, R218 ;  /* 0x0000763270da7816 */ /* 0x000fe200000000da */
[----:B------:R-:W-:Y:S01]  /*1460*/  IMAD.U32 R232, R232, 0x10000, RZ ;  /* 0x00010000e8e87824 */ /* 0x000fe200078e00ff */
[----:B------:R-:W-:Y:S01]  /*1470*/  PRMT R112, R113, 0x7632, R112 ;  /* 0x0000763271707816 */ /* 0x000fe20000000070 */
[----:B------:R-:W-:Y:S01]  /*1480*/  FMUL.FTZ R221, R211, R116 ;  /* 0x00000074d3dd7220 */ /* 0x000fe20000410000 */
[----:B------:R-:W-:-:S02]  /*1490*/  PRMT R113, R118, 0x7632, R113 ;  /* 0x0000763276717816 */ /* 0x000fc40000000071 */
[----:B------:R-:W-:Y:S01]  /*14a0*/  SHF.L.U32 R234, R220, 0x10, RZ ;  /* 0x00000010dcea7819 */ /* 0x000fe200000006ff */
[----:B------:R-:W-:Y:S01]  /*14b0*/  FMUL.FTZ R220, R75, R232 ;  /* 0x000000e84bdc7220 */ /* 0x000fe20000410000 */
[----:B------:R-:W-:Y:S02]  /*14c0*/  SHF.L.U32 R112, R112, 0x10, RZ ;  /* 0x0000001070707819 */ /* 0x000fe400000006ff */
[----:B------:R-:W-:-:S03]  /*14d0*/  SHF.L.U32 R238, R113, 0x10, RZ ;  /* 0x0000001071ee7819 */ /* 0x000fc600000006ff */
[----:B------:R-:W-:Y:S01]  /*14e0*/  FADD.FTZ R156, R112, R156 ;  /* 0x0000009c709c7221 */ /* 0x000fe20000010000 */
[-C--:B------:R-:W-:Y:S01]  /*14f0*/  FFMA.FTZ R157, R221, R112.reuse, R157 ;  /* 0x00000070dd9d7223 */ /* 0x080fe2000001009d */
[----:B------:R-:W-:Y:S02]  /*1500*/  FFMA.FTZ R220, R51, R112, R220 ;  /* 0x0000007033dc7223 */ /* 0x000fe400000100dc */
[----:B------:R-:W1:Y:S01]  /*1510*/  @P0 LDC.64 R112, c[0x0][0x3b8] ;  /* 0x0000ee00ff700b82 */ /* 0x000e620000000a00 */
[----:B0-----:R-:W-:-:S05]  /*1520*/  @P2 IMAD.WIDE.U32 R114, R210, 0x10, R114 ;  /* 0x00000010d2722825 */ /* 0x001fca00078e0072 */
[----:B------:R0:W5:Y:S01]  /*1530*/  @P2 LDG.E.128 R96, desc[UR10][R114.64] ;  /* 0x0000000a72602981 */ /* 0x000162000c1e1d00 */
[----:B------:R-:W-:Y:S01]  /*1540*/  IMAD.U32 R108, R111, 0x10000, RZ ;  /* 0x000100006f6c7824 */ /* 0x000fe200078e00ff */
[----:B------:R-:W-:Y:S01]  /*1550*/  SHF.L.U32 R109, R109, 0x10, RZ ;  /* 0x000000106d6d7819 */ /* 0x000fe200000006ff */
[----:B------:R-:W-:Y:S02]  /*1560*/  FMUL.FTZ R217, R211, R216 ;  /* 0x000000d8d3d97220 */ /* 0x000fe40000410000 */
[----:B------:R-:W-:Y:S01]  /*1570*/  FMUL.FTZ R216, R79, R108 ;  /* 0x0000006c4fd87220 */ /* 0x000fe20000410000 */
[----:B0-----:R-:W0:Y:S01]  /*1580*/  LDC.64 R114, c[0x0][0x3b0] ;  /* 0x0000ec00ff727b82 */ /* 0x001e220000000a00 */
[----:B------:R-:W-:Y:S01]  /*1590*/  FADD.FTZ R34, R109, R34 ;  /* 0x000000226d227221 */ /* 0x000fe20000010000 */
[-C--:B------:R-:W-:Y:S01]  /*15a0*/  FFMA.FTZ R150, R217, R109.reuse, R150 ;  /* 0x0000006dd9967223 */ /* 0x080fe20000010096 */
[----:B------:R-:W-:Y:S01]  /*15b0*/  FFMA.FTZ R216, R55, R109, R216 ;  /* 0x0000006d37d87223 */ /* 0x000fe200000100d8 */
[----:B------:R-:W-:Y:S01]  /*15c0*/  FADD.FTZ R154, R232, R154 ;  /* 0x0000009ae89a7221 */ /* 0x000fe20000010000 */
[----:B-1----:R-:W-:-:S04]  /*15d0*/  @P0 IMAD.WIDE.U32 R112, R210, 0x8, R112 ;  /* 0x00000008d2700825 */ /* 0x002fc800078e0070 */
[----:B------:R-:W-:Y:S01]  /*15e0*/  FFMA.FTZ R155, R221, R232, R155 ;  /* 0x000000e8dd9b7223 */ /* 0x000fe2000001009b */
[----:B------:R-:W-:Y:S01]  /*15f0*/  PRMT R109, R120, 0x7632, R109 ;  /* 0x00007632786d7816 */ /* 0x000fe2000000006d */
[----:B------:R-:W-:Y:S01]  /*1600*/  FADD.FTZ R172, R222, R172 ;  /* 0x000000acdeac7221 */ /* 0x000fe20000010000 */
[----:B------:R-:W-:Y:S01]  /*1610*/  FFMA.FTZ R173, R231, R222, R173 ;  /* 0x000000dee7ad7223 */ /* 0x000fe200000100ad */
[----:B------:R-:W-:Y:S01]  /*1620*/  PRMT R232, R121, 0x7632, R232 ;  /* 0x0000763279e87816 */ /* 0x000fe200000000e8 */
[-C--:B------:R-:W-:Y:S01]  /*1630*/  FMUL.FTZ R222, R73, R234.reuse ;  /* 0x000000ea49de7220 */ /* 0x080fe20000410000 */
[----:B------:R-:W-:Y:S01]  /*1640*/  FADD.FTZ R168, R234, R168 ;  /* 0x000000a8eaa87221 */ /* 0x000fe20000010000 */
[----:B------:R-:W-:Y:S01]  /*1650*/  FFMA.FTZ R169, R223, R234, R169 ;  /* 0x000000eadfa97223 */ /* 0x000fe200000100a9 */
[----:B------:R-:W-:Y:S01]  /*1660*/  IMAD.U32 R121, R121, 0x10000, RZ ;  /* 0x0001000079797824 */ /* 0x000fe200078e00ff */
[C---:B------:R-:W-:Y:S01]  /*1670*/  PRMT R234, R122.reuse, 0x7632, R234 ;  /* 0x000076327aea7816 */ /* 0x040fe200000000ea */
[----:B------:R1:W5:Y:S01]  /*1680*/  @P0 LDG.E.64 R164, desc[UR10][R112.64] ;  /* 0x0000000a70a40981 */ /* 0x000362000c1e1b00 */
[----:B------:R-:W-:-:S02]  /*1690*/  SHF.L.U32 R235, R122, 0x10, RZ ;  /* 0x000000107aeb7819 */ /* 0x000fc400000006ff */
[C---:B------:R-:W-:Y:S02]  /*16a0*/  PRMT R122, R123.reuse, 0x7632, R122 ;  /* 0x000076327b7a7816 */ /* 0x040fe4000000007a */
[----:B------:R-:W-:Y:S02]  /*16b0*/  SHF.L.U32 R233, R120, 0x10, RZ ;  /* 0x0000001078e97819 */ /* 0x000fe400000006ff */
[----:B------:R-:W-:Y:S01]  /*16c0*/  SHF.L.U32 R237, R123, 0x10, RZ ;  /* 0x000000107bed7819 */ /* 0x000fe200000006ff */
[----:B-1----:R-:W-:Y:S02]  /*16d0*/  IMAD.U32 R113, R109, 0x10000, RZ ;  /* 0x000100006d717824 */ /* 0x002fe400078e00ff */
[----:B------:R-:W-:Y:S01]  /*16e0*/  FADD.FTZ R109, -R236, R121 ;  /* 0x00000079ec6d7221 */ /* 0x000fe20000010100 */
[----:B------:R-:W-:Y:S01]  /*16f0*/  SHF.L.U32 R121, R232, 0x10, RZ ;  /* 0x00000010e8797819 */ /* 0x000fe200000006ff */
[----:B------:R-:W-:Y:S01]  /*1700*/  IMAD.U32 R218, R218, 0x10000, RZ ;  /* 0x00010000dada7824 */ /* 0x000fe200078e00ff */
[----:B------:R-:W-:Y:S01]  /*1710*/  SHF.L.U32 R123, R234, 0x10, RZ ;  /* 0x00000010ea7b7819 */ /* 0x000fe200000006ff */
[----:B------:R-:W-:-:S02]  /*1720*/  IMAD.U32 R239, R122, 0x10000, RZ ;  /* 0x000100007aef7824 */ /* 0x000fc400078e00ff */
[C---:B------:R-:W-:Y:S01]  /*1730*/  FADD.FTZ R120, -R236.reuse, R233 ;  /* 0x000000e9ec787221 */ /* 0x040fe20000010100 */
[----:B------:R-:W-:Y:S01]  /*1740*/  FADD.FTZ R233, -R236, R235 ;  /* 0x000000ebece97221 */ /* 0x000fe20000010100 */
[----:B------:R-:W-:Y:S01]  /*1750*/  FADD.FTZ R170, R218, R170 ;  /* 0x000000aadaaa7221 */ /* 0x000fe20000010000 */
[-C--:B------:R-:W-:Y:S01]  /*1760*/  FFMA.FTZ R171, R223, R218.reuse, R171 ;  /* 0x000000dadfab7223 */ /* 0x080fe200000100ab */
[----:B------:R-:W-:Y:S01]  /*1770*/  FFMA.FTZ R222, R49, R218, R222 ;  /* 0x000000da31de7223 */ /* 0x000fe200000100de */
[C---:B------:R-:W-:Y:S01]  /*1780*/  FADD.FTZ R235, -R236.reuse, R237 ;  /* 0x000000edeceb7221 */ /* 0x040fe20000010100 */
[C---:B------:R-:W-:Y:S01]  /*1790*/  FADD.FTZ R113, -R236.reuse, R113 ;  /* 0x00000071ec717221 */ /* 0x040fe20000010100 */
[C---:B------:R-:W-:Y:S01]  /*17a0*/  FADD.FTZ R232, -R236.reuse, R121 ;  /* 0x00000079ece87221 */ /* 0x040fe20000010100 */
[----:B------:R-:W-:Y:S01]  /*17b0*/  FADD.FTZ R234, -R236, R123 ;  /* 0x0000007becea7221 */ /* 0x000fe20000010100 */
[-C--:B------:R-:W-:Y:S01]  /*17c0*/  FMUL.FTZ R218, R77, R238.reuse ;  /* 0x000000ee4dda7220 */ /* 0x080fe20000410000 */
[----:B------:R-:W-:Y:S01]  /*17d0*/  FADD.FTZ R15, R238, R15 ;  /* 0x0000000fee0f7221 */ /* 0x000fe20000010000 */
[----:B------:R-:W-:Y:S01]  /*17e0*/  FFMA.FTZ R3, R219, R238, R3 ;  /* 0x000000eedb037223 */ /* 0x000fe20000010003 */
[----:B------:R-:W-:Y:S01]  /*17f0*/  FADD.FTZ R236, -R236, R239 ;  /* 0x000000efecec7221 */ /* 0x000fe20000010100 */
[----:B0-----:R-:W-:-:S04]  /*1800*/  IMAD.WIDE.U32 R250, R212, 0x8, R114 ;  /* 0x00000008d4fa7825 */ /* 0x001fc800078e0072 */
[--C-:B------:R-:W-:Y:S02]  /*1810*/  IMAD.WIDE.U32 R244, R210, 0x8, R114.reuse ;  /* 0x00000008d2f47825 */ /* 0x100fe400078e0072 */
[----:B------:R-:W5:Y:S02]  /*1820*/  LDG.E.64 R250, desc[UR10][R250.64] ;  /* 0x0000000afafa7981 */ /* 0x000f64000c1e1b00 */
[----:B------:R-:W-:Y:S02]  /*1830*/  IMAD.WIDE.U32 R238, R207, 0x8, R114 ;  /* 0x00000008cfee7825 */ /* 0x000fe400078e0072 */
[----:B------:R-:W5:Y:S04]  /*1840*/  LDG.E.64 R244, desc[UR10][R244.64] ;  /* 0x0000000af4f47981 */ /* 0x000f68000c1e1b00 */
[----:B------:R-:W5:Y:S01]  /*1850*/  LDG.E.64 R238, desc[UR10][R238.64] ;  /* 0x0000000aeeee7981 */ /* 0x000f62000c1e1b00 */
[----:B------:R-:W-:Y:S01]  /*1860*/  FADD.FTZ R35, R224, R35 ;  /* 0x00000023e0237221 */ /* 0x000fe20000010000 */
[-C--:B------:R-:W-:Y:S01]  /*1870*/  FFMA.FTZ R151, R225, R224.reuse, R151 ;  /* 0x000000e0e1977223 */ /* 0x080fe20000010097 */
[----:B------:R-:W-:Y:S01]  /*1880*/  FFMA.FTZ R224, R54, R224, R119 ;  /* 0x000000e036e07223 */ /* 0x000fe20000010077 */
[----:B------:R-:W-:Y:S01]  /*1890*/  FADD.FTZ R121, RZ, R215 ;  /* 0x000000d7ff797221 */ /* 0x000fe20000010000 */
[----:B------:R-:W0:Y:S03]  /*18a0*/  @P0 LDC.64 R118, c[0x0][0x3b8] ;  /* 0x0000ee00ff760b82 */ /* 0x000e260000000a00 */
[----:B------:R-:W-:-:S04]  /*18b0*/  FADD.FTZ R122, R138, R121 ;  /* 0x000000798a7a7221 */ /* 0x000fc80000010000 */
[----:B------:R-:W-:-:S04]  /*18c0*/  FADD.FTZ R121, R213, R122 ;  /* 0x0000007ad5797221 */ /* 0x000fc80000010000 */
[----:B------:R-:W-:-:S04]  /*18d0*/  FADD.FTZ R121, R136, R121 ;  /* 0x0000007988797221 */ /* 0x000fc80000010000 */
[----:B------:R-:W-:Y:S01]  /*18e0*/  FADD.FTZ R121, R142, R121 ;  /* 0x000000798e797221 */ /* 0x000fe20000010000 */
[----:B------:R-:W-:Y:S01]  /*18f0*/  FADD.FTZ R14, R117, R14 ;  /* 0x0000000e750e7221 */ /* 0x000fe20000010000 */
[----:B------:R-:W-:Y:S02]  /*1900*/  FFMA.FTZ R2, R227, R117, R2 ;  /* 0x00000075e3027223 */ /* 0x000fe40000010002 */
[----:B------:R-:W-:Y:S01]  /*1910*/  FADD.FTZ R121, R134, R121 ;  /* 0x0000007986797221 */ /* 0x000fe20000010000 */
[----:B------:R-:W1:Y:S01]  /*1920*/  @P2 LDC.64 R116, c[0x0][0x438] ;  /* 0x00010e00ff742b82 */ /* 0x000e620000000a00 */
[----:B------:R-:W-:Y:S02]  /*1930*/  FFMA.FTZ R122, R0, R215, RZ ;  /* 0x000000d7007a7223 */ /* 0x000fe400000100ff */
[----:B------:R-:W-:Y:S01]  /*1940*/  FADD.FTZ R123, R140, R121 ;  /* 0x000000798c7b7221 */ /* 0x000fe20000010000 */
[----:B0-----:R-:W-:-:S04]  /*1950*/  @P0 IMAD.WIDE.U32 R118, R212, 0x8, R118 ;  /* 0x00000008d4760825 */ /* 0x001fc800078e0076 */
[----:B------:R-:W-:Y:S01]  /*1960*/  FFMA.FTZ R121, R139, R138, R122 ;  /* 0x0000008a8b797223 */ /* 0x000fe2000001007a */
[----:B------:R-:W-:Y:S01]  /*1970*/  FADD.FTZ R123, R132, R123 ;  /* 0x0000007b847b7221 */ /* 0x000fe20000010000 */
[----:B------:R-:W-:Y:S01]  /*1980*/  IMAD.U32 R110, R110, 0x10000, RZ ;  /* 0x000100006e6e7824 */ /* 0x000fe200078e00ff */
[----:B------:R0:W5:Y:S01]  /*1990*/  @P0 LDG.E.64 R162, desc[UR10][R118.64] ;  /* 0x0000000a76a20981 */ /* 0x000162000c1e1b00 */
[----:B------:R-:W-:Y:S01]  /*19a0*/  FFMA.FTZ R122, R214, R213, R121 ;  /* 0x000000d5d67a7223 */ /* 0x000fe20000010079 */
[----:B------:R-:W-:Y:S01]  /*19b0*/  FADD.FTZ R123, R230, R123 ;  /* 0x0000007be67b7221 */ /* 0x000fe20000010000 */
[----:B------:R-:W-:Y:S01]  /*19c0*/  FADD.FTZ R36, R110, R36 ;  /* 0x000000246e247221 */ /* 0x000fe20000010000 */
[-C--:B------:R-:W-:Y:S01]  /*19d0*/  FFMA.FTZ R152, R219, R110.reuse, R152 ;  /* 0x0000006edb987223 */ /* 0x080fe20000010098 */
[----:B------:R-:W-:Y:S02]  /*19e0*/  FFMA.FTZ R218, R53, R110, R218 ;  /* 0x0000006e35da7223 */ /* 0x000fe400000100da */
[----:B------:R-:W2:Y:S01]  /*19f0*/  @P0 LDC.64 R110, c[0x0][0x3b8] ;  /* 0x0000ee00ff6e0b82 */ /* 0x000ea20000000a00 */
[----:B------:R-:W-:Y:S01]  /*1a00*/  FFMA.FTZ R122, R137, R136, R122 ;  /* 0x00000088897a7223 */ /* 0x000fe2000001007a */
[----:B------:R-:W-:-:S06]  /*1a10*/  FADD.FTZ R123, R222, R123 ;  /* 0x0000007bde7b7221 */ /* 0x000fcc0000010000 */
[----:B0-----:R-:W0:Y:S01]  /*1a20*/  @P2 LDC.64 R118, c[0x0][0x438] ;  /* 0x00010e00ff762b82 */ /* 0x001e220000000a00 */
[----:B------:R-:W-:Y:S01]  /*1a30*/  FFMA.FTZ R122, R143, R142, R122 ;  /* 0x0000008e8f7a7223 */ /* 0x000fe2000001007a */
[----:B------:R-:W-:Y:S01]  /*1a40*/  FADD.FTZ R123, R228, R123 ;  /* 0x0000007be47b7221 */ /* 0x000fe20000010000 */
[----:B-1----:R-:W-:-:S04]  /*1a50*/  @P2 IMAD.WIDE.U32 R116, R212, 0x10, R116 ;  /* 0x00000010d4742825 */ /* 0x002fc800078e0074 */
[----:B------:R-:W-:Y:S01]  /*1a60*/  FFMA.FTZ R122, R135, R134, R122 ;  /* 0x00000086877a7223 */ /* 0x000fe2000001007a */
[----:B------:R-:W-:Y:S01]  /*1a70*/  FADD.FTZ R123, R220, R123 ;  /* 0x0000007bdc7b7221 */ /* 0x000fe20000010000 */
[----:B------:R-:W-:Y:S01]  /*1a80*/  PRMT R240, R128, 0x7632, R240 ;  /* 0x0000763280f07816 */ /* 0x000fe200000000f0 */
[----:B------:R1:W5:Y:S01]  /*1a90*/  @P2 LDG.E.128 R100, desc[UR10][R116.64] ;  /* 0x0000000a74642981 */ /* 0x000362000c1e1d00 */
[----:B------:R-:W-:Y:S01]  /*1aa0*/  FFMA.FTZ R122, R141, R140, R122 ;  /* 0x0000008c8d7a7223 */ /* 0x000fe2000001007a */
[----:B------:R-:W-:-:S03]  /*1ab0*/  FADD.FTZ R123, R226, R123 ;  /* 0x0000007be27b7221 */ /* 0x000fc60000010000 */
[----:B------:R-:W-:Y:S01]  /*1ac0*/  FFMA.FTZ R122, R133, R132, R122 ;  /* 0x00000084857a7223 */ /* 0x000fe2000001007a */
[----:B------:R-:W-:Y:S01]  /*1ad0*/  FADD.FTZ R123, R218, R123 ;  /* 0x0000007bda7b7221 */ /* 0x000fe20000010000 */
[----:B-1----:R-:W-:Y:S02]  /*1ae0*/  SHF.L.U32 R117, R128, 0x10, RZ ;  /* 0x0000001080757819 */ /* 0x002fe400000006ff */
[----:B------:R-:W-:Y:S01]  /*1af0*/  FFMA.FTZ R122, R231, R230, R122 ;  /* 0x000000e6e77a7223 */ /* 0x000fe2000001007a */
[----:B------:R-:W-:Y:S01]  /*1b00*/  PRMT R249, R124, 0x7632, R249 ;  /* 0x000076327cf97816 */ /* 0x000fe200000000f9 */
[----:B------:R-:W-:Y:S01]  /*1b10*/  FADD.FTZ R123, R224, R123 ;  /* 0x0000007be07b7221 */ /* 0x000fe20000010000 */
[----:B------:R-:W-:Y:S01]  /*1b20*/  SHF.L.U32 R112, R124, 0x10, RZ ;  /* 0x000000107c707819 */ /* 0x000fe200000006ff */
[----:B0-----:R-:W-:Y:S01]  /*1b30*/  @P2 IMAD.WIDE.U32 R118, R207, 0x10, R118 ;  /* 0x00000010cf762825 */ /* 0x001fe200078e0076 */
[----:B------:R-:W-:-:S03]  /*1b40*/  SHF.L.U32 R240, R240, 0x10, RZ ;  /* 0x00000010f0f07819 */ /* 0x000fc600000006ff */
[----:B------:R-:W-:Y:S01]  /*1b50*/  FMUL.FTZ R121, R80, R117 ;  /* 0x0000007550797220 */ /* 0x000fe20000410000 */
[----:B--2---:R-:W-:Y:S01]  /*1b60*/  @P0 IMAD.WIDE.U32 R110, R207, 0x8, R110 ;  /* 0x00000008cf6e0825 */ /* 0x004fe200078e006e */
[----:B------:R0:W5:Y:S01]  /*1b70*/  @P2 LDG.E.128 R104, desc[UR10][R118.64] ;  /* 0x0000000a76682981 */ /* 0x000162000c1e1d00 */
[----:B------:R-:W-:Y:S02]  /*1b80*/  PRMT R241, R129, 0x7632, R241 ;  /* 0x0000763281f17816 */ /* 0x000fe400000000f1 */
[----:B------:R-:W-:Y:S01]  /*1b90*/  FFMA.FTZ R114, R223, R222, R122 ;  /* 0x000000dedf727223 */ /* 0x000fe2000001007a */
[----:B------:R-:W-:Y:S02]  /*1ba0*/  IMAD.U32 R249, R249, 0x10000, RZ ;  /* 0x00010000f9f97824 */ /* 0x000fe400078e00ff */
[----:B------:R-:W-:Y:S01]  /*1bb0*/  FFMA.FTZ R121, R56, R112, R121 ;  /* 0x0000007038797223 */ /* 0x000fe20000010079 */
[----:B------:R-:W-:Y:S01]  /*1bc0*/  FMUL.FTZ R122, R81, R240 ;  /* 0x000000f0517a7220 */ /* 0x000fe20000410000 */
[----:B------:R-:W-:Y:S01]  /*1bd0*/  FADD.FTZ R124, R216, R123 ;  /* 0x0000007bd87c7221 */ /* 0x000fe20000010000 */
[----:B------:R1:W5:Y:S01]  /*1be0*/  @P0 LDG.E.64 R166, desc[UR10][R110.64] ;  /* 0x0000000a6ea60981 */ /* 0x000362000c1e1b00 */
[----:B0-----:R-:W-:Y:S01]  /*1bf0*/  IMAD.U32 R118, R129, 0x10000, RZ ;  /* 0x0001000081767824 */ /* 0x001fe200078e00ff */
[----:B------:R-:W-:Y:S01]  /*1c00*/  PRMT R248, R125, 0x7632, R248 ;  /* 0x000076327df87816 */ /* 0x000fe200000000f8 */
[----:B------:R-:W-:Y:S01]  /*1c10*/  FFMA.FTZ R114, R229, R228, R114 ;  /* 0x000000e4e5727223 */ /* 0x000fe20000010072 */
[----:B------:R-:W-:Y:S01]  /*1c20*/  SHF.L.U32 R241, R241, 0x10, RZ ;  /* 0x00000010f1f17819 */ /* 0x000fe200000006ff */
[----:B------:R-:W-:Y:S01]  /*1c30*/  FFMA.FTZ R122, R57, R249, R122 ;  /* 0x000000f9397a7223 */ /* 0x000fe2000001007a */
[----:B------:R-:W-:Y:S01]  /*1c40*/  FADD.FTZ R115, R121, R124 ;  /* 0x0000007c79737221 */ /* 0x000fe20000010000 */
[----:B------:R-:W-:Y:S01]  /*1c50*/  FMUL.FTZ R123, R82, R118 ;  /* 0x00000076527b7220 */ /* 0x000fe20000410000 */
[----:B-1----:R-:W-:Y:S01]  /*1c60*/  SHF.L.U32 R110, R125, 0x10, RZ ;  /* 0x000000107d6e7819 */ /* 0x002fe200000006ff */
[C---:B------:R-:W-:Y:S01]  /*1c70*/  IMAD.U32 R111, R126.reuse, 0x10000, RZ ;  /* 0x000100007e6f7824 */ /* 0x040fe200078e00ff */
[----:B------:R-:W-:Y:S01]  /*1c80*/  PRMT R247, R126, 0x7632, R247 ;  /* 0x000076327ef77816 */ /* 0x000fe200000000f7 */
[----:B------:R-:W-:Y:S01]  /*1c90*/  FFMA.FTZ R114, R221, R220, R114 ;  /* 0x000000dcdd727223 */ /* 0x000fe20000010072 */
[C---:B------:R-:W-:Y:S01]  /*1ca0*/  PRMT R242, R130.reuse, 0x7632, R242 ;  /* 0x0000763282f27816 */ /* 0x040fe200000000f2 */
[----:B------:R-:W-:Y:S01]  /*1cb0*/  FMUL.FTZ R124, R83, R241 ;  /* 0x000000f1537c7220 */ /* 0x000fe20000410000 */
[----:B------:R-:W-:Y:S01]  /*1cc0*/  SHF.L.U32 R119, R130, 0x10, RZ ;  /* 0x0000001082777819 */ /* 0x000fe200000006ff */
[----:B------:R-:W-:Y:S01]  /*1cd0*/  FFMA.FTZ R123, R58, R110, R123 ;  /* 0x0000006e3a7b7223 */ /* 0x000fe2000001007b */
[----:B------:R-:W-:Y:S01]  /*1ce0*/  SHF.L.U32 R248, R248, 0x10, RZ ;  /* 0x00000010f8f87819 */ /* 0x000fe200000006ff */
[----:B------:R-:W-:Y:S01]  /*1cf0*/  FADD.FTZ R126, R115, R122 ;  /* 0x0000007a737e7221 */ /* 0x000fe20000010000 */
[----:B------:R-:W-:Y:S01]  /*1d00*/  PRMT R246, R127, 0x7632, R246 ;  /* 0x000076327ff67816 */ /* 0x000fe200000000f6 */
[----:B------:R-:W-:Y:S01]  /*1d10*/  FFMA.FTZ R114, R227, R226, R114 ;  /* 0x000000e2e3727223 */ /* 0x000fe20000010072 */
[----:B------:R-:W-:Y:S01]  /*1d20*/  SHF.L.U32 R116, R127, 0x10, RZ ;  /* 0x000000107f747819 */ /* 0x000fe200000006ff */
[----:B------:R-:W-:-:S02]  /*1d30*/  IMAD.U32 R242, R242, 0x10000, RZ ;  /* 0x00010000f2f27824 */ /* 0x000fc400078e00ff */
[----:B------:R-:W-:Y:S01]  /*1d40*/  FFMA.FTZ R124, R59, R248, R124 ;  /* 0x000000f83b7c7223 */ /* 0x000fe2000001007c */
[----:B------:R-:W-:Y:S01]  /*1d50*/  FMUL.FTZ R127, R84, R119 ;  /* 0x00000077547f7220 */ /* 0x000fe20000410000 */
[----:B------:R-:W-:Y:S01]  /*1d60*/  FADD.FTZ R115, R126, R123 ;  /* 0x0000007b7e737221 */ /* 0x000fe20000010000 */
[----:B------:R-:W-:Y:S01]  /*1d70*/  PRMT R243, R131, 0x7632, R243 ;  /* 0x0000763283f37816 */ /* 0x000fe200000000f3 */
[----:B------:R-:W-:Y:S01]  /*1d80*/  FFMA.FTZ R114, R219, R218, R114 ;  /* 0x000000dadb727223 */ /* 0x000fe20000010072 */
[----:B------:R-:W-:Y:S01]  /*1d90*/  SHF.L.U32 R237, R131, 0x10, RZ ;  /* 0x0000001083ed7819 */ /* 0x000fe200000006ff */
[----:B------:R-:W-:Y:S01]  /*1da0*/  FFMA.FTZ R126, R60, R111, R127 ;  /* 0x0000006f3c7e7223 */ /* 0x000fe2000001007f */
[----:B------:R-:W-:Y:S01]  /*1db0*/  SHF.L.U32 R247, R247, 0x10, RZ ;  /* 0x00000010f7f77819 */ /* 0x000fe200000006ff */
[----:B------:R-:W-:Y:S01]  /*1dc0*/  FADD.FTZ R115, R115, R124 ;  /* 0x0000007c73737221 */ /* 0x000fe20000010000 */
[----:B------:R-:W-:Y:S01]  /*1dd0*/  FMUL.FTZ R128, R85, R242 ;  /* 0x000000f255807220 */ /* 0x000fe20000410000 */
[----:B------:R-:W-:Y:S01]  /*1de0*/  SHF.L.U32 R243, R243, 0x10, RZ ;  /* 0x00000010f3f37819 */ /* 0x000fe200000006ff */
[----:B------:R-:W-:Y:S01]  /*1df0*/  FFMA.FTZ R114, R225, R224, R114 ;  /* 0x000000e0e1727223 */ /* 0x000fe20000010072 */
[----:B------:R-:W-:Y:S01]  /*1e00*/  FMUL.FTZ R127, R86, R237 ;  /* 0x000000ed567f7220 */ /* 0x000fe20000410000 */
[----:B------:R-:W-:Y:S01]  /*1e10*/  FFMA.FTZ R128, R61, R247, R128 ;  /* 0x000000f73d807223 */ /* 0x000fe20000010080 */
[----:B------:R-:W-:Y:S01]  /*1e20*/  FADD.FTZ R115, R115, R126 ;  /* 0x0000007e73737221 */ /* 0x000fe20000010000 */
[----:B------:R-:W-:Y:S01]  /*1e30*/  FMUL.FTZ R125, R211, R120 ;  /* 0x00000078d37d7220 */ /* 0x000fe20000410000 */
[----:B------:R-:W-:Y:S01]  /*1e40*/  FFMA.FTZ R114, R217, R216, R114 ;  /* 0x000000d8d9727223 */ /* 0x000fe20000010072 */
[----:B------:R-:W-:-:S02]  /*1e50*/  IMAD.U32 R246, R246, 0x10000, RZ ;  /* 0x00010000f6f67824 */ /* 0x000fc400078e00ff */
        /* <DEDUP_REMOVED lines=8> */
[----:B------:R-:W-:Y:S02]  /*1ee0*/  FFMA.FTZ R114, R129, R122, R114 ;  /* 0x0000007a81727223 */ /* 0x000fe40000010072 */
        /* <DEDUP_REMOVED lines=25> */
[----:B0-----:R-:W-:-:S05]  /*2080*/  FADD.FTZ R252, R109, R252 ;  /* 0x000000fc6dfc7221 */ /* 0x001fca0000010000 */
[----:B------:R-:W0:Y:S01]  /*2090*/  SHFL.DOWN PT, R109, R252, 0x2, 0x1f ;  /* 0x08401f00fc6d7f89 */ /* 0x000e2200000e0000 */
[----:B-1----:R-:W-:Y:S01]  /*20a0*/  FADD.FTZ R114, R113, R114 ;  /* 0x0000007271727221 */ /* 0x002fe20000010000 */
[----:B------:R-:W-:Y:S01]  /*20b0*/  FADD.FTZ R17, R108, R17 ;  /* 0x000000116c117221 */ /* 0x000fe20000010000 */
[----:B------:R-:W-:-:S03]  /*20c0*/  FFMA.FTZ R5, R217, R108, R5 ;  /* 0x0000006cd9057223 */ /* 0x000fc60000010005 */
[----:B------:R-:W1:Y:S01]  /*20d0*/  SHFL.DOWN PT, R108, R114, 0x1, 0x1f ;  /* 0x08201f00726c7f89 */ /* 0x000e6200000e0000 */
[----:B0-----:R-:W-:-:S05]  /*20e0*/  FADD.FTZ R115, R252, R109 ;  /* 0x0000006dfc737221 */ /* 0x001fca0000010000 */
[----:B------:R-:W0:Y:S01]  /*20f0*/  SHFL.DOWN PT, R109, R115, 0x1, 0x1f ;  /* 0x08201f00736d7f89 */ /* 0x000e2200000e0000 */
[----:B--2---:R-:W-:Y:S01]  /*2100*/  LOP3.LUT P1, RZ, R120, 0x1f, RZ, 0xc0, !PT ;  /* 0x0000001f78ff7812 */ /* 0x004fe2000782c0ff */
[----:B------:R-:W-:Y:S01]  /*2110*/  BSSY.RECONVERGENT B0, `(.L_x_830) ;  /* 0x000000c000007945 */ /* 0x000fe20003800200 */
[----:B-1----:R-:W-:Y:S01]  /*2120*/  FADD.FTZ R108, R114, R108 ;  /* 0x0000006c726c7221 */ /* 0x002fe20000010000 */
[----:B0-----:R-:W-:-:S10]  /*2130*/  FADD.FTZ R109, R115, R109 ;  /* 0x0000006d736d7221 */ /* 0x001fd40000010000 */
        /* <DEDUP_REMOVED lines=9> */
.L_x_831:
[----:B------:R-:W-:Y:S05]  /*21d0*/  BSYNC.RECONVERGENT B0 ;  /* 0x0000000000007941 */ /* 0x000fea0003800200 */
.L_x_830:
        /* <DEDUP_REMOVED lines=35> */
[C---:B------:R-:W-:Y:S01]  /*2410*/  FFMA.FTZ R146, R232.reuse, R248, R146 ;  /* 0x000000f8e8927223 */ /* 0x040fe20000010092 */
        /* <DEDUP_REMOVED lines=99> */
.L_x_834:
[-CC-:B------:R-:W-:Y:S01]  /*2a50*/  FFMA.FTZ R143, R143, R240.reuse, R242.reuse ;  /* 0x000000f08f8f7223 */ /* 0x180fe200000100f2 */
[-CC-:B------:R-:W-:Y:S01]  /*2a60*/  FFMA.FTZ R135, R135, R240.reuse, R242.reuse ;  /* 0x000000f087877223 */ /* 0x180fe200000100f2 */
[-CC-:B------:R-:W-:Y:S01]  /*2a70*/  FFMA.FTZ R141, R141, R240.reuse, R242.reuse ;  /* 0x000000f08d8d7223 */ /* 0x180fe200000100f2 */
[-CC-:B------:R-:W-:Y:S01]  /*2a80*/  FFMA.FTZ R133, R133, R240.reuse, R242.reuse ;  /* 0x000000f085857223 */ /* 0x180fe200000100f2 */
[----:B------:R-:W-:Y:S01]  /*2a90*/  FADD.FTZ R142, R142, -R143 ;  /* 0x8000008f8e8e7221 */ /* 0x000fe20000010000 */
[----:B------:R-:W-:Y:S01]  /*2aa0*/  FADD.FTZ R134, R134, -R135 ;  /* 0x8000008786867221 */ /* 0x000fe20000010000 */
[-CC-:B------:R-:W-:Y:S01]  /*2ab0*/  FFMA.FTZ R214, R214, R240.reuse, R242.reuse ;  /* 0x000000f0d6d67223 */ /* 0x180fe200000100f2 */
[-CC-:B------:R-:W-:Y:S01]  /*2ac0*/  FFMA.FTZ R137, R137, R240.reuse, R242.reuse ;  /* 0x000000f089897223 */ /* 0x180fe200000100f2 */
        /* <DEDUP_REMOVED lines=50> */
.L_x_833:
[----:B------:R-:W-:Y:S01]  /*2df0*/  UMOV UR4, UR8 ;  /* 0x0000000800047c82 */ /* 0x000fe20008000000 */
[----:B------:R-:W-:Y:S01]  /*2e00*/  UMOV UR5, UR9 ;  /* 0x0000000900057c82 */ /* 0x000fe20008000000 */
[----:B------:R-:W-:-:S04]  /*2e10*/  UISETP.NE.U32.AND UP0, UPT, UR4, URZ, UPT ;  /* 0x000000ff0400728c */ /* 0x000fc8000bf05070 */
[----:B------:R-:W-:-:S09]  /*2e20*/  UISETP.NE.AND.EX UP0, UPT, UR5, URZ, UPT, UP0 ;  /* 0x000000ff0500728c */ /* 0x000fd2000bf05300 */
[----:B------:R-:W-:Y:S05]  /*2e30*/  BRA.U UP0, `(.L_x_836) ;  /* 0x0000000500087547 */ /* 0x000fea000b800000 */
[-CC-:B------:R-:W-:Y:S01]  /*2e40*/  FFMA.FTZ R141, R141, R240.reuse, R242.reuse ;  /* 0x000000f08d8d7223 */ /* 0x180fe200000100f2 */
[----:B-----5:R-:W-:Y:S01]  /*2e50*/  PRMT R109, R103, 0x7632, R109 ;  /* 0x00007632676d7816 */ /* 0x020fe2000000006d */
[-CC-:B------:R-:W-:Y:S01]  /*2e60*/  FFMA.FTZ R133, R133, R240.reuse, R242.reuse ;  /* 0x000000f085857223 */ /* 0x180fe200000100f2 */
[----:B------:R-:W-:Y:S01]  /*2e70*/  SHF.L.U32 R110, R103, 0x10, RZ ;  /* 0x00000010676e7819 */ /* 0x000fe200000006ff */
[----:B------:R-:W-:Y:S01]  /*2e80*/  FADD.FTZ R115, R140, -R141 ;  /* 0x8000008d8c737221 */ /* 0x000fe20000010000 */
[-CC-:B------:R-:W-:Y:S01]  /*2e90*/  FFMA.FTZ R143, R143, R240.reuse, R242.reuse ;  /* 0x000000f08f8f7223 */ /* 0x180fe200000100f2 */
[-C--:B------:R-:W-:Y:S01]  /*2ea0*/  FFMA.FTZ R114, R0, R240.reuse, R242 ;  /* 0x000000f000727223 */ /* 0x080fe200000100f2 */
[----:B------:R-:W-:Y:S01]  /*2eb0*/  FADD.FTZ R116, R132, -R133 ;  /* 0x8000008584747221 */ /* 0x000fe20000010000 */
[----:B------:R-:W-:Y:S01]  /*2ec0*/  IMAD.U32 R112, R109, 0x10000, RZ ;  /* 0x000100006d707824 */ /* 0x000fe200078e00ff */
[----:B------:R-:W-:Y:S01]  /*2ed0*/  SHF.L.U32 R0, R102, 0x10, RZ ;  /* 0x0000001066007819 */ /* 0x000fe200000006ff */
[--C-:B------:R-:W-:Y:S01]  /*2ee0*/  FFMA.FTZ R115, R211, R115, R110.reuse ;  /* 0x00000073d3737223 */ /* 0x100fe2000001006e */
[----:B------:R-:W-:Y:S01]  /*2ef0*/  FADD.FTZ R143, R142, -R143 ;  /* 0x8000008f8e8f7221 */ /* 0x000fe20000010000 */
[----:B------:R-:W-:Y:S01]  /*2f00*/  PRMT R110, R102, 0x7632, R110 ;  /* 0x00007632666e7816 */ /* 0x000fe2000000006e */
[----:B------:R-:W-:Y:S01]  /*2f10*/  FFMA.FTZ R135, R135, R240, R242 ;  /* 0x000000f087877223 */ /* 0x000fe200000100f2 */
[----:B------:R-:W-:Y:S01]  /*2f20*/  FFMA.FTZ R116, R211, R116, R112 ;  /* 0x00000074d3747223 */ /* 0x000fe20000010070 */
[----:B------:R-:W-:Y:S01]  /*2f30*/  FADD.FTZ R215, R215, -R114 ;  /* 0x80000072d7d77221 */ /* 0x000fe20000010000 */
[----:B------:R-:W-:Y:S01]  /*2f40*/  FFMA.FTZ R112, R211, R143, R0 ;  /* 0x0000008fd3707223 */ /* 0x000fe20000010000 */
[----:B------:R-:W-:Y:S01]  /*2f50*/  PRMT R109, R101, 0x7632, R109 ;  /* 0x00007632656d7816 */ /* 0x000fe2000000006d */
[-CC-:B------:R-:W-:Y:S01]  /*2f60*/  FFMA.FTZ R108, R214, R240.reuse, R242.reuse ;  /* 0x000000f0d66c7223 */ /* 0x180fe200000100f2 */
[----:B------:R-:W-:Y:S01]  /*2f70*/  FFMA.FTZ R137, R137, R240, R242 ;  /* 0x000000f089897223 */ /* 0x000fe200000100f2 */
[----:B------:R-:W-:Y:S01]  /*2f80*/  FADD.FTZ R135, R134, -R135 ;  /* 0x8000008786877221 */ /* 0x000fe20000010000 */
[----:B------:R-:W-:Y:S01]  /*2f90*/  PRMT R0, R100, 0x7632, R0 ;  /* 0x0000763264007816 */ /* 0x000fe20000000000 */
[----:B------:R-:W-:-:S02]  /*2fa0*/  IMAD.U32 R114, R110, 0x10000, RZ ;  /* 0x000100006e727824 */ /* 0x000fc400078e00ff */
[----:B------:R-:W-:Y:S01]  /*2fb0*/  FFMA.FTZ R139, R139, R240, R242 ;  /* 0x000000f08b8b7223 */ /* 0x000fe200000100f2 */
[----:B------:R-:W-:Y:S01]  /*2fc0*/  SHF.L.U32 R111, R101, 0x10, RZ ;  /* 0x00000010656f7819 */ /* 0x000fe200000006ff */
[----:B------:R-:W-:Y:S01]  /*2fd0*/  FADD.FTZ R108, R213, -R108 ;  /* 0x8000006cd56c7221 */ /* 0x000fe20000010000 */
[----:B------:R-:W-:Y:S01]  /*2fe0*/  SHF.L.U32 R113, R109, 0x10, RZ ;  /* 0x000000106d717819 */ /* 0x000fe200000006ff */
[----:B------:R-:W-:Y:S01]  /*2ff0*/  FADD.FTZ R136, R136, -R137 ;  /* 0x8000008988887221 */ /* 0x000fe20000010000 */
[----:B------:R-:W-:Y:S01]  /*3000*/  SHF.L.U32 R109, R0, 0x10, RZ ;  /* 0x00000010006d7819 */ /* 0x000fe200000006ff */
[----:B------:R-:W-:Y:S01]  /*3010*/  FFMA.FTZ R114, R211, R135, R114 ;  /* 0x00000087d3727223 */ /* 0x000fe20000010072 */
[----:B------:R-:W-:Y:S01]  /*3020*/  ISETP.GE.U32.AND P1, PT, R250, RZ, PT ;  /* 0x000000fffa00720c */ /* 0x000fe20003f26070 */
[----:B------:R-:W-:Y:S01]  /*3030*/  FADD.FTZ R138, R138, -R139 ;  /* 0x8000008b8a8a7221 */ /* 0x000fe20000010000 */
[----:B------:R-:W-:Y:S02]  /*3040*/  IMAD.U32 R110, R100, 0x10000, RZ ;  /* 0x00010000646e7824 */ /* 0x000fe400078e00ff */
[----:B------:R-:W-:Y:S01]  /*3050*/  FMUL.FTZ R116, R116, UR6 ;  /* 0x0000000674747c20 */ /* 0x000fe20008410000 */
[----:B------:R-:W-:Y:S01]  /*3060*/  FMUL.FTZ R115, R115, UR6 ;  /* 0x0000000673737c20 */ /* 0x000fe20008410000 */
[C---:B------:R-:W-:Y:S01]  /*3070*/  FFMA.FTZ R108, R211.reuse, R108, R111 ;  /* 0x0000006cd36c7223 */ /* 0x040fe2000001006f */
[----:B------:R-:W-:Y:S01]  /*3080*/  FFMA.FTZ R113, R211, R136, R113 ;  /* 0x00000088d3717223 */ /* 0x000fe20000010071 */
[C---:B------:R-:W-:Y:S01]  /*3090*/  LOP3.LUT P3, RZ, R251.reuse, 0xff0000, RZ, 0xc0, !PT ;  /* 0x00ff0000fbff7812 */ /* 0x040fe2000786c0ff */
[----:B------:R-:W-:Y:S01]  /*30a0*/  FMUL.FTZ R112, R112, UR6 ;  /* 0x0000000670707c20 */ /* 0x000fe20008410000 */
[----:B------:R-:W-:Y:S01]  /*30b0*/  ISETP.GE.U32.AND.EX P1, PT, R251, 0x1000000, PT, P1 ;  /* 0x01000000fb00780c */ /* 0x000fe20003f26110 */
[----:B------:R-:W-:Y:S01]  /*30c0*/  FMUL.FTZ R114, R114, UR6 ;  /* 0x0000000672727c20 */ /* 0x000fe20008410000 */
[C---:B------:R-:W-:Y:S01]  /*30d0*/  FFMA.FTZ R110, R211.reuse, R215, R110 ;  /* 0x000000d7d36e7223 */ /* 0x040fe2000001006e */
[----:B------:R-:W-:Y:S01]  /*30e0*/  FFMA.FTZ R109, R211, R138, R109 ;  /* 0x0000008ad36d7223 */ /* 0x000fe2000001006d */
[C---:B------:R-:W-:Y:S01]  /*30f0*/  LOP3.LUT P5, RZ, R251.reuse, 0xff, RZ, 0xc0, !PT ;  /* 0x000000fffbff7812 */ /* 0x040fe200078ac0ff */
        /* <DEDUP_REMOVED lines=22> */
.L_x_836:
[----:B-----5:R-:W-:Y:S01]  /*3260*/  PRMT R89, R103, 0x7632, R89 ;  /* 0x0000763267597816 */ /* 0x020fe20000000059 */
[-C--:B------:R-:W-:Y:S01]  /*3270*/  FFMA.FTZ R143, R143, R240.reuse, R242 ;  /* 0x000000f08f8f7223 */ /* 0x080fe200000100f2 */
[C---:B------:R-:W-:Y:S01]  /*3280*/  PRMT R88, R102.reuse, 0x7632, R88 ;  /* 0x0000763266587816 */ /* 0x040fe20000000058 */
[-CC-:B------:R-:W-:Y:S01]  /*3290*/  FFMA.FTZ R141, R141, R240.reuse, R242.reuse ;  /* 0x000000f08d8d7223 */ /* 0x180fe200000100f2 */
[-CC-:B------:R-:W-:Y:S01]  /*32a0*/  FFMA.FTZ R133, R133, R240.reuse, R242.reuse ;  /* 0x000000f085857223 */ /* 0x180fe200000100f2 */
[----:B------:R-:W-:Y:S01]  /*32b0*/  IMAD.U32 R91, R89, 0x10000, RZ ;  /* 0x00010000595b7824 */ /* 0x000fe200078e00ff */
[----:B------:R-:W-:Y:S01]  /*32c0*/  SHF.L.U32 R89, R102, 0x10, RZ ;  /* 0x0000001066597819 */ /* 0x000fe200000006ff */
[----:B------:R-:W-:Y:S01]  /*32d0*/  FADD.FTZ R90, R142, -R143 ;  /* 0x8000008f8e5a7221 */ /* 0x000fe20000010000 */
[-C--:B------:R-:W-:Y:S01]  /*32e0*/  FFMA.FTZ R135, R135, R240.reuse, R242 ;  /* 0x000000f087877223 */ /* 0x080fe200000100f2 */
[----:B------:R-:W-:Y:S01]  /*32f0*/  PRMT R112, R101, 0x7632, R112 ;  /* 0x0000763265707816 */ /* 0x000fe20000000070 */
[--C-:B------:R-:W-:Y:S01]  /*3300*/  FFMA.FTZ R214, R214, R240, R242.reuse ;  /* 0x000000f0d6d67223 */ /* 0x100fe200000100f2 */
[----:B------:R-:W-:Y:S01]  /*3310*/  SHF.L.U32 R108, R103, 0x10, RZ ;  /* 0x00000010676c7819 */ /* 0x000fe200000006ff */
[----:B------:R-:W-:Y:S01]  /*3320*/  FFMA.FTZ R90, R211, R90, R89 ;  /* 0x0000005ad35a7223 */ /* 0x000fe20000010059 */
[----:B------:R-:W-:Y:S01]  /*3330*/  SHF.L.U32 R109, R88, 0x10, RZ ;  /* 0x00000010586d7819 */ /* 0x000fe200000006ff */
[-CC-:B------:R-:W-:Y:S01]  /*3340*/  FFMA.FTZ R137, R137, R240.reuse, R242.reuse ;  /* 0x000000f089897223 */ /* 0x180fe200000100f2 */
[----:B------:R-:W-:Y:S01]  /*3350*/  FADD.FTZ R140, R140, -R141 ;  /* 0x8000008d8c8c7221 */ /* 0x000fe20000010000 */
[----:B------:R-:W-:Y:S01]  /*3360*/  FADD.FTZ R132, R132, -R133 ;  /* 0x8000008584847221 */ /* 0x000fe20000010000 */
[----:B------:R-:W-:Y:S01]  /*3370*/  FADD.FTZ R134, R134, -R135 ;  /* 0x8000008786867221 */ /* 0x000fe20000010000 */
[-CC-:B------:R-:W-:Y:S01]  /*3380*/  FFMA.FTZ R0, R0, R240.reuse, R242.reuse ;  /* 0x000000f000007223 */ /* 0x180fe200000100f2 */
[----:B------:R-:W-:Y:S01]  /*3390*/  PRMT R89, R100, 0x7632, R89 ;  /* 0x0000763264597816 */ /* 0x000fe20000000059 */
[----:B------:R-:W-:Y:S01]  /*33a0*/  FFMA.FTZ R139, R139, R240, R242 ;  /* 0x000000f08b8b7223 */ /* 0x000fe200000100f2 */
[----:B------:R-:W-:Y:S01]  /*33b0*/  SHF.L.U32 R115, R112, 0x10, RZ ;  /* 0x0000001070737819 */ /* 0x000fe200000006ff */
[----:B------:R-:W-:Y:S01]  /*33c0*/  FADD.FTZ R214, R213, -R214 ;  /* 0x800000d6d5d67221 */ /* 0x000fe20000010000 */
[----:B------:R-:W-:Y:S01]  /*33d0*/  FADD.FTZ R136, R136, -R137 ;  /* 0x8000008988887221 */ /* 0x000fe20000010000 */
[----:B------:R-:W-:Y:S01]  /*33e0*/  IMAD.U32 R114, R101, 0x10000, RZ ;  /* 0x0001000065727824 */ /* 0x000fe200078e00ff */
[----:B------:R-:W-:Y:S01]  /*33f0*/  SHF.L.U32 R113, R100, 0x10, RZ ;  /* 0x0000001064717819 */ /* 0x000fe200000006ff */
[C---:B------:R-:W-:Y:S01]  /*3400*/  FFMA.FTZ R88, R211.reuse, R140, R108 ;  /* 0x0000008cd3587223 */ /* 0x040fe2000001006c */
[C---:B------:R-:W-:Y:S01]  /*3410*/  FFMA.FTZ R91, R211.reuse, R132, R91 ;  /* 0x00000084d35b7223 */ /* 0x040fe2000001005b */
[----:B------:R-:W-:Y:S01]  /*3420*/  FFMA.FTZ R119, R211, R134, R109 ;  /* 0x00000086d3777223 */ /* 0x000fe2000001006d */
[----:B------:R-:W-:Y:S01]  /*3430*/  FADD.FTZ R0, R215, -R0 ;  /* 0x80000000d7007221 */ /* 0x000fe20000010000 */
[----:B------:R-:W-:Y:S01]  /*3440*/  ISETP.GE.U32.AND P1, PT, R250, RZ, PT ;  /* 0x000000fffa00720c */ /* 0x000fe20003f26070 */
[----:B------:R-:W-:-:S02]  /*3450*/  IMAD.U32 R89, R89, 0x10000, RZ ;  /* 0x0001000059597824 */ /* 0x000fc400078e00ff */
[----:B------:R-:W-:Y:S01]  /*3460*/  FADD.FTZ R138, R138, -R139 ;  /* 0x8000008b8a8a7221 */ /* 0x000fe20000010000 */
[C---:B------:R-:W-:Y:S01]  /*3470*/  FFMA.FTZ R114, R211.reuse, R214, R114 ;  /* 0x000000d6d3727223 */ /* 0x040fe20000010072 */
[----:B------:R-:W-:Y:S01]  /*3480*/  FFMA.FTZ R117, R211, R136, R115 ;  /* 0x00000088d3757223 */ /* 0x000fe20000010073 */
[----:B------:R-:W-:Y:S01]  /*3490*/  FMUL.FTZ R111, R91, UR6 ;  /* 0x000000065b6f7c20 */ /* 0x000fe20008410000 */
[----:B------:R-:W-:Y:S01]  /*34a0*/  FMUL.FTZ R108, R88, UR6 ;  /* 0x00000006586c7c20 */ /* 0x000fe20008410000 */
[----:B------:R-:W-:Y:S01]  /*34b0*/  FMUL.FTZ R109, R90, UR6 ;  /* 0x000000065a6d7c20 */ /* 0x000fe20008410000 */
[----:B------:R-:W-:Y:S01]  /*34c0*/  FMUL.FTZ R110, R119, UR6 ;  /* 0x00000006776e7c20 */ /* 0x000fe20008410000 */
[----:B------:R-:W-:Y:S01]  /*34d0*/  FFMA.FTZ R0, R211, R0, R113 ;  /* 0x00000000d3007223 */ /* 0x000fe20000010071 */
[----:B------:R-:W-:Y:S01]  /*34e0*/  LOP3.LUT P3, RZ, R251, 0xff0000, RZ, 0xc0, !PT ;  /* 0x00ff0000fbff7812 */ /* 0x000fe2000786c0ff */
[----:B------:R-:W-:Y:S01]  /*34f0*/  FFMA.FTZ R113, R211, R138, R89 ;  /* 0x0000008ad3717223 */ /* 0x000fe20000010059 */
[C---:B------:R-:W-:Y:S01]  /*3500*/  ISETP.GE.U32.AND.EX P1, PT, R251.reuse, 0x1000000, PT, P1 ;  /* 0x01000000fb00780c */ /* 0x040fe20003f26110 */
[----:B------:R-:W-:Y:S01]  /*3510*/  FMUL.FTZ R115, R114, UR6 ;  /* 0x0000000672737c20 */ /* 0x000fe20008410000 */
[C---:B------:R-:W-:Y:S01]  /*3520*/  LOP3.LUT P6, RZ, R251.reuse, 0xff, RZ, 0xc0, !PT ;  /* 0x000000fffbff7812 */ /* 0x040fe200078cc0ff */
[----:B------:R-:W-:Y:S01]  /*3530*/  FMUL.FTZ R112, R0, UR6 ;  /* 0x0000000600707c20 */ /* 0x000fe20008410000 */
[----:B------:R-:W-:-:S02]  /*3540*/  LOP3.LUT P5, RZ, R251, 0xff00, RZ, 0xc0, !PT ;  /* 0x0000ff00fbff7812 */ /* 0x000fc400078ac0ff */
[C---:B------:R-:W-:Y:S01]  /*3550*/  F2FP.BF16.F32.PACK_AB R89, R117.reuse, R114 ;  /* 0x000000727559723e */ /* 0x040fe200000010ff */
[----:B------:R-:W-:Y:S01]  /*3560*/  FMUL.FTZ R117, R117, UR6 ;  /* 0x0000000675757c20 */ /* 0x000fe20008410000 */
[----:B------:R-:W-:Y:S01]  /*3570*/  FSEL R111, R111, RZ, P1 ;  /* 0x000000ff6f6f7208 */ /* 0x000fe20000800000 */
[----:B------:R-:W-:Y:S01]  /*3580*/  FMUL.FTZ R114, R113, UR6 ;  /* 0x0000000671727c20 */ /* 0x000fe20008410000 */
[----:B------:R-:W-:Y:S02]  /*3590*/  FSEL R108, R108, RZ, P3 ;  /* 0x000000ff6c6c7208 */ /* 0x000fe40001800000 */
[----:B------:R-:W-:Y:S02]  /*35a0*/  FSEL R109, R109, RZ, P6 ;  /* 0x000000ff6d6d7208 */ /* 0x000fe40003000000 */
[----:B------:R-:W-:Y:S02]  /*35b0*/  FSEL R110, R110, RZ, P5 ;  /* 0x000000ff6e6e7208 */ /* 0x000fe40002800000 */
        /* <DEDUP_REMOVED lines=13> */
[----:B------:R-:W-:Y:S02]  /*3690*/  F2FP.BF16.F32.PACK_AB R109, R0, R115 ;  /* 0x00000073006d723e */ /* 0x000fe400000010ff */
[----:B------:R-:W-:Y:S01]  /*36a0*/  F2FP.BF16.F32.PACK_AB R108, R113, R112 ;  /* 0x00000070716c723e */ /* 0x000fe200000010ff */
[----:B------:R-:W-:Y:S06]  /*36b0*/  BRA `(.L_x_835) ;  /* 0x0000001400607947 */ /* 0x000fec0003800000 */
.L_x_832:
        /* <DEDUP_REMOVED lines=11> */
[----:B-----5:R-:W-:Y:S01]  /*3770*/  ISETP.GE.U32.AND P1, PT, R250, RZ, PT ;  /* 0x000000fffa00720c */ /* 0x020fe20003f26070 */
[----:B------:R-:W-:Y:S01]  /*3780*/  FADD.FTZ R132, R132, -R133 ;  /* 0x8000008584847221 */ /* 0x000fe20000010000 */
[----:B------:R-:W-:Y:S01]  /*3790*/  FADD.FTZ R142, R142, -R143 ;  /* 0x8000008f8e8e7221 */ /* 0x000fe20000010000 */
[----:B------:R-:W-:Y:S01]  /*37a0*/  FADD.FTZ R140, R140, -R141 ;  /* 0x8000008d8c8c7221 */ /* 0x000fe20000010000 */
[--C-:B------:R-:W-:Y:S01]  /*37b0*/  FFMA.FTZ R214, R214, R240, R242.reuse ;  /* 0x000000f0d6d67223 */ /* 0x100fe200000100f2 */
[----:B------:R-:W-:Y:S01]  /*37c0*/  FMUL.FTZ R132, R211, R132 ;  /* 0x00000084d3847220 */ /* 0x000fe20000410000 */
        /* <DEDUP_REMOVED lines=22> */
[-CC-:B------:R-:W-:Y:S01]  /*3930*/  FFMA.FTZ R0, R0, R240.reuse, R242.reuse ;  /* 0x000000f000007223 */ /* 0x180fe200000100f2 */
[C---:B------:R-:W-:Y:S01]  /*3940*/  LOP3.LUT P3, RZ, R163.reuse, 0xff, RZ, 0xc0, !PT ;  /* 0x000000ffa3ff7812 */ /* 0x040fe2000786c0ff */
[----:B------:R-:W-:Y:S01]  /*3950*/  FADD.FTZ R136, R136, -R137 ;  /* 0x8000008988887221 */ /* 0x000fe20000010000 */
[----:B------:R-:W-:Y:S01]  /*3960*/  LOP3.LUT P1, RZ, R163, 0xff00, RZ, 0xc0, !PT ;  /* 0x0000ff00a3ff7812 */ /* 0x000fe2000782c0ff */
[----:B------:R-:W-:Y:S01]  /*3970*/  FFMA.FTZ R139, R139, R240, R242 ;  /* 0x000000f08b8b7223 */ /* 0x000fe200000100f2 */
[----:B------:R-:W-:Y:S01]  /*3980*/  LOP3.LUT P5, RZ, R250, 0xff0000, RZ, 0xc0, !PT ;  /* 0x00ff0000faff7812 */ /* 0x000fe200078ac0ff */
[----:B------:R-:W-:Y:S01]  /*3990*/  FADD.FTZ R0, R215, -R0 ;  /* 0x80000000d7007221 */ /* 0x000fe20000010000 */
[----:B------:R-:W-:Y:S01]  /*39a0*/  FSEL R94, R142, RZ, P3 ;  /* 0x000000ff8e5e7208 */ /* 0x000fe20001800000 */
[C---:B------:R-:W-:Y:S01]  /*39b0*/  FMUL.FTZ R136, R211.reuse, R136 ;  /* 0x00000088d3887220 */ /* 0x040fe20000410000 */
[----:B------:R-:W-:Y:S01]  /*39c0*/  FSEL R93, R134, RZ, P1 ;  /* 0x000000ff865d7208 */ /* 0x000fe20000800000 */
[----:B------:R-:W-:Y:S01]  /*39d0*/  FADD.FTZ R138, R138, -R139 ;  /* 0x8000008b8a8a7221 */ /* 0x000fe20000010000 */
[----:B------:R-:W-:Y:S01]  /*39e0*/  FSEL R109, R214, RZ, P5 ;  /* 0x000000ffd66d7208 */ /* 0x000fe20002800000 */
[----:B------:R-:W-:Y:S01]  /*39f0*/  FMUL.FTZ R136, R136, UR6 ;  /* 0x0000000688887c20 */ /* 0x000fe20008410000 */
[----:B------:R-:W-:Y:S01]  /*3a00*/  LOP3.LUT P5, RZ, R162, 0xff0000, RZ, 0xc0, !PT ;  /* 0x00ff0000a2ff7812 */ /* 0x000fe200078ac0ff */
[----:B------:R-:W-:Y:S01]  /*3a10*/  FMUL.FTZ R0, R211, R0 ;  /* 0x00000000d3007220 */ /* 0x000fe20000410000 */
[----:B------:R-:W-:Y:S01]  /*3a20*/  LOP3.LUT P6, RZ, R163, 0xff0000, RZ, 0xc0, !PT ;  /* 0x00ff0000a3ff7812 */ /* 0x000fe200078cc0ff */
[----:B------:R-:W-:Y:S01]  /*3a30*/  FMUL.FTZ R138, R211, R138 ;  /* 0x0000008ad38a7220 */ /* 0x000fe20000410000 */
[----:B------:R-:W-:-:S02]  /*3a40*/  F2FP.BF16.F32.PACK_AB R94, R93, R94 ;  /* 0x0000005e5d5e723e */ /* 0x000fc400000010ff */
[----:B------:R-:W-:Y:S01]  /*3a50*/  FSEL R93, R214, RZ, P5 ;  /* 0x000000ffd65d7208 */ /* 0x000fe20002800000 */
[----:B------:R-:W-:Y:S01]  /*3a60*/  FMUL.FTZ R138, R138, UR6 ;  /* 0x000000068a8a7c20 */ /* 0x000fe20008410000 */
[----:B------:R-:W-:Y:S02]  /*3a70*/  FSEL R95, R140, RZ, P6 ;  /* 0x000000ff8c5f7208 */ /* 0x000fe40003000000 */
[----:B------:R-:W-:Y:S02]  /*3a80*/  LOP3.LUT P5, RZ, R162, 0xff000000, RZ, 0xc0, !PT ;  /* 0xff000000a2ff7812 */ /* 0x000fe400078ac0ff */
[----:B------:R-:W-:Y:S02]  /*3a90*/  LOP3.LUT P6, RZ, R251, 0xff00, RZ, 0xc0, !PT ;  /* 0x0000ff00fbff7812 */ /* 0x000fe400078cc0ff */
[----:B------:R-:W-:Y:S02]  /*3aa0*/  LOP3.LUT P3, RZ, R250, 0xff000000, RZ, 0xc0, !PT ;  /* 0xff000000faff7812 */ /* 0x000fe4000786c0ff */
[----:B------:R-:W-:Y:S01]  /*3ab0*/  F2FP.BF16.F32.PACK_AB R111, R108, R111 ;  /* 0x0000006f6c6f723e */ /* 0x000fe200000010ff */
[----:B------:R-:W-:Y:S01]  /*3ac0*/  FMUL.FTZ R108, R0, UR6 ;  /* 0x00000006006c7c20 */ /* 0x000fe20008410000 */
[----:B------:R-:W-:-:S02]  /*3ad0*/  FSEL R0, R136, RZ, P5 ;  /* 0x000000ff88007208 */ /* 0x000fc40002800000 */
[----:B------:R-:W-:Y:S02]  /*3ae0*/  FSEL R113, R134, RZ, P6 ;  /* 0x000000ff86717208 */ /* 0x000fe40003000000 */
[----:B------:R-:W-:Y:S02]  /*3af0*/  FSEL R112, R136, RZ, P3 ;  /* 0x000000ff88707208 */ /* 0x000fe40001800000 */
[----:B------:R-:W-:Y:S02]  /*3b00*/  LOP3.LUT P5, RZ, R162, 0xff, RZ, 0xc0, !PT ;  /* 0x000000ffa2ff7812 */ /* 0x000fe400078ac0ff */
[C---:B------:R-:W-:Y:S02]  /*3b10*/  LOP3.LUT P6, RZ, R250.reuse, 0xff00, RZ, 0xc0, !PT ;  /* 0x0000ff00faff7812 */ /* 0x040fe400078cc0ff */
[----:B------:R-:W-:Y:S02]  /*3b20*/  LOP3.LUT P1, RZ, R250, 0xff, RZ, 0xc0, !PT ;  /* 0x000000fffaff7812 */ /* 0x000fe4000782c0ff */
[----:B------:R-:W-:-:S02]  /*3b30*/  LOP3.LUT P3, RZ, R162, 0xff00, RZ, 0xc0, !PT ;  /* 0x0000ff00a2ff7812 */ /* 0x000fc4000786c0ff */
[----:B------:R-:W-:Y:S02]  /*3b40*/  F2FP.BF16.F32.PACK_AB R95, R92, R95 ;  /* 0x0000005f5c5f723e */ /* 0x000fe400000010ff */
[----:B------:R-:W-:Y:S02]  /*3b50*/  F2FP.BF16.F32.PACK_AB R110, R113, R110 ;  /* 0x0000006e716e723e */ /* 0x000fe400000010ff */
[----:B------:R-:W-:Y:S02]  /*3b60*/  FSEL R92, R108, RZ, P5 ;  /* 0x000000ff6c5c7208 */ /* 0x000fe40002800000 */
[C---:B------:R-:W-:Y:S02]  /*3b70*/  FSEL R115, R138.reuse, RZ, P6 ;  /* 0x000000ff8a737208 */ /* 0x040fe40003000000 */
[----:B------:R-:W-:Y:S02]  /*3b80*/  FSEL R113, R138, RZ, P3 ;  /* 0x000000ff8a717208 */ /* 0x000fe40001800000 */
[----:B------:R-:W-:-:S02]  /*3b90*/  FSEL R108, R108, RZ, P1 ;  /* 0x000000ff6c6c7208 */ /* 0x000fc40000800000 */
[----:B------:R-:W-:Y:S02]  /*3ba0*/  F2FP.BF16.F32.PACK_AB R93, R0, R93 ;  /* 0x0000005d005d723e */ /* 0x000fe400000010ff */
[----:B------:R-:W-:Y:S02]  /*3bb0*/  F2FP.BF16.F32.PACK_AB R109, R112, R109 ;  /* 0x0000006d706d723e */ /* 0x000fe400000010ff */
[----:B------:R-:W-:Y:S02]  /*3bc0*/  F2FP.BF16.F32.PACK_AB R92, R113, R92 ;  /* 0x0000005c715c723e */ /* 0x000fe400000010ff */
[----:B------:R-:W-:Y:S01]  /*3bd0*/  F2FP.BF16.F32.PACK_AB R108, R115, R108 ;  /* 0x0000006c736c723e */ /* 0x000fe200000010ff */
[----:B------:R-:W-:Y:S06]  /*3be0*/  BRA `(.L_x_835) ;  /* 0x0000001000147947 */ /* 0x000fec0003800000 */
.L_x_838:
[-CC-:B------:R-:W-:Y:S01]  /*3bf0*/  FFMA.FTZ R133, R133, R240.reuse, R242.reuse ;  /* 0x000000f085857223 */ /* 0x180fe200000100f2 */
[-CC-:B------:R-:W-:Y:S01]  /*3c00*/  FFMA.FTZ R141, R141, R240.reuse, R242.reuse ;  /* 0x000000f08d8d7223 */ /* 0x180fe200000100f2 */
[-CC-:B------:R-:W-:Y:S01]  /*3c10*/  FFMA.FTZ R135, R135, R240.reuse, R242.reuse ;  /* 0x000000f087877223 */ /* 0x180fe200000100f2 */
[----:B-----5:R-:W-:Y:S01]  /*3c20*/  ISETP.GE.U32.AND P1, PT, R250, RZ, PT ;  /* 0x000000fffa00720c */ /* 0x020fe20003f26070 */
[----:B------:R-:W-:Y:S01]  /*3c30*/  FADD.FTZ R132, R132, -R133 ;  /* 0x8000008584847221 */ /* 0x000fe20000010000 */
[----:B------:R-:W-:Y:S01]  /*3c40*/  FADD.FTZ R140, R140, -R141 ;  /* 0x8000008d8c8c7221 */ /* 0x000fe20000010000 */
[----:B------:R-:W-:Y:S01]  /*3c50*/  ISETP.GE.U32.AND P3, PT, R162, RZ, PT ;  /* 0x000000ffa200720c */ /* 0x000fe20003f66070 */
[--C-:B------:R-:W-:Y:S01]  /*3c60*/  FFMA.FTZ R143, R143, R240, R242.reuse ;  /* 0x000000f08f8f7223 */ /* 0x100fe200000100f2 */
[C---:B------:R-:W-:Y:S01]  /*3c70*/  FMUL.FTZ R132, R211.reuse, R132 ;  /* 0x00000084d3847220 */ /* 0x040fe20000410000 */
[----:B------:R-:W-:Y:S01]  /*3c80*/  FADD.FTZ R134, R134, -R135 ;  /* 0x8000008786867221 */ /* 0x000fe20000010000 */
[----:B------:R-:W-:Y:S01]  /*3c90*/  FMUL.FTZ R91, R211, R140 ;  /* 0x0000008cd35b7220 */ /* 0x000fe20000410000 */
[----:B------:R-:W-:Y:S01]  /*3ca0*/  ISETP.GE.U32.AND.EX P1, PT, R251, 0x1000000, PT, P1 ;  /* 0x01000000fb00780c */ /* 0x000fe20003f26110 */
[----:B------:R-:W-:Y:S01]  /*3cb0*/  FMUL.FTZ R89, R132, UR6 ;  /* 0x0000000684597c20 */ /* 0x000fe20008410000 */
[----:B------:R-:W-:Y:S01]  /*3cc0*/  ISETP.GE.U32.AND.EX P3, PT, R163, 0x1000000, PT, P3 ;  /* 0x01000000a300780c */ /* 0x000fe20003f66130 */
[----:B------:R-:W-:Y:S01]  /*3cd0*/  FADD.FTZ R142, R142, -R143 ;  /* 0x8000008f8e8e7221 */ /* 0x000fe20000010000 */
[----:B------:R-:W-:Y:S01]  /*3ce0*/  FMUL.FTZ R95, R211, R134 ;  /* 0x00000086d35f7220 */ /* 0x000fe20000410000 */
[----:B------:R-:W-:Y:S01]  /*3cf0*/  FFMA.FTZ R214, R214, R240, R242 ;  /* 0x000000f0d6d67223 */ /* 0x000fe200000100f2 */
[----:B------:R-:W-:Y:S01]  /*3d00*/  FMUL.FTZ R88, R91, UR6 ;  /* 0x000000065b587c20 */ /* 0x000fe20008410000 */
[----:B------:R-:W-:Y:S01]  /*3d10*/  LOP3.LUT P6, RZ, R251, 0xff0000, RZ, 0xc0, !PT ;  /* 0x00ff0000fbff7812 */ /* 0x000fe200078cc0ff */
[----:B------:R-:W-:Y:S01]  /*3d20*/  FMUL.FTZ R90, R211, R142 ;  /* 0x0000008ed35a7220 */ /* 0x000fe20000410000 */
[----:B------:R-:W-:Y:S01]  /*3d30*/  LOP3.LUT P5, RZ, R163, 0xff0000, RZ, 0xc0, !PT ;  /* 0x00ff0000a3ff7812 */ /* 0x000fe200078ac0ff */
[----:B------:R-:W-:Y:S01]  /*3d40*/  FADD.FTZ R214, R213, -R214 ;  /* 0x800000d6d5d67221 */ /* 0x000fe20000010000 */
        /* <DEDUP_REMOVED lines=16> */
[----:B------:R-:W-:Y:S01]  /*3e50*/  FSEL R93, R89, RZ, P1 ;  /* 0x000000ff595d7208 */ /* 0x000fe20000800000 */
[----:B------:R-:W-:Y:S01]  /*3e60*/  FADD.FTZ R0, R215, -R0 ;  /* 0x80000000d7007221 */ /* 0x000fe20000010000 */
[----:B------:R-:W-:Y:S01]  /*3e70*/  FSEL R109, R89, RZ, P3 ;  /* 0x000000ff596d7208 */ /* 0x000fe20001800000 */
[C---:B------:R-:W-:Y:S01]  /*3e80*/  FMUL.FTZ R89, R211.reuse, R214 ;  /* 0x000000d6d3597220 */ /* 0x040fe20000410000 */
[C---:B------:R-:W-:Y:S01]  /*3e90*/  FSEL R110, R88.reuse, RZ, P6 ;  /* 0x000000ff586e7208 */ /* 0x040fe20003000000 */
[----:B------:R-:W-:Y:S01]  /*3ea0*/  FMUL.FTZ R0, R211, R0 ;  /* 0x00000000d3007220 */ /* 0x000fe20000410000 */
[----:B------:R-:W-:Y:S01]  /*3eb0*/  FSEL R94, R88, RZ, P5 ;  /* 0x000000ff585e7208 */ /* 0x000fe20002800000 */
[----:B------:R-:W-:Y:S01]  /*3ec0*/  FMUL.FTZ R88, R89, UR6 ;  /* 0x0000000659587c20 */ /* 0x000fe20008410000 */
[----:B------:R-:W-:-:S02]  /*3ed0*/  LOP3.LUT P6, RZ, R250, 0xff0000, RZ, 0xc0, !PT ;  /* 0x00ff0000faff7812 */ /* 0x000fc400078cc0ff */
[----:B------:R-:W-:Y:S01]  /*3ee0*/  F2FP.BF16.F32.PACK_AB R94, R109, R94 ;  /* 0x0000005e6d5e723e */ /* 0x000fe200000010ff */
[----:B------:R-:W-:Y:S01]  /*3ef0*/  FMUL.FTZ R109, R211, R138 ;  /* 0x0000008ad36d7220 */ /* 0x000fe20000410000 */
[----:B------:R-:W-:Y:S02]  /*3f00*/  FSEL R112, R88, RZ, P6 ;  /* 0x000000ff58707208 */ /* 0x000fe40003000000 */
[----:B------:R-:W-:Y:S02]  /*3f10*/  LOP3.LUT P6, RZ, R162, 0xff0000, RZ, 0xc0, !PT ;  /* 0x00ff0000a2ff7812 */ /* 0x000fe400078cc0ff */
[C---:B------:R-:W-:Y:S01]  /*3f20*/  F2FP.BF16.F32.PACK_AB R89, R136.reuse, R89 ;  /* 0x000000598859723e */ /* 0x040fe200000010ff */
[----:B------:R-:W-:Y:S01]  /*3f30*/  FMUL.FTZ R136, R136, UR6 ;  /* 0x0000000688887c20 */ /* 0x000fe20008410000 */
[----:B------:R-:W-:Y:S02]  /*3f40*/  LOP3.LUT P5, RZ, R250, 0xff000000, RZ, 0xc0, !PT ;  /* 0xff000000faff7812 */ /* 0x000fe400078ac0ff */
[----:B------:R-:W-:-:S02]  /*3f50*/  FSEL R114, R88, RZ, P6 ;  /* 0x000000ff58727208 */ /* 0x000fc40003000000 */
[----:B------:R-:W-:Y:S02]  /*3f60*/  LOP3.LUT P6, RZ, R162, 0xff000000, RZ, 0xc0, !PT ;  /* 0xff000000a2ff7812 */ /* 0x000fe400078cc0ff */
[----:B------:R-:W-:Y:S02]  /*3f70*/  F2FP.BF16.F32.PACK_AB R90, R95, R90 ;  /* 0x0000005a5f5a723e */ /* 0x000fe400000010ff */
[----:B------:R-:W-:Y:S01]  /*3f80*/  F2FP.BF16.F32.PACK_AB R95, R113, R92 ;  /* 0x0000005c715f723e */ /* 0x000fe200000010ff */
[C---:B------:R-:W-:Y:S01]  /*3f90*/  FMUL.FTZ R92, R109.reuse, UR6 ;  /* 0x000000066d5c7c20 */ /* 0x040fe20008410000 */
[----:B------:R-:W-:Y:S02]  /*3fa0*/  FSEL R117, R136, RZ, P5 ;  /* 0x000000ff88757208 */ /* 0x000fe40002800000 */
[----:B------:R-:W-:Y:S01]  /*3fb0*/  F2FP.BF16.F32.PACK_AB R88, R109, R0 ;  /* 0x000000006d58723e */ /* 0x000fe200000010ff */
[----:B------:R-:W-:Y:S01]  /*3fc0*/  FMUL.FTZ R0, R0, UR6 ;  /* 0x0000000600007c20 */ /* 0x000fe20008410000 */
[----:B------:R-:W-:-:S02]  /*3fd0*/  LOP3.LUT P1, RZ, R250, 0xff00, RZ, 0xc0, !PT ;  /* 0x0000ff00faff7812 */ /* 0x000fc4000782c0ff */
[----:B------:R-:W-:Y:S02]  /*3fe0*/  LOP3.LUT P5, RZ, R162, 0xff00, RZ, 0xc0, !PT ;  /* 0x0000ff00a2ff7812 */ /* 0x000fe400078ac0ff */
[----:B------:R-:W-:Y:S02]  /*3ff0*/  FSEL R109, R136, RZ, P6 ;  /* 0x000000ff886d7208 */ /* 0x000fe40003000000 */
[----:B------:R-:W-:Y:S02]  /*4000*/  LOP3.LUT P3, RZ, R250, 0xff, RZ, 0xc0, !PT ;  /* 0x000000fffaff7812 */ /* 0x000fe4000786c0ff */
[----:B------:R-:W-:Y:S02]  /*4010*/  LOP3.LUT P6, RZ, R162, 0xff, RZ, 0xc0, !PT ;  /* 0x000000ffa2ff7812 */ /* 0x000fe400078cc0ff */
        /* <DEDUP_REMOVED lines=9> */
[----:B------:R-:W-:Y:S02]  /*40b0*/  F2FP.BF16.F32.PACK_AB R92, R115, R92 ;  /* 0x0000005c735c723e */ /* 0x000fe400000010ff */
[----:B------:R-:W-:Y:S01]  /*40c0*/  F2FP.BF16.F32.PACK_AB R108, R113, R108 ;  /* 0x0000006c716c723e */ /* 0x000fe200000010ff */
[----:B------:R-:W-:Y:S06]  /*40d0*/  BRA `(.L_x_835) ;  /* 0x0000000800d87947 */ /* 0x000fec0003800000 */
.L_x_837:
        /* <DEDUP_REMOVED lines=10> */
[----:B------:R-:W-:Y:S01]  /*4180*/  FFMA.FTZ R133, R133, R240, R242 ;  /* 0x000000f085857223 */ /* 0x000fe200000100f2 */
[----:B------:R-:W-:Y:S01]  /*4190*/  FADD.FTZ R142, R142, -R143 ;  /* 0x8000008f8e8e7221 */ /* 0x000fe20000010000 */
[----:B------:R-:W-:Y:S01]  /*41a0*/  SHF.L.U32 R109, R93, 0x10, RZ ;  /* 0x000000105d6d7819 */ /* 0x000fe200000006ff */
[----:B------:R-:W-:Y:S01]  /*41b0*/  FFMA.FTZ R94, R211, R140, R94 ;  /* 0x0000008cd35e7223 */ /* 0x000fe2000001005e */
[----:B------:R-:W-:Y:S02]  /*41c0*/  IMAD.U32 R93, R102, 0x10000, RZ ;  /* 0x00010000665d7824 */ /* 0x000fe400078e00ff */
[----:B------:R-:W-:Y:S01]  /*41d0*/  FFMA.FTZ R214, R214, R240, R242 ;  /* 0x000000f0d6d67223 */ /* 0x000fe200000100f2 */
[----:B------:R-:W-:Y:S01]  /*41e0*/  LOP3.LUT P6, RZ, R251, 0xff0000, RZ, 0xc0, !PT ;  /* 0x00ff0000fbff7812 */ /* 0x000fe200078cc0ff */
[----:B------:R-:W-:Y:S01]  /*41f0*/  FMUL.FTZ R94, R94, UR6 ;  /* 0x000000065e5e7c20 */ /* 0x000fe20008410000 */
[----:B------:R-:W-:Y:S01]  /*4200*/  FFMA.FTZ R93, R211, R142, R93 ;  /* 0x0000008ed35d7223 */ /* 0x000fe2000001005d */
[----:B------:R-:W-:Y:S01]  /*4210*/  SHF.L.U32 R112, R101, 0x10, RZ ;  /* 0x0000001065707819 */ /* 0x000fe200000006ff */
[----:B------:R-:W-:Y:S01]  /*4220*/  FADD.FTZ R132, R132, -R133 ;  /* 0x8000008584847221 */ /* 0x000fe20000010000 */
[----:B------:R-:W-:Y:S01]  /*4230*/  PRMT R92, R102, 0x7632, R92 ;  /* 0x00007632665c7816 */ /* 0x000fe2000000005c */
[----:B------:R-:W-:Y:S01]  /*4240*/  FADD.FTZ R214, R213, -R214 ;  /* 0x800000d6d5d67221 */ /* 0x000fe20000010000 */
[----:B------:R-:W-:Y:S01]  /*4250*/  FFMA.FTZ R135, R135, R240, R242 ;  /* 0x000000f087877223 */ /* 0x000fe200000100f2 */
[----:B------:R-:W-:Y:S01]  /*4260*/  FSEL R111, R94, RZ, P6 ;  /* 0x000000ff5e6f7208 */ /* 0x000fe20003000000 */
[----:B------:R-:W-:Y:S01]  /*4270*/  FMUL.FTZ R93, R93, UR6 ;  /* 0x000000065d5d7c20 */ /* 0x000fe20008410000 */
[----:B------:R-:W-:Y:S01]  /*4280*/  SHF.L.U32 R95, R92, 0x10, RZ ;  /* 0x000000105c5f7819 */ /* 0x000fe200000006ff */
[----:B------:R-:W-:Y:S01]  /*4290*/  FFMA.FTZ R109, R211, R132, R109 ;  /* 0x00000084d36d7223 */ /* 0x000fe2000001006d */
[----:B------:R-:W-:Y:S01]  /*42a0*/  LOP3.LUT P6, RZ, R251, 0xff, RZ, 0xc0, !PT ;  /* 0x000000fffbff7812 */ /* 0x000fe200078cc0ff */
[----:B------:R-:W-:Y:S01]  /*42b0*/  FFMA.FTZ R214, R211, R214, R112 ;  /* 0x000000d6d3d67223 */ /* 0x000fe20000010070 */
[----:B------:R-:W-:Y:S01]  /*42c0*/  FADD.FTZ R134, R134, -R135 ;  /* 0x8000008786867221 */ /* 0x000fe20000010000 */
[----:B------:R-:W-:Y:S01]  /*42d0*/  ISETP.GE.U32.AND P3, PT, R162, RZ, PT ;  /* 0x000000ffa200720c */ /* 0x000fe20003f66070 */
[----:B------:R-:W-:Y:S01]  /*42e0*/  FFMA.FTZ R137, R137, R240, R242 ;  /* 0x000000f089897223 */ /* 0x000fe200000100f2 */
[----:B------:R-:W-:Y:S01]  /*42f0*/  PRMT R113, R101, 0x7632, R113 ;  /* 0x0000763265717816 */ /* 0x000fe20000000071 */
[----:B------:R-:W-:Y:S01]  /*4300*/  FMUL.FTZ R109, R109, UR6 ;  /* 0x000000066d6d7c20 */ /* 0x000fe20008410000 */
[----:B------:R-:W-:Y:S01]  /*4310*/  FSEL R110, R93, RZ, P6 ;  /* 0x000000ff5d6e7208 */ /* 0x000fe20003000000 */
[----:B------:R-:W-:Y:S01]  /*4320*/  FMUL.FTZ R214, R214, UR6 ;  /* 0x00000006d6d67c20 */ /* 0x000fe20008410000 */
[----:B------:R-:W-:Y:S01]  /*4330*/  PRMT R112, R100, 0x7632, R112 ;  /* 0x0000763264707816 */ /* 0x000fe20000000070 */
[----:B------:R-:W-:Y:S01]  /*4340*/  FFMA.FTZ R134, R211, R134, R95 ;  /* 0x00000086d3867223 */ /* 0x000fe2000001005f */
[----:B------:R-:W-:Y:S01]  /*4350*/  ISETP.GE.U32.AND P1, PT, R250, RZ, PT ;  /* 0x000000fffa00720c */ /* 0x000fe20003f26070 */
[-CC-:B------:R-:W-:Y:S01]  /*4360*/  FFMA.FTZ R0, R0, R240.reuse, R242.reuse ;  /* 0x000000f000007223 */ /* 0x180fe200000100f2 */
[C---:B------:R-:W-:Y:S01]  /*4370*/  LOP3.LUT P5, RZ, R163.reuse, 0xff0000, RZ, 0xc0, !PT ;  /* 0x00ff0000a3ff7812 */ /* 0x040fe200078ac0ff */
[----:B------:R-:W-:Y:S01]  /*4380*/  FADD.FTZ R136, R136, -R137 ;  /* 0x8000008988887221 */ /* 0x000fe20000010000 */
[----:B------:R-:W-:Y:S01]  /*4390*/  ISETP.GE.U32.AND.EX P3, PT, R163, 0x1000000, PT, P3 ;  /* 0x01000000a300780c */ /* 0x000fe20003f66130 */
[----:B------:R-:W-:Y:S01]  /*43a0*/  IMAD.U32 R114, R113, 0x10000, RZ ;  /* 0x0001000071727824 */ /* 0x000fe200078e00ff */
[----:B------:R-:W-:Y:S01]  /*43b0*/  LOP3.LUT P6, RZ, R250, 0xff0000, RZ, 0xc0, !PT ;  /* 0x00ff0000faff7812 */ /* 0x000fe200078cc0ff */
[----:B------:R-:W-:Y:S01]  /*43c0*/  FFMA.FTZ R139, R139, R240, R242 ;  /* 0x000000f08b8b7223 */ /* 0x000fe200000100f2 */
[----:B------:R-:W-:Y:S01]  /*43d0*/  SHF.L.U32 R113, R100, 0x10, RZ ;  /* 0x0000001064717819 */ /* 0x000fe200000006ff */
[----:B------:R-:W-:Y:S01]  /*43e0*/  FMUL.FTZ R134, R134, UR6 ;  /* 0x0000000686867c20 */ /* 0x000fe20008410000 */
[----:B------:R-:W-:Y:S01]  /*43f0*/  SHF.L.U32 R115, R112, 0x10, RZ ;  /* 0x0000001070737819 */ /* 0x000fe200000006ff */
[----:B------:R-:W-:Y:S01]  /*4400*/  FADD.FTZ R0, R215, -R0 ;  /* 0x80000000d7007221 */ /* 0x000fe20000010000 */
[----:B------:R-:W-:Y:S01]  /*4410*/  ISETP.GE.U32.AND.EX P1, PT, R251, 0x1000000, PT, P1 ;  /* 0x01000000fb00780c */ /* 0x000fe20003f26110 */
[----:B------:R-:W-:Y:S01]  /*4420*/  FFMA.FTZ R114, R211, R136, R114 ;  /* 0x00000088d3727223 */ /* 0x000fe20000010072 */
[----:B------:R-:W-:Y:S01]  /*4430*/  FSEL R95, R94, RZ, P5 ;  /* 0x000000ff5e5f7208 */ /* 0x000fe20002800000 */
[----:B------:R-:W-:Y:S01]  /*4440*/  FADD.FTZ R138, R138, -R139 ;  /* 0x8000008b8a8a7221 */ /* 0x000fe20000010000 */
[----:B------:R-:W-:Y:S01]  /*4450*/  FSEL R108, R109, RZ, P3 ;  /* 0x000000ff6d6c7208 */ /* 0x000fe20001800000 */
[----:B------:R-:W-:Y:S01]  /*4460*/  FFMA.FTZ R113, R211, R0, R113 ;  /* 0x00000000d3717223 */ /* 0x000fe20000010071 */
[----:B------:R-:W-:Y:S01]  /*4470*/  FSEL R112, R214, RZ, P6 ;  /* 0x000000ffd6707208 */ /* 0x000fe20003000000 */
[----:B------:R-:W-:Y:S01]  /*4480*/  FMUL.FTZ R114, R114, UR6 ;  /* 0x0000000672727c20 */ /* 0x000fe20008410000 */
[----:B------:R-:W-:Y:S01]  /*4490*/  LOP3.LUT P5, RZ, R163, 0xff, RZ, 0xc0, !PT ;  /* 0x000000ffa3ff7812 */ /* 0x000fe200078ac0ff */
[----:B------:R-:W-:Y:S01]  /*44a0*/  FFMA.FTZ R115, R211, R138, R115 ;  /* 0x0000008ad3737223 */ /* 0x000fe20000010073 */
[----:B------:R-:W-:-:S02]  /*44b0*/  LOP3.LUT P3, RZ, R163, 0xff00, RZ, 0xc0, !PT ;  /* 0x0000ff00a3ff7812 */ /* 0x000fc4000786c0ff */
[----:B------:R-:W-:Y:S01]  /*44c0*/  LOP3.LUT P6, RZ, R162, 0xff0000, RZ, 0xc0, !PT ;  /* 0x00ff0000a2ff7812 */ /* 0x000fe200078cc0ff */
[----:B------:R-:W-:Y:S01]  /*44d0*/  FMUL.FTZ R115, R115, UR6 ;  /* 0x0000000673737c20 */ /* 0x000fe20008410000 */
[----:B------:R-:W-:Y:S02]  /*44e0*/  FSEL R92, R109, RZ, P1 ;  /* 0x000000ff6d5c7208 */ /* 0x000fe40000800000 */
[----:B------:R-:W-:Y:S02]  /*44f0*/  FSEL R94, R93, RZ, P5 ;  /* 0x000000ff5d5e7208 */ /* 0x000fe40002800000 */
[----:B------:R-:W-:Y:S02]  /*4500*/  FSEL R109, R134, RZ, P3 ;  /* 0x000000ff866d7208 */ /* 0x000fe40001800000 */
[----:B------:R-:W-:Y:S02]  /*4510*/  FSEL R0, R214, RZ, P6 ;  /* 0x000000ffd6007208 */ /* 0x000fe40003000000 */
[----:B------:R-:W-:-:S02]  /*4520*/  LOP3.LUT P6, RZ, R162, 0xff000000, RZ, 0xc0, !PT ;  /* 0xff000000a2ff7812 */ /* 0x000fc400078cc0ff */
[----:B------:R-:W-:Y:S02]  /*4530*/  LOP3.LUT P1, RZ, R251, 0xff00, RZ, 0xc0, !PT ;  /* 0x0000ff00fbff7812 */ /* 0x000fe4000782c0ff */
[----:B------:R-:W-:Y:S02]  /*4540*/  LOP3.LUT P5, RZ, R250, 0xff000000, RZ, 0xc0, !PT ;  /* 0xff000000faff7812 */ /* 0x000fe400078ac0ff */
[----:B------:R-:W-:Y:S01]  /*4550*/  F2FP.BF16.F32.PACK_AB R95, R108, R95 ;  /* 0x0000005f6c5f723e */ /* 0x000fe200000010ff */
[----:B------:R-:W-:Y:S01]  /*4560*/  FMUL.FTZ R108, R113, UR6 ;  /* 0x00000006716c7c20 */ /* 0x000fe20008410000 */
[----:B------:R-:W-:Y:S02]  /*4570*/  F2FP.BF16.F32.PACK_AB R94, R109, R94 ;  /* 0x0000005e6d5e723e */ /* 0x000fe400000010ff */
[----:B------:R-:W-:Y:S02]  /*4580*/  FSEL R109, R114, RZ, P6 ;  /* 0x000000ff726d7208 */ /* 0x000fe40003000000 */
        /* <DEDUP_REMOVED lines=17> */
.L_x_839:
[-CC-:B------:R-:W-:Y:S01]  /*46a0*/  FFMA.FTZ R141, R141, R240.reuse, R242.reuse ;  /* 0x000000f08d8d7223 */ /* 0x180fe200000100f2 */
[----:B-----5:R-:W-:Y:S01]  /*46b0*/  PRMT R89, R103, 0x7632, R89 ;  /* 0x0000763267597816 */ /* 0x020fe20000000059 */
[-C--:B------:R-:W-:Y:S01]  /*46c0*/  FFMA.FTZ R133, R133, R240.reuse, R242 ;  /* 0x000000f085857223 */ /* 0x080fe200000100f2 */
[----:B------:R-:W-:Y:S01]  /*46d0*/  PRMT R88, R102, 0x7632, R88 ;  /* 0x0000763266587816 */ /* 0x000fe20000000058 */
[-CC-:B------:R-:W-:Y:S01]  /*46e0*/  FFMA.FTZ R143, R143, R240.reuse, R242.reuse ;  /* 0x000000f08f8f7223 */ /* 0x180fe200000100f2 */
[----:B------:R-:W-:Y:S01]  /*46f0*/  FADD.FTZ R140, R140, -R141 ;  /* 0x8000008d8c8c7221 */ /* 0x000fe20000010000 */
[----:B------:R-:W-:Y:S01]  /*4700*/  FFMA.FTZ R135, R135, R240, R242 ;  /* 0x000000f087877223 */ /* 0x000fe200000100f2 */
[----:B------:R-:W-:Y:S01]  /*4710*/  IMAD.U32 R92, R103, 0x10000, RZ ;  /* 0x00010000675c7824 */ /* 0x000fe200078e00ff */
[----:B------:R-:W-:Y:S01]  /*4720*/  SHF.L.U32 R91, R89, 0x10, RZ ;  /* 0x00000010595b7819 */ /* 0x000fe200000006ff */
[----:B------:R-:W-:Y:S01]  /*4730*/  FADD.FTZ R132, R132, -R133 ;  /* 0x8000008584847221 */ /* 0x000fe20000010000 */
[----:B------:R-:W-:Y:S01]  /*4740*/  SHF.L.U32 R89, R102, 0x10, RZ ;  /* 0x0000001066597819 */ /* 0x000fe200000006ff */
[----:B------:R-:W-:Y:S01]  /*4750*/  FADD.FTZ R90, R142, -R143 ;  /* 0x8000008f8e5a7221 */ /* 0x000fe20000010000 */
[----:B------:R-:W-:-:S02]  /*4760*/  IMAD.U32 R93, R88, 0x10000, RZ ;  /* 0x00010000585d7824 */ /* 0x000fc400078e00ff */
[----:B------:R-:W-:Y:S01]  /*4770*/  FADD.FTZ R134, R134, -R135 ;  /* 0x8000008786867221 */ /* 0x000fe20000010000 */
[C---:B------:R-:W-:Y:S01]  /*4780*/  FFMA.FTZ R88, R211.reuse, R140, R92 ;  /* 0x0000008cd3587223 */ /* 0x040fe2000001005c */
[C---:B------:R-:W-:Y:S01]  /*4790*/  FFMA.FTZ R91, R211.reuse, R132, R91 ;  /* 0x00000084d35b7223 */ /* 0x040fe2000001005b */
[----:B------:R-:W-:Y:S01]  /*47a0*/  ISETP.GE.U32.AND P1, PT, R250, RZ, PT ;  /* 0x000000fffa00720c */ /* 0x000fe20003f26070 */
[C---:B------:R-:W-:Y:S01]  /*47b0*/  FFMA.FTZ R90, R211.reuse, R90, R89 ;  /* 0x0000005ad35a7223 */ /* 0x040fe20000010059 */
[----:B------:R-:W-:Y:S01]  /*47c0*/  ISETP.GE.U32.AND P3, PT, R162, RZ, PT ;  /* 0x000000ffa200720c */ /* 0x000fe20003f66070 */
[----:B------:R-:W-:Y:S01]  /*47d0*/  FFMA.FTZ R115, R211, R134, R93 ;  /* 0x00000086d3737223 */ /* 0x000fe2000001005d */
[----:B------:R-:W-:Y:S01]  /*47e0*/  FMUL.FTZ R89, R88, UR6 ;  /* 0x0000000658597c20 */ /* 0x000fe20008410000 */
[----:B------:R-:W-:Y:S01]  /*47f0*/  LOP3.LUT P6, RZ, R251, 0xff0000, RZ, 0xc0, !PT ;  /* 0x00ff0000fbff7812 */ /* 0x000fe200078cc0ff */
[----:B------:R-:W-:Y:S01]  /*4800*/  FMUL.FTZ R93, R91, UR6 ;  /* 0x000000065b5d7c20 */ /* 0x000fe20008410000 */
[----:B------:R-:W-:Y:S01]  /*4810*/  LOP3.LUT P5, RZ, R163, 0xff0000, RZ, 0xc0, !PT ;  /* 0x00ff0000a3ff7812 */ /* 0x000fe200078ac0ff */
[-CC-:B------:R-:W-:Y:S01]  /*4820*/  FFMA.FTZ R214, R214, R240.reuse, R242.reuse ;  /* 0x000000f0d6d67223 */ /* 0x180fe200000100f2 */
[----:B------:R-:W-:Y:S01]  /*4830*/  ISETP.GE.U32.AND.EX P1, PT, R251, 0x1000000, PT, P1 ;  /* 0x01000000fb00780c */ /* 0x000fe20003f26110 */
[-C--:B------:R-:W-:Y:S01]  /*4840*/  FFMA.FTZ R137, R137, R240.reuse, R242 ;  /* 0x000000f089897223 */ /* 0x080fe200000100f2 */
[----:B------:R-:W-:Y:S01]  /*4850*/  ISETP.GE.U32.AND.EX P3, PT, R163, 0x1000000, PT, P3 ;  /* 0x01000000a300780c */ /* 0x000fe20003f66130 */
[----:B------:R-:W-:Y:S01]  /*4860*/  FADD.FTZ R214, R213, -R214 ;  /* 0x800000d6d5d67221 */ /* 0x000fe20000010000 */
[C---:B------:R-:W-:Y:S01]  /*4870*/  FSEL R111, R89.reuse, RZ, P6 ;  /* 0x000000ff596f7208 */ /* 0x040fe20003000000 */
[----:B------:R-:W-:Y:S01]  /*4880*/  FMUL.FTZ R94, R90, UR6 ;  /* 0x000000065a5e7c20 */ /* 0x000fe20008410000 */
[----:B------:R-:W-:Y:S01]  /*4890*/  FSEL R114, R89, RZ, P5 ;  /* 0x000000ff59727208 */ /* 0x000fe20002800000 */
[----:B------:R-:W-:Y:S01]  /*48a0*/  FMUL.FTZ R89, R115, UR6 ;  /* 0x0000000673597c20 */ /* 0x000fe20008410000 */
[----:B------:R-:W-:Y:S01]  /*48b0*/  SHF.L.U32 R108, R101, 0x10, RZ ;  /* 0x00000010656c7819 */ /* 0x000fe200000006ff */
[----:B------:R-:W-:Y:S01]  /*48c0*/  FFMA.FTZ R0, R0, R240, R242 ;  /* 0x000000f000007223 */ /* 0x000fe200000100f2 */
[C---:B------:R-:W-:Y:S01]  /*48d0*/  FSEL R92, R93.reuse, RZ, P1 ;  /* 0x000000ff5d5c7208 */ /* 0x040fe20000800000 */
[----:B------:R-:W-:Y:S01]  /*48e0*/  FADD.FTZ R136, R136, -R137 ;  /* 0x8000008988887221 */ /* 0x000fe20000010000 */
[----:B------:R-:W-:Y:S01]  /*48f0*/  FSEL R119, R93, RZ, P3 ;  /* 0x000000ff5d777208 */ /* 0x000fe20001800000 */
[----:B------:R-:W-:Y:S01]  /*4900*/  FFMA.FTZ R108, R211, R214, R108 ;  /* 0x000000d6d36c7223 */ /* 0x000fe2000001006c */
[----:B------:R-:W-:Y:S01]  /*4910*/  LOP3.LUT P1, RZ, R251, 0xff00, RZ, 0xc0, !PT ;  /* 0x0000ff00fbff7812 */ /* 0x000fe2000782c0ff */
[----:B------:R-:W-:Y:S01]  /*4920*/  FADD.FTZ R0, R215, -R0 ;  /* 0x80000000d7007221 */ /* 0x000fe20000010000 */
[----:B------:R-:W-:Y:S01]  /*4930*/  LOP3.LUT P3, RZ, R163, 0xff00, RZ, 0xc0, !PT ;  /* 0x0000ff00a3ff7812 */ /* 0x000fe2000786c0ff */
[----:B------:R-:W-:Y:S01]  /*4940*/  FFMA.FTZ R139, R139, R240, R242 ;  /* 0x000000f08b8b7223 */ /* 0x000fe200000100f2 */
[----:B------:R-:W-:Y:S01]  /*4950*/  PRMT R95, R101, 0x7632, R95 ;  /* 0x00007632655f7816 */ /* 0x000fe2000000005f */
[----:B------:R-:W-:Y:S01]  /*4960*/  FMUL.FTZ R112, R108, UR6 ;  /* 0x000000066c707c20 */ /* 0x000fe20008410000 */
[----:B------:R-:W-:Y:S01]  /*4970*/  LOP3.LUT P6, RZ, R251, 0xff, RZ, 0xc0, !PT ;  /* 0x000000fffbff7812 */ /* 0x000fe200078cc0ff */
[----:B------:R-:W-:Y:S01]  /*4980*/  FADD.FTZ R138, R138, -R139 ;  /* 0x8000008b8a8a7221 */ /* 0x000fe20000010000 */
[----:B------:R-:W-:-:S02]  /*4990*/  FSEL R93, R89, RZ, P1 ;  /* 0x000000ff595d7208 */ /* 0x000fc40000800000 */
[----:B------:R-:W-:Y:S02]  /*49a0*/  FSEL R117, R89, RZ, P3 ;  /* 0x000000ff59757208 */ /* 0x000fe40001800000 */
[C---:B------:R-:W-:Y:S02]  /*49b0*/  PRMT R89, R100.reuse, 0x7632, R89 ;  /* 0x0000763264597816 */ /* 0x040fe40000000059 */
[----:B------:R-:W-:Y:S01]  /*49c0*/  SHF.L.U32 R109, R95, 0x10, RZ ;  /* 0x000000105f6d7819 */ /* 0x000fe200000006ff */
[----:B------:R-:W-:Y:S01]  /*49d0*/  IMAD.U32 R95, R100, 0x10000, RZ ;  /* 0x00010000645f7824 */ /* 0x000fe200078e00ff */
[----:B------:R-:W-:Y:S02]  /*49e0*/  FSEL R110, R94, RZ, P6 ;  /* 0x000000ff5e6e7208 */ /* 0x000fe40003000000 */
[----:B------:R-:W-:Y:S01]  /*49f0*/  LOP3.LUT P6, RZ, R250, 0xff0000, RZ, 0xc0, !PT ;  /* 0x00ff0000faff7812 */ /* 0x000fe200078cc0ff */
[----:B------:R-:W-:Y:S01]  /*4a00*/  FFMA.FTZ R113, R211, R136, R109 ;  /* 0x00000088d3717223 */ /* 0x000fe2000001006d */
[----:B------:R-:W-:Y:S01]  /*4a10*/  SHF.L.U32 R89, R89, 0x10, RZ ;  /* 0x0000001059597819 */ /* 0x000fe200000006ff */
[----:B------:R-:W-:Y:S01]  /*4a20*/  FFMA.FTZ R0, R211, R0, R95 ;  /* 0x00000000d3007223 */ /* 0x000fe2000001005f */
[----:B------:R-:W-:-:S02]  /*4a30*/  F2FP.BF16.F32.PACK_AB R95, R119, R114 ;  /* 0x00000072775f723e */ /* 0x000fc400000010ff */
[----:B------:R-:W-:Y:S01]  /*4a40*/  LOP3.LUT P5, RZ, R163, 0xff, RZ, 0xc0, !PT ;  /* 0x000000ffa3ff7812 */ /* 0x000fe200078ac0ff */
[----:B------:R-:W-:Y:S01]  /*4a50*/  FFMA.FTZ R109, R211, R138, R89 ;  /* 0x0000008ad36d7223 */ /* 0x000fe20000010059 */
[----:B------:R-:W-:Y:S02]  /*4a60*/  FSEL R114, R112, RZ, P6 ;  /* 0x000000ff70727208 */ /* 0x000fe40003000000 */
[----:B------:R-:W-:Y:S02]  /*4a70*/  LOP3.LUT P6, RZ, R162, 0xff0000, RZ, 0xc0, !PT ;  /* 0x00ff0000a2ff7812 */ /* 0x000fe400078cc0ff */
[C---:B------:R-:W-:Y:S01]  /*4a80*/  F2FP.BF16.F32.PACK_AB R89, R113.reuse, R108 ;  /* 0x0000006c7159723e */ /* 0x040fe200000010ff */
[----:B------:R-:W-:Y:S01]  /*4a90*/  FMUL.FTZ R113, R113, UR6 ;  /* 0x0000000671717c20 */ /* 0x000fe20008410000 */
[----:B------:R-:W-:Y:S02]  /*4aa0*/  FSEL R94, R94, RZ, P5 ;  /* 0x000000ff5e5e7208 */ /* 0x000fe40002800000 */
[----:B------:R-:W-:-:S02]  /*4ab0*/  LOP3.LUT P5, RZ, R250, 0xff000000, RZ, 0xc0, !PT ;  /* 0xff000000faff7812 */ /* 0x000fc400078ac0ff */
[----:B------:R-:W-:Y:S02]  /*4ac0*/  FSEL R112, R112, RZ, P6 ;  /* 0x000000ff70707208 */ /* 0x000fe40003000000 */
[----:B------:R-:W-:Y:S02]  /*4ad0*/  LOP3.LUT P6, RZ, R162, 0xff000000, RZ, 0xc0, !PT ;  /* 0xff000000a2ff7812 */ /* 0x000fe400078cc0ff */
[----:B------:R-:W-:Y:S02]  /*4ae0*/  F2FP.BF16.F32.PACK_AB R91, R91, R88 ;  /* 0x000000585b5b723e */ /* 0x000fe400000010ff */
[----:B------:R-:W-:Y:S01]  /*4af0*/  F2FP.BF16.F32.PACK_AB R111, R92, R111 ;  /* 0x0000006f5c6f723e */ /* 0x000fe200000010ff */
[----:B------:R-:W-:Y:S01]  /*4b00*/  FMUL.FTZ R92, R109, UR6 ;  /* 0x000000066d5c7c20 */ /* 0x000fe20008410000 */
[----:B------:R-:W-:Y:S02]  /*4b10*/  F2FP.BF16.F32.PACK_AB R94, R117, R94 ;  /* 0x0000005e755e723e */ /* 0x000fe400000010ff */
[----:B------:R-:W-:-:S02]  /*4b20*/  FSEL R117, R113, RZ, P5 ;  /* 0x000000ff71757208 */ /* 0x000fc40002800000 */
[----:B------:R-:W-:Y:S01]  /*4b30*/  F2FP.BF16.F32.PACK_AB R88, R109, R0 ;  /* 0x000000006d58723e */ /* 0x000fe200000010ff */
[----:B------:R-:W-:Y:S01]  /*4b40*/  FMUL.FTZ R0, R0, UR6 ;  /* 0x0000000600007c20 */ /* 0x000fe20008410000 */
[----:B------:R-:W-:Y:S02]  /*4b50*/  LOP3.LUT P1, RZ, R250, 0xff00, RZ, 0xc0, !PT ;  /* 0x0000ff00faff7812 */ /* 0x000fe4000782c0ff */
[----:B------:R-:W-:Y:S02]  /*4b60*/  LOP3.LUT P5, RZ, R162, 0xff00, RZ, 0xc0, !PT ;  /* 0x0000ff00a2ff7812 */ /* 0x000fe400078ac0ff */
[----:B------:R-:W-:Y:S02]  /*4b70*/  FSEL R109, R113, RZ, P6 ;  /* 0x000000ff716d7208 */ /* 0x000fe40003000000 */
[----:B------:R-:W-:Y:S02]  /*4b80*/  LOP3.LUT P3, RZ, R250, 0xff, RZ, 0xc0, !PT ;  /* 0x000000fffaff7812 */ /* 0x000fe4000786c0ff */
[----:B------:R-:W-:-:S02]  /*4b90*/  LOP3.LUT P6, RZ, R162, 0xff, RZ, 0xc0, !PT ;  /* 0x000000ffa2ff7812 */ /* 0x000fc400078cc0ff */
        /* <DEDUP_REMOVED lines=9> */
[----:B------:R-:W-:-:S07]  /*4c30*/  F2FP.BF16.F32.PACK_AB R108, R113, R108 ;  /* 0x0000006c716c723e */ /* 0x000fce00000010ff */
.L_x_835:
        /* <DEDUP_REMOVED lines=14> */
[-C--:B------:R-:W-:Y:S01]  /*4d20*/  FFMA.FTZ R225, R225, R240.reuse, R242 ;  /* 0x000000f0e1e17223 */ /* 0x080fe200000100f2 */
[----:B------:R-:W-:Y:S01]  /*4d30*/  PRMT R0, R99, 0x7632, R0 ;  /* 0x0000763263007816 */ /* 0x000fe20000000000 */
[----:B------:R-:W-:Y:S01]  /*4d40*/  FFMA.FTZ R227, R227, R240, R242 ;  /* 0x000000f0e3e37223 */ /* 0x000fe200000100f2 */
[----:B0-----:R-:W-:Y:S01]  /*4d50*/  SHF.L.U32 R88, R99, 0x10, RZ ;  /* 0x0000001063587819 */ /* 0x001fe200000006ff */
[----:B------:R-:W-:Y:S01]  /*4d60*/  FADD.FTZ R224, R224, -R225 ;  /* 0x800000e1e0e07221 */ /* 0x000fe20000010000 */
[----:B------:R-:W-:Y:S01]  /*4d70*/  SHF.L.U32 R91, R98, 0x10, RZ ;  /* 0x00000010625b7819 */ /* 0x000fe200000006ff */
[----:B------:R-:W-:Y:S01]  /*4d80*/  FADD.FTZ R226, R226, -R227 ;  /* 0x800000e3e2e27221 */ /* 0x000fe20000010000 */
[----:B------:R-:W-:Y:S01]  /*4d90*/  IMAD.U32 R90, R0, 0x10000, RZ ;  /* 0x00010000005a7824 */ /* 0x000fe200078e00ff */
[----:B------:R-:W-:Y:S01]  /*4da0*/  PRMT R0, R97, 0x7632, R0 ;  /* 0x0000763261007816 */ /* 0x000fe20000000000 */
[----:B------:R-:W-:Y:S01]  /*4db0*/  FFMA.FTZ R224, R211, R224, R88 ;  /* 0x000000e0d3e07223 */ /* 0x000fe20000010058 */
[--C-:B------:R-:W-:Y:S01]  /*4dc0*/  FFMA.FTZ R217, R217, R240, R242.reuse ;  /* 0x000000f0d9d97223 */ /* 0x100fe200000100f2 */
[----:B------:R-:W-:Y:S01]  /*4dd0*/  FFMA.FTZ R226, R211, R226, R91 ;  /* 0x000000e2d3e27223 */ /* 0x000fe2000001005b */
[----:B------:R-:W-:Y:S01]  /*4de0*/  SHF.L.U32 R91, R0, 0x10, RZ ;  /* 0x00000010005b7819 */ /* 0x000fe200000006ff */
[----:B------:R-:W-:Y:S01]  /*4df0*/  FMUL.FTZ R0, R224, UR6 ;  /* 0x00000006e0007c20 */ /* 0x000fe20008410000 */
[----:B------:R-:W-:Y:S01]  /*4e00*/  FADD.FTZ R216, R216, -R217 ;  /* 0x800000d9d8d87221 */ /* 0x000fe20000010000 */
[----:B------:R-:W-:Y:S01]  /*4e10*/  LOP3.LUT P5, RZ, R245, 0xff0000, RZ, 0xc0, !PT ;  /* 0x00ff0000f5ff7812 */ /* 0x000fe200078ac0ff */
[----:B------:R-:W-:Y:S01]  /*4e20*/  FFMA.FTZ R219, R219, R240, R242 ;  /* 0x000000f0dbdb7223 */ /* 0x000fe200000100f2 */
[----:B------:R-:W-:Y:S01]  /*4e30*/  PRMT R88, R98, 0x7632, R88 ;  /* 0x0000763262587816 */ /* 0x000fe20000000058 */
[----:B------:R-:W-:Y:S01]  /*4e40*/  FFMA.FTZ R115, R211, R216, R90 ;  /* 0x000000d8d3737223 */ /* 0x000fe2000001005a */
[----:B------:R-:W-:Y:S01]  /*4e50*/  LOP3.LUT P6, RZ, R165, 0xff0000, RZ, 0xc0, !PT ;  /* 0x00ff0000a5ff7812 */ /* 0x000fe200078cc0ff */
[----:B------:R-:W-:Y:S01]  /*4e60*/  FADD.FTZ R218, R218, -R219 ;  /* 0x800000dbdada7221 */ /* 0x000fe20000010000 */
[----:B------:R-:W-:Y:S01]  /*4e70*/  FSEL R92, R0, RZ, P5 ;  /* 0x000000ff005c7208 */ /* 0x000fe20002800000 */
[-CC-:B------:R-:W-:Y:S01]  /*4e80*/  FFMA.FTZ R221, R221, R240.reuse, R242.reuse ;  /* 0x000000f0dddd7223 */ /* 0x180fe200000100f2 */
[----:B------:R-:W-:Y:S01]  /*4e90*/  SHF.L.U32 R93, R88, 0x10, RZ ;  /* 0x00000010585d7819 */ /* 0x000fe200000006ff */
[----:B------:R-:W-:Y:S01]  /*4ea0*/  FMUL.FTZ R88, R115, UR6 ;  /* 0x0000000673587c20 */ /* 0x000fe20008410000 */
[----:B------:R-:W-:Y:S01]  /*4eb0*/  ISETP.GE.U32.AND P3, PT, R244, RZ, PT ;  /* 0x000000fff400720c */ /* 0x000fe20003f66070 */
[--C-:B------:R-:W-:Y:S01]  /*4ec0*/  FFMA.FTZ R229, R229, R240, R242.reuse ;  /* 0x000000f0e5e57223 */ /* 0x100fe200000100f2 */
[----:B------:R-:W-:Y:S01]  /*4ed0*/  ISETP.GE.U32.AND P5, PT, R164, RZ, PT ;  /* 0x000000ffa400720c */ /* 0x000fe20003fa6070 */
[----:B------:R-:W-:Y:S01]  /*4ee0*/  FFMA.FTZ R111, R211, R218, R93 ;  /* 0x000000dad36f7223 */ /* 0x000fe2000001005d */
[----:B------:R-:W-:Y:S01]  /*4ef0*/  FSEL R108, R0, RZ, P6 ;  /* 0x000000ff006c7208 */ /* 0x000fe20003000000 */
[----:B------:R-:W-:Y:S01]  /*4f00*/  FMUL.FTZ R0, R226, UR6 ;  /* 0x00000006e2007c20 */ /* 0x000fe20008410000 */
[----:B------:R-:W-:Y:S01]  /*4f10*/  ISETP.GE.U32.AND.EX P3, PT, R245, 0x1000000, PT, P3 ;  /* 0x01000000f500780c */ /* 0x000fe20003f66130 */
[-CC-:B------:R-:W-:Y:S01]  /*4f20*/  FFMA.FTZ R231, R231, R240.reuse, R242.reuse ;  /* 0x000000f0e7e77223 */ /* 0x180fe200000100f2 */
[----:B------:R-:W-:Y:S01]  /*4f30*/  ISETP.GE.U32.AND.EX P5, PT, R165, 0x1000000, PT, P5 ;  /* 0x01000000a500780c */ /* 0x000fe20003fa6150 */
[----:B------:R-:W-:Y:S01]  /*4f40*/  FADD.FTZ R220, R220, -R221 ;  /* 0x800000dddcdc7221 */ /* 0x000fe20000010000 */
[----:B------:R-:W-:Y:S01]  /*4f50*/  LOP3.LUT P6, RZ, R245, 0xff, RZ, 0xc0, !PT ;  /* 0x000000fff5ff7812 */ /* 0x000fe200078cc0ff */
[----:B------:R-:W-:Y:S01]  /*4f60*/  FADD.FTZ R228, R228, -R229 ;  /* 0x800000e5e4e47221 */ /* 0x000fe20000010000 */
[C---:B------:R-:W-:Y:S01]  /*4f70*/  FSEL R119, R88.reuse, RZ, P3 ;  /* 0x000000ff58777208 */ /* 0x040fe20001800000 */
[----:B------:R-:W-:Y:S01]  /*4f80*/  IMAD.U32 R89, R97, 0x10000, RZ ;  /* 0x0001000061597824 */ /* 0x000fe200078e00ff */
[----:B------:R-:W-:Y:S01]  /*4f90*/  FSEL R135, R88, RZ, P5 ;  /* 0x000000ff58877208 */ /* 0x000fe20002800000 */
[----:B------:R-:W-:Y:S01]  /*4fa0*/  FMUL.FTZ R88, R111, UR6 ;  /* 0x000000066f587c20 */ /* 0x000fe20008410000 */
[----:B------:R-:W-:Y:S01]  /*4fb0*/  FSEL R110, R0, RZ, P6 ;  /* 0x000000ff006e7208 */ /* 0x000fe20003000000 */
[----:B------:R-:W-:Y:S01]  /*4fc0*/  FFMA.FTZ R223, R223, R240, R242 ;  /* 0x000000f0dfdf7223 */ /* 0x000fe200000100f2 */
[----:B------:R-:W-:Y:S01]  /*4fd0*/  LOP3.LUT P3, RZ, R165, 0xff, RZ, 0xc0, !PT ;  /* 0x000000ffa5ff7812 */ /* 0x000fe2000786c0ff */
[----:B------:R-:W-:Y:S01]  /*4fe0*/  FADD.FTZ R230, R230, -R231 ;  /* 0x800000e7e6e67221 */ /* 0x000fe20000010000 */
[----:B------:R-:W-:Y:S01]  /*4ff0*/  LOP3.LUT P5, RZ, R245, 0xff00, RZ, 0xc0, !PT ;  /* 0x0000ff00f5ff7812 */ /* 0x000fe200078ac0ff */
[----:B------:R-:W-:Y:S01]  /*5000*/  FFMA.FTZ R95, R211, R220, R91 ;  /* 0x000000dcd35f7223 */ /* 0x000fe2000001005b */
[----:B------:R-:W-:Y:S01]  /*5010*/  LOP3.LUT P6, RZ, R165, 0xff00, RZ, 0xc0, !PT ;  /* 0x0000ff00a5ff7812 */ /* 0x000fe200078cc0ff */
[----:B------:R-:W-:Y:S01]  /*5020*/  FFMA.FTZ R228, R211, R228, R89 ;  /* 0x000000e4d3e47223 */ /* 0x000fe20000010059 */
[----:B------:R-:W-:Y:S01]  /*5030*/  FSEL R94, R0, RZ, P3 ;  /* 0x000000ff005e7208 */ /* 0x000fe20001800000 */
[----:B------:R-:W-:Y:S01]  /*5040*/  FADD.FTZ R222, R222, -R223 ;  /* 0x800000dfdede7221 */ /* 0x000fe20000010000 */
[----:B------:R-:W-:Y:S01]  /*5050*/  FSEL R117, R88, RZ, P5 ;  /* 0x000000ff58757208 */ /* 0x000fe20002800000 */
[----:B------:R-:W-:Y:S01]  /*5060*/  FMUL.FTZ R90, R228, UR6 ;  /* 0x00000006e45a7c20 */ /* 0x000fe20008410000 */
[----:B------:R-:W-:-:S02]  /*5070*/  FSEL R133, R88, RZ, P6 ;  /* 0x000000ff58857208 */ /* 0x000fc40003000000 */
[C---:B------:R-:W-:Y:S02]  /*5080*/  PRMT R0, R96.reuse, 0x7632, R0 ;  /* 0x0000763260007816 */ /* 0x040fe40000000000 */
[----:B------:R-:W-:Y:S02]  /*5090*/  SHF.L.U32 R88, R96, 0x10, RZ ;  /* 0x0000001060587819 */ /* 0x000fe400000006ff */
[----:B------:R-:W-:Y:S01]  /*50a0*/  LOP3.LUT P6, RZ, R244, 0xff000000, RZ, 0xc0, !PT ;  /* 0xff000000f4ff7812 */ /* 0x000fe200078cc0ff */
[----:B------:R-:W-:Y:S01]  /*50b0*/  IMAD.U32 R89, R0, 0x10000, RZ ;  /* 0x0001000000597824 */ /* 0x000fe200078e00ff */
[----:B------:R-:W-:Y:S01]  /*50c0*/  LOP3.LUT P3, RZ, R244, 0xff0000, RZ, 0xc0, !PT ;  /* 0x00ff0000f4ff7812 */ /* 0x000fe2000786c0ff */
[----:B------:R-:W-:Y:S01]  /*50d0*/  FFMA.FTZ R230, R211, R230, R88 ;  /* 0x000000e6d3e67223 */ /* 0x000fe20000010058 */
[----:B------:R-:W-:Y:S01]  /*50e0*/  FMUL.FTZ R88, R95, UR6 ;  /* 0x000000065f587c20 */ /* 0x000fe20008410000 */
[----:B------:R-:W-:Y:S01]  /*50f0*/  LOP3.LUT P5, RZ, R164, 0xff0000, RZ, 0xc0, !PT ;  /* 0x00ff0000a4ff7812 */ /* 0x000fe200078ac0ff */
[----:B------:R-:W-:Y:S01]  /*5100*/  FFMA.FTZ R93, R211, R222, R89 ;  /* 0x000000ded35d7223 */ /* 0x000fe20000010059 */
[----:B------:R-:W-:-:S02]  /*5110*/  FSEL R109, R90, RZ, P3 ;  /* 0x000000ff5a6d7208 */ /* 0x000fc40001800000 */
[----:B------:R-:W-:Y:S01]  /*5120*/  FSEL R116, R88, RZ, P6 ;  /* 0x000000ff58747208 */ /* 0x000fe20003000000 */
[----:B------:R-:W-:Y:S01]  /*5130*/  FMUL.FTZ R0, R93, UR6 ;  /* 0x000000065d007c20 */ /* 0x000fe20008410000 */
[----:B------:R-:W-:Y:S02]  /*5140*/  LOP3.LUT P6, RZ, R164, 0xff000000, RZ, 0xc0, !PT ;  /* 0xff000000a4ff7812 */ /* 0x000fe400078cc0ff */
[----:B------:R-:W-:Y:S02]  /*5150*/  FSEL R114, R90, RZ, P5 ;  /* 0x000000ff5a727208 */ /* 0x000fe40002800000 */
[----:B------:R-:W-:Y:S02]  /*5160*/  LOP3.LUT P3, RZ, R244, 0xff00, RZ, 0xc0, !PT ;  /* 0x0000ff00f4ff7812 */ /* 0x000fe4000786c0ff */
[----:B------:R-:W-:Y:S02]  /*5170*/  F2FP.BF16.F32.PACK_AB R90, R111, R226 ;  /* 0x000000e26f5a723e */ /* 0x000fe400000010ff */
[----:B------:R-:W-:-:S02]  /*5180*/  F2FP.BF16.F32.PACK_AB R111, R119, R92 ;  /* 0x0000005c776f723e */ /* 0x000fc400000010ff */
[----:B------:R-:W-:Y:S02]  /*5190*/  FSEL R119, R88, RZ, P6 ;  /* 0x000000ff58777208 */ /* 0x000fe40003000000 */
[----:B------:R-:W-:Y:S02]  /*51a0*/  F2FP.BF16.F32.PACK_AB R91, R115, R224 ;  /* 0x000000e0735b723e */ /* 0x000fe400000010ff */
[----:B------:R-:W-:Y:S01]  /*51b0*/  F2FP.BF16.F32.PACK_AB R88, R93, R230 ;  /* 0x000000e65d58723e */ /* 0x000fe200000010ff */
[----:B------:R-:W-:Y:S01]  /*51c0*/  FMUL.FTZ R230, R230, UR6 ;  /* 0x00000006e6e67c20 */ /* 0x000fe20008410000 */
[----:B------:R-:W-:Y:S02]  /*51d0*/  FSEL R115, R0, RZ, P3 ;  /* 0x000000ff00737208 */ /* 0x000fe40001800000 */
[----:B------:R-:W-:Y:S02]  /*51e0*/  LOP3.LUT P5, RZ, R244, 0xff, RZ, 0xc0, !PT ;  /* 0x000000fff4ff7812 */ /* 0x000fe400078ac0ff */
[----:B------:R-:W-:-:S02]  /*51f0*/  LOP3.LUT P6, RZ, R164, 0xff00, RZ, 0xc0, !PT ;  /* 0x0000ff00a4ff7812 */ /* 0x000fc400078cc0ff */
[----:B------:R-:W-:Y:S02]  /*5200*/  LOP3.LUT P3, RZ, R164, 0xff, RZ, 0xc0, !PT ;  /* 0x000000ffa4ff7812 */ /* 0x000fe4000786c0ff */
[----:B------:R-:W-:Y:S02]  /*5210*/  F2FP.BF16.F32.PACK_AB R89, R95, R228 ;  /* 0x000000e45f59723e */ /* 0x000fe400000010ff */
[----:B------:R-:W-:Y:S02]  /*5220*/  F2FP.BF16.F32.PACK_AB R95, R135, R108 ;  /* 0x0000006c875f723e */ /* 0x000fe400000010ff */
[----:B------:R-:W-:Y:S02]  /*5230*/  F2FP.BF16.F32.PACK_AB R110, R117, R110 ;  /* 0x0000006e756e723e */ /* 0x000fe400000010ff */
[----:B------:R-:W-:Y:S02]  /*5240*/  FSEL R117, R0, RZ, P6 ;  /* 0x000000ff00757208 */ /* 0x000fe40003000000 */
[----:B------:R-:W-:-:S02]  /*5250*/  FSEL R92, R230, RZ, P3 ;  /* 0x000000ffe65c7208 */ /* 0x000fc40001800000 */
[----:B------:R-:W-:Y:S02]  /*5260*/  FSEL R108, R230, RZ, P5 ;  /* 0x000000ffe66c7208 */ /* 0x000fe40002800000 */
[----:B------:R-:W-:Y:S02]  /*5270*/  F2FP.BF16.F32.PACK_AB R94, R133, R94 ;  /* 0x0000005e855e723e */ /* 0x000fe400000010ff */
[----:B------:R-:W-:Y:S02]  /*5280*/  F2FP.BF16.F32.PACK_AB R93, R119, R114 ;  /* 0x00000072775d723e */ /* 0x000fe400000010ff */
[----:B------:R-:W-:Y:S02]  /*5290*/  F2FP.BF16.F32.PACK_AB R109, R116, R109 ;  /* 0x0000006d746d723e */ /* 0x000fe400000010ff */
[----:B------:R-:W-:Y:S02]  /*52a0*/  F2FP.BF16.F32.PACK_AB R92, R117, R92 ;  /* 0x0000005c755c723e */ /* 0x000fe400000010ff */
[----:B------:R-:W-:Y:S01]  /*52b0*/  F2FP.BF16.F32.PACK_AB R108, R115, R108 ;  /* 0x0000006c736c723e */ /* 0x000fe200000010ff */
[----:B------:R-:W-:Y:S06]  /*52c0*/  BRA `(.L_x_843) ;  /* 0x0000001c00b07947 */ /* 0x000fec0003800000 */
.L_x_842:
[-CC-:B------:R-:W-:Y:S01]  /*52d0*/  FFMA.FTZ R225, R225, R240.reuse, R242.reuse ;  /* 0x000000f0e1e17223 */ /* 0x180fe200000100f2 */
[----:B0-----:R-:W-:Y:S01]  /*52e0*/  SHF.L.U32 R92, R99, 0x10, RZ ;  /* 0x00000010635c7819 */ /* 0x001fe200000006ff */
[-C--:B------:R-:W-:Y:S01]  /*52f0*/  FFMA.FTZ R217, R217, R240.reuse, R242 ;  /* 0x000000f0d9d97223 */ /* 0x080fe200000100f2 */
[----:B------:R-:W-:Y:S01]  /*5300*/  PRMT R0, R99, 0x7632, R0 ;  /* 0x0000763263007816 */ /* 0x000fe20000000000 */
[----:B------:R-:W-:Y:S01]  /*5310*/  FADD.FTZ R224, R224, -R225 ;  /* 0x800000e1e0e07221 */ /* 0x000fe20000010000 */
[----:B------:R-:W-:Y:S01]  /*5320*/  FFMA.FTZ R227, R227, R240, R242 ;  /* 0x000000f0e3e37223 */ /* 0x000fe200000100f2 */
[----:B------:R-:W-:Y:S01]  /*5330*/  FADD.FTZ R216, R216, -R217 ;  /* 0x800000d9d8d87221 */ /* 0x000fe20000010000 */
[----:B------:R-:W-:Y:S01]  /*5340*/  SHF.L.U32 R94, R0, 0x10, RZ ;  /* 0x00000010005e7819 */ /* 0x000fe200000006ff */
[--C-:B------:R-:W-:Y:S01]  /*5350*/  FFMA.FTZ R224, R211, R224, R92.reuse ;  /* 0x000000e0d3e07223 */ /* 0x100fe2000001005c */
[----:B------:R-:W-:Y:S01]  /*5360*/  LOP3.LUT P5, RZ, R245, 0xff0000, RZ, 0xc0, !PT ;  /* 0x00ff0000f5ff7812 */ /* 0x000fe200078ac0ff */
[----:B------:R-:W-:Y:S01]  /*5370*/  FADD.FTZ R226, R226, -R227 ;  /* 0x800000e3e2e27221 */ /* 0x000fe20000010000 */
[----:B------:R-:W-:Y:S01]  /*5380*/  PRMT R92, R98, 0x7632, R92 ;  /* 0x00007632625c7816 */ /* 0x000fe2000000005c */
[----:B------:R-:W-:Y:S01]  /*5390*/  FMUL.FTZ R224, R224, UR6 ;  /* 0x00000006e0e07c20 */ /* 0x000fe20008410000 */
[----:B------:R-:W-:-:S02]  /*53a0*/  IMAD.U32 R95, R98, 0x10000, RZ ;  /* 0x00010000625f7824 */ /* 0x000fc400078e00ff */
[-CC-:B------:R-:W-:Y:S01]  /*53b0*/  FFMA.FTZ R229, R229, R240.reuse, R242.reuse ;  /* 0x000000f0e5e57223 */ /* 0x180fe200000100f2 */
[----:B------:R-:W-:Y:S01]  /*53c0*/  FFMA.FTZ R219, R219, R240, R242 ;  /* 0x000000f0dbdb7223 */ /* 0x000fe200000100f2 */
[C---:B------:R-:W-:Y:S01]  /*53d0*/  FFMA.FTZ R94, R211.reuse, R216, R94 ;  /* 0x000000d8d35e7223 */ /* 0x040fe2000001005e */
[----:B------:R-:W-:Y:S01]  /*53e0*/  FSEL R111, R224, RZ, P5 ;  /* 0x000000ffe06f7208 */ /* 0x000fe20002800000 */
[----:B------:R-:W-:Y:S01]  /*53f0*/  FFMA.FTZ R226, R211, R226, R95 ;  /* 0x000000e2d3e27223 */ /* 0x000fe2000001005f */
[C---:B------:R-:W-:Y:S01]  /*5400*/  PRMT R0, R97.reuse, 0x7632, R0 ;  /* 0x0000763261007816 */ /* 0x040fe20000000000 */
[----:B------:R-:W-:Y:S01]  /*5410*/  FADD.FTZ R228, R228, -R229 ;  /* 0x800000e5e4e47221 */ /* 0x000fe20000010000 */
[----:B------:R-:W-:Y:S01]  /*5420*/  SHF.L.U32 R109, R92, 0x10, RZ ;  /* 0x000000105c6d7819 */ /* 0x000fe200000006ff */
[----:B------:R-:W-:Y:S01]  /*5430*/  FADD.FTZ R218, R218, -R219 ;  /* 0x800000dbdada7221 */ /* 0x000fe20000010000 */
[----:B------:R-:W-:Y:S01]  /*5440*/  SHF.L.U32 R93, R97, 0x10, RZ ;  /* 0x00000010615d7819 */ /* 0x000fe200000006ff */
[--C-:B------:R-:W-:Y:S01]  /*5450*/  FFMA.FTZ R221, R221, R240, R242.reuse ;  /* 0x000000f0dddd7223 */ /* 0x100fe200000100f2 */
[----:B------:R-:W-:Y:S01]  /*5460*/  ISETP.GE.U32.AND P3, PT, R244, RZ, PT ;  /* 0x000000fff400720c */ /* 0x000fe20003f66070 */
[----:B------:R-:W-:Y:S01]  /*5470*/  FMUL.FTZ R94, R94, UR6 ;  /* 0x000000065e5e7c20 */ /* 0x000fe20008410000 */
[----:B------:R-:W-:Y:S01]  /*5480*/  LOP3.LUT P6, RZ, R165, 0xff0000, RZ, 0xc0, !PT ;  /* 0x00ff0000a5ff7812 */ /* 0x000fe200078cc0ff */
[----:B------:R-:W-:Y:S01]  /*5490*/  FMUL.FTZ R226, R226, UR6 ;  /* 0x00000006e2e27c20 */ /* 0x000fe20008410000 */
[----:B------:R-:W-:Y:S01]  /*54a0*/  ISETP.GE.U32.AND P5, PT, R164, RZ, PT ;  /* 0x000000ffa400720c */ /* 0x000fe20003fa6070 */
[----:B------:R-:W-:Y:S01]  /*54b0*/  IMAD.U32 R95, R0, 0x10000, RZ ;  /* 0x00010000005f7824 */ /* 0x000fe200078e00ff */
[----:B------:R-:W-:Y:S01]  /*54c0*/  ISETP.GE.U32.AND.EX P3, PT, R245, 0x1000000, PT, P3 ;  /* 0x01000000f500780c */ /* 0x000fe20003f66130 */
[C---:B------:R-:W-:Y:S01]  /*54d0*/  FFMA.FTZ R109, R211.reuse, R218, R109 ;  /* 0x000000dad36d7223 */ /* 0x040fe2000001006d */
[----:B------:R-:W-:Y:S01]  /*54e0*/  FSEL R224, R224, RZ, P6 ;  /* 0x000000ffe0e07208 */ /* 0x000fe20003000000 */
[----:B------:R-:W-:Y:S01]  /*54f0*/  FFMA.FTZ R93, R211, R228, R93 ;  /* 0x000000e4d35d7223 */ /* 0x000fe2000001005d */
[----:B------:R-:W-:Y:S01]  /*5500*/  ISETP.GE.U32.AND.EX P5, PT, R165, 0x1000000, PT, P5 ;  /* 0x01000000a500780c */ /* 0x000fe20003fa6150 */
[----:B------:R-:W-:Y:S01]  /*5510*/  FADD.FTZ R220, R220, -R221 ;  /* 0x800000dddcdc7221 */ /* 0x000fe20000010000 */
[----:B------:R-:W-:Y:S01]  /*5520*/  LOP3.LUT P6, RZ, R245, 0xff, RZ, 0xc0, !PT ;  /* 0x000000fff5ff7812 */ /* 0x000fe200078cc0ff */
[----:B------:R-:W-:Y:S01]  /*5530*/  FFMA.FTZ R223, R223, R240, R242 ;  /* 0x000000f0dfdf7223 */ /* 0x000fe200000100f2 */
[----:B------:R-:W-:Y:S01]  /*5540*/  PRMT R0, R96, 0x7632, R0 ;  /* 0x0000763260007816 */ /* 0x000fe20000000000 */
[----:B------:R-:W-:Y:S01]  /*5550*/  FMUL.FTZ R109, R109, UR6 ;  /* 0x000000066d6d7c20 */ /* 0x000fe20008410000 */
[C---:B------:R-:W-:Y:S01]  /*5560*/  FSEL R108, R94.reuse, RZ, P3 ;  /* 0x000000ff5e6c7208 */ /* 0x040fe20001800000 */
[----:B------:R-:W-:Y:S01]  /*5570*/  FFMA.FTZ R95, R211, R220, R95 ;  /* 0x000000dcd35f7223 */ /* 0x000fe2000001005f */
[----:B------:R-:W-:Y:S01]  /*5580*/  FSEL R115, R94, RZ, P5 ;  /* 0x000000ff5e737208 */ /* 0x000fe20002800000 */
[----:B------:R-:W-:Y:S01]  /*5590*/  FMUL.FTZ R94, R93, UR6 ;  /* 0x000000065d5e7c20 */ /* 0x000fe20008410000 */
[----:B------:R-:W-:Y:S01]  /*55a0*/  FSEL R110, R226, RZ, P6 ;  /* 0x000000ffe26e7208 */ /* 0x000fe20003000000 */
[----:B------:R-:W-:Y:S01]  /*55b0*/  FADD.FTZ R222, R222, -R223 ;  /* 0x800000dfdede7221 */ /* 0x000fe20000010000 */
[----:B------:R-:W-:Y:S01]  /*55c0*/  LOP3.LUT P3, RZ, R165, 0xff, RZ, 0xc0, !PT ;  /* 0x000000ffa5ff7812 */ /* 0x000fe2000786c0ff */
[----:B------:R-:W-:Y:S01]  /*55d0*/  FFMA.FTZ R231, R231, R240, R242 ;  /* 0x000000f0e7e77223 */ /* 0x000fe200000100f2 */
[----:B------:R-:W-:-:S02]  /*55e0*/  LOP3.LUT P6, RZ, R165, 0xff00, RZ, 0xc0, !PT ;  /* 0x0000ff00a5ff7812 */ /* 0x000fc400078cc0ff */
[----:B------:R-:W-:Y:S01]  /*55f0*/  SHF.L.U32 R93, R0, 0x10, RZ ;  /* 0x00000010005d7819 */ /* 0x000fe200000006ff */
[----:B------:R-:W-:Y:S01]  /*5600*/  FMUL.FTZ R0, R95, UR6 ;  /* 0x000000065f007c20 */ /* 0x000fe20008410000 */
[----:B------:R-:W-:Y:S01]  /*5610*/  LOP3.LUT P5, RZ, R245, 0xff00, RZ, 0xc0, !PT ;  /* 0x0000ff00f5ff7812 */ /* 0x000fe200078ac0ff */
[----:B------:R-:W-:Y:S01]  /*5620*/  FADD.FTZ R230, R230, -R231 ;  /* 0x800000e7e6e67221 */ /* 0x000fe20000010000 */
[----:B------:R-:W-:Y:S01]  /*5630*/  FSEL R226, R226, RZ, P3 ;  /* 0x000000ffe2e27208 */ /* 0x000fe20001800000 */
[----:B------:R-:W-:Y:S01]  /*5640*/  FFMA.FTZ R93, R211, R222, R93 ;  /* 0x000000ded35d7223 */ /* 0x000fe2000001005d */
[----:B------:R-:W-:Y:S02]  /*5650*/  FSEL R133, R109, RZ, P6 ;  /* 0x000000ff6d857208 */ /* 0x000fe40003000000 */
[C---:B------:R-:W-:Y:S01]  /*5660*/  LOP3.LUT P3, RZ, R244.reuse, 0xff0000, RZ, 0xc0, !PT ;  /* 0x00ff0000f4ff7812 */ /* 0x040fe2000786c0ff */
[----:B------:R-:W-:Y:S01]  /*5670*/  FMUL.FTZ R93, R93, UR6 ;  /* 0x000000065d5d7c20 */ /* 0x000fe20008410000 */
[----:B------:R-:W-:-:S02]  /*5680*/  LOP3.LUT P6, RZ, R244, 0xff000000, RZ, 0xc0, !PT ;  /* 0xff000000f4ff7812 */ /* 0x000fc400078cc0ff */
[----:B------:R-:W-:Y:S02]  /*5690*/  SHF.L.U32 R92, R96, 0x10, RZ ;  /* 0x00000010605c7819 */ /* 0x000fe400000006ff */
[----:B------:R-:W-:Y:S02]  /*56a0*/  FSEL R117, R109, RZ, P5 ;  /* 0x000000ff6d757208 */ /* 0x000fe40002800000 */
[----:B------:R-:W-:Y:S01]  /*56b0*/  FSEL R109, R94, RZ, P3 ;  /* 0x000000ff5e6d7208 */ /* 0x000fe20001800000 */
[----:B------:R-:W-:Y:S01]  /*56c0*/  FFMA.FTZ R92, R211, R230, R92 ;  /* 0x000000e6d35c7223 */ /* 0x000fe2000001005c */
[----:B------:R-:W-:Y:S02]  /*56d0*/  FSEL R116, R0, RZ, P6 ;  /* 0x000000ff00747208 */ /* 0x000fe40003000000 */
[----:B------:R-:W-:Y:S01]  /*56e0*/  LOP3.LUT P5, RZ, R164, 0xff0000, RZ, 0xc0, !PT ;  /* 0x00ff0000a4ff7812 */ /* 0x000fe200078ac0ff */
[----:B------:R-:W-:Y:S01]  /*56f0*/  FMUL.FTZ R92, R92, UR6 ;  /* 0x000000065c5c7c20 */ /* 0x000fe20008410000 */
[----:B------:R-:W-:-:S02]  /*5700*/  LOP3.LUT P3, RZ, R244, 0xff00, RZ, 0xc0, !PT ;  /* 0x0000ff00f4ff7812 */ /* 0x000fc4000786c0ff */
[----:B------:R-:W-:Y:S02]  /*5710*/  LOP3.LUT P6, RZ, R164, 0xff000000, RZ, 0xc0, !PT ;  /* 0xff000000a4ff7812 */ /* 0x000fe400078cc0ff */
[----:B------:R-:W-:Y:S02]  /*5720*/  F2FP.BF16.F32.PACK_AB R95, R115, R224 ;  /* 0x000000e0735f723e */ /* 0x000fe400000010ff */
[----:B------:R-:W-:Y:S02]  /*5730*/  FSEL R114, R94, RZ, P5 ;  /* 0x000000ff5e727208 */ /* 0x000fe40002800000 */
[----:B------:R-:W-:Y:S02]  /*5740*/  FSEL R119, R0, RZ, P6 ;  /* 0x000000ff00777208 */ /* 0x000fe40003000000 */
[----:B------:R-:W-:Y:S02]  /*5750*/  FSEL R115, R93, RZ, P3 ;  /* 0x000000ff5d737208 */ /* 0x000fe40001800000 */
[----:B------:R-:W-:-:S02]  /*5760*/  LOP3.LUT P5, RZ, R244, 0xff, RZ, 0xc0, !PT ;  /* 0x000000fff4ff7812 */ /* 0x000fc400078ac0ff */
[C---:B------:R-:W-:Y:S02]  /*5770*/  LOP3.LUT P6, RZ, R164.reuse, 0xff00, RZ, 0xc0, !PT ;  /* 0x0000ff00a4ff7812 */ /* 0x040fe400078cc0ff */
[----:B------:R-:W-:Y:S02]  /*5780*/  LOP3.LUT P3, RZ, R164, 0xff, RZ, 0xc0, !PT ;  /* 0x000000ffa4ff7812 */ /* 0x000fe4000786c0ff */
        /* <DEDUP_REMOVED lines=11> */
.L_x_841:
[----:B------:R-:W-:Y:S05]  /*5840*/  @!P1 BRA `(.L_x_844) ;  /* 0x00000004003c9947 */ /* 0x000fea0003800000 */
[-CC-:B------:R-:W-:Y:S01]  /*5850*/  FFMA.FTZ R225, R225, R240.reuse, R242.reuse ;  /* 0x000000f0e1e17223 */ /* 0x180fe200000100f2 */
[-CC-:B------:R-:W-:Y:S01]  /*5860*/  FFMA.FTZ R217, R217, R240.reuse, R242.reuse ;  /* 0x000000f0d9d97223 */ /* 0x180fe200000100f2 */
[----:B------:R-:W-:Y:S01]  /*5870*/  LOP3.LUT P5, RZ, R245, 0xff0000, RZ, 0xc0, !PT ;  /* 0x00ff0000f5ff7812 */ /* 0x000fe200078ac0ff */
[-CC-:B------:R-:W-:Y:S01]  /*5880*/  FFMA.FTZ R227, R227, R240.reuse, R242.reuse ;  /* 0x000000f0e3e37223 */ /* 0x180fe200000100f2 */
[----:B------:R-:W-:Y:S01]  /*5890*/  FADD.FTZ R224, R224, -R225 ;  /* 0x800000e1e0e07221 */ /* 0x000fe20000010000 */
[----:B0-----:R-:W-:Y:S01]  /*58a0*/  FADD.FTZ R92, R216, -R217 ;  /* 0x800000d9d85c7221 */ /* 0x001fe20000010000 */
[--C-:B------:R-:W-:Y:S01]  /*58b0*/  FFMA.FTZ R219, R219, R240, R242.reuse ;  /* 0x000000f0dbdb7223 */ /* 0x100fe200000100f2 */
[----:B------:R-:W-:Y:S01]  /*58c0*/  FADD.FTZ R90, R226, -R227 ;  /* 0x800000e3e25a7221 */ /* 0x000fe20000010000 */
[C---:B------:R-:W-:Y:S01]  /*58d0*/  FMUL.FTZ R91, R211.reuse, R224 ;  /* 0x000000e0d35b7220 */ /* 0x040fe20000410000 */
[----:B------:R-:W-:Y:S01]  /*58e0*/  FMUL.FTZ R92, R211, R92 ;  /* 0x0000005cd35c7220 */ /* 0x000fe20000410000 */
[----:B------:R-:W-:Y:S01]  /*58f0*/  ISETP.GE.U32.AND P3, PT, R244, RZ, PT ;  /* 0x000000fff400720c */ /* 0x000fe20003f66070 */
[----:B------:R-:W-:Y:S01]  /*5900*/  FADD.FTZ R218, R218, -R219 ;  /* 0x800000dbdada7221 */ /* 0x000fe20000010000 */
[----:B------:R-:W-:Y:S01]  /*5910*/  FMUL.FTZ R0, R91, UR6 ;  /* 0x000000065b007c20 */ /* 0x000fe20008410000 */
[--C-:B------:R-:W-:Y:S01]  /*5920*/  FFMA.FTZ R229, R229, R240, R242.reuse ;  /* 0x000000f0e5e57223 */ /* 0x100fe200000100f2 */
        /* <DEDUP_REMOVED lines=12> */
[C---:B------:R-:W-:Y:S01]  /*59f0*/  FSEL R108, R88.reuse, RZ, P3 ;  /* 0x000000ff586c7208 */ /* 0x040fe20001800000 */
        /* <DEDUP_REMOVED lines=52> */
.L_x_844:
[-CC-:B------:R-:W-:Y:S01]  /*5d40*/  FFMA.FTZ R225, R225, R240.reuse, R242.reuse ;  /* 0x000000f0e1e17223 */ /* 0x180fe200000100f2 */
[-CC-:B------:R-:W-:Y:S01]  /*5d50*/  FFMA.FTZ R217, R217, R240.reuse, R242.reuse ;  /* 0x000000f0d9d97223 */ /* 0x180fe200000100f2 */
[-CC-:B------:R-:W-:Y:S01]  /*5d60*/  FFMA.FTZ R227, R227, R240.reuse, R242.reuse ;  /* 0x000000f0e3e37223 */ /* 0x180fe200000100f2 */
[--C-:B------:R-:W-:Y:S01]  /*5d70*/  FFMA.FTZ R219, R219, R240, R242.reuse ;  /* 0x000000f0dbdb7223 */ /* 0x100fe200000100f2 */
        /* <DEDUP_REMOVED lines=13> */
[--C-:B------:R-:W-:Y:S01]  /*5e50*/  FFMA.FTZ R221, R221, R240, R242.reuse ;  /* 0x000000f0dddd7223 */ /* 0x100fe200000100f2 */
        /* <DEDUP_REMOVED lines=57> */
.L_x_840:
[----:B------:R-:W-:Y:S05]  /*61f0*/  @!P2 BRA `(.L_x_845) ;  /* 0x000000080024a947 */ /* 0x000fea0003800000 */
[----:B------:R-:W-:Y:S05]  /*6200*/  @!P1 BRA `(.L_x_846) ;  /* 0x0000000400189947 */ /* 0x000fea0003800000 */
[----:B0-----:R-:W-:Y:S01]  /*6210*/  PRMT R88, R99, 0x7632, R88 ;  /* 0x0000763263587816 */ /* 0x001fe20000000058 */
[-CC-:B------:R-:W-:Y:S01]  /*6220*/  FFMA.FTZ R225, R225, R240.reuse, R242.reuse ;  /* 0x000000f0e1e17223 */ /* 0x180fe200000100f2 */
[-CC-:B------:R-:W-:Y:S01]  /*6230*/  FFMA.FTZ R217, R217, R240.reuse, R242.reuse ;  /* 0x000000f0d9d97223 */ /* 0x180fe200000100f2 */
[-CC-:B------:R-:W-:Y:S01]  /*6240*/  FFMA.FTZ R227, R227, R240.reuse, R242.reuse ;  /* 0x000000f0e3e37223 */ /* 0x180fe200000100f2 */
[-C--:B------:R-:W-:Y:S01]  /*6250*/  FFMA.FTZ R229, R229, R240.reuse, R242 ;  /* 0x000000f0e5e57223 */ /* 0x080fe200000100f2 */
[----:B------:R-:W-:Y:S01]  /*6260*/  SHF.L.U32 R111, R88, 0x10, RZ ;  /* 0x00000010586f7819 */ /* 0x000fe200000006ff */
[----:B------:R-:W-:Y:S01]  /*6270*/  FADD.FTZ R224, R224, -R225 ;  /* 0x800000e1e0e07221 */ /* 0x000fe20000010000 */
[----:B------:R-:W-:Y:S01]  /*6280*/  FADD.FTZ R216, R216, -R217 ;  /* 0x800000d9d8d87221 */ /* 0x000fe20000010000 */
[----:B------:R-:W-:Y:S01]  /*6290*/  IMAD.U32 R90, R99, 0x10000, RZ ;  /* 0x00010000635a7824 */ /* 0x000fe200078e00ff */
[----:B------:R-:W-:Y:S01]  /*62a0*/  SHF.L.U32 R91, R98, 0x10, RZ ;  /* 0x00000010625b7819 */ /* 0x000fe200000006ff */
        /* <DEDUP_REMOVED lines=60> */
.L_x_846:
[----:B------:R-:W-:Y:S01]  /*6670*/  PRMT R0, R99, 0x7632, R0 ;  /* 0x0000763263007816 */ /* 0x000fe20000000000 */
[-CC-:B------:R-:W-:Y:S01]  /*6680*/  FFMA.FTZ R217, R217, R240.reuse, R242.reuse ;  /* 0x000000f0d9d97223 */ /* 0x180fe200000100f2 */
[-CC-:B------:R-:W-:Y:S01]  /*6690*/  FFMA.FTZ R225, R225, R240.reuse, R242.reuse ;  /* 0x000000f0e1e17223 */ /* 0x180fe200000100f2 */
[----:B0-----:R-:W-:Y:S01]  /*66a0*/  IMAD.U32 R111, R99, 0x10000, RZ ;  /* 0x00010000636f7824 */ /* 0x001fe200078e00ff */
[----:B------:R-:W-:Y:S01]  /*66b0*/  SHF.L.U32 R0, R0, 0x10, RZ ;  /* 0x0000001000007819 */ /* 0x000fe200000006ff */
[----:B------:R-:W-:Y:S01]  /*66c0*/  FADD.FTZ R216, R216, -R217 ;  /* 0x800000d9d8d87221 */ /* 0x000fe20000010000 */
[----:B------:R-:W-:Y:S01]  /*66d0*/  FADD.FTZ R224, R224, -R225 ;  /* 0x800000e1e0e07221 */ /* 0x000fe20000010000 */
[C---:B------:R-:W-:Y:S01]  /*66e0*/  PRMT R109, R98.reuse, 0x7632, R109 ;  /* 0x00007632626d7816 */ /* 0x040fe2000000006d */
        /* <DEDUP_REMOVED lines=24> */
[C---:B------:R-:W-:Y:S01]  /*6870*/  LOP3.LUT P5, RZ, R245.reuse, 0xff0000, RZ, 0xc0, !PT ;  /* 0x00ff0000f5ff7812 */ /* 0x040fe200078ac0ff */
        /* <DEDUP_REMOVED lines=33> */
.L_x_845:
[----:B------:R-:W-:Y:S05]  /*6a90*/  @!P1 BRA `(.L_x_847) ;  /* 0x0000000000e89947 */ /* 0x000fea0003800000 */
        /* <DEDUP_REMOVED lines=8> */
[----:B0-----:R-:W-:Y:S01]  /*6b20*/  FMUL.FTZ R109, R211, R216 ;  /* 0x000000d8d36d7220 */ /* 0x001fe20000410000 */
[--C-:B------:R-:W-:Y:S01]  /*6b30*/  FFMA.FTZ R229, R229, R240, R242.reuse ;  /* 0x000000f0e5e57223 */ /* 0x100fe200000100f2 */
[----:B------:R-:W-:Y:S01]  /*6b40*/  FADD.FTZ R226, R226, -R227 ;  /* 0x800000e3e2e27221 */ /* 0x000fe20000010000 */
[----:B------:R-:W-:Y:S01]  /*6b50*/  FMUL.FTZ R224, R211, R224 ;  /* 0x000000e0d3e07220 */ /* 0x000fe20000410000 */
[----:B------:R-:W-:Y:S01]  /*6b60*/  FMUL.FTZ R88, R109, UR6 ;  /* 0x000000066d587c20 */ /* 0x000fe20008410000 */
[----:B------:R-:W-:Y:S01]  /*6b70*/  ISETP.GE.U32.AND.EX P3, PT, R245, 0x1000000, PT, P3 ;  /* 0x01000000f500780c */ /* 0x000fe20003f66130 */
[C---:B------:R-:W-:Y:S01]  /*6b80*/  FMUL.FTZ R111, R211.reuse, R218 ;  /* 0x000000dad36f7220 */ /* 0x040fe20000410000 */
        /* <DEDUP_REMOVED lines=43> */
.L_x_847:
[-CC-:B------:R-:W-:Y:S01]  /*6e40*/  FFMA.FTZ R217, R217, R240.reuse, R242.reuse ;  /* 0x000000f0d9d97223 */ /* 0x180fe200000100f2 */
[-CC-:B------:R-:W-:Y:S01]  /*6e50*/  FFMA.FTZ R225, R225, R240.reuse, R242.reuse ;  /* 0x000000f0e1e17223 */ /* 0x180fe200000100f2 */
[-CC-:B------:R-:W-:Y:S01]  /*6e60*/  FFMA.FTZ R229, R229, R240.reuse, R242.reuse ;  /* 0x000000f0e5e57223 */ /* 0x180fe200000100f2 */
[-CC-:B------:R-:W-:Y:S01]  /*6e70*/  FFMA.FTZ R227, R227, R240.reuse, R242.reuse ;  /* 0x000000f0e3e37223 */ /* 0x180fe200000100f2 */
[----:B------:R-:W-:Y:S01]  /*6e80*/  FADD.FTZ R216, R216, -R217 ;  /* 0x800000d9d8d87221 */ /* 0x000fe20000010000 */
[----:B------:R-:W-:Y:S01]  /*6e90*/  FADD.FTZ R224, R224, -R225 ;  /* 0x800000e1e0e07221 */ /* 0x000fe20000010000 */
[--C-:B------:R-:W-:Y:S01]  /*6ea0*/  FFMA.FTZ R219, R219, R240, R242.reuse ;  /* 0x000000f0dbdb7223 */ /* 0x100fe200000100f2 */
        /* <DEDUP_REMOVED lines=46> */
.L_x_843:
        /* <DEDUP_REMOVED lines=14> */
[----:B------:R-:W-:Y:S01]  /*7270*/  SHF.L.U32 R92, R107, 0x10, RZ ;  /* 0x000000106b5c7819 */ /* 0x000fe200000006ff */
[-C--:B------:R-:W-:Y:S01]  /*7280*/  FFMA.FTZ R93, R234, R240.reuse, R242 ;  /* 0x000000f0ea5d7223 */ /* 0x080fe200000100f2 */
[----:B------:R-:W-:Y:S01]  /*7290*/  SHF.L.U32 R109, R91, 0x10, RZ ;  /* 0x000000105b6d7819 */ /* 0x000fe200000006ff */
[--C-:B------:R-:W-:Y:S01]  /*72a0*/  FADD.FTZ R90, R127, -R88.reuse ;  /* 0x800000587f5a7221 */ /* 0x100fe20000010000 */
[----:B------:R-:W-:Y:S01]  /*72b0*/  FADD.FTZ R130, R130, -R95 ;  /* 0x8000005f82827221 */ /* 0x000fe20000010000 */
[----:B------:R-:W-:Y:S01]  /*72c0*/  PRMT R88, R106, 0x7632, R88 ;  /* 0x000076326a587816 */ /* 0x000fe20000000058 */
[----:B------:R-:W-:Y:S01]  /*72d0*/  FFMA.FTZ R233, R233, R240, R242 ;  /* 0x000000f0e9e97223 */ /* 0x000fe200000100f2 */
[C---:B------:R-:W-:Y:S01]  /*72e0*/  FFMA.FTZ R92, R211.reuse, R90, R92 ;  /* 0x0000005ad35c7223 */ /* 0x040fe2000001005c */
[----:B------:R-:W-:Y:S01]  /*72f0*/  FFMA.FTZ R109, R211, R130, R109 ;  /* 0x00000082d36d7223 */ /* 0x000fe2000001006d */
[----:B------:R-:W-:Y:S01]  /*7300*/  SHF.L.U32 R95, R88, 0x10, RZ ;  /* 0x00000010585f7819 */ /* 0x000fe200000006ff */
[----:B------:R-:W-:Y:S01]  /*7310*/  FADD.FTZ R128, R128, -R93 ;  /* 0x8000005d80807221 */ /* 0x000fe20000010000 */
[----:B------:R-:W-:Y:S01]  /*7320*/  ISETP.GE.U32.AND P2, PT, R238, RZ, PT ;  /* 0x000000ffee00720c */ /* 0x000fe20003f46070 */
[----:B------:R-:W-:Y:S01]  /*7330*/  FADD.FTZ R126, R126, -R233 ;  /* 0x800000e97e7e7221 */ /* 0x000fe20000010000 */
[----:B------:R-:W-:Y:S01]  /*7340*/  ISETP.GE.U32.AND P3, PT, R166, RZ, PT ;  /* 0x000000ffa600720c */ /* 0x000fe20003f66070 */
[----:B------:R-:W-:-:S02]  /*7350*/  IMAD.U32 R91, R106, 0x10000, RZ ;  /* 0x000100006a5b7824 */ /* 0x000fc400078e00ff */
[----:B------:R-:W-:Y:S01]  /*7360*/  FMUL.FTZ R90, R109, UR6 ;  /* 0x000000066d5a7c20 */ /* 0x000fe20008410000 */
[----:B------:R-:W-:Y:S01]  /*7370*/  FMUL.FTZ R88, R92, UR6 ;  /* 0x000000065c587c20 */ /* 0x000fe20008410000 */
[----:B------:R-:W-:Y:S01]  /*7380*/  ISETP.GE.U32.AND.EX P2, PT, R239, 0x1000000, PT, P2 ;  /* 0x01000000ef00780c */ /* 0x000fe20003f46120 */
[----:B------:R-:W-:Y:S01]  /*7390*/  FFMA.FTZ R95, R211, R128, R95 ;  /* 0x00000080d35f7223 */ /* 0x000fe2000001005f */
[----:B------:R-:W-:Y:S01]  /*73a0*/  ISETP.GE.U32.AND.EX P3, PT, R167, 0x1000000, PT, P3 ;  /* 0x01000000a700780c */ /* 0x000fe20003f66130 */
[----:B------:R-:W-:Y:S01]  /*73b0*/  FFMA.FTZ R126, R211, R126, R91 ;  /* 0x0000007ed37e7223 */ /* 0x000fe2000001005b */
[----:B------:R-:W-:Y:S01]  /*73c0*/  LOP3.LUT P6, RZ, R239, 0xff0000, RZ, 0xc0, !PT ;  /* 0x00ff0000efff7812 */ /* 0x000fe200078cc0ff */
[-CC-:B------:R-:W-:Y:S01]  /*73d0*/  FFMA.FTZ R89, R232, R240.reuse, R242.reuse ;  /* 0x000000f0e8597223 */ /* 0x180fe200000100f2 */
[----:B------:R-:W-:Y:S01]  /*73e0*/  LOP3.LUT P5, RZ, R167, 0xff0000, RZ, 0xc0, !PT ;  /* 0x00ff0000a7ff7812 */ /* 0x000fe200078ac0ff */
[-CC-:B------:R-:W-:Y:S01]  /*73f0*/  FFMA.FTZ R0, R131, R240.reuse, R242.reuse ;  /* 0x000000f083007223 */ /* 0x180fe200000100f2 */
[----:B------:R-:W-:Y:S01]  /*7400*/  FSEL R114, R90, RZ, P2 ;  /* 0x000000ff5a727208 */ /* 0x000fe20001000000 */
[----:B------:R-:W-:Y:S01]  /*7410*/  FADD.FTZ R124, R124, -R89 ;  /* 0x800000597c7c7221 */ /* 0x000fe20000010000 */
[----:B------:R-:W-:Y:S01]  /*7420*/  FSEL R119, R90, RZ, P3 ;  /* 0x000000ff5a777208 */ /* 0x000fe20001800000 */
[----:B------:R-:W-:Y:S01]  /*7430*/  FMUL.FTZ R90, R95, UR6 ;  /* 0x000000065f5a7c20 */ /* 0x000fe20008410000 */
[C---:B------:R-:W-:Y:S01]  /*7440*/  FSEL R111, R88.reuse, RZ, P6 ;  /* 0x000000ff586f7208 */ /* 0x040fe20003000000 */
        /* <DEDUP_REMOVED lines=9> */
[----:B------:R-:W-:-:S02]  /*74e0*/  LOP3.LUT P5, RZ, R167, 0xff, RZ, 0xc0, !PT ;  /* 0x000000ffa7ff7812 */ /* 0x000fc400078ac0ff */
[C---:B------:R-:W-:Y:S02]  /*74f0*/  FSEL R115, R90.reuse, RZ, P2 ;  /* 0x000000ff5a737208 */ /* 0x040fe40001000000 */
[----:B------:R-:W-:Y:S02]  /*7500*/  FSEL R117, R90, RZ, P3 ;  /* 0x000000ff5a757208 */ /* 0x000fe40001800000 */
[C---:B------:R-:W-:Y:S02]  /*7510*/  FSEL R110, R88.reuse, RZ, P6 ;  /* 0x000000ff586e7208 */ /* 0x040fe40003000000 */
[----:B------:R-:W-:Y:S01]  /*7520*/  FSEL R94, R88, RZ, P5 ;  /* 0x000000ff585e7208 */ /* 0x000fe20002800000 */
[----:B------:R-:W-:Y:S01]  /*7530*/  FADD.FTZ R88, R123, -R0 ;  /* 0x800000007b587221 */ /* 0x000fe20000010000 */
[C---:B------:R-:W-:Y:S02]  /*7540*/  PRMT R89, R105.reuse, 0x7632, R89 ;  /* 0x0000763269597816 */ /* 0x040fe40000000059 */
[----:B------:R-:W-:-:S02]  /*7550*/  SHF.L.U32 R90, R105, 0x10, RZ ;  /* 0x00000010695a7819 */ /* 0x000fc400000006ff */
[C---:B------:R-:W-:Y:S01]  /*7560*/  PRMT R0, R104.reuse, 0x7632, R0 ;  /* 0x0000763268007816 */ /* 0x040fe20000000000 */
[----:B------:R-:W-:Y:S01]  /*7570*/  IMAD.U32 R93, R89, 0x10000, RZ ;  /* 0x00010000595d7824 */ /* 0x000fe200078e00ff */
[----:B------:R-:W-:Y:S01]  /*7580*/  SHF.L.U32 R89, R104, 0x10, RZ ;  /* 0x0000001068597819 */ /* 0x000fe200000006ff */
[C---:B------:R-:W-:Y:S01]  /*7590*/  FFMA.FTZ R88, R211.reuse, R88, R90 ;  /* 0x00000058d3587223 */ /* 0x040fe2000001005a */
[----:B------:R-:W-:Y:S01]  /*75a0*/  SHF.L.U32 R91, R0, 0x10, RZ ;  /* 0x00000010005b7819 */ /* 0x000fe200000006ff */
[C---:B------:R-:W-:Y:S01]  /*75b0*/  FFMA.FTZ R93, R211.reuse, R124, R93 ;  /* 0x0000007cd35d7223 */ /* 0x040fe2000001005d */
[----:B------:R-:W-:Y:S01]  /*75c0*/  LOP3.LUT P6, RZ, R238, 0xff0000, RZ, 0xc0, !PT ;  /* 0x00ff0000eeff7812 */ /* 0x000fe200078cc0ff */
[----:B------:R-:W-:Y:S01]  /*75d0*/  FMUL.FTZ R0, R88, UR6 ;  /* 0x0000000658007c20 */ /* 0x000fe20008410000 */
[C---:B------:R-:W-:Y:S01]  /*75e0*/  FFMA.FTZ R240, R211.reuse, R240, R89 ;  /* 0x000000f0d3f07223 */ /* 0x040fe20000010059 */
[----:B------:R-:W-:Y:S01]  /*75f0*/  FFMA.FTZ R211, R211, R122, R91 ;  /* 0x0000007ad3d37223 */ /* 0x000fe2000001005b */
[----:B------:R-:W-:Y:S01]  /*7600*/  F2FP.BF16.F32.PACK_AB R91, R109, R92 ;  /* 0x0000005c6d5b723e */ /* 0x000fe200000010ff */
[----:B------:R-:W-:Y:S01]  /*7610*/  FMUL.FTZ R92, R93, UR6 ;  /* 0x000000065d5c7c20 */ /* 0x000fe20008410000 */
[----:B------:R-:W-:-:S02]  /*7620*/  FSEL R109, R0, RZ, P6 ;  /* 0x000000ff006d7208 */ /* 0x000fc40003000000 */
[----:B------:R-:W-:Y:S02]  /*7630*/  LOP3.LUT P6, RZ, R166, 0xff0000, RZ, 0xc0, !PT ;  /* 0x00ff0000a6ff7812 */ /* 0x000fe400078cc0ff */
[----:B------:R-:W-:Y:S02]  /*7640*/  F2FP.BF16.F32.PACK_AB R89, R93, R88 ;  /* 0x000000585d59723e */ /* 0x000fe400000010ff */
[----:B------:R-:W-:Y:S01]  /*7650*/  FSEL R93, R0, RZ, P6 ;  /* 0x000000ff005d7208 */ /* 0x000fe20003000000 */
[----:B------:R-:W-:Y:S01]  /*7660*/  FMUL.FTZ R0, R211, UR6 ;  /* 0x00000006d3007c20 */ /* 0x000fe20008410000 */
[----:B------:R-:W-:Y:S02]  /*7670*/  LOP3.LUT P5, RZ, R238, 0xff000000, RZ, 0xc0, !PT ;  /* 0xff000000eeff7812 */ /* 0x000fe400078ac0ff */
[----:B------:R-:W-:Y:S02]  /*7680*/  LOP3.LUT P6, RZ, R166, 0xff000000, RZ, 0xc0, !PT ;  /* 0xff000000a6ff7812 */ /* 0x000fe400078cc0ff */
        /* <DEDUP_REMOVED lines=22> */
.L_x_850:
[-CC-:B0-----:R-:W-:Y:S01]  /*77f0*/  FFMA.FTZ R111, R236, R240.reuse, R242.reuse ;  /* 0x000000f0ec6f7223 */ /* 0x181fe200000100f2 */
[-CC-:B------:R-:W-:Y:S01]  /*7800*/  FFMA.FTZ R92, R235, R240.reuse, R242.reuse ;  /* 0x000000f0eb5c7223 */ /* 0x180fe200000100f2 */
[C---:B------:R-:W-:Y:S01]  /*7810*/  PRMT R95, R107.reuse, 0x7632, R95 ;  /* 0x000076326b5f7816 */ /* 0x040fe2000000005f */
[-C--:B------:R-:W-:Y:S01]  /*7820*/  FFMA.FTZ R109, R234, R240.reuse, R242 ;  /* 0x000000f0ea6d7223 */ /* 0x080fe200000100f2 */
[----:B------:R-:W-:Y:S01]  /*7830*/  FADD.FTZ R130, R130, -R111 ;  /* 0x8000006f82827221 */ /* 0x000fe20000010000 */
[----:B------:R-:W-:Y:S01]  /*7840*/  SHF.L.U32 R111, R107, 0x10, RZ ;  /* 0x000000106b6f7819 */ /* 0x000fe200000006ff */
[----:B------:R-:W-:Y:S01]  /*7850*/  FADD.FTZ R94, R127, -R92 ;  /* 0x8000005c7f5e7221 */ /* 0x000fe20000010000 */
[----:B------:R-:W-:Y:S01]  /*7860*/  IMAD.U32 R108, R95, 0x10000, RZ ;  /* 0x000100005f6c7824 */ /* 0x000fe200078e00ff */
[----:B------:R-:W-:Y:S01]  /*7870*/  ISETP.GE.U32.AND P2, PT, R238, RZ, PT ;  /* 0x000000ffee00720c */ /* 0x000fe20003f46070 */
[----:B------:R-:W-:Y:S01]  /*7880*/  FFMA.FTZ R233, R233, R240, R242 ;  /* 0x000000f0e9e97223 */ /* 0x000fe200000100f2 */
[----:B------:R-:W-:Y:S01]  /*7890*/  PRMT R92, R106, 0x7632, R92 ;  /* 0x000076326a5c7816 */ /* 0x000fe2000000005c */
[C---:B------:R-:W-:Y:S01]  /*78a0*/  FFMA.FTZ R94, R211.reuse, R94, R111 ;  /* 0x0000005ed35e7223 */ /* 0x040fe2000001006f */
[----:B------:R-:W-:Y:S01]  /*78b0*/  FFMA.FTZ R108, R211, R130, R108 ;  /* 0x00000082d36c7223 */ /* 0x000fe2000001006c */
[----:B------:R-:W-:Y:S01]  /*78c0*/  ISETP.GE.U32.AND.EX P5, PT, R239, 0x1000000, PT, P2 ;  /* 0x01000000ef00780c */ /* 0x000fe20003fa6120 */
[----:B------:R-:W-:Y:S01]  /*78d0*/  FADD.FTZ R128, R128, -R109 ;  /* 0x8000006d80807221 */ /* 0x000fe20000010000 */
[----:B------:R-:W-:Y:S01]  /*78e0*/  ISETP.GE.U32.AND P2, PT, R166, RZ, PT ;  /* 0x000000ffa600720c */ /* 0x000fe20003f46070 */
[----:B------:R-:W-:-:S02]  /*78f0*/  IMAD.U32 R109, R92, 0x10000, RZ ;  /* 0x000100005c6d7824 */ /* 0x000fc400078e00ff */
[----:B------:R-:W-:Y:S01]  /*7900*/  FMUL.FTZ R94, R94, UR6 ;  /* 0x000000065e5e7c20 */ /* 0x000fe20008410000 */
[----:B------:R-:W-:Y:S01]  /*7910*/  SHF.L.U32 R95, R106, 0x10, RZ ;  /* 0x000000106a5f7819 */ /* 0x000fe200000006ff */
[----:B------:R-:W-:Y:S01]  /*7920*/  FMUL.FTZ R92, R108, UR6 ;  /* 0x000000066c5c7c20 */ /* 0x000fe20008410000 */
[----:B------:R-:W-:Y:S01]  /*7930*/  LOP3.LUT P3, RZ, R239, 0xff0000, RZ, 0xc0, !PT ;  /* 0x00ff0000efff7812 */ /* 0x000fe2000786c0ff */
[----:B------:R-:W-:Y:S01]  /*7940*/  FADD.FTZ R126, R126, -R233 ;  /* 0x800000e97e7e7221 */ /* 0x000fe20000010000 */
[----:B------:R-:W-:Y:S01]  /*7950*/  LOP3.LUT P6, RZ, R167, 0xff0000, RZ, 0xc0, !PT ;  /* 0x00ff0000a7ff7812 */ /* 0x000fe200078cc0ff */
[--C-:B------:R-:W-:Y:S01]  /*7960*/  FFMA.FTZ R0, R131, R240, R242.reuse ;  /* 0x000000f083007223 */ /* 0x100fe200000100f2 */
[----:B------:R-:W-:Y:S01]  /*7970*/  ISETP.GE.U32.AND.EX P2, PT, R167, 0x1000000, PT, P2 ;  /* 0x01000000a700780c */ /* 0x000fe20003f46120 */
[C---:B------:R-:W-:Y:S01]  /*7980*/  FFMA.FTZ R95, R211.reuse, R126, R95 ;  /* 0x0000007ed35f7223 */ /* 0x040fe2000001005f */
[----:B------:R-:W-:Y:S01]  /*7990*/  FSEL R111, R94, RZ, P3 ;  /* 0x000000ff5e6f7208 */ /* 0x000fe20001800000 */
[----:B------:R-:W-:Y:S01]  /*79a0*/  FFMA.FTZ R93, R232, R240, R242 ;  /* 0x000000f0e85d7223 */ /* 0x000fe200000100f2 */
[----:B------:R-:W-:Y:S01]  /*79b0*/  FSEL R108, R94, RZ, P6 ;  /* 0x000000ff5e6c7208 */ /* 0x000fe20003000000 */
[----:B------:R-:W-:Y:S01]  /*79c0*/  FFMA.FTZ R109, R211, R128, R109 ;  /* 0x00000080d36d7223 */ /* 0x000fe2000001006d */
[C---:B------:R-:W-:Y:S01]  /*79d0*/  FSEL R116, R92.reuse, RZ, P5 ;  /* 0x000000ff5c747208 */ /* 0x040fe20002800000 */
[----:B------:R-:W-:Y:S01]  /*79e0*/  FMUL.FTZ R95, R95, UR6 ;  /* 0x000000065f5f7c20 */ /* 0x000fe20008410000 */
[----:B------:R-:W-:Y:S01]  /*79f0*/  FSEL R119, R92, RZ, P2 ;  /* 0x000000ff5c777208 */ /* 0x000fe20001000000 */
[----:B------:R-:W-:Y:S01]  /*7a00*/  FADD.FTZ R92, R123, -R0 ;  /* 0x800000007b5c7221 */ /* 0x000fe20000010000 */
[----:B------:R-:W-:Y:S01]  /*7a10*/  SHF.L.U32 R94, R105, 0x10, RZ ;  /* 0x00000010695e7819 */ /* 0x000fe200000006ff */
[--C-:B------:R-:W-:Y:S01]  /*7a20*/  FADD.FTZ R124, R124, -R93.reuse ;  /* 0x8000005d7c7c7221 */ /* 0x100fe20000010000 */
[----:B------:R-:W-:Y:S01]  /*7a30*/  LOP3.LUT P5, RZ, R239, 0xff, RZ, 0xc0, !PT ;  /* 0x000000ffefff7812 */ /* 0x000fe200078ac0ff */
[----:B------:R-:W-:Y:S01]  /*7a40*/  FMUL.FTZ R109, R109, UR6 ;  /* 0x000000066d6d7c20 */ /* 0x000fe20008410000 */
[----:B------:R-:W-:Y:S01]  /*7a50*/  PRMT R93, R105, 0x7632, R93 ;  /* 0x00007632695d7816 */ /* 0x000fe2000000005d */
[----:B------:R-:W-:Y:S01]  /*7a60*/  FFMA.FTZ R92, R211, R92, R94 ;  /* 0x0000005cd35c7223 */ /* 0x000fe2000001005e */
[----:B------:R-:W-:Y:S01]  /*7a70*/  LOP3.LUT P3, RZ, R167, 0xff, RZ, 0xc0, !PT ;  /* 0x000000ffa7ff7812 */ /* 0x000fe2000786c0ff */
[-C--:B------:R-:W-:Y:S01]  /*7a80*/  FFMA.FTZ R129, R129, R240.reuse, R242 ;  /* 0x000000f081817223 */ /* 0x080fe200000100f2 */
[----:B------:R-:W-:Y:S01]  /*7a90*/  PRMT R0, R104, 0x7632, R0 ;  /* 0x0000763268007816 */ /* 0x000fe20000000000 */
[----:B------:R-:W-:Y:S01]  /*7aa0*/  FMUL.FTZ R92, R92, UR6 ;  /* 0x000000065c5c7c20 */ /* 0x000fe20008410000 */
[----:B------:R-:W-:Y:S01]  /*7ab0*/  LOP3.LUT P6, RZ, R239, 0xff00, RZ, 0xc0, !PT ;  /* 0x0000ff00efff7812 */ /* 0x000fe200078cc0ff */
[----:B------:R-:W-:Y:S01]  /*7ac0*/  FFMA.FTZ R240, R125, R240, R242 ;  /* 0x000000f07df07223 */ /* 0x000fe200000100f2 */
[----:B------:R-:W-:Y:S01]  /*7ad0*/  LOP3.LUT P2, RZ, R167, 0xff00, RZ, 0xc0, !PT ;  /* 0x0000ff00a7ff7812 */ /* 0x000fe2000784c0ff */
[----:B------:R-:W-:Y:S01]  /*7ae0*/  FADD.FTZ R122, R122, -R129 ;  /* 0x800000817a7a7221 */ /* 0x000fe20000010000 */
[----:B------:R-:W-:Y:S01]  /*7af0*/  FSEL R110, R95, RZ, P5 ;  /* 0x000000ff5f6e7208 */ /* 0x000fe20002800000 */
[----:B------:R-:W-:Y:S01]  /*7b00*/  FADD.FTZ R240, R121, -R240 ;  /* 0x800000f079f07221 */ /* 0x000fe20000010000 */
[----:B------:R-:W-:-:S02]  /*7b10*/  LOP3.LUT P5, RZ, R238, 0xff0000, RZ, 0xc0, !PT ;  /* 0x00ff0000eeff7812 */ /* 0x000fc400078ac0ff */
[----:B------:R-:W-:Y:S01]  /*7b20*/  SHF.L.U32 R94, R93, 0x10, RZ ;  /* 0x000000105d5e7819 */ /* 0x000fe200000006ff */
[----:B------:R-:W-:Y:S01]  /*7b30*/  IMAD.U32 R93, R104, 0x10000, RZ ;  /* 0x00010000685d7824 */ /* 0x000fe200078e00ff */
[----:B------:R-:W-:Y:S02]  /*7b40*/  FSEL R114, R95, RZ, P3 ;  /* 0x000000ff5f727208 */ /* 0x000fe40001800000 */
[----:B------:R-:W-:Y:S01]  /*7b50*/  SHF.L.U32 R95, R0, 0x10, RZ ;  /* 0x00000010005f7819 */ /* 0x000fe200000006ff */
[----:B------:R-:W-:Y:S01]  /*7b60*/  FFMA.FTZ R94, R211, R124, R94 ;  /* 0x0000007cd35e7223 */ /* 0x000fe2000001005e */
[----:B------:R-:W-:Y:S01]  /*7b70*/  FSEL R115, R109, RZ, P6 ;  /* 0x000000ff6d737208 */ /* 0x000fe20003000000 */
[----:B------:R-:W-:Y:S01]  /*7b80*/  FFMA.FTZ R93, R211, R240, R93 ;  /* 0x000000f0d35d7223 */ /* 0x000fe2000001005d */
[----:B------:R-:W-:Y:S01]  /*7b90*/  FSEL R117, R109, RZ, P2 ;  /* 0x000000ff6d757208 */ /* 0x000fe20001000000 */
[----:B------:R-:W-:Y:S01]  /*7ba0*/  FFMA.FTZ R122, R211, R122, R95 ;  /* 0x0000007ad37a7223 */ /* 0x000fe2000001005f */
[----:B------:R-:W-:Y:S01]  /*7bb0*/  FSEL R109, R92, RZ, P5 ;  /* 0x000000ff5c6d7208 */ /* 0x000fe20002800000 */
[----:B------:R-:W-:Y:S01]  /*7bc0*/  FMUL.FTZ R93, R93, UR6 ;  /* 0x000000065d5d7c20 */ /* 0x000fe20008410000 */
[----:B------:R-:W-:Y:S01]  /*7bd0*/  LOP3.LUT P5, RZ, R166, 0xff0000, RZ, 0xc0, !PT ;  /* 0x00ff0000a6ff7812 */ /* 0x000fe200078ac0ff */
[----:B------:R-:W-:Y:S01]  /*7be0*/  FMUL.FTZ R122, R122, UR6 ;  /* 0x000000067a7a7c20 */ /* 0x000fe20008410000 */
[----:B------:R-:W-:Y:S01]  /*7bf0*/  F2FP.BF16.F32.PACK_AB R95, R119, R108 ;  /* 0x0000006c775f723e */ /* 0x000fe200000010ff */
[----:B------:R-:W-:Y:S01]  /*7c00*/  FMUL.FTZ R108, R94, UR6 ;  /* 0x000000065e6c7c20 */ /* 0x000fe20008410000 */
[----:B------:R-:W-:-:S02]  /*7c10*/  FSEL R0, R92, RZ, P5 ;  /* 0x000000ff5c007208 */ /* 0x000fc40002800000 */
[----:B------:R-:W-:Y:S02]  /*7c20*/  LOP3.LUT P3, RZ, R238, 0xff000000, RZ, 0xc0, !PT ;  /* 0xff000000eeff7812 */ /* 0x000fe4000786c0ff */
[----:B------:R-:W-:Y:S02]  /*7c30*/  LOP3.LUT P5, RZ, R166, 0xff000000, RZ, 0xc0, !PT ;  /* 0xff000000a6ff7812 */ /* 0x000fe400078ac0ff */
[----:B------:R-:W-:Y:S02]  /*7c40*/  F2FP.BF16.F32.PACK_AB R94, R117, R114 ;  /* 0x00000072755e723e */ /* 0x000fe400000010ff */
[C---:B------:R-:W-:Y:S02]  /*7c50*/  FSEL R114, R108.reuse, RZ, P3 ;  /* 0x000000ff6c727208 */ /* 0x040fe40001800000 */
[----:B------:R-:W-:Y:S02]  /*7c60*/  FSEL R119, R108, RZ, P5 ;  /* 0x000000ff6c777208 */ /* 0x000fe40002800000 */
[----:B------:R-:W-:-:S02]  /*7c70*/  LOP3.LUT P6, RZ, R238, 0xff00, RZ, 0xc0, !PT ;  /* 0x0000ff00eeff7812 */ /* 0x000fc400078cc0ff */
[----:B------:R-:W-:Y:S02]  /*7c80*/  LOP3.LUT P2, RZ, R238, 0xff, RZ, 0xc0, !PT ;  /* 0x000000ffeeff7812 */ /* 0x000fe4000784c0ff */
[C---:B------:R-:W-:Y:S02]  /*7c90*/  LOP3.LUT P3, RZ, R166.reuse, 0xff00, RZ, 0xc0, !PT ;  /* 0x0000ff00a6ff7812 */ /* 0x040fe4000786c0ff */
[----:B------:R-:W-:Y:S02]  /*7ca0*/  LOP3.LUT P5, RZ, R166, 0xff, RZ, 0xc0, !PT ;  /* 0x000000ffa6ff7812 */ /* 0x000fe400078ac0ff */
        /* <DEDUP_REMOVED lines=8> */
[----:B------:R-:W-:-:S02]  /*7d30*/  F2FP.BF16.F32.PACK_AB R92, R117, R92 ;  /* 0x0000005c755c723e */ /* 0x000fc400000010ff */
[----:B------:R-:W-:Y:S01]  /*7d40*/  F2FP.BF16.F32.PACK_AB R108, R115, R108 ;  /* 0x0000006c736c723e */ /* 0x000fe200000010ff */
[----:B------:R-:W-:Y:S06]  /*7d50*/  BRA `(.L_x_851) ;  /* 0x0000001800547947 */ /* 0x000fec0003800000 */
.L_x_849:
[----:B------:R-:W-:Y:S05]  /*7d60*/  @!P1 BRA `(.L_x_852) ;  /* 0x00000004003c9947 */ /* 0x000fea0003800000 */
[-CC-:B0-----:R-:W-:Y:S01]  /*7d70*/  FFMA.FTZ R88, R235, R240.reuse, R242.reuse ;  /* 0x000000f0eb587223 */ /* 0x181fe200000100f2 */
[-CC-:B------:R-:W-:Y:S01]  /*7d80*/  FFMA.FTZ R95, R236, R240.reuse, R242.reuse ;  /* 0x000000f0ec5f7223 */ /* 0x180fe200000100f2 */
[-CC-:B------:R-:W-:Y:S01]  /*7d90*/  FFMA.FTZ R233, R233, R240.reuse, R242.reuse ;  /* 0x000000f0e9e97223 */ /* 0x180fe200000100f2 */
[-C--:B------:R-:W-:Y:S01]  /*7da0*/  FFMA.FTZ R0, R131, R240.reuse, R242 ;  /* 0x000000f083007223 */ /* 0x080fe200000100f2 */
[----:B------:R-:W-:Y:S01]  /*7db0*/  FADD.FTZ R88, R127, -R88 ;  /* 0x800000587f587221 */ /* 0x000fe20000010000 */
[----:B------:R-:W-:Y:S01]  /*7dc0*/  FADD.FTZ R108, R130, -R95 ;  /* 0x8000005f826c7221 */ /* 0x000fe20000010000 */
[----:B------:R-:W-:Y:S01]  /*7dd0*/  FFMA.FTZ R93, R234, R240, R242 ;  /* 0x000000f0ea5d7223 */ /* 0x000fe200000100f2 */
[----:B------:R-:W-:Y:S01]  /*7de0*/  FADD.FTZ R90, R126, -R233 ;  /* 0x800000e97e5a7221 */ /* 0x000fe20000010000 */
[----:B------:R-:W-:Y:S01]  /*7df0*/  FMUL.FTZ R91, R211, R88 ;  /* 0x00000058d35b7220 */ /* 0x000fe20000410000 */
[----:B------:R-:W-:Y:S01]  /*7e00*/  FADD.FTZ R92, R123, -R0 ;  /* 0x800000007b5c7221 */ /* 0x000fe20000010000 */
[----:B------:R-:W-:Y:S01]  /*7e10*/  FMUL.FTZ R108, R211, R108 ;  /* 0x0000006cd36c7220 */ /* 0x000fe20000410000 */
[----:B------:R-:W-:Y:S01]  /*7e20*/  LOP3.LUT P6, RZ, R239, 0xff0000, RZ, 0xc0, !PT ;  /* 0x00ff0000efff7812 */ /* 0x000fe200078cc0ff */
[----:B------:R-:W-:Y:S01]  /*7e30*/  FMUL.FTZ R0, R91, UR6 ;  /* 0x000000065b007c20 */ /* 0x000fe20008410000 */
[----:B------:R-:W-:Y:S01]  /*7e40*/  ISETP.GE.U32.AND P2, PT, R238, RZ, PT ;  /* 0x000000ffee00720c */ /* 0x000fe20003f46070 */
[----:B------:R-:W-:Y:S01]  /*7e50*/  FADD.FTZ R128, R128, -R93 ;  /* 0x8000005d80807221 */ /* 0x000fe20000010000 */
[----:B------:R-:W-:Y:S01]  /*7e60*/  LOP3.LUT P5, RZ, R167, 0xff0000, RZ, 0xc0, !PT ;  /* 0x00ff0000a7ff7812 */ /* 0x000fe200078ac0ff */
[C---:B------:R-:W-:Y:S01]  /*7e70*/  FMUL.FTZ R90, R211.reuse, R90 ;  /* 0x0000005ad35a7220 */ /* 0x040fe20000410000 */
[----:B------:R-:W-:Y:S01]  /*7e80*/  ISETP.GE.U32.AND P3, PT, R166, RZ, PT ;  /* 0x000000ffa600720c */ /* 0x000fe20003f66070 */
[--C-:B------:R-:W-:Y:S01]  /*7e90*/  FFMA.FTZ R89, R232, R240, R242.reuse ;  /* 0x000000f0e8597223 */ /* 0x100fe200000100f2 */
[----:B------:R-:W-:Y:S01]  /*7ea0*/  FMUL.FTZ R88, R108, UR6 ;  /* 0x000000066c587c20 */ /* 0x000fe20008410000 */
[C---:B------:R-:W-:Y:S01]  /*7eb0*/  FSEL R111, R0.reuse, RZ, P6 ;  /* 0x000000ff006f7208 */ /* 0x040fe20003000000 */
[----:B------:R-:W-:Y:S01]  /*7ec0*/  FMUL.FTZ R93, R211, R128 ;  /* 0x00000080d35d7220 */ /* 0x000fe20000410000 */
[----:B------:R-:W-:Y:S01]  /*7ed0*/  FSEL R95, R0, RZ, P5 ;  /* 0x000000ff005f7208 */ /* 0x000fe20002800000 */
[----:B------:R-:W-:Y:S01]  /*7ee0*/  FMUL.FTZ R0, R90, UR6 ;  /* 0x000000065a007c20 */ /* 0x000fe20008410000 */
[----:B------:R-:W-:Y:S01]  /*7ef0*/  ISETP.GE.U32.AND.EX P2, PT, R239, 0x1000000, PT, P2 ;  /* 0x01000000ef00780c */ /* 0x000fe20003f46120 */
[----:B------:R-:W-:Y:S01]  /*7f00*/  FADD.FTZ R124, R124, -R89 ;  /* 0x800000597c7c7221 */ /* 0x000fe20000010000 */
[----:B------:R-:W-:Y:S01]  /*7f10*/  ISETP.GE.U32.AND.EX P3, PT, R167, 0x1000000, PT, P3 ;  /* 0x01000000a700780c */ /* 0x000fe20003f66130 */
[----:B------:R-:W-:Y:S01]  /*7f20*/  FMUL.FTZ R89, R211, R92 ;  /* 0x0000005cd3597220 */ /* 0x000fe20000410000 */
[----:B------:R-:W-:Y:S01]  /*7f30*/  LOP3.LUT P6, RZ, R239, 0xff, RZ, 0xc0, !PT ;  /* 0x000000ffefff7812 */ /* 0x000fe200078cc0ff */
[-CC-:B------:R-:W-:Y:S01]  /*7f40*/  FFMA.FTZ R129, R129, R240.reuse, R242.reuse ;  /* 0x000000f081817223 */ /* 0x180fe200000100f2 */
[----:B------:R-:W-:Y:S01]  /*7f50*/  LOP3.LUT P5, RZ, R167, 0xff, RZ, 0xc0, !PT ;  /* 0x000000ffa7ff7812 */ /* 0x000fe200078ac0ff */
[----:B------:R-:W-:Y:S01]  /*7f60*/  FFMA.FTZ R240, R125, R240, R242 ;  /* 0x000000f07df07223 */ /* 0x000fe200000100f2 */
[C---:B------:R-:W-:Y:S01]  /*7f70*/  FSEL R114, R88.reuse, RZ, P2 ;  /* 0x000000ff58727208 */ /* 0x040fe20001000000 */
[----:B------:R-:W-:Y:S01]  /*7f80*/  FMUL.FTZ R92, R211, R124 ;  /* 0x0000007cd35c7220 */ /* 0x000fe20000410000 */
[----:B------:R-:W-:Y:S01]  /*7f90*/  FSEL R116, R88, RZ, P3 ;  /* 0x000000ff58747208 */ /* 0x000fe20001800000 */
[----:B------:R-:W-:Y:S01]  /*7fa0*/  FMUL.FTZ R88, R93, UR6 ;  /* 0x000000065d587c20 */ /* 0x000fe20008410000 */
[----:B------:R-:W-:Y:S01]  /*7fb0*/  LOP3.LUT P2, RZ, R239, 0xff00, RZ, 0xc0, !PT ;  /* 0x0000ff00efff7812 */ /* 0x000fe2000784c0ff */
[----:B------:R-:W-:Y:S01]  /*7fc0*/  FADD.FTZ R240, R121, -R240 ;  /* 0x800000f079f07221 */ /* 0x000fe20000010000 */
[----:B------:R-:W-:-:S02]  /*7fd0*/  LOP3.LUT P3, RZ, R167, 0xff00, RZ, 0xc0, !PT ;  /* 0x0000ff00a7ff7812 */ /* 0x000fc4000786c0ff */
[C---:B------:R-:W-:Y:S02]  /*7fe0*/  FSEL R110, R0.reuse, RZ, P6 ;  /* 0x000000ff006e7208 */ /* 0x040fe40003000000 */
[----:B------:R-:W-:Y:S01]  /*7ff0*/  FSEL R94, R0, RZ, P5 ;  /* 0x000000ff005e7208 */ /* 0x000fe20002800000 */
[----:B------:R-:W-:Y:S01]  /*8000*/  FMUL.FTZ R0, R89, UR6 ;  /* 0x0000000659007c20 */ /* 0x000fe20008410000 */
[----:B------:R-:W-:Y:S02]  /*8010*/  LOP3.LUT P6, RZ, R238, 0xff0000, RZ, 0xc0, !PT ;  /* 0x00ff0000eeff7812 */ /* 0x000fe400078cc0ff */
[C---:B------:R-:W-:Y:S02]  /*8020*/  FSEL R115, R88.reuse, RZ, P2 ;  /* 0x000000ff58737208 */ /* 0x040fe40001000000 */
[----:B------:R-:W-:Y:S01]  /*8030*/  FSEL R117, R88, RZ, P3 ;  /* 0x000000ff58757208 */ /* 0x000fe20001800000 */
[----:B------:R-:W-:Y:S01]  /*8040*/  FADD.FTZ R88, R122, -R129 ;  /* 0x800000817a587221 */ /* 0x000fe20000010000 */
[----:B------:R-:W-:-:S02]  /*8050*/  FSEL R109, R0, RZ, P6 ;  /* 0x000000ff006d7208 */ /* 0x000fc40003000000 */
[----:B------:R-:W-:Y:S01]  /*8060*/  LOP3.LUT P6, RZ, R166, 0xff0000, RZ, 0xc0, !PT ;  /* 0x00ff0000a6ff7812 */ /* 0x000fe200078cc0ff */
[C---:B------:R-:W-:Y:S01]  /*8070*/  FMUL.FTZ R88, R211.reuse, R88 ;  /* 0x00000058d3587220 */ /* 0x040fe20000410000 */
[----:B------:R-:W-:Y:S01]  /*8080*/  FMUL.FTZ R211, R211, R240 ;  /* 0x000000f0d3d37220 */ /* 0x000fe20000410000 */
[----:B------:R-:W-:Y:S02]  /*8090*/  F2FP.BF16.F32.PACK_AB R90, R93, R90 ;  /* 0x0000005a5d5a723e */ /* 0x000fe400000010ff */
[C---:B------:R-:W-:Y:S01]  /*80a0*/  F2FP.BF16.F32.PACK_AB R89, R92.reuse, R89 ;  /* 0x000000595c59723e */ /* 0x040fe200000010ff */
[----:B------:R-:W-:Y:S01]  /*80b0*/  FMUL.FTZ R92, R92, UR6 ;  /* 0x000000065c5c7c20 */ /* 0x000fe20008410000 */
        /* <DEDUP_REMOVED lines=26> */
.L_x_852:
[-CC-:B0-----:R-:W-:Y:S01]  /*8260*/  FFMA.FTZ R109, R236, R240.reuse, R242.reuse ;  /* 0x000000f0ec6d7223 */ /* 0x181fe200000100f2 */
[-CC-:B------:R-:W-:Y:S01]  /*8270*/  FFMA.FTZ R233, R233, R240.reuse, R242.reuse ;  /* 0x000000f0e9e97223 */ /* 0x180fe200000100f2 */
[-CC-:B------:R-:W-:Y:S01]  /*8280*/  FFMA.FTZ R92, R235, R240.reuse, R242.reuse ;  /* 0x000000f0eb5c7223 */ /* 0x180fe200000100f2 */
[----:B------:R-:W-:Y:S01]  /*8290*/  ISETP.GE.U32.AND P2, PT, R238, RZ, PT ;  /* 0x000000ffee00720c */ /* 0x000fe20003f46070 */
[----:B------:R-:W-:Y:S01]  /*82a0*/  FADD.FTZ R130, R130, -R109 ;  /* 0x8000006d82827221 */ /* 0x000fe20000010000 */
[----:B------:R-:W-:Y:S01]  /*82b0*/  FADD.FTZ R126, R126, -R233 ;  /* 0x800000e97e7e7221 */ /* 0x000fe20000010000 */
[----:B------:R-:W-:Y:S01]  /*82c0*/  FFMA.FTZ R0, R131, R240, R242 ;  /* 0x000000f083007223 */ /* 0x000fe200000100f2 */
[----:B------:R-:W-:Y:S01]  /*82d0*/  FADD.FTZ R92, R127, -R92 ;  /* 0x8000005c7f5c7221 */ /* 0x000fe20000010000 */
[----:B------:R-:W-:Y:S01]  /*82e0*/  FMUL.FTZ R130, R211, R130 ;  /* 0x00000082d3827220 */ /* 0x000fe20000410000 */
[----:B------:R-:W-:Y:S01]  /*82f0*/  ISETP.GE.U32.AND.EX P5, PT, R239, 0x1000000, PT, P2 ;  /* 0x01000000ef00780c */ /* 0x000fe20003fa6120 */
[----:B------:R-:W-:Y:S01]  /*8300*/  FMUL.FTZ R126, R211, R126 ;  /* 0x0000007ed37e7220 */ /* 0x000fe20000410000 */
[----:B------:R-:W-:Y:S01]  /*8310*/  FADD.FTZ R0, R123, -R0 ;  /* 0x800000007b007221 */ /* 0x000fe20000010000 */
[----:B------:R-:W-:Y:S01]  /*8320*/  FMUL.FTZ R130, R130, UR6 ;  /* 0x0000000682827c20 */ /* 0x000fe20008410000 */
[C---:B------:R-:W-:Y:S01]  /*8330*/  FMUL.FTZ R92, R211.reuse, R92 ;  /* 0x0000005cd35c7220 */ /* 0x040fe20000410000 */
[----:B------:R-:W-:Y:S01]  /*8340*/  FMUL.FTZ R126, R126, UR6 ;  /* 0x000000067e7e7c20 */ /* 0x000fe20008410000 */
[----:B------:R-:W-:Y:S01]  /*8350*/  FMUL.FTZ R0, R211, R0 ;  /* 0x00000000d3007220 */ /* 0x000fe20000410000 */
[-CC-:B------:R-:W-:Y:S01]  /*8360*/  FFMA.FTZ R93, R232, R240.reuse, R242.reuse ;  /* 0x000000f0e85d7223 */ /* 0x180fe200000100f2 */
[----:B------:R-:W-:Y:S01]  /*8370*/  FSEL R108, R130, RZ, P5 ;  /* 0x000000ff826c7208 */ /* 0x000fe20002800000 */
[-CC-:B------:R-:W-:Y:S01]  /*8380*/  FFMA.FTZ R95, R234, R240.reuse, R242.reuse ;  /* 0x000000f0ea5f7223 */ /* 0x180fe200000100f2 */
[C---:B------:R-:W-:Y:S01]  /*8390*/  LOP3.LUT P5, RZ, R239.reuse, 0xff, RZ, 0xc0, !PT ;  /* 0x000000ffefff7812 */ /* 0x040fe200078ac0ff */
[----:B------:R-:W-:Y:S01]  /*83a0*/  FMUL.FTZ R92, R92, UR6 ;  /* 0x000000065c5c7c20 */ /* 0x000fe20008410000 */
[----:B------:R-:W-:Y:S01]  /*83b0*/  LOP3.LUT P3, RZ, R239, 0xff0000, RZ, 0xc0, !PT ;  /* 0x00ff0000efff7812 */ /* 0x000fe2000786c0ff */
[----:B------:R-:W-:Y:S01]  /*83c0*/  FMUL.FTZ R0, R0, UR6 ;  /* 0x0000000600007c20 */ /* 0x000fe20008410000 */
[----:B------:R-:W-:Y:S01]  /*83d0*/  FSEL R110, R126, RZ, P5 ;  /* 0x000000ff7e6e7208 */ /* 0x000fe20002800000 */
[----:B------:R-:W-:Y:S01]  /*83e0*/  FADD.FTZ R124, R124, -R93 ;  /* 0x8000005d7c7c7221 */ /* 0x000fe20000010000 */
[----:B------:R-:W-:Y:S01]  /*83f0*/  LOP3.LUT P5, RZ, R238, 0xff0000, RZ, 0xc0, !PT ;  /* 0x00ff0000eeff7812 */ /* 0x000fe200078ac0ff */
[-CC-:B------:R-:W-:Y:S01]  /*8400*/  FFMA.FTZ R129, R129, R240.reuse, R242.reuse ;  /* 0x000000f081817223 */ /* 0x180fe200000100f2 */
[----:B------:R-:W-:Y:S01]  /*8410*/  FADD.FTZ R128, R128, -R95 ;  /* 0x8000005f80807221 */ /* 0x000fe20000010000 */
[----:B------:R-:W-:Y:S01]  /*8420*/  ISETP.GE.U32.AND P2, PT, R166, RZ, PT ;  /* 0x000000ffa600720c */ /* 0x000fe20003f46070 */
[----:B------:R-:W-:Y:S01]  /*8430*/  FFMA.FTZ R240, R125, R240, R242 ;  /* 0x000000f07df07223 */ /* 0x000fe200000100f2 */
[----:B------:R-:W-:Y:S01]  /*8440*/  FSEL R111, R92, RZ, P3 ;  /* 0x000000ff5c6f7208 */ /* 0x000fe20001800000 */
[----:B------:R-:W-:Y:S01]  /*8450*/  FMUL.FTZ R124, R211, R124 ;  /* 0x0000007cd37c7220 */ /* 0x000fe20000410000 */
[----:B------:R-:W-:Y:S01]  /*8460*/  LOP3.LUT P3, RZ, R167, 0xff, RZ, 0xc0, !PT ;  /* 0x000000ffa7ff7812 */ /* 0x000fe2000786c0ff */
[----:B------:R-:W-:Y:S01]  /*8470*/  FMUL.FTZ R128, R211, R128 ;  /* 0x00000080d3807220 */ /* 0x000fe20000410000 */
[----:B------:R-:W-:Y:S01]  /*8480*/  FSEL R109, R0, RZ, P5 ;  /* 0x000000ff006d7208 */ /* 0x000fe20002800000 */
[----:B------:R-:W-:Y:S01]  /*8490*/  FADD.FTZ R122, R122, -R129 ;  /* 0x800000817a7a7221 */ /* 0x000fe20000010000 */
[----:B------:R-:W-:Y:S01]  /*84a0*/  LOP3.LUT P6, RZ, R167, 0xff0000, RZ, 0xc0, !PT ;  /* 0x00ff0000a7ff7812 */ /* 0x000fe200078cc0ff */
[----:B------:R-:W-:Y:S01]  /*84b0*/  FADD.FTZ R240, R121, -R240 ;  /* 0x800000f079f07221 */ /* 0x000fe20000010000 */
[----:B------:R-:W-:Y:S01]  /*84c0*/  ISETP.GE.U32.AND.EX P2, PT, R167, 0x1000000, PT, P2 ;  /* 0x01000000a700780c */ /* 0x000fe20003f46120 */
[----:B------:R-:W-:Y:S01]  /*84d0*/  FMUL.FTZ R124, R124, UR6 ;  /* 0x000000067c7c7c20 */ /* 0x000fe20008410000 */
        /* <DEDUP_REMOVED lines=8> */
[----:B------:R-:W-:Y:S01]  /*8560*/  LOP3.LUT P3, RZ, R238, 0xff000000, RZ, 0xc0, !PT ;  /* 0xff000000eeff7812 */ /* 0x000fe2000786c0ff */
        /* <DEDUP_REMOVED lines=26> */
.L_x_848:
[----:B------:R-:W-:Y:S05]  /*8710*/  @!P2 BRA `(.L_x_853) ;  /* 0x000000080024a947 */ /* 0x000fea0003800000 */
[----:B------:R-:W-:Y:S05]  /*8720*/  @!P1 BRA `(.L_x_854) ;  /* 0x0000000400189947 */ /* 0x000fea0003800000 */
[----:B0-----:R-:W-:Y:S01]  /*8730*/  PRMT R91, R107, 0x7632, R91 ;  /* 0x000076326b5b7816 */ /* 0x001fe2000000005b */
[-CC-:B------:R-:W-:Y:S01]  /*8740*/  FFMA.FTZ R88, R235, R240.reuse, R242.reuse ;  /* 0x000000f0eb587223 */ /* 0x180fe200000100f2 */
[-CC-:B------:R-:W-:Y:S01]  /*8750*/  FFMA.FTZ R111, R236, R240.reuse, R242.reuse ;  /* 0x000000f0ec6f7223 */ /* 0x180fe200000100f2 */
[-C--:B------:R-:W-:Y:S01]  /*8760*/  FFMA.FTZ R233, R233, R240.reuse, R242 ;  /* 0x000000f0e9e97223 */ /* 0x080fe200000100f2 */
[----:B------:R-:W-:Y:S01]  /*8770*/  SHF.L.U32 R108, R91, 0x10, RZ ;  /* 0x000000105b6c7819 */ /* 0x000fe200000006ff */
[--C-:B------:R-:W-:Y:S01]  /*8780*/  FADD.FTZ R90, R127, -R88.reuse ;  /* 0x800000587f5a7221 */ /* 0x100fe20000010000 */
[----:B------:R-:W-:Y:S01]  /*8790*/  FADD.FTZ R130, R130, -R111 ;  /* 0x8000006f82827221 */ /* 0x000fe20000010000 */
[----:B------:R-:W-:Y:S01]  /*87a0*/  PRMT R88, R106, 0x7632, R88 ;  /* 0x000076326a587816 */ /* 0x000fe20000000058 */
[----:B------:R-:W-:Y:S01]  /*87b0*/  FFMA.FTZ R109, R234, R240, R242 ;  /* 0x000000f0ea6d7223 */ /* 0x000fe200000100f2 */
[----:B------:R-:W-:Y:S01]  /*87c0*/  SHF.L.U32 R91, R106, 0x10, RZ ;  /* 0x000000106a5b7819 */ /* 0x000fe200000006ff */
[----:B------:R-:W-:Y:S01]  /*87d0*/  FADD.FTZ R126, R126, -R233 ;  /* 0x800000e97e7e7221 */ /* 0x000fe20000010000 */
[----:B------:R-:W-:-:S02]  /*87e0*/  IMAD.U32 R115, R107, 0x10000, RZ ;  /* 0x000100006b737824 */ /* 0x000fc400078e00ff */
[C---:B------:R-:W-:Y:S01]  /*87f0*/  FFMA.FTZ R119, R211.reuse, R130, R108 ;  /* 0x00000082d3777223 */ /* 0x040fe2000001006c */
[----:B------:R-:W-:Y:S01]  /*8800*/  SHF.L.U32 R111, R88, 0x10, RZ ;  /* 0x00000010586f7819 */ /* 0x000fe200000006ff */
[----:B------:R-:W-:Y:S01]  /*8810*/  FADD.FTZ R128, R128, -R109 ;  /* 0x8000006d80807221 */ /* 0x000fe20000010000 */
[----:B------:R-:W-:Y:S01]  /*8820*/  ISETP.GE.U32.AND P2, PT, R238, RZ, PT ;  /* 0x000000ffee00720c */ /* 0x000fe20003f46070 */
[C---:B------:R-:W-:Y:S01]  /*8830*/  FFMA.FTZ R126, R211.reuse, R126, R91 ;  /* 0x0000007ed37e7223 */ /* 0x040fe2000001005b */
[----:B------:R-:W-:Y:S01]  /*8840*/  FFMA.FTZ R108, R211, R90, R115 ;  /* 0x0000005ad36c7223 */ /* 0x000fe20000010073 */
[----:B------:R-:W-:Y:S01]  /*8850*/  FMUL.FTZ R90, R119, UR6 ;  /* 0x00000006775a7c20 */ /* 0x000fe20008410000 */
[----:B------:R-:W-:Y:S01]  /*8860*/  ISETP.GE.U32.AND.EX P2, PT, R239, 0x1000000, PT, P2 ;  /* 0x01000000ef00780c */ /* 0x000fe20003f46120 */
[--C-:B------:R-:W-:Y:S01]  /*8870*/  FFMA.FTZ R89, R232, R240, R242.reuse ;  /* 0x000000f0e8597223 */ /* 0x100fe200000100f2 */
[----:B------:R-:W-:Y:S01]  /*8880*/  FFMA.FTZ R115, R211, R128, R111 ;  /* 0x00000080d3737223 */ /* 0x000fe2000001006f */
[----:B------:R-:W-:Y:S01]  /*8890*/  FMUL.FTZ R88, R126, UR6 ;  /* 0x000000067e587c20 */ /* 0x000fe20008410000 */
[-CC-:B------:R-:W-:Y:S01]  /*88a0*/  FFMA.FTZ R129, R129, R240.reuse, R242.reuse ;  /* 0x000000f081817223 */ /* 0x180fe200000100f2 */
[-CC-:B------:R-:W-:Y:S01]  /*88b0*/  FFMA.FTZ R0, R131, R240.reuse, R242.reuse ;  /* 0x000000f083007223 */ /* 0x180fe200000100f2 */
[----:B------:R-:W-:Y:S01]  /*88c0*/  LOP3.LUT P5, RZ, R239, 0xff, RZ, 0xc0, !PT ;  /* 0x000000ffefff7812 */ /* 0x000fe200078ac0ff */
[----:B------:R-:W-:Y:S01]  /*88d0*/  FFMA.FTZ R240, R125, R240, R242 ;  /* 0x000000f07df07223 */ /* 0x000fe200000100f2 */
[----:B------:R-:W-:Y:S01]  /*88e0*/  FSEL R125, R90, RZ, P2 ;  /* 0x000000ff5a7d7208 */ /* 0x000fe20001000000 */
[----:B------:R-:W-:Y:S01]  /*88f0*/  FMUL.FTZ R90, R115, UR6 ;  /* 0x00000006735a7c20 */ /* 0x000fe20008410000 */
[--C-:B------:R-:W-:Y:S01]  /*8900*/  FADD.FTZ R124, R124, -R89.reuse ;  /* 0x800000597c7c7221 */ /* 0x100fe20000010000 */
[----:B------:R-:W-:Y:S01]  /*8910*/  LOP3.LUT P6, RZ, R239, 0xff00, RZ, 0xc0, !PT ;  /* 0x0000ff00efff7812 */ /* 0x000fe200078cc0ff */
[----:B------:R-:W-:Y:S01]  /*8920*/  FMUL.FTZ R91, R108, UR6 ;  /* 0x000000066c5b7c20 */ /* 0x000fe20008410000 */
[----:B------:R-:W-:Y:S01]  /*8930*/  FSEL R110, R88, RZ, P5 ;  /* 0x000000ff586e7208 */ /* 0x000fe20002800000 */
[----:B------:R-:W-:Y:S01]  /*8940*/  FADD.FTZ R88, R123, -R0 ;  /* 0x800000007b587221 */ /* 0x000fe20000010000 */
[----:B------:R-:W-:Y:S01]  /*8950*/  PRMT R89, R105, 0x7632, R89 ;  /* 0x0000763269597816 */ /* 0x000fe20000000059 */
[----:B------:R-:W-:Y:S01]  /*8960*/  FADD.FTZ R240, R121, -R240 ;  /* 0x800000f079f07221 */ /* 0x000fe20000010000 */
[----:B------:R-:W-:Y:S01]  /*8970*/  LOP3.LUT P3, RZ, R239, 0xff0000, RZ, 0xc0, !PT ;  /* 0x00ff0000efff7812 */ /* 0x000fe2000786c0ff */
[----:B------:R-:W-:Y:S01]  /*8980*/  FADD.FTZ R122, R122, -R129 ;  /* 0x800000817a7a7221 */ /* 0x000fe20000010000 */
[----:B------:R-:W-:-:S02]  /*8990*/  PRMT R0, R104, 0x7632, R0 ;  /* 0x0000763268007816 */ /* 0x000fc40000000000 */
[----:B------:R-:W-:Y:S01]  /*89a0*/  FSEL R117, R90, RZ, P6 ;  /* 0x000000ff5a757208 */ /* 0x000fe20003000000 */
[----:B------:R-:W-:Y:S01]  /*89b0*/  IMAD.U32 R90, R105, 0x10000, RZ ;  /* 0x00010000695a7824 */ /* 0x000fe200078e00ff */
[----:B------:R-:W-:Y:S02]  /*89c0*/  SHF.L.U32 R109, R89, 0x10, RZ ;  /* 0x00000010596d7819 */ /* 0x000fe400000006ff */
[----:B------:R-:W-:Y:S02]  /*89d0*/  SHF.L.U32 R89, R104, 0x10, RZ ;  /* 0x0000001068597819 */ /* 0x000fe400000006ff */
[----:B------:R-:W-:Y:S01]  /*89e0*/  FSEL R116, R91, RZ, P3 ;  /* 0x000000ff5b747208 */ /* 0x000fe20001800000 */
[----:B------:R-:W-:Y:S02]  /*89f0*/  IMAD.U32 R91, R0, 0x10000, RZ ;  /* 0x00010000005b7824 */ /* 0x000fe400078e00ff */
[C---:B------:R-:W-:Y:S01]  /*8a00*/  FFMA.FTZ R0, R211.reuse, R88, R90 ;  /* 0x00000058d3007223 */ /* 0x040fe2000001005a */
[C---:B------:R-:W-:Y:S01]  /*8a10*/  FFMA.FTZ R111, R211.reuse, R124, R109 ;  /* 0x0000007cd36f7223 */ /* 0x040fe2000001006d */
[C---:B------:R-:W-:Y:S01]  /*8a20*/  FFMA.FTZ R88, R211.reuse, R240, R89 ;  /* 0x000000f0d3587223 */ /* 0x040fe20000010059 */
[----:B------:R-:W-:Y:S01]  /*8a30*/  FFMA.FTZ R211, R211, R122, R91 ;  /* 0x0000007ad3d37223 */ /* 0x000fe2000001005b */
[----:B------:R-:W-:Y:S01]  /*8a40*/  F2FP.BF16.F32.PACK_AB R91, R119, R108 ;  /* 0x0000006c775b723e */ /* 0x000fe200000010ff */
[----:B------:R-:W-:Y:S01]  /*8a50*/  FMUL.FTZ R109, R0, UR6 ;  /* 0x00000006006d7c20 */ /* 0x000fe20008410000 */
[C---:B------:R-:W-:Y:S01]  /*8a60*/  F2FP.BF16.F32.PACK_AB R89, R111.reuse, R0 ;  /* 0x000000006f59723e */ /* 0x040fe200000010ff */
[----:B------:R-:W-:Y:S01]  /*8a70*/  FMUL.FTZ R111, R111, UR6 ;  /* 0x000000066f6f7c20 */ /* 0x000fe20008410000 */
[----:B------:R-:W-:Y:S01]  /*8a80*/  FMUL.FTZ R0, R88, UR6 ;  /* 0x0000000658007c20 */ /* 0x000fe20008410000 */
[----:B------:R-:W-:Y:S01]  /*8a90*/  FMUL.FTZ R108, R211, UR6 ;  /* 0x00000006d36c7c20 */ /* 0x000fe20008410000 */
[----:B------:R-:W-:-:S02]  /*8aa0*/  LOP3.LUT P2, RZ, R238, 0xff0000, RZ, 0xc0, !PT ;  /* 0x00ff0000eeff7812 */ /* 0x000fc4000784c0ff */
[C---:B------:R-:W-:Y:S02]  /*8ab0*/  LOP3.LUT P3, RZ, R238.reuse, 0xff000000, RZ, 0xc0, !PT ;  /* 0xff000000eeff7812 */ /* 0x040fe4000786c0ff */
[C---:B------:R-:W-:Y:S02]  /*8ac0*/  LOP3.LUT P5, RZ, R238.reuse, 0xff, RZ, 0xc0, !PT ;  /* 0x000000ffeeff7812 */ /* 0x040fe400078ac0ff */
[----:B------:R-:W-:Y:S02]  /*8ad0*/  LOP3.LUT P6, RZ, R238, 0xff00, RZ, 0xc0, !PT ;  /* 0x0000ff00eeff7812 */ /* 0x000fe400078cc0ff */
[----:B------:R-:W-:Y:S02]  /*8ae0*/  F2FP.BF16.F32.PACK_AB R90, R115, R126 ;  /* 0x0000007e735a723e */ /* 0x000fe400000010ff */
[----:B------:R-:W-:Y:S02]  /*8af0*/  FSEL R109, R109, RZ, P2 ;  /* 0x000000ff6d6d7208 */ /* 0x000fe40001000000 */
[----:B------:R-:W-:-:S02]  /*8b00*/  FSEL R114, R111, RZ, P3 ;  /* 0x000000ff6f727208 */ /* 0x000fc40001800000 */
[----:B------:R-:W-:Y:S02]  /*8b10*/  FSEL R0, R0, RZ, P5 ;  /* 0x000000ff00007208 */ /* 0x000fe40002800000 */
[----:B------:R-:W-:Y:S02]  /*8b20*/  FSEL R115, R108, RZ, P6 ;  /* 0x000000ff6c737208 */ /* 0x000fe40003000000 */
[----:B------:R-:W-:Y:S02]  /*8b30*/  F2FP.BF16.F32.PACK_AB R88, R211, R88 ;  /* 0x00000058d358723e */ /* 0x000fe400000010ff */
[----:B------:R-:W-:Y:S02]  /*8b40*/  F2FP.BF16.F32.PACK_AB R111, R125, R116 ;  /* 0x000000747d6f723e */ /* 0x000fe400000010ff */
[----:B------:R-:W-:Y:S02]  /*8b50*/  F2FP.BF16.F32.PACK_AB R110, R117, R110 ;  /* 0x0000006e756e723e */ /* 0x000fe400000010ff */
[----:B------:R-:W-:-:S02]  /*8b60*/  F2FP.BF16.F32.PACK_AB R109, R114, R109 ;  /* 0x0000006d726d723e */ /* 0x000fc400000010ff */
[----:B------:R-:W-:Y:S01]  /*8b70*/  F2FP.BF16.F32.PACK_AB R108, R115, R0 ;  /* 0x00000000736c723e */ /* 0x000fe200000010ff */
[----:B------:R-:W-:Y:S06]  /*8b80*/  BRA `(.L_x_851) ;  /* 0x0000000800c87947 */ /* 0x000fec0003800000 */
.L_x_854:
[-CC-:B0-----:R-:W-:Y:S01]  /*8b90*/  FFMA.FTZ R111, R234, R240.reuse, R242.reuse ;  /* 0x000000f0ea6f7223 */ /* 0x181fe200000100f2 */
[-CC-:B------:R-:W-:Y:S01]  /*8ba0*/  FFMA.FTZ R0, R131, R240.reuse, R242.reuse ;  /* 0x000000f083007223 */ /* 0x180fe200000100f2 */
[-CC-:B------:R-:W-:Y:S01]  /*8bb0*/  FFMA.FTZ R110, R235, R240.reuse, R242.reuse ;  /* 0x000000f0eb6e7223 */ /* 0x180fe200000100f2 */
[-CC-:B------:R-:W-:Y:S01]  /*8bc0*/  FFMA.FTZ R109, R232, R240.reuse, R242.reuse ;  /* 0x000000f0e86d7223 */ /* 0x180fe200000100f2 */
[----:B------:R-:W-:Y:S01]  /*8bd0*/  FADD.FTZ R128, R128, -R111 ;  /* 0x8000006f80807221 */ /* 0x000fe20000010000 */
[-C--:B------:R-:W-:Y:S01]  /*8be0*/  FFMA.FTZ R233, R233, R240.reuse, R242 ;  /* 0x000000f0e9e97223 */ /* 0x080fe200000100f2 */
[----:B------:R-:W-:Y:S01]  /*8bf0*/  FADD.FTZ R108, R123, -R0 ;  /* 0x800000007b6c7221 */ /* 0x000fe20000010000 */
[----:B------:R-:W-:Y:S01]  /*8c00*/  SHF.L.U32 R111, R107, 0x10, RZ ;  /* 0x000000106b6f7819 */ /* 0x000fe200000006ff */
[----:B------:R-:W-:Y:S01]  /*8c10*/  FADD.FTZ R110, R127, -R110 ;  /* 0x8000006e7f6e7221 */ /* 0x000fe20000010000 */
[----:B------:R-:W-:Y:S01]  /*8c20*/  PRMT R0, R107, 0x7632, R0 ;  /* 0x000076326b007816 */ /* 0x000fe20000000000 */
[----:B------:R-:W-:Y:S01]  /*8c30*/  FFMA.FTZ R115, R236, R240, R242 ;  /* 0x000000f0ec737223 */ /* 0x000fe200000100f2 */
[----:B------:R-:W-:Y:S01]  /*8c40*/  FADD.FTZ R124, R124, -R109 ;  /* 0x8000006d7c7c7221 */ /* 0x000fe20000010000 */
[----:B------:R-:W-:Y:S01]  /*8c50*/  FADD.FTZ R126, R126, -R233 ;  /* 0x800000e97e7e7221 */ /* 0x000fe20000010000 */
[----:B------:R-:W-:Y:S01]  /*8c60*/  IMAD.U32 R109, R106, 0x10000, RZ ;  /* 0x000100006a6d7824 */ /* 0x000fe200078e00ff */
[----:B------:R-:W-:Y:S01]  /*8c70*/  SHF.L.U32 R0, R0, 0x10, RZ ;  /* 0x0000001000007819 */ /* 0x000fe200000006ff */
[C---:B------:R-:W-:Y:S01]  /*8c80*/  FFMA.FTZ R114, R211.reuse, R110, R111 ;  /* 0x0000006ed3727223 */ /* 0x040fe2000001006f */
[----:B------:R-:W-:Y:S01]  /*8c90*/  FADD.FTZ R130, R130, -R115 ;  /* 0x8000007382827221 */ /* 0x000fe20000010000 */
[----:B------:R-:W-:Y:S01]  /*8ca0*/  PRMT R110, R106, 0x7632, R110 ;  /* 0x000076326a6e7816 */ /* 0x000fe2000000006e */
[--C-:B------:R-:W-:Y:S01]  /*8cb0*/  FFMA.FTZ R126, R211, R126, R109.reuse ;  /* 0x0000007ed37e7223 */ /* 0x100fe2000001006d */
[----:B------:R-:W-:Y:S01]  /*8cc0*/  PRMT R109, R105, 0x7632, R109 ;  /* 0x00007632696d7816 */ /* 0x000fe2000000006d */
[----:B------:R-:W-:Y:S01]  /*8cd0*/  FFMA.FTZ R130, R211, R130, R0 ;  /* 0x00000082d3827223 */ /* 0x000fe20000010000 */
[----:B------:R-:W-:Y:S01]  /*8ce0*/  SHF.L.U32 R110, R110, 0x10, RZ ;  /* 0x000000106e6e7819 */ /* 0x000fe200000006ff */
[-C--:B------:R-:W-:Y:S01]  /*8cf0*/  FFMA.FTZ R129, R129, R240.reuse, R242 ;  /* 0x000000f081817223 */ /* 0x080fe200000100f2 */
[C---:B------:R-:W-:Y:S01]  /*8d00*/  PRMT R0, R104.reuse, 0x7632, R0 ;  /* 0x0000763268007816 */ /* 0x040fe20000000000 */
[----:B------:R-:W-:Y:S01]  /*8d10*/  FFMA.FTZ R240, R125, R240, R242 ;  /* 0x000000f07df07223 */ /* 0x000fe200000100f2 */
[----:B------:R-:W-:Y:S01]  /*8d20*/  SHF.L.U32 R115, R105, 0x10, RZ ;  /* 0x0000001069737819 */ /* 0x000fe200000006ff */
[----:B------:R-:W-:Y:S01]  /*8d30*/  IMAD.U32 R117, R109, 0x10000, RZ ;  /* 0x000100006d757824 */ /* 0x000fe200078e00ff */
[----:B------:R-:W-:Y:S01]  /*8d40*/  SHF.L.U32 R109, R104, 0x10, RZ ;  /* 0x00000010686d7819 */ /* 0x000fe200000006ff */
[----:B------:R-:W-:Y:S01]  /*8d50*/  FFMA.FTZ R128, R211, R128, R110 ;  /* 0x00000080d3807223 */ /* 0x000fe2000001006e */
[----:B------:R-:W-:Y:S01]  /*8d60*/  SHF.L.U32 R111, R0, 0x10, RZ ;  /* 0x00000010006f7819 */ /* 0x000fe200000006ff */
[----:B------:R-:W-:Y:S01]  /*8d70*/  FADD.FTZ R122, R122, -R129 ;  /* 0x800000817a7a7221 */ /* 0x000fe20000010000 */
[----:B------:R-:W-:Y:S01]  /*8d80*/  ISETP.GE.U32.AND P2, PT, R238, RZ, PT ;  /* 0x000000ffee00720c */ /* 0x000fe20003f46070 */
[----:B------:R-:W-:Y:S01]  /*8d90*/  FADD.FTZ R240, R121, -R240 ;  /* 0x800000f079f07221 */ /* 0x000fe20000010000 */
[----:B------:R-:W-:Y:S01]  /*8da0*/  FMUL.FTZ R130, R130, UR6 ;  /* 0x0000000682827c20 */ /* 0x000fe20008410000 */
[----:B------:R-:W-:Y:S01]  /*8db0*/  FFMA.FTZ R108, R211, R108, R115 ;  /* 0x0000006cd36c7223 */ /* 0x000fe20000010073 */
[----:B------:R-:W-:Y:S01]  /*8dc0*/  ISETP.GE.U32.AND.EX P2, PT, R239, 0x1000000, PT, P2 ;  /* 0x01000000ef00780c */ /* 0x000fe20003f46120 */
[----:B------:R-:W-:Y:S01]  /*8dd0*/  FMUL.FTZ R114, R114, UR6 ;  /* 0x0000000672727c20 */ /* 0x000fe20008410000 */
[----:B------:R-:W-:Y:S01]  /*8de0*/  FMUL.FTZ R126, R126, UR6 ;  /* 0x000000067e7e7c20 */ /* 0x000fe20008410000 */
[----:B------:R-:W-:Y:S01]  /*8df0*/  FMUL.FTZ R128, R128, UR6 ;  /* 0x0000000680807c20 */ /* 0x000fe20008410000 */
[C---:B------:R-:W-:Y:S01]  /*8e00*/  FFMA.FTZ R117, R211.reuse, R124, R117 ;  /* 0x0000007cd3757223 */ /* 0x040fe20000010075 */
[C---:B------:R-:W-:Y:S01]  /*8e10*/  FFMA.FTZ R109, R211.reuse, R240, R109 ;  /* 0x000000f0d36d7223 */ /* 0x040fe2000001006d */
[----:B------:R-:W-:Y:S01]  /*8e20*/  FFMA.FTZ R111, R211, R122, R111 ;  /* 0x0000007ad36f7223 */ /* 0x000fe2000001006f */
[C---:B------:R-:W-:Y:S01]  /*8e30*/  LOP3.LUT P3, RZ, R239.reuse, 0xff0000, RZ, 0xc0, !PT ;  /* 0x00ff0000efff7812 */ /* 0x040fe2000786c0ff */
[----:B------:R-:W-:Y:S01]  /*8e40*/  FMUL.FTZ R108, R108, UR6 ;  /* 0x000000066c6c7c20 */ /* 0x000fe20008410000 */
[----:B------:R-:W-:Y:S01]  /*8e50*/  LOP3.LUT P5, RZ, R239, 0xff, RZ, 0xc0, !PT ;  /* 0x000000ffefff7812 */ /* 0x000fe200078ac0ff */
        /* <DEDUP_REMOVED lines=21> */
.L_x_853:
[----:B------:R-:W-:Y:S05]  /*8fb0*/  @!P1 BRA `(.L_x_855) ;  /* 0x0000000000e89947 */ /* 0x000fea0003800000 */
[-CC-:B0-----:R-:W-:Y:S01]  /*8fc0*/  FFMA.FTZ R109, R236, R240.reuse, R242.reuse ;  /* 0x000000f0ec6d7223 */ /* 0x181fe200000100f2 */
[-CC-:B------:R-:W-:Y:S01]  /*8fd0*/  FFMA.FTZ R233, R233, R240.reuse, R242.reuse ;  /* 0x000000f0e9e97223 */ /* 0x180fe200000100f2 */
[-CC-:B------:R-:W-:Y:S01]  /*8fe0*/  FFMA.FTZ R88, R235, R240.reuse, R242.reuse ;  /* 0x000000f0eb587223 */ /* 0x180fe200000100f2 */
[----:B------:R-:W-:Y:S01]  /*8ff0*/  FFMA.FTZ R91, R234, R240, R242 ;  /* 0x000000f0ea5b7223 */ /* 0x000fe200000100f2 */
[----:B------:R-:W-:Y:S01]  /*9000*/  FADD.FTZ R130, R130, -R109 ;  /* 0x8000006d82827221 */ /* 0x000fe20000010000 */
[----:B------:R-:W-:Y:S01]  /*9010*/  FADD.FTZ R126, R126, -R233 ;  /* 0x800000e97e7e7221 */ /* 0x000fe20000010000 */
[----:B------:R-:W-:Y:S01]  /*9020*/  FADD.FTZ R88, R127, -R88 ;  /* 0x800000587f587221 */ /* 0x000fe20000010000 */
[----:B------:R-:W-:Y:S01]  /*9030*/  ISETP.GE.U32.AND P2, PT, R238, RZ, PT ;  /* 0x000000ffee00720c */ /* 0x000fe20003f46070 */
[----:B------:R-:W-:Y:S01]  /*9040*/  FMUL.FTZ R119, R211, R130 ;  /* 0x00000082d3777220 */ /* 0x000fe20000410000 */
[----:B------:R-:W-:Y:S01]  /*9050*/  FADD.FTZ R128, R128, -R91 ;  /* 0x8000005b80807221 */ /* 0x000fe20000010000 */
[-CC-:B------:R-:W-:Y:S01]  /*9060*/  FFMA.FTZ R0, R131, R240.reuse, R242.reuse ;  /* 0x000000f083007223 */ /* 0x180fe200000100f2 */
[--C-:B------:R-:W-:Y:S01]  /*9070*/  FFMA.FTZ R89, R232, R240, R242.reuse ;  /* 0x000000f0e8597223 */ /* 0x100fe200000100f2 */
[C---:B------:R-:W-:Y:S01]  /*9080*/  FMUL.FTZ R90, R211.reuse, R126 ;  /* 0x0000007ed35a7220 */ /* 0x040fe20000410000 */
[----:B------:R-:W-:Y:S01]  /*9090*/  FMUL.FTZ R108, R211, R88 ;  /* 0x00000058d36c7220 */ /* 0x000fe20000410000 */
[-CC-:B------:R-:W-:Y:S01]  /*90a0*/  FFMA.FTZ R129, R129, R240.reuse, R242.reuse ;  /* 0x000000f081817223 */ /* 0x180fe200000100f2 */
[----:B------:R-:W-:Y:S01]  /*90b0*/  FMUL.FTZ R91, R119, UR6 ;  /* 0x00000006775b7c20 */ /* 0x000fe20008410000 */
[----:B------:R-:W-:Y:S01]  /*90c0*/  FFMA.FTZ R240, R125, R240, R242 ;  /* 0x000000f07df07223 */ /* 0x000fe200000100f2 */
[----:B------:R-:W-:Y:S01]  /*90d0*/  ISETP.GE.U32.AND.EX P2, PT, R239, 0x1000000, PT, P2 ;  /* 0x01000000ef00780c */ /* 0x000fe20003f46120 */
[----:B------:R-:W-:Y:S01]  /*90e0*/  FMUL.FTZ R115, R211, R128 ;  /* 0x00000080d3737220 */ /* 0x000fe20000410000 */
[----:B------:R-:W-:Y:S01]  /*90f0*/  FMUL.FTZ R109, R108, UR6 ;  /* 0x000000066c6d7c20 */ /* 0x000fe20008410000 */
[----:B------:R-:W-:Y:S01]  /*9100*/  FMUL.FTZ R88, R90, UR6 ;  /* 0x000000065a587c20 */ /* 0x000fe20008410000 */
[----:B------:R-:W-:Y:S01]  /*9110*/  FADD.FTZ R0, R123, -R0 ;  /* 0x800000007b007221 */ /* 0x000fe20000010000 */
[----:B------:R-:W-:Y:S01]  /*9120*/  FADD.FTZ R124, R124, -R89 ;  /* 0x800000597c7c7221 */ /* 0x000fe20000010000 */
[C---:B------:R-:W-:Y:S01]  /*9130*/  LOP3.LUT P3, RZ, R239.reuse, 0xff0000, RZ, 0xc0, !PT ;  /* 0x00ff0000efff7812 */ /* 0x040fe2000786c0ff */
[----:B------:R-:W-:Y:S01]  /*9140*/  FADD.FTZ R122, R122, -R129 ;  /* 0x800000817a7a7221 */ /* 0x000fe20000010000 */
[----:B------:R-:W-:Y:S01]  /*9150*/  LOP3.LUT P6, RZ, R239, 0xff, RZ, 0xc0, !PT ;  /* 0x000000ffefff7812 */ /* 0x000fe200078cc0ff */
[----:B------:R-:W-:Y:S01]  /*9160*/  FADD.FTZ R240, R121, -R240 ;  /* 0x800000f079f07221 */ /* 0x000fe20000010000 */
[----:B------:R-:W-:Y:S01]  /*9170*/  FSEL R125, R91, RZ, P2 ;  /* 0x000000ff5b7d7208 */ /* 0x000fe20001000000 */
[----:B------:R-:W-:Y:S01]  /*9180*/  FMUL.FTZ R91, R115, UR6 ;  /* 0x00000006735b7c20 */ /* 0x000fe20008410000 */
[----:B------:R-:W-:Y:S01]  /*9190*/  LOP3.LUT P5, RZ, R239, 0xff00, RZ, 0xc0, !PT ;  /* 0x0000ff00efff7812 */ /* 0x000fe200078ac0ff */
[C---:B------:R-:W-:Y:S01]  /*91a0*/  FMUL.FTZ R0, R211.reuse, R0 ;  /* 0x00000000d3007220 */ /* 0x040fe20000410000 */
[----:B------:R-:W-:Y:S01]  /*91b0*/  FMUL.FTZ R111, R211, R124 ;  /* 0x0000007cd36f7220 */ /* 0x000fe20000410000 */
[----:B------:R-:W-:Y:S01]  /*91c0*/  FSEL R118, R109, RZ, P3 ;  /* 0x000000ff6d767208 */ /* 0x000fe20001800000 */
[C---:B------:R-:W-:Y:S01]  /*91d0*/  FMUL.FTZ R109, R211.reuse, R122 ;  /* 0x0000007ad36d7220 */ /* 0x040fe20000410000 */
[----:B------:R-:W-:Y:S01]  /*91e0*/  FSEL R116, R88, RZ, P6 ;  /* 0x000000ff58747208 */ /* 0x000fe20003000000 */
[----:B------:R-:W-:Y:S01]  /*91f0*/  FMUL.FTZ R88, R211, R240 ;  /* 0x000000f0d3587220 */ /* 0x000fe20000410000 */
[----:B------:R-:W-:Y:S01]  /*9200*/  FSEL R117, R91, RZ, P5 ;  /* 0x000000ff5b757208 */ /* 0x000fe20002800000 */
[----:B------:R-:W-:Y:S01]  /*9210*/  FMUL.FTZ R110, R0, UR6 ;  /* 0x00000006006e7c20 */ /* 0x000fe20008410000 */
[----:B------:R-:W-:Y:S01]  /*9220*/  F2FP.BF16.F32.PACK_AB R91, R119, R108 ;  /* 0x0000006c775b723e */ /* 0x000fe200000010ff */
[----:B------:R-:W-:Y:S01]  /*9230*/  FMUL.FTZ R108, R109, UR6 ;  /* 0x000000066d6c7c20 */ /* 0x000fe20008410000 */
[C---:B------:R-:W-:Y:S01]  /*9240*/  F2FP.BF16.F32.PACK_AB R89, R111.reuse, R0 ;  /* 0x000000006f59723e */ /* 0x040fe200000010ff */
[----:B------:R-:W-:Y:S01]  /*9250*/  FMUL.FTZ R111, R111, UR6 ;  /* 0x000000066f6f7c20 */ /* 0x000fe20008410000 */
        /* <DEDUP_REMOVED lines=16> */
.L_x_855:
        /* <DEDUP_REMOVED lines=53> */
.L_x_851:
        /* <DEDUP_REMOVED lines=106> */
.L_x_829:
        /* <DEDUP_REMOVED lines=37> */
.L_x_857:
        /* <DEDUP_REMOVED lines=14> */
.L_x_3801:


//--------------------- .text._ZN10layer_norm22ln_bwd_finalize_kernelINS_22Kernel_traits_finalizeILj6144Ef13__nv_bfloat16S2_S2_fjLb0ELj1024ELj4ENS_18Kernel_traits_baseILj6144EfS2_S2_S2_fjLj1024EEEEELb0ELb0EEEvNS_9BwdParamsE --------------------------
	.section	.text._ZN10layer_norm22ln_bwd_finalize_kernelINS_22Kernel_traits_finalizeILj6144Ef13__nv_bfloat16S2_S2_fjLb0ELj1024ELj4ENS_18Kernel_traits_baseILj6144EfS2_S2_S2_fjLj1024EEEEELb0ELb0EEEvNS_9BwdParamsE,"ax",@progbits
	.align	128
        .global         _ZN10layer_norm22ln_bwd_finalize_kernelINS_22Kernel_traits_finalizeILj6144Ef13__nv_bfloat16S2_S2_fjLb0ELj1024ELj4ENS_18Kernel_traits_baseILj6144EfS2_S2_S2_fjLj1024EEEEELb0ELb0EEEvNS_9BwdParamsE
        .type           _ZN10layer_norm22ln_bwd_finalize_kernelINS_22Kernel_traits_finalizeILj6144Ef13__nv_bfloat16S2_S2_fjLb0ELj1024ELj4ENS_18Kernel_traits_baseILj6144EfS2_S2_S2_fjLj1024EEEEELb0ELb0EEEvNS_9BwdParamsE,@function
        .size           _ZN10layer_norm22ln_bwd_finalize_kernelINS_22Kernel_traits_finalizeILj6144Ef13__nv_bfloat16S2_S2_fjLb0ELj1024ELj4ENS_18Kernel_traits_baseILj6144EfS2_S2_S2_fjLj1024EEEEELb0ELb0EEEvNS_9BwdParamsE,(.L_x_3802 - _ZN10layer_norm22ln_bwd_finalize_kernelINS_22Kernel_traits_finalizeILj6144Ef13__nv_bfloat16S2_S2_fjLb0ELj1024ELj4ENS_18Kernel_traits_baseILj6144EfS2_S2_S2_fjLj1024EEEEELb0ELb0EEEvNS_9BwdParamsE)
        .other          _ZN10layer_norm22ln_bwd_finalize_kernelINS_22Kernel_traits_finalizeILj6144Ef13__nv_bfloat16S2_S2_fjLb0ELj1024ELj4ENS_18Kernel_traits_baseILj6144EfS2_S2_S2_fjLj1024EEEEELb0ELb0EEEvNS_9BwdParamsE,@"STO_CUDA_ENTRY STV_DEFAULT"
_ZN10layer_norm22ln_bwd_finalize_kernelINS_22Kernel_traits_finalizeILj6144Ef13__nv_bfloat16S2_S2_fjLb0ELj1024ELj4ENS_18Kernel_traits_baseILj6144EfS2_S2_S2_fjLj1024EEEEELb0ELb0EEEvNS_9BwdParamsE:
.text._ZN10layer_norm22ln_bwd_finalize_kernelINS_22Kernel_traits_finalizeILj6144Ef13__nv_bfloat16S2_S2_fjLb0ELj1024ELj4ENS_18Kernel_traits_baseILj6144EfS2_S2_S2_fjLj1024EEEEELb0ELb0EEEvNS_9BwdParamsE:
        /* <DEDUP_REMOVED lines=13> */
[----:B------:R-:W-:Y:S02]  /*00d0*/  LOP3.LUT R17, R2, 0x1f, RZ, 0xc0, !PT ;  /* 0x0000001f02117812 */ /* 0x000fe400078ec0ff */
[----:B------:R-:W-:Y:S01]  /*00e0*/  LOP3.LUT R2, R0, 0x7ffffff0, RZ, 0xc0, !PT ;  /* 0x7ffffff000027812 */ /* 0x000fe200078ec0ff */
[----:B------:R-:W-:Y:S01]  /*00f0*/  HFMA2 R0, -RZ, RZ, 0, 0 ;  /* 0x00000000ff007431 */ /* 0x000fe200000001ff */
        /* <DEDUP_REMOVED lines=22> */
[C---:B------:R-:W-:Y:S01]  /*0260*/  LOP3.LUT R13, R58.reuse, 0x1c0, RZ, 0xfc, !PT ;  /* 0x000001c03a0d7812 */ /* 0x040fe200078efcff */
[-CC-:B------:R-:W-:Y:S01]  /*0270*/  IMAD R12, R11, R56.reuse, R59.reuse ;  /* 0x000000380b0c7224 */ /* 0x180fe200078e023b */
[----:B------:R-:W-:Y:S01]  /*0280*/  LOP3.LUT R15, R58, 0x1e0, RZ, 0xfc, !PT ;  /* 0x000001e03a0f7812 */ /* 0x000fe200078efcff */
[-CC-:B------:R-:W-:Y:S01]  /*0290*/  IMAD R4, R4, R56.reuse, R59.reuse ;  /* 0x0000003804047224 */ /* 0x180fe200078e023b */
[C---:B------:R-:W-:Y:S01]  /*02a0*/  LOP3.LUT R2, R58.reuse, 0x100, RZ, 0xfc, !PT ;  /* 0x000001003a027812 */ /* 0x040fe200078efcff */
[-CC-:B------:R-:W-:Y:S01]  /*02b0*/  IMAD R14, R13, R56.reuse, R59.reuse ;  /* 0x000000380d0e7224 */ /* 0x180fe200078e023b */
[C---:B------:R-:W-:Y:S01]  /*02c0*/  LOP3.LUT R3, R58.reuse, 0x120, RZ, 0xfc, !PT ;  /* 0x000001203a037812 */ /* 0x040fe200078efcff */
[-CC-:B------:R-:W-:Y:S01]  /*02d0*/  IMAD R18, R15, R56.reuse, R59.reuse ;  /* 0x000000380f127224 */ /* 0x180fe200078e023b */
[----:B------:R-:W-:Y:S01]  /*02e0*/  LOP3.LUT R7, R58, 0x160, RZ, 0xfc, !PT ;  /* 0x000001603a077812 */ /* 0x000fe200078efcff */
[-CC-:B------:R-:W-:Y:S01]  /*02f0*/  IMAD R2, R2, R56.reuse, R59.reuse ;  /* 0x0000003802027224 */ /* 0x180fe200078e023b */
[C---:B------:R-:W-:Y:S01]  /*0300*/  LOP3.LUT R16, R58.reuse, 0x80, RZ, 0xfc, !PT ;  /* 0x000000803a107812 */ /* 0x040fe200078efcff */
[----:B------:R-:W-:Y:S01]  /*0310*/  HFMA2 R36, -RZ, RZ, 0, 0 ;  /* 0x00000000ff247431 */ /* 0x000fe200000001ff */
        /* <DEDUP_REMOVED lines=29> */
[----:B------:R-:W-:Y:S02]  /*04f0*/  IADD3 R17, PT, PT, R17, R30, RZ ;  /* 0x0000001e11117210 */ /* 0x000fe40007ffe0ff */
[----:B------:R-:W-:Y:S02]  /*0500*/  MOV R2, R58 ;  /* 0x0000003a00027202 */ /* 0x000fe40000000f00 */
[----:B------:R-:W-:-:S07]  /*0510*/  IADD3 R19, PT, PT, -R29, RZ, RZ ;  /* 0x000000ff1d137210 */ /* 0x000fce0007ffe1ff */
.L_x_862:
        /* <DEDUP_REMOVED lines=118> */
.L_x_861:
[----:B------:R-:W-:Y:S05]  /*0c80*/  BSYNC.RECONVERGENT B1 ;  /* 0x0000000000017941 */ /* 0x000fea0003800200 */
.L_x_860:
        /* <DEDUP_REMOVED lines=75> */
.L_x_864:
[----:B------:R-:W-:Y:S05]  /*1140*/  BSYNC.RECONVERGENT B1 ;  /* 0x0000000000017941 */ /* 0x000fea0003800200 */
.L_x_863:
        /* <DEDUP_REMOVED lines=37> */
.L_x_866:
[----:B------:R-:W-:Y:S05]  /*13a0*/  BSYNC.RECONVERGENT B1 ;  /* 0x0000000000017941 */ /* 0x000fea0003800200 */
.L_x_865:
[----:B------:R-:W-:Y:S05]  /*13b0*/  @!P1 BRA `(.L_x_859) ;  /* 0x0000000000409947 */ /* 0x000fea0003800000 */
[----:B------:R-:W0:Y:S01]  /*13c0*/  LDC.64 R6, c[0x0][0x440] ;  /* 0x00011000ff067b82 */ /* 0x000e220000000a00 */
[----:B------:R-:W-:Y:S01]  /*13d0*/  IMAD R59, R2, R56, R59 ;  /* 0x00000038023b7224 */ /* 0x000fe200078e023b */
[----:B------:R-:W-:Y:S02]  /*13e0*/  LOP3.LUT R8, R8, 0x1f, RZ, 0xc0, !PT ;  /* 0x0000001f08087812 */ /* 0x000fe400078ec0ff */
[----:B------:R-:W-:Y:S02]  /*13f0*/  IADD3 R9, PT, PT, -R9, RZ, RZ ;  /* 0x000000ff09097210 */ /* 0x000fe40007ffe1ff */
[----:B------:R-:W-:Y:S02]  /*1400*/  IADD3 R59, PT, PT, R8, R59, RZ ;  /* 0x0000003b083b7210 */ /* 0x000fe40007ffe0ff */
[----:B------:R-:W1:Y:S05]  /*1410*/  LDC.64 R10, c[0x0][0x448] ;  /* 0x00011200ff0a7b82 */ /* 0x000e6a0000000a00 */
.L_x_867:
        /* <DEDUP_REMOVED lines=10> */
.L_x_859:
[----:B------:R-:W-:Y:S05]  /*14c0*/  BSYNC.RECONVERGENT B0 ;  /* 0x0000000000007941 */ /* 0x000fea0003800200 */
.L_x_858:
        /* <DEDUP_REMOVED lines=47> */
[----:B------:R-:W-:Y:S01]  /*17c0*/  LEA R0, R11, UR4, 0x3 ;  /* 0x000000040b007c11 */ /* 0x000fe2000f8e18ff */
[----:B0-----:R-:W0:Y:S04]  /*17d0*/  LDC.64 R6, c[0x0][0x488] ;  /* 0x00012200ff067b82 */ /* 0x001e280000000a00 */
[----:B------:R-:W1:Y:S04]  /*17e0*/  LDS.64 R4, [R0+0x2000] ;  /* 0x0020000000047984 */ /* 0x000e680000000a00 */
[----:B------:R-:W2:Y:S01]  /*17f0*/  LDS.64 R2, [R0+0x2080] ;  /* 0x0020800000027984 */ /* 0x000ea20000000a00 */
[----:B------:R-:W3:Y:S01]  /*1800*/  LDC.64 R8, c[0x0][0x480] ;  /* 0x00012000ff087b82 */ /* 0x000ee20000000a00 */
[----:B0-----:R-:W-:-:S04]  /*1810*/  IMAD.WIDE.U32 R6, R57, 0x8, R6 ;  /* 0x0000000839067825 */ /* 0x001fc800078e0006 */
[----:B---3--:R-:W-:Y:S01]  /*1820*/  IMAD.WIDE.U32 R8, R57, 0x8, R8 ;  /* 0x0000000839087825 */ /* 0x008fe200078e0008 */
[----:B-1----:R-:W-:Y:S04]  /*1830*/  STG.E.64 desc[UR6][R6.64], R4 ;  /* 0x0000000406007986 */ /* 0x002fe8000c101b06 */
[----:B--2---:R-:W-:Y:S01]  /*1840*/  STG.E.64 desc[UR6][R8.64], R2 ;  /* 0x0000000208007986 */ /* 0x004fe2000c101b06 */
[----:B------:R-:W-:Y:S05]  /*1850*/  EXIT ;  /* 0x000000000000794d */ /* 0x000fea0003800000 */
.L_x_868:
        /* <DEDUP_REMOVED lines=10> */
.L_x_3802:


//--------------------- .text._ZN10layer_norm40ln_parallel_residual_bwd_finalize_kernelINS_22Kernel_traits_finalizeILj6144Ef13__nv_bfloat16S2_S2_fjLb0ELj1024ELj4ENS_18Kernel_traits_baseILj6144EfS2_S2_S2_fjLj1024EEEEELb0EEEvNS_9BwdParamsE --------------------------
	.section	.text._ZN10layer_norm40ln_parallel_residual_bwd_finalize_kernelINS_22Kernel_traits_finalizeILj6144Ef13__nv_bfloat16S2_S2_fjLb0ELj1024ELj4ENS_18Kernel_traits_baseILj6144EfS2_S2_S2_fjLj1024EEEEELb0EEEvNS_9BwdParamsE,"ax",@progbits
	.align	128
        .global         _ZN10layer_norm40ln_parallel_residual_bwd_finalize_kernelINS_22Kernel_traits_finalizeILj6144Ef13__nv_bfloat16S2_S2_fjLb0ELj1024ELj4ENS_18Kernel_traits_baseILj6144EfS2_S2_S2_fjLj1024EEEEELb0EEEvNS_9BwdParamsE
        .type           _ZN10layer_norm40ln_parallel_residual_bwd_finalize_kernelINS_22Kernel_traits_finalizeILj6144Ef13__nv_bfloat16S2_S2_fjLb0ELj1024ELj4ENS_18Kernel_traits_baseILj6144EfS2_S2_S2_fjLj1024EEEEELb0EEEvNS_9BwdParamsE,@function
        .size           _ZN10layer_norm40ln_parallel_residual_bwd_finalize_kernelINS_22Kernel_traits_finalizeILj6144Ef13__nv_bfloat16S2_S2_fjLb0ELj1024ELj4ENS_18Kernel_traits_baseILj6144EfS2_S2_S2_fjLj1024EEEEELb0EEEvNS_9BwdParamsE,(.L_x_3803 - _ZN10layer_norm40ln_parallel_residual_bwd_finalize_kernelINS_22Kernel_traits_finalizeILj6144Ef13__nv_bfloat16S2_S2_fjLb0ELj1024ELj4ENS_18Kernel_traits_baseILj6144EfS2_S2_S2_fjLj1024EEEEELb0EEEvNS_9BwdParamsE)
        .other          _ZN10layer_norm40ln_parallel_residual_bwd_finalize_kernelINS_22Kernel_traits_finalizeILj6144Ef13__nv_bfloat16S2_S2_fjLb0ELj1024ELj4ENS_18Kernel_traits_baseILj6144EfS2_S2_S2_fjLj1024EEEEELb0EEEvNS_9BwdParamsE,@"STO_CUDA_ENTRY STV_DEFAULT"
_ZN10layer_norm40ln_parallel_residual_bwd_finalize_kernelINS_22Kernel_traits_finalizeILj6144Ef13__nv_bfloat16S2_S2_fjLb0ELj1024ELj4ENS_18Kernel_traits_baseILj6144EfS2_S2_S2_fjLj1024EEEEELb0EEEvNS_9BwdParamsE:
.text._ZN10layer_norm40ln_parallel_residual_bwd_finalize_kernelINS_22Kernel_traits_finalizeILj6144Ef13__nv_bfloat16S2_S2_fjLb0ELj1024ELj4ENS_18Kernel_traits_baseILj6144EfS2_S2_S2_fjLj1024EEEEELb0EEEvNS_9BwdParamsE:
        /* <DEDUP_REMOVED lines=37> */
[C---:B------:R-:W-:Y:S01]  /*0250*/  LOP3.LUT R7, R3.reuse, 0x80, RZ, 0xfc, !PT ;  /* 0x0000008003077812 */ /* 0x040fe200078efcff */
[----:B------:R-:W-:Y:S01]  /*0260*/  HFMA2 R24, -RZ, RZ, 0, 0 ;  /* 0x00000000ff187431 */ /* 0x000fe200000001ff */
[C---:B------:R-:W-:Y:S02]  /*0270*/  LOP3.LUT R13, R3.reuse, 0xc0, RZ, 0xfc, !PT ;  /* 0x000000c0030d7812 */ /* 0x040fe400078efcff */
[----:B------:R-:W-:Y:S01]  /*0280*/  LOP3.LUT R14, R3, 0xe0, RZ, 0xfc, !PT ;  /* 0x000000e0030e7812 */ /* 0x000fe200078efcff */
[-CC-:B------:R-:W-:Y:S01]  /*0290*/  IMAD R21, R7, R2.reuse, R5.reuse ;  /* 0x0000000207157224 */ /* 0x180fe200078e0205 */
[----:B------:R-:W-:Y:S01]  /*02a0*/  LOP3.LUT R16, R3, 0x40, RZ, 0xfc, !PT ;  /* 0x0000004003107812 */ /* 0x000fe200078efcff */
[-CC-:B------:R-:W-:Y:S01]  /*02b0*/  IMAD R19, R13, R2.reuse, R5.reuse ;  /* 0x000000020d137224 */ /* 0x180fe200078e0205 */
[----:B------:R-:W-:Y:S01]  /*02c0*/  LOP3.LUT R18, R3, 0x60, RZ, 0xfc, !PT ;  /* 0x0000006003127812 */ /* 0x000fe200078efcff */
[-CC-:B------:R-:W-:Y:S01]  /*02d0*/  IMAD R15, R14, R2.reuse, R5.reuse ;  /* 0x000000020e0f7224 */ /* 0x180fe200078e0205 */
[----:B------:R-:W-:Y:S01]  /*02e0*/  LOP3.LUT R20, R11, 0xffffff8, RZ, 0xc0, !PT ;  /* 0x0ffffff80b147812 */ /* 0x000fe200078ec0ff */
[-CC-:B------:R-:W-:Y:S01]  /*02f0*/  IMAD R11, R10, R2.reuse, R5.reuse ;  /* 0x000000020a0b7224 */ /* 0x180fe200078e0205 */
[----:B------:R-:W-:Y:S01]  /*0300*/  MOV R7, R3 ;  /* 0x0000000300077202 */ /* 0x000fe20000000f00 */
[-CC-:B------:R-:W-:Y:S01]  /*0310*/  IMAD R17, R16, R2.reuse, R5.reuse ;  /* 0x0000000210117224 */ /* 0x180fe200078e0205 */
[----:B------:R-:W-:Y:S01]  /*0320*/  IADD3 R13, PT, PT, R4, R27, RZ ;  /* 0x0000001b040d7210 */ /* 0x000fe20007ffe0ff */
[----:B------:R-:W-:Y:S01]  /*0330*/  IMAD R23, R18, R2, R5 ;  /* 0x0000000212177224 */ /* 0x000fe200078e0205 */
[----:B------:R-:W-:-:S02]  /*0340*/  IADD3 R5, PT, PT, -R20, RZ, RZ ;  /* 0x000000ff14057210 */ /* 0x000fc40007ffe1ff */
[C---:B------:R-:W-:Y:S02]  /*0350*/  IADD3 R18, PT, PT, R4.reuse, R11, RZ ;  /* 0x0000000b04127210 */ /* 0x040fe40007ffe0ff */
[C---:B------:R-:W-:Y:S02]  /*0360*/  IADD3 R10, PT, PT, R4.reuse, R29, RZ ;  /* 0x0000001d040a7210 */ /* 0x040fe40007ffe0ff */
[C---:B------:R-:W-:Y:S02]  /*0370*/  IADD3 R21, PT, PT, R4.reuse, R21, RZ ;  /* 0x0000001504157210 */ /* 0x040fe40007ffe0ff */
[C---:B------:R-:W-:Y:S02]  /*0380*/  IADD3 R19, PT, PT, R4.reuse, R19, RZ ;  /* 0x0000001304137210 */ /* 0x040fe40007ffe0ff */
[C---:B------:R-:W-:Y:S02]  /*0390*/  IADD3 R20, PT, PT, R4.reuse, R15, RZ ;  /* 0x0000000f04147210 */ /* 0x040fe40007ffe0ff */
[----:B------:R-:W-:-:S02]  /*03a0*/  IADD3 R11, PT, PT, R4, R17, RZ ;  /* 0x00000011040b7210 */ /* 0x000fc40007ffe0ff */
[----:B------:R-:W-:-:S07]  /*03b0*/  IADD3 R22, PT, PT, R4, R23, RZ ;  /* 0x0000001704167210 */ /* 0x000fce0007ffe0ff */
.L_x_873:
        /* <DEDUP_REMOVED lines=112> */
.L_x_872:
[----:B------:R-:W-:Y:S05]  /*0ac0*/  BSYNC.RECONVERGENT B1 ;  /* 0x0000000000017941 */ /* 0x000fea0003800200 */
.L_x_871:
        /* <DEDUP_REMOVED lines=65> */
.L_x_875:
[----:B------:R-:W-:Y:S05]  /*0ee0*/  BSYNC.RECONVERGENT B1 ;  /* 0x0000000000017941 */ /* 0x000fea0003800200 */
.L_x_874:
        /* <DEDUP_REMOVED lines=36> */
.L_x_877:
[----:B------:R-:W-:Y:S05]  /*1130*/  BSYNC.RECONVERGENT B1 ;  /* 0x0000000000017941 */ /* 0x000fea0003800200 */
.L_x_876:
        /* <DEDUP_REMOVED lines=18> */
.L_x_870:
[----:B------:R-:W-:Y:S05]  /*1260*/  BSYNC.RECONVERGENT B0 ;  /* 0x0000000000007941 */ /* 0x000fea0003800200 */
.L_x_869:
        /* <DEDUP_REMOVED lines=84> */
[----:B------:R-:W-:Y:S04]  /*17b0*/  STG.E.64 desc[UR6][R12.64], R10 ;  /* 0x0000000a0c007986 */ /* 0x000fe8000c101b06 */
[----:B--2---:R-:W-:Y:S01]  /*17c0*/  STG.E.64 desc[UR6][R14.64], R6 ;  /* 0x000000060e007986 */ /* 0x004fe2000c101b06 */
[----:B0-----:R-:W-:-:S03]  /*17d0*/  IMAD.WIDE.U32 R8, R8, 0x8, R18 ;  /* 0x0000000808087825 */ /* 0x001fc600078e0012 */
[----:B----4-:R-:W-:Y:S04]  /*17e0*/  STG.E.64 desc[UR6][R16.64], R4 ;  /* 0x0000000410007986 */ /* 0x010fe8000c101b06 */
[----:B-----5:R-:W-:Y:S01]  /*17f0*/  STG.E.64 desc[UR6][R8.64], R2 ;  /* 0x0000000208007986 */ /* 0x020fe2000c101b06 */
[----:B------:R-:W-:Y:S05]  /*1800*/  EXIT ;  /* 0x000000000000794d */ /* 0x000fea0003800000 */
.L_x_878:
        /* <DEDUP_REMOVED lines=15> */
.L_x_3803:


//--------------------- .text._ZN10layer_norm31ln_parallel_residual_bwd_kernelINS_13Kernel_traitsIf13__nv_bfloat16S2_S2_fjLj6144ELj1ELj1ELj8ELj16ENS_18Kernel_traits_baseILj6144EfS2_S2_S2_fjLj256EEEEELb1ELb1ELb0EEEvNS_9BwdParamsE --------------------------
	.section	.text._ZN10layer_norm31ln_parallel_residual_bwd_kernelINS_13Kernel_traitsIf13__nv_bfloat16S2_S2_fjLj6144ELj1ELj1ELj8ELj16ENS_18Kernel_traits_baseILj6144EfS2_S2_S2_fjLj256EEEEELb1ELb1ELb0EEEvNS_9BwdParamsE,"ax",@progbits
	.align	128
        .global         _ZN10layer_norm31ln_parallel_residual_bwd_kernelINS_13Kernel_traitsIf13__nv_bfloat16S2_S2_fjLj6144ELj1ELj1ELj8ELj16ENS_18Kernel_traits_baseILj6144EfS2_S2_S2_fjLj256EEEEELb1ELb1ELb0EEEvNS_9BwdParamsE
        .type           _ZN10layer_norm31ln_parallel_residual_bwd_kernelINS_13Kernel_traitsIf13__nv_bfloat16S2_S2_fjLj6144ELj1ELj1ELj8ELj16ENS_18Kernel_traits_baseILj6144EfS2_S2_S2_fjLj256EEEEELb1ELb1ELb0EEEvNS_9BwdParamsE,@function
        .size           _ZN10layer_norm31ln_parallel_residual_bwd_kernelINS_13Kernel_traitsIf13__nv_bfloat16S2_S2_fjLj6144ELj1ELj1ELj8ELj16ENS_18Kernel_traits_baseILj6144EfS2_S2_S2_fjLj256EEEEELb1ELb1ELb0EEEvNS_9BwdParamsE,(.L_x_3804 - _ZN10layer_norm31ln_parallel_residual_bwd_kernelINS_13Kernel_traitsIf13__nv_bfloat16S2_S2_fjLj6144ELj1ELj1ELj8ELj16ENS_18Kernel_traits_baseILj6144EfS2_S2_S2_fjLj256EEEEELb1ELb1ELb0EEEvNS_9BwdParamsE)
        .other          _ZN10layer_norm31ln_parallel_residual_bwd_kernelINS_13Kernel_traitsIf13__nv_bfloat16S2_S2_fjLj6144ELj1ELj1ELj8ELj16ENS_18Kernel_traits_baseILj6144EfS2_S2_S2_fjLj256EEEEELb1ELb1ELb0EEEvNS_9BwdParamsE,@"STO_CUDA_ENTRY STV_DEFAULT"
_ZN10layer_norm31ln_parallel_residual_bwd_kernelINS_13Kernel_traitsIf13__nv_bfloat16S2_S2_fjLj6144ELj1ELj1ELj8ELj16ENS_18Kernel_traits_baseILj6144EfS2_S2_S2_fjLj256EEEEELb1ELb1ELb0EEEvNS_9BwdParamsE:
.text._ZN10layer_norm31ln_parallel_residual_bwd_kernelINS_13Kernel_traitsIf13__nv_bfloat16S2_S2_fjLj6144ELj1ELj1ELj8ELj16ENS_18Kernel_traits_baseILj6144EfS2_S2_S2_fjLj256EEEEELb1ELb1ELb0EEEvNS_9BwdParamsE:
        /* <DEDUP_REMOVED lines=15> */
[----:B------:R-:W0:Y:S04]  /*00f0*/  @P0 LDC.64 R6, c[0x0][0x3d0] ;  /* 0x0000f400ff060b82 */ /* 0x000e280000000a00 */
[----:B------:R-:W-:-:S04]  /*0100*/  @P2 LOP3.LUT R3, R0, 0x100, RZ, 0xfc, !PT ;  /* 0x0000010000032812 */ /* 0x000fc800078efcff */
[----:B------:R-:W3:Y:S08]  /*0110*/  @P1 LDC.64 R8, c[0x0][0x3d0] ;  /* 0x0000f400ff081b82 */ /* 0x000ef00000000a00 */
[----:B------:R-:W4:Y:S01]  /*0120*/  @P2 LDC.64 R4, c[0x0][0x3d0] ;  /* 0x0000f400ff042b82 */ /* 0x000f220000000a00 */
[C---:B0-----:R-:W-:Y:S01]  /*0130*/  @P0 IMAD.WIDE.U32 R6, R3.reuse, 0x20, R6 ;  /* 0x0000002003060825 */ /* 0x041fe200078e0006 */
[----:B------:R-:W-:-:S04]  /*0140*/  @P0 IADD3 R3, PT, PT, R3, 0x100, RZ ;  /* 0x0000010003030810 */ /* 0x000fc80007ffe0ff */
[----:B--2---:R0:W5:Y:S01]  /*0150*/  @P0 LDG.E.128 R80, desc[UR6][R6.64] ;  /* 0x0000000606500981 */ /* 0x004162000c1e1d00 */
[----:B---3--:R-:W-:-:S03]  /*0160*/  @P1 IMAD.WIDE.U32 R8, R3, 0x20, R8 ;  /* 0x0000002003081825 */ /* 0x008fc600078e0008 */
[----:B------:R0:W5:Y:S04]  /*0170*/  @P0 LDG.E.128 R76, desc[UR6][R6.64+0x10] ;  /* 0x00001006064c0981 */ /* 0x000168000c1e1d00 */
[----:B------:R0:W5:Y:S01]  /*0180*/  @P1 LDG.E.128 R72, desc[UR6][R8.64] ;  /* 0x0000000608481981 */ /* 0x000162000c1e1d00 */
[----:B----4-:R-:W-:-:S03]  /*0190*/  @P2 IMAD.WIDE.U32 R4, R0, 0x20, R4 ;  /* 0x0000002000042825 */ /* 0x010fc600078e0004 */
[----:B------:R0:W5:Y:S04]  /*01a0*/  @P1 LDG.E.128 R68, desc[UR6][R8.64+0x10] ;  /* 0x0000100608441981 */ /* 0x000168000c1e1d00 */
[----:B------:R0:W5:Y:S04]  /*01b0*/  @P2 LDG.E.128 R64, desc[UR6][R4.64] ;  /* 0x0000000604402981 */ /* 0x000168000c1e1d00 */
[----:B------:R0:W5:Y:S01]  /*01c0*/  @P2 LDG.E.128 R60, desc[UR6][R4.64+0x10] ;  /* 0x00001006043c2981 */ /* 0x000162000c1e1d00 */
[----:B-1----:R-:W-:Y:S01]  /*01d0*/  UISETP.GE.AND UP0, UPT, UR8, UR4, UPT ;  /* 0x000000040800728c */ /* 0x002fe2000bf06270 */
        /* <DEDUP_REMOVED lines=24> */
[----:B0-----:R-:W-:Y:S06]  /*0360*/  BRA.U UP0, `(.L_x_879) ;  /* 0x0000008d00847547 */ /* 0x001fec000b800000 */
[----:B------:R-:W0:Y:S01]  /*0370*/  LDCU.U8 UR9, c[0x0][0x410] ;  /* 0x00008200ff0977ac */ /* 0x000e220008000000 */
[----:B------:R-:W-:Y:S01]  /*0380*/  PLOP3.LUT P3, PT, PT, PT, PT, 0x8, 0x80 ;  /* 0x000000000080781c */ /* 0x000fe20003f6e170 */
[----:B------:R-:W-:Y:S01]  /*0390*/  IMAD.U32 R121, RZ, RZ, UR8 ;  /* 0x00000008ff797e24 */ /* 0x000fe2000f8e00ff */
[----:B------:R-:W-:Y:S02]  /*03a0*/  SHF.R.U32.HI R119, RZ, 0x5, R0 ;  /* 0x00000005ff777819 */ /* 0x000fe40000011600 */
        /* <DEDUP_REMOVED lines=14> */
[----:B0-----:R-:W-:Y:S01]  /*0490*/  UISETP.NE.AND UP0, UPT, UR9, URZ, UPT ;  /* 0x000000ff0900728c */ /* 0x001fe2000bf05270 */
        /* <DEDUP_REMOVED lines=17> */
.L_x_916:
        /* <DEDUP_REMOVED lines=20> */
[----:B------:R-:W1:Y:S08]  /*06f0*/  LDC.64 R100, c[0x0][0x428] ;  /* 0x00010a00ff647b82 */ /* 0x000e700000000a00 */
[----:B------:R-:W2:Y:S01]  /*0700*/  LDC.64 R116, c[0x0][0x3b0] ;  /* 0x0000ec00ff747b82 */ /* 0x000ea20000000a00 */
[----:B0-----:R-:W-:-:S06]  /*0710*/  IMAD.WIDE.U32 R96, R120, 0x10, R96 ;  /* 0x0000001078607825 */ /* 0x001fcc00078e0060 */
[----:B------:R-:W3:Y:S01]  /*0720*/  LDG.E.128 R96, desc[UR6][R96.64] ;  /* 0x0000000660607981 */ /* 0x000ee2000c1e1d00 */
[----:B-1----:R-:W-:-:S06]  /*0730*/  IMAD.WIDE.U32 R100, R120, 0x10, R100 ;  /* 0x0000001078647825 */ /* 0x002fcc00078e0064 */
[----:B------:R-:W3:Y:S01]  /*0740*/  LDG.E.128 R100, desc[UR6][R100.64] ;  /* 0x0000000664647981 */ /* 0x000ee2000c1e1d00 */
[----:B------:R-:W-:Y:S01]  /*0750*/  ISETP.NE.U32.AND P2, PT, RZ, UR14, PT ;  /* 0x0000000eff007c0c */ /* 0x000fe2000bf45070 */
[C---:B--2---:R-:W-:Y:S01]  /*0760*/  IMAD.WIDE.U32 R116, R120.reuse, 0x8, R116 ;  /* 0x0000000878747825 */ /* 0x044fe200078e0074 */
[----:B----4-:R-:W-:Y:S02]  /*0770*/  ISETP.NE.U32.AND P4, PT, RZ, UR10, PT ;  /* 0x0000000aff007c0c */ /* 0x010fe4000bf85070 */
[----:B------:R-:W-:Y:S02]  /*0780*/  ISETP.NE.AND.EX P2, PT, RZ, UR15, PT, P2 ;  /* 0x0000000fff007c0c */ /* 0x000fe4000bf45320 */
[----:B------:R-:W-:Y:S01]  /*0790*/  ISETP.NE.AND.EX P4, PT, RZ, UR11, PT, P4 ;  /* 0x0000000bff007c0c */ /* 0x000fe2000bf85340 */
[----:B------:R-:W5:Y:S10]  /*07a0*/  LDG.E.64 R116, desc[UR6][R116.64] ;  /* 0x0000000674747981 */ /* 0x000f74000c1e1b00 */
[----:B------:R-:W0:Y:S08]  /*07b0*/  @P2 LDC.64 R106, c[0x0][0x438] ;  /* 0x00010e00ff6a2b82 */ /* 0x000e300000000a00 */
[----:B------:R-:W1:Y:S01]  /*07c0*/  @P4 LDC.64 R108, c[0x0][0x3b8] ;  /* 0x0000ee00ff6c4b82 */ /* 0x000e620000000a00 */
[----:B0-----:R-:W-:-:S05]  /*07d0*/  @P2 IMAD.WIDE.U32 R106, R120, 0x10, R106 ;  /* 0x00000010786a2825 */ /* 0x001fca00078e006a */
[----:B------:R0:W5:Y:S01]  /*07e0*/  @P2 LDG.E.128 R8, desc[UR6][R106.64] ;  /* 0x000000066a082981 */ /* 0x000162000c1e1d00 */
[----:B-1----:R-:W-:-:S05]  /*07f0*/  @P4 IMAD.WIDE.U32 R108, R120, 0x8, R108 ;  /* 0x00000008786c4825 */ /* 0x002fca00078e006c */
[----:B------:R1:W5:Y:S01]  /*0800*/  @P4 LDG.E.64 R168, desc[UR6][R108.64] ;  /* 0x000000066ca84981 */ /* 0x000362000c1e1b00 */
[C---:B---3--:R-:W-:Y:S01]  /*0810*/  PRMT R3, R96.reuse, 0x7632, R3 ;  /* 0x0000763260037816 */ /* 0x048fe20000000003 */
[----:B------:R-:W-:Y:S01]  /*0820*/  IMAD.U32 R105, R96, 0x10000, RZ ;  /* 0x0001000060697824 */ /* 0x000fe200078e00ff */
[C---:B------:R-:W-:Y:S02]  /*0830*/  SHF.L.U32 R127, R99.reuse, 0x10, RZ ;  /* 0x00000010637f7819 */ /* 0x040fe400000006ff */
[----:B------:R-:W-:Y:S01]  /*0840*/  PRMT R124, R99, 0x7632, R124 ;  /* 0x00007632637c7816 */ /* 0x000fe2000000007c */
[----:B------:R-:W-:Y:S02]  /*0850*/  IMAD.U32 R99, R3, 0x10000, RZ ;  /* 0x0001000003637824 */ /* 0x000fe400078e00ff */
[C---:B------:R-:W-:Y:S01]  /*0860*/  FADD.FTZ R105, -R104.reuse, R105 ;  /* 0x0000006968697221 */ /* 0x040fe20000010100 */
[----:B------:R-:W-:Y:S01]  /*0870*/  FADD.FTZ R127, -R104, R127 ;  /* 0x0000007f687f7221 */ /* 0x000fe20000010100 */
[----:B------:R-:W-:Y:S01]  /*0880*/  PRMT R96, R100, 0x7632, R96 ;  /* 0x0000763264607816 */ /* 0x000fe20000000060 */
[----:B------:R-:W-:Y:S01]  /*0890*/  FADD.FTZ R99, -R104, R99 ;  /* 0x0000006368637221 */ /* 0x000fe20000010100 */
[----:B------:R-:W-:-:S02]  /*08a0*/  PRMT R110, R97, 0x7632, R110 ;  /* 0x00007632616e7816 */ /* 0x000fc4000000006e */
[----:B------:R-:W-:Y:S01]  /*08b0*/  SHF.L.U32 R111, R97, 0x10, RZ ;  /* 0x00000010616f7819 */ /* 0x000fe200000006ff */
[----:B------:R-:W-:Y:S01]  /*08c0*/  IMAD.U32 R97, R100, 0x10000, RZ ;  /* 0x0001000064617824 */ /* 0x000fe200078e00ff */
[C---:B------:R-:W-:Y:S01]  /*08d0*/  PRMT R100, R102.reuse, 0x7632, R100 ;  /* 0x0000763266647816 */ /* 0x040fe20000000064 */
[----:B0-----:R-:W-:Y:S01]  /*08e0*/  IMAD.U32 R107, R102, 0x10000, RZ ;  /* 0x00010000666b7824 */ /* 0x001fe200078e00ff */
[C---:B------:R-:W-:Y:S01]  /*08f0*/  SHF.L.U32 R129, R103.reuse, 0x10, RZ ;  /* 0x0000001067817819 */ /* 0x040fe200000006ff */
[C---:B-----5:R-:W-:Y:S01]  /*0900*/  FMUL.FTZ R3, R122.reuse, R105 ;  /* 0x000000697a037220 */ /* 0x060fe20000410000 */
[----:B------:R-:W-:Y:S01]  /*0910*/  PRMT R102, R103, 0x7632, R102 ;  /* 0x0000763267667816 */ /* 0x000fe20000000066 */
[----:B------:R-:W-:Y:S01]  /*0920*/  FMUL.FTZ R127, R122, R127 ;  /* 0x0000007f7a7f7220 */ /* 0x000fe20000410000 */
[----:B------:R-:W-:Y:S01]  /*0930*/  SHF.L.U32 R103, R110, 0x10, RZ ;  /* 0x000000106e677819 */ /* 0x000fe200000006ff */
[----:B------:R-:W-:Y:S01]  /*0940*/  IMAD.U32 R96, R96, 0x10000, RZ ;  /* 0x0001000060607824 */ /* 0x000fe200078e00ff */
[----:B------:R-:W-:Y:S01]  /*0950*/  SHF.L.U32 R105, R124, 0x10, RZ ;  /* 0x000000107c697819 */ /* 0x000fe200000006ff */
[----:B------:R-:W-:Y:S01]  /*0960*/  FMUL.FTZ R132, R122, R99 ;  /* 0x000000637a847220 */ /* 0x000fe20000410000 */
[----:B------:R-:W-:Y:S01]  /*0970*/  FMUL.FTZ R124, R64, R97 ;  /* 0x00000061407c7220 */ /* 0x000fe20000410000 */
[C---:B------:R-:W-:Y:S01]  /*0980*/  PRMT R123, R98.reuse, 0x7632, R123 ;  /* 0x00007632627b7816 */ /* 0x040fe2000000007b */
[----:B------:R-:W-:-:S02]  /*0990*/  IMAD.U32 R125, R98, 0x10000, RZ ;  /* 0x00010000627d7824 */ /* 0x000fc400078e00ff */
[----:B------:R-:W-:Y:S01]  /*09a0*/  FADD.FTZ R30, R30, R129 ;  /* 0x000000811e1e7221 */ /* 0x000fe20000010000 */
[-C--:B------:R-:W-:Y:S01]  /*09b0*/  FFMA.FTZ R54, R127, R129.reuse, R54 ;  /* 0x000000817f367223 */ /* 0x080fe20000010036 */
[----:B------:R-:W-:Y:S01]  /*09c0*/  FMUL.FTZ R130, R62, R129 ;  /* 0x000000813e827220 */ /* 0x000fe20000410000 */
[----:B------:R-:W-:Y:S01]  /*09d0*/  PRMT R98, R101, 0x7632, R98 ;  /* 0x0000763265627816 */ /* 0x000fe20000000062 */
[----:B------:R-:W-:Y:S01]  /*09e0*/  FADD.FTZ R33, R33, R96 ;  /* 0x0000006021217221 */ /* 0x000fe20000010000 */
[-C--:B------:R-:W-:Y:S01]  /*09f0*/  FFMA.FTZ R57, R132, R96.reuse, R57 ;  /* 0x0000006084397223 */ /* 0x080fe20000010039 */
[----:B------:R-:W-:Y:S01]  /*0a00*/  FMUL.FTZ R129, R65, R96 ;  /* 0x0000006041817220 */ /* 0x000fe20000410000 */
[----:B------:R-:W-:Y:S01]  /*0a10*/  SHF.L.U32 R101, R101, 0x10, RZ ;  /* 0x0000001065657819 */ /* 0x000fe200000006ff */
[----:B------:R-:W-:Y:S01]  /*0a20*/  FADD.FTZ R32, R32, R97 ;  /* 0x0000006120207221 */ /* 0x000fe20000010000 */
[C---:B------:R-:W-:Y:S01]  /*0a30*/  FFMA.FTZ R56, R3.reuse, R97, R56 ;  /* 0x0000006103387223 */ /* 0x040fe20000010038 */
[C---:B------:R-:W-:Y:S01]  /*0a40*/  FADD.FTZ R103, -R104.reuse, R103 ;  /* 0x0000006768677221 */ /* 0x040fe20000010100 */
[----:B------:R-:W-:Y:S01]  /*0a50*/  FADD.FTZ R96, RZ, R124 ;  /* 0x0000007cff607221 */ /* 0x000fe20000010000 */
[----:B------:R-:W-:Y:S01]  /*0a60*/  FADD.FTZ R111, -R104, R111 ;  /* 0x0000006f686f7221 */ /* 0x000fe20000010100 */
[----:B------:R-:W-:Y:S01]  /*0a70*/  FFMA.FTZ R97, R3, R124, RZ ;  /* 0x0000007c03617223 */ /* 0x000fe200000100ff */
[----:B------:R-:W-:Y:S01]  /*0a80*/  SHF.L.U32 R98, R98, 0x10, RZ ;  /* 0x0000001062627819 */ /* 0x000fe200000006ff */
[----:B-1----:R-:W-:-:S02]  /*0a90*/  IMAD.U32 R109, R123, 0x10000, RZ ;  /* 0x000100007b6d7824 */ /* 0x002fc400078e00ff */
[----:B------:R-:W-:Y:S01]  /*0aa0*/  FMUL.FTZ R134, R122, R103 ;  /* 0x000000677a867220 */ /* 0x000fe20000410000 */
[----:B------:R-:W-:Y:S01]  /*0ab0*/  FADD.FTZ R99, R96, R129 ;  /* 0x0000008160637221 */ /* 0x000fe20000010000 */
[----:B------:R-:W-:Y:S01]  /*0ac0*/  FMUL.FTZ R123, R122, R111 ;  /* 0x0000006f7a7b7220 */ /* 0x000fe20000410000 */
[----:B------:R-:W-:Y:S01]  /*0ad0*/  FMUL.FTZ R126, R66, R101 ;  /* 0x00000065427e7220 */ /* 0x000fe20000410000 */
[----:B------:R-:W-:Y:S01]  /*0ae0*/  FFMA.FTZ R96, R132, R129, R97 ;  /* 0x0000008184607223 */ /* 0x000fe20000010061 */
[----:B------:R-:W-:Y:S01]  /*0af0*/  FADD.FTZ R35, R35, R98 ;  /* 0x0000006223237221 */ /* 0x000fe20000010000 */
[-C--:B------:R-:W-:Y:S01]  /*0b00*/  FFMA.FTZ R59, R134, R98.reuse, R59 ;  /* 0x00000062863b7223 */ /* 0x080fe2000001003b */
[----:B------:R-:W-:Y:S01]  /*0b10*/  FMUL.FTZ R131, R67, R98 ;  /* 0x0000006243837220 */ /* 0x000fe20000410000 */
[----:B------:R-:W-:Y:S01]  /*0b20*/  FADD.FTZ R125, -R104, R125 ;  /* 0x0000007d687d7221 */ /* 0x000fe20000010100 */
[----:B------:R-:W-:Y:S01]  /*0b30*/  FADD.FTZ R98, R99, R126 ;  /* 0x0000007e63627221 */ /* 0x000fe20000010000 */
[----:B------:R-:W-:Y:S01]  /*0b40*/  FFMA.FTZ R97, R123, R126, R96 ;  /* 0x0000007e7b617223 */ /* 0x000fe20000010060 */
[----:B------:R-:W-:-:S02]  /*0b50*/  IMAD.U32 R100, R100, 0x10000, RZ ;  /* 0x0001000064647824 */ /* 0x000fc400078e00ff */
[----:B------:R-:W-:Y:S01]  /*0b60*/  FMUL.FTZ R125, R122, R125 ;  /* 0x0000007d7a7d7220 */ /* 0x000fe20000410000 */
[----:B------:R-:W-:Y:S01]  /*0b70*/  FMUL.FTZ R128, R60, R107 ;  /* 0x0000006b3c807220 */ /* 0x000fe20000410000 */
[----:B------:R-:W-:Y:S01]  /*0b80*/  FADD.FTZ R109, -R104, R109 ;  /* 0x0000006d686d7221 */ /* 0x000fe20000010100 */
        /* <DEDUP_REMOVED lines=9> */
[----:B------:R-:W-:-:S02]  /*0c20*/  FFMA.FTZ R96, R136, R133, R97 ;  /* 0x0000008588607223 */ /* 0x000fc40000010061 */
        /* <DEDUP_REMOVED lines=15> */
.L_x_881:
[----:B----4-:R-:W-:Y:S05]  /*0d20*/  BSYNC.RECONVERGENT B0 ;  /* 0x0000000000007941 */ /* 0x010fea0003800200 */
.L_x_880:
        /* <DEDUP_REMOVED lines=21> */
[----:B------:R-:W-:Y:S02]  /*0e80*/  IADD3 R105, PT, PT, R105, 0x100, RZ ;  /* 0x0000010069697810 */ /* 0x000fe40007ffe0ff */
[C---:B---3--:R-:W-:Y:S01]  /*0e90*/  SHF.L.U32 R139, R96.reuse, 0x10, RZ ;  /* 0x00000010608b7819 */ /* 0x048fe200000006ff */
[----:B------:R-:W-:Y:S01]  /*0ea0*/  IMAD.U32 R141, R97, 0x10000, RZ ;  /* 0x00010000618d7824 */ /* 0x000fe200078e00ff */
[----:B------:R-:W-:Y:S02]  /*0eb0*/  PRMT R137, R96, 0x7632, R137 ;  /* 0x0000763260897816 */ /* 0x000fe40000000089 */
[C---:B------:R-:W-:Y:S02]  /*0ec0*/  PRMT R142, R98.reuse, 0x7632, R142 ;  /* 0x00007632628e7816 */ /* 0x040fe4000000008e */
[----:B------:R-:W-:Y:S02]  /*0ed0*/  SHF.L.U32 R143, R98, 0x10, RZ ;  /* 0x00000010628f7819 */ /* 0x000fe400000006ff */
[C---:B------:R-:W-:Y:S01]  /*0ee0*/  PRMT R98, R99.reuse, 0x7632, R98 ;  /* 0x0000763263627816 */ /* 0x040fe20000000062 */
[----:B------:R-:W-:Y:S01]  /*0ef0*/  IMAD.U32 R145, R99, 0x10000, RZ ;  /* 0x0001000063917824 */ /* 0x000fe200078e00ff */
[----:B------:R-:W-:Y:S01]  /*0f00*/  PRMT R140, R97, 0x7632, R140 ;  /* 0x00007632618c7816 */ /* 0x000fe2000000008c */
[----:B------:R-:W-:Y:S01]  /*0f10*/  FADD.FTZ R139, -R104, R139 ;  /* 0x0000008b688b7221 */ /* 0x000fe20000010100 */
[----:B----4-:R-:W-:-:S02]  /*0f20*/  PRMT R96, R100, 0x7632, R96 ;  /* 0x0000763264607816 */ /* 0x010fc40000000060 */
[----:B------:R-:W-:Y:S01]  /*0f30*/  SHF.L.U32 R97, R100, 0x10, RZ ;  /* 0x0000001064617819 */ /* 0x000fe200000006ff */
[----:B------:R-:W-:Y:S01]  /*0f40*/  FADD.FTZ R141, -R104, R141 ;  /* 0x0000008d688d7221 */ /* 0x000fe20000010100 */
[----:B------:R-:W-:Y:S01]  /*0f50*/  SHF.L.U32 R99, R137, 0x10, RZ ;  /* 0x0000001089637819 */ /* 0x000fe200000006ff */
[C---:B------:R-:W-:Y:S01]  /*0f60*/  IMAD.U32 R147, R103.reuse, 0x10000, RZ ;  /* 0x0001000067937824 */ /* 0x040fe200078e00ff */
[----:B0-----:R-:W-:Y:S01]  /*0f70*/  PRMT R108, R102, 0x7632, R108 ;  /* 0x00007632666c7816 */ /* 0x001fe2000000006c */
[----:B------:R-:W-:Y:S01]  /*0f80*/  FADD.FTZ R143, -R104, R143 ;  /* 0x0000008f688f7221 */ /* 0x000fe20000010100 */
[----:B------:R-:W-:Y:S01]  /*0f90*/  SHF.L.U32 R109, R102, 0x10, RZ ;  /* 0x00000010666d7819 */ /* 0x000fe200000006ff */
[----:B------:R-:W-:Y:S01]  /*0fa0*/  IMAD.U32 R151, R98, 0x10000, RZ ;  /* 0x0001000062977824 */ /* 0x000fe200078e00ff */
[----:B------:R-:W-:Y:S01]  /*0fb0*/  PRMT R102, R103, 0x7632, R102 ;  /* 0x0000763267667816 */ /* 0x000fe20000000066 */
[----:B------:R-:W-:Y:S02]  /*0fc0*/  IMAD.U32 R103, R140, 0x10000, RZ ;  /* 0x000100008c677824 */ /* 0x000fe400078e00ff */
[----:B------:R-:W-:Y:S01]  /*0fd0*/  FADD.FTZ R145, -R104, R145 ;  /* 0x0000009168917221 */ /* 0x000fe20000010100 */
[----:B------:R-:W-:Y:S01]  /*0fe0*/  SHF.L.U32 R98, R96, 0x10, RZ ;  /* 0x0000001060627819 */ /* 0x000fe200000006ff */
[----:B-----5:R-:W-:Y:S01]  /*0ff0*/  FMUL.FTZ R137, R122, R139 ;  /* 0x0000008b7a897220 */ /* 0x020fe20000410000 */
[----:B------:R-:W-:Y:S01]  /*1000*/  FMUL.FTZ R140, R80, R97 ;  /* 0x00000061508c7220 */ /* 0x000fe20000410000 */
[----:B------:R-:W-:Y:S01]  /*1010*/  FMUL.FTZ R139, R122, R141 ;  /* 0x0000008d7a8b7220 */ /* 0x000fe20000410000 */
[----:B------:R-:W-:Y:S01]  /*1020*/  FADD.FTZ R99, -R104, R99 ;  /* 0x0000006368637221 */ /* 0x000fe20000010100 */
[C---:B------:R-:W-:Y:S01]  /*1030*/  FMUL.FTZ R141, R122.reuse, R143 ;  /* 0x0000008f7a8d7220 */ /* 0x040fe20000410000 */
[----:B------:R-:W-:Y:S01]  /*1040*/  FMUL.FTZ R143, R122, R145 ;  /* 0x000000917a8f7220 */ /* 0x000fe20000410000 */
[----:B------:R-:W-:Y:S01]  /*1050*/  PRMT R100, R101, 0x7632, R100 ;  /* 0x0000763265647816 */ /* 0x000fe20000000064 */
[----:B------:R-:W-:Y:S01]  /*1060*/  FADD.FTZ R24, R24, R97 ;  /* 0x0000006118187221 */ /* 0x000fe20000010000 */
[----:B------:R-:W-:Y:S01]  /*1070*/  FFMA.FTZ R48, R137, R97, R48 ;  /* 0x0000006189307223 */ /* 0x000fe20000010030 */
[----:B------:R-:W-:Y:S01]  /*1080*/  FADD.FTZ R96, R107, R140 ;  /* 0x0000008c6b607221 */ /* 0x000fe20000010000 */
[----:B------:R-:W-:Y:S01]  /*1090*/  FMUL.FTZ R145, R81, R98 ;  /* 0x0000006251917220 */ /* 0x000fe20000410000 */
[----:B------:R-:W-:-:S02]  /*10a0*/  IMAD.U32 R101, R101, 0x10000, RZ ;  /* 0x0001000065657824 */ /* 0x000fc400078e00ff */
[----:B------:R-:W-:Y:S01]  /*10b0*/  FMUL.FTZ R148, R122, R99 ;  /* 0x000000637a947220 */ /* 0x000fe20000410000 */
[----:B------:R-:W-:Y:S01]  /*10c0*/  FFMA.FTZ R97, R137, R140, R106 ;  /* 0x0000008c89617223 */ /* 0x000fe2000001006a */
[----:B-1----:R-:W-:Y:S01]  /*10d0*/  SHF.L.U32 R111, R142, 0x10, RZ ;  /* 0x000000108e6f7819 */ /* 0x002fe200000006ff */
[----:B------:R-:W-:Y:S01]  /*10e0*/  FADD.FTZ R99, R96, R145 ;  /* 0x0000009160637221 */ /* 0x000fe20000010000 */
[----:B------:R-:W-:Y:S02]  /*10f0*/  IMAD.U32 R100, R100, 0x10000, RZ ;  /* 0x0001000064647824 */ /* 0x000fe400078e00ff */
[----:B------:R-:W-:Y:S01]  /*1100*/  FMUL.FTZ R142, R82, R101 ;  /* 0x00000065528e7220 */ /* 0x000fe20000410000 */
[----:B------:R-:W-:Y:S01]  /*1110*/  FADD.FTZ R103, -R104, R103 ;  /* 0x0000006768677221 */ /* 0x000fe20000010100 */
        /* <DEDUP_REMOVED lines=21> */
[----:B------:R-:W-:-:S02]  /*1270*/  IMAD.U32 R102, R102, 0x10000, RZ ;  /* 0x0001000066667824 */ /* 0x000fc400078e00ff */
        /* <DEDUP_REMOVED lines=17> */
.L_x_883:
[----:B------:R-:W-:Y:S05]  /*1390*/  BSYNC.RECONVERGENT B0 ;  /* 0x0000000000007941 */ /* 0x000fea0003800200 */
.L_x_882:
        /* <DEDUP_REMOVED lines=18> */
[----:B------:R-:W5:Y:S01]  /*14c0*/  @P4 LDG.E.64 R164, desc[UR6][R110.64] ;  /* 0x000000066ea44981 */ /* 0x000f62000c1e1b00 */
[----:B-1----:R-:W-:-:S05]  /*14d0*/  @P2 IMAD.WIDE.U32 R108, R105, 0x10, R108 ;  /* 0x00000010696c2825 */ /* 0x002fca00078e006c */
[----:B------:R0:W5:Y:S01]  /*14e0*/  @P2 LDG.E.128 R84, desc[UR6][R108.64] ;  /* 0x000000066c542981 */ /* 0x000162000c1e1d00 */
[C---:B---3--:R-:W-:Y:S01]  /*14f0*/  PRMT R105, R96.reuse, 0x7632, R105 ;  /* 0x0000763260697816 */ /* 0x048fe20000000069 */
[----:B------:R-:W-:Y:S01]  /*1500*/  IMAD.U32 R153, R96, 0x10000, RZ ;  /* 0x0001000060997824 */ /* 0x000fe200078e00ff */
[C---:B------:R-:W-:Y:S02]  /*1510*/  PRMT R96, R97.reuse, 0x7632, R96 ;  /* 0x0000763261607816 */ /* 0x040fe40000000060 */
[----:B------:R-:W-:-:S05]  /*1520*/  SHF.L.U32 R97, R97, 0x10, RZ ;  /* 0x0000001061617819 */ /* 0x000fca00000006ff */
[----:B------:R-:W-:Y:S01]  /*1530*/  FADD.FTZ R155, -R104, R97 ;  /* 0x00000061689b7221 */ /* 0x000fe20000010100 */
[----:B------:R-:W-:Y:S01]  /*1540*/  SHF.L.U32 R97, R96, 0x10, RZ ;  /* 0x0000001060617819 */ /* 0x000fe200000006ff */
[C---:B------:R-:W-:Y:S01]  /*1550*/  IMAD.U32 R157, R98.reuse, 0x10000, RZ ;  /* 0x00010000629d7824 */ /* 0x040fe200078e00ff */
[----:B------:R-:W-:Y:S01]  /*1560*/  PRMT R156, R98, 0x7632, R156 ;  /* 0x00007632629c7816 */ /* 0x000fe2000000009c */
[C---:B------:R-:W-:Y:S01]  /*1570*/  FADD.FTZ R153, -R104.reuse, R153 ;  /* 0x0000009968997221 */ /* 0x040fe20000010100 */
[C---:B------:R-:W-:Y:S01]  /*1580*/  PRMT R98, R99.reuse, 0x7632, R98 ;  /* 0x0000763263627816 */ /* 0x040fe20000000062 */
[----:B0-----:R-:W-:Y:S01]  /*1590*/  FADD.FTZ R109, -R104, R97 ;  /* 0x00000061686d7221 */ /* 0x001fe20000010100 */
[C---:B----4-:R-:W-:Y:S01]  /*15a0*/  PRMT R96, R100.reuse, 0x7632, R96 ;  /* 0x0000763264607816 */ /* 0x050fe20000000060 */
[----:B------:R-:W-:Y:S01]  /*15b0*/  IMAD.U32 R97, R100, 0x10000, RZ ;  /* 0x0001000064617824 */ /* 0x000fe200078e00ff */
[----:B------:R-:W-:Y:S01]  /*15c0*/  SHF.L.U32 R159, R99, 0x10, RZ ;  /* 0x00000010639f7819 */ /* 0x000fe200000006ff */
[----:B------:R-:W-:Y:S01]  /*15d0*/  IMAD.U32 R105, R105, 0x10000, RZ ;  /* 0x0001000069697824 */ /* 0x000fe200078e00ff */
[----:B------:R-:W-:Y:S01]  /*15e0*/  SHF.L.U32 R111, R98, 0x10, RZ ;  /* 0x00000010626f7819 */ /* 0x000fe200000006ff */
[----:B------:R-:W-:-:S02]  /*15f0*/  IMAD.U32 R99, R156, 0x10000, RZ ;  /* 0x000100009c637824 */ /* 0x000fc400078e00ff */
[----:B-----5:R-:W-:Y:S01]  /*1600*/  FMUL.FTZ R153, R122, R153 ;  /* 0x000000997a997220 */ /* 0x020fe20000410000 */
[----:B------:R-:W-:Y:S02]  /*1610*/  IMAD.U32 R98, R96, 0x10000, RZ ;  /* 0x0001000060627824 */ /* 0x000fe400078e00ff */
[-C--:B------:R-:W-:Y:S01]  /*1620*/  FMUL.FTZ R156, R72, R97.reuse ;  /* 0x00000061489c7220 */ /* 0x080fe20000410000 */
[C---:B------:R-:W-:Y:S01]  /*1630*/  FADD.FTZ R105, -R104.reuse, R105 ;  /* 0x0000006968697221 */ /* 0x040fe20000010100 */
[--C-:B------:R-:W-:Y:S01]  /*1640*/  FADD.FTZ R171, -R104, R99.reuse ;  /* 0x0000006368ab7221 */ /* 0x100fe20000010100 */
[C---:B------:R-:W-:Y:S01]  /*1650*/  PRMT R99, R101.reuse, 0x7632, R99 ;  /* 0x0000763265637816 */ /* 0x040fe20000000063 */
[----:B------:R-:W-:Y:S01]  /*1660*/  FADD.FTZ R16, R16, R97 ;  /* 0x0000006110107221 */ /* 0x000fe20000010000 */
[----:B------:R-:W-:Y:S01]  /*1670*/  SHF.L.U32 R101, R101, 0x10, RZ ;  /* 0x0000001065657819 */ /* 0x000fe200000006ff */
[----:B------:R-:W-:Y:S01]  /*1680*/  FFMA.FTZ R40, R153, R97, R40 ;  /* 0x0000006199287223 */ /* 0x000fe20000010028 */
[----:B------:R-:W-:Y:S01]  /*1690*/  FADD.FTZ R96, R107, R156 ;  /* 0x0000009c6b607221 */ /* 0x000fe20000010000 */
[----:B------:R-:W-:Y:S01]  /*16a0*/  FMUL.FTZ R161, R73, R98 ;  /* 0x0000006249a17220 */ /* 0x000fe20000410000 */
[----:B------:R-:W-:Y:S01]  /*16b0*/  FMUL.FTZ R162, R122, R105 ;  /* 0x000000697aa27220 */ /* 0x000fe20000410000 */
[----:B------:R-:W-:Y:S01]  /*16c0*/  FFMA.FTZ R97, R153, R156, R106 ;  /* 0x0000009c99617223 */ /* 0x000fe2000001006a */
[----:B------:R-:W-:Y:S01]  /*16d0*/  SHF.L.U32 R100, R99, 0x10, RZ ;  /* 0x0000001063647819 */ /* 0x000fe200000006ff */
[----:B------:R-:W-:Y:S01]  /*16e0*/  FADD.FTZ R99, R96, R161 ;  /* 0x000000a160637221 */ /* 0x000fe20000010000 */
[----:B------:R-:W-:Y:S01]  /*16f0*/  FMUL.FTZ R155, R122, R155 ;  /* 0x0000009b7a9b7220 */ /* 0x000fe20000410000 */
[----:B------:R-:W-:Y:S01]  /*1700*/  FMUL.FTZ R158, R74, R101 ;  /* 0x000000654a9e7220 */ /* 0x000fe20000410000 */
[----:B------:R-:W-:Y:S01]  /*1710*/  FFMA.FTZ R96, R162, R161, R97 ;  /* 0x000000a1a2607223 */ /* 0x000fe20000010061 */
[C---:B------:R-:W-:Y:S01]  /*1720*/  FADD.FTZ R157, -R104.reuse, R157 ;  /* 0x0000009d689d7221 */ /* 0x040fe20000010100 */
[C---:B------:R-:W-:Y:S01]  /*1730*/  FADD.FTZ R159, -R104.reuse, R159 ;  /* 0x0000009f689f7221 */ /* 0x040fe20000010100 */
[----:B------:R-:W-:Y:S01]  /*1740*/  FADD.FTZ R175, -R104, R111 ;  /* 0x0000006f68af7221 */ /* 0x000fe20000010100 */
[----:B------:R-:W-:Y:S01]  /*1750*/  PRMT R104, R102, 0x7632, R104 ;  /* 0x0000763266687816 */ /* 0x000fe20000000068 */
[----:B------:R-:W-:Y:S01]  /*1760*/  FADD.FTZ R17, R17, R98 ;  /* 0x0000006211117221 */ /* 0x000fe20000010000 */
[----:B------:R-:W-:Y:S01]  /*1770*/  FFMA.FTZ R41, R162, R98, R41 ;  /* 0x00000062a2297223 */ /* 0x000fe20000010029 */
[----:B------:R-:W-:-:S02]  /*1780*/  IMAD.U32 R111, R102, 0x10000, RZ ;  /* 0x00010000666f7824 */ /* 0x000fc400078e00ff */
[C---:B------:R-:W-:Y:S01]  /*1790*/  FMUL.FTZ R170, R122.reuse, R109 ;  /* 0x0000006d7aaa7220 */ /* 0x040fe20000410000 */
[----:B------:R-:W-:Y:S01]  /*17a0*/  FMUL.FTZ R163, R75, R100 ;  /* 0x000000644ba37220 */ /* 0x000fe20000410000 */
[----:B------:R-:W-:Y:S01]  /*17b0*/  FADD.FTZ R98, R99, R158 ;  /* 0x0000009e63627221 */ /* 0x000fe20000010000 */
[----:B------:R-:W-:Y:S01]  /*17c0*/  FFMA.FTZ R97, R155, R158, R96 ;  /* 0x0000009e9b617223 */ /* 0x000fe20000010060 */
[----:B------:R-:W-:Y:S01]  /*17d0*/  FMUL.FTZ R157, R122, R157 ;  /* 0x0000009d7a9d7220 */ /* 0x000fe20000410000 */
[----:B------:R-:W-:Y:S02]  /*17e0*/  IMAD.U32 R104, R104, 0x10000, RZ ;  /* 0x0001000068687824 */ /* 0x000fe400078e00ff */
[----:B------:R-:W-:Y:S01]  /*17f0*/  FMUL.FTZ R160, R68, R111 ;  /* 0x0000006f44a07220 */ /* 0x000fe20000410000 */
[----:B------:R-:W-:Y:S01]  /*1800*/  FADD.FTZ R99, R98, R163 ;  /* 0x000000a362637221 */ /* 0x000fe20000010000 */
        /* <DEDUP_REMOVED lines=21> */
[----:B------:R-:W-:Y:S01]  /*1960*/  FADD.FTZ R19, R19, R100 ;  /* 0x0000006413137221 */ /* 0x000fe20000010000 */
[----:B------:R-:W-:Y:S01]  /*1970*/  FFMA.FTZ R43, R170, R100, R43 ;  /* 0x00000064aa2b7223 */ /* 0x000fe2000001002b */
[----:B------:R-:W-:Y:S01]  /*1980*/  FADD.FTZ R13, R13, R104 ;  /* 0x000000680d0d7221 */ /* 0x000fe20000010000 */
[----:B------:R-:W-:Y:S01]  /*1990*/  FFMA.FTZ R37, R172, R104, R37 ;  /* 0x00000068ac257223 */ /* 0x000fe20000010025 */
[----:B------:R-:W-:Y:S01]  /*19a0*/  FFMA.FTZ R38, R159, R103, R38 ;  /* 0x000000679f267223 */ /* 0x000fe20000010026 */
[----:B------:R-:W-:Y:S01]  /*19b0*/  FADD.FTZ R15, R15, R102 ;  /* 0x000000660f0f7221 */ /* 0x000fe20000010000 */
[----:B------:R-:W-:Y:S01]  /*19c0*/  FFMA.FTZ R39, R176, R102, R39 ;  /* 0x00000066b0277223 */ /* 0x000fe20000010027 */
[----:B------:R-:W-:Y:S01]  /*19d0*/  FADD.FTZ R107, R98, R173 ;  /* 0x000000ad626b7221 */ /* 0x000fe20000010000 */
[----:B------:R-:W-:-:S07]  /*19e0*/  FFMA.FTZ R106, R176, R173, R96 ;  /* 0x000000adb06a7223 */ /* 0x000fce0000010060 */
.L_x_885:
[----:B------:R-:W-:Y:S05]  /*19f0*/  BSYNC.RECONVERGENT B0 ;  /* 0x0000000000007941 */ /* 0x000fea0003800200 */
.L_x_884:
        /* <DEDUP_REMOVED lines=58> */
[----:B------:R-:W-:-:S03]  /*1da0*/  FADD.FTZ R96, R103, R96 ;  /* 0x0000006067607221 */ /* 0x000fc60000010000 */
[--C-:B---3--:R-:W-:Y:S01]  /*1db0*/  FADD.FTZ R175, R175, R104.reuse ;  /* 0x00000068afaf7221 */ /* 0x108fe20000010000 */
[----:B------:R-:W-:Y:S01]  /*1dc0*/  FADD.FTZ R96, R96, R105 ;  /* 0x0000006960607221 */ /* 0x000fe20000010000 */
[----:B------:R-:W-:Y:S02]  /*1dd0*/  PRMT R104, R9, 0x7632, R104 ;  /* 0x0000763209687816 */ /* 0x000fe40000000068 */
[----:B------:R-:W-:Y:S01]  /*1de0*/  FADD.FTZ R175, R106, R175 ;  /* 0x000000af6aaf7221 */ /* 0x000fe20000010000 */
[----:B------:R-:W-:Y:S01]  /*1df0*/  FADD.FTZ R96, R107, R96 ;  /* 0x000000606b607221 */ /* 0x000fe20000010000 */
[----:B------:R-:W-:Y:S02]  /*1e00*/  PRMT R105, R11, 0x7632, R105 ;  /* 0x000076320b697816 */ /* 0x000fe40000000069 */
[----:B0-----:R-:W-:Y:S01]  /*1e10*/  FADD.FTZ R175, R175, R108 ;  /* 0x0000006cafaf7221 */ /* 0x001fe20000010000 */
[----:B------:R-:W-:Y:S01]  /*1e20*/  FADD.FTZ R96, R96, R109 ;  /* 0x0000006d60607221 */ /* 0x000fe20000010000 */
[----:B------:R-:W-:-:S02]  /*1e30*/  P2R R109, PR, RZ, 0x4 ;  /* 0x00000004ff6d7803 */ /* 0x000fc40000000000 */
        /* <DEDUP_REMOVED lines=72> */
.L_x_890:
        /* <DEDUP_REMOVED lines=58> */
.L_x_889:
[----:B------:R-:W-:-:S04]  /*2660*/  UISETP.NE.U32.AND UP0, UPT, UR4, URZ, UPT ;  /* 0x000000ff0400728c */ /* 0x000fc8000bf05070 */
[----:B------:R-:W-:-:S09]  /*2670*/  UISETP.NE.AND.EX UP0, UPT, UR5, URZ, UPT, UP0 ;  /* 0x000000ff0500728c */ /* 0x000fd2000bf05300 */
[----:B------:R-:W-:Y:S05]  /*2680*/  BRA.U UP0, `(.L_x_892) ;  /* 0x0000000100f87547 */ /* 0x000fea000b800000 */
[-CC-:B------:R-:W-:Y:S01]  /*2690*/  FFMA.FTZ R111, R127, R100.reuse, R101.reuse ;  /* 0x000000647f6f7223 */ /* 0x180fe20000010065 */
[----:B------:R-:W-:Y:S02]  /*26a0*/  IMAD.U32 R99, R98, 0x10000, RZ ;  /* 0x0001000062637824 */ /* 0x000fe400078e00ff */
[-C--:B------:R-:W-:Y:S01]  /*26b0*/  FFMA.FTZ R98, R136, R100.reuse, R101 ;  /* 0x0000006488627223 */ /* 0x080fe20000010065 */
[----:B------:R-:W-:Y:S02]  /*26c0*/  IMAD.U32 R103, R11, 0x10000, RZ ;  /* 0x000100000b677824 */ /* 0x000fe400078e00ff */
[----:B------:R-:W-:Y:S01]  /*26d0*/  FADD.FTZ R111, R130, -R111 ;  /* 0x8000006f826f7221 */ /* 0x000fe20000010000 */
[-C--:B------:R-:W-:Y:S01]  /*26e0*/  FFMA.FTZ R102, R138, R100.reuse, R101 ;  /* 0x000000648a667223 */ /* 0x080fe20000010065 */
[----:B------:R-:W-:Y:S01]  /*26f0*/  FADD.FTZ R106, R133, -R98 ;  /* 0x80000062856a7221 */ /* 0x000fe20000010000 */
[----:B------:R-:W-:Y:S01]  /*2700*/  SHF.L.U32 R105, R105, 0x10, RZ ;  /* 0x0000001069697819 */ /* 0x000fe200000006ff */
[----:B-----5:R-:W-:Y:S01]  /*2710*/  FFMA.FTZ R98, R122, R111, R103 ;  /* 0x0000006f7a627223 */ /* 0x020fe20000010067 */
[----:B------:R-:W-:Y:S01]  /*2720*/  FADD.FTZ R110, R135, -R102 ;  /* 0x80000066876e7221 */ /* 0x000fe20000010000 */
[----:B------:R-:W-:Y:S01]  /*2730*/  LOP3.LUT P4, RZ, R117, 0xff0000, RZ, 0xc0, !PT ;  /* 0x00ff000075ff7812 */ /* 0x000fe2000788c0ff */
[----:B------:R-:W-:Y:S01]  /*2740*/  FFMA.FTZ R107, R125, R100, R101 ;  /* 0x000000647d6b7223 */ /* 0x000fe20000010065 */
[----:B------:R-:W-:Y:S01]  /*2750*/  FMUL.FTZ R98, R98, UR13 ;  /* 0x0000000d62627c20 */ /* 0x000fe20008410000 */
[----:B------:R-:W-:Y:S01]  /*2760*/  FFMA.FTZ R103, R122, R106, R99 ;  /* 0x0000006a7a677223 */ /* 0x000fe20000010063 */
[----:B------:R-:W-:Y:S01]  /*2770*/  IMAD.U32 R99, R104, 0x10000, RZ ;  /* 0x0001000068637824 */ /* 0x000fe200078e00ff */
[----:B------:R-:W-:Y:S01]  /*2780*/  SHF.L.U32 R97, R10, 0x10, RZ ;  /* 0x000000100a617819 */ /* 0x000fe200000006ff */
[----:B------:R-:W-:Y:S01]  /*2790*/  FFMA.FTZ R105, R122, R110, R105 ;  /* 0x0000006e7a697223 */ /* 0x000fe20000010069 */
[-C--:B------:R-:W-:Y:S01]  /*27a0*/  FFMA.FTZ R104, R134, R100.reuse, R101 ;  /* 0x0000006486687223 */ /* 0x080fe20000010065 */
[----:B------:R-:W-:Y:S01]  /*27b0*/  FSEL R106, R98, RZ, P4 ;  /* 0x000000ff626a7208 */ /* 0x000fe20002000000 */
[----:B------:R-:W-:Y:S01]  /*27c0*/  FADD.FTZ R102, R128, -R107 ;  /* 0x8000006b80667221 */ /* 0x000fe20000010000 */
[----:B------:R-:W-:Y:S01]  /*27d0*/  ISETP.GE.U32.AND P4, PT, R116, RZ, PT ;  /* 0x000000ff7400720c */ /* 0x000fe20003f86070 */
[----:B------:R-:W-:Y:S01]  /*27e0*/  FFMA.FTZ R107, R123, R100, R101 ;  /* 0x000000647b6b7223 */ /* 0x000fe20000010065 */
[----:B------:R-:W-:Y:S01]  /*27f0*/  FADD.FTZ R104, R131, -R104 ;  /* 0x8000006883687221 */ /* 0x000fe20000010000 */
[----:B------:R-:W-:Y:S01]  /*2800*/  FMUL.FTZ R105, R105, UR13 ;  /* 0x0000000d69697c20 */ /* 0x000fe20008410000 */
[----:B------:R-:W-:Y:S01]  /*2810*/  FFMA.FTZ R102, R122, R102, R97 ;  /* 0x000000667a667223 */ /* 0x000fe20000010061 */
[----:B------:R-:W-:Y:S01]  /*2820*/  ISETP.GE.U32.AND.EX P4, PT, R117, 0x1000000, PT, P4 ;  /* 0x010000007500780c */ /* 0x000fe20003f86140 */
[----:B------:R-:W-:Y:S01]  /*2830*/  FADD.FTZ R107, R126, -R107 ;  /* 0x8000006b7e6b7221 */ /* 0x000fe20000010000 */
[----:B------:R-:W-:Y:S01]  /*2840*/  SHF.L.U32 R97, R9, 0x10, RZ ;  /* 0x0000001009617819 */ /* 0x000fe200000006ff */
        /* <DEDUP_REMOVED lines=34> */
.L_x_892:
[-CC-:B------:R-:W-:Y:S01]  /*2a70*/  FFMA.FTZ R89, R127, R100.reuse, R101.reuse ;  /* 0x000000647f597223 */ /* 0x180fe20000010065 */
[-C--:B------:R-:W-:Y:S01]  /*2a80*/  FFMA.FTZ R88, R138, R100.reuse, R101 ;  /* 0x000000648a587223 */ /* 0x080fe20000010065 */
[----:B------:R-:W-:Y:S01]  /*2a90*/  IMAD.U32 R91, R11, 0x10000, RZ ;  /* 0x000100000b5b7824 */ /* 0x000fe200078e00ff */
[----:B------:R-:W-:Y:S01]  /*2aa0*/  SHF.L.U32 R99, R99, 0x10, RZ ;  /* 0x0000001063637819 */ /* 0x000fe200000006ff */
[----:B------:R-:W-:Y:S01]  /*2ab0*/  FADD.FTZ R89, R130, -R89 ;  /* 0x8000005982597221 */ /* 0x000fe20000010000 */
[----:B------:R-:W-:Y:S01]  /*2ac0*/  FADD.FTZ R88, R135, -R88 ;  /* 0x8000005887587221 */ /* 0x000fe20000010000 */
[----:B------:R-:W-:Y:S01]  /*2ad0*/  ISETP.GE.U32.AND P4, PT, R116, RZ, PT ;  /* 0x000000ff7400720c */ /* 0x000fe20003f86070 */
[----:B------:R-:W-:Y:S01]  /*2ae0*/  FFMA.FTZ R90, R134, R100, R101 ;  /* 0x00000064865a7223 */ /* 0x000fe20000010065 */
[C---:B-----5:R-:W-:Y:S01]  /*2af0*/  FFMA.FTZ R102, R122.reuse, R89, R91 ;  /* 0x000000597a667223 */ /* 0x060fe2000001005b */
[----:B------:R-:W-:Y:S01]  /*2b00*/  FFMA.FTZ R91, R122, R88, R99 ;  /* 0x000000587a5b7223 */ /* 0x000fe20000010063 */
[-CC-:B------:R-:W-:Y:S01]  /*2b10*/  FFMA.FTZ R88, R136, R100.reuse, R101.reuse ;  /* 0x0000006488587223 */ /* 0x180fe20000010065 */
[-CC-:B------:R-:W-:Y:S01]  /*2b20*/  FFMA.FTZ R89, R123, R100.reuse, R101.reuse ;  /* 0x000000647b597223 */ /* 0x180fe20000010065 */
[----:B------:R-:W-:Y:S01]  /*2b30*/  FFMA.FTZ R99, R125, R100, R101 ;  /* 0x000000647d637223 */ /* 0x000fe20000010065 */
[----:B------:R-:W-:Y:S01]  /*2b40*/  SHF.L.U32 R103, R10, 0x10, RZ ;  /* 0x000000100a677819 */ /* 0x000fe200000006ff */
[----:B------:R-:W-:Y:S01]  /*2b50*/  FADD.FTZ R105, R133, -R88 ;  /* 0x8000005885697221 */ /* 0x000fe20000010000 */
[----:B------:R-:W-:-:S02]  /*2b60*/  IMAD.U32 R88, R9, 0x10000, RZ ;  /* 0x0001000009587824 */ /* 0x000fc400078e00ff */
[----:B------:R-:W-:Y:S01]  /*2b70*/  FADD.FTZ R89, R126, -R89 ;  /* 0x800000597e597221 */ /* 0x000fe20000010000 */
[----:B------:R-:W-:Y:S01]  /*2b80*/  FADD.FTZ R99, R128, -R99 ;  /* 0x8000006380637221 */ /* 0x000fe20000010000 */
[----:B------:R-:W-:Y:S01]  /*2b90*/  ISETP.GE.U32.AND.EX P4, PT, R117, 0x1000000, PT, P4 ;  /* 0x010000007500780c */ /* 0x000fe20003f86140 */
[----:B------:R-:W-:Y:S02]  /*2ba0*/  IMAD.U32 R98, R98, 0x10000, RZ ;  /* 0x0001000062627824 */ /* 0x000fe400078e00ff */
[C---:B------:R-:W-:Y:S01]  /*2bb0*/  FFMA.FTZ R104, R122.reuse, R89, R88 ;  /* 0x000000597a687223 */ /* 0x040fe20000010058 */
[----:B------:R-:W-:Y:S01]  /*2bc0*/  FMUL.FTZ R88, R91, UR13 ;  /* 0x0000000d5b587c20 */ /* 0x000fe20008410000 */
[----:B------:R-:W-:Y:S01]  /*2bd0*/  FFMA.FTZ R107, R122, R99, R103 ;  /* 0x000000637a6b7223 */ /* 0x000fe20000010067 */
[----:B------:R-:W-:Y:S01]  /*2be0*/  FADD.FTZ R89, R131, -R90 ;  /* 0x8000005a83597221 */ /* 0x000fe20000010000 */
[----:B------:R-:W-:Y:S01]  /*2bf0*/  FMUL.FTZ R90, R102, UR13 ;  /* 0x0000000d665a7c20 */ /* 0x000fe20008410000 */
[----:B------:R-:W-:Y:S01]  /*2c00*/  SHF.L.U32 R97, R97, 0x10, RZ ;  /* 0x0000001061617819 */ /* 0x000fe200000006ff */
[----:B------:R-:W-:Y:S01]  /*2c10*/  FFMA.FTZ R178, R122, R105, R98 ;  /* 0x000000697ab27223 */ /* 0x000fe20000010062 */
[----:B------:R-:W-:Y:S01]  /*2c20*/  FSEL R99, R88, RZ, P4 ;  /* 0x000000ff58637208 */ /* 0x000fe20002000000 */
[----:B------:R-:W-:Y:S01]  /*2c30*/  FMUL.FTZ R88, R107, UR13 ;  /* 0x0000000d6b587c20 */ /* 0x000fe20008410000 */
[----:B------:R-:W-:Y:S01]  /*2c40*/  LOP3.LUT P4, RZ, R117, 0xff0000, RZ, 0xc0, !PT ;  /* 0x00ff000075ff7812 */ /* 0x000fe2000788c0ff */
[----:B------:R-:W-:Y:S01]  /*2c50*/  FFMA.FTZ R89, R122, R89, R97 ;  /* 0x000000597a597223 */ /* 0x000fe20000010061 */
[----:B------:R-:W-:Y:S01]  /*2c60*/  FFMA.FTZ R97, R3, R100, R101 ;  /* 0x0000006403617223 */ /* 0x000fe20000010065 */
[----:B------:R-:W-:Y:S01]  /*2c70*/  FMUL.FTZ R98, R178, UR13 ;  /* 0x0000000db2627c20 */ /* 0x000fe20008410000 */
[----:B------:R-:W-:Y:S01]  /*2c80*/  FSEL R180, R90, RZ, P4 ;  /* 0x000000ff5ab47208 */ /* 0x000fe20002000000 */
[----:B------:R-:W-:Y:S01]  /*2c90*/  IMAD.U32 R103, R8, 0x10000, RZ ;  /* 0x0001000008677824 */ /* 0x000fe200078e00ff */
[----:B------:R-:W-:Y:S01]  /*2ca0*/  LOP3.LUT P4, RZ, R117, 0xff, RZ, 0xc0, !PT ;  /* 0x000000ff75ff7812 */ /* 0x000fe2000788c0ff */
[----:B------:R-:W-:Y:S01]  /*2cb0*/  FADD.FTZ R97, R124, -R97 ;  /* 0x800000617c617221 */ /* 0x000fe20000010000 */
[----:B------:R-:W-:Y:S01]  /*2cc0*/  FMUL.FTZ R90, R104, UR13 ;  /* 0x0000000d685a7c20 */ /* 0x000fe20008410000 */
[----:B------:R-:W-:-:S02]  /*2cd0*/  SHF.L.U32 R105, R96, 0x10, RZ ;  /* 0x0000001060697819 */ /* 0x000fc400000006ff */
[----:B------:R-:W-:Y:S01]  /*2ce0*/  FSEL R110, R88, RZ, P4 ;  /* 0x000000ff586e7208 */ /* 0x000fe20002000000 */
[----:B------:R-:W-:Y:S01]  /*2cf0*/  FFMA.FTZ R88, R132, R100, R101 ;  /* 0x0000006484587223 */ /* 0x000fe20000010065 */
[----:B------:R-:W-:Y:S01]  /*2d00*/  LOP3.LUT P4, RZ, R117, 0xff00, RZ, 0xc0, !PT ;  /* 0x0000ff0075ff7812 */ /* 0x000fe2000788c0ff */
[----:B------:R-:W-:Y:S01]  /*2d10*/  FFMA.FTZ R103, R122, R97, R103 ;  /* 0x000000617a677223 */ /* 0x000fe20000010067 */
[----:B------:R-:W-:Y:S01]  /*2d20*/  F2FP.BF16.F32.PACK_AB R91, R91, R102 ;  /* 0x000000665b5b723e */ /* 0x000fe200000010ff */
[----:B------:R-:W-:Y:S01]  /*2d30*/  FADD.FTZ R97, R129, -R88 ;  /* 0x8000005881617221 */ /* 0x000fe20000010000 */
[----:B------:R-:W-:Y:S01]  /*2d40*/  FSEL R111, R98, RZ, P4 ;  /* 0x000000ff626f7208 */ /* 0x000fe20002000000 */
[C---:B------:R-:W-:Y:S01]  /*2d50*/  FMUL.FTZ R88, R89.reuse, UR13 ;  /* 0x0000000d59587c20 */ /* 0x040fe20008410000 */
[----:B------:R-:W-:Y:S01]  /*2d60*/  LOP3.LUT P4, RZ, R116, 0xff0000, RZ, 0xc0, !PT ;  /* 0x00ff000074ff7812 */ /* 0x000fe2000788c0ff */
[----:B------:R-:W-:Y:S01]  /*2d70*/  FFMA.FTZ R98, R122, R97, R105 ;  /* 0x000000617a627223 */ /* 0x000fe20000010069 */
[----:B------:R-:W-:-:S02]  /*2d80*/  F2FP.BF16.F32.PACK_AB R89, R89, R104 ;  /* 0x000000685959723e */ /* 0x000fc400000010ff */
[----:B------:R-:W-:Y:S01]  /*2d90*/  FSEL R106, R90, RZ, P4 ;  /* 0x000000ff5a6a7208 */ /* 0x000fe20002000000 */
[----:B------:R-:W-:Y:S01]  /*2da0*/  FMUL.FTZ R90, R103, UR13 ;  /* 0x0000000d675a7c20 */ /* 0x000fe20008410000 */
[----:B------:R-:W-:Y:S01]  /*2db0*/  LOP3.LUT P4, RZ, R116, 0xff000000, RZ, 0xc0, !PT ;  /* 0xff00000074ff7812 */ /* 0x000fe2000788c0ff */
[----:B------:R-:W-:Y:S01]  /*2dc0*/  FMUL.FTZ R102, R98, UR13 ;  /* 0x0000000d62667c20 */ /* 0x000fe20008410000 */
[----:B------:R-:W-:Y:S02]  /*2dd0*/  F2FP.BF16.F32.PACK_AB R99, R99, R180 ;  /* 0x000000b46363723e */ /* 0x000fe400000010ff */
        /* <DEDUP_REMOVED lines=11> */
.L_x_888:
        /* <DEDUP_REMOVED lines=81> */
.L_x_894:
        /* <DEDUP_REMOVED lines=79> */
.L_x_893:
        /* <DEDUP_REMOVED lines=86> */
.L_x_895:
[-CC-:B------:R-:W-:Y:S01]  /*3df0*/  FFMA.FTZ R89, R127, R100.reuse, R101.reuse ;  /* 0x000000647f597223 */ /* 0x180fe20000010065 */
[----:B------:R-:W-:Y:S01]  /*3e00*/  IMAD.U32 R91, R11, 0x10000, RZ ;  /* 0x000100000b5b7824 */ /* 0x000fe200078e00ff */
[----:B------:R-:W-:Y:S01]  /*3e10*/  LOP3.LUT P4, RZ, R117, 0xff0000, RZ, 0xc0, !PT ;  /* 0x00ff000075ff7812 */ /* 0x000fe2000788c0ff */
[----:B------:R-:W-:Y:S01]  /*3e20*/  FFMA.FTZ R90, R138, R100, R101 ;  /* 0x000000648a5a7223 */ /* 0x000fe20000010065 */
[----:B------:R-:W-:Y:S01]  /*3e30*/  FADD.FTZ R89, R130, -R89 ;  /* 0x8000005982597221 */ /* 0x000fe20000010000 */
[----:B------:R-:W-:Y:S02]  /*3e40*/  SHF.L.U32 R99, R99, 0x10, RZ ;  /* 0x0000001063637819 */ /* 0x000fe400000006ff */
[----:B------:R-:W-:Y:S01]  /*3e50*/  SHF.L.U32 R97, R97, 0x10, RZ ;  /* 0x0000001061617819 */ /* 0x000fe200000006ff */
[----:B-----5:R-:W-:Y:S01]  /*3e60*/  FFMA.FTZ R105, R122, R89, R91 ;  /* 0x000000597a697223 */ /* 0x020fe2000001005b */
[----:B------:R-:W-:Y:S01]  /*3e70*/  FADD.FTZ R89, R135, -R90 ;  /* 0x8000005a87597221 */ /* 0x000fe20000010000 */
[----:B------:R-:W-:-:S02]  /*3e80*/  IMAD.U32 R91, R10, 0x10000, RZ ;  /* 0x000100000a5b7824 */ /* 0x000fc400078e00ff */
[----:B------:R-:W-:Y:S01]  /*3e90*/  FMUL.FTZ R88, R105, UR13 ;  /* 0x0000000d69587c20 */ /* 0x000fe20008410000 */
[----:B------:R-:W-:Y:S01]  /*3ea0*/  FFMA.FTZ R180, R122, R89, R99 ;  /* 0x000000597ab47223 */ /* 0x000fe20000010063 */
[----:B------:R-:W-:-:S03]  /*3eb0*/  FFMA.FTZ R89, R125, R100, R101 ;  /* 0x000000647d597223 */ /* 0x000fc60000010065 */
        /* <DEDUP_REMOVED lines=21> */
[----:B------:R-:W-:Y:S01]  /*4010*/  FSEL R179, R90, RZ, P4 ;  /* 0x000000ff5ab37208 */ /* 0x000fe20002000000 */
[----:B------:R-:W-:Y:S01]  /*4020*/  IMAD.U32 R91, R96, 0x10000, RZ ;  /* 0x00010000605b7824 */ /* 0x000fe200078e00ff */
[----:B------:R-:W-:Y:S01]  /*4030*/  LOP3.LUT P4, RZ, R117, 0xff, RZ, 0xc0, !PT ;  /* 0x000000ff75ff7812 */ /* 0x000fe2000788c0ff */
[----:B------:R-:W-:-:S03]  /*4040*/  FMUL.FTZ R90, R94, UR13 ;  /* 0x0000000d5e5a7c20 */ /* 0x000fc60008410000 */
        /* <DEDUP_REMOVED lines=9> */
[----:B------:R-:W-:Y:S01]  /*40e0*/  FFMA.FTZ R95, R122, R89, R97 ;  /* 0x000000597a5f7223 */ /* 0x000fe20000010061 */
[----:B------:R-:W-:Y:S01]  /*40f0*/  F2FP.BF16.F32.PACK_AB R98, R111, R98 ;  /* 0x000000626f62723e */ /* 0x000fe200000010ff */
[----:B------:R-:W-:Y:S01]  /*4100*/  FADD.FTZ R89, R129, -R88 ;  /* 0x8000005881597221 */ /* 0x000fe20000010000 */
[----:B------:R-:W-:Y:S01]  /*4110*/  FSEL R175, R92, RZ, P4 ;  /* 0x000000ff5caf7208 */ /* 0x000fe20002000000 */
[----:B------:R-:W-:Y:S01]  /*4120*/  FMUL.FTZ R88, R95, UR13 ;  /* 0x0000000d5f587c20 */ /* 0x000fe20008410000 */
[----:B------:R-:W-:Y:S01]  /*4130*/  LOP3.LUT P4, RZ, R116, 0xff0000, RZ, 0xc0, !PT ;  /* 0x00ff000074ff7812 */ /* 0x000fe2000788c0ff */
[----:B------:R-:W-:Y:S01]  /*4140*/  FFMA.FTZ R93, R122, R89, R91 ;  /* 0x000000597a5d7223 */ /* 0x000fe2000001005b */
[----:B------:R-:W-:Y:S01]  /*4150*/  FFMA.FTZ R89, R3, R100, R101 ;  /* 0x0000006403597223 */ /* 0x000fe20000010065 */
[----:B------:R-:W-:-:S02]  /*4160*/  SHF.L.U32 R91, R8, 0x10, RZ ;  /* 0x00000010085b7819 */ /* 0x000fc400000006ff */
[----:B------:R-:W-:Y:S01]  /*4170*/  FSEL R97, R90, RZ, P4 ;  /* 0x000000ff5a617208 */ /* 0x000fe20002000000 */
[----:B------:R-:W-:Y:S01]  /*4180*/  FADD.FTZ R89, R124, -R89 ;  /* 0x800000597c597221 */ /* 0x000fe20000010000 */
        /* <DEDUP_REMOVED lines=26> */
[----:B------:R-:W-:Y:S02]  /*4330*/  F2FP.BF16.F32.PACK_AB R92, R105, R92 ;  /* 0x0000005c695c723e */ /* 0x000fe400000010ff */
[----:B------:R-:W-:-:S07]  /*4340*/  F2FP.BF16.F32.PACK_AB R96, R103, R96 ;  /* 0x000000606760723e */ /* 0x000fce00000010ff */
.L_x_891:
        /* <DEDUP_REMOVED lines=14> */
.L_x_887:
[----:B------:R-:W-:Y:S05]  /*4430*/  BSYNC.RECONVERGENT B0 ;  /* 0x0000000000007941 */ /* 0x000fea0003800200 */
.L_x_886:
        /* <DEDUP_REMOVED lines=103> */
.L_x_900:
        /* <DEDUP_REMOVED lines=69> */
[----:B------:R-:W-:-:S03]  /*4f00*/  SHF.L.U32 R95, R4, 0x10, RZ ;  /* 0x00000010045f7819 */ /* 0x000fc600000006ff */
        /* <DEDUP_REMOVED lines=17> */
.L_x_899:
        /* <DEDUP_REMOVED lines=83> */
.L_x_902:
        /* <DEDUP_REMOVED lines=75> */
.L_x_898:
        /* <DEDUP_REMOVED lines=8> */
[----:B------:R-:W-:Y:S01]  /*5a80*/  FFMA.FTZ R90, R154, R100, R101 ;  /* 0x000000649a5a7223 */ /* 0x000fe20000010065 */
[----:B------:R-:W-:-:S03]  /*5a90*/  ISETP.GE.U32.AND P6, PT, R114, RZ, PT ;  /* 0x000000ff7200720c */ /* 0x000fc60003fc6070 */
[----:B------:R-:W-:Y:S02]  /*5aa0*/  IMAD.U32 R91, R88, 0x10000, RZ ;  /* 0x00010000585b7824 */ /* 0x000fe400078e00ff */
[----:B------:R-:W-:Y:S01]  /*5ab0*/  FADD.FTZ R89, R151, -R90 ;  /* 0x8000005a97597221 */ /* 0x000fe20000010000 */
[----:B------:R-:W-:Y:S01]  /*5ac0*/  ISETP.GE.U32.AND.EX P6, PT, R115, 0x1000000, PT, P6 ;  /* 0x010000007300780c */ /* 0x000fe20003fc6160 */
[-C--:B------:R-:W-:Y:S02]  /*5ad0*/  FFMA.FTZ R90, R152, R100.reuse, R101 ;  /* 0x00000064985a7223 */ /* 0x080fe40000010065 */
[----:B-----5:R-:W-:Y:S01]  /*5ae0*/  FFMA.FTZ R178, R122, R89, R91 ;  /* 0x000000597ab27223 */ /* 0x020fe2000001005b */
[----:B------:R-:W-:Y:S01]  /*5af0*/  FFMA.FTZ R89, R143, R100, R101 ;  /* 0x000000648f597223 */ /* 0x000fe20000010065 */
[----:B------:R-:W-:Y:S02]  /*5b00*/  SHF.L.U32 R91, R7, 0x10, RZ ;  /* 0x00000010075b7819 */ /* 0x000fe400000006ff */
        /* <DEDUP_REMOVED lines=60> */
.L_x_904:
        /* <DEDUP_REMOVED lines=66> */
.L_x_903:
        /* <DEDUP_REMOVED lines=62> */
.L_x_905:
        /* <DEDUP_REMOVED lines=53> */
.L_x_901:
        /* <DEDUP_REMOVED lines=10> */
.L_x_897:
[----:B------:R-:W-:Y:S05]  /*6ac0*/  BSYNC.RECONVERGENT B0 ;  /* 0x0000000000007941 */ /* 0x000fea0003800200 */
.L_x_896:
        /* <DEDUP_REMOVED lines=83> */
[----:B------:R-:W-:Y:S01]  /*7000*/  IMAD.U32 R89, R84, 0x10000, RZ ;  /* 0x0001000054597824 */ /* 0x000fe200078e00ff */
[----:B------:R-:W-:Y:S02]  /*7010*/  F2FP.BF16.F32.PACK_AB R91, R180, R177 ;  /* 0x000000b1b45b723e */ /* 0x000fe400000010ff */
        /* <DEDUP_REMOVED lines=18> */
.L_x_910:
[-CC-:B0--3--:R-:W-:Y:S01]  /*7140*/  FFMA.FTZ R93, R159, R100.reuse, R101.reuse ;  /* 0x000000649f5d7223 */ /* 0x189fe20000010065 */
[----:B------:R-:W-:Y:S01]  /*7150*/  SHF.L.U32 R95, R87, 0x10, RZ ;  /* 0x00000010575f7819 */ /* 0x000fe200000006ff */
[----:B------:R-:W-:Y:S01]  /*7160*/  FFMA.FTZ R94, R176, R100, R101 ;  /* 0x00000064b05e7223 */ /* 0x000fe20000010065 */
[----:B------:R-:W-:Y:S01]  /*7170*/  LOP3.LUT P6, RZ, R113, 0xff0000, RZ, 0xc0, !PT ;  /* 0x00ff000071ff7812 */ /* 0x000fe200078cc0ff */
[----:B------:R-:W-:Y:S01]  /*7180*/  FADD.FTZ R93, R174, -R93 ;  /* 0x8000005dae5d7221 */ /* 0x000fe20000010000 */
[----:B------:R-:W-:-:S03]  /*7190*/  PRMT R92, R87, 0x7632, R92 ;  /* 0x00007632575c7816 */ /* 0x000fc6000000005c */
[----:B-----5:R-:W-:Y:S01]  /*71a0*/  FFMA.FTZ R93, R122, R93, R95 ;  /* 0x0000005d7a5d7223 */ /* 0x020fe2000001005f */
[----:B------:R-:W-:Y:S02]  /*71b0*/  SHF.L.U32 R95, R92, 0x10, RZ ;  /* 0x000000105c5f7819 */ /* 0x000fe400000006ff */
        /* <DEDUP_REMOVED lines=10> */
[----:B------:R-:W-:Y:S02]  /*7260*/  IMAD.U32 R95, R86, 0x10000, RZ ;  /* 0x00010000565f7824 */ /* 0x000fe400078e00ff */
        /* <DEDUP_REMOVED lines=68> */
.L_x_909:
        /* <DEDUP_REMOVED lines=22> */
[----:B------:R-:W-:Y:S01]  /*7810*/  FFMA.FTZ R89, R155, R100, R101 ;  /* 0x000000649b597223 */ /* 0x000fe20000010065 */
[----:B------:R-:W-:Y:S02]  /*7820*/  F2FP.BF16.F32.PACK_AB R91, R178, R91 ;  /* 0x0000005bb25b723e */ /* 0x000fe400000010ff */
[----:B------:R-:W-:Y:S01]  /*7830*/  FSEL R110, R88, RZ, P6 ;  /* 0x000000ff586e7208 */ /* 0x000fe20003000000 */
[----:B------:R-:W-:Y:S01]  /*7840*/  FADD.FTZ R89, R158, -R89 ;  /* 0x800000599e597221 */ /* 0x000fe20000010000 */
[----:B------:R-:W-:-:S03]  /*7850*/  LOP3.LUT P6, RZ, R165, 0xff0000, RZ, 0xc0, !PT ;  /* 0x00ff0000a5ff7812 */ /* 0x000fc600078cc0ff */
[----:B------:R-:W-:Y:S01]  /*7860*/  FMUL.FTZ R94, R122, R89 ;  /* 0x000000597a5e7220 */ /* 0x000fe20000410000 */
        /* <DEDUP_REMOVED lines=55> */
.L_x_912:
        /* <DEDUP_REMOVED lines=75> */
.L_x_908:
        /* <DEDUP_REMOVED lines=77> */
.L_x_914:
        /* <DEDUP_REMOVED lines=66> */
.L_x_913:
        /* <DEDUP_REMOVED lines=18> */
[----:B------:R-:W-:Y:S01]  /*8aa0*/  F2FP.BF16.F32.PACK_AB R91, R110, R91 ;  /* 0x0000005b6e5b723e */ /* 0x000fe200000010ff */
        /* <DEDUP_REMOVED lines=43> */
.L_x_915:
        /* <DEDUP_REMOVED lines=53> */
.L_x_911:
        /* <DEDUP_REMOVED lines=9> */
.L_x_907:
[----:B------:R-:W-:Y:S05]  /*9140*/  BSYNC.RECONVERGENT B0 ;  /* 0x0000000000007941 */ /* 0x000fea0003800200 */
.L_x_906:
[----:B------:R-:W-:Y:S02]  /*9150*/  ISETP.NE.AND P4, PT, R109, RZ, PT ;  /* 0x000000ff6d00720c */ /* 0x000fe40003f85270 */
[----:B------:R-:W-:-:S11]  /*9160*/  PLOP3.LUT P3, PT, P3, PT, PT, 0x8, 0x80 ;  /* 0x000000000080781c */ /* 0x000fd60001f6e170 */
[----:B------:R-:W-:Y:S05]  /*9170*/  @!P4 BRA `(.L_x_916) ;  /* 0xffffff74000cc947 */ /* 0x000fea000383ffff */
.L_x_879:
        /* <DEDUP_REMOVED lines=30> */
.L_x_917:
        /* <DEDUP_REMOVED lines=10> */
.L_x_3804:


//--------------------- .text._ZN10layer_norm22ln_bwd_finalize_kernelINS_22Kernel_traits_finalizeILj6144Ef13__nv_bfloat16S2_S2_fjLb0ELj1024ELj4ENS_18Kernel_traits_baseILj6144EfS2_S2_S2_fjLj1024EEEEELb0ELb1EEEvNS_9BwdParamsE --------------------------
	.section	.text._ZN10layer_norm22ln_bwd_finalize_kernelINS_22Kernel_traits_finalizeILj6144Ef13__nv_bfloat16S2_S2_fjLb0ELj1024ELj4ENS_18Kernel_traits_baseILj6144EfS2_S2_S2_fjLj1024EEEEELb0ELb1EEEvNS_9BwdParamsE,"ax",@progbits
	.align	128
        .global         _ZN10layer_norm22ln_bwd_finalize_kernelINS_22Kernel_traits_finalizeILj6144Ef13__nv_bfloat16S2_S2_fjLb0ELj1024ELj4ENS_18Kernel_traits_baseILj6144EfS2_S2_S2_fjLj1024EEEEELb0ELb1EEEvNS_9BwdParamsE
        .type           _ZN10layer_norm22ln_bwd_finalize_kernelINS_22Kernel_traits_finalizeILj6144Ef13__nv_bfloat16S2_S2_fjLb0ELj1024ELj4ENS_18Kernel_traits_baseILj6144EfS2_S2_S2_fjLj1024EEEEELb0ELb1EEEvNS_9BwdParamsE,@function
        .size           _ZN10layer_norm22ln_bwd_finalize_kernelINS_22Kernel_traits_finalizeILj6144Ef13__nv_bfloat16S2_S2_fjLb0ELj1024ELj4ENS_18Kernel_traits_baseILj6144EfS2_S2_S2_fjLj1024EEEEELb0ELb1EEEvNS_9BwdParamsE,(.L_x_3805 - _ZN10layer_norm22ln_bwd_finalize_kernelINS_22Kernel_traits_finalizeILj6144Ef13__nv_bfloat16S2_S2_fjLb0ELj1024ELj4ENS_18Kernel_traits_baseILj6144EfS2_S2_S2_fjLj1024EEEEELb0ELb1EEEvNS_9BwdParamsE)
        .other          _ZN10layer_norm22ln_bwd_finalize_kernelINS_22Kernel_traits_finalizeILj6144Ef13__nv_bfloat16S2_S2_fjLb0ELj1024ELj4ENS_18Kernel_traits_baseILj6144EfS2_S2_S2_fjLj1024EEEEELb0ELb1EEEvNS_9BwdParamsE,@"STO_CUDA_ENTRY STV_DEFAULT"
_ZN10layer_norm22ln_bwd_finalize_kernelINS_22Kernel_traits_finalizeILj6144Ef13__nv_bfloat16S2_S2_fjLb0ELj1024ELj4ENS_18Kernel_traits_baseILj6144EfS2_S2_S2_fjLj1024EEEEELb0ELb1EEEvNS_9BwdParamsE:
.text._ZN10layer_norm22ln_bwd_finalize_kernelINS_22Kernel_traits_finalizeILj6144Ef13__nv_bfloat16S2_S2_fjLb0ELj1024ELj4ENS_18Kernel_traits_baseILj6144EfS2_S2_S2_fjLj1024EEEEELb0ELb1EEEvNS_9BwdParamsE:
        /* <DEDUP_REMOVED lines=21> */
[----:B------:R-:W-:Y:S02]  /*0150*/  LOP3.LUT R3, RZ, R0, RZ, 0x33, !PT ;  /* 0x00000000ff037212 */ /* 0x000fe400078e33ff */
[----:B------:R-:W-:Y:S02]  /*0160*/  VIMNMX.U32 R2, PT, PT, R8, UR10, !PT ;  /* 0x0000000a08027c48 */ /* 0x000fe4000ffe0000 */
[----:B------:R-:W-:Y:S02]  /*0170*/  MOV R26, RZ ;  /* 0x000000ff001a7202 */ /* 0x000fe40000000f00 */
[----:B------:R-:W-:Y:S02]  /*0180*/  IADD3 R5, PT, PT, R2, R3, RZ ;  /* 0x0000000302057210 */ /* 0x000fe40007ffe0ff */
[----:B------:R-:W-:-:S02]  /*0190*/  MOV R2, RZ ;  /* 0x000000ff00027202 */ /* 0x000fc40000000f00 */
[C---:B------:R-:W-:Y:S02]  /*01a0*/  ISETP.GE.U32.AND P0, PT, R5.reuse, 0x1e0, PT ;  /* 0x000001e00500780c */ /* 0x040fe40003f06070 */
[----:B------:R-:W-:Y:S02]  /*01b0*/  MOV R3, R0 ;  /* 0x0000000000037202 */ /* 0x000fe40000000f00 */
        /* <DEDUP_REMOVED lines=25> */
[-C--:B------:R-:W-:Y:S01]  /*0350*/  IMAD R29, R28, R5.reuse, UR7 ;  /* 0x000000071c1d7e24 */ /* 0x080fe2000f8e0205 */
[C---:B------:R-:W-:Y:S01]  /*0360*/  IADD3 R8, PT, PT, R4.reuse, R8, RZ ;  /* 0x0000000804087210 */ /* 0x040fe20007ffe0ff */
[-C--:B------:R-:W-:Y:S01]  /*0370*/  IMAD R27, R27, R5.reuse, UR7 ;  /* 0x000000071b1b7e24 */ /* 0x080fe2000f8e0205 */
[C---:B------:R-:W-:Y:S01]  /*0380*/  IADD3 R10, PT, PT, R4.reuse, R10, RZ ;  /* 0x0000000a040a7210 */ /* 0x040fe20007ffe0ff */
[-C--:B------:R-:W-:Y:S01]  /*0390*/  IMAD R23, R23, R5.reuse, UR7 ;  /* 0x0000000717177e24 */ /* 0x080fe2000f8e0205 */
[----:B------:R-:W-:Y:S01]  /*03a0*/  IADD3 R12, PT, PT, R4, R12, RZ ;  /* 0x0000000c040c7210 */ /* 0x000fe20007ffe0ff */
[-C--:B------:R-:W-:Y:S01]  /*03b0*/  IMAD R7, R7, R5.reuse, UR7 ;  /* 0x0000000707077e24 */ /* 0x080fe2000f8e0205 */
[----:B------:R-:W-:Y:S01]  /*03c0*/  IADD3 R24, PT, PT, -R24, RZ, RZ ;  /* 0x000000ff18187210 */ /* 0x000fe20007ffe1ff */
[----:B------:R-:W-:-:S02]  /*03d0*/  IMAD R19, R19, R5, UR7 ;  /* 0x0000000713137e24 */ /* 0x000fc4000f8e0205 */
        /* <DEDUP_REMOVED lines=11> */
[C---:B------:R-:W-:Y:S01]  /*0490*/  IADD3 R9, PT, PT, R4.reuse, R9, RZ ;  /* 0x0000000904097210 */ /* 0x040fe20007ffe0ff */
[----:B------:R-:W-:Y:S01]  /*04a0*/  HFMA2 R2, -RZ, RZ, 0, 0 ;  /* 0x00000000ff027431 */ /* 0x000fe200000001ff */
[----:B------:R-:W-:-:S02]  /*04b0*/  IADD3 R11, PT, PT, R4, R11, RZ ;  /* 0x0000000b040b7210 */ /* 0x000fc40007ffe0ff */
[C---:B------:R-:W-:Y:S02]  /*04c0*/  IADD3 R13, PT, PT, R4.reuse, R13, RZ ;  /* 0x0000000d040d7210 */ /* 0x040fe40007ffe0ff */
[C---:B------:R-:W-:Y:S02]  /*04d0*/  IADD3 R6, PT, PT, R4.reuse, R21, RZ ;  /* 0x0000001504067210 */ /* 0x040fe40007ffe0ff */
[C---:B------:R-:W-:Y:S02]  /*04e0*/  IADD3 R17, PT, PT, R4.reuse, R17, RZ ;  /* 0x0000001104117210 */ /* 0x040fe40007ffe0ff */
[----:B------:R-:W-:Y:S02]  /*04f0*/  IADD3 R4, PT, PT, R4, R3, RZ ;  /* 0x0000000304047210 */ /* 0x000fe40007ffe0ff */
[----:B------:R-:W-:-:S07]  /*0500*/  MOV R3, R0 ;  /* 0x0000000000037202 */ /* 0x000fce0000000f00 */
.L_x_922:
        /* <DEDUP_REMOVED lines=118> */
.L_x_921:
[----:B------:R-:W-:Y:S05]  /*0c70*/  BSYNC.RECONVERGENT B1 ;  /* 0x0000000000017941 */ /* 0x000fea0003800200 */
.L_x_920:
        /* <DEDUP_REMOVED lines=25> */
[----:B--2---:R-:W-:Y:S01]  /*0e10*/  IMAD.WIDE.U32 R20, R19, 0x4, R14 ;  /* 0x0000000413147825 */ /* 0x004fe200078e000e */
[----:B------:R0:W2:Y:S04]  /*0e20*/  LDG.E R22, desc[UR8][R12.64] ;  /* 0x000000080c167981 */ /* 0x0000a8000c1e1900 */
[----:B------:R1:W4:Y:S01]  /*0e30*/  LDG.E R23, desc[UR8][R20.64] ;  /* 0x0000000814177981 */ /* 0x000322000c1e1900 */
[----:B------:R-:W-:-:S04]  /*0e40*/  LEA R17, R18, R19, 0x6 ;  /* 0x0000001312117211 */ /* 0x000fc800078e30ff */
[C---:B------:R-:W-:Y:S02]  /*0e50*/  LEA R27, R18.reuse, R17, 0x5 ;  /* 0x00000011121b7211 */ /* 0x040fe400078e28ff */
[----:B------:R-:W-:Y:S01]  /*0e60*/  LEA R19, R18, R19, 0x7 ;  /* 0x0000001312137211 */ /* 0x000fe200078e38ff */
[----:B------:R-:W-:-:S04]  /*0e70*/  IMAD.WIDE.U32 R24, R25, 0x4, R14 ;  /* 0x0000000419187825 */ /* 0x000fc800078e000e */
[----:B0-----:R-:W-:-:S04]  /*0e80*/  IMAD.WIDE.U32 R12, R27, 0x4, R10 ;  /* 0x000000041b0c7825 */ /* 0x001fc800078e000a */
[--C-:B-1----:R-:W-:Y:S02]  /*0e90*/  IMAD.WIDE.U32 R20, R19, 0x4, R10.reuse ;  /* 0x0000000413147825 */ /* 0x102fe400078e000a */
[----:B------:R-:W5:Y:S02]  /*0ea0*/  LDG.E R13, desc[UR8][R12.64] ;  /* 0x000000080c0d7981 */ /* 0x000f64000c1e1900 */
[----:B------:R-:W-:Y:S02]  /*0eb0*/  IMAD.WIDE.U32 R28, R17, 0x4, R10 ;  /* 0x00000004111c7825 */ /* 0x000fe400078e000a */
[----:B------:R0:W5:Y:S04]  /*0ec0*/  LDG.E R8, desc[UR8][R20.64] ;  /* 0x0000000814087981 */ /* 0x000168000c1e1900 */
[----:B------:R1:W5:Y:S04]  /*0ed0*/  LDG.E R9, desc[UR8][R28.64] ;  /* 0x000000081c097981 */ /* 0x000368000c1e1900 */
[----:B------:R1:W5:Y:S01]  /*0ee0*/  LDG.E R12, desc[UR8][R24.64] ;  /* 0x00000008180c7981 */ /* 0x000362000c1e1900 */
[CC--:B0-----:R-:W-:Y:S01]  /*0ef0*/  LEA R21, R18.reuse, R19.reuse, 0x5 ;  /* 0x0000001312157211 */ /* 0x0c1fe200078e28ff */
[----:B-1----:R-:W-:Y:S01]  /*0f00*/  IMAD.WIDE.U32 R28, R19, 0x4, R14 ;  /* 0x00000004131c7825 */ /* 0x002fe200078e000e */
[----:B------:R-:W-:-:S03]  /*0f10*/  LEA R19, R18, R19, 0x6 ;  /* 0x0000001312137211 */ /* 0x000fc600078e30ff */
[----:B------:R-:W-:-:S04]  /*0f20*/  IMAD.WIDE.U32 R24, R21, 0x4, R10 ;  /* 0x0000000415187825 */ /* 0x000fc800078e000a */
[----:B------:R-:W-:-:S06]  /*0f30*/  IMAD.WIDE.U32 R20, R21, 0x4, R14 ;  /* 0x0000000415147825 */ /* 0x000fcc00078e000e */
[----:B------:R-:W5:Y:S01]  /*0f40*/  LDG.E R20, desc[UR8][R20.64] ;  /* 0x0000000814147981 */ /* 0x000f62000c1e1900 */
[----:B---3--:R-:W-:Y:S01]  /*0f50*/  FADD.FTZ R26, R26, R16 ;  /* 0x000000101a1a7221 */ /* 0x008fe20000010000 */
[----:B------:R-:W-:-:S04]  /*0f60*/  IMAD.WIDE.U32 R16, R17, 0x4, R14 ;  /* 0x0000000411107825 */ /* 0x000fc800078e000e */
[----:B--2---:R-:W-:Y:S01]  /*0f70*/  FADD.FTZ R22, R26, R22 ;  /* 0x000000161a167221 */ /* 0x004fe20000010000 */
[----:B------:R-:W-:Y:S01]  /*0f80*/  IMAD.WIDE.U32 R26, R27, 0x4, R14 ;  /* 0x000000041b1a7825 */ /* 0x000fe200078e000e */
[----:B------:R-:W2:Y:S03]  /*0f90*/  LDG.E R16, desc[UR8][R16.64] ;  /* 0x0000000810107981 */ /* 0x000ea6000c1e1900 */
[----:B----4-:R-:W-:Y:S02]  /*0fa0*/  FADD.FTZ R23, R2, R23 ;  /* 0x0000001702177221 */ /* 0x010fe40000010000 */
[----:B------:R-:W3:Y:S04]  /*0fb0*/  LDG.E R26, desc[UR8][R26.64] ;  /* 0x000000081a1a7981 */ /* 0x000ee8000c1e1900 */
[----:B------:R0:W4:Y:S04]  /*0fc0*/  LDG.E R2, desc[UR8][R24.64] ;  /* 0x0000000818027981 */ /* 0x000128000c1e1900 */
[----:B------:R1:W4:Y:S01]  /*0fd0*/  LDG.E R17, desc[UR8][R28.64] ;  /* 0x000000081c117981 */ /* 0x000322000c1e1900 */
[----:B0-----:R-:W-:Y:S01]  /*0fe0*/  LEA R25, R18, R19, 0x5 ;  /* 0x0000001312197211 */ /* 0x001fe200078e28ff */
[----:B-1----:R-:W-:-:S04]  /*0ff0*/  IMAD.WIDE.U32 R28, R19, 0x4, R10 ;  /* 0x00000004131c7825 */ /* 0x002fc800078e000a */
[----:B------:R-:W-:Y:S01]  /*1000*/  IMAD.WIDE.U32 R18, R19, 0x4, R14 ;  /* 0x0000000413127825 */ /* 0x000fe200078e000e */
[----:B------:R-:W4:Y:S03]  /*1010*/  LDG.E R24, desc[UR8][R28.64] ;  /* 0x000000081c187981 */ /* 0x000f26000c1e1900 */
[C---:B------:R-:W-:Y:S02]  /*1020*/  IMAD.WIDE.U32 R10, R25.reuse, 0x4, R10 ;  /* 0x00000004190a7825 */ /* 0x040fe400078e000a */
[----:B------:R-:W4:Y:S02]  /*1030*/  LDG.E R18, desc[UR8][R18.64] ;  /* 0x0000000812127981 */ /* 0x000f24000c1e1900 */
[----:B------:R-:W-:Y:S02]  /*1040*/  IMAD.WIDE.U32 R14, R25, 0x4, R14 ;  /* 0x00000004190e7825 */ /* 0x000fe400078e000e */
[----:B------:R-:W4:Y:S04]  /*1050*/  LDG.E R10, desc[UR8][R10.64] ;  /* 0x000000080a0a7981 */ /* 0x000f28000c1e1900 */
[----:B------:R-:W4:Y:S01]  /*1060*/  LDG.E R14, desc[UR8][R14.64] ;  /* 0x000000080e0e7981 */ /* 0x000f22000c1e1900 */
[----:B-----5:R-:W-:Y:S01]  /*1070*/  FADD.FTZ R23, R23, R12 ;  /* 0x0000000c17177221 */ /* 0x020fe20000010000 */
[----:B------:R-:W-:-:S04]  /*1080*/  FADD.FTZ R22, R22, R9 ;  /* 0x0000000916167221 */ /* 0x000fc80000010000 */
[----:B------:R-:W-:-:S04]  /*1090*/  FADD.FTZ R13, R22, R13 ;  /* 0x0000000d160d7221 */ /* 0x000fc80000010000 */
[----:B------:R-:W-:Y:S01]  /*10a0*/  FADD.FTZ R13, R13, R8 ;  /* 0x000000080d0d7221 */ /* 0x000fe20000010000 */
[----:B------:R-:W-:Y:S01]  /*10b0*/  IADD3 R3, PT, PT, R3, 0x100, RZ ;  /* 0x0000010003037810 */ /* 0x000fe20007ffe0ff */
[----:B--2---:R-:W-:-:S04]  /*10c0*/  FADD.FTZ R23, R23, R16 ;  /* 0x0000001017177221 */ /* 0x004fc80000010000 */
[----:B---3--:R-:W-:Y:S01]  /*10d0*/  FADD.FTZ R26, R23, R26 ;  /* 0x0000001a171a7221 */ /* 0x008fe20000010000 */
[----:B----4-:R-:W-:-:S03]  /*10e0*/  FADD.FTZ R13, R13, R2 ;  /* 0x000000020d0d7221 */ /* 0x010fc60000010000 */
[----:B------:R-:W-:-:S04]  /*10f0*/  FADD.FTZ R17, R26, R17 ;  /* 0x000000111a117221 */ /* 0x000fc80000010000 */
[----:B------:R-:W-:Y:S01]  /*1100*/  FADD.FTZ R17, R17, R20 ;  /* 0x0000001411117221 */ /* 0x000fe20000010000 */
[----:B------:R-:W-:-:S03]  /*1110*/  FADD.FTZ R13, R13, R24 ;  /* 0x000000180d0d7221 */ /* 0x000fc60000010000 */
[----:B------:R-:W-:Y:S01]  /*1120*/  FADD.FTZ R17, R17, R18 ;  /* 0x0000001211117221 */ /* 0x000fe20000010000 */
[----:B------:R-:W-:-:S03]  /*1130*/  FADD.FTZ R26, R13, R10 ;  /* 0x0000000a0d1a7221 */ /* 0x000fc60000010000 */
[----:B------:R-:W-:-:S07]  /*1140*/  FADD.FTZ R2, R17, R14 ;  /* 0x0000000e11027221 */ /* 0x000fce0000010000 */
.L_x_924:
[----:B------:R-:W-:Y:S05]  /*1150*/  BSYNC.RECONVERGENT B1 ;  /* 0x0000000000017941 */ /* 0x000fea0003800200 */
.L_x_923:
        /* <DEDUP_REMOVED lines=16> */
[----:B------:R-:W3:Y:S01]  /*1260*/  LDG.E R7, desc[UR8][R22.64] ;  /* 0x0000000816077981 */ /* 0x000ee2000c1e1900 */
[----:B------:R-:W-:Y:S01]  /*1270*/  LEA R25, R12, R15, 0x5 ;  /* 0x0000000f0c197211 */ /* 0x000fe200078e28ff */
[----:B------:R-:W-:Y:S02]  /*1280*/  IMAD.WIDE.U32 R16, R17, 0x4, R8 ;  /* 0x0000000411107825 */ /* 0x000fe400078e0008 */
        /* <DEDUP_REMOVED lines=19> */
.L_x_926:
[----:B------:R-:W-:Y:S05]  /*13c0*/  BSYNC.RECONVERGENT B1 ;  /* 0x0000000000017941 */ /* 0x000fea0003800200 */
.L_x_925:
[----:B------:R-:W-:Y:S05]  /*13d0*/  @!P1 BRA `(.L_x_919) ;  /* 0x0000000000449947 */ /* 0x000fea0003800000 */
[----:B------:R-:W0:Y:S01]  /*13e0*/  LDC R14, c[0x0][0x388] ;  /* 0x0000e200ff0e7b82 */ /* 0x000e220000000800 */
[----:B------:R-:W-:Y:S02]  /*13f0*/  LOP3.LUT R6, R6, 0x1f, RZ, 0xc0, !PT ;  /* 0x0000001f06067812 */ /* 0x000fe400078ec0ff */
[----:B------:R-:W-:-:S05]  /*1400*/  IADD3 R12, PT, PT, -R5, RZ, RZ ;  /* 0x000000ff050c7210 */ /* 0x000fca0007ffe1ff */
[----:B------:R-:W1:Y:S08]  /*1410*/  LDC.64 R8, c[0x0][0x440] ;  /* 0x00011000ff087b82 */ /* 0x000e700000000a00 */
[----:B------:R-:W2:Y:S01]  /*1420*/  LDC.64 R10, c[0x0][0x448] ;  /* 0x00011200ff0a7b82 */ /* 0x000ea20000000a00 */
[----:B0-----:R-:W-:-:S05]  /*1430*/  IMAD R3, R3, R14, UR7 ;  /* 0x0000000703037e24 */ /* 0x001fca000f8e020e */
[----:B------:R-:W-:-:S07]  /*1440*/  IADD3 R3, PT, PT, R6, R3, RZ ;  /* 0x0000000306037210 */ /* 0x000fce0007ffe0ff */
.L_x_927:
        /* <DEDUP_REMOVED lines=10> */
.L_x_919:
[----:B------:R-:W-:Y:S05]  /*14f0*/  BSYNC.RECONVERGENT B0 ;  /* 0x0000000000007941 */ /* 0x000fea0003800200 */
.L_x_918:
        /* <DEDUP_REMOVED lines=55> */
.L_x_928:
        /* <DEDUP_REMOVED lines=9> */
.L_x_3805:


//--------------------- .text._ZN10layer_norm40ln_parallel_residual_bwd_finalize_kernelINS_22Kernel_traits_finalizeILj6144Ef13__nv_bfloat16S2_S2_fjLb0ELj1024ELj4ENS_18Kernel_traits_baseILj6144EfS2_S2_S2_fjLj1024EEEEELb1EEEvNS_9BwdParamsE --------------------------
	.section	.text._ZN10layer_norm40ln_parallel_residual_bwd_finalize_kernelINS_22Kernel_traits_finalizeILj6144Ef13__nv_bfloat16S2_S2_fjLb0ELj1024ELj4ENS_18Kernel_traits_baseILj6144EfS2_S2_S2_fjLj1024EEEEELb1EEEvNS_9BwdParamsE,"ax",@progbits
	.align	128
        .global         _ZN10layer_norm40ln_parallel_residual_bwd_finalize_kernelINS_22Kernel_traits_finalizeILj6144Ef13__nv_bfloat16S2_S2_fjLb0ELj1024ELj4ENS_18Kernel_traits_baseILj6144EfS2_S2_S2_fjLj1024EEEEELb1EEEvNS_9BwdParamsE
        .type           _ZN10layer_norm40ln_parallel_residual_bwd_finalize_kernelINS_22Kernel_traits_finalizeILj6144Ef13__nv_bfloat16S2_S2_fjLb0ELj1024ELj4ENS_18Kernel_traits_baseILj6144EfS2_S2_S2_fjLj1024EEEEELb1EEEvNS_9BwdParamsE,@function
        .size           _ZN10layer_norm40ln_parallel_residual_bwd_finalize_kernelINS_22Kernel_traits_finalizeILj6144Ef13__nv_bfloat16S2_S2_fjLb0ELj1024ELj4ENS_18Kernel_traits_baseILj6144EfS2_S2_S2_fjLj1024EEEEELb1EEEvNS_9BwdParamsE,(.L_x_3806 - _ZN10layer_norm40ln_parallel_residual_bwd_finalize_kernelINS_22Kernel_traits_finalizeILj6144Ef13__nv_bfloat16S2_S2_fjLb0ELj1024ELj4ENS_18Kernel_traits_baseILj6144EfS2_S2_S2_fjLj1024EEEEELb1EEEvNS_9BwdParamsE)
        .other          _ZN10layer_norm40ln_parallel_residual_bwd_finalize_kernelINS_22Kernel_traits_finalizeILj6144Ef13__nv_bfloat16S2_S2_fjLb0ELj1024ELj4ENS_18Kernel_traits_baseILj6144EfS2_S2_S2_fjLj1024EEEEELb1EEEvNS_9BwdParamsE,@"STO_CUDA_ENTRY STV_DEFAULT"
_ZN10layer_norm40ln_parallel_residual_bwd_finalize_kernelINS_22Kernel_traits_finalizeILj6144Ef13__nv_bfloat16S2_S2_fjLb0ELj1024ELj4ENS_18Kernel_traits_baseILj6144EfS2_S2_S2_fjLj1024EEEEELb1EEEvNS_9BwdParamsE:
.text._ZN10layer_norm40ln_parallel_residual_bwd_finalize_kernelINS_22Kernel_traits_finalizeILj6144Ef13__nv_bfloat16S2_S2_fjLb0ELj1024ELj4ENS_18Kernel_traits_baseILj6144EfS2_S2_S2_fjLj1024EEEEELb1EEEvNS_9BwdParamsE:
        /* <DEDUP_REMOVED lines=60> */
.L_x_933:
        /* <DEDUP_REMOVED lines=112> */
.L_x_932:
[----:B------:R-:W-:Y:S05]  /*0ac0*/  BSYNC.RECONVERGENT B1 ;  /* 0x0000000000017941 */ /* 0x000fea0003800200 */
.L_x_931:
        /* <DEDUP_REMOVED lines=17> */
[C---:B---3--:R-:W-:Y:S02]  /*0be0*/  IMAD.WIDE.U32 R28, R19.reuse, 0x4, R14 ;  /* 0x00000004131c7825 */ /* 0x048fe400078e000e */
[----:B------:R-:W2:Y:S02]  /*0bf0*/  LDG.E R26, desc[UR6][R26.64] ;  /* 0x000000061a1a7981 */ /* 0x000ea4000c1e1900 */
[----:B0-----:R-:W-:Y:S02]  /*0c00*/  IMAD.WIDE.U32 R24, R19, 0x4, R22 ;  /* 0x0000000413187825 */ /* 0x001fe400078e0016 */
[----:B------:R-:W3:Y:S04]  /*0c10*/  LDG.E R29, desc[UR6][R28.64] ;  /* 0x000000061c1d7981 */ /* 0x000ee8000c1e1900 */
[----:B------:R2:W5:Y:S01]  /*0c20*/  LDG.E R28, desc[UR6][R24.64] ;  /* 0x00000006181c7981 */ /* 0x000562000c1e1900 */
[----:B------:R-:W-:Y:S01]  /*0c30*/  LEA R21, R9, R19, 0x5 ;  /* 0x0000001309157211 */ /* 0x000fe200078e28ff */
[----:B----4-:R-:W-:Y:S01]  /*0c40*/  FADD.FTZ R5, R5, R10 ;  /* 0x0000000a05057221 */ /* 0x010fe20000010000 */
[----:B--2---:R-:W-:-:S03]  /*0c50*/  FADD.FTZ R25, R11, R26 ;  /* 0x0000001a0b197221 */ /* 0x004fc60000010000 */
[----:B------:R-:W-:-:S04]  /*0c60*/  IMAD.WIDE.U32 R10, R21, 0x4, R12 ;  /* 0x00000004150a7825 */ /* 0x000fc800078e000c */
[----:B---3--:R-:W-:Y:S01]  /*0c70*/  FADD.FTZ R24, R20, R29 ;  /* 0x0000001d14187221 */ /* 0x008fe20000010000 */
[----:B-----5:R-:W-:Y:S02]  /*0c80*/  FADD.FTZ R26, R18, R28 ;  /* 0x0000001c121a7221 */ /* 0x020fe40000010000 */
[----:B------:R0:W2:Y:S01]  /*0c90*/  LDG.E R18, desc[UR6][R10.64] ;  /* 0x000000060a127981 */ /* 0x0000a2000c1e1900 */
[----:B------:R-:W-:-:S05]  /*0ca0*/  IMAD.WIDE.U32 R28, R21, 0x4, R14 ;  /* 0x00000004151c7825 */ /* 0x000fca00078e000e */
[----:B------:R1:W3:Y:S01]  /*0cb0*/  LDG.E R27, desc[UR6][R28.64] ;  /* 0x000000061c1b7981 */ /* 0x0002e2000c1e1900 */
[----:B0-----:R-:W-:-:S04]  /*0cc0*/  IMAD.WIDE.U32 R10, R21, 0x4, R16 ;  /* 0x00000004150a7825 */ /* 0x001fc800078e0010 */
[----:B------:R-:W-:Y:S02]  /*0cd0*/  IMAD.WIDE.U32 R20, R21, 0x4, R22 ;  /* 0x0000000415147825 */ /* 0x000fe400078e0016 */
[----:B------:R-:W4:Y:S04]  /*0ce0*/  LDG.E R10, desc[UR6][R10.64] ;  /* 0x000000060a0a7981 */ /* 0x000f28000c1e1900 */
[----:B------:R-:W5:Y:S01]  /*0cf0*/  LDG.E R21, desc[UR6][R20.64] ;  /* 0x0000000614157981 */ /* 0x000f62000c1e1900 */
[----:B-1----:R-:W-:Y:S01]  /*0d00*/  LEA R29, R9, R19, 0x6 ;  /* 0x00000013091d7211 */ /* 0x002fe200078e30ff */
[----:B--2---:R-:W-:-:S04]  /*0d10*/  FADD.FTZ R5, R5, R18 ;  /* 0x0000001205057221 */ /* 0x004fc80000010000 */
[----:B------:R-:W-:-:S04]  /*0d20*/  IMAD.WIDE.U32 R18, R29, 0x4, R12 ;  /* 0x000000041d127825 */ /* 0x000fc800078e000c */
[----:B---3--:R-:W-:Y:S01]  /*0d30*/  FADD.FTZ R24, R24, R27 ;  /* 0x0000001b18187221 */ /* 0x008fe20000010000 */
[----:B------:R-:W-:Y:S01]  /*0d40*/  LEA R27, R9, R29, 0x5 ;  /* 0x0000001d091b7211 */ /* 0x000fe200078e28ff */
[----:B------:R-:W2:Y:S01]  /*0d50*/  LDG.E R18, desc[UR6][R18.64] ;  /* 0x0000000612127981 */ /* 0x000ea2000c1e1900 */
[----:B----4-:R-:W-:Y:S01]  /*0d60*/  FADD.FTZ R25, R25, R10 ;  /* 0x0000000a19197221 */ /* 0x010fe20000010000 */
[----:B------:R-:W-:-:S04]  /*0d70*/  IMAD.WIDE.U32 R10, R29, 0x4, R14 ;  /* 0x000000041d0a7825 */ /* 0x000fc800078e000e */
[----:B-----5:R-:W-:Y:S01]  /*0d80*/  FADD.FTZ R26, R26, R21 ;  /* 0x000000151a1a7221 */ /* 0x020fe20000010000 */
[----:B------:R-:W-:Y:S01]  /*0d90*/  IMAD.WIDE.U32 R20, R29, 0x4, R16 ;  /* 0x000000041d147825 */ /* 0x000fe200078e0010 */
[----:B------:R0:W3:Y:S03]  /*0da0*/  LDG.E R9, desc[UR6][R10.64] ;  /* 0x000000060a097981 */ /* 0x0000e6000c1e1900 */
[C---:B------:R-:W-:Y:S02]  /*0db0*/  IMAD.WIDE.U32 R12, R27.reuse, 0x4, R12 ;  /* 0x000000041b0c7825 */ /* 0x040fe400078e000c */
[----:B------:R-:W4:Y:S02]  /*0dc0*/  LDG.E R20, desc[UR6][R20.64] ;  /* 0x0000000614147981 */ /* 0x000f24000c1e1900 */
[----:B------:R-:W-:Y:S02]  /*0dd0*/  IMAD.WIDE.U32 R14, R27, 0x4, R14 ;  /* 0x000000041b0e7825 */ /* 0x000fe400078e000e */
[----:B------:R-:W5:Y:S02]  /*0de0*/  LDG.E R12, desc[UR6][R12.64] ;  /* 0x000000060c0c7981 */ /* 0x000f64000c1e1900 */
[----:B0-----:R-:W-:-:S02]  /*0df0*/  IMAD.WIDE.U32 R10, R29, 0x4, R22 ;  /* 0x000000041d0a7825 */ /* 0x001fc400078e0016 */
[----:B------:R-:W5:Y:S02]  /*0e00*/  LDG.E R14, desc[UR6][R14.64] ;  /* 0x000000060e0e7981 */ /* 0x000f64000c1e1900 */
[C---:B------:R-:W-:Y:S02]  /*0e10*/  IMAD.WIDE.U32 R16, R27.reuse, 0x4, R16 ;  /* 0x000000041b107825 */ /* 0x040fe400078e0010 */
[----:B------:R-:W5:Y:S02]  /*0e20*/  LDG.E R19, desc[UR6][R10.64] ;  /* 0x000000060a137981 */ /* 0x000f64000c1e1900 */
[----:B------:R-:W-:Y:S02]  /*0e30*/  IMAD.WIDE.U32 R22, R27, 0x4, R22 ;  /* 0x000000041b167825 */ /* 0x000fe400078e0016 */
[----:B------:R-:W5:Y:S04]  /*0e40*/  LDG.E R16, desc[UR6][R16.64] ;  /* 0x0000000610107981 */ /* 0x000f68000c1e1900 */
[----:B------:R-:W5:Y:S01]  /*0e50*/  LDG.E R22, desc[UR6][R22.64] ;  /* 0x0000000616167981 */ /* 0x000f62000c1e1900 */
[----:B------:R-:W-:Y:S01]  /*0e60*/  IADD3 R7, PT, PT, R7, 0x80, RZ ;  /* 0x0000008007077810 */ /* 0x000fe20007ffe0ff */
[----:B--2---:R-:W-:Y:S01]  /*0e70*/  FADD.FTZ R5, R5, R18 ;  /* 0x0000001205057221 */ /* 0x004fe20000010000 */
[----:B---3--:R-:W-:Y:S01]  /*0e80*/  FADD.FTZ R9, R24, R9 ;  /* 0x0000000918097221 */ /* 0x008fe20000010000 */
[----:B----4-:R-:W-:-:S02]  /*0e90*/  FADD.FTZ R25, R25, R20 ;  /* 0x0000001419197221 */ /* 0x010fc40000010000 */
[----:B-----5:R-:W-:Y:S01]  /*0ea0*/  FADD.FTZ R5, R5, R12 ;  /* 0x0000000c05057221 */ /* 0x020fe20000010000 */
[----:B------:R-:W-:Y:S01]  /*0eb0*/  FADD.FTZ R20, R9, R14 ;  /* 0x0000000e09147221 */ /* 0x000fe20000010000 */
[----:B------:R-:W-:Y:S01]  /*0ec0*/  FADD.FTZ R19, R26, R19 ;  /* 0x000000131a137221 */ /* 0x000fe20000010000 */
[----:B------:R-:W-:-:S03]  /*0ed0*/  FADD.FTZ R11, R25, R16 ;  /* 0x00000010190b7221 */ /* 0x000fc60000010000 */
[----:B------:R-:W-:-:S07]  /*0ee0*/  FADD.FTZ R18, R19, R22 ;  /* 0x0000001613127221 */ /* 0x000fce0000010000 */
.L_x_935:
[----:B------:R-:W-:Y:S05]  /*0ef0*/  BSYNC.RECONVERGENT B1 ;  /* 0x0000000000017941 */ /* 0x000fea0003800200 */
.L_x_934:
        /* <DEDUP_REMOVED lines=37> */
.L_x_937:
[----:B------:R-:W-:Y:S05]  /*1150*/  BSYNC.RECONVERGENT B1 ;  /* 0x0000000000017941 */ /* 0x000fea0003800200 */
.L_x_936:
        /* <DEDUP_REMOVED lines=19> */
.L_x_930:
[----:B------:R-:W-:Y:S05]  /*1290*/  BSYNC.RECONVERGENT B0 ;  /* 0x0000000000007941 */ /* 0x000fea0003800200 */
.L_x_929:
[----:B------:R-:W0:Y:S01]  /*12a0*/  S2R R7, SR_TID.X ;  /* 0x0000000000077919 */ /* 0x000e220000002100 */
[----:B------:R-:W1:Y:S01]  /*12b0*/  S2UR UR5, SR_CgaCtaId ;  /* 0x00000000000579c3 */ /* 0x000e620000008800 */
[----:B------:R-:W-:Y:S01]  /*12c0*/  UMOV UR4, 0x400 ;  /* 0x0000040000047882 */ /* 0x000fe20000000000 */
[C---:B------:R-:W-:Y:S02]  /*12d0*/  ISETP.NE.AND P1, PT, R3.reuse, RZ, PT ;  /* 0x000000ff0300720c */ /* 0x040fe40003f25270 */
[----:B------:R-:W-:-:S04]  /*12e0*/  ISETP.GT.U32.AND P0, PT, R3, 0xf, PT ;  /* 0x0000000f0300780c */ /* 0x000fc80003f04070 */
[C---:B------:R-:W-:Y:S01]  /*12f0*/  ISETP.NE.OR P0, PT, R2.reuse, 0x1f, P0 ;  /* 0x0000001f0200780c */ /* 0x040fe20000705670 */
[----:B-1----:R-:W-:Y:S01]  /*1300*/  ULEA UR4, UR5, UR4, 0x18 ;  /* 0x0000000405047291 */ /* 0x002fe2000f8ec0ff */
[----:B0-----:R-:W-:-:S05]  /*1310*/  LOP3.LUT R0, R2, 0x1f, R7, 0x78, !PT ;  /* 0x0000001f02007812 */ /* 0x001fca00078e7807 */
[----:B------:R-:W-:Y:S02]  /*1320*/  @!P1 LEA R2, R2, UR4, 0x2 ;  /* 0x0000000402029c11 */ /* 0x000fe4000f8e10ff */
[----:B------:R-:W-:Y:S02]  /*1330*/  LOP3.LUT R4, R0, 0x3e0, R7, 0xf8, !PT ;  /* 0x000003e000047812 */ /* 0x000fe400078ef807 */
[----:B------:R-:W-:Y:S02]  /*1340*/  SHF.L.U32 R7, R3, 0x7, RZ ;  /* 0x0000000703077819 */ /* 0x000fe400000006ff */
[----:B------:R-:W-:Y:S02]  /*1350*/  LEA R4, R4, UR4, 0x2 ;  /* 0x0000000404047c11 */ /* 0x000fe4000f8e10ff */
[----:B------:R-:W-:-:S03]  /*1360*/  SHF.L.U32 R0, R0, 0x2, RZ ;  /* 0x0000000200007819 */ /* 0x000fc600000006ff */
[----:B------:R-:W-:Y:S01]  /*1370*/  STS [R4], R20 ;  /* 0x0000001404007388 */ /* 0x000fe20000000800 */
[----:B------:R-:W-:-:S03]  /*1380*/  LOP3.LUT R0, R7, R0, RZ, 0xfc, !PT ;  /* 0x0000000007007212 */ /* 0x000fc600078efcff */
        /* <DEDUP_REMOVED lines=73> */
.L_x_938:
        /* <DEDUP_REMOVED lines=14> */
.L_x_3806:


//--------------------- .text._ZN10layer_norm31ln_parallel_residual_bwd_kernelINS_13Kernel_traitsIf13__nv_bfloat16S2_S2_fjLj6144ELj1ELj1ELj8ELj16ENS_18Kernel_traits_baseILj6144EfS2_S2_S2_fjLj256EEEEELb1ELb1ELb1EEEvNS_9BwdParamsE --------------------------
	.section	.text._ZN10layer_norm31ln_parallel_residual_bwd_kernelINS_13Kernel_traitsIf13__nv_bfloat16S2_S2_fjLj6144ELj1ELj1ELj8ELj16ENS_18Kernel_traits_baseILj6144EfS2_S2_S2_fjLj256EEEEELb1ELb1ELb1EEEvNS_9BwdParamsE,"ax",@progbits
	.align	128
        .global         _ZN10layer_norm31ln_parallel_residual_bwd_kernelINS_13Kernel_traitsIf13__nv_bfloat16S2_S2_fjLj6144ELj1ELj1ELj8ELj16ENS_18Kernel_traits_baseILj6144EfS2_S2_S2_fjLj256EEEEELb1ELb1ELb1EEEvNS_9BwdParamsE
        .type           _ZN10layer_norm31ln_parallel_residual_bwd_kernelINS_13Kernel_traitsIf13__nv_bfloat16S2_S2_fjLj6144ELj1ELj1ELj8ELj16ENS_18Kernel_traits_baseILj6144EfS2_S2_S2_fjLj256EEEEELb1ELb1ELb1EEEvNS_9BwdParamsE,@function
        .size           _ZN10layer_norm31ln_parallel_residual_bwd_kernelINS_13Kernel_traitsIf13__nv_bfloat16S2_S2_fjLj6144ELj1ELj1ELj8ELj16ENS_18Kernel_traits_baseILj6144EfS2_S2_S2_fjLj256EEEEELb1ELb1ELb1EEEvNS_9BwdParamsE,(.L_x_3807 - _ZN10layer_norm31ln_parallel_residual_bwd_kernelINS_13Kernel_traitsIf13__nv_bfloat16S2_S2_fjLj6144ELj1ELj1ELj8ELj16ENS_18Kernel_traits_baseILj6144EfS2_S2_S2_fjLj256EEEEELb1ELb1ELb1EEEvNS_9BwdParamsE)
        .other          _ZN10layer_norm31ln_parallel_residual_bwd_kernelINS_13Kernel_traitsIf13__nv_bfloat16S2_S2_fjLj6144ELj1ELj1ELj8ELj16ENS_18Kernel_traits_baseILj6144EfS2_S2_S2_fjLj256EEEEELb1ELb1ELb1EEEvNS_9BwdParamsE,@"STO_CUDA_ENTRY STV_DEFAULT"
_ZN10layer_norm31ln_parallel_residual_bwd_kernelINS_13Kernel_traitsIf13__nv_bfloat16S2_S2_fjLj6144ELj1ELj1ELj8ELj16ENS_18Kernel_traits_baseILj6144EfS2_S2_S2_fjLj256EEEEELb1ELb1ELb1EEEvNS_9BwdParamsE:
.text._ZN10layer_norm31ln_parallel_residual_bwd_kernelINS_13Kernel_traitsIf13__nv_bfloat16S2_S2_fjLj6144ELj1ELj1ELj8ELj16ENS_18Kernel_traits_baseILj6144EfS2_S2_S2_fjLj256EEEEELb1ELb1ELb1EEEvNS_9BwdParamsE:
        /* <DEDUP_REMOVED lines=58> */
[----:B------:R-:W-:-:S02]  /*03a0*/  CS2R R80, SRZ ;  /* 0x0000000000507805 */ /* 0x000fc4000001ff00 */
[----:B------:R-:W-:Y:S01]  /*03b0*/  CS2R R78, SRZ ;  /* 0x00000000004e7805 */ /* 0x000fe2000001ff00 */
[----:B------:R-:W1:Y:S01]  /*03c0*/  LDCU UR6, c[0x0][0x408] ;  /* 0x00008100ff0677ac */ /* 0x000e620008000800 */
[----:B------:R0:W5:Y:S01]  /*03d0*/  LDG.E.128 R20, desc[UR8][R2.64+0x10] ;  /* 0x0000100802147981 */ /* 0x000162000c1e1d00 */
[----:B------:R-:W4:Y:S03]  /*03e0*/  LDCU UR11, c[0x0][0x388] ;  /* 0x00007100ff0b77ac */ /* 0x000f260008000800 */
[----:B------:R0:W5:Y:S01]  /*03f0*/  LDG.E.128 R16, desc[UR8][R2.64+0x2000] ;  /* 0x0020000802107981 */ /* 0x000162000c1e1d00 */
[----:B------:R-:W0:Y:S03]  /*0400*/  LDCU UR14, c[0x0][0x400] ;  /* 0x00008000ff0e77ac */ /* 0x000e260008000800 */
[----:B------:R0:W5:Y:S01]  /*0410*/  LDG.E.128 R12, desc[UR8][R2.64+0x2010] ;  /* 0x00201008020c7981 */ /* 0x000162000c1e1d00 */
[----:B------:R-:W0:Y:S03]  /*0420*/  LDCU.64 UR12, c[0x0][0x470] ;  /* 0x00008e00ff0c77ac */ /* 0x000e260008000a00 */
[----:B------:R0:W5:Y:S04]  /*0430*/  LDG.E.128 R8, desc[UR8][R2.64+0x4000] ;  /* 0x0040000802087981 */ /* 0x000168000c1e1d00 */
[----:B------:R0:W5:Y:S01]  /*0440*/  LDG.E.128 R4, desc[UR8][R2.64+0x4010] ;  /* 0x0040100802047981 */ /* 0x000162000c1e1d00 */
[----:B--2---:R-:W-:Y:S01]  /*0450*/  UISETP.NE.U32.AND UP0, UPT, UR4, URZ, UPT ;  /* 0x000000ff0400728c */ /* 0x004fe2000bf05070 */
[----:B------:R-:W-:Y:S01]  /*0460*/  CS2R R76, SRZ ;  /* 0x00000000004c7805 */ /* 0x000fe2000001ff00 */
[----:B---3--:R-:W-:Y:S01]  /*0470*/  UISETP.NE.AND UP1, UPT, UR10, URZ, UPT ;  /* 0x000000ff0a00728c */ /* 0x008fe2000bf25270 */
[----:B------:R-:W-:Y:S01]  /*0480*/  CS2R R74, SRZ ;  /* 0x00000000004a7805 */ /* 0x000fe2000001ff00 */
[----:B------:R-:W-:Y:S01]  /*0490*/  UISETP.NE.AND.EX UP0, UPT, UR5, URZ, UPT, UP0 ;  /* 0x000000ff0500728c */ /* 0x000fe2000bf05300 */
[----:B------:R-:W-:Y:S01]  /*04a0*/  IMAD.MOV.U32 R125, RZ, RZ, RZ ;  /* 0x000000ffff7d7224 */ /* 0x000fe200078e00ff */
[----:B------:R-:W-:Y:S01]  /*04b0*/  MOV R124, UR7 ;  /* 0x00000007007c7c02 */ /* 0x000fe20008000f00 */
[----:B------:R-:W2:Y:S01]  /*04c0*/  LDCU.64 UR4, c[0x0][0x478] ;  /* 0x00008f00ff0477ac */ /* 0x000ea20008000a00 */
[----:B------:R-:W-:-:S02]  /*04d0*/  PLOP3.LUT P4, PT, PT, PT, UP1, 0x80, 0x8 ;  /* 0x000000000008781c */ /* 0x000fc40003f8f018 */
[----:B01--4-:R-:W-:-:S13]  /*04e0*/  PLOP3.LUT P0, PT, PT, PT, UP0, 0x80, 0x8 ;  /* 0x000000000008781c */ /* 0x013fda0003f0f008 */
.L_x_964:
[----:B0-----:R-:W0:Y:S01]  /*04f0*/  LDC.64 R68, c[0x0][0x428] ;  /* 0x00010a00ff447b82 */ /* 0x001e220000000a00 */
[----:B------:R-:W-:-:S05]  /*0500*/  IMAD R0, R124, UR11, RZ ;  /* 0x0000000b7c007c24 */ /* 0x000fca000f8e02ff */
[----:B------:R-:W-:Y:S02]  /*0510*/  SHF.R.S32.HI R49, RZ, 0x1f, R0 ;  /* 0x0000001fff317819 */ /* 0x000fe40000011400 */
[----:B------:R-:W1:Y:S02]  /*0520*/  LDC.64 R64, c[0x0][0x3a8] ;  /* 0x0000ea00ff407b82 */ /* 0x000e640000000a00 */
[----:B------:R-:W-:-:S04]  /*0530*/  LEA.HI R49, R49, R0, RZ, 0x3 ;  /* 0x0000000031317211 */ /* 0x000fc800078f18ff */
[----:B------:R-:W-:Y:S02]  /*0540*/  LEA.HI.SX32 R128, R49, R114, 0x1d ;  /* 0x0000007231807211 */ /* 0x000fe400078feaff */
[----:B------:R-:W3:Y:S03]  /*0550*/  LDC.64 R130, c[0x0][0x3c0] ;  /* 0x0000f000ff827b82 */ /* 0x000ee60000000a00 */
[C---:B------:R-:W-:Y:S01]  /*0560*/  VIADD R126, R128.reuse, 0x100 ;  /* 0x00000100807e7836 */ /* 0x040fe20000000000 */
[C---:B------:R-:W-:Y:S01]  /*0570*/  IADD3 R123, PT, PT, R128.reuse, 0x200, RZ ;  /* 0x00000200807b7810 */ /* 0x040fe20007ffe0ff */
[----:B0-----:R-:W-:-:S03]  /*0580*/  IMAD.WIDE.U32 R52, R128, 0x10, R68 ;  /* 0x0000001080347825 */ /* 0x001fc600078e0044 */
[----:B------:R-:W0:Y:S01]  /*0590*/  LDC.64 R132, c[0x0][0x3c8] ;  /* 0x0000f200ff847b82 */ /* 0x000e220000000a00 */
[C---:B------:R-:W-:Y:S02]  /*05a0*/  IMAD.WIDE.U32 R60, R126.reuse, 0x10, R68 ;  /* 0x000000107e3c7825 */ /* 0x040fe400078e0044 */
[----:B------:R-:W4:Y:S02]  /*05b0*/  LDG.E.128 R52, desc[UR8][R52.64] ;  /* 0x0000000834347981 */ /* 0x000f24000c1e1d00 */
[--C-:B-1----:R-:W-:Y:S02]  /*05c0*/  IMAD.WIDE.U32 R56, R126, 0x10, R64.reuse ;  /* 0x000000107e387825 */ /* 0x102fe400078e0040 */
[----:B------:R-:W2:Y:S02]  /*05d0*/  LDG.E.128 R60, desc[UR8][R60.64] ;  /* 0x000000083c3c7981 */ /* 0x000ea4000c1e1d00 */
[--C-:B------:R-:W-:Y:S02]  /*05e0*/  IMAD.WIDE.U32 R48, R128, 0x10, R64.reuse ;  /* 0x0000001080307825 */ /* 0x100fe400078e0040 */
[----:B------:R-:W2:Y:S02]  /*05f0*/  LDG.E.128 R56, desc[UR8][R56.64] ;  /* 0x0000000838387981 */ /* 0x000ea4000c1e1d00 */
[----:B------:R-:W-:-:S02]  /*0600*/  IMAD.WIDE.U32 R64, R123, 0x10, R64 ;  /* 0x000000107b407825 */ /* 0x000fc400078e0040 */
[----:B------:R-:W2:Y:S04]  /*0610*/  LDG.E.128 R48, desc[UR8][R48.64] ;  /* 0x0000000830307981 */ /* 0x000ea8000c1e1d00 */
[----:B------:R-:W2:Y:S01]  /*0620*/  LDG.E.128 R64, desc[UR8][R64.64] ;  /* 0x0000000840407981 */ /* 0x000ea2000c1e1d00 */
[----:B---3--:R-:W-:-:S04]  /*0630*/  IMAD.WIDE R130, R124, 0x4, R130 ;  /* 0x000000047c827825 */ /* 0x008fc800078e0282 */
[----:B------:R-:W-:Y:S01]  /*0640*/  IMAD.WIDE.U32 R68, R123, 0x10, R68 ;  /* 0x000000107b447825 */ /* 0x000fe200078e0044 */
[----:B------:R1:W3:Y:S03]  /*0650*/  LDG.E R0, desc[UR8][R130.64] ;  /* 0x0000000882007981 */ /* 0x0002e6000c1e1900 */
[----:B0-----:R-:W-:Y:S02]  /*0660*/  IMAD.WIDE R132, R124, 0x4, R132 ;  /* 0x000000047c847825 */ /* 0x001fe400078e0284 */
[----:B------:R-:W3:Y:S04]  /*0670*/  LDG.E.128 R68, desc[UR8][R68.64] ;  /* 0x0000000844447981 */ /* 0x000ee8000c1e1d00 */
[----:B------:R0:W3:Y:S01]  /*0680*/  LDG.E R127, desc[UR8][R132.64] ;  /* 0x00000008847f7981 */ /* 0x0000e2000c1e1900 */
[----:B------:R-:W-:-:S04]  /*0690*/  ISETP.NE.U32.AND P1, PT, RZ, UR12, PT ;  /* 0x0000000cff007c0c */ /* 0x000fc8000bf25070 */
[----:B------:R-:W-:Y:S02]  /*06a0*/  ISETP.NE.AND.EX P1, PT, RZ, UR13, PT, P1 ;  /* 0x0000000dff007c0c */ /* 0x000fe4000bf25310 */
[----:B------:R-:W-:Y:S02]  /*06b0*/  LOP3.LUT P2, RZ, R114, 0x1f, RZ, 0xc0, !PT ;  /* 0x0000001f72ff7812 */ /* 0x000fe4000784c0ff */
[C---:B----4-:R-:W-:Y:S01]  /*06c0*/  PRMT R184, R54.reuse, 0x7632, R184 ;  /* 0x0000763236b87816 */ /* 0x050fe200000000b8 */
[----:B------:R-:W-:Y:S01]  /*06d0*/  IMAD.U32 R135, R54, 0x10000, RZ ;  /* 0x0001000036877824 */ /* 0x000fe200078e00ff */
[C---:B--2---:R-:W-:Y:S01]  /*06e0*/  PRMT R145, R60.reuse, 0x7632, R145 ;  /* 0x000076323c917816 */ /* 0x044fe20000000091 */
[----:B-1----:R-:W-:Y:S01]  /*06f0*/  IMAD.U32 R131, R60, 0x10000, RZ ;  /* 0x000100003c837824 */ /* 0x002fe200078e00ff */
[C---:B------:R-:W-:Y:S01]  /*0700*/  PRMT R54, R56.reuse, 0x7632, R54 ;  /* 0x0000763238367816 */ /* 0x040fe20000000036 */
[----:B------:R-:W-:Y:S01]  /*0710*/  IMAD.U32 R170, R56, 0x10000, RZ ;  /* 0x0001000038aa7824 */ /* 0x000fe200078e00ff */
[----:B0-----:R-:W-:-:S02]  /*0720*/  PRMT R132, R57, 0x7632, R132 ;  /* 0x0000763239847816 */ /* 0x001fc40000000084 */
[----:B------:R-:W-:Y:S02]  /*0730*/  SHF.L.U32 R174, R57, 0x10, RZ ;  /* 0x0000001039ae7819 */ /* 0x000fe400000006ff */
[----:B------:R-:W0:Y:S01]  /*0740*/  @P0 LDC.64 R56, c[0x0][0x438] ;  /* 0x00010e00ff380b82 */ /* 0x000e220000000a00 */
[C---:B------:R-:W-:Y:S01]  /*0750*/  PRMT R134, R48.reuse, 0x7632, R134 ;  /* 0x0000763230867816 */ /* 0x040fe20000000086 */
[----:B------:R-:W-:Y:S01]  /*0760*/  IMAD.U32 R136, R48, 0x10000, RZ ;  /* 0x0001000030887824 */ /* 0x000fe200078e00ff */
[C---:B------:R-:W-:Y:S01]  /*0770*/  PRMT R140, R49.reuse, 0x7632, R140 ;  /* 0x00007632318c7816 */ /* 0x040fe2000000008c */
[C---:B------:R-:W-:Y:S01]  /*0780*/  IMAD.U32 R157, R64.reuse, 0x10000, RZ ;  /* 0x00010000409d7824 */ /* 0x040fe200078e00ff */
[----:B------:R-:W-:Y:S02]  /*0790*/  SHF.L.U32 R142, R49, 0x10, RZ ;  /* 0x00000010318e7819 */ /* 0x000fe400000006ff */
[----:B------:R-:W-:Y:S01]  /*07a0*/  PRMT R60, R64, 0x7632, R60 ;  /* 0x00007632403c7816 */ /* 0x000fe2000000003c */
[----:B------:R-:W1:Y:S01]  /*07b0*/  LDC.64 R48, c[0x0][0x3b0] ;  /* 0x0000ec00ff307b82 */ /* 0x000e620000000a00 */
[----:B------:R-:W-:-:S02]  /*07c0*/  PRMT R158, R65, 0x7632, R158 ;  /* 0x00007632419e7816 */ /* 0x000fc4000000009e */
[----:B------:R-:W-:Y:S01]  /*07d0*/  SHF.L.U32 R159, R65, 0x10, RZ ;  /* 0x00000010419f7819 */ /* 0x000fe200000006ff */
[C---:B------:R-:W-:Y:S01]  /*07e0*/  IMAD.U32 R178, R58.reuse, 0x10000, RZ ;  /* 0x000100003ab27824 */ /* 0x040fe200078e00ff */
[----:B------:R-:W-:-:S03]  /*07f0*/  PRMT R151, R58, 0x7632, R151 ;  /* 0x000076323a977816 */ /* 0x000fc60000000097 */
[----:B------:R-:W2:Y:S01]  /*0800*/  @P1 LDC.64 R64, c[0x0][0x3b8] ;  /* 0x0000ee00ff401b82 */ /* 0x000ea20000000a00 */
[C---:B------:R-:W-:Y:S02]  /*0810*/  PRMT R153, R59.reuse, 0x7632, R153 ;  /* 0x000076323b997816 */ /* 0x040fe40000000099 */
[----:B------:R-:W-:-:S05]  /*0820*/  SHF.L.U32 R155, R59, 0x10, RZ ;  /* 0x000000103b9b7819 */ /* 0x000fca00000006ff */
[----:B------:R-:W4:Y:S01]  /*0830*/  @P1 LDC.64 R58, c[0x0][0x3b8] ;  /* 0x0000ee00ff3a1b82 */ /* 0x000f220000000a00 */
[C---:B------:R-:W-:Y:S01]  /*0840*/  PRMT R161, R66.reuse, 0x7632, R161 ;  /* 0x0000763242a17816 */ /* 0x040fe200000000a1 */
[----:B------:R-:W-:Y:S01]  /*0850*/  IMAD.U32 R168, R66, 0x10000, RZ ;  /* 0x0001000042a87824 */ /* 0x000fe200078e00ff */
[----:B------:R-:W-:Y:S01]  /*0860*/  PRMT R66, R67, 0x7632, R66 ;  /* 0x0000763243427816 */ /* 0x000fe20000000042 */
[C---:B------:R-:W-:Y:S01]  /*0870*/  IMAD.U32 R147, R50.reuse, 0x10000, RZ ;  /* 0x0001000032937824 */ /* 0x040fe200078e00ff */
[----:B------:R-:W-:Y:S02]  /*0880*/  PRMT R144, R50, 0x7632, R144 ;  /* 0x0000763232907816 */ /* 0x000fe40000000090 */
[C---:B------:R-:W-:Y:S02]  /*0890*/  PRMT R149, R51.reuse, 0x7632, R149 ;  /* 0x0000763233957816 */ /* 0x040fe40000000095 */
[----:B------:R-:W-:Y:S02]  /*08a0*/  SHF.L.U32 R150, R51, 0x10, RZ ;  /* 0x0000001033967819 */ /* 0x000fe400000006ff */
[----:B---3--:R-:W-:Y:S01]  /*08b0*/  FSEL R163, R0, RZ, !P4 ;  /* 0x000000ff00a37208 */ /* 0x008fe20006000000 */
[----:B------:R-:W3:Y:S01]  /*08c0*/  @P0 LDC.64 R50, c[0x0][0x438] ;  /* 0x00010e00ff320b82 */ /* 0x000ee20000000a00 */
[----:B------:R-:W-:Y:S01]  /*08d0*/  SHF.L.U32 R132, R132, 0x10, RZ ;  /* 0x0000001084847819 */ /* 0x000fe200000006ff */
[----:B------:R-:W-:Y:S01]  /*08e0*/  IMAD.U32 R54, R54, 0x10000, RZ ;  /* 0x0001000036367824 */ /* 0x000fe200078e00ff */
[----:B------:R-:W-:Y:S01]  /*08f0*/  SHF.L.U32 R67, R67, 0x10, RZ ;  /* 0x0000001043437819 */ /* 0x000fe200000006ff */
[----:B------:R-:W-:Y:S01]  /*0900*/  IMAD.U32 R153, R153, 0x10000, RZ ;  /* 0x0001000099997824 */ /* 0x000fe200078e00ff */
[----:B------:R-:W-:Y:S01]  /*0910*/  SHF.L.U32 R66, R66, 0x10, RZ ;  /* 0x0000001042427819 */ /* 0x000fe200000006ff */
[C---:B------:R-:W-:Y:S01]  /*0920*/  IMAD.U32 R137, R62.reuse, 0x10000, RZ ;  /* 0x000100003e897824 */ /* 0x040fe200078e00ff */
[----:B------:R-:W-:-:S02]  /*0930*/  PRMT R143, R62, 0x7632, R143 ;  /* 0x000076323e8f7816 */ /* 0x000fc4000000008f */
[C---:B------:R-:W-:Y:S02]  /*0940*/  PRMT R141, R63.reuse, 0x7632, R141 ;  /* 0x000076323f8d7816 */ /* 0x040fe4000000008d */
[----:B------:R-:W-:Y:S01]  /*0950*/  SHF.L.U32 R129, R63, 0x10, RZ ;  /* 0x000000103f817819 */ /* 0x000fe200000006ff */
[C---:B------:R-:W-:Y:S01]  /*0960*/  FADD.FTZ R0, -R163.reuse, R136 ;  /* 0x00000088a3007221 */ /* 0x040fe20000010100 */
[----:B------:R-:W3:Y:S01]  /*0970*/  @P1 LDC.64 R62, c[0x0][0x3b8] ;  /* 0x0000ee00ff3e1b82 */ /* 0x000ee20000000a00 */
[----:B------:R-:W-:Y:S02]  /*0980*/  IMAD.U32 R140, R140, 0x10000, RZ ;  /* 0x000100008c8c7824 */ /* 0x000fe400078e00ff */
[----:B------:R-:W-:Y:S01]  /*0990*/  FADD.FTZ R188, -R163, R132 ;  /* 0x00000084a3bc7221 */ /* 0x000fe20000010100 */
[----:B0-----:R-:W-:Y:S01]  /*09a0*/  @P0 IMAD.WIDE.U32 R56, R128, 0x10, R56 ;  /* 0x0000001080380825 */ /* 0x001fe200078e0038 */
[----:B------:R-:W-:-:S03]  /*09b0*/  PRMT R146, R52, 0x7632, R146 ;  /* 0x0000763234927816 */ /* 0x000fc60000000092 */
[C---:B------:R-:W-:Y:S01]  /*09c0*/  FADD.FTZ R160, -R163.reuse, R147 ;  /* 0x00000093a3a07221 */ /* 0x040fe20000010100 */
[----:B------:R-:W-:Y:S01]  /*09d0*/  SHF.L.U32 R136, R60, 0x10, RZ ;  /* 0x000000103c887819 */ /* 0x000fe200000006ff */
[C---:B------:R-:W-:Y:S01]  /*09e0*/  FADD.FTZ R172, -R163.reuse, R54 ;  /* 0x00000036a3ac7221 */ /* 0x040fe20000010100 */
[C---:B------:R-:W-:Y:S01]  /*09f0*/  FADD.FTZ R132, -R163.reuse, R153 ;  /* 0x00000099a3847221 */ /* 0x040fe20000010100 */
[----:B------:R-:W-:Y:S01]  /*0a00*/  IMAD.U32 R130, R52, 0x10000, RZ ;  /* 0x0001000034827824 */ /* 0x000fe200078e00ff */
[----:B------:R-:W-:Y:S01]  /*0a10*/  SHF.L.U32 R134, R134, 0x10, RZ ;  /* 0x0000001086867819 */ /* 0x000fe200000006ff */
[C---:B------:R-:W-:Y:S01]  /*0a20*/  FADD.FTZ R60, -R163.reuse, R67 ;  /* 0x00000043a33c7221 */ /* 0x040fe20000010100 */
[----:B------:R-:W-:Y:S01]  /*0a30*/  FADD.FTZ R54, -R163, R66 ;  /* 0x00000042a3367221 */ /* 0x000fe20000010100 */
[C---:B------:R-:W-:Y:S01]  /*0a40*/  PRMT R196, R68.reuse, 0x7632, R196 ;  /* 0x0000763244c47816 */ /* 0x040fe200000000c4 */
[C---:B------:R-:W-:Y:S01]  /*0a50*/  IMAD.U32 R153, R69.reuse, 0x10000, RZ ;  /* 0x0001000045997824 */ /* 0x040fe200078e00ff */
[----:B------:R-:W-:Y:S01]  /*0a60*/  SHF.L.U32 R147, R68, 0x10, RZ ;  /* 0x0000001044937819 */ /* 0x000fe200000006ff */
[----:B--2---:R-:W-:Y:S01]  /*0a70*/  @P1 IMAD.WIDE.U32 R64, R126, 0x8, R64 ;  /* 0x000000087e401825 */ /* 0x004fe200078e0040 */
[----:B------:R-:W-:-:S03]  /*0a80*/  PRMT R198, R69, 0x7632, R198 ;  /* 0x0000763245c67816 */ /* 0x000fc600000000c6 */
[----:B------:R-:W-:Y:S01]  /*0a90*/  FADD.FTZ R164, -R163, R140 ;  /* 0x0000008ca3a47221 */ /* 0x000fe20000010100 */
[----:B------:R0:W2:Y:S01]  /*0aa0*/  @P0 LDG.E.128 R28, desc[UR8][R56.64] ;  /* 0x00000008381c0981 */ /* 0x0000a2000c1e1d00 */
[----:B-1----:R-:W-:-:S04]  /*0ab0*/  IMAD.WIDE.U32 R68, R128, 0x8, R48 ;  /* 0x0000000880447825 */ /* 0x002fc800078e0030 */
[----:B------:R-:W-:Y:S01]  /*0ac0*/  FADD.FTZ R140, -R163, R155 ;  /* 0x0000009ba38c7221 */ /* 0x000fe20000010100 */
[----:B------:R-:W-:-:S04]  /*0ad0*/  IMAD.WIDE.U32 R66, R126, 0x8, R48 ;  /* 0x000000087e427825 */ /* 0x000fc800078e0030 */
[----:B-----5:R-:W-:Y:S01]  /*0ae0*/  FMUL.FTZ R155, R24, R130 ;  /* 0x00000082189b7220 */ /* 0x020fe20000410000 */
[C---:B------:R-:W-:Y:S01]  /*0af0*/  FADD.FTZ R156, -R163.reuse, R142 ;  /* 0x0000008ea39c7221 */ /* 0x040fe20000010100 */
[----:B------:R-:W-:Y:S01]  /*0b00*/  FADD.FTZ R154, -R163, R134 ;  /* 0x00000086a39a7221 */ /* 0x000fe20000010100 */
[----:B------:R-:W-:-:S04]  /*0b10*/  IMAD.WIDE.U32 R48, R123, 0x8, R48 ;  /* 0x000000087b307825 */ /* 0x000fc800078e0030 */
[----:B------:R-:W-:Y:S01]  /*0b20*/  FMUL.FTZ R0, R127, R0 ;  /* 0x000000007f007220 */ /* 0x000fe20000410000 */
[----:B------:R-:W-:Y:S01]  /*0b30*/  FADD.FTZ R142, -R163, R159 ;  /* 0x0000009fa38e7221 */ /* 0x000fe20000010100 */
[----:B------:R-:W5:Y:S01]  /*0b40*/  @P1 LDG.E.64 R2, desc[UR8][R64.64] ;  /* 0x0000000840021981 */ /* 0x000f62000c1e1b00 */
[----:B0-----:R-:W-:Y:S02]  /*0b50*/  IMAD.U32 R56, R146, 0x10000, RZ ;  /* 0x0001000092387824 */ /* 0x001fe400078e00ff */
[----:B----4-:R-:W-:Y:S01]  /*0b60*/  @P1 IMAD.WIDE.U32 R58, R123, 0x8, R58 ;  /* 0x000000087b3a1825 */ /* 0x010fe200078e003a */
[----:B------:R-:W-:-:S03]  /*0b70*/  PRMT R148, R53, 0x7632, R148 ;  /* 0x0000763235947816 */ /* 0x000fc60000000094 */
[----:B------:R-:W-:Y:S01]  /*0b80*/  FMUL.FTZ R159, R127, R160 ;  /* 0x000000a07f9f7220 */ /* 0x000fe20000410000 */
[----:B------:R-:W-:Y:S01]  /*0b90*/  SHF.L.U32 R133, R53, 0x10, RZ ;  /* 0x0000001035857819 */ /* 0x000fe200000006ff */
[----:B------:R-:W-:Y:S01]  /*0ba0*/  FMUL.FTZ R160, R25, R56 ;  /* 0x0000003819a07220 */ /* 0x000fe20000410000 */
[----:B------:R-:W-:Y:S01]  /*0bb0*/  SHF.L.U32 R144, R144, 0x10, RZ ;  /* 0x0000001090907819 */ /* 0x000fe200000006ff */
[----:B------:R-:W-:Y:S01]  /*0bc0*/  FMUL.FTZ R165, R127, R154 ;  /* 0x0000009a7fa57220 */ /* 0x000fe20000410000 */
[----:B------:R0:W5:Y:S01]  /*0bd0*/  LDG.E.64 R64, desc[UR8][R48.64] ;  /* 0x0000000830407981 */ /* 0x000162000c1e1b00 */
[C---:B------:R-:W-:Y:S01]  /*0be0*/  FADD.FTZ R162, -R163.reuse, R150 ;  /* 0x00000096a3a27221 */ /* 0x040fe20000010100 */
[C---:B------:R-:W-:Y:S02]  /*0bf0*/  FADD.FTZ R134, -R163.reuse, R157 ;  /* 0x0000009da3867221 */ /* 0x040fe40000010100 */
[----:B------:R1:W5:Y:S01]  /*0c00*/  @P1 LDG.E.64 R72, desc[UR8][R58.64] ;  /* 0x000000083a481981 */ /* 0x000362000c1e1b00 */
[----:B------:R-:W-:Y:S01]  /*0c10*/  FADD.FTZ R176, -R163, R144 ;  /* 0x00000090a3b07221 */ /* 0x000fe20000010100 */
[----:B------:R-:W-:Y:S01]  /*0c20*/  FMUL.FTZ R169, R127, R164 ;  /* 0x000000a47fa97220 */ /* 0x000fe20000410000 */
[----:B------:R-:W-:Y:S01]  /*0c30*/  SHF.L.U32 R149, R149, 0x10, RZ ;  /* 0x0000001095957819 */ /* 0x000fe200000006ff */
[----:B---3--:R-:W-:Y:S01]  /*0c40*/  @P0 IMAD.WIDE.U32 R50, R123, 0x10, R50 ;  /* 0x000000107b320825 */ /* 0x008fe200078e0032 */
[----:B------:R-:W-:-:S03]  /*0c50*/  SHF.L.U32 R151, R151, 0x10, RZ ;  /* 0x0000001097977819 */ /* 0x000fc600000006ff */
[----:B0-----:R-:W-:Y:S01]  /*0c60*/  FADD.FTZ R49, RZ, R155 ;  /* 0x0000009bff317221 */ /* 0x001fe20000010000 */
[----:B------:R-:W-:Y:S01]  /*0c70*/  FFMA.FTZ R48, R0, R155, RZ ;  /* 0x0000009b00307223 */ /* 0x000fe200000100ff */
[----:B------:R-:W-:Y:S02]  /*0c80*/  SHF.L.U32 R144, R158, 0x10, RZ ;  /* 0x000000109e907819 */ /* 0x000fe400000006ff */
[----:B------:R-:W-:Y:S01]  /*0c90*/  SHF.L.U32 R184, R184, 0x10, RZ ;  /* 0x00000010b8b87819 */ /* 0x000fe200000006ff */
[----:B------:R-:W-:Y:S01]  /*0ca0*/  FADD.FTZ R49, R49, R160 ;  /* 0x000000a031317221 */ /* 0x000fe20000010000 */
[----:B-1----:R-:W-:Y:S01]  /*0cb0*/  SHF.L.U32 R58, R148, 0x10, RZ ;  /* 0x00000010943a7819 */ /* 0x002fe200000006ff */
[----:B------:R-:W-:Y:S01]  /*0cc0*/  FMUL.FTZ R148, R26, R133 ;  /* 0x000000851a947220 */ /* 0x000fe20000410000 */
[----:B------:R-:W-:Y:S01]  /*0cd0*/  FMUL.FTZ R157, R127, R156 ;  /* 0x0000009c7f9d7220 */ /* 0x000fe20000410000 */
[----:B------:R-:W-:Y:S01]  /*0ce0*/  FFMA.FTZ R48, R165, R160, R48 ;  /* 0x000000a0a5307223 */ /* 0x000fe20000010030 */
[----:B------:R-:W-:-:S02]  /*0cf0*/  IMAD.U32 R158, R161, 0x10000, RZ ;  /* 0x00010000a19e7824 */ /* 0x000fc400078e00ff */
[----:B------:R-:W-:Y:S01]  /*0d00*/  FMUL.FTZ R161, R127, R162 ;  /* 0x000000a27fa17220 */ /* 0x000fe20000410000 */
[----:B------:R-:W-:Y:S01]  /*0d10*/  FMUL.FTZ R162, R27, R58 ;  /* 0x0000003a1ba27220 */ /* 0x000fe20000410000 */
[----:B------:R-:W-:Y:S01]  /*0d20*/  FADD.FTZ R49, R49, R148 ;  /* 0x0000009431317221 */ /* 0x000fe20000010000 */
[----:B------:R-:W-:Y:S01]  /*0d30*/  FFMA.FTZ R48, R157, R148, R48 ;  /* 0x000000949d307223 */ /* 0x000fe20000010030 */
[----:B------:R-:W-:Y:S01]  /*0d40*/  FMUL.FTZ R150, R20, R135 ;  /* 0x0000008714967220 */ /* 0x000fe20000410000 */
[----:B------:R-:W-:-:S04]  /*0d50*/  @P1 IMAD.WIDE.U32 R62, R128, 0x8, R62 ;  /* 0x00000008803e1825 */ /* 0x000fc800078e003e */
[----:B------:R-:W-:Y:S01]  /*0d60*/  FADD.FTZ R49, R49, R162 ;  /* 0x000000a231317221 */ /* 0x000fe20000010000 */
[----:B------:R-:W-:Y:S01]  /*0d70*/  FFMA.FTZ R48, R169, R162, R48 ;  /* 0x000000a2a9307223 */ /* 0x000fe20000010030 */
[----:B------:R-:W-:Y:S01]  /*0d80*/  PRMT R152, R55, 0x7632, R152 ;  /* 0x0000763237987816 */ /* 0x000fe20000000098 */
[----:B------:R-:W-:Y:S01]  /*0d90*/  FADD.FTZ R180, -R163, R149 ;  /* 0x00000095a3b47221 */ /* 0x000fe20000010100 */
[----:B------:R-:W-:Y:S01]  /*0da0*/  SHF.L.U32 R55, R55, 0x10, RZ ;  /* 0x0000001037377819 */ /* 0x000fe200000006ff */
        /* <DEDUP_REMOVED lines=8> */
[----:B------:R0:W3:Y:S01]  /*0e30*/  @P0 LDG.E.128 R36, desc[UR8][R50.64] ;  /* 0x0000000832240981 */ /* 0x0000e2000c1e1d00 */
[----:B------:R-:W-:Y:S01]  /*0e40*/  FMUL.FTZ R163, R21, R184 ;  /* 0x000000b815a37220 */ /* 0x000fe20000410000 */
[----:B------:R-:W-:Y:S01]  /*0e50*/  FMUL.FTZ R176, R127, R176 ;  /* 0x000000b07fb07220 */ /* 0x000fe20000410000 */
[----:B------:R-:W-:Y:S01]  /*0e60*/  PRMT R200, R70, 0x7632, R200 ;  /* 0x0000763246c87816 */ /* 0x000fe200000000c8 */
[----:B------:R1:W5:Y:S01]  /*0e70*/  @P1 LDG.E.64 R138, desc[UR8][R62.64] ;  /* 0x000000083e8a1981 */ /* 0x000362000c1e1b00 */
[----:B------:R-:W-:Y:S01]  /*0e80*/  FMUL.FTZ R146, R16, R131 ;  /* 0x0000008310927220 */ /* 0x000fe20000410000 */
[----:B------:R-:W-:Y:S01]  /*0e90*/  PRMT R186, R61, 0x7632, R186 ;  /* 0x000076323dba7816 */ /* 0x000fe200000000ba */
[----:B------:R-:W-:Y:S01]  /*0ea0*/  FMUL.FTZ R172, R127, R172 ;  /* 0x000000ac7fac7220 */ /* 0x000fe20000410000 */
[----:B------:R-:W-:Y:S01]  /*0eb0*/  IMAD.U32 R190, R143, 0x10000, RZ ;  /* 0x000100008fbe7824 */ /* 0x000fe200078e00ff */
[----:B------:R-:W-:Y:S01]  /*0ec0*/  SHF.L.U32 R192, R141, 0x10, RZ ;  /* 0x000000108dc07819 */ /* 0x000fe200000006ff */
[----:B0-----:R-:W-:Y:S01]  /*0ed0*/  FADD.FTZ R50, R49, R150 ;  /* 0x0000009631327221 */ /* 0x001fe20000010000 */
[----:B------:R-:W-:Y:S01]  /*0ee0*/  FFMA.FTZ R49, R159, R150, R48 ;  /* 0x000000969f317223 */ /* 0x000fe20000010030 */
[----:B------:R-:W-:Y:S01]  /*0ef0*/  FMUL.FTZ R179, R127, R140 ;  /* 0x0000008c7fb37220 */ /* 0x000fe20000410000 */
[----:B------:R-:W-:Y:S01]  /*0f00*/  SHF.L.U32 R196, R196, 0x10, RZ ;  /* 0x00000010c4c47819 */ /* 0x000fe200000006ff */
[----:B-1----:R-:W-:-:S02]  /*0f10*/  IMAD.U32 R62, R152, 0x10000, RZ ;  /* 0x00010000983e7824 */ /* 0x002fc400078e00ff */
        /* <DEDUP_REMOVED lines=8> */
[----:B------:R-:W-:Y:S01]  /*0fa0*/  IMAD.U32 R198, R198, 0x10000, RZ ;  /* 0x00010000c6c67824 */ /* 0x000fe200078e00ff */
[----:B------:R-:W-:Y:S01]  /*0fb0*/  SHF.L.U32 R70, R145, 0x10, RZ ;  /* 0x0000001091467819 */ /* 0x000fe200000006ff */
[----:B------:R-:W-:Y:S01]  /*0fc0*/  FADD.FTZ R51, R51, R166 ;  /* 0x000000a633337221 */ /* 0x000fe20000010000 */
[----:B------:R-:W-:Y:S01]  /*0fd0*/  FMUL.FTZ R167, R127, R170 ;  /* 0x000000aa7fa77220 */ /* 0x000fe20000410000 */
        /* <DEDUP_REMOVED lines=24> */
[----:B------:R-:W-:Y:S01]  /*1160*/  PRMT R202, R71, 0x7632, R202 ;  /* 0x0000763247ca7816 */ /* 0x000fe200000000ca */
        /* <DEDUP_REMOVED lines=41> */
[----:B------:R-:W5:Y:S01]  /*1400*/  LDG.E.64 R68, desc[UR8][R68.64] ;  /* 0x0000000844447981 */ /* 0x000f62000c1e1b00 */
[----:B------:R-:W-:Y:S01]  /*1410*/  FADD.FTZ R48, R48, R187 ;  /* 0x000000bb30307221 */ /* 0x000fe20000010000 */
[----:B------:R-:W-:-:S02]  /*1420*/  FFMA.FTZ R49, R194, R187, R49 ;  /* 0x000000bbc2317223 */ /* 0x000fc40000010031 */
[----:B------:R-:W5:Y:S04]  /*1430*/  LDG.E.64 R66, desc[UR8][R66.64] ;  /* 0x0000000842427981 */ /* 0x000f68000c1e1b00 */
[----:B------:R-:W1:Y:S04]  /*1440*/  SHFL.DOWN PT, R51, R48, 0x10, 0x1f ;  /* 0x0a001f0030337f89 */ /* 0x000e6800000e0000 */
[----:B------:R-:W4:Y:S01]  /*1450*/  SHFL.DOWN PT, R50, R49, 0x10, 0x1f ;  /* 0x0a001f0031327f89 */ /* 0x000f2200000e0000 */
[----:B0-----:R-:W-:-:S05]  /*1460*/  @P0 IMAD.WIDE.U32 R52, R126, 0x10, R52 ;  /* 0x000000107e340825 */ /* 0x001fca00078e0034 */
[----:B------:R0:W5:Y:S01]  /*1470*/  @P0 LDG.E.128 R32, desc[UR8][R52.64] ;  /* 0x0000000834200981 */ /* 0x000162000c1e1d00 */
[----:B-1----:R-:W-:Y:S01]  /*1480*/  FADD.FTZ R51, R48, R51 ;  /* 0x0000003330337221 */ /* 0x002fe20000010000 */
[----:B----4-:R-:W-:-:S04]  /*1490*/  FADD.FTZ R50, R49, R50 ;  /* 0x0000003231327221 */ /* 0x010fc80000010000 */
[----:B0-----:R-:W0:Y:S04]  /*14a0*/  SHFL.DOWN PT, R52, R51, 0x8, 0x1f ;  /* 0x09001f0033347f89 */ /* 0x001e2800000e0000 */
[----:B------:R-:W1:Y:S01]  /*14b0*/  SHFL.DOWN PT, R53, R50, 0x8, 0x1f ;  /* 0x09001f0032357f89 */ /* 0x000e6200000e0000 */
[----:B0-----:R-:W-:Y:S01]  /*14c0*/  FADD.FTZ R52, R51, R52 ;  /* 0x0000003433347221 */ /* 0x001fe20000010000 */
[----:B-1----:R-:W-:-:S04]  /*14d0*/  FADD.FTZ R53, R50, R53 ;  /* 0x0000003532357221 */ /* 0x002fc80000010000 */
[----:B------:R-:W0:Y:S04]  /*14e0*/  SHFL.DOWN PT, R57, R52, 0x4, 0x1f ;  /* 0x08801f0034397f89 */ /* 0x000e2800000e0000 */
[----:B------:R-:W1:Y:S01]  /*14f0*/  SHFL.DOWN PT, R54, R53, 0x4, 0x1f ;  /* 0x08801f0035367f89 */ /* 0x000e6200000e0000 */
[----:B------:R-:W4:Y:S01]  /*1500*/  S2R R59, SR_CgaCtaId ;  /* 0x00000000003b7919 */ /* 0x000f220000008800 */
        /* <DEDUP_REMOVED lines=11> */
[----:B----4-:R-:W-:-:S05]  /*15c0*/  LEA R57, R59, R52, 0x18 ;  /* 0x000000343b397211 */ /* 0x010fca00078ec0ff */
[----:B------:R-:W-:-:S05]  /*15d0*/  VIADD R59, R57, 0x6040 ;  /* 0x00006040393b7836 */ /* 0x000fca0000000000 */
[----:B------:R-:W-:Y:S02]  /*15e0*/  @!P2 MOV R54, R59 ;  /* 0x0000003b0036a202 */ /* 0x000fe40000000f00 */
[----:B------:R-:W-:-:S05]  /*15f0*/  @!P0 IADD3 R54, PT, PT, R57, 0x6000, RZ ;  /* 0x0000600039368810 */ /* 0x000fca0007ffe0ff */
[----:B------:R-:W-:Y:S02]  /*1600*/  @!P2 IMAD R54, R122, 0x8, R54 ;  /* 0x000000087a36a824 */ /* 0x000fe400078e0236 */
[----:B0-----:R-:W-:Y:S01]  /*1610*/  FADD.FTZ R52, R48, R51 ;  /* 0x0000003330347221 */ /* 0x001fe20000010000 */
[----:B-1----:R-:W-:-:S05]  /*1620*/  FADD.FTZ R53, R49, R50 ;  /* 0x0000003231357221 */ /* 0x002fca0000010000 */
[----:B------:R-:W-:Y:S01]  /*1630*/  @!P2 STS.64 [R54], R52 ;  /* 0x000000343600a388 */ /* 0x000fe20000000a00 */
[C---:B------:R-:W-:Y:S01]  /*1640*/  @!P3 VIADD R59, R57.reuse, 0x6000 ;  /* 0x00006000393bb836 */ /* 0x040fe20000000000 */
[----:B------:R-:W-:Y:S01]  /*1650*/  BAR.SYNC.DEFER_BLOCKING 0x0 ;  /* 0x0000000000007b1d */ /* 0x000fe20000010000 */
[C---:B------:R-:W-:Y:S01]  /*1660*/  VIADD R60, R57.reuse, 0x6050 ;  /* 0x00006050393c7836 */ /* 0x040fe20000000000 */
[----:B------:R-:W-:Y:S01]  /*1670*/  @!P3 IADD3 R60, PT, PT, R57, 0x6010, RZ ;  /* 0x00006010393cb810 */ /* 0x000fe20007ffe0ff */
[----:B------:R-:W-:Y:S01]  /*1680*/  FADD.FTZ R96, R55, R96 ;  /* 0x0000006037607221 */ /* 0x000fe20000010000 */
[----:B------:R-:W-:Y:S01]  /*1690*/  FFMA.FTZ R76, R161, R55, R76 ;  /* 0x00000037a14c7223 */ /* 0x000fe2000001004c */
[C---:B------:R-:W-:Y:S02]  /*16a0*/  IADD3 R71, PT, PT, R57.reuse, 0x6060, RZ ;  /* 0x0000606039477810 */ /* 0x040fe40007ffe0ff */
[C---:B------:R-:W-:Y:S01]  /*16b0*/  @!P3 IADD3 R71, PT, PT, R57.reuse, 0x6020, RZ ;  /* 0x000060203947b810 */ /* 0x040fe20007ffe0ff */
[----:B------:R-:W-:Y:S01]  /*16c0*/  FADD.FTZ R119, R56, R119 ;  /* 0x0000007738777221 */ /* 0x000fe20000010000 */
[C---:B------:R-:W-:Y:S01]  /*16d0*/  IADD3 R63, PT, PT, R57.reuse, 0x6070, RZ ;  /* 0x00006070393f7810 */ /* 0x040fe20007ffe0ff */
[----:B------:R-:W0:Y:S04]  /*16e0*/  LDS.128 R48, [R59] ;  /* 0x000000003b307984 */ /* 0x000e280000000c00 */
[----:B------:R-:W1:Y:S01]  /*16f0*/  LDS.128 R52, [R60] ;  /* 0x000000003c347984 */ /* 0x000e620000000c00 */
[----:B------:R-:W-:Y:S01]  /*1700*/  @!P3 IADD3 R63, PT, PT, R57, 0x6030, RZ ;  /* 0x00006030393fb810 */ /* 0x000fe20007ffe0ff */
[----:B------:R-:W-:Y:S01]  /*1710*/  FFMA.FTZ R120, R165, R56, R120 ;  /* 0x00000038a5787223 */ /* 0x000fe20000010078 */
[----:B------:R-:W-:Y:S01]  /*1720*/  FADD.FTZ R115, R58, R115 ;  /* 0x000000733a737221 */ /* 0x000fe20000010000 */
[----:B------:R-:W-:-:S02]  /*1730*/  FFMA.FTZ R116, R169, R58, R116 ;  /* 0x0000003aa9747223 */ /* 0x000fc40000010074 */
[----:B------:R4:W2:Y:S01]  /*1740*/  LDS.128 R56, [R71] ;  /* 0x0000000047387984 */ /* 0x0008a20000000c00 */
[----:B------:R-:W-:Y:S01]  /*1750*/  FADD.FTZ R97, R62, R97 ;  /* 0x000000613e617221 */ /* 0x000fe20000010000 */
[----:B------:R-:W-:Y:S01]  /*1760*/  FFMA.FTZ R77, R180, R62, R77 ;  /* 0x0000003eb44d7223 */ /* 0x000fe2000001004d */
[----:B------:R-:W-:Y:S01]  /*1770*/  FADD.FTZ R100, R61, R100 ;  /* 0x000000643d647221 */ /* 0x000fe20000010000 */
[----:B------:R-:W-:Y:S02]  /*1780*/  FFMA.FTZ R80, R171, R61, R80 ;  /* 0x0000003dab507223 */ /* 0x000fe40000010050 */
[----:B------:R-:W3:Y:S01]  /*1790*/  LDS.128 R60, [R63] ;  /* 0x000000003f3c7984 */ /* 0x000ee20000000c00 */
[----:B------:R-:W-:Y:S01]  /*17a0*/  FADD.FTZ R104, R129, R104 ;  /* 0x0000006881687221 */ /* 0x000fe20000010000 */
[----:B------:R-:W-:Y:S01]  /*17b0*/  FFMA.FTZ R84, R179, R129, R84 ;  /* 0x00000081b3547223 */ /* 0x000fe20000010054 */
[----:B------:R-:W-:Y:S01]  /*17c0*/  FADD.FTZ R99, R70, R99 ;  /* 0x0000006346637221 */ /* 0x000fe20000010000 */
[----:B------:R-:W-:-:S02]  /*17d0*/  FFMA.FTZ R79, R172, R70, R79 ;  /* 0x00000046ac4f7223 */ /* 0x000fc4000001004f */
[----:B----4-:R-:W4:Y:S01]  /*17e0*/  LDC.64 R70, c[0x0][0x380] ;  /* 0x0000e000ff467b82 */ /* 0x010f220000000a00 */
        /* <DEDUP_REMOVED lines=9> */
[----:B------:R-:W-:Y:S01]  /*1880*/  FADD.FTZ R48, R48, R57 ;  /* 0x0000003930307221 */ /* 0x000fe20000010000 */
[----:B------:R-:W-:Y:S02]  /*1890*/  UISETP.NE.U32.AND UP0, UPT, UR12, URZ, UPT ;  /* 0x000000ff0c00728c */ /* 0x000fe4000bf05070 */
[----:B------:R-:W-:Y:S01]  /*18a0*/  FADD.FTZ R129, R58, R129 ;  /* 0x000000813a817221 */ /* 0x000fe20000010000 */
[----:B------:R-:W-:Y:S01]  /*18b0*/  FADD.FTZ R48, R59, R48 ;  /* 0x000000303b307221 */ /* 0x000fe20000010000 */
[----:B------:R-:W-:Y:S02]  /*18c0*/  UISETP.NE.AND.EX UP0, UPT, UR13, URZ, UPT, UP0 ;  /* 0x000000ff0d00728c */ /* 0x000fe4000bf05300 */
[----:B---3--:R-:W-:Y:S01]  /*18d0*/  FADD.FTZ R129, R129, R60 ;  /* 0x0000003c81817221 */ /* 0x008fe20000010000 */
[----:B------:R-:W-:-:S03]  /*18e0*/  FADD.FTZ R48, R48, R61 ;  /* 0x0000003d30307221 */ /* 0x000fc60000010000 */
[----:B------:R-:W-:Y:S01]  /*18f0*/  FADD.FTZ R52, R62, R129 ;  /* 0x000000813e347221 */ /* 0x000fe20000010000 */
[----:B------:R-:W-:Y:S01]  /*1900*/  FADD.FTZ R95, R184, R95 ;  /* 0x0000005fb85f7221 */ /* 0x000fe20000010000 */
[----:B------:R-:W-:Y:S01]  /*1910*/  FFMA.FTZ R75, R176, R184, R75 ;  /* 0x000000b8b04b7223 */ /* 0x000fe2000001004b */
[----:B----4-:R-:W-:Y:S01]  /*1920*/  IADD3 R124, PT, PT, R124, R70, RZ ;  /* 0x000000467c7c7210 */ /* 0x010fe20007ffe0ff */
        /* <DEDUP_REMOVED lines=70> */
[----:B-----5:R-:W-:Y:S01]  /*1d90*/  ISETP.GE.U32.AND P0, PT, R68, RZ, PT ;  /* 0x000000ff4400720c */ /* 0x020fe20003f06070 */
        /* <DEDUP_REMOVED lines=41> */
.L_x_942:
        /* <DEDUP_REMOVED lines=10> */
[C---:B------:R-:W-:Y:S01]  /*20d0*/  FMUL.FTZ R152, R127.reuse, R152 ;  /* 0x000000987f987220 */ /* 0x040fe20000410000 */
[----:B------:R-:W-:Y:S01]  /*20e0*/  FMUL.FTZ R42, R127, R150 ;  /* 0x000000967f2a7220 */ /* 0x000fe20000410000 */
[----:B------:R-:W-:Y:S01]  /*20f0*/  FMUL.FTZ R41, R49, UR6 ;  /* 0x0000000631297c20 */ /* 0x000fe20008410000 */
[----:B------:R-:W-:Y:S01]  /*2100*/  FADD.FTZ R176, R163, -R176 ;  /* 0x800000b0a3b07221 */ /* 0x000fe20000010000 */
[----:B------:R-:W-:Y:S01]  /*2110*/  ISETP.GE.U32.AND.EX P0, PT, R69, 0x1000000, PT, P0 ;  /* 0x010000004500780c */ /* 0x000fe20003f06100 */
[----:B------:R-:W-:Y:S01]  /*2120*/  FADD.FTZ R148, R148, -R157 ;  /* 0x8000009d94947221 */ /* 0x000fe20000010000 */
[-CC-:B------:R-:W-:Y:S01]  /*2130*/  FFMA.FTZ R165, R165, R184.reuse, R135.reuse ;  /* 0x000000b8a5a57223 */ /* 0x180fe20000010087 */
[-CC-:B------:R-:W-:Y:S01]  /*2140*/  FFMA.FTZ R169, R169, R184.reuse, R135.reuse ;  /* 0x000000b8a9a97223 */ /* 0x180fe20000010087 */
[----:B------:R-:W-:Y:S01]  /*2150*/  FFMA.FTZ R0, R0, R184, R135 ;  /* 0x000000b800007223 */ /* 0x000fe20000010087 */
[----:B------:R-:W-:Y:S01]  /*2160*/  FMUL.FTZ R40, R152, UR6 ;  /* 0x0000000698287c20 */ /* 0x000fe20008410000 */
[----:B------:R-:W-:Y:S01]  /*2170*/  FMUL.FTZ R43, R42, UR6 ;  /* 0x000000062a2b7c20 */ /* 0x000fe20008410000 */
[----:B------:R-:W-:Y:S01]  /*2180*/  LOP3.LUT P2, RZ, R69, 0xff0000, RZ, 0xc0, !PT ;  /* 0x00ff000045ff7812 */ /* 0x000fe2000784c0ff */
[----:B------:R-:W-:Y:S01]  /*2190*/  FMUL.FTZ R51, R127, R176 ;  /* 0x000000b07f337220 */ /* 0x000fe20000410000 */
[----:B------:R-:W-:Y:S01]  /*21a0*/  LOP3.LUT P6, RZ, R69, 0xff, RZ, 0xc0, !PT ;  /* 0x000000ff45ff7812 */ /* 0x000fe200078cc0ff */
[----:B------:R-:W-:Y:S01]  /*21b0*/  FADD.FTZ R162, R162, -R169 ;  /* 0x800000a9a2a27221 */ /* 0x000fe20000010000 */
[----:B------:R-:W-:Y:S01]  /*21c0*/  FSEL R57, R41, RZ, P0 ;  /* 0x000000ff29397208 */ /* 0x000fe20000000000 */
[----:B------:R-:W-:Y:S01]  /*21d0*/  FMUL.FTZ R41, R127, R148 ;  /* 0x000000947f297220 */ /* 0x000fe20000410000 */
[----:B------:R-:W-:Y:S01]  /*21e0*/  FADD.FTZ R0, R155, -R0 ;  /* 0x800000009b007221 */ /* 0x000fe20000010000 */
[----:B------:R-:W-:Y:S01]  /*21f0*/  FADD.FTZ R160, R160, -R165 ;  /* 0x800000a5a0a07221 */ /* 0x000fe20000010000 */
[----:B------:R-:W-:Y:S01]  /*2200*/  FSEL R56, R40, RZ, P2 ;  /* 0x000000ff28387208 */ /* 0x000fe20001000000 */
[----:B------:R-:W-:Y:S01]  /*2210*/  FMUL.FTZ R48, R51, UR6 ;  /* 0x0000000633307c20 */ /* 0x000fe20008410000 */
[----:B------:R-:W-:Y:S01]  /*2220*/  FSEL R54, R43, RZ, P6 ;  /* 0x000000ff2b367208 */ /* 0x000fe20003000000 */
[----:B------:R-:W-:Y:S01]  /*2230*/  FMUL.FTZ R40, R41, UR6 ;  /* 0x0000000629287c20 */ /* 0x000fe20008410000 */
[----:B------:R-:W-:Y:S01]  /*2240*/  LOP3.LUT P0, RZ, R69, 0xff00, RZ, 0xc0, !PT ;  /* 0x0000ff0045ff7812 */ /* 0x000fe2000780c0ff */
[----:B------:R-:W-:Y:S01]  /*2250*/  FMUL.FTZ R162, R127, R162 ;  /* 0x000000a27fa27220 */ /* 0x000fe20000410000 */
[----:B------:R-:W-:Y:S01]  /*2260*/  F2FP.BF16.F32.PACK_AB R43, R49, R152 ;  /* 0x00000098312b723e */ /* 0x000fe200000010ff */
[C---:B------:R-:W-:Y:S01]  /*2270*/  FMUL.FTZ R0, R127.reuse, R0 ;  /* 0x000000007f007220 */ /* 0x040fe20000410000 */
[----:B------:R-:W-:Y:S01]  /*2280*/  LOP3.LUT P2, RZ, R68, 0xff0000, RZ, 0xc0, !PT ;  /* 0x00ff000044ff7812 */ /* 0x000fe2000784c0ff */
[----:B------:R-:W-:Y:S01]  /*2290*/  FMUL.FTZ R49, R127, R160 ;  /* 0x000000a07f317220 */ /* 0x000fe20000410000 */
[----:B------:R-:W-:Y:S01]  /*22a0*/  FSEL R55, R48, RZ, P0 ;  /* 0x000000ff30377208 */ /* 0x000fe20000000000 */
[----:B------:R-:W-:Y:S01]  /*22b0*/  FMUL.FTZ R48, R0, UR6 ;  /* 0x0000000600307c20 */ /* 0x000fe20008410000 */
[----:B------:R-:W-:Y:S01]  /*22c0*/  F2FP.BF16.F32.PACK_AB R42, R51, R42 ;  /* 0x0000002a332a723e */ /* 0x000fe200000010ff */
[----:B------:R-:W-:Y:S01]  /*22d0*/  FMUL.FTZ R51, R162, UR6 ;  /* 0x00000006a2337c20 */ /* 0x000fe20008410000 */
[----:B------:R-:W-:Y:S01]  /*22e0*/  FSEL R52, R40, RZ, P2 ;  /* 0x000000ff28347208 */ /* 0x000fe20001000000 */
[----:B------:R-:W-:Y:S01]  /*22f0*/  FMUL.FTZ R50, R49, UR6 ;  /* 0x0000000631327c20 */ /* 0x000fe20008410000 */
[----:B------:R-:W-:-:S02]  /*2300*/  LOP3.LUT P6, RZ, R68, 0xff000000, RZ, 0xc0, !PT ;  /* 0xff00000044ff7812 */ /* 0x000fc400078cc0ff */
[C---:B------:R-:W-:Y:S02]  /*2310*/  LOP3.LUT P0, RZ, R68.reuse, 0xff, RZ, 0xc0, !PT ;  /* 0x000000ff44ff7812 */ /* 0x040fe4000780c0ff */
[----:B------:R-:W-:Y:S02]  /*2320*/  LOP3.LUT P2, RZ, R68, 0xff00, RZ, 0xc0, !PT ;  /* 0x0000ff0044ff7812 */ /* 0x000fe4000784c0ff */
        /* <DEDUP_REMOVED lines=10> */
.L_x_941:
        /* <DEDUP_REMOVED lines=9> */
[----:B------:R-:W-:Y:S01]  /*2460*/  IMAD.U32 R56, R49, 0x10000, RZ ;  /* 0x0001000031387824 */ /* 0x000fe200078e00ff */
[----:B------:R-:W-:Y:S01]  /*2470*/  SHF.L.U32 R54, R31, 0x10, RZ ;  /* 0x000000101f367819 */ /* 0x000fe200000006ff */
[-C--:B------:R-:W-:Y:S01]  /*2480*/  FFMA.FTZ R169, R169, R184.reuse, R135 ;  /* 0x000000b8a9a97223 */ /* 0x080fe20000010087 */
[----:B------:R-:W-:Y:S01]  /*2490*/  FADD.FTZ R53, R163, -R176 ;  /* 0x800000b0a3357221 */ /* 0x000fe20000010000 */
[----:B------:R-:W-:Y:S01]  /*24a0*/  FADD.FTZ R161, R152, -R161 ;  /* 0x800000a198a17221 */ /* 0x000fe20000010000 */
[-CC-:B------:R-:W-:Y:S01]  /*24b0*/  FFMA.FTZ R157, R157, R184.reuse, R135.reuse ;  /* 0x000000b89d9d7223 */ /* 0x180fe20000010087 */
[----:B------:R-:W-:Y:S01]  /*24c0*/  FFMA.FTZ R159, R159, R184, R135 ;  /* 0x000000b89f9f7223 */ /* 0x000fe20000010087 */
[----:B------:R-:W-:Y:S01]  /*24d0*/  SHF.L.U32 R0, R51, 0x10, RZ ;  /* 0x0000001033007819 */ /* 0x000fe200000006ff */
[----:B------:R-:W-:Y:S01]  /*24e0*/  FADD.FTZ R155, R155, -R52 ;  /* 0x800000349b9b7221 */ /* 0x000fe20000010000 */
[C---:B------:R-:W-:Y:S01]  /*24f0*/  FFMA.FTZ R56, R127.reuse, R55, R56 ;  /* 0x000000377f387223 */ /* 0x040fe20000010038 */
[----:B------:R-:W-:Y:S01]  /*2500*/  FADD.FTZ R169, R162, -R169 ;  /* 0x800000a9a2a97221 */ /* 0x000fe20000010000 */
[C---:B------:R-:W-:Y:S01]  /*2510*/  FFMA.FTZ R53, R127.reuse, R53, R50 ;  /* 0x000000357f357223 */ /* 0x040fe20000010032 */
[----:B------:R-:W-:Y:S01]  /*2520*/  SHF.L.U32 R52, R30, 0x10, RZ ;  /* 0x000000101e347819 */ /* 0x000fe200000006ff */
[----:B------:R-:W-:Y:S01]  /*2530*/  FFMA.FTZ R54, R127, R161, R54 ;  /* 0x000000a17f367223 */ /* 0x000fe20000010036 */
[----:B-----5:R-:W-:Y:S01]  /*2540*/  ISETP.GE.U32.AND P0, PT, R68, RZ, PT ;  /* 0x000000ff4400720c */ /* 0x020fe20003f06070 */
[----:B------:R-:W-:Y:S01]  /*2550*/  FADD.FTZ R157, R148, -R157 ;  /* 0x8000009d949d7221 */ /* 0x000fe20000010000 */
[----:B------:R-:W-:Y:S01]  /*2560*/  FADD.FTZ R159, R150, -R159 ;  /* 0x8000009f969f7221 */ /* 0x000fe20000010000 */
[----:B------:R-:W-:-:S02]  /*2570*/  IMAD.U32 R50, R29, 0x10000, RZ ;  /* 0x000100001d327824 */ /* 0x000fc400078e00ff */
[----:B------:R-:W-:Y:S01]  /*2580*/  FFMA.FTZ R165, R165, R184, R135 ;  /* 0x000000b8a5a57223 */ /* 0x000fe20000010087 */
[----:B------:R-:W-:Y:S01]  /*2590*/  FMUL.FTZ R56, R56, UR6 ;  /* 0x0000000638387c20 */ /* 0x000fe20008410000 */
[----:B------:R-:W-:Y:S01]  /*25a0*/  FFMA.FTZ R51, R127, R169, R0 ;  /* 0x000000a97f337223 */ /* 0x000fe20000010000 */
[----:B------:R-:W-:Y:S01]  /*25b0*/  ISETP.GE.U32.AND.EX P0, PT, R69, 0x1000000, PT, P0 ;  /* 0x010000004500780c */ /* 0x000fe20003f06100 */
[----:B------:R-:W-:Y:S01]  /*25c0*/  FMUL.FTZ R54, R54, UR6 ;  /* 0x0000000636367c20 */ /* 0x000fe20008410000 */
[----:B------:R-:W-:Y:S01]  /*25d0*/  SHF.L.U32 R0, R28, 0x10, RZ ;  /* 0x000000101c007819 */ /* 0x000fe200000006ff */
[C---:B------:R-:W-:Y:S01]  /*25e0*/  FFMA.FTZ R52, R127.reuse, R159, R52 ;  /* 0x0000009f7f347223 */ /* 0x040fe20000010034 */
[----:B------:R-:W-:Y:S01]  /*25f0*/  FFMA.FTZ R50, R127, R157, R50 ;  /* 0x0000009d7f327223 */ /* 0x000fe20000010032 */
[----:B------:R-:W-:Y:S01]  /*2600*/  LOP3.LUT P2, RZ, R69, 0xff0000, RZ, 0xc0, !PT ;  /* 0x00ff000045ff7812 */ /* 0x000fe2000784c0ff */
[----:B------:R-:W-:Y:S01]  /*2610*/  FADD.FTZ R165, R160, -R165 ;  /* 0x800000a5a0a57221 */ /* 0x000fe20000010000 */
[----:B------:R-:W-:Y:S01]  /*2620*/  IMAD.U32 R48, R48, 0x10000, RZ ;  /* 0x0001000030307824 */ /* 0x000fe200078e00ff */
[----:B------:R-:W-:Y:S01]  /*2630*/  FSEL R57, R56, RZ, P0 ;  /* 0x000000ff38397208 */ /* 0x000fe20000000000 */
[----:B------:R-:W-:Y:S01]  /*2640*/  FMUL.FTZ R52, R52, UR6 ;  /* 0x0000000634347c20 */ /* 0x000fe20008410000 */
[----:B------:R-:W-:Y:S01]  /*2650*/  FMUL.FTZ R53, R53, UR6 ;  /* 0x0000000635357c20 */ /* 0x000fe20008410000 */
[----:B------:R-:W-:Y:S01]  /*2660*/  FSEL R56, R54, RZ, P2 ;  /* 0x000000ff36387208 */ /* 0x000fe20001000000 */
[----:B------:R-:W-:Y:S01]  /*2670*/  FMUL.FTZ R50, R50, UR6 ;  /* 0x0000000632327c20 */ /* 0x000fe20008410000 */
        /* <DEDUP_REMOVED lines=22> */
.L_x_944:
[-CC-:B------:R-:W-:Y:S01]  /*27e0*/  FFMA.FTZ R41, R180, R184.reuse, R135.reuse ;  /* 0x000000b8b4297223 */ /* 0x180fe20000010087 */
[-CC-:B------:R-:W-:Y:S01]  /*27f0*/  FFMA.FTZ R157, R157, R184.reuse, R135.reuse ;  /* 0x000000b89d9d7223 */ /* 0x180fe20000010087 */
[----:B------:R-:W-:Y:S02]  /*2800*/  IMAD.U32 R55, R49, 0x10000, RZ ;  /* 0x0001000031377824 */ /* 0x000fe400078e00ff */
[-C--:B------:R-:W-:Y:S01]  /*2810*/  FFMA.FTZ R159, R159, R184.reuse, R135 ;  /* 0x000000b89f9f7223 */ /* 0x080fe20000010087 */
[----:B------:R-:W-:Y:S01]  /*2820*/  FADD.FTZ R166, R166, -R41 ;  /* 0x80000029a6a67221 */ /* 0x000fe20000010000 */
[----:B------:R-:W-:Y:S01]  /*2830*/  FADD.FTZ R148, R148, -R157 ;  /* 0x8000009d94947221 */ /* 0x000fe20000010000 */
[----:B------:R-:W-:Y:S02]  /*2840*/  IMAD.U32 R41, R29, 0x10000, RZ ;  /* 0x000100001d297824 */ /* 0x000fe400078e00ff */
[----:B------:R-:W-:Y:S01]  /*2850*/  FFMA.FTZ R161, R161, R184, R135 ;  /* 0x000000b8a1a17223 */ /* 0x000fe20000010087 */
[C---:B------:R-:W-:Y:S01]  /*2860*/  FFMA.FTZ R57, R127.reuse, R166, R55 ;  /* 0x000000a67f397223 */ /* 0x040fe20000010037 */
[----:B------:R-:W-:Y:S01]  /*2870*/  SHF.L.U32 R43, R30, 0x10, RZ ;  /* 0x000000101e2b7819 */ /* 0x000fe200000006ff */
[----:B------:R-:W-:Y:S01]  /*2880*/  FADD.FTZ R150, R150, -R159 ;  /* 0x8000009f96967221 */ /* 0x000fe20000010000 */
[----:B-----5:R-:W-:Y:S01]  /*2890*/  ISETP.GE.U32.AND P0, PT, R68, RZ, PT ;  /* 0x000000ff4400720c */ /* 0x020fe20003f06070 */
[----:B------:R-:W-:Y:S01]  /*28a0*/  FFMA.FTZ R148, R127, R148, R41 ;  /* 0x000000947f947223 */ /* 0x000fe20000010029 */
[----:B------:R-:W-:Y:S01]  /*28b0*/  SHF.L.U32 R49, R31, 0x10, RZ ;  /* 0x000000101f317819 */ /* 0x000fe200000006ff */
[----:B------:R-:W-:Y:S01]  /*28c0*/  FMUL.FTZ R41, R57, UR6 ;  /* 0x0000000639297c20 */ /* 0x000fe20008410000 */
[----:B------:R-:W-:Y:S01]  /*28d0*/  FADD.FTZ R152, R152, -R161 ;  /* 0x800000a198987221 */ /* 0x000fe20000010000 */
[----:B------:R-:W-:Y:S01]  /*28e0*/  ISETP.GE.U32.AND.EX P0, PT, R69, 0x1000000, PT, P0 ;  /* 0x010000004500780c */ /* 0x000fe20003f06100 */
[C---:B------:R-:W-:Y:S01]  /*28f0*/  FFMA.FTZ R42, R127.reuse, R150, R43 ;  /* 0x000000967f2a7223 */ /* 0x040fe2000001002b */
[----:B------:R-:W-:Y:S01]  /*2900*/  FFMA.FTZ R176, R176, R184, R135 ;  /* 0x000000b8b0b07223 */ /* 0x000fe20000010087 */
[----:B------:R-:W-:Y:S01]  /*2910*/  FFMA.FTZ R152, R127, R152, R49 ;  /* 0x000000987f987223 */ /* 0x000fe20000010031 */
[----:B------:R-:W-:Y:S01]  /*2920*/  FSEL R59, R41, RZ, P0 ;  /* 0x000000ff293b7208 */ /* 0x000fe20000000000 */
[----:B------:R-:W-:Y:S01]  /*2930*/  FMUL.FTZ R41, R42, UR6 ;  /* 0x000000062a297c20 */ /* 0x000fe20008410000 */
[----:B------:R-:W-:Y:S01]  /*2940*/  SHF.L.U32 R50, R50, 0x10, RZ ;  /* 0x0000001032327819 */ /* 0x000fe200000006ff */
[-CC-:B------:R-:W-:Y:S01]  /*2950*/  FFMA.FTZ R169, R169, R184.reuse, R135.reuse ;  /* 0x000000b8a9a97223 */ /* 0x180fe20000010087 */
[----:B------:R-:W-:Y:S01]  /*2960*/  FADD.FTZ R176, R163, -R176 ;  /* 0x800000b0a3b07221 */ /* 0x000fe20000010000 */
[----:B------:R-:W-:Y:S01]  /*2970*/  LOP3.LUT P2, RZ, R69, 0xff, RZ, 0xc0, !PT ;  /* 0x000000ff45ff7812 */ /* 0x000fe2000784c0ff */
[-CC-:B------:R-:W-:Y:S01]  /*2980*/  FFMA.FTZ R165, R165, R184.reuse, R135.reuse ;  /* 0x000000b8a5a57223 */ /* 0x180fe20000010087 */
[----:B------:R-:W-:Y:S01]  /*2990*/  FFMA.FTZ R0, R0, R184, R135 ;  /* 0x000000b800007223 */ /* 0x000fe20000010087 */
[----:B------:R-:W-:Y:S01]  /*29a0*/  FMUL.FTZ R40, R152, UR6 ;  /* 0x0000000698287c20 */ /* 0x000fe20008410000 */
[----:B------:R-:W-:Y:S01]  /*29b0*/  SHF.L.U32 R51, R51, 0x10, RZ ;  /* 0x0000001033337819 */ /* 0x000fe200000006ff */
[----:B------:R-:W-:Y:S01]  /*29c0*/  FADD.FTZ R162, R162, -R169 ;  /* 0x800000a9a2a27221 */ /* 0x000fe20000010000 */
[----:B------:R-:W-:Y:S01]  /*29d0*/  LOP3.LUT P6, RZ, R69, 0xff0000, RZ, 0xc0, !PT ;  /* 0x00ff000045ff7812 */ /* 0x000fe200078cc0ff */
[----:B------:R-:W-:Y:S01]  /*29e0*/  FFMA.FTZ R53, R127, R176, R50 ;  /* 0x000000b07f357223 */ /* 0x000fe20000010032 */
[----:B------:R-:W-:Y:S01]  /*29f0*/  SHF.L.U32 R48, R48, 0x10, RZ ;  /* 0x0000001030307819 */ /* 0x000fe200000006ff */
[----:B------:R-:W-:Y:S01]  /*2a00*/  FADD.FTZ R160, R160, -R165 ;  /* 0x800000a5a0a07221 */ /* 0x000fe20000010000 */
[----:B------:R-:W-:Y:S01]  /*2a10*/  FSEL R54, R41, RZ, P2 ;  /* 0x000000ff29367208 */ /* 0x000fe20001000000 */
[----:B------:R-:W-:Y:S01]  /*2a20*/  FADD.FTZ R0, R155, -R0 ;  /* 0x800000009b007221 */ /* 0x000fe20000010000 */
[----:B------:R-:W-:Y:S01]  /*2a30*/  IMAD.U32 R41, R28, 0x10000, RZ ;  /* 0x000100001c297824 */ /* 0x000fe200078e00ff */
[----:B------:R-:W-:Y:S01]  /*2a40*/  FSEL R56, R40, RZ, P6 ;  /* 0x000000ff28387208 */ /* 0x000fe20003000000 */
[----:B------:R-:W-:Y:S01]  /*2a50*/  FMUL.FTZ R43, R53, UR6 ;  /* 0x00000006352b7c20 */ /* 0x000fe20008410000 */
[----:B------:R-:W-:Y:S01]  /*2a60*/  FMUL.FTZ R40, R148, UR6 ;  /* 0x0000000694287c20 */ /* 0x000fe20008410000 */
[----:B------:R-:W-:Y:S01]  /*2a70*/  FFMA.FTZ R51, R127, R162, R51 ;  /* 0x000000a27f337223 */ /* 0x000fe20000010033 */
[----:B------:R-:W-:Y:S01]  /*2a80*/  LOP3.LUT P0, RZ, R69, 0xff00, RZ, 0xc0, !PT ;  /* 0x0000ff0045ff7812 */ /* 0x000fe2000780c0ff */
[C---:B------:R-:W-:Y:S01]  /*2a90*/  FFMA.FTZ R49, R127.reuse, R160, R48 ;  /* 0x000000a07f317223 */ /* 0x040fe20000010030 */
[C---:B------:R-:W-:Y:S01]  /*2aa0*/  LOP3.LUT P6, RZ, R68.reuse, 0xff0000, RZ, 0xc0, !PT ;  /* 0x00ff000044ff7812 */ /* 0x040fe200078cc0ff */
[----:B------:R-:W-:Y:S01]  /*2ab0*/  FFMA.FTZ R0, R127, R0, R41 ;  /* 0x000000007f007223 */ /* 0x000fe20000010029 */
[----:B------:R-:W-:Y:S01]  /*2ac0*/  F2FP.BF16.F32.PACK_AB R42, R53, R42 ;  /* 0x0000002a352a723e */ /* 0x000fe200000010ff */
        /* <DEDUP_REMOVED lines=19> */
.L_x_940:
        /* <DEDUP_REMOVED lines=15> */
[C---:B------:R-:W-:Y:S01]  /*2cf0*/  FMUL.FTZ R152, R127.reuse, R152 ;  /* 0x000000987f987220 */ /* 0x040fe20000410000 */
[----:B------:R-:W-:Y:S01]  /*2d00*/  FMUL.FTZ R166, R127, R166 ;  /* 0x000000a67fa67220 */ /* 0x000fe20000410000 */
[----:B------:R-:W-:Y:S01]  /*2d10*/  LOP3.LUT P2, RZ, R69, 0xff0000, RZ, 0xc0, !PT ;  /* 0x00ff000045ff7812 */ /* 0x000fe2000784c0ff */
[----:B------:R-:W-:Y:S01]  /*2d20*/  FMUL.FTZ R150, R127, R150 ;  /* 0x000000967f967220 */ /* 0x000fe20000410000 */
[----:B------:R-:W-:Y:S01]  /*2d30*/  FMUL.FTZ R152, R152, UR6 ;  /* 0x0000000698987c20 */ /* 0x000fe20008410000 */
[----:B------:R-:W-:Y:S01]  /*2d40*/  FMUL.FTZ R166, R166, UR6 ;  /* 0x00000006a6a67c20 */ /* 0x000fe20008410000 */
[-CC-:B------:R-:W-:Y:S01]  /*2d50*/  FFMA.FTZ R157, R157, R184.reuse, R135.reuse ;  /* 0x000000b89d9d7223 */ /* 0x180fe20000010087 */
[----:B------:R-:W-:Y:S01]  /*2d60*/  FADD.FTZ R176, R163, -R176 ;  /* 0x800000b0a3b07221 */ /* 0x000fe20000010000 */
[----:B------:R-:W-:Y:S01]  /*2d70*/  ISETP.GE.U32.AND.EX P0, PT, R69, 0x1000000, PT, P0 ;  /* 0x010000004500780c */ /* 0x000fe20003f06100 */
[----:B------:R-:W-:Y:S01]  /*2d80*/  FFMA.FTZ R169, R169, R184, R135 ;  /* 0x000000b8a9a97223 */ /* 0x000fe20000010087 */
[----:B------:R-:W-:Y:S01]  /*2d90*/  LOP3.LUT P6, RZ, R139, 0xff0000, RZ, 0xc0, !PT ;  /* 0x00ff00008bff7812 */ /* 0x000fe200078cc0ff */
[----:B------:R-:W-:Y:S01]  /*2da0*/  FMUL.FTZ R150, R150, UR6 ;  /* 0x0000000696967c20 */ /* 0x000fe20008410000 */
[----:B------:R-:W-:Y:S01]  /*2db0*/  FSEL R51, R152, RZ, P2 ;  /* 0x000000ff98337208 */ /* 0x000fe20001000000 */
[----:B------:R-:W-:Y:S01]  /*2dc0*/  FADD.FTZ R148, R148, -R157 ;  /* 0x8000009d94947221 */ /* 0x000fe20000010000 */
[----:B------:R-:W-:Y:S01]  /*2dd0*/  FSEL R48, R166, RZ, P0 ;  /* 0x000000ffa6307208 */ /* 0x000fe20000000000 */
[----:B------:R-:W-:Y:S01]  /*2de0*/  FMUL.FTZ R176, R127, R176 ;  /* 0x000000b07fb07220 */ /* 0x000fe20000410000 */
[----:B------:R-:W-:Y:S01]  /*2df0*/  LOP3.LUT P2, RZ, R69, 0xff, RZ, 0xc0, !PT ;  /* 0x000000ff45ff7812 */ /* 0x000fe2000784c0ff */
[----:B------:R-:W-:Y:S01]  /*2e00*/  FFMA.FTZ R165, R165, R184, R135 ;  /* 0x000000b8a5a57223 */ /* 0x000fe20000010087 */
[----:B------:R-:W-:Y:S01]  /*2e10*/  FADD.FTZ R162, R162, -R169 ;  /* 0x800000a9a2a27221 */ /* 0x000fe20000010000 */
[----:B------:R-:W-:Y:S01]  /*2e20*/  ISETP.GE.U32.AND P0, PT, R138, RZ, PT ;  /* 0x000000ff8a00720c */ /* 0x000fe20003f06070 */
[----:B------:R-:W-:Y:S01]  /*2e30*/  FMUL.FTZ R176, R176, UR6 ;  /* 0x00000006b0b07c20 */ /* 0x000fe20008410000 */
[----:B------:R-:W-:Y:S01]  /*2e40*/  FSEL R47, R152, RZ, P6 ;  /* 0x000000ff982f7208 */ /* 0x000fe20003000000 */
[----:B------:R-:W-:Y:S01]  /*2e50*/  FMUL.FTZ R148, R127, R148 ;  /* 0x000000947f947220 */ /* 0x000fe20000410000 */
[----:B------:R-:W-:Y:S01]  /*2e60*/  LOP3.LUT P6, RZ, R139, 0xff, RZ, 0xc0, !PT ;  /* 0x000000ff8bff7812 */ /* 0x000fe200078cc0ff */
[----:B------:R-:W-:Y:S01]  /*2e70*/  FADD.FTZ R160, R160, -R165 ;  /* 0x800000a5a0a07221 */ /* 0x000fe20000010000 */
[----:B------:R-:W-:Y:S01]  /*2e80*/  FSEL R50, R150, RZ, P2 ;  /* 0x000000ff96327208 */ /* 0x000fe20001000000 */
[----:B------:R-:W-:Y:S01]  /*2e90*/  FMUL.FTZ R162, R127, R162 ;  /* 0x000000a27fa27220 */ /* 0x000fe20000410000 */
[C---:B------:R-:W-:Y:S01]  /*2ea0*/  ISETP.GE.U32.AND.EX P0, PT, R139.reuse, 0x1000000, PT, P0 ;  /* 0x010000008b00780c */ /* 0x040fe20003f06100 */
[----:B------:R-:W-:Y:S01]  /*2eb0*/  FFMA.FTZ R0, R0, R184, R135 ;  /* 0x000000b800007223 */ /* 0x000fe20000010087 */
[----:B------:R-:W-:Y:S01]  /*2ec0*/  LOP3.LUT P2, RZ, R139, 0xff00, RZ, 0xc0, !PT ;  /* 0x0000ff008bff7812 */ /* 0x000fe2000784c0ff */
[----:B------:R-:W-:Y:S01]  /*2ed0*/  FMUL.FTZ R148, R148, UR6 ;  /* 0x0000000694947c20 */ /* 0x000fe20008410000 */
[----:B------:R-:W-:Y:S01]  /*2ee0*/  FSEL R46, R150, RZ, P6 ;  /* 0x000000ff962e7208 */ /* 0x000fe20003000000 */
[----:B------:R-:W-:Y:S01]  /*2ef0*/  FMUL.FTZ R162, R162, UR6 ;  /* 0x00000006a2a27c20 */ /* 0x000fe20008410000 */
[----:B------:R-:W-:Y:S01]  /*2f00*/  FSEL R44, R166, RZ, P0 ;  /* 0x000000ffa62c7208 */ /* 0x000fe20000000000 */
[----:B------:R-:W-:Y:S01]  /*2f10*/  FMUL.FTZ R160, R127, R160 ;  /* 0x000000a07fa07220 */ /* 0x000fe20000410000 */
[----:B------:R-:W-:Y:S01]  /*2f20*/  LOP3.LUT P6, RZ, R68, 0xff0000, RZ, 0xc0, !PT ;  /* 0x00ff000044ff7812 */ /* 0x000fe200078cc0ff */
[----:B------:R-:W-:Y:S01]  /*2f30*/  FADD.FTZ R0, R155, -R0 ;  /* 0x800000009b007221 */ /* 0x000fe20000010000 */
[----:B------:R-:W-:Y:S01]  /*2f40*/  FSEL R49, R176, RZ, P2 ;  /* 0x000000ffb0317208 */ /* 0x000fe20001000000 */
[----:B------:R-:W-:Y:S01]  /*2f50*/  FMUL.FTZ R160, R160, UR6 ;  /* 0x00000006a0a07c20 */ /* 0x000fe20008410000 */
[----:B------:R-:W-:-:S02]  /*2f60*/  LOP3.LUT P0, RZ, R69, 0xff00, RZ, 0xc0, !PT ;  /* 0x0000ff0045ff7812 */ /* 0x000fc4000780c0ff */
[----:B------:R-:W-:Y:S02]  /*2f70*/  LOP3.LUT P2, RZ, R68, 0xff000000, RZ, 0xc0, !PT ;  /* 0xff00000044ff7812 */ /* 0x000fe4000784c0ff */
[----:B------:R-:W-:Y:S02]  /*2f80*/  FSEL R52, R148, RZ, P6 ;  /* 0x000000ff94347208 */ /* 0x000fe40003000000 */
[----:B------:R-:W-:Y:S01]  /*2f90*/  F2FP.BF16.F32.PACK_AB R47, R44, R47 ;  /* 0x0000002f2c2f723e */ /* 0x000fe200000010ff */
[----:B------:R-:W-:Y:S01]  /*2fa0*/  FMUL.FTZ R44, R127, R0 ;  /* 0x000000007f2c7220 */ /* 0x000fe20000410000 */
[----:B------:R-:W-:Y:S02]  /*2fb0*/  FSEL R53, R176, RZ, P0 ;  /* 0x000000ffb0357208 */ /* 0x000fe40000000000 */
[----:B------:R-:W-:Y:S02]  /*2fc0*/  LOP3.LUT P6, RZ, R68, 0xff00, RZ, 0xc0, !PT ;  /* 0x0000ff0044ff7812 */ /* 0x000fe400078cc0ff */
[----:B------:R-:W-:-:S02]  /*2fd0*/  FSEL R57, R162, RZ, P2 ;  /* 0x000000ffa2397208 */ /* 0x000fc40001000000 */
[C---:B------:R-:W-:Y:S02]  /*2fe0*/  LOP3.LUT P0, RZ, R138.reuse, 0xff0000, RZ, 0xc0, !PT ;  /* 0x00ff00008aff7812 */ /* 0x040fe4000780c0ff */
[----:B------:R-:W-:Y:S02]  /*2ff0*/  LOP3.LUT P2, RZ, R138, 0xff000000, RZ, 0xc0, !PT ;  /* 0xff0000008aff7812 */ /* 0x000fe4000784c0ff */
[----:B------:R-:W-:Y:S01]  /*3000*/  F2FP.BF16.F32.PACK_AB R51, R48, R51 ;  /* 0x000000333033723e */ /* 0x000fe200000010ff */
[----:B------:R-:W-:Y:S01]  /*3010*/  FMUL.FTZ R48, R44, UR6 ;  /* 0x000000062c307c20 */ /* 0x000fe20008410000 */
[----:B------:R-:W-:Y:S02]  /*3020*/  FSEL R55, R160, RZ, P6 ;  /* 0x000000ffa0377208 */ /* 0x000fe40003000000 */
[----:B------:R-:W-:Y:S02]  /*3030*/  FSEL R45, R148, RZ, P0 ;  /* 0x000000ff942d7208 */ /* 0x000fe40000000000 */
[----:B------:R-:W-:-:S02]  /*3040*/  FSEL R0, R162, RZ, P2 ;  /* 0x000000ffa2007208 */ /* 0x000fc40001000000 */
[----:B------:R-:W-:Y:S02]  /*3050*/  LOP3.LUT P6, RZ, R138, 0xff, RZ, 0xc0, !PT ;  /* 0x000000ff8aff7812 */ /* 0x000fe400078cc0ff */
[----:B------:R-:W-:Y:S02]  /*3060*/  LOP3.LUT P0, RZ, R68, 0xff, RZ, 0xc0, !PT ;  /* 0x000000ff44ff7812 */ /* 0x000fe4000780c0ff */
        /* <DEDUP_REMOVED lines=11> */
.L_x_946:
[-CC-:B------:R-:W-:Y:S01]  /*3120*/  FFMA.FTZ R161, R161, R184.reuse, R135.reuse ;  /* 0x000000b8a1a17223 */ /* 0x180fe20000010087 */
[-CC-:B------:R-:W-:Y:S01]  /*3130*/  FFMA.FTZ R41, R180, R184.reuse, R135.reuse ;  /* 0x000000b8b4297223 */ /* 0x180fe20000010087 */
[-C--:B------:R-:W-:Y:S01]  /*3140*/  FFMA.FTZ R159, R159, R184.reuse, R135 ;  /* 0x000000b89f9f7223 */ /* 0x080fe20000010087 */
[----:B-----5:R-:W-:Y:S01]  /*3150*/  LOP3.LUT P2, RZ, R69, 0xff0000, RZ, 0xc0, !PT ;  /* 0x00ff000045ff7812 */ /* 0x020fe2000784c0ff */
[----:B------:R-:W-:Y:S01]  /*3160*/  FADD.FTZ R152, R152, -R161 ;  /* 0x800000a198987221 */ /* 0x000fe20000010000 */
[----:B------:R-:W-:Y:S01]  /*3170*/  FADD.FTZ R166, R166, -R41 ;  /* 0x80000029a6a67221 */ /* 0x000fe20000010000 */
[----:B------:R-:W-:Y:S01]  /*3180*/  FFMA.FTZ R176, R176, R184, R135 ;  /* 0x000000b8b0b07223 */ /* 0x000fe20000010087 */
[----:B------:R-:W-:Y:S01]  /*3190*/  FADD.FTZ R150, R150, -R159 ;  /* 0x8000009f96967221 */ /* 0x000fe20000010000 */
[C---:B------:R-:W-:Y:S01]  /*31a0*/  FMUL.FTZ R152, R127.reuse, R152 ;  /* 0x000000987f987220 */ /* 0x040fe20000410000 */
[----:B------:R-:W-:Y:S01]  /*31b0*/  FMUL.FTZ R53, R127, R166 ;  /* 0x000000a67f357220 */ /* 0x000fe20000410000 */
[----:B------:R-:W-:Y:S01]  /*31c0*/  ISETP.GE.U32.AND P0, PT, R68, RZ, PT ;  /* 0x000000ff4400720c */ /* 0x000fe20003f06070 */
[----:B------:R-:W-:Y:S01]  /*31d0*/  FADD.FTZ R176, R163, -R176 ;  /* 0x800000b0a3b07221 */ /* 0x000fe20000010000 */
[----:B------:R-:W-:Y:S01]  /*31e0*/  FMUL.FTZ R40, R152, UR6 ;  /* 0x0000000698287c20 */ /* 0x000fe20008410000 */
[----:B------:R-:W-:Y:S01]  /*31f0*/  FFMA.FTZ R157, R157, R184, R135 ;  /* 0x000000b89d9d7223 */ /* 0x000fe20000010087 */
        /* <DEDUP_REMOVED lines=9> */
[-C--:B------:R-:W-:Y:S01]  /*3290*/  FFMA.FTZ R169, R169, R184.reuse, R135 ;  /* 0x000000b8a9a97223 */ /* 0x080fe20000010087 */
[----:B------:R-:W-:Y:S01]  /*32a0*/  ISETP.GE.U32.AND.EX P2, PT, R139, 0x1000000, PT, P2 ;  /* 0x010000008b00780c */ /* 0x000fe20003f46120 */
[----:B------:R-:W-:Y:S01]  /*32b0*/  FMUL.FTZ R40, R42, UR6 ;  /* 0x000000062a287c20 */ /* 0x000fe20008410000 */
[----:B------:R-:W-:Y:S01]  /*32c0*/  FSEL R44, R41, RZ, P0 ;  /* 0x000000ff292c7208 */ /* 0x000fe20000000000 */
[----:B------:R-:W-:Y:S01]  /*32d0*/  FMUL.FTZ R43, R45, UR6 ;  /* 0x000000062d2b7c20 */ /* 0x000fe20008410000 */
[----:B------:R-:W-:Y:S01]  /*32e0*/  LOP3.LUT P6, RZ, R69, 0xff, RZ, 0xc0, !PT ;  /* 0x000000ff45ff7812 */ /* 0x000fe200078cc0ff */
[----:B------:R-:W-:Y:S01]  /*32f0*/  FADD.FTZ R162, R162, -R169 ;  /* 0x800000a9a2a27221 */ /* 0x000fe20000010000 */
[----:B------:R-:W-:Y:S01]  /*3300*/  LOP3.LUT P0, RZ, R139, 0xff, RZ, 0xc0, !PT ;  /* 0x000000ff8bff7812 */ /* 0x000fe2000780c0ff */
[--C-:B------:R-:W-:Y:S01]  /*3310*/  FFMA.FTZ R165, R165, R184, R135.reuse ;  /* 0x000000b8a5a57223 */ /* 0x100fe20000010087 */
[----:B------:R-:W-:Y:S01]  /*3320*/  FSEL R48, R41, RZ, P2 ;  /* 0x000000ff29307208 */ /* 0x000fe20001000000 */
[----:B------:R-:W-:Y:S01]  /*3330*/  FMUL.FTZ R41, R127, R148 ;  /* 0x000000947f297220 */ /* 0x000fe20000410000 */
[----:B------:R-:W-:Y:S01]  /*3340*/  LOP3.LUT P2, RZ, R69, 0xff00, RZ, 0xc0, !PT ;  /* 0x0000ff0045ff7812 */ /* 0x000fe2000784c0ff */
[----:B------:R-:W-:Y:S01]  /*3350*/  FMUL.FTZ R162, R127, R162 ;  /* 0x000000a27fa27220 */ /* 0x000fe20000410000 */
[----:B------:R-:W-:Y:S01]  /*3360*/  FSEL R50, R40, RZ, P6 ;  /* 0x000000ff28327208 */ /* 0x000fe20003000000 */
[----:B------:R-:W-:Y:S01]  /*3370*/  FFMA.FTZ R0, R0, R184, R135 ;  /* 0x000000b800007223 */ /* 0x000fe20000010087 */
[----:B------:R-:W-:Y:S01]  /*3380*/  FSEL R46, R40, RZ, P0 ;  /* 0x000000ff282e7208 */ /* 0x000fe20000000000 */
[----:B------:R-:W-:Y:S01]  /*3390*/  FMUL.FTZ R40, R41, UR6 ;  /* 0x0000000629287c20 */ /* 0x000fe20008410000 */
[----:B------:R-:W-:Y:S01]  /*33a0*/  FSEL R55, R43, RZ, P2 ;  /* 0x000000ff2b377208 */ /* 0x000fe20001000000 */
[----:B------:R-:W-:Y:S01]  /*33b0*/  FADD.FTZ R160, R160, -R165 ;  /* 0x800000a5a0a07221 */ /* 0x000fe20000010000 */
[----:B------:R-:W-:Y:S01]  /*33c0*/  LOP3.LUT P0, RZ, R68, 0xff0000, RZ, 0xc0, !PT ;  /* 0x00ff000044ff7812 */ /* 0x000fe2000780c0ff */
[----:B------:R-:W-:Y:S01]  /*33d0*/  FADD.FTZ R0, R155, -R0 ;  /* 0x800000009b007221 */ /* 0x000fe20000010000 */
[----:B------:R-:W-:-:S02]  /*33e0*/  LOP3.LUT P2, RZ, R138, 0xff0000, RZ, 0xc0, !PT ;  /* 0x00ff00008aff7812 */ /* 0x000fc4000784c0ff */
[----:B------:R-:W-:Y:S01]  /*33f0*/  LOP3.LUT P6, RZ, R139, 0xff00, RZ, 0xc0, !PT ;  /* 0x0000ff008bff7812 */ /* 0x000fe200078cc0ff */
[----:B------:R-:W-:Y:S01]  /*3400*/  FMUL.FTZ R0, R127, R0 ;  /* 0x000000007f007220 */ /* 0x000fe20000410000 */
[C---:B------:R-:W-:Y:S02]  /*3410*/  FSEL R49, R40.reuse, RZ, P0 ;  /* 0x000000ff28317208 */ /* 0x040fe40000000000 */
[----:B------:R-:W-:Y:S01]  /*3420*/  FSEL R52, R40, RZ, P2 ;  /* 0x000000ff28347208 */ /* 0x000fe20001000000 */
[----:B------:R-:W-:Y:S01]  /*3430*/  FMUL.FTZ R40, R162, UR6 ;  /* 0x00000006a2287c20 */ /* 0x000fe20008410000 */
[----:B------:R-:W-:Y:S02]  /*3440*/  FSEL R59, R43, RZ, P6 ;  /* 0x000000ff2b3b7208 */ /* 0x000fe40003000000 */
[----:B------:R-:W-:Y:S02]  /*3450*/  LOP3.LUT P6, RZ, R68, 0xff000000, RZ, 0xc0, !PT ;  /* 0xff00000044ff7812 */ /* 0x000fe400078cc0ff */
[----:B------:R-:W-:Y:S01]  /*3460*/  F2FP.BF16.F32.PACK_AB R42, R45, R42 ;  /* 0x0000002a2d2a723e */ /* 0x000fe200000010ff */
[----:B------:R-:W-:Y:S01]  /*3470*/  FMUL.FTZ R45, R127, R160 ;  /* 0x000000a07f2d7220 */ /* 0x000fe20000410000 */
[----:B------:R-:W-:-:S02]  /*3480*/  FSEL R54, R40, RZ, P6 ;  /* 0x000000ff28367208 */ /* 0x000fc40003000000 */
[----:B------:R-:W-:Y:S02]  /*3490*/  LOP3.LUT P6, RZ, R138, 0xff000000, RZ, 0xc0, !PT ;  /* 0xff0000008aff7812 */ /* 0x000fe400078cc0ff */
[----:B------:R-:W-:Y:S01]  /*34a0*/  F2FP.BF16.F32.PACK_AB R51, R44, R51 ;  /* 0x000000332c33723e */ /* 0x000fe200000010ff */
[----:B------:R-:W-:Y:S01]  /*34b0*/  FMUL.FTZ R44, R45, UR6 ;  /* 0x000000062d2c7c20 */ /* 0x000fe20008410000 */
        /* <DEDUP_REMOVED lines=9> */
[----:B------:R-:W-:Y:S02]  /*3550*/  F2FP.BF16.F32.PACK_AB R50, R55, R50 ;  /* 0x000000323732723e */ /* 0x000fe400000010ff */
        /* <DEDUP_REMOVED lines=11> */
.L_x_945:
[----:B------:R-:W-:-:S04]  /*3610*/  UISETP.NE.U32.AND UP0, UPT, UR4, URZ, UPT ;  /* 0x000000ff0400728c */ /* 0x000fc8000bf05070 */
[----:B------:R-:W-:-:S09]  /*3620*/  UISETP.NE.AND.EX UP0, UPT, UR5, URZ, UPT, UP0 ;  /* 0x000000ff0500728c */ /* 0x000fd2000bf05300 */
[----:B------:R-:W-:Y:S05]  /*3630*/  BRA.U UP0, `(.L_x_947) ;  /* 0x00000005004c7547 */ /* 0x000fea000b800000 */
[-CC-:B------:R-:W-:Y:S01]  /*3640*/  FFMA.FTZ R45, R180, R184.reuse, R135.reuse ;  /* 0x000000b8b42d7223 */ /* 0x180fe20000010087 */
[-C--:B------:R-:W-:Y:S01]  /*3650*/  FFMA.FTZ R161, R161, R184.reuse, R135 ;  /* 0x000000b8a1a17223 */ /* 0x080fe20000010087 */
[----:B------:R-:W-:Y:S01]  /*3660*/  SHF.L.U32 R46, R51, 0x10, RZ ;  /* 0x00000010332e7819 */ /* 0x000fe200000006ff */
[----:B------:R-:W-:Y:S02]  /*3670*/  IMAD.U32 R51, R49, 0x10000, RZ ;  /* 0x0001000031337824 */ /* 0x000fe400078e00ff */
[----:B------:R-:W-:Y:S01]  /*3680*/  FADD.FTZ R166, R166, -R45 ;  /* 0x8000002da6a67221 */ /* 0x000fe20000010000 */
[----:B------:R-:W-:Y:S01]  /*3690*/  SHF.L.U32 R49, R31, 0x10, RZ ;  /* 0x000000101f317819 */ /* 0x000fe200000006ff */
[----:B------:R-:W-:Y:S01]  /*36a0*/  FADD.FTZ R152, R152, -R161 ;  /* 0x800000a198987221 */ /* 0x000fe20000010000 */
[----:B------:R-:W-:Y:S01]  /*36b0*/  FFMA.FTZ R159, R159, R184, R135 ;  /* 0x000000b89f9f7223 */ /* 0x000fe20000010087 */
[----:B------:R-:W-:Y:S01]  /*36c0*/  FFMA.FTZ R51, R127, R166, R51 ;  /* 0x000000a67f337223 */ /* 0x000fe20000010033 */
[----:B-----5:R-:W-:Y:S01]  /*36d0*/  ISETP.GE.U32.AND P0, PT, R68, RZ, PT ;  /* 0x000000ff4400720c */ /* 0x020fe20003f06070 */
[----:B------:R-:W-:Y:S01]  /*36e0*/  FFMA.FTZ R169, R169, R184, R135 ;  /* 0x000000b8a9a97223 */ /* 0x000fe20000010087 */
[----:B------:R-:W-:Y:S01]  /*36f0*/  SHF.L.U32 R47, R30, 0x10, RZ ;  /* 0x000000101e2f7819 */ /* 0x000fe200000006ff */
[----:B------:R-:W-:Y:S01]  /*3700*/  FFMA.FTZ R49, R127, R152, R49 ;  /* 0x000000987f317223 */ /* 0x000fe20000010031 */
[----:B------:R-:W-:Y:S01]  /*3710*/  FADD.FTZ R150, R150, -R159 ;  /* 0x8000009f96967221 */ /* 0x000fe20000010000 */
[----:B------:R-:W-:Y:S01]  /*3720*/  FFMA.FTZ R176, R176, R184, R135 ;  /* 0x000000b8b0b07223 */ /* 0x000fe20000010087 */
[----:B------:R-:W-:Y:S01]  /*3730*/  FMUL.FTZ R51, R51, UR6 ;  /* 0x0000000633337c20 */ /* 0x000fe20008410000 */
[----:B------:R-:W-:Y:S01]  /*3740*/  ISETP.GE.U32.AND.EX P6, PT, R69, 0x1000000, PT, P0 ;  /* 0x010000004500780c */ /* 0x000fe20003fc6100 */
[----:B------:R-:W-:Y:S01]  /*3750*/  FADD.FTZ R162, R162, -R169 ;  /* 0x800000a9a2a27221 */ /* 0x000fe20000010000 */
[----:B------:R-:W-:Y:S01]  /*3760*/  SHF.L.U32 R50, R50, 0x10, RZ ;  /* 0x0000001032327819 */ /* 0x000fe200000006ff */
[----:B------:R-:W-:Y:S01]  /*3770*/  FMUL.FTZ R49, R49, UR6 ;  /* 0x0000000631317c20 */ /* 0x000fe20008410000 */
[----:B------:R-:W-:Y:S01]  /*3780*/  FADD.FTZ R176, R163, -R176 ;  /* 0x800000b0a3b07221 */ /* 0x000fe20000010000 */
[----:B------:R-:W-:Y:S01]  /*3790*/  FFMA.FTZ R47, R127, R150, R47 ;  /* 0x000000967f2f7223 */ /* 0x000fe2000001002f */
[----:B------:R-:W-:Y:S01]  /*37a0*/  LOP3.LUT P2, RZ, R69, 0xff0000, RZ, 0xc0, !PT ;  /* 0x00ff000045ff7812 */ /* 0x000fe2000784c0ff */
[-CC-:B------:R-:W-:Y:S01]  /*37b0*/  FFMA.FTZ R157, R157, R184.reuse, R135.reuse ;  /* 0x000000b89d9d7223 */ /* 0x180fe20000010087 */
[----:B------:R-:W-:Y:S01]  /*37c0*/  ISETP.GE.U32.AND P0, PT, R138, RZ, PT ;  /* 0x000000ff8a00720c */ /* 0x000fe20003f06070 */
[----:B------:R-:W-:Y:S01]  /*37d0*/  FFMA.FTZ R0, R0, R184, R135 ;  /* 0x000000b800007223 */ /* 0x000fe20000010087 */
[----:B------:R-:W-:Y:S01]  /*37e0*/  FSEL R55, R51, RZ, P6 ;  /* 0x000000ff33377208 */ /* 0x000fe20003000000 */
[----:B------:R-:W-:Y:S01]  /*37f0*/  FFMA.FTZ R162, R127, R162, R46 ;  /* 0x000000a27fa27223 */ /* 0x000fe2000001002e */
[----:B------:R-:W-:Y:S01]  /*3800*/  LOP3.LUT P6, RZ, R139, 0xff0000, RZ, 0xc0, !PT ;  /* 0x00ff00008bff7812 */ /* 0x000fe200078cc0ff */
[----:B------:R-:W-:Y:S01]  /*3810*/  FFMA.FTZ R50, R127, R176, R50 ;  /* 0x000000b07f327223 */ /* 0x000fe20000010032 */
[----:B------:R-:W-:Y:S01]  /*3820*/  FSEL R54, R49, RZ, P2 ;  /* 0x000000ff31367208 */ /* 0x000fe20001000000 */
[----:B------:R-:W-:Y:S01]  /*3830*/  FMUL.FTZ R46, R47, UR6 ;  /* 0x000000062f2e7c20 */ /* 0x000fe20008410000 */
[----:B------:R-:W-:Y:S01]  /*3840*/  ISETP.GE.U32.AND.EX P0, PT, R139, 0x1000000, PT, P0 ;  /* 0x010000008b00780c */ /* 0x000fe20003f06100 */
[----:B------:R-:W-:Y:S01]  /*3850*/  FADD.FTZ R148, R148, -R157 ;  /* 0x8000009d94947221 */ /* 0x000fe20000010000 */
[----:B------:R-:W-:Y:S01]  /*3860*/  IMAD.U32 R45, R29, 0x10000, RZ ;  /* 0x000100001d2d7824 */ /* 0x000fe200078e00ff */
[----:B------:R-:W-:Y:S01]  /*3870*/  LOP3.LUT P2, RZ, R69, 0xff, RZ, 0xc0, !PT ;  /* 0x000000ff45ff7812 */ /* 0x000fe2000784c0ff */
[----:B------:R-:W-:Y:S01]  /*3880*/  FFMA.FTZ R165, R165, R184, R135 ;  /* 0x000000b8a5a57223 */ /* 0x000fe20000010087 */
[----:B------:R-:W-:Y:S01]  /*3890*/  FADD.FTZ R44, R155, -R0 ;  /* 0x800000009b2c7221 */ /* 0x000fe20000010000 */
[----:B------:R-:W-:Y:S01]  /*38a0*/  FSEL R47, R49, RZ, P6 ;  /* 0x000000ff312f7208 */ /* 0x000fe20003000000 */
[----:B------:R-:W-:Y:S01]  /*38b0*/  FMUL.FTZ R49, R50, UR6 ;  /* 0x0000000632317c20 */ /* 0x000fe20008410000 */
[----:B------:R-:W-:Y:S01]  /*38c0*/  FSEL R0, R51, RZ, P0 ;  /* 0x000000ff33007208 */ /* 0x000fe20000000000 */
[----:B------:R-:W-:Y:S01]  /*38d0*/  FFMA.FTZ R45, R127, R148, R45 ;  /* 0x000000947f2d7223 */ /* 0x000fe2000001002d */
[----:B------:R-:W-:Y:S01]  /*38e0*/  SHF.L.U32 R48, R48, 0x10, RZ ;  /* 0x0000001030307819 */ /* 0x000fe200000006ff */
[----:B------:R-:W-:Y:S01]  /*38f0*/  FADD.FTZ R160, R160, -R165 ;  /* 0x800000a5a0a07221 */ /* 0x000fe20000010000 */
[----:B------:R-:W-:Y:S01]  /*3900*/  LOP3.LUT P6, RZ, R139, 0xff, RZ, 0xc0, !PT ;  /* 0x000000ff8bff7812 */ /* 0x000fe200078cc0ff */
[----:B------:R-:W-:Y:S01]  /*3910*/  FMUL.FTZ R45, R45, UR6 ;  /* 0x000000062d2d7c20 */ /* 0x000fe20008410000 */
[----:B------:R-:W-:Y:S01]  /*3920*/  LOP3.LUT P0, RZ, R69, 0xff00, RZ, 0xc0, !PT ;  /* 0x0000ff0045ff7812 */ /* 0x000fe2000780c0ff */
[----:B------:R-:W-:Y:S01]  /*3930*/  FMUL.FTZ R162, R162, UR6 ;  /* 0x00000006a2a27c20 */ /* 0x000fe20008410000 */
[----:B------:R-:W-:Y:S01]  /*3940*/  FSEL R50, R46, RZ, P2 ;  /* 0x000000ff2e327208 */ /* 0x000fe20001000000 */
[----:B------:R-:W-:Y:S01]  /*3950*/  FFMA.FTZ R48, R127, R160, R48 ;  /* 0x000000a07f307223 */ /* 0x000fe20000010030 */
[----:B------:R-:W-:-:S02]  /*3960*/  LOP3.LUT P2, RZ, R139, 0xff00, RZ, 0xc0, !PT ;  /* 0x0000ff008bff7812 */ /* 0x000fc4000784c0ff */
[----:B------:R-:W-:Y:S01]  /*3970*/  FSEL R46, R46, RZ, P6 ;  /* 0x000000ff2e2e7208 */ /* 0x000fe20003000000 */
[----:B------:R-:W-:Y:S01]  /*3980*/  FMUL.FTZ R53, R48, UR6 ;  /* 0x0000000630357c20 */ /* 0x000fe20008410000 */
[C---:B------:R-:W-:Y:S02]  /*3990*/  FSEL R59, R49.reuse, RZ, P0 ;  /* 0x000000ff313b7208 */ /* 0x040fe40000000000 */
[----:B------:R-:W-:Y:S02]  /*39a0*/  LOP3.LUT P6, RZ, R68, 0xff0000, RZ, 0xc0, !PT ;  /* 0x00ff000044ff7812 */ /* 0x000fe400078cc0ff */
[----:B------:R-:W-:Y:S02]  /*39b0*/  FSEL R49, R49, RZ, P2 ;  /* 0x000000ff31317208 */ /* 0x000fe40001000000 */
[----:B------:R-:W-:Y:S02]  /*39c0*/  SHF.L.U32 R51, R28, 0x10, RZ ;  /* 0x000000101c337819 */ /* 0x000fe400000006ff */
[----:B------:R-:W-:-:S02]  /*39d0*/  LOP3.LUT P2, RZ, R68, 0xff000000, RZ, 0xc0, !PT ;  /* 0xff00000044ff7812 */ /* 0x000fc4000784c0ff */
[----:B------:R-:W-:Y:S01]  /*39e0*/  FSEL R52, R45, RZ, P6 ;  /* 0x000000ff2d347208 */ /* 0x000fe20003000000 */
[----:B------:R-:W-:Y:S01]  /*39f0*/  FFMA.FTZ R44, R127, R44, R51 ;  /* 0x0000002c7f2c7223 */ /* 0x000fe20000010033 */
[----:B------:R-:W-:Y:S02]  /*3a00*/  LOP3.LUT P6, RZ, R68, 0xff00, RZ, 0xc0, !PT ;  /* 0x0000ff0044ff7812 */ /* 0x000fe400078cc0ff */
[----:B------:R-:W-:Y:S01]  /*3a10*/  FSEL R57, R162, RZ, P2 ;  /* 0x000000ffa2397208 */ /* 0x000fe20001000000 */
[----:B------:R-:W-:Y:S01]  /*3a20*/  FMUL.FTZ R48, R44, UR6 ;  /* 0x000000062c307c20 */ /* 0x000fe20008410000 */
[C---:B------:R-:W-:Y:S02]  /*3a30*/  LOP3.LUT P0, RZ, R138.reuse, 0xff0000, RZ, 0xc0, !PT ;  /* 0x00ff00008aff7812 */ /* 0x040fe4000780c0ff */
[----:B------:R-:W-:Y:S02]  /*3a40*/  LOP3.LUT P2, RZ, R138, 0xff000000, RZ, 0xc0, !PT ;  /* 0xff0000008aff7812 */ /* 0x000fe4000784c0ff */
[----:B------:R-:W-:-:S02]  /*3a50*/  F2FP.BF16.F32.PACK_AB R51, R55, R54 ;  /* 0x000000363733723e */ /* 0x000fc400000010ff */
[----:B------:R-:W-:Y:S02]  /*3a60*/  F2FP.BF16.F32.PACK_AB R47, R0, R47 ;  /* 0x0000002f002f723e */ /* 0x000fe400000010ff */
[----:B------:R-:W-:Y:S02]  /*3a70*/  FSEL R55, R53, RZ, P6 ;  /* 0x000000ff35377208 */ /* 0x000fe40003000000 */
[----:B------:R-:W-:Y:S02]  /*3a80*/  FSEL R45, R45, RZ, P0 ;  /* 0x000000ff2d2d7208 */ /* 0x000fe40000000000 */
[----:B------:R-:W-:Y:S02]  /*3a90*/  FSEL R0, R162, RZ, P2 ;  /* 0x000000ffa2007208 */ /* 0x000fe40001000000 */
[----:B------:R-:W-:Y:S02]  /*3aa0*/  LOP3.LUT P6, RZ, R138, 0xff, RZ, 0xc0, !PT ;  /* 0x000000ff8aff7812 */ /* 0x000fe400078cc0ff */
[----:B------:R-:W-:-:S02]  /*3ab0*/  LOP3.LUT P0, RZ, R68, 0xff, RZ, 0xc0, !PT ;  /* 0x000000ff44ff7812 */ /* 0x000fc4000780c0ff */
[----:B------:R-:W-:Y:S02]  /*3ac0*/  LOP3.LUT P2, RZ, R138, 0xff00, RZ, 0xc0, !PT ;  /* 0x0000ff008aff7812 */ /* 0x000fe4000784c0ff */
[C---:B------:R-:W-:Y:S02]  /*3ad0*/  FSEL R44, R48.reuse, RZ, P6 ;  /* 0x000000ff302c7208 */ /* 0x040fe40003000000 */
[----:B------:R-:W-:Y:S02]  /*3ae0*/  FSEL R53, R53, RZ, P2 ;  /* 0x000000ff35357208 */ /* 0x000fe40001000000 */
        /* <DEDUP_REMOVED lines=8> */
.L_x_947:
        /* <DEDUP_REMOVED lines=8> */
[----:B------:R-:W-:Y:S01]  /*3bf0*/  FFMA.FTZ R152, R127, R152, R45 ;  /* 0x000000987f987223 */ /* 0x000fe2000001002d */
[----:B------:R-:W-:Y:S01]  /*3c00*/  SHF.L.U32 R49, R49, 0x10, RZ ;  /* 0x0000001031317819 */ /* 0x000fe200000006ff */
[----:B------:R-:W-:Y:S01]  /*3c10*/  FFMA.FTZ R47, R127, R162, R40 ;  /* 0x000000a27f2f7223 */ /* 0x000fe20000010028 */
[----:B------:R-:W-:Y:S01]  /*3c20*/  FADD.FTZ R166, R166, -R41 ;  /* 0x80000029a6a67221 */ /* 0x000fe20000010000 */
[----:B------:R-:W-:Y:S01]  /*3c30*/  FMUL.FTZ R40, R152, UR6 ;  /* 0x0000000698287c20 */ /* 0x000fe20008410000 */
[----:B-----5:R-:W-:Y:S01]  /*3c40*/  LOP3.LUT P2, RZ, R69, 0xff0000, RZ, 0xc0, !PT ;  /* 0x00ff000045ff7812 */ /* 0x020fe2000784c0ff */
[-CC-:B------:R-:W-:Y:S01]  /*3c50*/  FFMA.FTZ R159, R159, R184.reuse, R135.reuse ;  /* 0x000000b89f9f7223 */ /* 0x180fe20000010087 */
[----:B------:R-:W-:Y:S01]  /*3c60*/  FFMA.FTZ R176, R176, R184, R135 ;  /* 0x000000b8b0b07223 */ /* 0x000fe20000010087 */
[----:B------:R-:W-:Y:S01]  /*3c70*/  SHF.L.U32 R41, R29, 0x10, RZ ;  /* 0x000000101d297819 */ /* 0x000fe200000006ff */
[----:B------:R-:W-:Y:S01]  /*3c80*/  FADD.FTZ R148, R148, -R157 ;  /* 0x8000009d94947221 */ /* 0x000fe20000010000 */
[----:B------:R-:W-:Y:S01]  /*3c90*/  SHF.L.U32 R43, R30, 0x10, RZ ;  /* 0x000000101e2b7819 */ /* 0x000fe200000006ff */
[----:B------:R-:W-:Y:S01]  /*3ca0*/  FFMA.FTZ R57, R127, R166, R49 ;  /* 0x000000a67f397223 */ /* 0x000fe20000010031 */
[----:B------:R-:W-:Y:S01]  /*3cb0*/  FSEL R44, R40, RZ, P2 ;  /* 0x000000ff282c7208 */ /* 0x000fe20001000000 */
[----:B------:R-:W-:Y:S01]  /*3cc0*/  FADD.FTZ R150, R150, -R159 ;  /* 0x8000009f96967221 */ /* 0x000fe20000010000 */
[----:B------:R-:W-:Y:S01]  /*3cd0*/  SHF.L.U32 R50, R50, 0x10, RZ ;  /* 0x0000001032327819 */ /* 0x000fe200000006ff */
        /* <DEDUP_REMOVED lines=8> */
[----:B------:R-:W-:Y:S01]  /*3d60*/  FFMA.FTZ R51, R127, R176, R50 ;  /* 0x000000b07f337223 */ /* 0x000fe20000010032 */
[----:B------:R-:W-:Y:S01]  /*3d70*/  ISETP.GE.U32.AND.EX P2, PT, R139, 0x1000000, PT, P2 ;  /* 0x010000008b00780c */ /* 0x000fe20003f46120 */
[-CC-:B------:R-:W-:Y:S01]  /*3d80*/  FFMA.FTZ R165, R165, R184.reuse, R135.reuse ;  /* 0x000000b8a5a57223 */ /* 0x180fe20000010087 */
        /* <DEDUP_REMOVED lines=8> */
[----:B------:R-:W-:Y:S01]  /*3e10*/  LOP3.LUT P0, RZ, R139, 0xff, RZ, 0xc0, !PT ;  /* 0x000000ff8bff7812 */ /* 0x000fe2000780c0ff */
[----:B------:R-:W-:Y:S01]  /*3e20*/  IMAD.U32 R48, R48, 0x10000, RZ ;  /* 0x0001000030307824 */ /* 0x000fe200078e00ff */
[----:B------:R-:W-:Y:S01]  /*3e30*/  LOP3.LUT P2, RZ, R69, 0xff00, RZ, 0xc0, !PT ;  /* 0x0000ff0045ff7812 */ /* 0x000fe2000784c0ff */
[----:B------:R-:W-:Y:S01]  /*3e40*/  FADD.FTZ R0, R155, -R0 ;  /* 0x800000009b007221 */ /* 0x000fe20000010000 */
[C---:B------:R-:W-:Y:S01]  /*3e50*/  FSEL R50, R40.reuse, RZ, P6 ;  /* 0x000000ff28327208 */ /* 0x040fe20003000000 */
[----:B------:R-:W-:Y:S01]  /*3e60*/  FFMA.FTZ R45, R127, R160, R48 ;  /* 0x000000a07f2d7223 */ /* 0x000fe20000010030 */
[----:B------:R-:W-:Y:S01]  /*3e70*/  FSEL R46, R40, RZ, P0 ;  /* 0x000000ff282e7208 */ /* 0x000fe20000000000 */
[----:B------:R-:W-:Y:S01]  /*3e80*/  FMUL.FTZ R40, R148, UR6 ;  /* 0x0000000694287c20 */ /* 0x000fe20008410000 */
[----:B------:R-:W-:-:S02]  /*3e90*/  FSEL R55, R41, RZ, P2 ;  /* 0x000000ff29377208 */ /* 0x000fc40001000000 */
[----:B------:R-:W-:Y:S02]  /*3ea0*/  LOP3.LUT P0, RZ, R68, 0xff0000, RZ, 0xc0, !PT ;  /* 0x00ff000044ff7812 */ /* 0x000fe4000780c0ff */
[----:B------:R-:W-:Y:S02]  /*3eb0*/  LOP3.LUT P2, RZ, R138, 0xff0000, RZ, 0xc0, !PT ;  /* 0x00ff00008aff7812 */ /* 0x000fe4000784c0ff */
[----:B------:R-:W-:Y:S02]  /*3ec0*/  LOP3.LUT P6, RZ, R139, 0xff00, RZ, 0xc0, !PT ;  /* 0x0000ff008bff7812 */ /* 0x000fe400078cc0ff */
[C---:B------:R-:W-:Y:S02]  /*3ed0*/  FSEL R49, R40.reuse, RZ, P0 ;  /* 0x000000ff28317208 */ /* 0x040fe40000000000 */
[----:B------:R-:W-:Y:S01]  /*3ee0*/  FSEL R52, R40, RZ, P2 ;  /* 0x000000ff28347208 */ /* 0x000fe20001000000 */
[----:B------:R-:W-:Y:S01]  /*3ef0*/  FMUL.FTZ R40, R47, UR6 ;  /* 0x000000062f287c20 */ /* 0x000fe20008410000 */
[----:B------:R-:W-:-:S02]  /*3f00*/  FSEL R59, R41, RZ, P6 ;  /* 0x000000ff293b7208 */ /* 0x000fc40003000000 */
[----:B------:R-:W-:Y:S02]  /*3f10*/  LOP3.LUT P6, RZ, R68, 0xff000000, RZ, 0xc0, !PT ;  /* 0xff00000044ff7812 */ /* 0x000fe400078cc0ff */
[----:B------:R-:W-:Y:S02]  /*3f20*/  SHF.L.U32 R41, R28, 0x10, RZ ;  /* 0x000000101c297819 */ /* 0x000fe400000006ff */
[----:B------:R-:W-:Y:S02]  /*3f30*/  F2FP.BF16.F32.PACK_AB R42, R51, R42 ;  /* 0x0000002a332a723e */ /* 0x000fe400000010ff */
[----:B------:R-:W-:Y:S01]  /*3f40*/  FSEL R54, R40, RZ, P6 ;  /* 0x000000ff28367208 */ /* 0x000fe20003000000 */
[----:B------:R-:W-:Y:S01]  /*3f50*/  FFMA.FTZ R0, R127, R0, R41 ;  /* 0x000000007f007223 */ /* 0x000fe20000010029 */
[----:B------:R-:W-:Y:S02]  /*3f60*/  LOP3.LUT P6, RZ, R138, 0xff000000, RZ, 0xc0, !PT ;  /* 0xff0000008aff7812 */ /* 0x000fe400078cc0ff */
[----:B------:R-:W-:Y:S01]  /*3f70*/  F2FP.BF16.F32.PACK_AB R51, R137, R44 ;  /* 0x0000002c8933723e */ /* 0x000fe200000010ff */
[----:B------:R-:W-:Y:S01]  /*3f80*/  FMUL.FTZ R44, R45, UR6 ;  /* 0x000000062d2c7c20 */ /* 0x000fe20008410000 */
[----:B------:R-:W-:-:S02]  /*3f90*/  LOP3.LUT P0, RZ, R68, 0xff00, RZ, 0xc0, !PT ;  /* 0x0000ff0044ff7812 */ /* 0x000fc4000780c0ff */
[----:B------:R-:W-:Y:S02]  /*3fa0*/  F2FP.BF16.F32.PACK_AB R43, R57, R152 ;  /* 0x00000098392b723e */ /* 0x000fe400000010ff */
[----:B------:R-:W-:Y:S02]  /*3fb0*/  F2FP.BF16.F32.PACK_AB R41, R47, R148 ;  /* 0x000000942f29723e */ /* 0x000fe400000010ff */
        /* <DEDUP_REMOVED lines=16> */
[----:B------:R-:W-:-:S07]  /*40c0*/  F2FP.BF16.F32.PACK_AB R48, R53, R48 ;  /* 0x000000303530723e */ /* 0x000fce00000010ff */
.L_x_943:
        /* <DEDUP_REMOVED lines=17> */
[----:B------:R-:W-:Y:S01]  /*41e0*/  SHF.L.U32 R0, R35, 0x10, RZ ;  /* 0x0000001023007819 */ /* 0x000fe200000006ff */
[-C--:B0-----:R-:W-:Y:S01]  /*41f0*/  FFMA.FTZ R41, R188, R184.reuse, R135 ;  /* 0x000000b8bc297223 */ /* 0x081fe20000010087 */
[----:B------:R-:W-:Y:S01]  /*4200*/  LOP3.LUT P6, RZ, R67, 0xff0000, RZ, 0xc0, !PT ;  /* 0x00ff000043ff7812 */ /* 0x000fe200078cc0ff */
[----:B------:R-:W-:Y:S01]  /*4210*/  FADD.FTZ R164, R164, -R179 ;  /* 0x800000b3a4a47221 */ /* 0x000fe20000010000 */
[-C--:B------:R-:W-:Y:S01]  /*4220*/  FFMA.FTZ R175, R175, R184.reuse, R135 ;  /* 0x000000b8afaf7223 */ /* 0x080fe20000010087 */
[----:B------:R-:W-:Y:S01]  /*4230*/  FADD.FTZ R182, R182, -R41 ;  /* 0x80000029b6b67221 */ /* 0x000fe20000010000 */
[----:B------:R-:W-:Y:S01]  /*4240*/  FFMA.FTZ R178, R178, R184, R135 ;  /* 0x000000b8b2b27223 */ /* 0x000fe20000010087 */
[--C-:B------:R-:W-:Y:S01]  /*4250*/  FFMA.FTZ R43, R127, R164, R0.reuse ;  /* 0x000000a47f2b7223 */ /* 0x100fe20000010000 */
[----:B------:R-:W-:Y:S01]  /*4260*/  PRMT R0, R35, 0x7632, R0 ;  /* 0x0000763223007816 */ /* 0x000fe20000000000 */
[----:B------:R-:W-:Y:S01]  /*4270*/  FADD.FTZ R154, R154, -R175 ;  /* 0x800000af9a9a7221 */ /* 0x000fe20000010000 */
[----:B------:R-:W-:Y:S01]  /*4280*/  FADD.FTZ R178, R177, -R178 ;  /* 0x800000b2b1b27221 */ /* 0x000fe20000010000 */
[----:B------:R-:W-:Y:S01]  /*4290*/  FMUL.FTZ R40, R43, UR6 ;  /* 0x000000062b287c20 */ /* 0x000fe20008410000 */
[----:B------:R-:W-:Y:S01]  /*42a0*/  FFMA.FTZ R171, R171, R184, R135 ;  /* 0x000000b8abab7223 */ /* 0x000fe20000010087 */
[----:B------:R-:W-:-:S02]  /*42b0*/  IMAD.U32 R0, R0, 0x10000, RZ ;  /* 0x0001000000007824 */ /* 0x000fc400078e00ff */
[-CC-:B------:R-:W-:Y:S01]  /*42c0*/  FFMA.FTZ R174, R174, R184.reuse, R135.reuse ;  /* 0x000000b8aeae7223 */ /* 0x180fe20000010087 */
[----:B------:R-:W-:Y:S01]  /*42d0*/  FFMA.FTZ R167, R167, R184, R135 ;  /* 0x000000b8a7a77223 */ /* 0x000fe20000010087 */
[----:B------:R-:W-:Y:S01]  /*42e0*/  FSEL R58, R40, RZ, P6 ;  /* 0x000000ff283a7208 */ /* 0x000fe20003000000 */
[--C-:B------:R-:W-:Y:S01]  /*42f0*/  FFMA.FTZ R182, R127, R182, R0.reuse ;  /* 0x000000b67fb67223 */ /* 0x100fe20000010000 */
[----:B------:R-:W-:Y:S01]  /*4300*/  LOP3.LUT P6, RZ, R3, 0xff0000, RZ, 0xc0, !PT ;  /* 0x00ff000003ff7812 */ /* 0x000fe200078cc0ff */
[----:B------:R-:W-:Y:S01]  /*4310*/  FADD.FTZ R156, R156, -R171 ;  /* 0x800000ab9c9c7221 */ /* 0x000fe20000010000 */
[----:B------:R-:W-:Y:S01]  /*4320*/  PRMT R0, R34, 0x7632, R0 ;  /* 0x0000763222007816 */ /* 0x000fe20000000000 */
[----:B------:R-:W-:Y:S01]  /*4330*/  FMUL.FTZ R41, R182, UR6 ;  /* 0x00000006b6297c20 */ /* 0x000fe20008410000 */
[----:B------:R-:W-:Y:S01]  /*4340*/  FSEL R60, R40, RZ, P6 ;  /* 0x000000ff283c7208 */ /* 0x000fe20003000000 */
[----:B------:R-:W-:Y:S01]  /*4350*/  FADD.FTZ R174, R173, -R174 ;  /* 0x800000aeadae7221 */ /* 0x000fe20000010000 */
[----:B------:R-:W-:Y:S01]  /*4360*/  ISETP.GE.U32.AND P6, PT, R66, RZ, PT ;  /* 0x000000ff4200720c */ /* 0x000fe20003fc6070 */
[----:B------:R-:W-:Y:S01]  /*4370*/  FADD.FTZ R146, R146, -R167 ;  /* 0x800000a792927221 */ /* 0x000fe20000010000 */
[----:B------:R-:W-:-:S02]  /*4380*/  SHF.L.U32 R40, R34, 0x10, RZ ;  /* 0x0000001022287819 */ /* 0x000fc400000006ff */
[----:B------:R-:W-:Y:S02]  /*4390*/  ISETP.GE.U32.AND.EX P6, PT, R67, 0x1000000, PT, P6 ;  /* 0x010000004300780c */ /* 0x000fe40003fc6160 */
[----:B------:R-:W-:Y:S01]  /*43a0*/  SHF.L.U32 R0, R0, 0x10, RZ ;  /* 0x0000001000007819 */ /* 0x000fe200000006ff */
[----:B------:R-:W-:Y:S01]  /*43b0*/  FFMA.FTZ R42, R127, R154, R40 ;  /* 0x0000009a7f2a7223 */ /* 0x000fe20000010028 */
[----:B------:R-:W-:Y:S02]  /*43c0*/  FSEL R69, R41, RZ, P6 ;  /* 0x000000ff29457208 */ /* 0x000fe40003000000 */
[----:B------:R-:W-:Y:S01]  /*43d0*/  ISETP.GE.U32.AND P6, PT, R2, RZ, PT ;  /* 0x000000ff0200720c */ /* 0x000fe20003fc6070 */
[----:B------:R-:W-:Y:S01]  /*43e0*/  FMUL.FTZ R40, R42, UR6 ;  /* 0x000000062a287c20 */ /* 0x000fe20008410000 */
[----:B------:R-:W-:Y:S01]  /*43f0*/  FFMA.FTZ R51, R127, R178, R0 ;  /* 0x000000b27f337223 */ /* 0x000fe20000010000 */
[----:B------:R-:W-:Y:S01]  /*4400*/  IMAD.U32 R0, R33, 0x10000, RZ ;  /* 0x0001000021007824 */ /* 0x000fe200078e00ff */
[----:B------:R-:W-:-:S02]  /*4410*/  ISETP.GE.U32.AND.EX P6, PT, R3, 0x1000000, PT, P6 ;  /* 0x010000000300780c */ /* 0x000fc40003fc6160 */
[----:B------:R-:W-:Y:S01]  /*4420*/  F2FP.BF16.F32.PACK_AB R43, R182, R43 ;  /* 0x0000002bb62b723e */ /* 0x000fe200000010ff */
[--C-:B------:R-:W-:Y:S01]  /*4430*/  FFMA.FTZ R156, R127, R156, R0.reuse ;  /* 0x0000009c7f9c7223 */ /* 0x100fe20000010000 */
[----:B------:R-:W-:Y:S01]  /*4440*/  FSEL R137, R41, RZ, P6 ;  /* 0x000000ff29897208 */ /* 0x000fe20003000000 */
[----:B------:R-:W-:Y:S01]  /*4450*/  FMUL.FTZ R41, R51, UR6 ;  /* 0x0000000633297c20 */ /* 0x000fe20008410000 */
[----:B------:R-:W-:Y:S02]  /*4460*/  LOP3.LUT P6, RZ, R67, 0xff, RZ, 0xc0, !PT ;  /* 0x000000ff43ff7812 */ /* 0x000fe400078cc0ff */
[----:B------:R-:W-:Y:S02]  /*4470*/  PRMT R0, R33, 0x7632, R0 ;  /* 0x0000763221007816 */ /* 0x000fe40000000000 */
[----:B------:R-:W-:Y:S02]  /*4480*/  FSEL R50, R40, RZ, P6 ;  /* 0x000000ff28327208 */ /* 0x000fe40003000000 */
[----:B------:R-:W-:-:S02]  /*4490*/  LOP3.LUT P6, RZ, R3, 0xff, RZ, 0xc0, !PT ;  /* 0x000000ff03ff7812 */ /* 0x000fc400078cc0ff */
[----:B------:R-:W-:Y:S02]  /*44a0*/  SHF.L.U32 R0, R0, 0x10, RZ ;  /* 0x0000001000007819 */ /* 0x000fe400000006ff */
[----:B------:R-:W-:Y:S01]  /*44b0*/  FSEL R46, R40, RZ, P6 ;  /* 0x000000ff282e7208 */ /* 0x000fe20003000000 */
[----:B------:R-:W-:Y:S01]  /*44c0*/  FMUL.FTZ R40, R156, UR6 ;  /* 0x000000069c287c20 */ /* 0x000fe20008410000 */
[----:B------:R-:W-:Y:S01]  /*44d0*/  LOP3.LUT P6, RZ, R67, 0xff00, RZ, 0xc0, !PT ;  /* 0x0000ff0043ff7812 */ /* 0x000fe200078cc0ff */
[--C-:B------:R-:W-:Y:S01]  /*44e0*/  FFMA.FTZ R47, R127, R174, R0.reuse ;  /* 0x000000ae7f2f7223 */ /* 0x100fe20000010000 */
[----:B------:R-:W-:Y:S02]  /*44f0*/  PRMT R0, R32, 0x7632, R0 ;  /* 0x0000763220007816 */ /* 0x000fe40000000000 */
[----:B------:R-:W-:Y:S02]  /*4500*/  FSEL R61, R41, RZ, P6 ;  /* 0x000000ff293d7208 */ /* 0x000fe40003000000 */
[----:B------:R-:W-:-:S02]  /*4510*/  LOP3.LUT P6, RZ, R3, 0xff00, RZ, 0xc0, !PT ;  /* 0x0000ff0003ff7812 */ /* 0x000fc400078cc0ff */
[----:B------:R-:W-:Y:S02]  /*4520*/  SHF.L.U32 R0, R0, 0x10, RZ ;  /* 0x0000001000007819 */ /* 0x000fe400000006ff */
[----:B------:R-:W-:Y:S01]  /*4530*/  FSEL R67, R41, RZ, P6 ;  /* 0x000000ff29437208 */ /* 0x000fe20003000000 */
[----:B------:R-:W-:Y:S01]  /*4540*/  FFMA.FTZ R41, R172, R184, R135 ;  /* 0x000000b8ac297223 */ /* 0x000fe20000010087 */
[----:B------:R-:W-:Y:S02]  /*4550*/  LOP3.LUT P6, RZ, R66, 0xff0000, RZ, 0xc0, !PT ;  /* 0x00ff000042ff7812 */ /* 0x000fe400078cc0ff */
[----:B------:R-:W-:Y:S01]  /*4560*/  F2FP.BF16.F32.PACK_AB R42, R51, R42 ;  /* 0x0000002a332a723e */ /* 0x000fe200000010ff */
[----:B------:R-:W-:Y:S01]  /*4570*/  FADD.FTZ R170, R170, -R41 ;  /* 0x80000029aaaa7221 */ /* 0x000fe20000010000 */
[----:B------:R-:W-:Y:S01]  /*4580*/  FSEL R49, R40, RZ, P6 ;  /* 0x000000ff28317208 */ /* 0x000fe20003000000 */
[----:B------:R-:W-:Y:S01]  /*4590*/  FMUL.FTZ R41, R47, UR6 ;  /* 0x000000062f297c20 */ /* 0x000fe20008410000 */
[----:B------:R-:W-:Y:S01]  /*45a0*/  LOP3.LUT P6, RZ, R2, 0xff0000, RZ, 0xc0, !PT ;  /* 0x00ff000002ff7812 */ /* 0x000fe200078cc0ff */
[----:B------:R-:W-:Y:S01]  /*45b0*/  FFMA.FTZ R45, R127, R170, R0 ;  /* 0x000000aa7f2d7223 */ /* 0x000fe20000010000 */
[----:B------:R-:W-:Y:S01]  /*45c0*/  IMAD.U32 R0, R32, 0x10000, RZ ;  /* 0x0001000020007824 */ /* 0x000fe200078e00ff */
[----:B------:R-:W-:-:S02]  /*45d0*/  F2FP.BF16.F32.PACK_AB R51, R69, R58 ;  /* 0x0000003a4533723e */ /* 0x000fc400000010ff */
        /* <DEDUP_REMOVED lines=24> */
[----:B------:R-:W-:Y:S01]  /*4760*/  F2FP.BF16.F32.PACK_AB R48, R55, R48 ;  /* 0x000000303730723e */ /* 0x000fe200000010ff */
[----:B------:R-:W-:Y:S06]  /*4770*/  BRA `(.L_x_951) ;  /* 0x0000001c00b87947 */ /* 0x000fec0003800000 */
.L_x_950:
[-CC-:B------:R-:W-:Y:S01]  /*4780*/  FFMA.FTZ R179, R179, R184.reuse, R135.reuse ;  /* 0x000000b8b3b37223 */ /* 0x180fe20000010087 */
[----:B------:R-:W-:Y:S01]  /*4790*/  SHF.L.U32 R0, R35, 0x10, RZ ;  /* 0x0000001023007819 */ /* 0x000fe200000006ff */
[-C--:B0-----:R-:W-:Y:S01]  /*47a0*/  FFMA.FTZ R45, R188, R184.reuse, R135 ;  /* 0x000000b8bc2d7223 */ /* 0x081fe20000010087 */
[----:B------:R-:W-:Y:S01]  /*47b0*/  LOP3.LUT P6, RZ, R67, 0xff0000, RZ, 0xc0, !PT ;  /* 0x00ff000043ff7812 */ /* 0x000fe200078cc0ff */
[----:B------:R-:W-:Y:S01]  /*47c0*/  FADD.FTZ R164, R164, -R179 ;  /* 0x800000b3a4a47221 */ /* 0x000fe20000010000 */
[----:B------:R-:W-:Y:S01]  /*47d0*/  FFMA.FTZ R175, R175, R184, R135 ;  /* 0x000000b8afaf7223 */ /* 0x000fe20000010087 */
[----:B------:R-:W-:Y:S01]  /*47e0*/  FADD.FTZ R182, R182, -R45 ;  /* 0x8000002db6b67221 */ /* 0x000fe20000010000 */
[----:B------:R-:W-:Y:S02]  /*47f0*/  IMAD.U32 R44, R34, 0x10000, RZ ;  /* 0x00010000222c7824 */ /* 0x000fe400078e00ff */
[--C-:B------:R-:W-:Y:S01]  /*4800*/  FFMA.FTZ R164, R127, R164, R0.reuse ;  /* 0x000000a47fa47223 */ /* 0x100fe20000010000 */
[----:B------:R-:W-:Y:S01]  /*4810*/  PRMT R0, R35, 0x7632, R0 ;  /* 0x0000763223007816 */ /* 0x000fe20000000000 */
[----:B------:R-:W-:Y:S01]  /*4820*/  FADD.FTZ R154, R154, -R175 ;  /* 0x800000af9a9a7221 */ /* 0x000fe20000010000 */
[--C-:B------:R-:W-:Y:S01]  /*4830*/  FFMA.FTZ R178, R178, R184, R135.reuse ;  /* 0x000000b8b2b27223 */ /* 0x100fe20000010087 */
[----:B------:R-:W-:Y:S01]  /*4840*/  FMUL.FTZ R164, R164, UR6 ;  /* 0x00000006a4a47c20 */ /* 0x000fe20008410000 */
[----:B------:R-:W-:Y:S01]  /*4850*/  SHF.L.U32 R0, R0, 0x10, RZ ;  /* 0x0000001000007819 */ /* 0x000fe200000006ff */
[----:B------:R-:W-:Y:S01]  /*4860*/  FFMA.FTZ R44, R127, R154, R44 ;  /* 0x0000009a7f2c7223 */ /* 0x000fe2000001002c */
[----:B------:R-:W-:Y:S01]  /*4870*/  FADD.FTZ R178, R177, -R178 ;  /* 0x800000b2b1b27221 */ /* 0x000fe20000010000 */
[----:B------:R-:W-:Y:S01]  /*4880*/  FFMA.FTZ R171, R171, R184, R135 ;  /* 0x000000b8abab7223 */ /* 0x000fe20000010087 */
[----:B------:R-:W-:Y:S01]  /*4890*/  FSEL R51, R164, RZ, P6 ;  /* 0x000000ffa4337208 */ /* 0x000fe20003000000 */
[----:B------:R-:W-:Y:S01]  /*48a0*/  FFMA.FTZ R0, R127, R182, R0 ;  /* 0x000000b67f007223 */ /* 0x000fe20000010000 */
[----:B------:R-:W-:Y:S01]  /*48b0*/  LOP3.LUT P6, RZ, R3, 0xff0000, RZ, 0xc0, !PT ;  /* 0x00ff000003ff7812 */ /* 0x000fe200078cc0ff */
[----:B------:R-:W-:Y:S01]  /*48c0*/  FMUL.FTZ R44, R44, UR6 ;  /* 0x000000062c2c7c20 */ /* 0x000fe20008410000 */
[----:B------:R-:W-:Y:S01]  /*48d0*/  FADD.FTZ R156, R156, -R171 ;  /* 0x800000ab9c9c7221 */ /* 0x000fe20000010000 */
[----:B------:R-:W-:Y:S01]  /*48e0*/  FMUL.FTZ R45, R0, UR6 ;  /* 0x00000006002d7c20 */ /* 0x000fe20008410000 */
[----:B------:R-:W-:Y:S01]  /*48f0*/  FSEL R47, R164, RZ, P6 ;  /* 0x000000ffa42f7208 */ /* 0x000fe20003000000 */
[-CC-:B------:R-:W-:Y:S01]  /*4900*/  FFMA.FTZ R174, R174, R184.reuse, R135.reuse ;  /* 0x000000b8aeae7223 */ /* 0x180fe20000010087 */
[----:B------:R-:W-:Y:S01]  /*4910*/  ISETP.GE.U32.AND P6, PT, R66, RZ, PT ;  /* 0x000000ff4200720c */ /* 0x000fe20003fc6070 */
[----:B------:R-:W-:Y:S01]  /*4920*/  FFMA.FTZ R167, R167, R184, R135 ;  /* 0x000000b8a7a77223 */ /* 0x000fe20000010087 */
[----:B------:R-:W-:Y:S01]  /*4930*/  PRMT R0, R34, 0x7632, R0 ;  /* 0x0000763222007816 */ /* 0x000fe20000000000 */
[----:B------:R-:W-:Y:S01]  /*4940*/  FADD.FTZ R174, R173, -R174 ;  /* 0x800000aeadae7221 */ /* 0x000fe20000010000 */
[----:B------:R-:W-:Y:S01]  /*4950*/  ISETP.GE.U32.AND.EX P6, PT, R67, 0x1000000, PT, P6 ;  /* 0x010000004300780c */ /* 0x000fe20003fc6160 */
[----:B------:R-:W-:Y:S01]  /*4960*/  FADD.FTZ R146, R146, -R167 ;  /* 0x800000a792927221 */ /* 0x000fe20000010000 */
[----:B------:R-:W-:-:S02]  /*4970*/  SHF.L.U32 R0, R0, 0x10, RZ ;  /* 0x0000001000007819 */ /* 0x000fc400000006ff */
[----:B------:R-:W-:Y:S02]  /*4980*/  FSEL R56, R45, RZ, P6 ;  /* 0x000000ff2d387208 */ /* 0x000fe40003000000 */
[----:B------:R-:W-:Y:S01]  /*4990*/  ISETP.GE.U32.AND P6, PT, R2, RZ, PT ;  /* 0x000000ff0200720c */ /* 0x000fe20003fc6070 */
[----:B------:R-:W-:Y:S01]  /*49a0*/  FFMA.FTZ R178, R127, R178, R0 ;  /* 0x000000b27fb27223 */ /* 0x000fe20000010000 */
[----:B------:R-:W-:Y:S02]  /*49b0*/  SHF.L.U32 R0, R33, 0x10, RZ ;  /* 0x0000001021007819 */ /* 0x000fe400000006ff */
[----:B------:R-:W-:Y:S01]  /*49c0*/  ISETP.GE.U32.AND.EX P6, PT, R3, 0x1000000, PT, P6 ;  /* 0x010000000300780c */ /* 0x000fe20003fc6160 */
[----:B------:R-:W-:Y:S01]  /*49d0*/  FMUL.FTZ R178, R178, UR6 ;  /* 0x00000006b2b27c20 */ /* 0x000fe20008410000 */
[----:B------:R-:W-:Y:S01]  /*49e0*/  F2FP.BF16.F32.PACK_AB R51, R56, R51 ;  /* 0x000000333833723e */ /* 0x000fe200000010ff */
[--C-:B------:R-:W-:Y:S01]  /*49f0*/  FFMA.FTZ R156, R127, R156, R0.reuse ;  /* 0x0000009c7f9c7223 */ /* 0x100fe20000010000 */
[----:B------:R-:W-:Y:S01]  /*4a00*/  FSEL R58, R45, RZ, P6 ;  /* 0x000000ff2d3a7208 */ /* 0x000fe20003000000 */
[----:B------:R-:W-:Y:S01]  /*4a10*/  FFMA.FTZ R45, R172, R184, R135 ;  /* 0x000000b8ac2d7223 */ /* 0x000fe20000010087 */
[----:B------:R-:W-:Y:S01]  /*4a20*/  LOP3.LUT P6, RZ, R67, 0xff, RZ, 0xc0, !PT ;  /* 0x000000ff43ff7812 */ /* 0x000fe200078cc0ff */
[----:B------:R-:W-:Y:S01]  /*4a30*/  FMUL.FTZ R156, R156, UR6 ;  /* 0x000000069c9c7c20 */ /* 0x000fe20008410000 */
[----:B------:R-:W-:Y:S01]  /*4a40*/  PRMT R0, R33, 0x7632, R0 ;  /* 0x0000763221007816 */ /* 0x000fe20000000000 */
[----:B------:R-:W-:Y:S01]  /*4a50*/  FADD.FTZ R170, R170, -R45 ;  /* 0x8000002daaaa7221 */ /* 0x000fe20000010000 */
[----:B------:R-:W-:-:S02]  /*4a60*/  FSEL R50, R44, RZ, P6 ;  /* 0x000000ff2c327208 */ /* 0x000fc40003000000 */
[----:B------:R-:W-:Y:S01]  /*4a70*/  LOP3.LUT P6, RZ, R3, 0xff, RZ, 0xc0, !PT ;  /* 0x000000ff03ff7812 */ /* 0x000fe200078cc0ff */
[----:B------:R-:W-:Y:S01]  /*4a80*/  IMAD.U32 R0, R0, 0x10000, RZ ;  /* 0x0001000000007824 */ /* 0x000fe200078e00ff */
[----:B------:R-:W-:Y:S02]  /*4a90*/  F2FP.BF16.F32.PACK_AB R47, R58, R47 ;  /* 0x0000002f3a2f723e */ /* 0x000fe400000010ff */
[----:B------:R-:W-:Y:S01]  /*4aa0*/  FSEL R46, R44, RZ, P6 ;  /* 0x000000ff2c2e7208 */ /* 0x000fe20003000000 */
[--C-:B------:R-:W-:Y:S01]  /*4ab0*/  FFMA.FTZ R174, R127, R174, R0.reuse ;  /* 0x000000ae7fae7223 */ /* 0x100fe20000010000 */
[----:B------:R-:W-:Y:S02]  /*4ac0*/  LOP3.LUT P6, RZ, R67, 0xff00, RZ, 0xc0, !PT ;  /* 0x0000ff0043ff7812 */ /* 0x000fe400078cc0ff */
[----:B------:R-:W-:Y:S01]  /*4ad0*/  PRMT R0, R32, 0x7632, R0 ;  /* 0x0000763220007816 */ /* 0x000fe20000000000 */
[----:B------:R-:W-:Y:S01]  /*4ae0*/  FMUL.FTZ R174, R174, UR6 ;  /* 0x00000006aeae7c20 */ /* 0x000fe20008410000 */
[----:B------:R-:W-:-:S02]  /*4af0*/  FSEL R59, R178, RZ, P6 ;  /* 0x000000ffb23b7208 */ /* 0x000fc40003000000 */
[----:B------:R-:W-:Y:S02]  /*4b00*/  LOP3.LUT P6, RZ, R3, 0xff00, RZ, 0xc0, !PT ;  /* 0x0000ff0003ff7812 */ /* 0x000fe400078cc0ff */
[----:B------:R-:W-:Y:S02]  /*4b10*/  SHF.L.U32 R0, R0, 0x10, RZ ;  /* 0x0000001000007819 */ /* 0x000fe400000006ff */
[----:B------:R-:W-:Y:S02]  /*4b20*/  FSEL R61, R178, RZ, P6 ;  /* 0x000000ffb23d7208 */ /* 0x000fe40003000000 */
[----:B------:R-:W-:Y:S01]  /*4b30*/  LOP3.LUT P6, RZ, R66, 0xff0000, RZ, 0xc0, !PT ;  /* 0x00ff000042ff7812 */ /* 0x000fe200078cc0ff */
[C---:B------:R-:W-:Y:S01]  /*4b40*/  FFMA.FTZ R170, R127.reuse, R170, R0 ;  /* 0x000000aa7faa7223 */ /* 0x040fe20000010000 */
[----:B------:R-:W-:Y:S02]  /*4b50*/  SHF.L.U32 R0, R32, 0x10, RZ ;  /* 0x0000001020007819 */ /* 0x000fe400000006ff */
[----:B------:R-:W-:Y:S01]  /*4b60*/  FSEL R49, R156, RZ, P6 ;  /* 0x000000ff9c317208 */ /* 0x000fe20003000000 */
[----:B------:R-:W-:Y:S01]  /*4b70*/  FMUL.FTZ R170, R170, UR6 ;  /* 0x00000006aaaa7c20 */ /* 0x000fe20008410000 */
[----:B------:R-:W-:Y:S01]  /*4b80*/  LOP3.LUT P6, RZ, R2, 0xff0000, RZ, 0xc0, !PT ;  /* 0x00ff000002ff7812 */ /* 0x000fe200078cc0ff */
[----:B------:R-:W-:Y:S01]  /*4b90*/  FFMA.FTZ R0, R127, R146, R0 ;  /* 0x000000927f007223 */ /* 0x000fe20000010000 */
        /* <DEDUP_REMOVED lines=14> */
[----:B------:R-:W-:-:S04]  /*4c80*/  LOP3.LUT P6, RZ, R66, 0xff, RZ, 0xc0, !PT ;  /* 0x000000ff42ff7812 */ /* 0x000fc800078cc0ff */
[----:B------:R-:W-:Y:S02]  /*4c90*/  FSEL R48, R0, RZ, P6 ;  /* 0x000000ff00307208 */ /* 0x000fe40003000000 */
[----:B------:R-:W-:Y:S02]  /*4ca0*/  LOP3.LUT P6, RZ, R2, 0xff, RZ, 0xc0, !PT ;  /* 0x000000ff02ff7812 */ /* 0x000fe400078cc0ff */
[----:B------:R-:W-:Y:S02]  /*4cb0*/  F2FP.BF16.F32.PACK_AB R48, R55, R48 ;  /* 0x000000303730723e */ /* 0x000fe400000010ff */
[----:B------:R-:W-:-:S04]  /*4cc0*/  FSEL R44, R0, RZ, P6 ;  /* 0x000000ff002c7208 */ /* 0x000fc80003000000 */
[----:B------:R-:W-:Y:S01]  /*4cd0*/  F2FP.BF16.F32.PACK_AB R44, R57, R44 ;  /* 0x0000002c392c723e */ /* 0x000fe200000010ff */
[----:B------:R-:W-:Y:S06]  /*4ce0*/  BRA `(.L_x_951) ;  /* 0x00000018005c7947 */ /* 0x000fec0003800000 */
.L_x_949:
[----:B------:R-:W-:Y:S05]  /*4cf0*/  @!P2 BRA `(.L_x_952) ;  /* 0x00000004003ca947 */ /* 0x000fea0003800000 */
[-CC-:B------:R-:W-:Y:S01]  /*4d00*/  FFMA.FTZ R179, R179, R184.reuse, R135.reuse ;  /* 0x000000b8b3b37223 */ /* 0x180fe20000010087 */
[----:B------:R-:W-:Y:S01]  /*4d10*/  LOP3.LUT P6, RZ, R67, 0xff0000, RZ, 0xc0, !PT ;  /* 0x00ff000043ff7812 */ /* 0x000fe200078cc0ff */
[-CC-:B0-----:R-:W-:Y:S01]  /*4d20*/  FFMA.FTZ R41, R188, R184.reuse, R135.reuse ;  /* 0x000000b8bc297223 */ /* 0x181fe20000010087 */
[-C--:B------:R-:W-:Y:S01]  /*4d30*/  FFMA.FTZ R175, R175, R184.reuse, R135 ;  /* 0x000000b8afaf7223 */ /* 0x080fe20000010087 */
[----:B------:R-:W-:Y:S01]  /*4d40*/  FADD.FTZ R164, R164, -R179 ;  /* 0x800000b3a4a47221 */ /* 0x000fe20000010000 */
[----:B------:R-:W-:Y:S01]  /*4d50*/  FFMA.FTZ R178, R178, R184, R135 ;  /* 0x000000b8b2b27223 */ /* 0x000fe20000010087 */
[----:B------:R-:W-:Y:S01]  /*4d60*/  FADD.FTZ R48, R182, -R41 ;  /* 0x80000029b6307221 */ /* 0x000fe20000010000 */
[----:B------:R-:W-:Y:S01]  /*4d70*/  FADD.FTZ R42, R154, -R175 ;  /* 0x800000af9a2a7221 */ /* 0x000fe20000010000 */
[----:B------:R-:W-:Y:S01]  /*4d80*/  FMUL.FTZ R43, R127, R164 ;  /* 0x000000a47f2b7220 */ /* 0x000fe20000410000 */
[----:B------:R-:W-:Y:S01]  /*4d90*/  FADD.FTZ R178, R177, -R178 ;  /* 0x800000b2b1b27221 */ /* 0x000fe20000010000 */
[C---:B------:R-:W-:Y:S01]  /*4da0*/  FMUL.FTZ R48, R127.reuse, R48 ;  /* 0x000000307f307220 */ /* 0x040fe20000410000 */
[----:B------:R-:W-:Y:S01]  /*4db0*/  FMUL.FTZ R42, R127, R42 ;  /* 0x0000002a7f2a7220 */ /* 0x000fe20000410000 */
[----:B------:R-:W-:Y:S01]  /*4dc0*/  FMUL.FTZ R0, R43, UR6 ;  /* 0x000000062b007c20 */ /* 0x000fe20008410000 */
[----:B------:R-:W-:Y:S01]  /*4dd0*/  FMUL.FTZ R47, R127, R178 ;  /* 0x000000b27f2f7220 */ /* 0x000fe20000410000 */
[----:B------:R-:W-:Y:S01]  /*4de0*/  FMUL.FTZ R40, R48, UR6 ;  /* 0x0000000630287c20 */ /* 0x000fe20008410000 */
[-CC-:B------:R-:W-:Y:S01]  /*4df0*/  FFMA.FTZ R171, R171, R184.reuse, R135.reuse ;  /* 0x000000b8abab7223 */ /* 0x180fe20000010087 */
[-CC-:B------:R-:W-:Y:S01]  /*4e00*/  FFMA.FTZ R174, R174, R184.reuse, R135.reuse ;  /* 0x000000b8aeae7223 */ /* 0x180fe20000010087 */
[----:B------:R-:W-:Y:S01]  /*4e10*/  FSEL R51, R0, RZ, P6 ;  /* 0x000000ff00337208 */ /* 0x000fe20003000000 */
[----:B------:R-:W-:Y:S01]  /*4e20*/  FFMA.FTZ R45, R172, R184, R135 ;  /* 0x000000b8ac2d7223 */ /* 0x000fe20000010087 */
[----:B------:R-:W-:Y:S01]  /*4e30*/  LOP3.LUT P6, RZ, R3, 0xff0000, RZ, 0xc0, !PT ;  /* 0x00ff000003ff7812 */ /* 0x000fe200078cc0ff */
[----:B------:R-:W-:Y:S01]  /*4e40*/  FADD.FTZ R156, R156, -R171 ;  /* 0x800000ab9c9c7221 */ /* 0x000fe20000010000 */
[----:B------:R-:W-:Y:S01]  /*4e50*/  FADD.FTZ R44, R173, -R174 ;  /* 0x800000aead2c7221 */ /* 0x000fe20000010000 */
[----:B------:R-:W-:Y:S01]  /*4e60*/  FADD.FTZ R170, R170, -R45 ;  /* 0x8000002daaaa7221 */ /* 0x000fe20000010000 */
[----:B------:R-:W-:Y:S01]  /*4e70*/  FSEL R58, R0, RZ, P6 ;  /* 0x000000ff003a7208 */ /* 0x000fe20003000000 */
[----:B------:R-:W-:Y:S01]  /*4e80*/  FMUL.FTZ R0, R42, UR6 ;  /* 0x000000062a007c20 */ /* 0x000fe20008410000 */
[----:B------:R-:W-:Y:S01]  /*4e90*/  ISETP.GE.U32.AND P6, PT, R66, RZ, PT ;  /* 0x000000ff4200720c */ /* 0x000fe20003fc6070 */
[C---:B------:R-:W-:Y:S01]  /*4ea0*/  FMUL.FTZ R41, R127.reuse, R156 ;  /* 0x0000009c7f297220 */ /* 0x040fe20000410000 */
[C---:B------:R-:W-:Y:S01]  /*4eb0*/  FMUL.FTZ R44, R127.reuse, R44 ;  /* 0x0000002c7f2c7220 */ /* 0x040fe20000410000 */
[----:B------:R-:W-:Y:S01]  /*4ec0*/  FMUL.FTZ R45, R127, R170 ;  /* 0x000000aa7f2d7220 */ /* 0x000fe20000410000 */
[----:B------:R-:W-:Y:S01]  /*4ed0*/  ISETP.GE.U32.AND.EX P6, PT, R67, 0x1000000, PT, P6 ;  /* 0x010000004300780c */ /* 0x000fe20003fc6160 */
[----:B------:R-:W-:Y:S01]  /*4ee0*/  FFMA.FTZ R167, R167, R184, R135 ;  /* 0x000000b8a7a77223 */ /* 0x000fe20000010087 */
[----:B------:R-:W-:-:S02]  /*4ef0*/  F2FP.BF16.F32.PACK_AB R43, R48, R43 ;  /* 0x0000002b302b723e */ /* 0x000fc400000010ff */
[----:B------:R-:W-:Y:S02]  /*4f00*/  FSEL R60, R40, RZ, P6 ;  /* 0x000000ff283c7208 */ /* 0x000fe40003000000 */
        /* <DEDUP_REMOVED lines=30> */
[----:B------:R-:W-:Y:S01]  /*50f0*/  FADD.FTZ R40, R146, -R167 ;  /* 0x800000a792287221 */ /* 0x000fe20000010000 */
[----:B------:R-:W-:-:S03]  /*5100*/  LOP3.LUT P6, RZ, R66, 0xff00, RZ, 0xc0, !PT ;  /* 0x0000ff0042ff7812 */ /* 0x000fc600078cc0ff */
[----:B------:R-:W-:Y:S01]  /*5110*/  FMUL.FTZ R40, R127, R40 ;  /* 0x000000287f287220 */ /* 0x000fe20000410000 */
        /* <DEDUP_REMOVED lines=13> */
.L_x_952:
[-CC-:B0-----:R-:W-:Y:S01]  /*51f0*/  FFMA.FTZ R45, R188, R184.reuse, R135.reuse ;  /* 0x000000b8bc2d7223 */ /* 0x181fe20000010087 */
[-CC-:B------:R-:W-:Y:S01]  /*5200*/  FFMA.FTZ R179, R179, R184.reuse, R135.reuse ;  /* 0x000000b8b3b37223 */ /* 0x180fe20000010087 */
[----:B------:R-:W-:Y:S01]  /*5210*/  ISETP.GE.U32.AND P6, PT, R66, RZ, PT ;  /* 0x000000ff4200720c */ /* 0x000fe20003fc6070 */
[----:B------:R-:W-:Y:S01]  /*5220*/  FFMA.FTZ R175, R175, R184, R135 ;  /* 0x000000b8afaf7223 */ /* 0x000fe20000010087 */
[----:B------:R-:W-:Y:S01]  /*5230*/  FADD.FTZ R182, R182, -R45 ;  /* 0x8000002db6b67221 */ /* 0x000fe20000010000 */
[----:B------:R-:W-:Y:S01]  /*5240*/  FADD.FTZ R164, R164, -R179 ;  /* 0x800000b3a4a47221 */ /* 0x000fe20000010000 */
[----:B------:R-:W-:Y:S01]  /*5250*/  ISETP.GE.U32.AND.EX P6, PT, R67, 0x1000000, PT, P6 ;  /* 0x010000004300780c */ /* 0x000fe20003fc6160 */
[----:B------:R-:W-:Y:S01]  /*5260*/  FADD.FTZ R154, R154, -R175 ;  /* 0x800000af9a9a7221 */ /* 0x000fe20000010000 */
[C---:B------:R-:W-:Y:S01]  /*5270*/  FMUL.FTZ R182, R127.reuse, R182 ;  /* 0x000000b67fb67220 */ /* 0x040fe20000410000 */
[C---:B------:R-:W-:Y:S01]  /*5280*/  FMUL.FTZ R164, R127.reuse, R164 ;  /* 0x000000a47fa47220 */ /* 0x040fe20000410000 */
[--C-:B------:R-:W-:Y:S01]  /*5290*/  FFMA.FTZ R178, R178, R184, R135.reuse ;  /* 0x000000b8b2b27223 */ /* 0x100fe20000010087 */
[----:B------:R-:W-:Y:S01]  /*52a0*/  FMUL.FTZ R154, R127, R154 ;  /* 0x0000009a7f9a7220 */ /* 0x000fe20000410000 */
[----:B------:R-:W-:Y:S01]  /*52b0*/  FMUL.FTZ R182, R182, UR6 ;  /* 0x00000006b6b67c20 */ /* 0x000fe20008410000 */
[----:B------:R-:W-:Y:S01]  /*52c0*/  FMUL.FTZ R164, R164, UR6 ;  /* 0x00000006a4a47c20 */ /* 0x000fe20008410000 */
[----:B------:R-:W-:Y:S01]  /*52d0*/  FADD.FTZ R178, R177, -R178 ;  /* 0x800000b2b1b27221 */ /* 0x000fe20000010000 */
[----:B------:R-:W-:Y:S01]  /*52e0*/  FMUL.FTZ R154, R154, UR6 ;  /* 0x000000069a9a7c20 */ /* 0x000fe20008410000 */
[----:B------:R-:W-:Y:S01]  /*52f0*/  FFMA.FTZ R171, R171, R184, R135 ;  /* 0x000000b8abab7223 */ /* 0x000fe20000010087 */
[----:B------:R-:W-:Y:S01]  /*5300*/  FSEL R44, R182, RZ, P6 ;  /* 0x000000ffb62c7208 */ /* 0x000fe20003000000 */
[----:B------:R-:W-:Y:S01]  /*5310*/  FMUL.FTZ R178, R127, R178 ;  /* 0x000000b27fb27220 */ /* 0x000fe20000410000 */
[----:B------:R-:W-:Y:S01]  /*5320*/  LOP3.LUT P6, RZ, R67, 0xff0000, RZ, 0xc0, !PT ;  /* 0x00ff000043ff7812 */ /* 0x000fe200078cc0ff */
[----:B------:R-:W-:Y:S01]  /*5330*/  FADD.FTZ R156, R156, -R171 ;  /* 0x800000ab9c9c7221 */ /* 0x000fe20000010000 */
[--C-:B------:R-:W-:Y:S01]  /*5340*/  FFMA.FTZ R174, R174, R184, R135.reuse ;  /* 0x000000b8aeae7223 */ /* 0x100fe20000010087 */
        /* <DEDUP_REMOVED lines=53> */
.L_x_948:
[----:B------:R-:W-:-:S04]  /*56a0*/  ISETP.NE.U32.AND P0, PT, R60, RZ, PT ;  /* 0x000000ff3c00720c */ /* 0x000fc80003f05070 */
[----:B------:R-:W-:-:S13]  /*56b0*/  ISETP.NE.AND.EX P0, PT, R61, RZ, PT, P0 ;  /* 0x000000ff3d00720c */ /* 0x000fda0003f05300 */
[----:B------:R-:W-:Y:S05]  /*56c0*/  @!P0 BRA `(.L_x_953) ;  /* 0x0000000800248947 */ /* 0x000fea0003800000 */
[----:B------:R-:W-:Y:S05]  /*56d0*/  @!P2 BRA `(.L_x_954) ;  /* 0x000000040018a947 */ /* 0x000fea0003800000 */
[----:B------:R-:W-:Y:S01]  /*56e0*/  PRMT R0, R35, 0x7632, R0 ;  /* 0x0000763223007816 */ /* 0x000fe20000000000 */
[-CC-:B0-----:R-:W-:Y:S01]  /*56f0*/  FFMA.FTZ R41, R188, R184.reuse, R135.reuse ;  /* 0x000000b8bc297223 */ /* 0x181fe20000010087 */
[-CC-:B------:R-:W-:Y:S01]  /*5700*/  FFMA.FTZ R179, R179, R184.reuse, R135.reuse ;  /* 0x000000b8b3b37223 */ /* 0x180fe20000010087 */
[----:B------:R-:W-:Y:S01]  /*5710*/  FFMA.FTZ R175, R175, R184, R135 ;  /* 0x000000b8afaf7223 */ /* 0x000fe20000010087 */
[----:B------:R-:W-:Y:S01]  /*5720*/  SHF.L.U32 R43, R0, 0x10, RZ ;  /* 0x00000010002b7819 */ /* 0x000fe200000006ff */
[----:B------:R-:W-:Y:S01]  /*5730*/  FADD.FTZ R182, R182, -R41 ;  /* 0x80000029b6b67221 */ /* 0x000fe20000010000 */
[----:B------:R-:W-:Y:S01]  /*5740*/  FADD.FTZ R164, R164, -R179 ;  /* 0x800000b3a4a47221 */ /* 0x000fe20000010000 */
[----:B------:R-:W-:Y:S01]  /*5750*/  IMAD.U32 R40, R35, 0x10000, RZ ;  /* 0x0001000023287824 */ /* 0x000fe200078e00ff */
[----:B------:R-:W-:Y:S01]  /*5760*/  ISETP.GE.U32.AND P6, PT, R66, RZ, PT ;  /* 0x000000ff4200720c */ /* 0x000fe20003fc6070 */
[----:B------:R-:W-:Y:S01]  /*5770*/  FFMA.FTZ R61, R127, R182, R43 ;  /* 0x000000b67f3d7223 */ /* 0x000fe2000001002b */
[----:B------:R-:W-:Y:S01]  /*5780*/  SHF.L.U32 R41, R34, 0x10, RZ ;  /* 0x0000001022297819 */ /* 0x000fe200000006ff */
[----:B------:R-:W-:Y:S01]  /*5790*/  FADD.FTZ R154, R154, -R175 ;  /* 0x800000af9a9a7221 */ /* 0x000fe20000010000 */
[----:B------:R-:W-:Y:S01]  /*57a0*/  PRMT R0, R34, 0x7632, R0 ;  /* 0x0000763222007816 */ /* 0x000fe20000000000 */
[----:B------:R-:W-:Y:S01]  /*57b0*/  FMUL.FTZ R42, R61, UR6 ;  /* 0x000000063d2a7c20 */ /* 0x000fe20008410000 */
[--C-:B------:R-:W-:Y:S01]  /*57c0*/  FFMA.FTZ R178, R178, R184, R135.reuse ;  /* 0x000000b8b2b27223 */ /* 0x100fe20000010087 */
[----:B------:R-:W-:Y:S01]  /*57d0*/  FFMA.FTZ R164, R127, R164, R40 ;  /* 0x000000a47fa47223 */ /* 0x000fe20000010028 */
[----:B------:R-:W-:Y:S01]  /*57e0*/  ISETP.GE.U32.AND.EX P6, PT, R67, 0x1000000, PT, P6 ;  /* 0x010000004300780c */ /* 0x000fe20003fc6160 */
[----:B------:R-:W-:Y:S01]  /*57f0*/  FFMA.FTZ R171, R171, R184, R135 ;  /* 0x000000b8abab7223 */ /* 0x000fe20000010087 */
[----:B------:R-:W-:Y:S01]  /*5800*/  FFMA.FTZ R154, R127, R154, R41 ;  /* 0x0000009a7f9a7223 */ /* 0x000fe20000010029 */
[----:B------:R-:W-:Y:S01]  /*5810*/  FADD.FTZ R178, R177, -R178 ;  /* 0x800000b2b1b27221 */ /* 0x000fe20000010000 */
[----:B------:R-:W-:-:S02]  /*5820*/  IMAD.U32 R40, R0, 0x10000, RZ ;  /* 0x0001000000287824 */ /* 0x000fc400078e00ff */
[----:B------:R-:W-:Y:S01]  /*5830*/  FMUL.FTZ R41, R164, UR6 ;  /* 0x00000006a4297c20 */ /* 0x000fe20008410000 */
[----:B------:R-:W-:Y:S01]  /*5840*/  FSEL R69, R42, RZ, P6 ;  /* 0x000000ff2a457208 */ /* 0x000fe20003000000 */
[----:B------:R-:W-:Y:S01]  /*5850*/  FADD.FTZ R156, R156, -R171 ;  /* 0x800000ab9c9c7221 */ /* 0x000fe20000010000 */
[----:B------:R-:W-:Y:S01]  /*5860*/  SHF.L.U32 R0, R33, 0x10, RZ ;  /* 0x0000001021007819 */ /* 0x000fe200000006ff */
[----:B------:R-:W-:Y:S01]  /*5870*/  FFMA.FTZ R55, R127, R178, R40 ;  /* 0x000000b27f377223 */ /* 0x000fe20000010028 */
[----:B------:R-:W-:Y:S01]  /*5880*/  LOP3.LUT P6, RZ, R67, 0xff0000, RZ, 0xc0, !PT ;  /* 0x00ff000043ff7812 */ /* 0x000fe200078cc0ff */
[----:B------:R-:W-:Y:S01]  /*5890*/  FMUL.FTZ R40, R154, UR6 ;  /* 0x000000069a287c20 */ /* 0x000fe20008410000 */
[--C-:B------:R-:W-:Y:S01]  /*58a0*/  FFMA.FTZ R174, R174, R184, R135.reuse ;  /* 0x000000b8aeae7223 */ /* 0x100fe20000010087 */
[--C-:B------:R-:W-:Y:S01]  /*58b0*/  FFMA.FTZ R156, R127, R156, R0.reuse ;  /* 0x0000009c7f9c7223 */ /* 0x100fe20000010000 */
[----:B------:R-:W-:Y:S01]  /*58c0*/  FSEL R56, R41, RZ, P6 ;  /* 0x000000ff29387208 */ /* 0x000fe20003000000 */
[----:B------:R-:W-:Y:S01]  /*58d0*/  FFMA.FTZ R167, R167, R184, R135 ;  /* 0x000000b8a7a77223 */ /* 0x000fe20000010087 */
[----:B------:R-:W-:Y:S01]  /*58e0*/  LOP3.LUT P6, RZ, R67, 0xff, RZ, 0xc0, !PT ;  /* 0x000000ff43ff7812 */ /* 0x000fe200078cc0ff */
[----:B------:R-:W-:Y:S01]  /*58f0*/  FMUL.FTZ R43, R55, UR6 ;  /* 0x00000006372b7c20 */ /* 0x000fe20008410000 */
[----:B------:R-:W-:Y:S01]  /*5900*/  PRMT R0, R33, 0x7632, R0 ;  /* 0x0000763221007816 */ /* 0x000fe20000000000 */
[----:B------:R-:W-:Y:S01]  /*5910*/  FADD.FTZ R174, R173, -R174 ;  /* 0x800000aeadae7221 */ /* 0x000fe20000010000 */
[----:B------:R-:W-:Y:S01]  /*5920*/  FSEL R50, R40, RZ, P6 ;  /* 0x000000ff28327208 */ /* 0x000fe20003000000 */
[----:B------:R-:W-:Y:S01]  /*5930*/  FADD.FTZ R146, R146, -R167 ;  /* 0x800000a792927221 */ /* 0x000fe20000010000 */
[----:B------:R-:W-:Y:S01]  /*5940*/  SHF.L.U32 R0, R0, 0x10, RZ ;  /* 0x0000001000007819 */ /* 0x000fe200000006ff */
[----:B------:R-:W-:Y:S01]  /*5950*/  IMAD.U32 R41, R32, 0x10000, RZ ;  /* 0x0001000020297824 */ /* 0x000fe200078e00ff */
[----:B------:R-:W-:Y:S01]  /*5960*/  LOP3.LUT P6, RZ, R67, 0xff00, RZ, 0xc0, !PT ;  /* 0x0000ff0043ff7812 */ /* 0x000fe200078cc0ff */
[----:B------:R-:W-:-:S02]  /*5970*/  FMUL.FTZ R42, R156, UR6 ;  /* 0x000000069c2a7c20 */ /* 0x000fc40008410000 */
[--C-:B------:R-:W-:Y:S01]  /*5980*/  FFMA.FTZ R51, R127, R174, R0.reuse ;  /* 0x000000ae7f337223 */ /* 0x100fe20000010000 */
[----:B------:R-:W-:Y:S01]  /*5990*/  FSEL R59, R43, RZ, P6 ;  /* 0x000000ff2b3b7208 */ /* 0x000fe20003000000 */
[----:B------:R-:W-:Y:S01]  /*59a0*/  FFMA.FTZ R40, R127, R146, R41 ;  /* 0x000000927f287223 */ /* 0x000fe20000010029 */
[----:B------:R-:W-:Y:S01]  /*59b0*/  LOP3.LUT P6, RZ, R66, 0xff0000, RZ, 0xc0, !PT ;  /* 0x00ff000042ff7812 */ /* 0x000fe200078cc0ff */
[----:B------:R-:W-:Y:S01]  /*59c0*/  FFMA.FTZ R41, R172, R184, R135 ;  /* 0x000000b8ac297223 */ /* 0x000fe20000010087 */
[----:B------:R-:W-:Y:S01]  /*59d0*/  PRMT R0, R32, 0x7632, R0 ;  /* 0x0000763220007816 */ /* 0x000fe20000000000 */
[----:B------:R-:W-:Y:S01]  /*59e0*/  FMUL.FTZ R43, R51, UR6 ;  /* 0x00000006332b7c20 */ /* 0x000fe20008410000 */
[----:B------:R-:W-:Y:S01]  /*59f0*/  FSEL R54, R42, RZ, P6 ;  /* 0x000000ff2a367208 */ /* 0x000fe20003000000 */
[----:B------:R-:W-:Y:S01]  /*5a00*/  FADD.FTZ R170, R170, -R41 ;  /* 0x80000029aaaa7221 */ /* 0x000fe20000010000 */
[----:B------:R-:W-:Y:S02]  /*5a10*/  LOP3.LUT P6, RZ, R66, 0xff000000, RZ, 0xc0, !PT ;  /* 0xff00000042ff7812 */ /* 0x000fe400078cc0ff */
[----:B------:R-:W-:Y:S01]  /*5a20*/  SHF.L.U32 R42, R0, 0x10, RZ ;  /* 0x00000010002a7819 */ /* 0x000fe200000006ff */
[----:B------:R-:W-:Y:S01]  /*5a30*/  FMUL.FTZ R0, R40, UR6 ;  /* 0x0000000628007c20 */ /* 0x000fe20008410000 */
[----:B------:R-:W-:-:S02]  /*5a40*/  FSEL R57, R43, RZ, P6 ;  /* 0x000000ff2b397208 */ /* 0x000fc40003000000 */
[----:B------:R-:W-:Y:S01]  /*5a50*/  LOP3.LUT P6, RZ, R66, 0xff, RZ, 0xc0, !PT ;  /* 0x000000ff42ff7812 */ /* 0x000fe200078cc0ff */
[----:B------:R-:W-:Y:S01]  /*5a60*/  FFMA.FTZ R49, R127, R170, R42 ;  /* 0x000000aa7f317223 */ /* 0x000fe2000001002a */
[----:B------:R-:W-:Y:S02]  /*5a70*/  F2FP.BF16.F32.PACK_AB R42, R55, R154 ;  /* 0x0000009a372a723e */ /* 0x000fe400000010ff */
[----:B------:R-:W-:Y:S01]  /*5a80*/  FSEL R0, R0, RZ, P6 ;  /* 0x000000ff00007208 */ /* 0x000fe20003000000 */
[----:B------:R-:W-:Y:S01]  /*5a90*/  FMUL.FTZ R48, R49, UR6 ;  /* 0x0000000631307c20 */ /* 0x000fe20008410000 */
[----:B------:R-:W-:Y:S02]  /*5aa0*/  LOP3.LUT P6, RZ, R66, 0xff00, RZ, 0xc0, !PT ;  /* 0x0000ff0042ff7812 */ /* 0x000fe400078cc0ff */
[----:B------:R-:W-:Y:S02]  /*5ab0*/  F2FP.BF16.F32.PACK_AB R41, R51, R156 ;  /* 0x0000009c3329723e */ /* 0x000fe400000010ff */
        /* <DEDUP_REMOVED lines=8> */
.L_x_954:
        /* <DEDUP_REMOVED lines=8> */
[----:B------:R-:W-:Y:S01]  /*5bc0*/  ISETP.GE.U32.AND P6, PT, R66, RZ, PT ;  /* 0x000000ff4200720c */ /* 0x000fe20003fc6070 */
[----:B------:R-:W-:Y:S01]  /*5bd0*/  FADD.FTZ R182, R182, -R49 ;  /* 0x80000031b6b67221 */ /* 0x000fe20000010000 */
[----:B------:R-:W-:Y:S01]  /*5be0*/  FFMA.FTZ R175, R175, R184, R135 ;  /* 0x000000b8afaf7223 */ /* 0x000fe20000010087 */
[----:B------:R-:W-:Y:S01]  /*5bf0*/  SHF.L.U32 R49, R34, 0x10, RZ ;  /* 0x0000001022317819 */ /* 0x000fe200000006ff */
[C---:B------:R-:W-:Y:S01]  /*5c00*/  FFMA.FTZ R51, R127.reuse, R164, R51 ;  /* 0x000000a47f337223 */ /* 0x040fe20000010033 */
[----:B------:R-:W-:Y:S01]  /*5c10*/  FFMA.FTZ R182, R127, R182, R48 ;  /* 0x000000b67fb67223 */ /* 0x000fe20000010030 */
[----:B------:R-:W-:Y:S01]  /*5c20*/  ISETP.GE.U32.AND.EX P6, PT, R67, 0x1000000, PT, P6 ;  /* 0x010000004300780c */ /* 0x000fe20003fc6160 */
[----:B------:R-:W-:Y:S01]  /*5c30*/  FADD.FTZ R154, R154, -R175 ;  /* 0x800000af9a9a7221 */ /* 0x000fe20000010000 */
[----:B------:R-:W-:Y:S01]  /*5c40*/  PRMT R0, R34, 0x7632, R0 ;  /* 0x0000763222007816 */ /* 0x000fe20000000000 */
[----:B------:R-:W-:Y:S01]  /*5c50*/  FMUL.FTZ R182, R182, UR6 ;  /* 0x00000006b6b67c20 */ /* 0x000fe20008410000 */
[----:B------:R-:W-:Y:S01]  /*5c60*/  FFMA.FTZ R178, R178, R184, R135 ;  /* 0x000000b8b2b27223 */ /* 0x000fe20000010087 */
[----:B------:R-:W-:Y:S01]  /*5c70*/  FMUL.FTZ R51, R51, UR6 ;  /* 0x0000000633337c20 */ /* 0x000fe20008410000 */
[----:B------:R-:W-:Y:S01]  /*5c80*/  SHF.L.U32 R48, R0, 0x10, RZ ;  /* 0x0000001000307819 */ /* 0x000fe200000006ff */
[----:B------:R-:W-:Y:S01]  /*5c90*/  FFMA.FTZ R49, R127, R154, R49 ;  /* 0x0000009a7f317223 */ /* 0x000fe20000010031 */
[----:B------:R-:W-:Y:S01]  /*5ca0*/  FSEL R182, R182, RZ, P6 ;  /* 0x000000ffb6b67208 */ /* 0x000fe20003000000 */
[----:B------:R-:W-:Y:S01]  /*5cb0*/  FADD.FTZ R178, R177, -R178 ;  /* 0x800000b2b1b27221 */ /* 0x000fe20000010000 */
[----:B------:R-:W-:Y:S01]  /*5cc0*/  LOP3.LUT P6, RZ, R67, 0xff0000, RZ, 0xc0, !PT ;  /* 0x00ff000043ff7812 */ /* 0x000fe200078cc0ff */
[----:B------:R-:W-:Y:S01]  /*5cd0*/  FFMA.FTZ R171, R171, R184, R135 ;  /* 0x000000b8abab7223 */ /* 0x000fe20000010087 */
[----:B------:R-:W-:Y:S01]  /*5ce0*/  FMUL.FTZ R49, R49, UR6 ;  /* 0x0000000631317c20 */ /* 0x000fe20008410000 */
[--C-:B------:R-:W-:Y:S01]  /*5cf0*/  FFMA.FTZ R178, R127, R178, R48.reuse ;  /* 0x000000b27fb27223 */ /* 0x100fe20000010030 */
[----:B------:R-:W-:Y:S01]  /*5d00*/  FSEL R51, R51, RZ, P6 ;  /* 0x000000ff33337208 */ /* 0x000fe20003000000 */
[----:B------:R-:W-:Y:S01]  /*5d10*/  FADD.FTZ R156, R156, -R171 ;  /* 0x800000ab9c9c7221 */ /* 0x000fe20000010000 */
[----:B------:R-:W-:Y:S01]  /*5d20*/  LOP3.LUT P6, RZ, R67, 0xff, RZ, 0xc0, !PT ;  /* 0x000000ff43ff7812 */ /* 0x000fe200078cc0ff */
[C---:B------:R-:W-:Y:S01]  /*5d30*/  IMAD.U32 R0, R33.reuse, 0x10000, RZ ;  /* 0x0001000021007824 */ /* 0x040fe200078e00ff */
[----:B------:R-:W-:Y:S01]  /*5d40*/  PRMT R48, R33, 0x7632, R48 ;  /* 0x0000763221307816 */ /* 0x000fe20000000030 */
[--C-:B------:R-:W-:Y:S01]  /*5d50*/  FFMA.FTZ R174, R174, R184, R135.reuse ;  /* 0x000000b8aeae7223 */ /* 0x100fe20000010087 */
[----:B------:R-:W-:Y:S01]  /*5d60*/  FMUL.FTZ R178, R178, UR6 ;  /* 0x00000006b2b27c20 */ /* 0x000fe20008410000 */
[----:B------:R-:W-:Y:S01]  /*5d70*/  FSEL R50, R49, RZ, P6 ;  /* 0x000000ff31327208 */ /* 0x000fe20003000000 */
[----:B------:R-:W-:Y:S01]  /*5d80*/  FFMA.FTZ R156, R127, R156, R0 ;  /* 0x0000009c7f9c7223 */ /* 0x000fe20000010000 */
[----:B------:R-:W-:Y:S01]  /*5d90*/  SHF.L.U32 R48, R48, 0x10, RZ ;  /* 0x0000001030307819 */ /* 0x000fe200000006ff */
[----:B------:R-:W-:Y:S01]  /*5da0*/  FADD.FTZ R174, R173, -R174 ;  /* 0x800000aeadae7221 */ /* 0x000fe20000010000 */
[----:B------:R-:W-:Y:S01]  /*5db0*/  LOP3.LUT P6, RZ, R67, 0xff00, RZ, 0xc0, !PT ;  /* 0x0000ff0043ff7812 */ /* 0x000fe200078cc0ff */
[----:B------:R-:W-:Y:S01]  /*5dc0*/  FMUL.FTZ R156, R156, UR6 ;  /* 0x000000069c9c7c20 */ /* 0x000fe20008410000 */
[----:B------:R-:W-:Y:S01]  /*5dd0*/  PRMT R0, R32, 0x7632, R0 ;  /* 0x0000763220007816 */ /* 0x000fe20000000000 */
[----:B------:R-:W-:Y:S01]  /*5de0*/  FFMA.FTZ R48, R127, R174, R48 ;  /* 0x000000ae7f307223 */ /* 0x000fe20000010030 */
[----:B------:R-:W-:Y:S01]  /*5df0*/  FSEL R57, R178, RZ, P6 ;  /* 0x000000ffb2397208 */ /* 0x000fe20003000000 */
[----:B------:R-:W-:Y:S01]  /*5e00*/  FFMA.FTZ R167, R167, R184, R135 ;  /* 0x000000b8a7a77223 */ /* 0x000fe20000010087 */
[----:B------:R-:W-:Y:S01]  /*5e10*/  SHF.L.U32 R0, R0, 0x10, RZ ;  /* 0x0000001000007819 */ /* 0x000fe200000006ff */
[----:B------:R-:W-:Y:S01]  /*5e20*/  FMUL.FTZ R48, R48, UR6 ;  /* 0x0000000630307c20 */ /* 0x000fe20008410000 */
[----:B------:R-:W-:Y:S01]  /*5e30*/  LOP3.LUT P6, RZ, R66, 0xff0000, RZ, 0xc0, !PT ;  /* 0x00ff000042ff7812 */ /* 0x000fe200078cc0ff */
[----:B------:R-:W-:Y:S01]  /*5e40*/  FADD.FTZ R146, R146, -R167 ;  /* 0x800000a792927221 */ /* 0x000fe20000010000 */
[----:B------:R-:W-:Y:S01]  /*5e50*/  F2FP.BF16.F32.PACK_AB R51, R182, R51 ;  /* 0x00000033b633723e */ /* 0x000fe200000010ff */
[----:B------:R-:W-:Y:S01]  /*5e60*/  FFMA.FTZ R170, R127, R170, R0 ;  /* 0x000000aa7faa7223 */ /* 0x000fe20000010000 */
[----:B------:R-:W-:Y:S01]  /*5e70*/  FSEL R49, R156, RZ, P6 ;  /* 0x000000ff9c317208 */ /* 0x000fe20003000000 */
[----:B------:R-:W-:Y:S01]  /*5e80*/  IMAD.U32 R0, R32, 0x10000, RZ ;  /* 0x0001000020007824 */ /* 0x000fe200078e00ff */
[----:B------:R-:W-:Y:S01]  /*5e90*/  LOP3.LUT P6, RZ, R66, 0xff000000, RZ, 0xc0, !PT ;  /* 0xff00000042ff7812 */ /* 0x000fe200078cc0ff */
[----:B------:R-:W-:Y:S01]  /*5ea0*/  FMUL.FTZ R170, R170, UR6 ;  /* 0x00000006aaaa7c20 */ /* 0x000fe20008410000 */
[----:B------:R-:W-:Y:S01]  /*5eb0*/  F2FP.BF16.F32.PACK_AB R50, R57, R50 ;  /* 0x000000323932723e */ /* 0x000fe200000010ff */
[----:B------:R-:W-:Y:S01]  /*5ec0*/  FFMA.FTZ R0, R127, R146, R0 ;  /* 0x000000927f007223 */ /* 0x000fe20000010000 */
[----:B------:R-:W-:-:S02]  /*5ed0*/  FSEL R48, R48, RZ, P6 ;  /* 0x000000ff30307208 */ /* 0x000fc40003000000 */
[----:B------:R-:W-:Y:S01]  /*5ee0*/  LOP3.LUT P6, RZ, R66, 0xff00, RZ, 0xc0, !PT ;  /* 0x0000ff0042ff7812 */ /* 0x000fe200078cc0ff */
[----:B------:R-:W-:Y:S01]  /*5ef0*/  FMUL.FTZ R0, R0, UR6 ;  /* 0x0000000600007c20 */ /* 0x000fe20008410000 */
[----:B------:R-:W-:Y:S02]  /*5f00*/  F2FP.BF16.F32.PACK_AB R49, R48, R49 ;  /* 0x000000313031723e */ /* 0x000fe400000010ff */
[----:B------:R-:W-:Y:S02]  /*5f10*/  FSEL R55, R170, RZ, P6 ;  /* 0x000000ffaa377208 */ /* 0x000fe40003000000 */
[----:B------:R-:W-:-:S04]  /*5f20*/  LOP3.LUT P6, RZ, R66, 0xff, RZ, 0xc0, !PT ;  /* 0x000000ff42ff7812 */ /* 0x000fc800078cc0ff */
[----:B------:R-:W-:-:S04]  /*5f30*/  FSEL R0, R0, RZ, P6 ;  /* 0x000000ff00007208 */ /* 0x000fc80003000000 */
[----:B------:R-:W-:Y:S01]  /*5f40*/  F2FP.BF16.F32.PACK_AB R48, R55, R0 ;  /* 0x000000003730723e */ /* 0x000fe200000010ff */
[----:B------:R-:W-:Y:S06]  /*5f50*/  BRA `(.L_x_951) ;  /* 0x0000000400c07947 */ /* 0x000fec0003800000 */
.L_x_953:
[----:B------:R-:W-:Y:S05]  /*5f60*/  @!P2 BRA `(.L_x_955) ;  /* 0x0000000000e8a947 */ /* 0x000fea0003800000 */
        /* <DEDUP_REMOVED lines=15> */
[-CC-:B------:R-:W-:Y:S01]  /*6060*/  FFMA.FTZ R171, R171, R184.reuse, R135.reuse ;  /* 0x000000b8abab7223 */ /* 0x180fe20000010087 */
[----:B------:R-:W-:Y:S01]  /*6070*/  FFMA.FTZ R174, R174, R184, R135 ;  /* 0x000000b8aeae7223 */ /* 0x000fe20000010087 */
[----:B------:R-:W-:Y:S01]  /*6080*/  FSEL R61, R0, RZ, P6 ;  /* 0x000000ff003d7208 */ /* 0x000fe20003000000 */
[----:B------:R-:W-:Y:S01]  /*6090*/  FMUL.FTZ R0, R154, UR6 ;  /* 0x000000069a007c20 */ /* 0x000fe20008410000 */
[----:B------:R-:W-:Y:S01]  /*60a0*/  LOP3.LUT P6, RZ, R67, 0xff0000, RZ, 0xc0, !PT ;  /* 0x00ff000043ff7812 */ /* 0x000fe200078cc0ff */
[----:B------:R-:W-:Y:S01]  /*60b0*/  FMUL.FTZ R55, R127, R178 ;  /* 0x000000b27f377220 */ /* 0x000fe20000410000 */
[----:B------:R-:W-:Y:S01]  /*60c0*/  FADD.FTZ R156, R156, -R171 ;  /* 0x800000ab9c9c7221 */ /* 0x000fe20000010000 */
[----:B------:R-:W-:Y:S01]  /*60d0*/  FADD.FTZ R174, R173, -R174 ;  /* 0x800000aeadae7221 */ /* 0x000fe20000010000 */
[----:B------:R-:W-:Y:S01]  /*60e0*/  FSEL R56, R40, RZ, P6 ;  /* 0x000000ff28387208 */ /* 0x000fe20003000000 */
[----:B------:R-:W-:Y:S01]  /*60f0*/  FMUL.FTZ R40, R55, UR6 ;  /* 0x0000000637287c20 */ /* 0x000fe20008410000 */
[----:B------:R-:W-:Y:S01]  /*6100*/  LOP3.LUT P6, RZ, R67, 0xff, RZ, 0xc0, !PT ;  /* 0x000000ff43ff7812 */ /* 0x000fe200078cc0ff */
[----:B------:R-:W-:Y:S01]  /*6110*/  FMUL.FTZ R156, R127, R156 ;  /* 0x0000009c7f9c7220 */ /* 0x000fe20000410000 */
[----:B------:R-:W-:Y:S01]  /*6120*/  FFMA.FTZ R167, R167, R184, R135 ;  /* 0x000000b8a7a77223 */ /* 0x000fe20000010087 */
        /* <DEDUP_REMOVED lines=30> */
.L_x_955:
        /* <DEDUP_REMOVED lines=15> */
[----:B------:R-:W-:Y:S01]  /*6400*/  FFMA.FTZ R171, R171, R184, R135 ;  /* 0x000000b8abab7223 */ /* 0x000fe20000010087 */
[----:B------:R-:W-:Y:S01]  /*6410*/  FMUL.FTZ R154, R154, UR6 ;  /* 0x000000069a9a7c20 */ /* 0x000fe20008410000 */
        /* <DEDUP_REMOVED lines=19> */
[C---:B------:R-:W-:Y:S01]  /*6550*/  FMUL.FTZ R170, R127.reuse, R170 ;  /* 0x000000aa7faa7220 */ /* 0x040fe20000410000 */
[----:B------:R-:W-:Y:S01]  /*6560*/  LOP3.LUT P6, RZ, R66, 0xff0000, RZ, 0xc0, !PT ;  /* 0x00ff000042ff7812 */ /* 0x000fe200078cc0ff */
[----:B------:R-:W-:Y:S01]  /*6570*/  FADD.FTZ R146, R146, -R167 ;  /* 0x800000a792927221 */ /* 0x000fe20000010000 */
[----:B------:R-:W-:Y:S01]  /*6580*/  F2FP.BF16.F32.PACK_AB R51, R182, R51 ;  /* 0x00000033b633723e */ /* 0x000fe200000010ff */
[----:B------:R-:W-:Y:S01]  /*6590*/  FMUL.FTZ R170, R170, UR6 ;  /* 0x00000006aaaa7c20 */ /* 0x000fe20008410000 */
[----:B------:R-:W-:Y:S01]  /*65a0*/  FSEL R49, R156, RZ, P6 ;  /* 0x000000ff9c317208 */ /* 0x000fe20003000000 */
[----:B------:R-:W-:Y:S01]  /*65b0*/  FMUL.FTZ R146, R127, R146 ;  /* 0x000000927f927220 */ /* 0x000fe20000410000 */
[----:B------:R-:W-:-:S02]  /*65c0*/  LOP3.LUT P6, RZ, R66, 0xff000000, RZ, 0xc0, !PT ;  /* 0xff00000042ff7812 */ /* 0x000fc400078cc0ff */
[----:B------:R-:W-:Y:S01]  /*65d0*/  F2FP.BF16.F32.PACK_AB R50, R57, R50 ;  /* 0x000000323932723e */ /* 0x000fe200000010ff */
[----:B------:R-:W-:Y:S01]  /*65e0*/  FMUL.FTZ R146, R146, UR6 ;  /* 0x0000000692927c20 */ /* 0x000fe20008410000 */
[----:B------:R-:W-:Y:S02]  /*65f0*/  FSEL R174, R174, RZ, P6 ;  /* 0x000000ffaeae7208 */ /* 0x000fe40003000000 */
[----:B------:R-:W-:Y:S02]  /*6600*/  LOP3.LUT P6, RZ, R66, 0xff00, RZ, 0xc0, !PT ;  /* 0x0000ff0042ff7812 */ /* 0x000fe400078cc0ff */
[----:B------:R-:W-:Y:S02]  /*6610*/  F2FP.BF16.F32.PACK_AB R49, R174, R49 ;  /* 0x00000031ae31723e */ /* 0x000fe400000010ff */
[----:B------:R-:W-:Y:S02]  /*6620*/  FSEL R55, R170, RZ, P6 ;  /* 0x000000ffaa377208 */ /* 0x000fe40003000000 */
[----:B------:R-:W-:-:S04]  /*6630*/  LOP3.LUT P6, RZ, R66, 0xff, RZ, 0xc0, !PT ;  /* 0x000000ff42ff7812 */ /* 0x000fc800078cc0ff */
[----:B------:R-:W-:-:S04]  /*6640*/  FSEL R48, R146, RZ, P6 ;  /* 0x000000ff92307208 */ /* 0x000fc80003000000 */
[----:B------:R-:W-:-:S07]  /*6650*/  F2FP.BF16.F32.PACK_AB R48, R55, R48 ;  /* 0x000000303730723e */ /* 0x000fce00000010ff */
.L_x_951:
        /* <DEDUP_REMOVED lines=16> */
[----:B------:R-:W-:Y:S01]  /*6760*/  FFMA.FTZ R41, R158, R184, R135 ;  /* 0x000000b89e297223 */ /* 0x000fe20000010087 */
[----:B------:R-:W-:Y:S01]  /*6770*/  FADD.FTZ R194, R187, -R194 ;  /* 0x800000c2bbc27221 */ /* 0x000fe20000010000 */
[----:B------:R-:W-:Y:S01]  /*6780*/  SHF.L.U32 R130, R130, 0x10, RZ ;  /* 0x0000001082827819 */ /* 0x000fe200000006ff */
[----:B------:R-:W-:Y:S01]  /*6790*/  FFMA.FTZ R48, R127, R0, R40 ;  /* 0x000000007f307223 */ /* 0x000fe20000010028 */
[----:B------:R-:W-:Y:S01]  /*67a0*/  SHF.L.U32 R40, R71, 0x10, RZ ;  /* 0x0000001047287819 */ /* 0x000fe200000006ff */
[----:B------:R-:W-:Y:S01]  /*67b0*/  FADD.FTZ R168, R168, -R41 ;  /* 0x80000029a8a87221 */ /* 0x000fe20000010000 */
[-CC-:B------:R-:W-:Y:S01]  /*67c0*/  FFMA.FTZ R143, R143, R184.reuse, R135.reuse ;  /* 0x000000b88f8f7223 */ /* 0x180fe20000010087 */
[----:B------:R-:W-:Y:S01]  /*67d0*/  FMUL.FTZ R0, R48, UR6 ;  /* 0x0000000630007c20 */ /* 0x000fe20008410000 */
[----:B------:R-:W-:Y:S01]  /*67e0*/  FFMA.FTZ R41, R144, R184, R135 ;  /* 0x000000b890297223 */ /* 0x000fe20000010087 */
[----:B------:R-:W-:Y:S01]  /*67f0*/  FFMA.FTZ R67, R127, R194, R40 ;  /* 0x000000c27f437223 */ /* 0x000fe20000010028 */
[----:B------:R-:W-:-:S02]  /*6800*/  IMAD.U32 R40, R38, 0x10000, RZ ;  /* 0x0001000026287824 */ /* 0x000fc400078e00ff */
[----:B------:R-:W-:Y:S01]  /*6810*/  FFMA.FTZ R51, R127, R168, R130 ;  /* 0x000000a87f337223 */ /* 0x000fe20000010082 */
[----:B------:R-:W-:Y:S01]  /*6820*/  FSEL R58, R0, RZ, P6 ;  /* 0x000000ff003a7208 */ /* 0x000fe20003000000 */
[----:B------:R-:W-:Y:S01]  /*6830*/  FMUL.FTZ R43, R67, UR6 ;  /* 0x00000006432b7c20 */ /* 0x000fe20008410000 */
[----:B------:R-:W-:Y:S01]  /*6840*/  LOP3.LUT P6, RZ, R73, 0xff0000, RZ, 0xc0, !PT ;  /* 0x00ff000049ff7812 */ /* 0x000fe200078cc0ff */
[----:B------:R-:W-:Y:S01]  /*6850*/  FADD.FTZ R140, R140, -R143 ;  /* 0x8000008f8c8c7221 */ /* 0x000fe20000010000 */
[----:B------:R-:W-:Y:S01]  /*6860*/  FADD.FTZ R142, R142, -R41 ;  /* 0x800000298e8e7221 */ /* 0x000fe20000010000 */
[-CC-:B------:R-:W-:Y:S01]  /*6870*/  FFMA.FTZ R41, R136, R184.reuse, R135.reuse ;  /* 0x000000b888297223 */ /* 0x180fe20000010087 */
[----:B------:R-:W-:Y:S01]  /*6880*/  FSEL R60, R0, RZ, P6 ;  /* 0x000000ff003c7208 */ /* 0x000fe20003000000 */
[-C--:B------:R-:W-:Y:S01]  /*6890*/  FFMA.FTZ R0, R181, R184.reuse, R135 ;  /* 0x000000b8b5007223 */ /* 0x080fe20000010087 */
[----:B------:R-:W-:Y:S01]  /*68a0*/  ISETP.GE.U32.AND P6, PT, R64, RZ, PT ;  /* 0x000000ff4000720c */ /* 0x000fe20003fc6070 */
[----:B------:R-:W-:Y:S01]  /*68b0*/  FADD.FTZ R134, R134, -R41 ;  /* 0x8000002986867221 */ /* 0x000fe20000010000 */
[----:B------:R-:W-:Y:S01]  /*68c0*/  SHF.L.U32 R62, R62, 0x10, RZ ;  /* 0x000000103e3e7819 */ /* 0x000fe200000006ff */
[----:B------:R-:W-:Y:S01]  /*68d0*/  FADD.FTZ R0, R145, -R0 ;  /* 0x8000000091007221 */ /* 0x000fe20000010000 */
[----:B------:R-:W-:Y:S01]  /*68e0*/  ISETP.GE.U32.AND.EX P6, PT, R65, 0x1000000, PT, P6 ;  /* 0x010000004100780c */ /* 0x000fe20003fc6160 */
[----:B------:R-:W-:-:S02]  /*68f0*/  FFMA.FTZ R135, R141, R184, R135 ;  /* 0x000000b88d877223 */ /* 0x000fc40000010087 */
[----:B------:R-:W-:Y:S01]  /*6900*/  FFMA.FTZ R42, R127, R0, R40 ;  /* 0x000000007f2a7223 */ /* 0x000fe20000010028 */
[----:B------:R-:W-:Y:S01]  /*6910*/  FSEL R69, R43, RZ, P6 ;  /* 0x000000ff2b457208 */ /* 0x000fe20003000000 */
[----:B------:R-:W-:Y:S01]  /*6920*/  FFMA.FTZ R45, R127, R134, R62 ;  /* 0x000000867f2d7223 */ /* 0x000fe2000001003e */
[----:B------:R-:W-:Y:S01]  /*6930*/  ISETP.GE.U32.AND P6, PT, R72, RZ, PT ;  /* 0x000000ff4800720c */ /* 0x000fe20003fc6070 */
[----:B------:R-:W-:Y:S01]  /*6940*/  FMUL.FTZ R40, R42, UR6 ;  /* 0x000000062a287c20 */ /* 0x000fe20008410000 */
[----:B------:R-:W-:Y:S01]  /*6950*/  SHF.L.U32 R0, R37, 0x10, RZ ;  /* 0x0000001025007819 */ /* 0x000fe200000006ff */
[----:B------:R-:W-:Y:S01]  /*6960*/  FADD.FTZ R132, R132, -R135 ;  /* 0x8000008784847221 */ /* 0x000fe20000010000 */
[----:B------:R-:W-:Y:S02]  /*6970*/  ISETP.GE.U32.AND.EX P6, PT, R73, 0x1000000, PT, P6 ;  /* 0x010000004900780c */ /* 0x000fe40003fc6160 */
[----:B------:R-:W-:Y:S01]  /*6980*/  F2FP.BF16.F32.PACK_AB R42, R51, R42 ;  /* 0x0000002a332a723e */ /* 0x000fe200000010ff */
[----:B------:R-:W-:Y:S01]  /*6990*/  FFMA.FTZ R140, R127, R140, R0 ;  /* 0x0000008c7f8c7223 */ /* 0x000fe20000010000 */
[----:B------:R-:W-:Y:S01]  /*69a0*/  FSEL R71, R43, RZ, P6 ;  /* 0x000000ff2b477208 */ /* 0x000fe20003000000 */
[----:B------:R-:W-:Y:S01]  /*69b0*/  FMUL.FTZ R43, R51, UR6 ;  /* 0x00000006332b7c20 */ /* 0x000fe20008410000 */
[----:B------:R-:W-:Y:S01]  /*69c0*/  LOP3.LUT P6, RZ, R65, 0xff, RZ, 0xc0, !PT ;  /* 0x000000ff41ff7812 */ /* 0x000fe200078cc0ff */
[----:B------:R-:W-:Y:S01]  /*69d0*/  FMUL.FTZ R0, R140, UR6 ;  /* 0x000000068c007c20 */ /* 0x000fe20008410000 */
[----:B------:R-:W-:-:S02]  /*69e0*/  F2FP.BF16.F32.PACK_AB R51, R69, R58 ;  /* 0x0000003a4533723e */ /* 0x000fc400000010ff */
[----:B------:R-:W-:Y:S02]  /*69f0*/  FSEL R50, R40, RZ, P6 ;  /* 0x000000ff28327208 */ /* 0x000fe40003000000 */
[----:B------:R-:W-:-:S04]  /*6a00*/  LOP3.LUT P6, RZ, R73, 0xff, RZ, 0xc0, !PT ;  /* 0x000000ff49ff7812 */ /* 0x000fc800078cc0ff */
[----:B------:R-:W-:Y:S01]  /*6a10*/  FSEL R46, R40, RZ, P6 ;  /* 0x000000ff282e7208 */ /* 0x000fe20003000000 */
[----:B------:R-:W-:Y:S01]  /*6a20*/  IMAD.U32 R40, R133, 0x10000, RZ ;  /* 0x0001000085287824 */ /* 0x000fe200078e00ff */
[----:B------:R-:W-:-:S03]  /*6a30*/  LOP3.LUT P6, RZ, R65, 0xff00, RZ, 0xc0, !PT ;  /* 0x0000ff0041ff7812 */ /* 0x000fc600078cc0ff */
[----:B------:R-:W-:Y:S01]  /*6a40*/  FFMA.FTZ R47, R127, R142, R40 ;  /* 0x0000008e7f2f7223 */ /* 0x000fe20000010028 */
        /* <DEDUP_REMOVED lines=13> */
[----:B------:R-:W-:-:S02]  /*6b20*/  SHF.L.U32 R0, R36, 0x10, RZ ;  /* 0x0000001024007819 */ /* 0x000fc400000006ff */
[----:B------:R-:W-:Y:S02]  /*6b30*/  FSEL R56, R41, RZ, P6 ;  /* 0x000000ff29387208 */ /* 0x000fe40003000000 */
        /* <DEDUP_REMOVED lines=18> */
[----:B------:R-:W-:Y:S01]  /*6c60*/  F2FP.BF16.F32.PACK_AB R44, R57, R44 ;  /* 0x0000002c392c723e */ /* 0x000fe200000010ff */
[----:B------:R-:W-:Y:S06]  /*6c70*/  BRA `(.L_x_959) ;  /* 0x0000001c00807947 */ /* 0x000fec0003800000 */
.L_x_958:
[-CC-:B------:R-:W-:Y:S01]  /*6c80*/  FFMA.FTZ R194, R194, R184.reuse, R135.reuse ;  /* 0x000000b8c2c27223 */ /* 0x180fe20000010087 */
[----:B0-----:R-:W-:Y:S02]  /*6c90*/  IMAD.U32 R44, R71, 0x10000, RZ ;  /* 0x00010000472c7824 */ /* 0x001fe400078e00ff */
[----:B------:R-:W-:Y:S01]  /*6ca0*/  FFMA.FTZ R0, R185, R184, R135 ;  /* 0x000000b8b9007223 */ /* 0x000fe20000010087 */
[----:B------:R-:W-:Y:S01]  /*6cb0*/  SHF.L.U32 R45, R39, 0x10, RZ ;  /* 0x00000010272d7819 */ /* 0x000fe200000006ff */
[----:B------:R-:W-:Y:S01]  /*6cc0*/  FADD.FTZ R194, R187, -R194 ;  /* 0x800000c2bbc27221 */ /* 0x000fe20000010000 */
[----:B------:R-:W-:Y:S01]  /*6cd0*/  ISETP.GE.U32.AND P6, PT, R64, RZ, PT ;  /* 0x000000ff4000720c */ /* 0x000fe20003fc6070 */
[----:B------:R-:W-:Y:S01]  /*6ce0*/  FADD.FTZ R0, R183, -R0 ;  /* 0x80000000b7007221 */ /* 0x000fe20000010000 */
[----:B------:R-:W-:Y:S02]  /*6cf0*/  IMAD.U32 R130, R130, 0x10000, RZ ;  /* 0x0001000082827824 */ /* 0x000fe400078e00ff */
[----:B------:R-:W-:Y:S01]  /*6d00*/  FFMA.FTZ R44, R127, R194, R44 ;  /* 0x000000c27f2c7223 */ /* 0x000fe2000001002c */
[----:B------:R-:W-:Y:S01]  /*6d10*/  ISETP.GE.U32.AND.EX P6, PT, R65, 0x1000000, PT, P6 ;  /* 0x010000004100780c */ /* 0x000fe20003fc6160 */
[----:B------:R-:W-:Y:S01]  /*6d20*/  FFMA.FTZ R0, R127, R0, R45 ;  /* 0x000000007f007223 */ /* 0x000fe2000001002d */
[-CC-:B------:R-:W-:Y:S01]  /*6d30*/  FFMA.FTZ R143, R143, R184.reuse, R135.reuse ;  /* 0x000000b88f8f7223 */ /* 0x180fe20000010087 */
[----:B------:R-:W-:Y:S01]  /*6d40*/  FMUL.FTZ R46, R44, UR6 ;  /* 0x000000062c2e7c20 */ /* 0x000fe20008410000 */
[----:B------:R-:W-:Y:S01]  /*6d50*/  SHF.L.U32 R44, R38, 0x10, RZ ;  /* 0x00000010262c7819 */ /* 0x000fe200000006ff */
[----:B------:R-:W-:Y:S01]  /*6d60*/  FMUL.FTZ R45, R0, UR6 ;  /* 0x00000006002d7c20 */ /* 0x000fe20008410000 */
[----:B------:R-:W-:Y:S01]  /*6d70*/  FFMA.FTZ R0, R181, R184, R135 ;  /* 0x000000b8b5007223 */ /* 0x000fe20000010087 */
[----:B------:R-:W-:Y:S01]  /*6d80*/  FADD.FTZ R140, R140, -R143 ;  /* 0x8000008f8c8c7221 */ /* 0x000fe20000010000 */
[----:B------:R-:W-:-:S02]  /*6d90*/  FSEL R58, R46, RZ, P6 ;  /* 0x000000ff2e3a7208 */ /* 0x000fc40003000000 */
[----:B------:R-:W-:Y:S01]  /*6da0*/  LOP3.LUT P6, RZ, R65, 0xff0000, RZ, 0xc0, !PT ;  /* 0x00ff000041ff7812 */ /* 0x000fe200078cc0ff */
[----:B------:R-:W-:-:S03]  /*6db0*/  FADD.FTZ R0, R145, -R0 ;  /* 0x8000000091007221 */ /* 0x000fc60000010000 */
[----:B------:R-:W-:Y:S01]  /*6dc0*/  FSEL R51, R45, RZ, P6 ;  /* 0x000000ff2d337208 */ /* 0x000fe20003000000 */
[----:B------:R-:W-:Y:S01]  /*6dd0*/  FFMA.FTZ R0, R127, R0, R44 ;  /* 0x000000007f007223 */ /* 0x000fe2000001002c */
[----:B------:R-:W-:Y:S02]  /*6de0*/  LOP3.LUT P6, RZ, R73, 0xff0000, RZ, 0xc0, !PT ;  /* 0x00ff000049ff7812 */ /* 0x000fe400078cc0ff */
[----:B------:R-:W-:Y:S01]  /*6df0*/  F2FP.BF16.F32.PACK_AB R51, R58, R51 ;  /* 0x000000333a33723e */ /* 0x000fe200000010ff */
[----:B------:R-:W-:Y:S01]  /*6e00*/  FMUL.FTZ R44, R0, UR6 ;  /* 0x00000006002c7c20 */ /* 0x000fe20008410000 */
[----:B------:R-:W-:Y:S01]  /*6e10*/  FSEL R47, R45, RZ, P6 ;  /* 0x000000ff2d2f7208 */ /* 0x000fe20003000000 */
[-C--:B------:R-:W-:Y:S01]  /*6e20*/  FFMA.FTZ R45, R158, R184.reuse, R135 ;  /* 0x000000b89e2d7223 */ /* 0x080fe20000010087 */
[----:B------:R-:W-:Y:S02]  /*6e30*/  ISETP.GE.U32.AND P6, PT, R72, RZ, PT ;  /* 0x000000ff4800720c */ /* 0x000fe40003fc6070 */
[----:B------:R-:W-:Y:S01]  /*6e40*/  SHF.L.U32 R0, R37, 0x10, RZ ;  /* 0x0000001025007819 */ /* 0x000fe200000006ff */
[----:B------:R-:W-:Y:S01]  /*6e50*/  FADD.FTZ R168, R168, -R45 ;  /* 0x8000002da8a87221 */ /* 0x000fe20000010000 */
[----:B------:R-:W-:Y:S01]  /*6e60*/  ISETP.GE.U32.AND.EX P6, PT, R73, 0x1000000, PT, P6 ;  /* 0x010000004900780c */ /* 0x000fe20003fc6160 */
[----:B------:R-:W-:-:S02]  /*6e70*/  FFMA.FTZ R45, R144, R184, R135 ;  /* 0x000000b8902d7223 */ /* 0x000fc40000010087 */
[C---:B------:R-:W-:Y:S01]  /*6e80*/  FFMA.FTZ R130, R127.reuse, R168, R130 ;  /* 0x000000a87f827223 */ /* 0x040fe20000010082 */
[----:B------:R-:W-:Y:S01]  /*6e90*/  FSEL R60, R46, RZ, P6 ;  /* 0x000000ff2e3c7208 */ /* 0x000fe20003000000 */
[----:B------:R-:W-:Y:S01]  /*6ea0*/  FFMA.FTZ R0, R127, R140, R0 ;  /* 0x0000008c7f007223 */ /* 0x000fe20000010000 */
[----:B------:R-:W-:Y:S01]  /*6eb0*/  LOP3.LUT P6, RZ, R65, 0xff, RZ, 0xc0, !PT ;  /* 0x000000ff41ff7812 */ /* 0x000fe200078cc0ff */
[----:B------:R-:W-:Y:S01]  /*6ec0*/  FMUL.FTZ R130, R130, UR6 ;  /* 0x0000000682827c20 */ /* 0x000fe20008410000 */
[----:B------:R-:W-:Y:S01]  /*6ed0*/  SHF.L.U32 R46, R133, 0x10, RZ ;  /* 0x00000010852e7819 */ /* 0x000fe200000006ff */
[----:B------:R-:W-:Y:S01]  /*6ee0*/  FADD.FTZ R142, R142, -R45 ;  /* 0x8000002d8e8e7221 */ /* 0x000fe20000010000 */
[----:B------:R-:W-:Y:S01]  /*6ef0*/  FSEL R50, R44, RZ, P6 ;  /* 0x000000ff2c327208 */ /* 0x000fe20003000000 */
[--C-:B------:R-:W-:Y:S01]  /*6f00*/  FFMA.FTZ R45, R136, R184, R135.reuse ;  /* 0x000000b8882d7223 */ /* 0x100fe20000010087 */
[----:B------:R-:W-:Y:S01]  /*6f10*/  LOP3.LUT P6, RZ, R73, 0xff, RZ, 0xc0, !PT ;  /* 0x000000ff49ff7812 */ /* 0x000fe200078cc0ff */
[----:B------:R-:W-:Y:S01]  /*6f20*/  FFMA.FTZ R46, R127, R142, R46 ;  /* 0x0000008e7f2e7223 */ /* 0x000fe2000001002e */
[----:B------:R-:W-:Y:S01]  /*6f30*/  FFMA.FTZ R135, R141, R184, R135 ;  /* 0x000000b88d877223 */ /* 0x000fe20000010087 */
[----:B------:R-:W-:Y:S01]  /*6f40*/  FADD.FTZ R45, R134, -R45 ;  /* 0x8000002d862d7221 */ /* 0x000fe20000010000 */
[----:B------:R-:W-:Y:S01]  /*6f50*/  FSEL R57, R44, RZ, P6 ;  /* 0x000000ff2c397208 */ /* 0x000fe20003000000 */
[----:B------:R-:W-:Y:S01]  /*6f60*/  FMUL.FTZ R44, R0, UR6 ;  /* 0x00000006002c7c20 */ /* 0x000fe20008410000 */
[----:B------:R-:W-:Y:S01]  /*6f70*/  LOP3.LUT P6, RZ, R65, 0xff00, RZ, 0xc0, !PT ;  /* 0x0000ff0041ff7812 */ /* 0x000fe200078cc0ff */
[----:B------:R-:W-:Y:S01]  /*6f80*/  FMUL.FTZ R46, R46, UR6 ;  /* 0x000000062e2e7c20 */ /* 0x000fe20008410000 */
[----:B------:R-:W-:-:S02]  /*6f90*/  IMAD.U32 R0, R63, 0x10000, RZ ;  /* 0x000100003f007824 */ /* 0x000fc400078e00ff */
[----:B------:R-:W-:Y:S01]  /*6fa0*/  FADD.FTZ R132, R132, -R135 ;  /* 0x8000008784847221 */ /* 0x000fe20000010000 */
        /* <DEDUP_REMOVED lines=12> */
[----:B------:R-:W-:Y:S02]  /*7070*/  SHF.L.U32 R44, R36, 0x10, RZ ;  /* 0x00000010242c7819 */ /* 0x000fe400000006ff */
[----:B------:R-:W-:Y:S02]  /*7080*/  FSEL R56, R46, RZ, P6 ;  /* 0x000000ff2e387208 */ /* 0x000fe40003000000 */
        /* <DEDUP_REMOVED lines=15> */
[----:B------:R-:W-:Y:S02]  /*7180*/  F2FP.BF16.F32.PACK_AB R45, R59, R54 ;  /* 0x000000363b2d723e */ /* 0x000fe400000010ff */
[----:B------:R-:W-:Y:S01]  /*7190*/  F2FP.BF16.F32.PACK_AB R44, R44, R57 ;  /* 0x000000392c2c723e */ /* 0x000fe200000010ff */
[----:B------:R-:W-:Y:S06]  /*71a0*/  BRA `(.L_x_959) ;  /* 0x0000001800347947 */ /* 0x000fec0003800000 */
.L_x_957:
[----:B------:R-:W-:Y:S05]  /*71b0*/  @!P2 BRA `(.L_x_960) ;  /* 0x00000004003ca947 */ /* 0x000fea0003800000 */
[-CC-:B------:R-:W-:Y:S01]  /*71c0*/  FFMA.FTZ R0, R185, R184.reuse, R135.reuse ;  /* 0x000000b8b9007223 */ /* 0x180fe20000010087 */
[----:B------:R-:W-:Y:S01]  /*71d0*/  LOP3.LUT P6, RZ, R65, 0xff0000, RZ, 0xc0, !PT ;  /* 0x00ff000041ff7812 */ /* 0x000fe200078cc0ff */
[-CC-:B------:R-:W-:Y:S01]  /*71e0*/  FFMA.FTZ R194, R194, R184.reuse, R135.reuse ;  /* 0x000000b8c2c27223 */ /* 0x180fe20000010087 */
[-CC-:B0-----:R-:W-:Y:S01]  /*71f0*/  FFMA.FTZ R41, R158, R184.reuse, R135.reuse ;  /* 0x000000b89e297223 */ /* 0x181fe20000010087 */
[----:B------:R-:W-:Y:S01]  /*7200*/  FADD.FTZ R0, R183, -R0 ;  /* 0x80000000b7007221 */ /* 0x000fe20000010000 */
[----:B------:R-:W-:Y:S01]  /*7210*/  FFMA.FTZ R143, R143, R184, R135 ;  /* 0x000000b88f8f7223 */ /* 0x000fe20000010087 */
[----:B------:R-:W-:Y:S01]  /*7220*/  FADD.FTZ R48, R187, -R194 ;  /* 0x800000c2bb307221 */ /* 0x000fe20000010000 */
[----:B------:R-:W-:Y:S01]  /*7230*/  FADD.FTZ R168, R168, -R41 ;  /* 0x80000029a8a87221 */ /* 0x000fe20000010000 */
[C---:B------:R-:W-:Y:S01]  /*7240*/  FMUL.FTZ R43, R127.reuse, R0 ;  /* 0x000000007f2b7220 */ /* 0x040fe20000410000 */
[----:B------:R-:W-:Y:S01]  /*7250*/  FADD.FTZ R140, R140, -R143 ;  /* 0x8000008f8c8c7221 */ /* 0x000fe20000010000 */
[C---:B------:R-:W-:Y:S01]  /*7260*/  FMUL.FTZ R48, R127.reuse, R48 ;  /* 0x000000307f307220 */ /* 0x040fe20000410000 */
[----:B------:R-:W-:Y:S01]  /*7270*/  FMUL.FTZ R47, R127, R168 ;  /* 0x000000a87f2f7220 */ /* 0x000fe20000410000 */
[----:B------:R-:W-:Y:S01]  /*7280*/  FMUL.FTZ R0, R43, UR6 ;  /* 0x000000062b007c20 */ /* 0x000fe20008410000 */
[----:B------:R-:W-:Y:S01]  /*7290*/  FMUL.FTZ R41, R127, R140 ;  /* 0x0000008c7f297220 */ /* 0x000fe20000410000 */
[----:B------:R-:W-:Y:S01]  /*72a0*/  FMUL.FTZ R40, R48, UR6 ;  /* 0x0000000630287c20 */ /* 0x000fe20008410000 */
[----:B------:R-:W-:Y:S01]  /*72b0*/  FFMA.FTZ R45, R144, R184, R135 ;  /* 0x000000b8902d7223 */ /* 0x000fe20000010087 */
[----:B------:R-:W-:-:S02]  /*72c0*/  F2FP.BF16.F32.PACK_AB R43, R48, R43 ;  /* 0x0000002b302b723e */ /* 0x000fc400000010ff */
[----:B------:R-:W-:Y:S01]  /*72d0*/  FSEL R51, R0, RZ, P6 ;  /* 0x000000ff00337208 */ /* 0x000fe20003000000 */
[----:B------:R-:W-:Y:S01]  /*72e0*/  FADD.FTZ R44, R142, -R45 ;  /* 0x8000002d8e2c7221 */ /* 0x000fe20000010000 */
[----:B------:R-:W-:Y:S01]  /*72f0*/  LOP3.LUT P6, RZ, R73, 0xff0000, RZ, 0xc0, !PT ;  /* 0x00ff000049ff7812 */ /* 0x000fe200078cc0ff */
[--C-:B------:R-:W-:Y:S02]  /*7300*/  FFMA.FTZ R45, R136, R184, R135.reuse ;  /* 0x000000b8882d7223 */ /* 0x100fe40000010087 */
[----:B------:R-:W-:Y:S01]  /*7310*/  FMUL.FTZ R44, R127, R44 ;  /* 0x0000002c7f2c7220 */ /* 0x000fe20000410000 */
[----:B------:R-:W-:Y:S01]  /*7320*/  FSEL R58, R0, RZ, P6 ;  /* 0x000000ff003a7208 */ /* 0x000fe20003000000 */
[-C--:B------:R-:W-:Y:S01]  /*7330*/  FFMA.FTZ R0, R181, R184.reuse, R135 ;  /* 0x000000b8b5007223 */ /* 0x080fe20000010087 */
[----:B------:R-:W-:Y:S01]  /*7340*/  ISETP.GE.U32.AND P6, PT, R64, RZ, PT ;  /* 0x000000ff4000720c */ /* 0x000fe20003fc6070 */
[----:B------:R-:W-:Y:S01]  /*7350*/  FADD.FTZ R134, R134, -R45 ;  /* 0x8000002d86867221 */ /* 0x000fe20000010000 */
[----:B------:R-:W-:Y:S01]  /*7360*/  FFMA.FTZ R135, R141, R184, R135 ;  /* 0x000000b88d877223 */ /* 0x000fe20000010087 */
[----:B------:R-:W-:Y:S01]  /*7370*/  FADD.FTZ R0, R145, -R0 ;  /* 0x8000000091007221 */ /* 0x000fe20000010000 */
[----:B------:R-:W-:Y:S01]  /*7380*/  ISETP.GE.U32.AND.EX P6, PT, R65, 0x1000000, PT, P6 ;  /* 0x010000004100780c */ /* 0x000fe20003fc6160 */
[----:B------:R-:W-:-:S02]  /*7390*/  FMUL.FTZ R45, R127, R134 ;  /* 0x000000867f2d7220 */ /* 0x000fc40000410000 */
[----:B------:R-:W-:Y:S01]  /*73a0*/  FMUL.FTZ R42, R127, R0 ;  /* 0x000000007f2a7220 */ /* 0x000fe20000410000 */
[----:B------:R-:W-:Y:S02]  /*73b0*/  FSEL R60, R40, RZ, P6 ;  /* 0x000000ff283c7208 */ /* 0x000fe40003000000 */
[----:B------:R-:W-:Y:S01]  /*73c0*/  ISETP.GE.U32.AND P6, PT, R72, RZ, PT ;  /* 0x000000ff4800720c */ /* 0x000fe20003fc6070 */
[----:B------:R-:W-:Y:S01]  /*73d0*/  FMUL.FTZ R0, R42, UR6 ;  /* 0x000000062a007c20 */ /* 0x000fe20008410000 */
        /* <DEDUP_REMOVED lines=45> */
.L_x_960:
[-CC-:B------:R-:W-:Y:S01]  /*76b0*/  FFMA.FTZ R194, R194, R184.reuse, R135.reuse ;  /* 0x000000b8c2c27223 */ /* 0x180fe20000010087 */
[-CC-:B------:R-:W-:Y:S01]  /*76c0*/  FFMA.FTZ R0, R185, R184.reuse, R135.reuse ;  /* 0x000000b8b9007223 */ /* 0x180fe20000010087 */
[----:B------:R-:W-:Y:S01]  /*76d0*/  ISETP.GE.U32.AND P6, PT, R64, RZ, PT ;  /* 0x000000ff4000720c */ /* 0x000fe20003fc6070 */
[----:B0-----:R-:W-:Y:S01]  /*76e0*/  FFMA.FTZ R45, R158, R184, R135 ;  /* 0x000000b89e2d7223 */ /* 0x001fe20000010087 */
[----:B------:R-:W-:Y:S01]  /*76f0*/  FADD.FTZ R194, R187, -R194 ;  /* 0x800000c2bbc27221 */ /* 0x000fe20000010000 */
[----:B------:R-:W-:Y:S01]  /*7700*/  FADD.FTZ R0, R183, -R0 ;  /* 0x80000000b7007221 */ /* 0x000fe20000010000 */
[----:B------:R-:W-:Y:S01]  /*7710*/  ISETP.GE.U32.AND.EX P6, PT, R65, 0x1000000, PT, P6 ;  /* 0x010000004100780c */ /* 0x000fe20003fc6160 */
[----:B------:R-:W-:Y:S01]  /*7720*/  FADD.FTZ R168, R168, -R45 ;  /* 0x8000002da8a87221 */ /* 0x000fe20000010000 */
[C---:B------:R-:W-:Y:S01]  /*7730*/  FMUL.FTZ R194, R127.reuse, R194 ;  /* 0x000000c27fc27220 */ /* 0x040fe20000410000 */
[----:B------:R-:W-:Y:S01]  /*7740*/  FMUL.FTZ R0, R127, R0 ;  /* 0x000000007f007220 */ /* 0x000fe20000410000 */
[--C-:B------:R-:W-:Y:S01]  /*7750*/  FFMA.FTZ R143, R143, R184, R135.reuse ;  /* 0x000000b88f8f7223 */ /* 0x100fe20000010087 */
[----:B------:R-:W-:Y:S01]  /*7760*/  FMUL.FTZ R168, R127, R168 ;  /* 0x000000a87fa87220 */ /* 0x000fe20000410000 */
[----:B------:R-:W-:Y:S01]  /*7770*/  FMUL.FTZ R194, R194, UR6 ;  /* 0x00000006c2c27c20 */ /* 0x000fe20008410000 */
[----:B------:R-:W-:Y:S01]  /*7780*/  FMUL.FTZ R44, R0, UR6 ;  /* 0x00000006002c7c20 */ /* 0x000fe20008410000 */
[----:B------:R-:W-:Y:S01]  /*7790*/  FFMA.FTZ R0, R181, R184, R135 ;  /* 0x000000b8b5007223 */ /* 0x000fe20000010087 */
        /* <DEDUP_REMOVED lines=11> */
[----:B------:R-:W-:Y:S01]  /*7850*/  FMUL.FTZ R0, R0, UR6 ;  /* 0x0000000600007c20 */ /* 0x000fe20008410000 */
[----:B------:R-:W-:Y:S01]  /*7860*/  FADD.FTZ R142, R142, -R45 ;  /* 0x8000002d8e8e7221 */ /* 0x000fe20000010000 */
[-CC-:B------:R-:W-:Y:S01]  /*7870*/  FFMA.FTZ R45, R136, R184.reuse, R135.reuse ;  /* 0x000000b8882d7223 */ /* 0x180fe20000010087 */
[----:B------:R-:W-:Y:S01]  /*7880*/  FSEL R47, R44, RZ, P6 ;  /* 0x000000ff2c2f7208 */ /* 0x000fe20003000000 */
[----:B------:R-:W-:Y:S01]  /*7890*/  FFMA.FTZ R135, R141, R184, R135 ;  /* 0x000000b88d877223 */ /* 0x000fe20000010087 */
[----:B------:R-:W-:Y:S01]  /*78a0*/  ISETP.GE.U32.AND P6, PT, R72, RZ, PT ;  /* 0x000000ff4800720c */ /* 0x000fe20003fc6070 */
[----:B------:R-:W-:Y:S01]  /*78b0*/  FMUL.FTZ R142, R127, R142 ;  /* 0x0000008e7f8e7220 */ /* 0x000fe20000410000 */
[----:B------:R-:W-:Y:S01]  /*78c0*/  FADD.FTZ R134, R134, -R45 ;  /* 0x8000002d86867221 */ /* 0x000fe20000010000 */
[----:B------:R-:W-:Y:S01]  /*78d0*/  FADD.FTZ R132, R132, -R135 ;  /* 0x8000008784847221 */ /* 0x000fe20000010000 */
[----:B------:R-:W-:Y:S01]  /*78e0*/  ISETP.GE.U32.AND.EX P6, PT, R73, 0x1000000, PT, P6 ;  /* 0x010000004900780c */ /* 0x000fe20003fc6160 */
[----:B------:R-:W-:Y:S01]  /*78f0*/  FMUL.FTZ R142, R142, UR6 ;  /* 0x000000068e8e7c20 */ /* 0x000fe20008410000 */
[C---:B------:R-:W-:Y:S01]  /*7900*/  FMUL.FTZ R134, R127.reuse, R134 ;  /* 0x000000867f867220 */ /* 0x040fe20000410000 */
[----:B------:R-:W-:Y:S01]  /*7910*/  FMUL.FTZ R132, R127, R132 ;  /* 0x000000847f847220 */ /* 0x000fe20000410000 */
[----:B------:R-:W-:-:S02]  /*7920*/  FSEL R194, R194, RZ, P6 ;  /* 0x000000ffc2c27208 */ /* 0x000fc40003000000 */
[----:B------:R-:W-:Y:S01]  /*7930*/  LOP3.LUT P6, RZ, R65, 0xff, RZ, 0xc0, !PT ;  /* 0x000000ff41ff7812 */ /* 0x000fe200078cc0ff */
[----:B------:R-:W-:Y:S01]  /*7940*/  FMUL.FTZ R134, R134, UR6 ;  /* 0x0000000686867c20 */ /* 0x000fe20008410000 */
[----:B------:R-:W-:Y:S01]  /*7950*/  FMUL.FTZ R132, R132, UR6 ;  /* 0x0000000684847c20 */ /* 0x000fe20008410000 */
[----:B------:R-:W-:Y:S02]  /*7960*/  F2FP.BF16.F32.PACK_AB R47, R194, R47 ;  /* 0x0000002fc22f723e */ /* 0x000fe400000010ff */
[----:B------:R-:W-:Y:S02]  /*7970*/  FSEL R50, R0, RZ, P6 ;  /* 0x000000ff00327208 */ /* 0x000fe40003000000 */
[----:B------:R-:W-:Y:S02]  /*7980*/  LOP3.LUT P6, RZ, R73, 0xff, RZ, 0xc0, !PT ;  /* 0x000000ff49ff7812 */ /* 0x000fe400078cc0ff */
[----:B------:R-:W-:Y:S02]  /*7990*/  F2FP.BF16.F32.PACK_AB R51, R54, R51 ;  /* 0x000000333633723e */ /* 0x000fe400000010ff */
[----:B------:R-:W-:-:S02]  /*79a0*/  FSEL R46, R0, RZ, P6 ;  /* 0x000000ff002e7208 */ /* 0x000fc40003000000 */
        /* <DEDUP_REMOVED lines=27> */
.L_x_956:
[----:B------:R-:W-:Y:S05]  /*7b60*/  @!P0 BRA `(.L_x_961) ;  /* 0x0000000800048947 */ /* 0x000fea0003800000 */
[----:B------:R-:W-:Y:S05]  /*7b70*/  @!P2 BRA `(.L_x_962) ;  /* 0x000000040008a947 */ /* 0x000fea0003800000 */
[-CC-:B------:R-:W-:Y:S01]  /*7b80*/  FFMA.FTZ R194, R194, R184.reuse, R135.reuse ;  /* 0x000000b8c2c27223 */ /* 0x180fe20000010087 */
[-CC-:B0-----:R-:W-:Y:S01]  /*7b90*/  FFMA.FTZ R41, R144, R184.reuse, R135.reuse ;  /* 0x000000b890297223 */ /* 0x181fe20000010087 */
[-C--:B------:R-:W-:Y:S01]  /*7ba0*/  FFMA.FTZ R40, R185, R184.reuse, R135 ;  /* 0x000000b8b9287223 */ /* 0x080fe20000010087 */
[----:B------:R-:W-:Y:S01]  /*7bb0*/  SHF.L.U32 R48, R71, 0x10, RZ ;  /* 0x0000001047307819 */ /* 0x000fe200000006ff */
[----:B------:R-:W-:Y:S01]  /*7bc0*/  FADD.FTZ R194, R187, -R194 ;  /* 0x800000c2bbc27221 */ /* 0x000fe20000010000 */
[----:B------:R-:W-:Y:S01]  /*7bd0*/  FADD.FTZ R142, R142, -R41 ;  /* 0x800000298e8e7221 */ /* 0x000fe20000010000 */
[----:B------:R-:W-:Y:S01]  /*7be0*/  FADD.FTZ R42, R183, -R40 ;  /* 0x80000028b72a7221 */ /* 0x000fe20000010000 */
[----:B------:R-:W-:Y:S02]  /*7bf0*/  IMAD.U32 R41, R39, 0x10000, RZ ;  /* 0x0001000027297824 */ /* 0x000fe400078e00ff */
[----:B------:R-:W-:Y:S01]  /*7c00*/  FFMA.FTZ R0, R181, R184, R135 ;  /* 0x000000b8b5007223 */ /* 0x000fe20000010087 */
[C---:B------:R-:W-:Y:S01]  /*7c10*/  FFMA.FTZ R194, R127.reuse, R194, R48 ;  /* 0x000000c27fc27223 */ /* 0x040fe20000010030 */
[----:B------:R-:W-:Y:S01]  /*7c20*/  ISETP.GE.U32.AND P6, PT, R64, RZ, PT ;  /* 0x000000ff4000720c */ /* 0x000fe20003fc6070 */
[----:B------:R-:W-:Y:S01]  /*7c30*/  FFMA.FTZ R55, R127, R42, R41 ;  /* 0x0000002a7f377223 */ /* 0x000fe20000010029 */
[----:B------:R-:W-:Y:S01]  /*7c40*/  SHF.L.U32 R40, R38, 0x10, RZ ;  /* 0x0000001026287819 */ /* 0x000fe200000006ff */
[----:B------:R-:W-:Y:S01]  /*7c50*/  FADD.FTZ R0, R145, -R0 ;  /* 0x8000000091007221 */ /* 0x000fe20000010000 */
[----:B------:R-:W-:Y:S01]  /*7c60*/  FMUL.FTZ R41, R194, UR6 ;  /* 0x00000006c2297c20 */ /* 0x000fe20008410000 */
[----:B------:R-:W-:Y:S01]  /*7c70*/  ISETP.GE.U32.AND.EX P6, PT, R65, 0x1000000, PT, P6 ;  /* 0x010000004100780c */ /* 0x000fe20003fc6160 */
[----:B------:R-:W-:Y:S01]  /*7c80*/  FFMA.FTZ R43, R158, R184, R135 ;  /* 0x000000b89e2b7223 */ /* 0x000fe20000010087 */
[----:B------:R-:W-:Y:S01]  /*7c90*/  FFMA.FTZ R50, R127, R0, R40 ;  /* 0x000000007f327223 */ /* 0x000fe20000010028 */
[----:B------:R-:W-:Y:S01]  /*7ca0*/  FMUL.FTZ R40, R55, UR6 ;  /* 0x0000000637287c20 */ /* 0x000fe20008410000 */
[----:B------:R-:W-:Y:S01]  /*7cb0*/  FSEL R61, R41, RZ, P6 ;  /* 0x000000ff293d7208 */ /* 0x000fe20003000000 */
[----:B------:R-:W-:Y:S01]  /*7cc0*/  FADD.FTZ R168, R168, -R43 ;  /* 0x8000002ba8a87221 */ /* 0x000fe20000010000 */
[----:B------:R-:W-:Y:S01]  /*7cd0*/  SHF.L.U32 R130, R130, 0x10, RZ ;  /* 0x0000001082827819 */ /* 0x000fe200000006ff */
[----:B------:R-:W-:Y:S01]  /*7ce0*/  FFMA.FTZ R143, R143, R184, R135 ;  /* 0x000000b88f8f7223 */ /* 0x000fe20000010087 */
[----:B------:R-:W-:Y:S01]  /*7cf0*/  LOP3.LUT P6, RZ, R65, 0xff0000, RZ, 0xc0, !PT ;  /* 0x00ff000041ff7812 */ /* 0x000fe200078cc0ff */
[----:B------:R-:W-:Y:S01]  /*7d00*/  FMUL.FTZ R42, R50, UR6 ;  /* 0x00000006322a7c20 */ /* 0x000fe20008410000 */
[----:B------:R-:W-:-:S02]  /*7d10*/  IMAD.U32 R0, R37, 0x10000, RZ ;  /* 0x0001000025007824 */ /* 0x000fc400078e00ff */
[----:B------:R-:W-:Y:S01]  /*7d20*/  FFMA.FTZ R51, R127, R168, R130 ;  /* 0x000000a87f337223 */ /* 0x000fe20000010082 */
[----:B------:R-:W-:Y:S01]  /*7d30*/  FSEL R58, R40, RZ, P6 ;  /* 0x000000ff283a7208 */ /* 0x000fe20003000000 */
[----:B------:R-:W-:Y:S01]  /*7d40*/  FADD.FTZ R140, R140, -R143 ;  /* 0x8000008f8c8c7221 */ /* 0x000fe20000010000 */
[----:B------:R-:W-:Y:S01]  /*7d50*/  LOP3.LUT P6, RZ, R65, 0xff, RZ, 0xc0, !PT ;  /* 0x000000ff41ff7812 */ /* 0x000fe200078cc0ff */
[----:B------:R-:W-:Y:S01]  /*7d60*/  FMUL.FTZ R43, R51, UR6 ;  /* 0x00000006332b7c20 */ /* 0x000fe20008410000 */
[----:B------:R-:W-:Y:S01]  /*7d70*/  SHF.L.U32 R40, R133, 0x10, RZ ;  /* 0x0000001085287819 */ /* 0x000fe200000006ff */
[----:B------:R-:W-:Y:S01]  /*7d80*/  FFMA.FTZ R41, R127, R140, R0 ;  /* 0x0000008c7f297223 */ /* 0x000fe20000010000 */
[----:B------:R-:W-:Y:S01]  /*7d90*/  FSEL R56, R42, RZ, P6 ;  /* 0x000000ff2a387208 */ /* 0x000fe20003000000 */
[----:B------:R-:W-:Y:S01]  /*7da0*/  FFMA.FTZ R141, R141, R184, R135 ;  /* 0x000000b88d8d7223 */ /* 0x000fe20000010087 */
[----:B------:R-:W-:Y:S01]  /*7db0*/  LOP3.LUT P6, RZ, R65, 0xff00, RZ, 0xc0, !PT ;  /* 0x0000ff0041ff7812 */ /* 0x000fe200078cc0ff */
[----:B------:R-:W-:Y:S01]  /*7dc0*/  FFMA.FTZ R142, R127, R142, R40 ;  /* 0x0000008e7f8e7223 */ /* 0x000fe20000010028 */
[----:B------:R-:W-:Y:S01]  /*7dd0*/  FMUL.FTZ R40, R41, UR6 ;  /* 0x0000000629287c20 */ /* 0x000fe20008410000 */
[----:B------:R-:W-:Y:S01]  /*7de0*/  SHF.L.U32 R0, R36, 0x10, RZ ;  /* 0x0000001024007819 */ /* 0x000fe200000006ff */
[----:B------:R-:W-:Y:S01]  /*7df0*/  FADD.FTZ R132, R132, -R141 ;  /* 0x8000008d84847221 */ /* 0x000fe20000010000 */
[----:B------:R-:W-:Y:S01]  /*7e00*/  FSEL R59, R43, RZ, P6 ;  /* 0x000000ff2b3b7208 */ /* 0x000fe20003000000 */
[----:B------:R-:W-:Y:S01]  /*7e10*/  FFMA.FTZ R135, R136, R184, R135 ;  /* 0x000000b888877223 */ /* 0x000fe20000010087 */
[----:B------:R-:W-:Y:S01]  /*7e20*/  LOP3.LUT P6, RZ, R64, 0xff0000, RZ, 0xc0, !PT ;  /* 0x00ff000040ff7812 */ /* 0x000fe200078cc0ff */
[----:B------:R-:W-:Y:S01]  /*7e30*/  FMUL.FTZ R42, R142, UR6 ;  /* 0x000000068e2a7c20 */ /* 0x000fe20008410000 */
[C---:B------:R-:W-:Y:S01]  /*7e40*/  FFMA.FTZ R0, R127.reuse, R132, R0 ;  /* 0x000000847f007223 */ /* 0x040fe20000010000 */
[----:B------:R-:W-:Y:S01]  /*7e50*/  FADD.FTZ R134, R134, -R135 ;  /* 0x8000008786867221 */ /* 0x000fe20000010000 */
        /* <DEDUP_REMOVED lines=17> */
[----:B------:R-:W-:Y:S02]  /*7f70*/  F2FP.BF16.F32.PACK_AB R49, R57, R54 ;  /* 0x000000363931723e */ /* 0x000fe400000010ff */
[----:B------:R-:W-:Y:S01]  /*7f80*/  F2FP.BF16.F32.PACK_AB R48, R55, R48 ;  /* 0x000000303730723e */ /* 0x000fe200000010ff */
[----:B------:R-:W-:Y:S06]  /*7f90*/  BRA `(.L_x_959) ;  /* 0x0000000800b87947 */ /* 0x000fec0003800000 */
.L_x_962:
[-CC-:B------:R-:W-:Y:S01]  /*7fa0*/  FFMA.FTZ R194, R194, R184.reuse, R135.reuse ;  /* 0x000000b8c2c27223 */ /* 0x180fe20000010087 */
[----:B------:R-:W-:Y:S01]  /*7fb0*/  SHF.L.U32 R70, R70, 0x10, RZ ;  /* 0x0000001046467819 */ /* 0x000fe200000006ff */
[-CC-:B0-----:R-:W-:Y:S01]  /*7fc0*/  FFMA.FTZ R50, R185, R184.reuse, R135.reuse ;  /* 0x000000b8b9327223 */ /* 0x181fe20000010087 */
[-CC-:B------:R-:W-:Y:S01]  /*7fd0*/  FFMA.FTZ R49, R136, R184.reuse, R135.reuse ;  /* 0x000000b888317223 */ /* 0x180fe20000010087 */
[----:B------:R-:W-:Y:S01]  /*7fe0*/  FADD.FTZ R194, R187, -R194 ;  /* 0x800000c2bbc27221 */ /* 0x000fe20000010000 */
[----:B------:R-:W-:Y:S01]  /*7ff0*/  SHF.L.U32 R54, R39, 0x10, RZ ;  /* 0x0000001027367819 */ /* 0x000fe200000006ff */
[--C-:B------:R-:W-:Y:S01]  /*8000*/  FFMA.FTZ R0, R181, R184, R135.reuse ;  /* 0x000000b8b5007223 */ /* 0x100fe20000010087 */
[----:B------:R-:W-:Y:S01]  /*8010*/  FADD.FTZ R50, R183, -R50 ;  /* 0x80000032b7327221 */ /* 0x000fe20000010000 */
[----:B------:R-:W-:Y:S01]  /*8020*/  FFMA.FTZ R70, R127, R194, R70 ;  /* 0x000000c27f467223 */ /* 0x000fe20000010046 */
[----:B------:R-:W-:Y:S01]  /*8030*/  ISETP.GE.U32.AND P6, PT, R64, RZ, PT ;  /* 0x000000ff4000720c */ /* 0x000fe20003fc6070 */
[----:B------:R-:W-:Y:S01]  /*8040*/  FFMA.FTZ R51, R144, R184, R135 ;  /* 0x000000b890337223 */ /* 0x000fe20000010087 */
[----:B------:R-:W-:Y:S01]  /*8050*/  FADD.FTZ R134, R134, -R49 ;  /* 0x8000003186867221 */ /* 0x000fe20000010000 */
[----:B------:R-:W-:Y:S01]  /*8060*/  FMUL.FTZ R70, R70, UR6 ;  /* 0x0000000646467c20 */ /* 0x000fe20008410000 */
[----:B------:R-:W-:Y:S01]  /*8070*/  FADD.FTZ R0, R145, -R0 ;  /* 0x8000000091007221 */ /* 0x000fe20000010000 */
[----:B------:R-:W-:-:S02]  /*8080*/  IMAD.U32 R49, R38, 0x10000, RZ ;  /* 0x0001000026317824 */ /* 0x000fc400078e00ff */
[----:B------:R-:W-:Y:S01]  /*8090*/  FFMA.FTZ R50, R127, R50, R54 ;  /* 0x000000327f327223 */ /* 0x000fe20000010036 */
[----:B------:R-:W-:Y:S01]  /*80a0*/  ISETP.GE.U32.AND.EX P6, PT, R65, 0x1000000, PT, P6 ;  /* 0x010000004100780c */ /* 0x000fe20003fc6160 */
[----:B------:R-:W-:Y:S01]  /*80b0*/  FFMA.FTZ R55, R158, R184, R135 ;  /* 0x000000b89e377223 */ /* 0x000fe20000010087 */
[----:B------:R-:W-:Y:S01]  /*80c0*/  FADD.FTZ R142, R142, -R51 ;  /* 0x800000338e8e7221 */ /* 0x000fe20000010000 */
        /* <DEDUP_REMOVED lines=21> */
[C---:B------:R-:W-:Y:S01]  /*8220*/  FFMA.FTZ R0, R127.reuse, R142, R0 ;  /* 0x0000008e7f007223 */ /* 0x040fe20000010000 */
[----:B------:R-:W-:Y:S01]  /*8230*/  FSEL R48, R48, RZ, P6 ;  /* 0x000000ff30307208 */ /* 0x000fe20003000000 */
[----:B------:R-:W-:Y:S01]  /*8240*/  FADD.FTZ R132, R132, -R135 ;  /* 0x8000008784847221 */ /* 0x000fe20000010000 */
[----:B------:R-:W-:Y:S01]  /*8250*/  LOP3.LUT P6, RZ, R64, 0xff0000, RZ, 0xc0, !PT ;  /* 0x00ff000040ff7812 */ /* 0x000fe200078cc0ff */
[----:B------:R-:W-:Y:S01]  /*8260*/  FMUL.FTZ R0, R0, UR6 ;  /* 0x0000000600007c20 */ /* 0x000fe20008410000 */
        /* <DEDUP_REMOVED lines=17> */
.L_x_961:
[----:B------:R-:W-:Y:S05]  /*8380*/  @!P2 BRA `(.L_x_963) ;  /* 0x0000000000e8a947 */ /* 0x000fea0003800000 */
[-CC-:B------:R-:W-:Y:S01]  /*8390*/  FFMA.FTZ R194, R194, R184.reuse, R135.reuse ;  /* 0x000000b8c2c27223 */ /* 0x180fe20000010087 */
[-CC-:B0-----:R-:W-:Y:S01]  /*83a0*/  FFMA.FTZ R40, R185, R184.reuse, R135.reuse ;  /* 0x000000b8b9287223 */ /* 0x181fe20000010087 */
[----:B------:R-:W-:Y:S01]  /*83b0*/  ISETP.GE.U32.AND P6, PT, R64, RZ, PT ;  /* 0x000000ff4000720c */ /* 0x000fe20003fc6070 */
[--C-:B------:R-:W-:Y:S01]  /*83c0*/  FFMA.FTZ R0, R181, R184, R135.reuse ;  /* 0x000000b8b5007223 */ /* 0x100fe20000010087 */
[----:B------:R-:W-:Y:S01]  /*83d0*/  FADD.FTZ R194, R187, -R194 ;  /* 0x800000c2bbc27221 */ /* 0x000fe20000010000 */
[----:B------:R-:W-:Y:S01]  /*83e0*/  FADD.FTZ R40, R183, -R40 ;  /* 0x80000028b7287221 */ /* 0x000fe20000010000 */
[----:B------:R-:W-:Y:S01]  /*83f0*/  ISETP.GE.U32.AND.EX P6, PT, R65, 0x1000000, PT, P6 ;  /* 0x010000004100780c */ /* 0x000fe20003fc6160 */
[----:B------:R-:W-:Y:S01]  /*8400*/  FADD.FTZ R0, R145, -R0 ;  /* 0x8000000091007221 */ /* 0x000fe20000010000 */
[C---:B------:R-:W-:Y:S01]  /*8410*/  FMUL.FTZ R194, R127.reuse, R194 ;  /* 0x000000c27fc27220 */ /* 0x040fe20000410000 */
[C---:B------:R-:W-:Y:S01]  /*8420*/  FMUL.FTZ R43, R127.reuse, R40 ;  /* 0x000000287f2b7220 */ /* 0x040fe20000410000 */
[----:B------:R-:W-:Y:S01]  /*8430*/  FFMA.FTZ R41, R158, R184, R135 ;  /* 0x000000b89e297223 */ /* 0x000fe20000010087 */
[----:B------:R-:W-:Y:S01]  /*8440*/  FMUL.FTZ R50, R127, R0 ;  /* 0x000000007f327220 */ /* 0x000fe20000410000 */
[----:B------:R-:W-:Y:S01]  /*8450*/  FMUL.FTZ R42, R194, UR6 ;  /* 0x00000006c22a7c20 */ /* 0x000fe20008410000 */
[----:B------:R-:W-:Y:S01]  /*8460*/  FMUL.FTZ R40, R43, UR6 ;  /* 0x000000062b287c20 */ /* 0x000fe20008410000 */
[----:B------:R-:W-:Y:S01]  /*8470*/  FADD.FTZ R168, R168, -R41 ;  /* 0x80000029a8a87221 */ /* 0x000fe20000010000 */
[-CC-:B------:R-:W-:Y:S01]  /*8480*/  FFMA.FTZ R143, R143, R184.reuse, R135.reuse ;  /* 0x000000b88f8f7223 */ /* 0x180fe20000010087 */
[----:B------:R-:W-:Y:S01]  /*8490*/  FMUL.FTZ R0, R50, UR6 ;  /* 0x0000000632007c20 */ /* 0x000fe20008410000 */
[----:B------:R-:W-:Y:S01]  /*84a0*/  FSEL R59, R42, RZ, P6 ;  /* 0x000000ff2a3b7208 */ /* 0x000fe20003000000 */
[----:B------:R-:W-:Y:S01]  /*84b0*/  FFMA.FTZ R41, R144, R184, R135 ;  /* 0x000000b890297223 */ /* 0x000fe20000010087 */
        /* <DEDUP_REMOVED lines=39> */
.L_x_963:
        /* <DEDUP_REMOVED lines=53> */
.L_x_959:
        /* <DEDUP_REMOVED lines=58> */
.L_x_939:
        /* <DEDUP_REMOVED lines=20> */
.L_x_965:
        /* <DEDUP_REMOVED lines=10> */
.L_x_3807:


//--------------------- .text._ZN10layer_norm31ln_parallel_residual_bwd_kernelINS_13Kernel_traitsI13__nv_bfloat16S2_fS2_fjLj6144ELj1ELj1ELj8ELj16ENS_18Kernel_traits_baseILj6144ES2_S2_fS2_fjLj256EEEEELb0ELb0ELb0EEEvNS_9BwdParamsE --------------------------
	.section	.text._ZN10layer_norm31ln_parallel_residual_bwd_kernelINS_13Kernel_traitsI13__nv_bfloat16S2_fS2_fjLj6144ELj1ELj1ELj8ELj16ENS_18Kernel_traits_baseILj6144ES2_S2_fS2_fjLj256EEEEELb0ELb0ELb0EEEvNS_9BwdParamsE,"ax",@progbits
	.align	128
        .global         _ZN10layer_norm31ln_parallel_residual_bwd_kernelINS_13Kernel_traitsI13__nv_bfloat16S2_fS2_fjLj6144ELj1ELj1ELj8ELj16ENS_18Kernel_traits_baseILj6144ES2_S2_fS2_fjLj256EEEEELb0ELb0ELb0EEEvNS_9BwdParamsE
        .type           _ZN10layer_norm31ln_parallel_residual_bwd_kernelINS_13Kernel_traitsI13__nv_bfloat16S2_fS2_fjLj6144ELj1ELj1ELj8ELj16ENS_18Kernel_traits_baseILj6144ES2_S2_fS2_fjLj256EEEEELb0ELb0ELb0EEEvNS_9BwdParamsE,@function
        .size           _ZN10layer_norm31ln_parallel_residual_bwd_kernelINS_13Kernel_traitsI13__nv_bfloat16S2_fS2_fjLj6144ELj1ELj1ELj8ELj16ENS_18Kernel_traits_baseILj6144ES2_S2_fS2_fjLj256EEEEELb0ELb0ELb0EEEvNS_9BwdParamsE,(.L_x_3808 - _ZN10layer_norm31ln_parallel_residual_bwd_kernelINS_13Kernel_traitsI13__nv_bfloat16S2_fS2_fjLj6144ELj1ELj1ELj8ELj16ENS_18Kernel_traits_baseILj6144ES2_S2_fS2_fjLj256EEEEELb0ELb0ELb0EEEvNS_9BwdParamsE)
        .other          _ZN10layer_norm31ln_parallel_residual_bwd_kernelINS_13Kernel_traitsI13__nv_bfloat16S2_fS2_fjLj6144ELj1ELj1ELj8ELj16ENS_18Kernel_traits_baseILj6144ES2_S2_fS2_fjLj256EEEEELb0ELb0ELb0EEEvNS_9BwdParamsE,@"STO_CUDA_ENTRY STV_DEFAULT"
_ZN10layer_norm31ln_parallel_residual_bwd_kernelINS_13Kernel_traitsI13__nv_bfloat16S2_fS2_fjLj6144ELj1ELj1ELj8ELj16ENS_18Kernel_traits_baseILj6144ES2_S2_fS2_fjLj256EEEEELb0ELb0ELb0EEEvNS_9BwdParamsE:
.text._ZN10layer_norm31ln_parallel_residual_bwd_kernelINS_13Kernel_traitsI13__nv_bfloat16S2_fS2_fjLj6144ELj1ELj1ELj8ELj16ENS_18Kernel_traits_baseILj6144ES2_S2_fS2_fjLj256EEEEELb0ELb0ELb0EEEvNS_9BwdParamsE:
        /* <DEDUP_REMOVED lines=17> */
[----:B------:R-:W4:Y:S01]  /*0110*/  LDC.64 R2, c[0x0][0x3d0] ;  /* 0x0000f400ff027b82 */ /* 0x000f220000000a00 */
[C---:B------:R-:W-:Y:S02]  /*0120*/  ISETP.GE.U32.AND P4, PT, R198.reuse, 0x200, PT ;  /* 0x00000200c600780c */ /* 0x040fe40003f86070 */
[----:B------:R-:W-:-:S09]  /*0130*/  ISETP.GE.U32.AND P3, PT, R198, 0x300, PT ;  /* 0x00000300c600780c */ /* 0x000fd20003f66070 */
[----:B------:R-:W-:-:S05]  /*0140*/  @P5 LOP3.LUT R15, R188, 0x100, RZ, 0xfc, !PT ;  /* 0x00000100bc0f5812 */ /* 0x000fca00078efcff */
[----:B--2---:R-:W-:-:S04]  /*0150*/  @P4 IMAD.WIDE.U32 R6, R15, 0x10, R6 ;  /* 0x000000100f064825 */ /* 0x004fc800078e0006 */
[C---:B---3--:R-:W-:Y:S01]  /*0160*/  @P4 IMAD.WIDE.U32 R8, R15.reuse, 0x10, R8 ;  /* 0x000000100f084825 */ /* 0x048fe200078e0008 */
[----:B------:R-:W-:Y:S01]  /*0170*/  @P4 IADD3 R15, PT, PT, R15, 0x100, RZ ;  /* 0x000001000f0f4810 */ /* 0x000fe20007ffe0ff */
[----:B------:R2:W5:Y:S02]  /*0180*/  @P4 LDG.E.128 R44, desc[UR12][R6.64] ;  /* 0x0000000c062c4981 */ /* 0x000564000c1e1d00 */
[----:B----4-:R-:W-:Y:S02]  /*0190*/  @P5 IMAD.WIDE.U32 R2, R188, 0x10, R2 ;  /* 0x00000010bc025825 */ /* 0x010fe400078e0002 */
[----:B------:R2:W5:Y:S02]  /*01a0*/  @P4 LDG.E.128 R48, desc[UR12][R8.64] ;  /* 0x0000000c08304981 */ /* 0x000564000c1e1d00 */
[C---:B------:R-:W-:Y:S02]  /*01b0*/  @P3 IMAD.WIDE.U32 R10, R15.reuse, 0x10, R10 ;  /* 0x000000100f0a3825 */ /* 0x040fe400078e000a */
[----:B------:R2:W5:Y:S02]  /*01c0*/  @P5 LDG.E.128 R60, desc[UR12][R2.64] ;  /* 0x0000000c023c5981 */ /* 0x000564000c1e1d00 */
[----:B-1----:R-:W-:-:S02]  /*01d0*/  @P3 IMAD.WIDE.U32 R12, R15, 0x10, R12 ;  /* 0x000000100f0c3825 */ /* 0x002fc400078e000c */
[----:B------:R2:W5:Y:S02]  /*01e0*/  @P3 LDG.E.128 R52, desc[UR12][R10.64] ;  /* 0x0000000c0a343981 */ /* 0x000564000c1e1d00 */
[----:B0-----:R-:W-:Y:S02]  /*01f0*/  @P5 IMAD.WIDE.U32 R4, R188, 0x10, R4 ;  /* 0x00000010bc045825 */ /* 0x001fe400078e0004 */
        /* <DEDUP_REMOVED lines=123> */
[----:B------:R-:W-:Y:S02]  /*09b0*/  PLOP3.LUT P2, PT, PT, PT, UP0, 0x80, 0x8 ;  /* 0x000000000008781c */ /* 0x000fe40003f4f008 */
[----:B------:R-:W-:Y:S02]  /*09c0*/  CS2R R138, SRZ ;  /* 0x00000000008a7805 */ /* 0x000fe4000001ff00 */
[----:B------:R-:W-:Y:S02]  /*09d0*/  CS2R R140, SRZ ;  /* 0x00000000008c7805 */ /* 0x000fe4000001ff00 */
[----:B------:R-:W-:Y:S01]  /*09e0*/  CS2R R142, SRZ ;  /* 0x00000000008e7805 */ /* 0x000fe2000001ff00 */
[----:B------:R-:W-:Y:S01]  /*09f0*/  UPLOP3.LUT UP1, UPT, UPT, UPT, UPT, 0x40, 0x4 ;  /* 0x000000000004789c */ /* 0x000fe20003f2e870 */
[----:B------:R-:W0:Y:S01]  /*0a00*/  LDCU UR11, c[0x0][0x400] ;  /* 0x00008000ff0b77ac */ /* 0x000e220008000800 */
[----:B------:R-:W1:Y:S01]  /*0a10*/  LDCU.64 UR6, c[0x0][0x470] ;  /* 0x00008e00ff0677ac */ /* 0x000e620008000a00 */
[----:B------:R-:W2:Y:S01]  /*0a20*/  LDCU.64 UR14, c[0x0][0x438] ;  /* 0x00008700ff0e77ac */ /* 0x000ea20008000a00 */
[----:B------:R-:W3:Y:S07]  /*0a30*/  LDCU.64 UR8, c[0x0][0x478] ;  /* 0x00008f00ff0877ac */ /* 0x000eee0008000a00 */
.L_x_1005:
        /* <DEDUP_REMOVED lines=10> */
[----:B------:R-:W-:Y:S03]  /*0ae0*/  BSSY.RECONVERGENT B0, `(.L_x_967) ;  /* 0x0000093000007945 */ /* 0x000fe60003800200 */
[----:B------:R-:W-:Y:S01]  /*0af0*/  LEA.HI.SX32 R197, R181, R188, 0x1d ;  /* 0x000000bcb5c57211 */ /* 0x000fe200078feaff */
[----:B----4-:R-:W-:-:S05]  /*0b00*/  IMAD.WIDE R176, R199, 0x4, R176 ;  /* 0x00000004c7b07825 */ /* 0x010fca00078e02b0 */
[----:B-----5:R0:W5:Y:S01]  /*0b10*/  LDG.E R207, desc[UR12][R176.64] ;  /* 0x0000000cb0cf7981 */ /* 0x020162000c1e1900 */
[----:B------:R-:W-:Y:S02]  /*0b20*/  CS2R R250, SRZ ;  /* 0x0000000000fa7805 */ /* 0x000fe4000001ff00 */
[----:B------:R-:W-:Y:S02]  /*0b30*/  MOV R249, R197 ;  /* 0x000000c500f97202 */ /* 0x000fe40000000f00 */
[----:B--2---:R-:W-:Y:S01]  /*0b40*/  FSEL R247, R178, RZ, !P2 ;  /* 0x000000ffb2f77208 */ /* 0x004fe20005000000 */
[----:B0-----:R-:W-:Y:S06]  /*0b50*/  @!P5 BRA `(.L_x_968) ;  /* 0x00000008002cd947 */ /* 0x001fec0003800000 */
[----:B------:R-:W0:Y:S08]  /*0b60*/  LDC.64 R176, c[0x0][0x430] ;  /* 0x00010c00ffb07b82 */ /* 0x000e300000000a00 */
[----:B------:R-:W2:Y:S08]  /*0b70*/  LDC.64 R180, c[0x0][0x428] ;  /* 0x00010a00ffb47b82 */ /* 0x000eb00000000a00 */
[----:B------:R-:W4:Y:S01]  /*0b80*/  LDC.64 R248, c[0x0][0x3a8] ;  /* 0x0000ea00fff87b82 */ /* 0x000f220000000a00 */
[----:B0-----:R-:W-:-:S06]  /*0b90*/  IMAD.WIDE.U32 R176, R197, 0x10, R176 ;  /* 0x00000010c5b07825 */ /* 0x001fcc00078e00b0 */
[----:B------:R-:W3:Y:S01]  /*0ba0*/  LDG.E.128 R176, desc[UR12][R176.64] ;  /* 0x0000000cb0b07981 */ /* 0x000ee2000c1e1d00 */
[----:B--2---:R-:W-:-:S06]  /*0bb0*/  IMAD.WIDE.U32 R180, R197, 0x10, R180 ;  /* 0x00000010c5b47825 */ /* 0x004fcc00078e00b4 */
[----:B------:R-:W2:Y:S01]  /*0bc0*/  LDG.E.128 R180, desc[UR12][R180.64] ;  /* 0x0000000cb4b47981 */ /* 0x000ea2000c1e1d00 */
[----:B----4-:R-:W-:-:S05]  /*0bd0*/  IMAD.WIDE.U32 R248, R197, 0x20, R248 ;  /* 0x00000020c5f87825 */ /* 0x010fca00078e00f8 */
[----:B------:R-:W4:Y:S04]  /*0be0*/  LDG.E.128 R184, desc[UR12][R248.64] ;  /* 0x0000000cf8b87981 */ /* 0x000f28000c1e1d00 */
[----:B------:R0:W4:Y:S01]  /*0bf0*/  LDG.E.128 R188, desc[UR12][R248.64+0x10] ;  /* 0x0000100cf8bc7981 */ /* 0x000122000c1e1d00 */
[----:B------:R-:W-:-:S04]  /*0c00*/  ISETP.NE.U32.AND P0, PT, RZ, UR14, PT ;  /* 0x0000000eff007c0c */ /* 0x000fc8000bf05070 */
[----:B------:R-:W-:-:S13]  /*0c10*/  ISETP.NE.AND.EX P0, PT, RZ, UR15, PT, P0 ;  /* 0x0000000fff007c0c */ /* 0x000fda000bf05300 */
[----:B------:R-:W1:Y:S01]  /*0c20*/  @P0 LDC.64 R202, c[0x0][0x438] ;  /* 0x00010e00ffca0b82 */ /* 0x000e620000000a00 */
[----:B------:R-:W-:Y:S02]  /*0c30*/  PRMT R213, R67, 0x7632, R213 ;  /* 0x0000763243d57816 */ /* 0x000fe400000000d5 */
[----:B------:R-:W-:Y:S02]  /*0c40*/  PRMT R205, R63, 0x7632, R205 ;  /* 0x000076323fcd7816 */ /* 0x000fe400000000cd */
[----:B------:R-:W-:Y:S02]  /*0c50*/  SHF.L.U32 R213, R213, 0x10, RZ ;  /* 0x00000010d5d57819 */ /* 0x000fe400000006ff */
[----:B------:R-:W-:Y:S01]  /*0c60*/  SHF.L.U32 R205, R205, 0x10, RZ ;  /* 0x00000010cdcd7819 */ /* 0x000fe200000006ff */
[----:B-1----:R-:W-:-:S05]  /*0c70*/  @P0 IMAD.WIDE.U32 R202, R197, 0x20, R202 ;  /* 0x00000020c5ca0825 */ /* 0x002fca00078e00ca */
[----:B------:R-:W5:Y:S04]  /*0c80*/  @P0 LDG.E.128 R144, desc[UR12][R202.64] ;  /* 0x0000000cca900981 */ /* 0x000f68000c1e1d00 */
[----:B------:R1:W5:Y:S01]  /*0c90*/  @P0 LDG.E.128 R148, desc[UR12][R202.64+0x10] ;  /* 0x0000100cca940981 */ /* 0x000362000c1e1d00 */
[----:B------:R-:W-:Y:S02]  /*0ca0*/  SHF.L.U32 R210, R61, 0x10, RZ ;  /* 0x000000103dd27819 */ /* 0x000fe400000006ff */
[----:B------:R-:W-:Y:S02]  /*0cb0*/  SHF.L.U32 R233, R195, 0x10, RZ ;  /* 0x00000010c3e97819 */ /* 0x000fe400000006ff */
[----:B------:R-:W-:Y:S02]  /*0cc0*/  SHF.L.U32 R241, R63, 0x10, RZ ;  /* 0x000000103ff17819 */ /* 0x000fe400000006ff */
[----:B------:R-:W-:-:S02]  /*0cd0*/  SHF.L.U32 R220, R62, 0x10, RZ ;  /* 0x000000103edc7819 */ /* 0x000fc400000006ff */
[----:B0-----:R-:W-:Y:S02]  /*0ce0*/  IADD3 R249, PT, PT, R197, 0x100, RZ ;  /* 0x00000100c5f97810 */ /* 0x001fe40007ffe0ff */
[----:B-1----:R-:W-:Y:S02]  /*0cf0*/  SHF.L.U32 R202, R64, 0x10, RZ ;  /* 0x0000001040ca7819 */ /* 0x002fe400000006ff */
[C---:B---3--:R-:W-:Y:S02]  /*0d00*/  PRMT R250, R179.reuse, 0x7632, R250 ;  /* 0x00007632b3fa7816 */ /* 0x048fe400000000fa */
[----:B------:R-:W-:Y:S02]  /*0d10*/  SHF.L.U32 R179, R179, 0x10, RZ ;  /* 0x00000010b3b37819 */ /* 0x000fe400000006ff */
[----:B------:R-:W-:-:S03]  /*0d20*/  SHF.L.U32 R250, R250, 0x10, RZ ;  /* 0x00000010fafa7819 */ /* 0x000fc600000006ff */
[----:B------:R-:W-:Y:S01]  /*0d30*/  FADD.FTZ R130, R130, R179 ;  /* 0x000000b382827221 */ /* 0x000fe20000010000 */
[----:B--2---:R-:W-:Y:S01]  /*0d40*/  PRMT R252, R183, 0x7632, R252 ;  /* 0x00007632b7fc7816 */ /* 0x004fe200000000fc */
[----:B------:R-:W-:Y:S01]  /*0d50*/  FMUL.FTZ R0, R213, R250 ;  /* 0x000000fad5007220 */ /* 0x000fe20000410000 */
[----:B------:R-:W-:Y:S01]  /*0d60*/  SHF.L.U32 R213, R176, 0x10, RZ ;  /* 0x00000010b0d57819 */ /* 0x000fe200000006ff */
[----:B------:R-:W-:Y:S01]  /*0d70*/  FADD.FTZ R131, R131, R250 ;  /* 0x000000fa83837221 */ /* 0x000fe20000010000 */
[----:B------:R-:W-:Y:S02]  /*0d80*/  SHF.L.U32 R252, R252, 0x10, RZ ;  /* 0x00000010fcfc7819 */ /* 0x000fe400000006ff */
[----:B------:R-:W-:Y:S01]  /*0d90*/  PRMT R176, R176, 0x7632, R176 ;  /* 0x00007632b0b07816 */ /* 0x000fe200000000b0 */
[----:B----4-:R-:W-:Y:S01]  /*0da0*/  FADD.FTZ R184, -R247, R184 ;  /* 0x000000b8f7b87221 */ /* 0x010fe20000010100 */
[----:B------:R-:W-:Y:S01]  /*0db0*/  FMUL.FTZ R217, R202, R213 ;  /* 0x000000d5cad97220 */ /* 0x000fe20000410000 */
[----:B------:R-:W-:Y:S01]  /*0dc0*/  FFMA.FTZ R0, R205, R252, R0 ;  /* 0x000000fccd007223 */ /* 0x000fe20000010000 */
[----:B------:R-:W-:Y:S01]  /*0dd0*/  SHF.L.U32 R202, R60, 0x10, RZ ;  /* 0x000000103cca7819 */ /* 0x000fe200000006ff */
[----:B-----5:R-:W-:Y:S01]  /*0de0*/  FMUL.FTZ R203, R207, R184 ;  /* 0x000000b8cfcb7220 */ /* 0x020fe20000410000 */
[----:B------:R-:W-:Y:S01]  /*0df0*/  SHF.L.U32 R205, R180, 0x10, RZ ;  /* 0x00000010b4cd7819 */ /* 0x000fe200000006ff */
[C---:B------:R-:W-:Y:S01]  /*0e00*/  FADD.FTZ R208, -R247.reuse, R185 ;  /* 0x000000b9f7d07221 */ /* 0x040fe20000010100 */
[----:B------:R-:W-:Y:S01]  /*0e10*/  SHF.L.U32 R184, R176, 0x10, RZ ;  /* 0x00000010b0b87819 */ /* 0x000fe200000006ff */
[----:B------:R-:W-:Y:S01]  /*0e20*/  FADD.FTZ R186, -R247, R186 ;  /* 0x000000baf7ba7221 */ /* 0x000fe20000010100 */
[----:B------:R-:W-:Y:S01]  /*0e30*/  PRMT R180, R180, 0x7632, R180 ;  /* 0x00007632b4b47816 */ /* 0x000fe200000000b4 */
[-C--:B------:R-:W-:Y:S01]  /*0e40*/  FFMA.FTZ R202, R202, R205.reuse, R217 ;  /* 0x000000cdcaca7223 */ /* 0x080fe200000100d9 */
[----:B------:R-:W-:Y:S01]  /*0e50*/  SHF.L.U32 R176, R19, 0x10, RZ ;  /* 0x0000001013b07819 */ /* 0x000fe200000006ff */
[----:B------:R-:W-:Y:S01]  /*0e60*/  FADD.FTZ R88, R88, R205 ;  /* 0x000000cd58587221 */ /* 0x000fe20000010000 */
[----:B------:R-:W-:Y:S01]  /*0e70*/  FFMA.FTZ R68, R203, R205, R68 ;  /* 0x000000cdcb447223 */ /* 0x000fe20000010044 */
[----:B------:R-:W-:Y:S01]  /*0e80*/  SHF.L.U32 R180, R180, 0x10, RZ ;  /* 0x00000010b4b47819 */ /* 0x000fe200000006ff */
[----:B------:R-:W-:Y:S01]  /*0e90*/  FMUL.FTZ R208, R207, R208 ;  /* 0x000000d0cfd07220 */ /* 0x000fe20000410000 */
[----:B------:R-:W-:Y:S01]  /*0ea0*/  SHF.L.U32 R205, R18, 0x10, RZ ;  /* 0x0000001012cd7819 */ /* 0x000fe200000006ff */
[----:B------:R-:W-:Y:S01]  /*0eb0*/  FMUL.FTZ R176, R176, R184 ;  /* 0x000000b8b0b07220 */ /* 0x000fe20000410000 */
[C---:B------:R-:W-:Y:S01]  /*0ec0*/  SHF.L.U32 R217, R177.reuse, 0x10, RZ ;  /* 0x00000010b1d97819 */ /* 0x040fe200000006ff */
[----:B------:R-:W-:Y:S01]  /*0ed0*/  FADD.FTZ R124, R124, R213 ;  /* 0x000000d57c7c7221 */ /* 0x000fe20000010000 */
[----:B------:R-:W-:Y:S01]  /*0ee0*/  PRMT R177, R177, 0x7632, R177 ;  /* 0x00007632b1b17816 */ /* 0x000fe200000000b1 */
[-C--:B------:R-:W-:Y:S01]  /*0ef0*/  FFMA.FTZ R205, R205, R180.reuse, R176 ;  /* 0x000000b4cdcd7223 */ /* 0x080fe200000100b0 */
[----:B------:R-:W-:Y:S01]  /*0f00*/  FFMA.FTZ R108, R203, R213, R108 ;  /* 0x000000d5cb6c7223 */ /* 0x000fe2000001006c */
[----:B------:R-:W-:Y:S01]  /*0f10*/  FADD.FTZ R89, R89, R180 ;  /* 0x000000b459597221 */ /* 0x000fe20000010000 */
[----:B------:R-:W-:Y:S01]  /*0f20*/  FFMA.FTZ R69, R208, R180, R69 ;  /* 0x000000b4d0457223 */ /* 0x000fe20000010045 */
[----:B------:R-:W-:Y:S01]  /*0f30*/  SHF.L.U32 R176, R65, 0x10, RZ ;  /* 0x0000001041b07819 */ /* 0x000fe200000006ff */
[----:B------:R-:W-:Y:S01]  /*0f40*/  FMUL.FTZ R213, R207, R186 ;  /* 0x000000bacfd57220 */ /* 0x000fe20000410000 */
[----:B------:R-:W-:Y:S01]  /*0f50*/  SHF.L.U32 R185, R181, 0x10, RZ ;  /* 0x00000010b5b97819 */ /* 0x000fe200000006ff */
[----:B------:R-:W-:Y:S01]  /*0f60*/  FADD.FTZ R218, -R247, R187 ;  /* 0x000000bbf7da7221 */ /* 0x000fe20000010100 */
[----:B------:R-:W-:Y:S01]  /*0f70*/  SHF.L.U32 R180, R177, 0x10, RZ ;  /* 0x00000010b1b47819 */ /* 0x000fe200000006ff */
[-C--:B------:R-:W-:Y:S01]  /*0f80*/  FMUL.FTZ R223, R176, R217.reuse ;  /* 0x000000d9b0df7220 */ /* 0x080fe20000410000 */
[----:B------:R-:W-:Y:S01]  /*0f90*/  PRMT R181, R181, 0x7632, R181 ;  /* 0x00007632b5b57816 */ /* 0x000fe200000000b5 */
[----:B------:R-:W-:Y:S01]  /*0fa0*/  FADD.FTZ R126, R126, R217 ;  /* 0x000000d97e7e7221 */ /* 0x000fe20000010000 */
[----:B------:R-:W-:Y:S01]  /*0fb0*/  SHF.L.U32 R177, R193, 0x10, RZ ;  /* 0x00000010c1b17819 */ /* 0x000fe200000006ff */
[----:B------:R-:W-:Y:S01]  /*0fc0*/  FFMA.FTZ R110, R213, R217, R110 ;  /* 0x000000d9d56e7223 */ /* 0x000fe2000001006e */
        /* <DEDUP_REMOVED lines=11> */
[----:B------:R-:W-:Y:S01]  /*1080*/  SHF.L.U32 R176, R66, 0x10, RZ ;  /* 0x0000001042b07819 */ /* 0x000fe200000006ff */
[-C--:B------:R-:W-:Y:S01]  /*1090*/  FFMA.FTZ R210, R210, R185.reuse, R223 ;  /* 0x000000b9d2d27223 */ /* 0x080fe200000100df */
[----:B------:R-:W-:Y:S01]  /*10a0*/  FADD.FTZ R90, R90, R185 ;  /* 0x000000b95a5a7221 */ /* 0x000fe20000010000 */
[----:B------:R-:W-:Y:S01]  /*10b0*/  FFMA.FTZ R70, R213, R185, R70 ;  /* 0x000000b9d5467223 */ /* 0x000fe20000010046 */
[----:B------:R-:W-:Y:S01]  /*10c0*/  SHF.L.U32 R177, R182, 0x10, RZ ;  /* 0x00000010b6b17819 */ /* 0x000fe200000006ff */
[----:B------:R-:W-:Y:S01]  /*10d0*/  FMUL.FTZ R185, R176, R181 ;  /* 0x000000b5b0b97220 */ /* 0x000fe20000410000 */
[----:B------:R-:W-:Y:S01]  /*10e0*/  PRMT R182, R182, 0x7632, R182 ;  /* 0x00007632b6b67816 */ /* 0x000fe200000000b6 */
[C---:B------:R-:W-:Y:S01]  /*10f0*/  FADD.FTZ R188, -R247.reuse, R188 ;  /* 0x000000bcf7bc7221 */ /* 0x040fe20000010100 */
[----:B------:R-:W-:Y:S01]  /*1100*/  SHF.L.U32 R178, R178, 0x10, RZ ;  /* 0x00000010b2b27819 */ /* 0x000fe200000006ff */
[----:B------:R-:W-:Y:S01]  /*1110*/  FADD.FTZ R190, -R247, R190 ;  /* 0x000000bef7be7221 */ /* 0x000fe20000010100 */
[----:B------:R-:W-:Y:S01]  /*1120*/  SHF.L.U32 R176, R196, 0x10, RZ ;  /* 0x00000010c4b07819 */ /* 0x000fe200000006ff */
[C---:B------:R-:W-:Y:S01]  /*1130*/  FMUL.FTZ R223, R207.reuse, R188 ;  /* 0x000000bccfdf7220 */ /* 0x040fe20000410000 */
[----:B------:R-:W-:Y:S01]  /*1140*/  SHF.L.U32 R182, R182, 0x10, RZ ;  /* 0x00000010b6b67819 */ /* 0x000fe200000006ff */
[----:B------:R-:W-:Y:S01]  /*1150*/  FMUL.FTZ R243, R207, R190 ;  /* 0x000000becff37220 */ /* 0x000fe20000410000 */
[----:B------:R-:W-:Y:S01]  /*1160*/  SHF.L.U32 R183, R183, 0x10, RZ ;  /* 0x00000010b7b77819 */ /* 0x000fe200000006ff */
[----:B------:R-:W-:Y:S01]  /*1170*/  FMUL.FTZ R176, R176, R178 ;  /* 0x000000b2b0b07220 */ /* 0x000fe20000410000 */
[-C--:B------:R-:W-:Y:S01]  /*1180*/  FFMA.FTZ R220, R220, R177.reuse, R185 ;  /* 0x000000b1dcdc7223 */ /* 0x080fe200000100b9 */
[----:B------:R-:W-:Y:S01]  /*1190*/  FADD.FTZ R92, R92, R177 ;  /* 0x000000b15c5c7221 */ /* 0x000fe20000010000 */
[----:B------:R-:W-:Y:S01]  /*11a0*/  FFMA.FTZ R72, R223, R177, R72 ;  /* 0x000000b1df487223 */ /* 0x000fe20000010048 */
[----:B------:R-:W-:Y:S01]  /*11b0*/  FFMA.FTZ R233, R233, R182, R176 ;  /* 0x000000b6e9e97223 */ /* 0x000fe200000100b0 */
[----:B------:R-:W-:Y:S01]  /*11c0*/  SHF.L.U32 R176, R67, 0x10, RZ ;  /* 0x0000001043b07819 */ /* 0x000fe200000006ff */
[----:B------:R-:W-:Y:S01]  /*11d0*/  FADD.FTZ R234, -R247, R189 ;  /* 0x000000bdf7ea7221 */ /* 0x000fe20000010100 */
[----:B------:R-:W-:Y:S01]  /*11e0*/  FFMA.FTZ R177, R203, R202, RZ ;  /* 0x000000cacbb17223 */ /* 0x000fe200000100ff */
[-C--:B------:R-:W-:Y:S01]  /*11f0*/  FFMA.FTZ R114, R243, R179.reuse, R114 ;  /* 0x000000b3f3727223 */ /* 0x080fe20000010072 */
[----:B------:R-:W-:Y:S01]  /*1200*/  FADD.FTZ R129, R129, R178 ;  /* 0x000000b281817221 */ /* 0x000fe20000010000 */
[----:B------:R-:W-:Y:S01]  /*1210*/  FMUL.FTZ R176, R176, R179 ;  /* 0x000000b3b0b07220 */ /* 0x000fe20000410000 */
[----:B------:R-:W-:Y:S01]  /*1220*/  FMUL.FTZ R234, R207, R234 ;  /* 0x000000eacfea7220 */ /* 0x000fe20000410000 */
[----:B------:R-:W-:Y:S01]  /*1230*/  FADD.FTZ R248, -R247, R191 ;  /* 0x000000bff7f87221 */ /* 0x000fe20000010100 */
[----:B------:R-:W-:Y:S01]  /*1240*/  FADD.FTZ R127, R127, R180 ;  /* 0x000000b47f7f7221 */ /* 0x000fe20000010000 */
[----:B------:R-:W-:Y:S01]  /*1250*/  FFMA.FTZ R241, R241, R183, R176 ;  /* 0x000000b7f1f17223 */ /* 0x000fe200000100b0 */
[----:B------:R-:W-:Y:S01]  /*1260*/  FADD.FTZ R176, RZ, R202 ;  /* 0x000000caffb07221 */ /* 0x000fe20000010000 */
[----:B------:R-:W-:Y:S01]  /*1270*/  FFMA.FTZ R113, R234, R178, R113 ;  /* 0x000000b2ea717223 */ /* 0x000fe20000010071 */
[----:B------:R-:W-:Y:S01]  /*1280*/  FMUL.FTZ R248, R207, R248 ;  /* 0x000000f8cff87220 */ /* 0x000fe20000410000 */
[----:B------:R-:W-:Y:S01]  /*1290*/  FFMA.FTZ R111, R218, R180, R111 ;  /* 0x000000b4da6f7223 */ /* 0x000fe2000001006f */
[----:B------:R-:W-:Y:S01]  /*12a0*/  FADD.FTZ R179, R176, R205 ;  /* 0x000000cdb0b37221 */ /* 0x000fe20000010000 */
[----:B------:R-:W-:Y:S01]  /*12b0*/  FFMA.FTZ R176, R208, R205, R177 ;  /* 0x000000cdd0b07223 */ /* 0x000fe200000100b1 */
[----:B------:R-:W-:Y:S01]  /*12c0*/  FFMA.FTZ R115, R248, R250, R115 ;  /* 0x000000faf8737223 */ /* 0x000fe20000010073 */
[----:B------:R-:W-:Y:S01]  /*12d0*/  FADD.FTZ R128, R128, R181 ;  /* 0x000000b580807221 */ /* 0x000fe20000010000 */
        /* <DEDUP_REMOVED lines=14> */
[----:B------:R-:W-:-:S02]  /*13c0*/  FFMA.FTZ R75, R248, R252, R75 ;  /* 0x000000fcf84b7223 */ /* 0x000fc4000001004b */
[----:B------:R-:W-:Y:S01]  /*13d0*/  FADD.FTZ R251, R178, R241 ;  /* 0x000000f1b2fb7221 */ /* 0x000fe20000010000 */
[----:B------:R-:W-:-:S03]  /*13e0*/  FFMA.FTZ R177, R243, R241, R176 ;  /* 0x000000f1f3b17223 */ /* 0x000fc600000100b0 */
[----:B------:R-:W-:Y:S01]  /*13f0*/  FADD.FTZ R251, R251, R0 ;  /* 0x00000000fbfb7221 */ /* 0x000fe20000010000 */
[----:B------:R-:W-:-:S07]  /*1400*/  FFMA.FTZ R250, R248, R0, R177 ;  /* 0x00000000f8fa7223 */ /* 0x000fce00000100b1 */
.L_x_968:
[----:B-1-3--:R-:W-:Y:S05]  /*1410*/  BSYNC.RECONVERGENT B0 ;  /* 0x0000000000007941 */ /* 0x00afea0003800200 */
.L_x_967:
[----:B------:R-:W-:Y:S04]  /*1420*/  BSSY.RECONVERGENT B0, `(.L_x_969) ;  /* 0x000008b000007945 */ /* 0x000fe80003800200 */
[----:B------:R-:W-:Y:S05]  /*1430*/  @!P4 BRA `(.L_x_970) ;  /* 0x000000080024c947 */ /* 0x000fea0003800000 */
[----:B------:R-:W0:Y:S08]  /*1440*/  LDC.64 R176, c[0x0][0x430] ;  /* 0x00010c00ffb07b82 */ /* 0x000e300000000a00 */
[----:B------:R-:W1:Y:S08]  /*1450*/  LDC.64 R188, c[0x0][0x3a8] ;  /* 0x0000ea00ffbc7b82 */ /* 0x000e700000000a00 */
[----:B------:R-:W2:Y:S01]  /*1460*/  LDC.64 R184, c[0x0][0x428] ;  /* 0x00010a00ffb87b82 */ /* 0x000ea20000000a00 */
[----:B0-----:R-:W-:-:S06]  /*1470*/  IMAD.WIDE.U32 R176, R249, 0x10, R176 ;  /* 0x00000010f9b07825 */ /* 0x001fcc00078e00b0 */
[----:B------:R-:W3:Y:S01]  /*1480*/  LDG.E.128 R176, desc[UR12][R176.64] ;  /* 0x0000000cb0b07981 */ /* 0x000ee2000c1e1d00 */
[----:B-1----:R-:W-:-:S05]  /*1490*/  IMAD.WIDE.U32 R188, R249, 0x20, R188 ;  /* 0x00000020f9bc7825 */ /* 0x002fca00078e00bc */
[----:B------:R-:W4:Y:S01]  /*14a0*/  LDG.E.128 R180, desc[UR12][R188.64] ;  /* 0x0000000cbcb47981 */ /* 0x000f22000c1e1d00 */
[----:B--2---:R-:W-:-:S06]  /*14b0*/  IMAD.WIDE.U32 R184, R249, 0x10, R184 ;  /* 0x00000010f9b87825 */ /* 0x004fcc00078e00b8 */
[----:B------:R-:W2:Y:S04]  /*14c0*/  LDG.E.128 R184, desc[UR12][R184.64] ;  /* 0x0000000cb8b87981 */ /* 0x000ea8000c1e1d00 */
[----:B------:R-:W2:Y:S01]  /*14d0*/  LDG.E.128 R188, desc[UR12][R188.64+0x10] ;  /* 0x0000100cbcbc7981 */ /* 0x000ea2000c1e1d00 */
[----:B------:R-:W-:-:S04]  /*14e0*/  ISETP.NE.U32.AND P0, PT, RZ, UR14, PT ;  /* 0x0000000eff007c0c */ /* 0x000fc8000bf05070 */
[----:B------:R-:W-:-:S13]  /*14f0*/  ISETP.NE.AND.EX P0, PT, RZ, UR15, PT, P0 ;  /* 0x0000000fff007c0c */ /* 0x000fda000bf05300 */
[----:B------:R-:W0:Y:S01]  /*1500*/  @P0 LDC.64 R200, c[0x0][0x438] ;  /* 0x00010e00ffc80b82 */ /* 0x000e220000000a00 */
[----:B------:R-:W-:Y:S01]  /*1510*/  SHF.L.U32 R204, R48, 0x10, RZ ;  /* 0x0000001030cc7819 */ /* 0x000fe200000006ff */
[----:B0-----:R-:W-:-:S05]  /*1520*/  @P0 IMAD.WIDE.U32 R200, R249, 0x20, R200 ;  /* 0x00000020f9c80825 */ /* 0x001fca00078e00c8 */
[----:B------:R-:W5:Y:S04]  /*1530*/  @P0 LDG.E.128 R40, desc[UR12][R200.64] ;  /* 0x0000000cc8280981 */ /* 0x000f68000c1e1d00 */
[----:B------:R0:W5:Y:S01]  /*1540*/  @P0 LDG.E.128 R36, desc[UR12][R200.64+0x10] ;  /* 0x0000100cc8240981 */ /* 0x000162000c1e1d00 */
[----:B------:R-:W-:Y:S02]  /*1550*/  SHF.L.U32 R214, R12, 0x10, RZ ;  /* 0x000000100cd67819 */ /* 0x000fe400000006ff */
[----:B------:R-:W-:Y:S02]  /*1560*/  SHF.L.U32 R231, R14, 0x10, RZ ;  /* 0x000000100ee77819 */ /* 0x000fe400000006ff */
[----:B------:R-:W-:Y:S02]  /*1570*/  SHF.L.U32 R235, R47, 0x10, RZ ;  /* 0x000000102feb7819 */ /* 0x000fe400000006ff */
[----:B------:R-:W-:-:S02]  /*1580*/  SHF.L.U32 R245, R16, 0x10, RZ ;  /* 0x0000001010f57819 */ /* 0x000fc400000006ff */
[----:B------:R-:W-:Y:S02]  /*1590*/  IADD3 R249, PT, PT, R249, 0x100, RZ ;  /* 0x00000100f9f97810 */ /* 0x000fe40007ffe0ff */
[C---:B---3--:R-:W-:Y:S02]  /*15a0*/  SHF.L.U32 R211, R176.reuse, 0x10, RZ ;  /* 0x00000010b0d37819 */ /* 0x048fe400000006ff */
[----:B------:R-:W-:Y:S01]  /*15b0*/  PRMT R176, R176, 0x7632, R176 ;  /* 0x00007632b0b07816 */ /* 0x000fe200000000b0 */
[----:B----4-:R-:W-:Y:S02]  /*15c0*/  FADD.FTZ R180, -R247, R180 ;  /* 0x000000b4f7b47221 */ /* 0x010fe40000010100 */
[----:B------:R-:W-:Y:S01]  /*15d0*/  FMUL.FTZ R219, R204, R211 ;  /* 0x000000d3ccdb7220 */ /* 0x000fe20000410000 */
[----:B------:R-:W-:Y:S01]  /*15e0*/  SHF.L.U32 R204, R44, 0x10, RZ ;  /* 0x000000102ccc7819 */ /* 0x000fe200000006ff */
[----:B0----5:R-:W-:Y:S01]  /*15f0*/  FMUL.FTZ R201, R207, R180 ;  /* 0x000000b4cfc97220 */ /* 0x021fe20000410000 */
[----:B------:R-:W-:-:S02]  /*1600*/  SHF.L.U32 R180, R176, 0x10, RZ ;  /* 0x00000010b0b47819 */ /* 0x000fc400000006ff */
[----:B------:R-:W-:Y:S02]  /*1610*/  SHF.L.U32 R176, R11, 0x10, RZ ;  /* 0x000000100bb07819 */ /* 0x000fe400000006ff */
[C---:B--2---:R-:W-:Y:S02]  /*1620*/  SHF.L.U32 R209, R184.reuse, 0x10, RZ ;  /* 0x00000010b8d17819 */ /* 0x044fe400000006ff */
[----:B------:R-:W-:Y:S01]  /*1630*/  PRMT R184, R184, 0x7632, R184 ;  /* 0x00007632b8b87816 */ /* 0x000fe200000000b8 */
[----:B------:R-:W-:Y:S02]  /*1640*/  FADD.FTZ R206, -R247, R181 ;  /* 0x000000b5f7ce7221 */ /* 0x000fe40000010100 */
[----:B------:R-:W-:Y:S01]  /*1650*/  FFMA.FTZ R200, R204, R209, R219 ;  /* 0x000000d1ccc87223 */ /* 0x000fe200000100db */
[----:B------:R-:W-:Y:S01]  /*1660*/  SHF.L.U32 R184, R184, 0x10, RZ ;  /* 0x00000010b8b87819 */ /* 0x000fe200000006ff */
[----:B------:R-:W-:Y:S01]  /*1670*/  FMUL.FTZ R181, R176, R180 ;  /* 0x000000b4b0b57220 */ /* 0x000fe20000410000 */
[----:B------:R-:W-:Y:S01]  /*1680*/  SHF.L.U32 R204, R10, 0x10, RZ ;  /* 0x000000100acc7819 */ /* 0x000fe200000006ff */
[----:B------:R-:W-:Y:S01]  /*1690*/  FMUL.FTZ R206, R207, R206 ;  /* 0x000000cecfce7220 */ /* 0x000fe20000410000 */
[----:B------:R-:W-:-:S03]  /*16a0*/  SHF.L.U32 R176, R49, 0x10, RZ ;  /* 0x0000001031b07819 */ /* 0x000fc600000006ff */
[----:B------:R-:W-:Y:S01]  /*16b0*/  FFMA.FTZ R204, R204, R184, R181 ;  /* 0x000000b8cccc7223 */ /* 0x000fe200000100b5 */
[----:B------:R-:W-:Y:S01]  /*16c0*/  SHF.L.U32 R181, R177, 0x10, RZ ;  /* 0x00000010b1b57819 */ /* 0x000fe200000006ff */
[----:B------:R-:W-:Y:S01]  /*16d0*/  FADD.FTZ R182, -R247, R182 ;  /* 0x000000b6f7b67221 */ /* 0x000fe20000010100 */
[----:B------:R-:W-:Y:S01]  /*16e0*/  FADD.FTZ R25, R25, R180 ;  /* 0x000000b419197221 */ /* 0x000fe20000010000 */
[----:B------:R-:W-:Y:S01]  /*16f0*/  FFMA.FTZ R21, R206, R180, R21 ;  /* 0x000000b4ce157223 */ /* 0x000fe20000010015 */
[----:B------:R-:W-:Y:S01]  /*1700*/  FADD.FTZ R32, R32, R209 ;  /* 0x000000d120207221 */ /* 0x000fe20000010000 */
[C---:B------:R-:W-:Y:S01]  /*1710*/  FFMA.FTZ R28, R201.reuse, R209, R28 ;  /* 0x000000d1c91c7223 */ /* 0x040fe2000001001c */
[----:B------:R-:W-:Y:S01]  /*1720*/  FMUL.FTZ R180, R176, R181 ;  /* 0x000000b5b0b47220 */ /* 0x000fe20000410000 */
[----:B------:R-:W-:Y:S01]  /*1730*/  FADD.FTZ R24, R24, R211 ;  /* 0x000000d318187221 */ /* 0x000fe20000010000 */
[----:B------:R-:W-:Y:S01]  /*1740*/  FFMA.FTZ R20, R201, R211, R20 ;  /* 0x000000d3c9147223 */ /* 0x000fe20000010014 */
[----:B------:R-:W-:Y:S01]  /*1750*/  SHF.L.U32 R209, R45, 0x10, RZ ;  /* 0x000000102dd17819 */ /* 0x000fe200000006ff */
[----:B------:R-:W-:Y:S01]  /*1760*/  FMUL.FTZ R211, R207, R182 ;  /* 0x000000b6cfd37220 */ /* 0x000fe20000410000 */
[----:B------:R-:W-:-:S02]  /*1770*/  SHF.L.U32 R176, R185, 0x10, RZ ;  /* 0x00000010b9b07819 */ /* 0x000fc400000006ff */
[----:B------:R-:W-:Y:S02]  /*1780*/  PRMT R177, R177, 0x7632, R177 ;  /* 0x00007632b1b17816 */ /* 0x000fe400000000b1 */
[----:B------:R-:W-:Y:S01]  /*1790*/  PRMT R185, R185, 0x7632, R185 ;  /* 0x00007632b9b97816 */ /* 0x000fe200000000b9 */
[-C--:B------:R-:W-:Y:S01]  /*17a0*/  FFMA.FTZ R209, R209, R176.reuse, R180 ;  /* 0x000000b0d1d17223 */ /* 0x080fe200000100b4 */
[----:B------:R-:W-:Y:S01]  /*17b0*/  FADD.FTZ R34, R34, R176 ;  /* 0x000000b022227221 */ /* 0x000fe20000010000 */
[----:B------:R-:W-:Y:S01]  /*17c0*/  FFMA.FTZ R30, R211, R176, R30 ;  /* 0x000000b0d31e7223 */ /* 0x000fe2000001001e */
[----:B------:R-:W-:Y:S02]  /*17d0*/  SHF.L.U32 R180, R177, 0x10, RZ ;  /* 0x00000010b1b47819 */ /* 0x000fe400000006ff */
[----:B------:R-:W-:Y:S02]  /*17e0*/  SHF.L.U32 R176, R13, 0x10, RZ ;  /* 0x000000100db07819 */ /* 0x000fe400000006ff */
[----:B------:R-:W-:Y:S01]  /*17f0*/  SHF.L.U32 R185, R185, 0x10, RZ ;  /* 0x00000010b9b97819 */ /* 0x000fe200000006ff */
[----:B------:R-:W-:-:S02]  /*1800*/  FADD.FTZ R216, -R247, R183 ;  /* 0x000000b7f7d87221 */ /* 0x000fc40000010100 */
[----:B------:R-:W-:Y:S01]  /*1810*/  FMUL.FTZ R177, R176, R180 ;  /* 0x000000b4b0b17220 */ /* 0x000fe20000410000 */
[----:B------:R-:W-:Y:S01]  /*1820*/  SHF.L.U32 R176, R50, 0x10, RZ ;  /* 0x0000001032b07819 */ /* 0x000fe200000006ff */
[----:B------:R-:W-:Y:S02]  /*1830*/  FMUL.FTZ R216, R207, R216 ;  /* 0x000000d8cfd87220 */ /* 0x000fe40000410000 */
[----:B------:R-:W-:Y:S01]  /*1840*/  FFMA.FTZ R214, R214, R185, R177 ;  /* 0x000000b9d6d67223 */ /* 0x000fe200000100b1 */
[----:B------:R-:W-:Y:S01]  /*1850*/  SHF.L.U32 R177, R178, 0x10, RZ ;  /* 0x00000010b2b17819 */ /* 0x000fe200000006ff */
[----:B------:R-:W-:Y:S01]  /*1860*/  FADD.FTZ R188, -R247, R188 ;  /* 0x000000bcf7bc7221 */ /* 0x000fe20000010100 */
[----:B------:R-:W-:Y:S01]  /*1870*/  FADD.FTZ R27, R27, R180 ;  /* 0x000000b41b1b7221 */ /* 0x000fe20000010000 */
[----:B------:R-:W-:Y:S01]  /*1880*/  FFMA.FTZ R23, R216, R180, R23 ;  /* 0x000000b4d8177223 */ /* 0x000fe20000010017 */
[----:B------:R-:W-:Y:S01]  /*1890*/  SHF.L.U32 R219, R46, 0x10, RZ ;  /* 0x000000102edb7819 */ /* 0x000fe200000006ff */
[----:B------:R-:W-:Y:S01]  /*18a0*/  FMUL.FTZ R180, R176, R177 ;  /* 0x000000b1b0b47220 */ /* 0x000fe20000410000 */
[----:B------:R-:W-:Y:S01]  /*18b0*/  SHF.L.U32 R176, R186, 0x10, RZ ;  /* 0x00000010bab07819 */ /* 0x000fe200000006ff */
[----:B------:R-:W-:Y:S01]  /*18c0*/  FMUL.FTZ R221, R207, R188 ;  /* 0x000000bccfdd7220 */ /* 0x000fe20000410000 */
[----:B------:R-:W-:-:S02]  /*18d0*/  PRMT R178, R178, 0x7632, R178 ;  /* 0x00007632b2b27816 */ /* 0x000fc400000000b2 */
[----:B------:R-:W-:Y:S01]  /*18e0*/  PRMT R186, R186, 0x7632, R186 ;  /* 0x00007632baba7816 */ /* 0x000fe200000000ba */
[-C--:B------:R-:W-:Y:S01]  /*18f0*/  FFMA.FTZ R219, R219, R176.reuse, R180 ;  /* 0x000000b0dbdb7223 */ /* 0x080fe200000100b4 */
[----:B------:R-:W-:Y:S01]  /*1900*/  FADD.FTZ R160, R160, R176 ;  /* 0x000000b0a0a07221 */ /* 0x000fe20000010000 */
[----:B------:R-:W-:Y:S01]  /*1910*/  FFMA.FTZ R96, R221, R176, R96 ;  /* 0x000000b0dd607223 */ /* 0x000fe20000010060 */
[----:B------:R-:W-:Y:S02]  /*1920*/  SHF.L.U32 R178, R178, 0x10, RZ ;  /* 0x00000010b2b27819 */ /* 0x000fe400000006ff */
[----:B------:R-:W-:Y:S02]  /*1930*/  SHF.L.U32 R176, R15, 0x10, RZ ;  /* 0x000000100fb07819 */ /* 0x000fe400000006ff */
[----:B------:R-:W-:Y:S01]  /*1940*/  SHF.L.U32 R186, R186, 0x10, RZ ;  /* 0x00000010baba7819 */ /* 0x000fe200000006ff */
[----:B------:R-:W-:Y:S02]  /*1950*/  FADD.FTZ R232, -R247, R189 ;  /* 0x000000bdf7e87221 */ /* 0x000fe40000010100 */
[----:B------:R-:W-:Y:S01]  /*1960*/  FMUL.FTZ R176, R176, R178 ;  /* 0x000000b2b0b07220 */ /* 0x000fe20000410000 */
[----:B------:R-:W-:Y:S01]  /*1970*/  FADD.FTZ R76, R76, R177 ;  /* 0x000000b14c4c7221 */ /* 0x000fe20000010000 */
[----:B------:R-:W-:Y:S01]  /*1980*/  FFMA.FTZ R132, R221, R177, R132 ;  /* 0x000000b1dd847223 */ /* 0x000fe20000010084 */
[----:B------:R-:W-:Y:S01]  /*1990*/  FMUL.FTZ R232, R207, R232 ;  /* 0x000000e8cfe87220 */ /* 0x000fe20000410000 */
[----:B------:R-:W-:Y:S01]  /*19a0*/  FFMA.FTZ R231, R231, R186, R176 ;  /* 0x000000bae7e77223 */ /* 0x000fe200000100b0 */
[----:B------:R-:W-:-:S02]  /*19b0*/  SHF.L.U32 R176, R51, 0x10, RZ ;  /* 0x0000001033b07819 */ /* 0x000fc400000006ff */
[----:B------:R-:W-:Y:S01]  /*19c0*/  SHF.L.U32 R177, R179, 0x10, RZ ;  /* 0x00000010b3b17819 */ /* 0x000fe200000006ff */
[----:B------:R-:W-:Y:S01]  /*19d0*/  FADD.FTZ R190, -R247, R190 ;  /* 0x000000bef7be7221 */ /* 0x000fe20000010100 */
[----:B------:R-:W-:Y:S01]  /*19e0*/  FADD.FTZ R77, R77, R178 ;  /* 0x000000b24d4d7221 */ /* 0x000fe20000010000 */
[----:B------:R-:W-:Y:S02]  /*19f0*/  FFMA.FTZ R133, R232, R178, R133 ;  /* 0x000000b2e8857223 */ /* 0x000fe40000010085 */
[-C--:B------:R-:W-:Y:S01]  /*1a00*/  FMUL.FTZ R178, R176, R177.reuse ;  /* 0x000000b1b0b27220 */ /* 0x080fe20000410000 */
[----:B------:R-:W-:Y:S01]  /*1a10*/  SHF.L.U32 R176, R187, 0x10, RZ ;  /* 0x00000010bbb07819 */ /* 0x000fe200000006ff */
[----:B------:R-:W-:Y:S01]  /*1a20*/  FMUL.FTZ R237, R207, R190 ;  /* 0x000000becfed7220 */ /* 0x000fe20000410000 */
[----:B------:R-:W-:Y:S01]  /*1a30*/  PRMT R179, R179, 0x7632, R179 ;  /* 0x00007632b3b37816 */ /* 0x000fe200000000b3 */
[----:B------:R-:W-:Y:S01]  /*1a40*/  FADD.FTZ R78, R78, R177 ;  /* 0x000000b14e4e7221 */ /* 0x000fe20000010000 */
[----:B------:R-:W-:Y:S01]  /*1a50*/  PRMT R187, R187, 0x7632, R187 ;  /* 0x00007632bbbb7816 */ /* 0x000fe200000000bb */
[-C--:B------:R-:W-:Y:S01]  /*1a60*/  FFMA.FTZ R235, R235, R176.reuse, R178 ;  /* 0x000000b0ebeb7223 */ /* 0x080fe200000100b2 */
[----:B------:R-:W-:Y:S01]  /*1a70*/  FFMA.FTZ R134, R237, R177, R134 ;  /* 0x000000b1ed867223 */ /* 0x000fe20000010086 */
[----:B------:R-:W-:Y:S01]  /*1a80*/  SHF.L.U32 R178, R179, 0x10, RZ ;  /* 0x00000010b3b27819 */ /* 0x000fe200000006ff */
[----:B------:R-:W-:Y:S01]  /*1a90*/  FADD.FTZ R246, -R247, R191 ;  /* 0x000000bff7f67221 */ /* 0x000fe20000010100 */
[----:B------:R-:W-:Y:S01]  /*1aa0*/  SHF.L.U32 R177, R17, 0x10, RZ ;  /* 0x0000001011b17819 */ /* 0x000fe200000006ff */
[----:B------:R-:W-:Y:S01]  /*1ab0*/  FADD.FTZ R162, R162, R176 ;  /* 0x000000b0a2a27221 */ /* 0x000fe20000010000 */
[----:B------:R-:W-:Y:S01]  /*1ac0*/  FFMA.FTZ R98, R237, R176, R98 ;  /* 0x000000b0ed627223 */ /* 0x000fe20000010062 */
[----:B------:R-:W-:Y:S01]  /*1ad0*/  SHF.L.U32 R176, R187, 0x10, RZ ;  /* 0x00000010bbb07819 */ /* 0x000fe200000006ff */
[----:B------:R-:W-:Y:S01]  /*1ae0*/  FMUL.FTZ R246, R207, R246 ;  /* 0x000000f6cff67220 */ /* 0x000fe20000410000 */
[----:B------:R-:W-:Y:S01]  /*1af0*/  FMUL.FTZ R180, R177, R178 ;  /* 0x000000b2b1b47220 */ /* 0x000fe20000410000 */
[----:B------:R-:W-:Y:S01]  /*1b00*/  FADD.FTZ R251, R251, R200 ;  /* 0x000000c8fbfb7221 */ /* 0x000fe20000010000 */
[----:B------:R-:W-:Y:S01]  /*1b10*/  FFMA.FTZ R177, R201, R200, R250 ;  /* 0x000000c8c9b17223 */ /* 0x000fe200000100fa */
[----:B------:R-:W-:Y:S01]  /*1b20*/  FADD.FTZ R163, R163, R176 ;  /* 0x000000b0a3a37221 */ /* 0x000fe20000010000 */
[-C--:B------:R-:W-:Y:S01]  /*1b30*/  FFMA.FTZ R245, R245, R176.reuse, R180 ;  /* 0x000000b0f5f57223 */ /* 0x080fe200000100b4 */
[C---:B------:R-:W-:Y:S01]  /*1b40*/  FFMA.FTZ R99, R246.reuse, R176, R99 ;  /* 0x000000b0f6637223 */ /* 0x040fe20000010063 */
[----:B------:R-:W-:Y:S01]  /*1b50*/  FADD.FTZ R79, R79, R178 ;  /* 0x000000b24f4f7221 */ /* 0x000fe20000010000 */
[----:B------:R-:W-:Y:S01]  /*1b60*/  FFMA.FTZ R135, R246, R178, R135 ;  /* 0x000000b2f6877223 */ /* 0x000fe20000010087 */
[----:B------:R-:W-:Y:S01]  /*1b70*/  FADD.FTZ R176, R251, R204 ;  /* 0x000000ccfbb07221 */ /* 0x000fe20000010000 */
[----:B------:R-:W-:-:S03]  /*1b80*/  FFMA.FTZ R178, R206, R204, R177 ;  /* 0x000000ccceb27223 */ /* 0x000fc600000100b1 */
        /* <DEDUP_REMOVED lines=20> */
.L_x_970:
[----:B------:R-:W-:Y:S05]  /*1cd0*/  BSYNC.RECONVERGENT B0 ;  /* 0x0000000000007941 */ /* 0x000fea0003800200 */
.L_x_969:
[----:B------:R-:W-:Y:S04]  /*1ce0*/  BSSY.RECONVERGENT B0, `(.L_x_971) ;  /* 0x000008a000007945 */ /* 0x000fe80003800200 */
[----:B------:R-:W-:Y:S05]  /*1cf0*/  @!P3 BRA `(.L_x_972) ;  /* 0x000000080020b947 */ /* 0x000fea0003800000 */
[----:B------:R-:W0:Y:S08]  /*1d00*/  LDC.64 R226, c[0x0][0x3a8] ;  /* 0x0000ea00ffe27b82 */ /* 0x000e300000000a00 */
[----:B------:R-:W1:Y:S08]  /*1d10*/  LDC.64 R184, c[0x0][0x430] ;  /* 0x00010c00ffb87b82 */ /* 0x000e700000000a00 */
[----:B------:R-:W2:Y:S01]  /*1d20*/  LDC.64 R188, c[0x0][0x428] ;  /* 0x00010a00ffbc7b82 */ /* 0x000ea20000000a00 */
[----:B0-----:R-:W-:-:S05]  /*1d30*/  IMAD.WIDE.U32 R226, R249, 0x20, R226 ;  /* 0x00000020f9e27825 */ /* 0x001fca00078e00e2 */
[----:B------:R-:W3:Y:S01]  /*1d40*/  LDG.E.128 R176, desc[UR12][R226.64] ;  /* 0x0000000ce2b07981 */ /* 0x000ee2000c1e1d00 */
[----:B-1----:R-:W-:-:S03]  /*1d50*/  IMAD.WIDE.U32 R184, R249, 0x10, R184 ;  /* 0x00000010f9b87825 */ /* 0x002fc600078e00b8 */
[----:B------:R0:W4:Y:S04]  /*1d60*/  LDG.E.128 R180, desc[UR12][R226.64+0x10] ;  /* 0x0000100ce2b47981 */ /* 0x000128000c1e1d00 */
[----:B------:R-:W4:Y:S01]  /*1d70*/  LDG.E.128 R184, desc[UR12][R184.64] ;  /* 0x0000000cb8b87981 */ /* 0x000f22000c1e1d00 */
[----:B--2---:R-:W-:-:S06]  /*1d80*/  IMAD.WIDE.U32 R188, R249, 0x10, R188 ;  /* 0x00000010f9bc7825 */ /* 0x004fcc00078e00bc */
[----:B------:R-:W2:Y:S01]  /*1d90*/  LDG.E.128 R188, desc[UR12][R188.64] ;  /* 0x0000000cbcbc7981 */ /* 0x000ea2000c1e1d00 */
[----:B------:R-:W-:-:S04]  /*1da0*/  ISETP.NE.U32.AND P0, PT, RZ, UR14, PT ;  /* 0x0000000eff007c0c */ /* 0x000fc8000bf05070 */
[----:B------:R-:W-:-:S13]  /*1db0*/  ISETP.NE.AND.EX P0, PT, RZ, UR15, PT, P0 ;  /* 0x0000000fff007c0c */ /* 0x000fda000bf05300 */
[----:B------:R-:W1:Y:S01]  /*1dc0*/  @P0 LDC.64 R224, c[0x0][0x438] ;  /* 0x00010e00ffe00b82 */ /* 0x000e620000000a00 */
[----:B------:R-:W-:Y:S02]  /*1dd0*/  SHF.L.U32 R212, R52, 0x10, RZ ;  /* 0x0000001034d47819 */ /* 0x000fe400000006ff */
[----:B------:R-:W-:Y:S02]  /*1de0*/  SHF.L.U32 R222, R53, 0x10, RZ ;  /* 0x0000001035de7819 */ /* 0x000fe400000006ff */
[----:B------:R-:W-:Y:S01]  /*1df0*/  SHF.L.U32 R228, R4, 0x10, RZ ;  /* 0x0000001004e47819 */ /* 0x000fe200000006ff */
[----:B-1----:R-:W-:-:S05]  /*1e00*/  @P0 IMAD.WIDE.U32 R224, R249, 0x20, R224 ;  /* 0x00000020f9e00825 */ /* 0x002fca00078e00e0 */
[----:B------:R-:W5:Y:S04]  /*1e10*/  @P0 LDG.E.128 R168, desc[UR12][R224.64] ;  /* 0x0000000ce0a80981 */ /* 0x000f68000c1e1d00 */
[----:B------:R1:W5:Y:S01]  /*1e20*/  @P0 LDG.E.128 R172, desc[UR12][R224.64+0x10] ;  /* 0x0000100ce0ac0981 */ /* 0x000362000c1e1d00 */
[----:B0-----:R-:W-:Y:S02]  /*1e30*/  SHF.L.U32 R227, R54, 0x10, RZ ;  /* 0x0000001036e37819 */ /* 0x001fe400000006ff */
[----:B------:R-:W-:Y:S02]  /*1e40*/  SHF.L.U32 R238, R6, 0x10, RZ ;  /* 0x0000001006ee7819 */ /* 0x000fe400000006ff */
[----:B------:R-:W-:Y:S02]  /*1e50*/  SHF.L.U32 R236, R55, 0x10, RZ ;  /* 0x0000001037ec7819 */ /* 0x000fe400000006ff */
[----:B------:R-:W-:-:S02]  /*1e60*/  SHF.L.U32 R242, R8, 0x10, RZ ;  /* 0x0000001008f27819 */ /* 0x000fc400000006ff */
[----:B-1----:R-:W-:Y:S01]  /*1e70*/  SHF.L.U32 R224, R2, 0x10, RZ ;  /* 0x0000001002e07819 */ /* 0x002fe200000006ff */
[C---:B---3--:R-:W-:Y:S01]  /*1e80*/  FADD.FTZ R226, -R247.reuse, R177 ;  /* 0x000000b1f7e27221 */ /* 0x048fe20000010100 */
[C---:B------:R-:W-:Y:S01]  /*1e90*/  FADD.FTZ R230, -R247.reuse, R179 ;  /* 0x000000b3f7e67221 */ /* 0x040fe20000010100 */
[----:B------:R-:W-:Y:S01]  /*1ea0*/  SHF.L.U32 R177, R56, 0x10, RZ ;  /* 0x0000001038b17819 */ /* 0x000fe200000006ff */
[C---:B------:R-:W-:Y:S01]  /*1eb0*/  FADD.FTZ R176, -R247.reuse, R176 ;  /* 0x000000b0f7b07221 */ /* 0x040fe20000010100 */
[C---:B----4-:R-:W-:Y:S01]  /*1ec0*/  FADD.FTZ R240, -R247.reuse, R181 ;  /* 0x000000b5f7f07221 */ /* 0x050fe20000010100 */
[C---:B------:R-:W-:Y:S01]  /*1ed0*/  FADD.FTZ R178, -R247.reuse, R178 ;  /* 0x000000b2f7b27221 */ /* 0x040fe20000010100 */
[----:B------:R-:W-:Y:S01]  /*1ee0*/  FADD.FTZ R180, -R247, R180 ;  /* 0x000000b4f7b47221 */ /* 0x000fe20000010100 */
[----:B-----5:R-:W-:Y:S01]  /*1ef0*/  FMUL.FTZ R215, R207, R176 ;  /* 0x000000b0cfd77220 */ /* 0x020fe20000410000 */
[----:B------:R-:W-:Y:S01]  /*1f00*/  SHF.L.U32 R176, R3, 0x10, RZ ;  /* 0x0000001003b07819 */ /* 0x000fe200000006ff */
[C---:B------:R-:W-:Y:S01]  /*1f10*/  FMUL.FTZ R225, R207.reuse, R178 ;  /* 0x000000b2cfe17220 */ /* 0x040fe20000410000 */
[C---:B------:R-:W-:Y:S01]  /*1f20*/  SHF.L.U32 R179, R184.reuse, 0x10, RZ ;  /* 0x00000010b8b37819 */ /* 0x040fe200000006ff */
[----:B------:R-:W-:Y:S01]  /*1f30*/  FMUL.FTZ R229, R207, R180 ;  /* 0x000000b4cfe57220 */ /* 0x000fe20000410000 */
[----:B------:R-:W-:Y:S01]  /*1f40*/  PRMT R184, R184, 0x7632, R184 ;  /* 0x00007632b8b87816 */ /* 0x000fe200000000b8 */
[----:B------:R-:W-:Y:S01]  /*1f50*/  FADD.FTZ R182, -R247, R182 ;  /* 0x000000b6f7b67221 */ /* 0x000fe20000010100 */
[----:B------:R-:W-:Y:S01]  /*1f60*/  FMUL.FTZ R226, R207, R226 ;  /* 0x000000e2cfe27220 */ /* 0x000fe20000410000 */
[-C--:B------:R-:W-:Y:S01]  /*1f70*/  FMUL.FTZ R181, R177, R179.reuse ;  /* 0x000000b3b1b57220 */ /* 0x080fe20000410000 */
[----:B------:R-:W-:Y:S01]  /*1f80*/  SHF.L.U32 R184, R184, 0x10, RZ ;  /* 0x00000010b8b87819 */ /* 0x000fe200000006ff */
[----:B------:R-:W-:Y:S01]  /*1f90*/  FADD.FTZ R136, R136, R179 ;  /* 0x000000b388887221 */ /* 0x000fe20000010000 */
[C---:B--2---:R-:W-:Y:S01]  /*1fa0*/  SHF.L.U32 R177, R188.reuse, 0x10, RZ ;  /* 0x00000010bcb17819 */ /* 0x044fe200000006ff */
[----:B------:R-:W-:Y:S01]  /*1fb0*/  FFMA.FTZ R116, R215, R179, R116 ;  /* 0x000000b3d7747223 */ /* 0x000fe20000010074 */
[----:B------:R-:W-:Y:S01]  /*1fc0*/  PRMT R188, R188, 0x7632, R188 ;  /* 0x00007632bcbc7816 */ /* 0x000fe200000000bc */
[----:B------:R-:W-:Y:S01]  /*1fd0*/  FMUL.FTZ R239, R207, R182 ;  /* 0x000000b6cfef7220 */ /* 0x000fe20000410000 */
[----:B------:R-:W-:Y:S01]  /*1fe0*/  SHF.L.U32 R179, R185, 0x10, RZ ;  /* 0x00000010b9b37819 */ /* 0x000fe200000006ff */
[-C--:B------:R-:W-:Y:S01]  /*1ff0*/  FFMA.FTZ R212, R212, R177.reuse, R181 ;  /* 0x000000b1d4d47223 */ /* 0x080fe200000100b5 */
[----:B------:R-:W-:Y:S01]  /*2000*/  FADD.FTZ R100, R100, R177 ;  /* 0x000000b164647221 */ /* 0x000fe20000010000 */
[----:B------:R-:W-:Y:S01]  /*2010*/  FFMA.FTZ R80, R215, R177, R80 ;  /* 0x000000b1d7507223 */ /* 0x000fe20000010050 */
[----:B------:R-:W-:Y:S01]  /*2020*/  SHF.L.U32 R188, R188, 0x10, RZ ;  /* 0x00000010bcbc7819 */ /* 0x000fe200000006ff */
[----:B------:R-:W-:Y:S01]  /*2030*/  FMUL.FTZ R177, R176, R184 ;  /* 0x000000b8b0b17220 */ /* 0x000fe20000410000 */
[----:B------:R-:W-:Y:S01]  /*2040*/  SHF.L.U32 R176, R57, 0x10, RZ ;  /* 0x0000001039b07819 */ /* 0x000fe200000006ff */
[----:B------:R-:W-:Y:S01]  /*2050*/  FADD.FTZ R138, R138, R179 ;  /* 0x000000b38a8a7221 */ /* 0x000fe20000010000 */
[----:B------:R-:W-:Y:S01]  /*2060*/  PRMT R185, R185, 0x7632, R185 ;  /* 0x00007632b9b97816 */ /* 0x000fe200000000b9 */
[----:B------:R-:W-:Y:S01]  /*2070*/  FFMA.FTZ R224, R224, R188, R177 ;  /* 0x000000bce0e07223 */ /* 0x000fe200000100b1 */
[C---:B------:R-:W-:Y:S01]  /*2080*/  SHF.L.U32 R177, R189.reuse, 0x10, RZ ;  /* 0x00000010bdb17819 */ /* 0x040fe200000006ff */
[-C--:B------:R-:W-:Y:S01]  /*2090*/  FMUL.FTZ R181, R176, R179.reuse ;  /* 0x000000b3b0b57220 */ /* 0x080fe20000410000 */
[----:B------:R-:W-:Y:S01]  /*20a0*/  PRMT R189, R189, 0x7632, R189 ;  /* 0x00007632bdbd7816 */ /* 0x000fe200000000bd */
[----:B------:R-:W-:Y:S01]  /*20b0*/  FFMA.FTZ R118, R225, R179, R118 ;  /* 0x000000b3e1767223 */ /* 0x000fe20000010076 */
[----:B------:R-:W-:Y:S01]  /*20c0*/  SHF.L.U32 R185, R185, 0x10, RZ ;  /* 0x00000010b9b97819 */ /* 0x000fe200000006ff */
[-C--:B------:R-:W-:Y:S01]  /*20d0*/  FFMA.FTZ R222, R222, R177.reuse, R181 ;  /* 0x000000b1dede7223 */ /* 0x080fe200000100b5 */
[----:B------:R-:W-:Y:S01]  /*20e0*/  SHF.L.U32 R176, R5, 0x10, RZ ;  /* 0x0000001005b07819 */ /* 0x000fe200000006ff */
[----:B------:R-:W-:Y:S01]  /*20f0*/  FADD.FTZ R102, R102, R177 ;  /* 0x000000b166667221 */ /* 0x000fe20000010000 */
[----:B------:R-:W-:Y:S01]  /*2100*/  FFMA.FTZ R82, R225, R177, R82 ;  /* 0x000000b1e1527223 */ /* 0x000fe20000010052 */
[----:B------:R-:W-:Y:S01]  /*2110*/  SHF.L.U32 R189, R189, 0x10, RZ ;  /* 0x00000010bdbd7819 */ /* 0x000fe200000006ff */
[----:B------:R-:W-:Y:S01]  /*2120*/  FADD.FTZ R251, R251, R212 ;  /* 0x000000d4fbfb7221 */ /* 0x000fe20000010000 */
[----:B------:R-:W-:Y:S01]  /*2130*/  FMUL.FTZ R177, R176, R185 ;  /* 0x000000b9b0b17220 */ /* 0x000fe20000410000 */
[----:B------:R-:W-:Y:S01]  /*2140*/  SHF.L.U32 R176, R58, 0x10, RZ ;  /* 0x000000103ab07819 */ /* 0x000fe200000006ff */
[----:B------:R-:W-:Y:S01]  /*2150*/  FMUL.FTZ R230, R207, R230 ;  /* 0x000000e6cfe67220 */ /* 0x000fe20000410000 */
[----:B------:R-:W-:Y:S01]  /*2160*/  SHF.L.U32 R179, R187, 0x10, RZ ;  /* 0x00000010bbb37819 */ /* 0x000fe200000006ff */
[----:B------:R-:W-:Y:S01]  /*2170*/  FFMA.FTZ R228, R228, R189, R177 ;  /* 0x000000bde4e47223 */ /* 0x000fe200000100b1 */
[C---:B------:R-:W-:Y:S01]  /*2180*/  SHF.L.U32 R177, R186.reuse, 0x10, RZ ;  /* 0x00000010bab17819 */ /* 0x040fe200000006ff */
[----:B------:R-:W-:Y:S01]  /*2190*/  FADD.FTZ R251, R251, R224 ;  /* 0x000000e0fbfb7221 */ /* 0x000fe20000010000 */
[----:B------:R-:W-:Y:S01]  /*21a0*/  PRMT R186, R186, 0x7632, R186 ;  /* 0x00007632baba7816 */ /* 0x000fe200000000ba */
[----:B------:R-:W-:Y:S01]  /*21b0*/  FADD.FTZ R142, R142, R179 ;  /* 0x000000b38e8e7221 */ /* 0x000fe20000010000 */
[----:B------:R-:W-:Y:S01]  /*21c0*/  FFMA.FTZ R122, R239, R179, R122 ;  /* 0x000000b3ef7a7223 */ /* 0x000fe2000001007a */
[-C--:B------:R-:W-:Y:S01]  /*21d0*/  FMUL.FTZ R178, R176, R177.reuse ;  /* 0x000000b1b0b27220 */ /* 0x080fe20000410000 */
[----:B------:R-:W-:Y:S01]  /*21e0*/  SHF.L.U32 R176, R190, 0x10, RZ ;  /* 0x00000010beb07819 */ /* 0x000fe200000006ff */
[----:B------:R-:W-:Y:S01]  /*21f0*/  FADD.FTZ R140, R140, R177 ;  /* 0x000000b18c8c7221 */ /* 0x000fe20000010000 */
[----:B------:R-:W-:Y:S01]  /*2200*/  PRMT R190, R190, 0x7632, R190 ;  /* 0x00007632bebe7816 */ /* 0x000fe200000000be */
[----:B------:R-:W-:Y:S01]  /*2210*/  FFMA.FTZ R120, R229, R177, R120 ;  /* 0x000000b1e5787223 */ /* 0x000fe20000010078 */
[----:B------:R-:W-:Y:S01]  /*2220*/  SHF.L.U32 R186, R186, 0x10, RZ ;  /* 0x00000010baba7819 */ /* 0x000fe200000006ff */
[-C--:B------:R-:W-:Y:S01]  /*2230*/  FFMA.FTZ R227, R227, R176.reuse, R178 ;  /* 0x000000b0e3e37223 */ /* 0x080fe200000100b2 */
[----:B------:R-:W-:Y:S01]  /*2240*/  FADD.FTZ R104, R104, R176 ;  /* 0x000000b068687221 */ /* 0x000fe20000010000 */
[----:B------:R-:W-:Y:S01]  /*2250*/  FFMA.FTZ R84, R229, R176, R84 ;  /* 0x000000b0e5547223 */ /* 0x000fe20000010054 */
[----:B------:R-:W-:Y:S01]  /*2260*/  SHF.L.U32 R176, R7, 0x10, RZ ;  /* 0x0000001007b07819 */ /* 0x000fe200000006ff */
[----:B------:R-:W-:Y:S01]  /*2270*/  FADD.FTZ R251, R251, R222 ;  /* 0x000000defbfb7221 */ /* 0x000fe20000010000 */
[----:B------:R-:W-:Y:S01]  /*2280*/  SHF.L.U32 R190, R190, 0x10, RZ ;  /* 0x00000010bebe7819 */ /* 0x000fe200000006ff */
[----:B------:R-:W-:Y:S01]  /*2290*/  FMUL.FTZ R240, R207, R240 ;  /* 0x000000f0cff07220 */ /* 0x000fe20000410000 */
[----:B------:R-:W-:Y:S01]  /*22a0*/  FADD.FTZ R244, -R247, R183 ;  /* 0x000000b7f7f47221 */ /* 0x000fe20000010100 */
[----:B------:R-:W-:Y:S01]  /*22b0*/  FMUL.FTZ R177, R176, R186 ;  /* 0x000000bab0b17220 */ /* 0x000fe20000410000 */
[----:B------:R-:W-:Y:S01]  /*22c0*/  SHF.L.U32 R176, R59, 0x10, RZ ;  /* 0x000000103bb07819 */ /* 0x000fe200000006ff */
[----:B------:R-:W-:Y:S01]  /*22d0*/  FADD.FTZ R101, R101, R188 ;  /* 0x000000bc65657221 */ /* 0x000fe20000010000 */
[----:B------:R-:W-:Y:S01]  /*22e0*/  FMUL.FTZ R244, R207, R244 ;  /* 0x000000f4cff47220 */ /* 0x000fe20000410000 */
[----:B------:R-:W-:Y:S01]  /*22f0*/  FFMA.FTZ R238, R238, R190, R177 ;  /* 0x000000beeeee7223 */ /* 0x000fe200000100b1 */
[----:B------:R-:W-:Y:S01]  /*2300*/  SHF.L.U32 R177, R191, 0x10, RZ ;  /* 0x00000010bfb17819 */ /* 0x000fe200000006ff */
[----:B------:R-:W-:Y:S01]  /*2310*/  FMUL.FTZ R181, R176, R179 ;  /* 0x000000b3b0b57220 */ /* 0x000fe20000410000 */
[----:B------:R-:W-:Y:S01]  /*2320*/  PRMT R176, R187, 0x7632, R176 ;  /* 0x00007632bbb07816 */ /* 0x000fe200000000b0 */
[----:B------:R-:W-:Y:S01]  /*2330*/  FFMA.FTZ R81, R226, R188, R81 ;  /* 0x000000bce2517223 */ /* 0x000fe20000010051 */
[----:B------:R-:W-:Y:S01]  /*2340*/  PRMT R191, R191, 0x7632, R191 ;  /* 0x00007632bfbf7816 */ /* 0x000fe200000000bf */
[-C--:B------:R-:W-:Y:S01]  /*2350*/  FFMA.FTZ R236, R236, R177.reuse, R181 ;  /* 0x000000b1ecec7223 */ /* 0x080fe200000100b5 */
[----:B------:R-:W-:Y:S01]  /*2360*/  FADD.FTZ R106, R106, R177 ;  /* 0x000000b16a6a7221 */ /* 0x000fe20000010000 */
[----:B------:R-:W-:Y:S01]  /*2370*/  FFMA.FTZ R86, R239, R177, R86 ;  /* 0x000000b1ef567223 */ /* 0x000fe20000010056 */
[----:B------:R-:W-:Y:S01]  /*2380*/  SHF.L.U32 R176, R176, 0x10, RZ ;  /* 0x00000010b0b07819 */ /* 0x000fe200000006ff */
[----:B------:R-:W-:Y:S01]  /*2390*/  FADD.FTZ R137, R137, R184 ;  /* 0x000000b889897221 */ /* 0x000fe20000010000 */
[----:B------:R-:W-:Y:S01]  /*23a0*/  SHF.L.U32 R177, R9, 0x10, RZ ;  /* 0x0000001009b17819 */ /* 0x000fe200000006ff */
[----:B------:R-:W-:Y:S01]  /*23b0*/  FFMA.FTZ R117, R226, R184, R117 ;  /* 0x000000b8e2757223 */ /* 0x000fe20000010075 */
[----:B------:R-:W-:Y:S01]  /*23c0*/  SHF.L.U32 R191, R191, 0x10, RZ ;  /* 0x00000010bfbf7819 */ /* 0x000fe200000006ff */
[----:B------:R-:W-:Y:S01]  /*23d0*/  FADD.FTZ R103, R103, R189 ;  /* 0x000000bd67677221 */ /* 0x000fe20000010000 */
[C---:B------:R-:W-:Y:S01]  /*23e0*/  FFMA.FTZ R83, R230.reuse, R189, R83 ;  /* 0x000000bde6537223 */ /* 0x040fe20000010053 */
[----:B------:R-:W-:Y:S01]  /*23f0*/  FMUL.FTZ R177, R177, R176 ;  /* 0x000000b0b1b17220 */ /* 0x000fe20000410000 */
[----:B------:R-:W-:Y:S01]  /*2400*/  FADD.FTZ R139, R139, R185 ;  /* 0x000000b98b8b7221 */ /* 0x000fe20000010000 */
[----:B------:R-:W-:Y:S01]  /*2410*/  FFMA.FTZ R119, R230, R185, R119 ;  /* 0x000000b9e6777223 */ /* 0x000fe20000010077 */
[----:B------:R-:W-:Y:S01]  /*2420*/  FADD.FTZ R105, R105, R190 ;  /* 0x000000be69697221 */ /* 0x000fe20000010000 */
[-C--:B------:R-:W-:Y:S01]  /*2430*/  FFMA.FTZ R242, R242, R191.reuse, R177 ;  /* 0x000000bff2f27223 */ /* 0x080fe200000100b1 */
[----:B------:R-:W-:Y:S01]  /*2440*/  FFMA.FTZ R177, R215, R212, R250 ;  /* 0x000000d4d7b17223 */ /* 0x000fe200000100fa */
[C---:B------:R-:W-:Y:S01]  /*2450*/  FFMA.FTZ R85, R240.reuse, R190, R85 ;  /* 0x000000bef0557223 */ /* 0x040fe20000010055 */
        /* <DEDUP_REMOVED lines=8> */
[----:B------:R-:W-:-:S02]  /*24e0*/  FFMA.FTZ R123, R244, R176, R123 ;  /* 0x000000b0f47b7223 */ /* 0x000fc4000001007b */
[----:B------:R-:W-:Y:S01]  /*24f0*/  FFMA.FTZ R180, R230, R228, R177 ;  /* 0x000000e4e6b47223 */ /* 0x000fe200000100b1 */
[----:B------:R-:W-:-:S03]  /*2500*/  FADD.FTZ R177, R178, R227 ;  /* 0x000000e3b2b17221 */ /* 0x000fc60000010000 */
[----:B------:R-:W-:Y:S01]  /*2510*/  FFMA.FTZ R179, R229, R227, R180 ;  /* 0x000000e3e5b37223 */ /* 0x000fe200000100b4 */
[----:B------:R-:W-:-:S03]  /*2520*/  FADD.FTZ R177, R177, R238 ;  /* 0x000000eeb1b17221 */ /* 0x000fc60000010000 */
[----:B------:R-:W-:Y:S01]  /*2530*/  FFMA.FTZ R178, R240, R238, R179 ;  /* 0x000000eef0b27223 */ /* 0x000fe200000100b3 */
[----:B------:R-:W-:-:S03]  /*2540*/  FADD.FTZ R177, R177, R236 ;  /* 0x000000ecb1b17221 */ /* 0x000fc60000010000 */
[----:B------:R-:W-:Y:S01]  /*2550*/  FFMA.FTZ R179, R239, R236, R178 ;  /* 0x000000ecefb37223 */ /* 0x000fe200000100b2 */
[----:B------:R-:W-:-:S03]  /*2560*/  FADD.FTZ R251, R177, R242 ;  /* 0x000000f2b1fb7221 */ /* 0x000fc60000010000 */
[----:B------:R-:W-:-:S07]  /*2570*/  FFMA.FTZ R250, R244, R242, R179 ;  /* 0x000000f2f4fa7223 */ /* 0x000fce00000100b3 */
.L_x_972:
[----:B------:R-:W-:Y:S05]  /*2580*/  BSYNC.RECONVERGENT B0 ;  /* 0x0000000000007941 */ /* 0x000fea0003800200 */
.L_x_971:
        /* <DEDUP_REMOVED lines=32> */
.L_x_974:
[----:B------:R-:W-:Y:S05]  /*2790*/  BSYNC.RECONVERGENT B0 ;  /* 0x0000000000007941 */ /* 0x000fea0003800200 */
.L_x_973:
[----:B------:R-:W1:Y:S08]  /*27a0*/  S2UR UR5, SR_CgaCtaId ;  /* 0x00000000000579c3 */ /* 0x000e700000008800 */
[----:B------:R-:W-:Y:S01]  /*27b0*/  BAR.SYNC.DEFER_BLOCKING 0x0 ;  /* 0x0000000000007b1d */ /* 0x000fe20000010000 */
[----:B------:R-:W-:-:S05]  /*27c0*/  ISETP.GE.U32.AND P5, PT, R198, 0x100, PT ;  /* 0x00000100c600780c */ /* 0x000fca0003fa6070 */
[----:B------:R-:W-:Y:S02]  /*27d0*/  UMOV UR4, 0x400 ;  /* 0x0000040000047882 */ /* 0x000fe40000000000 */
[----:B------:R-:W2:Y:S01]  /*27e0*/  LDC.U8 R191, c[0x0][0x410] ;  /* 0x00010400ffbf7b82 */ /* 0x000ea20000000000 */
[----:B------:R-:W-:Y:S01]  /*27f0*/  BSSY.RECONVERGENT B0, `(.L_x_975) ;  /* 0x0000145000007945 */ /* 0x000fe20003800200 */
[----:B-1----:R-:W-:-:S04]  /*2800*/  ULEA UR4, UR5, UR4, 0x18 ;  /* 0x0000000405047291 */ /* 0x002fc8000f8ec0ff */
[----:B------:R-:W-:Y:S02]  /*2810*/  UIADD3 UR5, UPT, UPT, UR4, 0x6040, URZ ;  /* 0x0000604004057890 */ /* 0x000fe4000fffe0ff */
[----:B------:R-:W-:Y:S02]  /*2820*/  @!UP1 UIADD3 UR5, UPT, UPT, UR4, 0x6000, URZ ;  /* 0x0000600004059890 */ /* 0x000fe4000fffe0ff */
[----:B------:R-:W-:Y:S01]  /*2830*/  UIADD3 UR10, UPT, UPT, UR4, 0x6060, URZ ;  /* 0x00006060040a7890 */ /* 0x000fe2000fffe0ff */
[----:B--2---:R-:W-:Y:S01]  /*2840*/  ISETP.NE.AND P2, PT, R191, RZ, PT ;  /* 0x000000ffbf00720c */ /* 0x004fe20003f45270 */
[----:B------:R-:W-:-:S05]  /*2850*/  @!UP1 UIADD3 UR10, UPT, UPT, UR4, 0x6020, URZ ;  /* 0x00006020040a9890 */ /* 0x000fca000fffe0ff */
[----:B------:R-:W0:Y:S01]  /*2860*/  LDS.128 R180, [UR5] ;  /* 0x00000005ffb47984 */ /* 0x000e220008000c00 */
[----:B------:R-:W-:Y:S02]  /*2870*/  UIADD3 UR5, UPT, UPT, UR4, 0x6050, URZ ;  /* 0x0000605004057890 */ /* 0x000fe4000fffe0ff */
[----:B------:R-:W-:Y:S01]  /*2880*/  @!UP1 UIADD3 UR5, UPT, UPT, UR4, 0x6010, URZ ;  /* 0x0000601004059890 */ /* 0x000fe2000fffe0ff */
[----:B0-----:R-:W-:Y:S01]  /*2890*/  FADD.FTZ R177, RZ, R180 ;  /* 0x000000b4ffb17221 */ /* 0x001fe20000010000 */
[----:B------:R-:W-:-:S03]  /*28a0*/  FADD.FTZ R180, RZ, R181 ;  /* 0x000000b5ffb47221 */ /* 0x000fc60000010000 */
[----:B------:R-:W-:Y:S01]  /*28b0*/  FADD.FTZ R189, R182, R177 ;  /* 0x000000b1b6bd7221 */ /* 0x000fe20000010000 */
[----:B------:R-:W-:-:S03]  /*28c0*/  FADD.FTZ R190, R183, R180 ;  /* 0x000000b4b7be7221 */ /* 0x000fc60000010000 */
        /* <DEDUP_REMOVED lines=23> */
[----:B------:R-:W-:-:S12]  /*2a40*/  @!P5 BRA `(.L_x_976) ;  /* 0x00000010007cd947 */ /* 0x000fd80003800000 */
        /* <DEDUP_REMOVED lines=19> */
[C---:B-----5:R-:W-:Y:S01]  /*2b80*/  FMUL.FTZ R176, R207.reuse, R176 ;  /* 0x000000b0cfb07220 */ /* 0x060fe20000410000 */
[----:B------:R-:W-:Y:S01]  /*2b90*/  FMUL.FTZ R177, R207, R178 ;  /* 0x000000b2cfb17220 */ /* 0x000fe20000410000 */
[----:B------:R-:W-:Y:S01]  /*2ba0*/  FADD.FTZ R184, R220, -R179 ;  /* 0x800000b3dcb87221 */ /* 0x000fe20000010000 */
[----:B------:R-:W-:Y:S01]  /*2bb0*/  FADD.FTZ R186, R233, -R186 ;  /* 0x800000bae9ba7221 */ /* 0x000fe20000010000 */
[----:B------:R-:W-:Y:S01]  /*2bc0*/  FADD.FTZ R182, R217, -R182 ;  /* 0x800000b6d9b67221 */ /* 0x000fe20000010000 */
[----:B------:R-:W-:Y:S01]  /*2bd0*/  FADD.FTZ R190, R241, -R190 ;  /* 0x800000bef1be7221 */ /* 0x000fe20000010000 */
[----:B------:R-:W-:Y:S01]  /*2be0*/  F2FP.BF16.F32.PACK_AB R176, R177, R176 ;  /* 0x000000b0b1b0723e */ /* 0x000fe200000010ff */
[-CC-:B------:R-:W-:Y:S01]  /*2bf0*/  FFMA.FTZ R177, R213, R181.reuse, R180.reuse ;  /* 0x000000b5d5b17223 */ /* 0x180fe200000100b4 */
[C---:B------:R-:W-:Y:S01]  /*2c00*/  FMUL.FTZ R179, R207.reuse, R186 ;  /* 0x000000bacfb37220 */ /* 0x040fe20000410000 */
[C---:B------:R-:W-:Y:S01]  /*2c10*/  FMUL.FTZ R182, R207.reuse, R182 ;  /* 0x000000b6cfb67220 */ /* 0x040fe20000410000 */
[----:B------:R-:W-:Y:S01]  /*2c20*/  FMUL.FTZ R190, R207, R190 ;  /* 0x000000becfbe7220 */ /* 0x000fe20000410000 */
[----:B------:R-:W-:Y:S01]  /*2c30*/  FADD.FTZ R178, R210, -R177 ;  /* 0x800000b1d2b27221 */ /* 0x000fe20000010000 */
[----:B------:R-:W-:-:S04]  /*2c40*/  FFMA.FTZ R177, R248, R181, R180 ;  /* 0x000000b5f8b17223 */ /* 0x000fc800000100b4 */
[----:B------:R-:W-:Y:S01]  /*2c50*/  FADD.FTZ R250, R0, -R177 ;  /* 0x800000b100fa7221 */ /* 0x000fe20000010000 */
[C---:B------:R-:W-:Y:S01]  /*2c60*/  FMUL.FTZ R177, R207.reuse, R178 ;  /* 0x000000b2cfb17220 */ /* 0x040fe20000410000 */
[C---:B------:R-:W-:Y:S02]  /*2c70*/  FMUL.FTZ R178, R207.reuse, R184 ;  /* 0x000000b8cfb27220 */ /* 0x040fe40000410000 */
[----:B------:R-:W-:Y:S02]  /*2c80*/  FMUL.FTZ R183, R207, R250 ;  /* 0x000000facfb77220 */ /* 0x000fe40000410000 */
[----:B------:R-:W-:Y:S02]  /*2c90*/  F2FP.BF16.F32.PACK_AB R177, R182, R177 ;  /* 0x000000b1b6b1723e */ /* 0x000fe400000010ff */
[----:B------:R-:W-:Y:S02]  /*2ca0*/  F2FP.BF16.F32.PACK_AB R178, R179, R178 ;  /* 0x000000b2b3b2723e */ /* 0x000fe400000010ff */
[----:B------:R-:W-:Y:S01]  /*2cb0*/  F2FP.BF16.F32.PACK_AB R179, R183, R190 ;  /* 0x000000beb7b3723e */ /* 0x000fe200000010ff */
[----:B------:R-:W-:Y:S06]  /*2cc0*/  BRA `(.L_x_980) ;  /* 0x0000000c00a07947 */ /* 0x000fec0003800000 */
.L_x_979:
[-CC-:B------:R-:W-:Y:S01]  /*2cd0*/  FFMA.FTZ R152, R243, R181.reuse, R180.reuse ;  /* 0x000000b5f3987223 */ /* 0x180fe200000100b4 */
[-CC-:B------:R-:W-:Y:S01]  /*2ce0*/  FFMA.FTZ R153, R248, R181.reuse, R180.reuse ;  /* 0x000000b5f8997223 */ /* 0x180fe200000100b4 */
[-CC-:B------:R-:W-:Y:S01]  /*2cf0*/  FFMA.FTZ R155, R213, R181.reuse, R180.reuse ;  /* 0x000000b5d59b7223 */ /* 0x180fe200000100b4 */
[-C--:B------:R-:W-:Y:S01]  /*2d00*/  FFMA.FTZ R178, R218, R181.reuse, R180 ;  /* 0x000000b5dab27223 */ /* 0x080fe200000100b4 */
[----:B------:R-:W-:Y:S01]  /*2d10*/  FADD.FTZ R152, R241, -R152 ;  /* 0x80000098f1987221 */ /* 0x000fe20000010000 */
[----:B------:R-:W-:Y:S01]  /*2d20*/  FADD.FTZ R154, R0, -R153 ;  /* 0x80000099009a7221 */ /* 0x000fe20000010000 */
[-CC-:B------:R-:W-:Y:S01]  /*2d30*/  FFMA.FTZ R153, R203, R181.reuse, R180.reuse ;  /* 0x000000b5cb997223 */ /* 0x180fe200000100b4 */
[-CC-:B------:R-:W-:Y:S01]  /*2d40*/  FFMA.FTZ R184, R234, R181.reuse, R180.reuse ;  /* 0x000000b5eab87223 */ /* 0x180fe200000100b4 */
[C---:B-----5:R-:W-:Y:S01]  /*2d50*/  FMUL.FTZ R152, R207.reuse, R152 ;  /* 0x00000098cf987220 */ /* 0x060fe20000410000 */
[----:B------:R-:W-:Y:S01]  /*2d60*/  FMUL.FTZ R179, R207, R154 ;  /* 0x0000009acfb37220 */ /* 0x000fe20000410000 */
[-C--:B------:R-:W-:Y:S01]  /*2d70*/  FFMA.FTZ R154, R208, R181.reuse, R180 ;  /* 0x000000b5d09a7223 */ /* 0x080fe200000100b4 */
[----:B------:R-:W-:Y:S01]  /*2d80*/  FADD.FTZ R176, R210, -R155 ;  /* 0x8000009bd2b07221 */ /* 0x000fe20000010000 */
[----:B------:R-:W-:Y:S01]  /*2d90*/  FADD.FTZ R178, R217, -R178 ;  /* 0x800000b2d9b27221 */ /* 0x000fe20000010000 */
[----:B------:R-:W-:Y:S01]  /*2da0*/  FADD.FTZ R184, R233, -R184 ;  /* 0x800000b8e9b87221 */ /* 0x000fe20000010000 */
[----:B------:R-:W-:Y:S01]  /*2db0*/  F2FP.BF16.F32.PACK_AB R179, R179, R152 ;  /* 0x00000098b3b3723e */ /* 0x000fe200000010ff */
[----:B------:R-:W-:Y:S01]  /*2dc0*/  FADD.FTZ R152, R202, -R153 ;  /* 0x80000099ca987221 */ /* 0x000fe20000010000 */
[----:B------:R-:W-:Y:S01]  /*2dd0*/  FFMA.FTZ R153, R223, R181, R180 ;  /* 0x000000b5df997223 */ /* 0x000fe200000100b4 */
[----:B------:R-:W-:Y:S01]  /*2de0*/  FADD.FTZ R154, R205, -R154 ;  /* 0x8000009acd9a7221 */ /* 0x000fe20000010000 */
[C---:B------:R-:W-:Y:S01]  /*2df0*/  FMUL.FTZ R176, R207.reuse, R176 ;  /* 0x000000b0cfb07220 */ /* 0x040fe20000410000 */
[C---:B------:R-:W-:Y:S01]  /*2e00*/  FMUL.FTZ R177, R207.reuse, R178 ;  /* 0x000000b2cfb17220 */ /* 0x040fe20000410000 */
[----:B------:R-:W-:Y:S01]  /*2e10*/  FADD.FTZ R182, R220, -R153 ;  /* 0x80000099dcb67221 */ /* 0x000fe20000010000 */
[C---:B------:R-:W-:Y:S01]  /*2e20*/  FMUL.FTZ R152, R207.reuse, R152 ;  /* 0x00000098cf987220 */ /* 0x040fe20000410000 */
[C---:B------:R-:W-:Y:S01]  /*2e30*/  FMUL.FTZ R155, R207.reuse, R184 ;  /* 0x000000b8cf9b7220 */ /* 0x040fe20000410000 */
[C---:B------:R-:W-:Y:S01]  /*2e40*/  FMUL.FTZ R153, R207.reuse, R154 ;  /* 0x0000009acf997220 */ /* 0x040fe20000410000 */
[----:B------:R-:W-:Y:S01]  /*2e50*/  FMUL.FTZ R182, R207, R182 ;  /* 0x000000b6cfb67220 */ /* 0x000fe20000410000 */
[----:B------:R-:W-:-:S03]  /*2e60*/  F2FP.BF16.F32.PACK_AB R177, R177, R176 ;  /* 0x000000b0b1b1723e */ /* 0x000fc600000010ff */
[----:B------:R-:W-:Y:S02]  /*2e70*/  F2FP.BF16.F32.PACK_AB R176, R153, R152 ;  /* 0x0000009899b0723e */ /* 0x000fe400000010ff */
[----:B------:R-:W-:Y:S02]  /*2e80*/  F2FP.BF16.F32.PACK_AB R178, R155, R182 ;  /* 0x000000b69bb2723e */ /* 0x000fe400000010ff */
[----:B------:R-:W-:Y:S02]  /*2e90*/  MOV R155, R179 ;  /* 0x000000b3009b7202 */ /* 0x000fe40000000f00 */
[----:B------:R-:W-:Y:S02]  /*2ea0*/  MOV R154, R178 ;  /* 0x000000b2009a7202 */ /* 0x000fe40000000f00 */
[----:B------:R-:W-:Y:S02]  /*2eb0*/  MOV R153, R177 ;  /* 0x000000b100997202 */ /* 0x000fe40000000f00 */
[----:B------:R-:W-:Y:S01]  /*2ec0*/  MOV R152, R176 ;  /* 0x000000b000987202 */ /* 0x000fe20000000f00 */
[----:B------:R-:W-:Y:S06]  /*2ed0*/  BRA `(.L_x_980) ;  /* 0x0000000c001c7947 */ /* 0x000fec0003800000 */
.L_x_978:
        /* <DEDUP_REMOVED lines=32> */
.L_x_981:
        /* <DEDUP_REMOVED lines=33> */
.L_x_977:
        /* <DEDUP_REMOVED lines=16> */
[C---:B-----5:R-:W-:Y:S01]  /*33f0*/  FFMA.FTZ R176, R207.reuse, R176, R144 ;  /* 0x000000b0cfb07223 */ /* 0x060fe20000010090 */
[----:B------:R-:W-:Y:S01]  /*3400*/  FFMA.FTZ R177, R207, R178, R145 ;  /* 0x000000b2cfb17223 */ /* 0x000fe20000010091 */
[-C--:B------:R-:W-:Y:S01]  /*3410*/  FFMA.FTZ R178, R218, R181.reuse, R180 ;  /* 0x000000b5dab27223 */ /* 0x080fe200000100b4 */
[----:B------:R-:W-:Y:S01]  /*3420*/  FADD.FTZ R179, R220, -R179 ;  /* 0x800000b3dcb37221 */ /* 0x000fe20000010000 */
[----:B------:R-:W-:Y:S01]  /*3430*/  FADD.FTZ R182, R233, -R182 ;  /* 0x800000b6e9b67221 */ /* 0x000fe20000010000 */
[----:B------:R-:W-:Y:S01]  /*3440*/  FADD.FTZ R183, R241, -R184 ;  /* 0x800000b8f1b77221 */ /* 0x000fe20000010000 */
[----:B------:R-:W-:Y:S01]  /*3450*/  F2FP.BF16.F32.PACK_AB R176, R177, R176 ;  /* 0x000000b0b1b0723e */ /* 0x000fe200000010ff */
[----:B------:R-:W-:Y:S01]  /*3460*/  FFMA.FTZ R177, R213, R181, R180 ;  /* 0x000000b5d5b17223 */ /* 0x000fe200000100b4 */
[----:B------:R-:W-:Y:S01]  /*3470*/  FADD.FTZ R178, R217, -R178 ;  /* 0x800000b2d9b27221 */ /* 0x000fe20000010000 */
[----:B------:R-:W-:Y:S01]  /*3480*/  FADD.FTZ R184, R0, -R185 ;  /* 0x800000b900b87221 */ /* 0x000fe20000010000 */
[C---:B------:R-:W-:Y:S01]  /*3490*/  FFMA.FTZ R179, R207.reuse, R179, R148 ;  /* 0x000000b3cfb37223 */ /* 0x040fe20000010094 */
[----:B------:R-:W-:Y:S01]  /*34a0*/  FADD.FTZ R177, R210, -R177 ;  /* 0x800000b1d2b17221 */ /* 0x000fe20000010000 */
[C---:B------:R-:W-:Y:S01]  /*34b0*/  FFMA.FTZ R178, R207.reuse, R178, R147 ;  /* 0x000000b2cfb27223 */ /* 0x040fe20000010093 */
[C---:B------:R-:W-:Y:S01]  /*34c0*/  FFMA.FTZ R182, R207.reuse, R182, R149 ;  /* 0x000000b6cfb67223 */ /* 0x040fe20000010095 */
[C---:B------:R-:W-:Y:S01]  /*34d0*/  FFMA.FTZ R183, R207.reuse, R183, R150 ;  /* 0x000000b7cfb77223 */ /* 0x040fe20000010096 */
[C---:B------:R-:W-:Y:S01]  /*34e0*/  FFMA.FTZ R177, R207.reuse, R177, R146 ;  /* 0x000000b1cfb17223 */ /* 0x040fe20000010092 */
[----:B------:R-:W-:-:S04]  /*34f0*/  FFMA.FTZ R184, R207, R184, R151 ;  /* 0x000000b8cfb87223 */ /* 0x000fc80000010097 */
[----:B------:R-:W-:Y:S02]  /*3500*/  F2FP.BF16.F32.PACK_AB R177, R178, R177 ;  /* 0x000000b1b2b1723e */ /* 0x000fe400000010ff */
[----:B------:R-:W-:Y:S02]  /*3510*/  F2FP.BF16.F32.PACK_AB R178, R182, R179 ;  /* 0x000000b3b6b2723e */ /* 0x000fe400000010ff */
[----:B------:R-:W-:Y:S01]  /*3520*/  F2FP.BF16.F32.PACK_AB R179, R184, R183 ;  /* 0x000000b7b8b3723e */ /* 0x000fe200000010ff */
[----:B------:R-:W-:Y:S06]  /*3530*/  BRA `(.L_x_980) ;  /* 0x0000000400847947 */ /* 0x000fec0003800000 */
.L_x_983:
        /* <DEDUP_REMOVED lines=18> */
[----:B------:R-:W-:Y:S01]  /*3660*/  FFMA.FTZ R177, R207, R177, R148 ;  /* 0x000000b1cfb17223 */ /* 0x000fe20000010094 */
[----:B------:R-:W-:Y:S01]  /*3670*/  FADD.FTZ R152, R205, -R152 ;  /* 0x80000098cd987221 */ /* 0x000fe20000010000 */
[C---:B------:R-:W-:Y:S01]  /*3680*/  FFMA.FTZ R176, R207.reuse, R176, R149 ;  /* 0x000000b0cfb07223 */ /* 0x040fe20000010095 */
[C---:B------:R-:W-:Y:S01]  /*3690*/  FFMA.FTZ R153, R207.reuse, R153, R144 ;  /* 0x00000099cf997223 */ /* 0x040fe20000010090 */
[C---:B------:R-:W-:Y:S01]  /*36a0*/  FFMA.FTZ R155, R207.reuse, R155, R146 ;  /* 0x0000009bcf9b7223 */ /* 0x040fe20000010092 */
[C---:B------:R-:W-:Y:S01]  /*36b0*/  FFMA.FTZ R154, R207.reuse, R154, R147 ;  /* 0x0000009acf9a7223 */ /* 0x040fe20000010093 */
[----:B------:R-:W-:Y:S01]  /*36c0*/  FFMA.FTZ R152, R207, R152, R145 ;  /* 0x00000098cf987223 */ /* 0x000fe20000010091 */
        /* <DEDUP_REMOVED lines=8> */
.L_x_982:
        /* <DEDUP_REMOVED lines=19> */
[C---:B-----5:R-:W-:Y:S01]  /*3880*/  FFMA.FTZ R156, R207.reuse, R157, R144 ;  /* 0x0000009dcf9c7223 */ /* 0x060fe20000010090 */
        /* <DEDUP_REMOVED lines=12> */
.L_x_984:
        /* <DEDUP_REMOVED lines=31> */
[----:B------:R-:W-:-:S07]  /*3b40*/  MOV R152, R176 ;  /* 0x000000b000987202 */ /* 0x000fce0000000f00 */
.L_x_980:
        /* <DEDUP_REMOVED lines=11> */
[----:B------:R0:W-:Y:S01]  /*3c00*/  @P0 STG.E.128 desc[UR12][R186.64+0x10], R164 ;  /* 0x000010a4ba000986 */ /* 0x0001e2000c101d0c */
[----:B------:R-:W-:-:S03]  /*3c10*/  IADD3 R197, PT, PT, R197, 0x100, RZ ;  /* 0x00000100c5c57810 */ /* 0x000fc60007ffe0ff */
[----:B------:R0:W-:Y:S04]  /*3c20*/  STG.E.128 desc[UR12][R184.64], R176 ;  /* 0x000000b0b8007986 */ /* 0x0001e8000c101d0c */
[----:B------:R0:W-:Y:S02]  /*3c30*/  @P6 STG.E.128 desc[UR12][R182.64], R152 ;  /* 0x00000098b6006986 */ /* 0x0001e4000c101d0c */
.L_x_976:
[----:B------:R-:W-:Y:S05]  /*3c40*/  BSYNC.RECONVERGENT B0 ;  /* 0x0000000000007941 */ /* 0x000fea0003800200 */
.L_x_975:
        /* <DEDUP_REMOVED lines=46> */
.L_x_989:
[-CC-:B0-----:R-:W-:Y:S01]  /*3f30*/  FFMA.FTZ R159, R206, R181.reuse, R180.reuse ;  /* 0x000000b5ce9f7223 */ /* 0x181fe200000100b4 */
[-CC-:B------:R-:W-:Y:S01]  /*3f40*/  FFMA.FTZ R156, R211, R181.reuse, R180.reuse ;  /* 0x000000b5d39c7223 */ /* 0x180fe200000100b4 */
[-CC-:B------:R-:W-:Y:S01]  /*3f50*/  FFMA.FTZ R165, R216, R181.reuse, R180.reuse ;  /* 0x000000b5d8a57223 */ /* 0x180fe200000100b4 */
[-CC-:B------:R-:W-:Y:S01]  /*3f60*/  FFMA.FTZ R157, R201, R181.reuse, R180.reuse ;  /* 0x000000b5c99d7223 */ /* 0x180fe200000100b4 */
[----:B------:R-:W-:Y:S01]  /*3f70*/  FADD.FTZ R176, R204, -R159 ;  /* 0x8000009fccb07221 */ /* 0x000fe20000010000 */
[-CC-:B------:R-:W-:Y:S01]  /*3f80*/  FFMA.FTZ R158, R221, R181.reuse, R180.reuse ;  /* 0x000000b5dd9e7223 */ /* 0x180fe200000100b4 */
[-C--:B------:R-:W-:Y:S01]  /*3f90*/  FFMA.FTZ R166, R237, R181.reuse, R180 ;  /* 0x000000b5eda67223 */ /* 0x080fe200000100b4 */
[----:B------:R-:W-:Y:S01]  /*3fa0*/  FADD.FTZ R159, R209, -R156 ;  /* 0x8000009cd19f7221 */ /* 0x000fe20000010000 */
        /* <DEDUP_REMOVED lines=21> */
.L_x_988:
        /* <DEDUP_REMOVED lines=14> */
[-CC-:B------:R-:W-:Y:S01]  /*41e0*/  FFMA.FTZ R154, R211, R181.reuse, R180.reuse ;  /* 0x000000b5d39a7223 */ /* 0x180fe200000100b4 */
[----:B------:R-:W-:Y:S01]  /*41f0*/  FFMA.FTZ R153, R201, R181, R180 ;  /* 0x000000b5c9997223 */ /* 0x000fe200000100b4 */
[----:B------:R-:W-:-:S02]  /*4200*/  FADD.FTZ R178, R231, -R178 ;  /* 0x800000b2e7b27221 */ /* 0x000fc40000010000 */
[----:B------:R-:W-:Y:S01]  /*4210*/  F2FP.BF16.F32.PACK_AB R179, R179, R152 ;  /* 0x00000098b3b3723e */ /* 0x000fe200000010ff */
[----:B------:R-:W-:Y:S01]  /*4220*/  FADD.FTZ R152, R204, -R155 ;  /* 0x8000009bcc987221 */ /* 0x000fe20000010000 */
[----:B------:R-:W-:Y:S01]  /*4230*/  FADD.FTZ R155, R209, -R154 ;  /* 0x8000009ad19b7221 */ /* 0x000fe20000010000 */
        /* <DEDUP_REMOVED lines=17> */
.L_x_991:
[-CC-:B------:R-:W-:Y:S01]  /*4350*/  FFMA.FTZ R177, R201, R181.reuse, R180.reuse ;  /* 0x000000b5c9b17223 */ /* 0x180fe200000100b4 */
[-CC-:B------:R-:W-:Y:S01]  /*4360*/  FFMA.FTZ R179, R206, R181.reuse, R180.reuse ;  /* 0x000000b5ceb37223 */ /* 0x180fe200000100b4 */
[-CC-:B------:R-:W-:Y:S01]  /*4370*/  FFMA.FTZ R184, R221, R181.reuse, R180.reuse ;  /* 0x000000b5ddb87223 */ /* 0x180fe200000100b4 */
[-C--:B------:R-:W-:Y:S01]  /*4380*/  FFMA.FTZ R186, R237, R181.reuse, R180 ;  /* 0x000000b5edba7223 */ /* 0x080fe200000100b4 */
[----:B------:R-:W-:Y:S01]  /*4390*/  FADD.FTZ R177, R200, -R177 ;  /* 0x800000b1c8b17221 */ /* 0x000fe20000010000 */
[----:B------:R-:W-:Y:S01]  /*43a0*/  FADD.FTZ R178, R204, -R179 ;  /* 0x800000b3ccb27221 */ /* 0x000fe20000010000 */
[----:B------:R-:W-:Y:S01]  /*43b0*/  FADD.FTZ R179, R219, -R184 ;  /* 0x800000b8dbb37221 */ /* 0x000fe20000010000 */
[----:B------:R-:W-:Y:S01]  /*43c0*/  FFMA.FTZ R184, R232, R181, R180 ;  /* 0x000000b5e8b87223 */ /* 0x000fe200000100b4 */
[C---:B-----5:R-:W-:Y:S01]  /*43d0*/  FFMA.FTZ R176, R207.reuse, R177, R40 ;  /* 0x000000b1cfb07223 */ /* 0x060fe20000010028 */
[----:B------:R-:W-:Y:S01]  /*43e0*/  FFMA.FTZ R177, R207, R178, R41 ;  /* 0x000000b2cfb17223 */ /* 0x000fe20000010029 */
[-CC-:B------:R-:W-:Y:S01]  /*43f0*/  FFMA.FTZ R178, R211, R181.reuse, R180.reuse ;  /* 0x000000b5d3b27223 */ /* 0x180fe200000100b4 */
[-C--:B------:R-:W-:Y:S01]  /*4400*/  FFMA.FTZ R190, R246, R181.reuse, R180 ;  /* 0x000000b5f6be7223 */ /* 0x080fe200000100b4 */
        /* <DEDUP_REMOVED lines=12> */
[----:B------:R-:W-:-:S03]  /*44d0*/  FFMA.FTZ R190, R207, R190, R39 ;  /* 0x000000becfbe7223 */ /* 0x000fc60000010027 */
[----:B------:R-:W-:Y:S02]  /*44e0*/  F2FP.BF16.F32.PACK_AB R178, R179, R178 ;  /* 0x000000b2b3b2723e */ /* 0x000fe400000010ff */
[----:B------:R-:W-:Y:S02]  /*44f0*/  F2FP.BF16.F32.PACK_AB R177, R182, R177 ;  /* 0x000000b1b6b1723e */ /* 0x000fe400000010ff */
[----:B------:R-:W-:Y:S01]  /*4500*/  F2FP.BF16.F32.PACK_AB R179, R190, R183 ;  /* 0x000000b7beb3723e */ /* 0x000fe200000010ff */
[----:B------:R-:W-:Y:S06]  /*4510*/  BRA `(.L_x_990) ;  /* 0x00000008001c7947 */ /* 0x000fec0003800000 */
.L_x_987:
        /* <DEDUP_REMOVED lines=41> */
.L_x_993:
        /* <DEDUP_REMOVED lines=29> */
.L_x_992:
[----:B------:R-:W0:Y:S02]  /*4980*/  LDC.64 R176, c[0x0][0x470] ;  /* 0x00011c00ffb07b82 */ /* 0x000e240000000a00 */
        /* <DEDUP_REMOVED lines=27> */
[----:B------:R-:W-:-:S03]  /*4b40*/  FMUL.FTZ R177, R207, R178 ;  /* 0x000000b2cfb17220 */ /* 0x000fc60000410000 */
        /* <DEDUP_REMOVED lines=8> */
.L_x_994:
        /* <DEDUP_REMOVED lines=18> */
[C---:B------:R-:W-:Y:S01]  /*4cf0*/  FMUL.FTZ R179, R207.reuse, R186 ;  /* 0x000000bacfb37220 */ /* 0x040fe20000410000 */
[----:B------:R-:W-:Y:S01]  /*4d00*/  FADD.FTZ R182, R214, -R177 ;  /* 0x800000b1d6b67221 */ /* 0x000fe20000010000 */
[C---:B------:R-:W-:Y:S01]  /*4d10*/  FMUL.FTZ R177, R207.reuse, R178 ;  /* 0x000000b2cfb17220 */ /* 0x040fe20000410000 */
[C---:B------:R-:W-:Y:S01]  /*4d20*/  FMUL.FTZ R178, R207.reuse, R184 ;  /* 0x000000b8cfb27220 */ /* 0x040fe20000410000 */
[C---:B------:R-:W-:Y:S01]  /*4d30*/  FMUL.FTZ R190, R207.reuse, R190 ;  /* 0x000000becfbe7220 */ /* 0x040fe20000410000 */
[C---:B------:R-:W-:Y:S01]  /*4d40*/  FMUL.FTZ R182, R207.reuse, R182 ;  /* 0x000000b6cfb67220 */ /* 0x040fe20000410000 */
[----:B------:R-:W-:-:S02]  /*4d50*/  FMUL.FTZ R183, R207, R250 ;  /* 0x000000facfb77220 */ /* 0x000fc40000410000 */
[----:B------:R-:W-:Y:S02]  /*4d60*/  F2FP.BF16.F32.PACK_AB R178, R179, R178 ;  /* 0x000000b2b3b2723e */ /* 0x000fe400000010ff */
[----:B------:R-:W-:Y:S02]  /*4d70*/  F2FP.BF16.F32.PACK_AB R177, R182, R177 ;  /* 0x000000b1b6b1723e */ /* 0x000fe400000010ff */
[----:B------:R-:W-:-:S07]  /*4d80*/  F2FP.BF16.F32.PACK_AB R179, R183, R190 ;  /* 0x000000beb7b3723e */ /* 0x000fce00000010ff */
.L_x_990:
[----:B------:R-:W0:Y:S08]  /*4d90*/  @P0 LDC.64 R186, c[0x0][0x478] ;  /* 0x00011e00ffba0b82 */ /* 0x000e300000000a00 */
[----:B------:R-:W1:Y:S08]  /*4da0*/  LDC.64 R184, c[0x0][0x468] ;  /* 0x00011a00ffb87b82 */ /* 0x000e700000000a00 */
[----:B------:R-:W2:Y:S01]  /*4db0*/  @P6 LDC.64 R182, c[0x0][0x470] ;  /* 0x00011c00ffb66b82 */ /* 0x000ea20000000a00 */
[----:B0-----:R-:W-:-:S05]  /*4dc0*/  @P0 IMAD.WIDE.U32 R186, R197, 0x20, R186 ;  /* 0x00000020c5ba0825 */ /* 0x001fca00078e00ba */
[----:B------:R3:W-:Y:S01]  /*4dd0*/  @P0 STG.E.128 desc[UR12][R186.64], R156 ;  /* 0x0000009cba000986 */ /* 0x0007e2000c101d0c */
[----:B-1----:R-:W-:-:S03]  /*4de0*/  IMAD.WIDE.U32 R184, R197, 0x10, R184 ;  /* 0x00000010c5b87825 */ /* 0x002fc600078e00b8 */
[----:B------:R3:W-:Y:S04]  /*4df0*/  @P0 STG.E.128 desc[UR12][R186.64+0x10], R164 ;  /* 0x000010a4ba000986 */ /* 0x0007e8000c101d0c */
[----:B------:R3:W-:Y:S01]  /*4e00*/  STG.E.128 desc[UR12][R184.64], R176 ;  /* 0x000000b0b8007986 */ /* 0x0007e2000c101d0c */
[C---:B--2---:R-:W-:Y:S01]  /*4e10*/  @P6 IMAD.WIDE.U32 R182, R197.reuse, 0x10, R182 ;  /* 0x00000010c5b66825 */ /* 0x044fe200078e00b6 */
[----:B------:R-:W-:-:S04]  /*4e20*/  IADD3 R197, PT, PT, R197, 0x100, RZ ;  /* 0x00000100c5c57810 */ /* 0x000fc80007ffe0ff */
[----:B------:R3:W-:Y:S03]  /*4e30*/  @P6 STG.E.128 desc[UR12][R182.64], R152 ;  /* 0x00000098b6006986 */ /* 0x0007e6000c101d0c */
.L_x_986:
[----:B------:R-:W-:Y:S05]  /*4e40*/  BSYNC.RECONVERGENT B0 ;  /* 0x0000000000007941 */ /* 0x000fea0003800200 */
.L_x_985:
        /* <DEDUP_REMOVED lines=46> */
.L_x_999:
        /* <DEDUP_REMOVED lines=29> */
.L_x_998:
        /* <DEDUP_REMOVED lines=37> */
.L_x_1001:
        /* <DEDUP_REMOVED lines=29> */
.L_x_997:
        /* <DEDUP_REMOVED lines=41> */
.L_x_1003:
        /* <DEDUP_REMOVED lines=29> */
.L_x_1002:
        /* <DEDUP_REMOVED lines=37> */
.L_x_1004:
        /* <DEDUP_REMOVED lines=28> */
.L_x_1000:
        /* <DEDUP_REMOVED lines=8> */
[----:B--2---:R-:W-:-:S05]  /*6010*/  @P6 IMAD.WIDE.U32 R180, R197, 0x10, R180 ;  /* 0x00000010c5b46825 */ /* 0x004fca00078e00b4 */
[----:B------:R4:W-:Y:S02]  /*6020*/  @P6 STG.E.128 desc[UR12][R180.64], R152 ;  /* 0x00000098b4006986 */ /* 0x0009e4000c101d0c */
.L_x_996:
[----:B------:R-:W-:Y:S05]  /*6030*/  BSYNC.RECONVERGENT B0 ;  /* 0x0000000000007941 */ /* 0x000fea0003800200 */
.L_x_995:
[----:B------:R-:W-:Y:S01]  /*6040*/  UPLOP3.LUT UP1, UPT, UPT, UPT, UP1, 0x40, 0x4 ;  /* 0x000000000004789c */ /* 0x000fe20003f2e810 */
[----:B------:R-:W-:Y:S10]  /*6050*/  @!P1 BRA `(.L_x_1005) ;  /* 0xffffffa800789947 */ /* 0x000ff4000383ffff */
.L_x_966:
        /* <DEDUP_REMOVED lines=22> */
.L_x_1007:
[----:B------:R-:W-:Y:S05]  /*61c0*/  BSYNC.RECONVERGENT B0 ;  /* 0x0000000000007941 */ /* 0x000fea0003800200 */
.L_x_1006:
        /* <DEDUP_REMOVED lines=19> */
.L_x_1009:
[----:B------:R-:W-:Y:S05]  /*6300*/  BSYNC.RECONVERGENT B0 ;  /* 0x0000000000007941 */ /* 0x000fea0003800200 */
.L_x_1008:
        /* <DEDUP_REMOVED lines=18> */
.L_x_1010:
        /* <DEDUP_REMOVED lines=13> */
.L_x_3808:


//--------------------- .text._ZN10layer_norm31ln_parallel_residual_bwd_kernelINS_13Kernel_traitsI13__nv_bfloat16S2_fS2_fjLj6144ELj1ELj1ELj8ELj16ENS_18Kernel_traits_baseILj6144ES2_S2_fS2_fjLj256EEEEELb0ELb0ELb1EEEvNS_9BwdParamsE --------------------------
	.section	.text._ZN10layer_norm31ln_parallel_residual_bwd_kernelINS_13Kernel_traitsI13__nv_bfloat16S2_fS2_fjLj6144ELj1ELj1ELj8ELj16ENS_18Kernel_traits_baseILj6144ES2_S2_fS2_fjLj256EEEEELb0ELb0ELb1EEEvNS_9BwdParamsE,"ax",@progbits
	.align	128
        .global         _ZN10layer_norm31ln_parallel_residual_bwd_kernelINS_13Kernel_traitsI13__nv_bfloat16S2_fS2_fjLj6144ELj1ELj1ELj8ELj16ENS_18Kernel_traits_baseILj6144ES2_S2_fS2_fjLj256EEEEELb0ELb0ELb1EEEvNS_9BwdParamsE
        .type           _ZN10layer_norm31ln_parallel_residual_bwd_kernelINS_13Kernel_traitsI13__nv_bfloat16S2_fS2_fjLj6144ELj1ELj1ELj8ELj16ENS_18Kernel_traits_baseILj6144ES2_S2_fS2_fjLj256EEEEELb0ELb0ELb1EEEvNS_9BwdParamsE,@function
        .size           _ZN10layer_norm31ln_parallel_residual_bwd_kernelINS_13Kernel_traitsI13__nv_bfloat16S2_fS2_fjLj6144ELj1ELj1ELj8ELj16ENS_18Kernel_traits_baseILj6144ES2_S2_fS2_fjLj256EEEEELb0ELb0ELb1EEEvNS_9BwdParamsE,(.L_x_3809 - _ZN10layer_norm31ln_parallel_residual_bwd_kernelINS_13Kernel_traitsI13__nv_bfloat16S2_fS2_fjLj6144ELj1ELj1ELj8ELj16ENS_18Kernel_traits_baseILj6144ES2_S2_fS2_fjLj256EEEEELb0ELb0ELb1EEEvNS_9BwdParamsE)
        .other          _ZN10layer_norm31ln_parallel_residual_bwd_kernelINS_13Kernel_traitsI13__nv_bfloat16S2_fS2_fjLj6144ELj1ELj1ELj8ELj16ENS_18Kernel_traits_baseILj6144ES2_S2_fS2_fjLj256EEEEELb0ELb0ELb1EEEvNS_9BwdParamsE,@"STO_CUDA_ENTRY STV_DEFAULT"
_ZN10layer_norm31ln_parallel_residual_bwd_kernelINS_13Kernel_traitsI13__nv_bfloat16S2_fS2_fjLj6144ELj1ELj1ELj8ELj16ENS_18Kernel_traits_baseILj6144ES2_S2_fS2_fjLj256EEEEELb0ELb0ELb1EEEvNS_9BwdParamsE:
.text._ZN10layer_norm31ln_parallel_residual_bwd_kernelINS_13Kernel_traitsI13__nv_bfloat16S2_fS2_fjLj6144ELj1ELj1ELj8ELj16ENS_18Kernel_traits_baseILj6144ES2_S2_fS2_fjLj256EEEEELb0ELb0ELb1EEEvNS_9BwdParamsE:
[----:B------:R-:W0:Y:S08]  /*0000*/  LDC R1, c[0x0][0x37c] ;  /* 0x0000df00ff017b82 */ /* 0x000e300000000800 */
[----:B------:R-:W1:Y:S01]  /*0010*/  S2UR UR11, SR_CTAID.X ;  /* 0x00000000000b79c3 */ /* 0x000e620000002500 */
[----:B------:R-:W1:Y:S01]  /*0020*/  LDCU UR4, c[0x0][0x384] ;  /* 0x00007080ff0477ac */ /* 0x000e620008000800 */
[----:B0-----:R-:W-:-:S02]  /*0030*/  IADD3 R1, PT, PT, R1, -0x10, RZ ;  /* 0xfffffff001017810 */ /* 0x001fc40007ffe0ff */
        /* <DEDUP_REMOVED lines=20> */
[----:B------:R-:W-:Y:S01]  /*0180*/  CS2R R74, SRZ ;  /* 0x00000000004a7805 */ /* 0x000fe2000001ff00 */
[----:B-1----:R-:W-:Y:S01]  /*0190*/  UISETP.GE.AND UP0, UPT, UR11, UR4, UPT ;  /* 0x000000040b00728c */ /* 0x002fe2000bf06270 */
        /* <DEDUP_REMOVED lines=27> */
[----:B------:R-:W0:Y:S01]  /*0350*/  LDCU.64 UR12, c[0x0][0x358] ;  /* 0x00006b00ff0c77ac */ /* 0x000e220008000a00 */
[----:B------:R-:W-:Y:S05]  /*0360*/  BRA.U UP0, `(.L_x_1011) ;  /* 0x0000005d005c7547 */ /* 0x000fea000b800000 */
[----:B------:R-:W1:Y:S01]  /*0370*/  S2R R45, SR_TID.X ;  /* 0x00000000002d7919 */ /* 0x000e620000002100 */
[----:B------:R-:W1:Y:S08]  /*0380*/  LDC.64 R2, c[0x0][0x3d0] ;  /* 0x0000f400ff027b82 */ /* 0x000e700000000a00 */
[----:B------:R-:W2:Y:S01]  /*0390*/  LDC.64 R4, c[0x0][0x3d8] ;  /* 0x0000f600ff047b82 */ /* 0x000ea20000000a00 */
        /* <DEDUP_REMOVED lines=22> */
[C---:B-1----:R-:W-:Y:S01]  /*0500*/  IMAD.WIDE.U32 R2, R45.reuse, 0x10, R2 ;  /* 0x000000102d027825 */ /* 0x042fe200078e0002 */
[----:B------:R-:W-:Y:S02]  /*0510*/  CS2R R154, SRZ ;  /* 0x00000000009a7805 */ /* 0x000fe4000001ff00 */
[----:B------:R-:W-:Y:S02]  /*0520*/  CS2R R158, SRZ ;  /* 0x00000000009e7805 */ /* 0x000fe4000001ff00 */
[----:B------:R-:W-:Y:S01]  /*0530*/  CS2R R170, SRZ ;  /* 0x0000000000aa7805 */ /* 0x000fe2000001ff00 */
[----:B--2---:R-:W-:Y:S01]  /*0540*/  IMAD.WIDE.U32 R4, R45, 0x10, R4 ;  /* 0x000000102d047825 */ /* 0x004fe200078e0004 */
[----:B0-----:R-:W2:Y:S01]  /*0550*/  LDG.E.128 R236, desc[UR12][R2.64] ;  /* 0x0000000c02ec7981 */ /* 0x001ea2000c1e1d00 */
[----:B------:R-:W-:-:S02]  /*0560*/  CS2R R174, SRZ ;  /* 0x0000000000ae7805 */ /* 0x000fc4000001ff00 */
[----:B------:R-:W-:Y:S02]  /*0570*/  CS2R R178, SRZ ;  /* 0x0000000000b27805 */ /* 0x000fe4000001ff00 */
[----:B------:R-:W-:Y:S01]  /*0580*/  CS2R R182, SRZ ;  /* 0x0000000000b67805 */ /* 0x000fe2000001ff00 */
[----:B------:R-:W3:Y:S01]  /*0590*/  LDG.E.128 R16, desc[UR12][R4.64] ;  /* 0x0000000c04107981 */ /* 0x000ee2000c1e1d00 */
[----:B------:R-:W-:Y:S02]  /*05a0*/  CS2R R22, SRZ ;  /* 0x0000000000167805 */ /* 0x000fe4000001ff00 */
[----:B------:R-:W-:Y:S02]  /*05b0*/  CS2R R24, SRZ ;  /* 0x0000000000187805 */ /* 0x000fe4000001ff00 */
[----:B------:R-:W-:Y:S01]  /*05c0*/  CS2R R128, SRZ ;  /* 0x0000000000807805 */ /* 0x000fe2000001ff00 */
[----:B------:R-:W4:Y:S01]  /*05d0*/  LDG.E.128 R196, desc[UR12][R2.64+0x2000] ;  /* 0x0020000c02c47981 */ /* 0x000f22000c1e1d00 */
[----:B------:R-:W-:-:S02]  /*05e0*/  CS2R R36, SRZ ;  /* 0x0000000000247805 */ /* 0x000fc4000001ff00 */
[----:B------:R-:W-:Y:S02]  /*05f0*/  CS2R R38, SRZ ;  /* 0x0000000000267805 */ /* 0x000fe4000001ff00 */
[----:B------:R-:W-:Y:S01]  /*0600*/  CS2R R40, SRZ ;  /* 0x0000000000287805 */ /* 0x000fe2000001ff00 */
[----:B------:R0:W5:Y:S01]  /*0610*/  LDG.E.128 R220, desc[UR12][R2.64+0x1000] ;  /* 0x0010000c02dc7981 */ /* 0x000162000c1e1d00 */
[----:B------:R-:W-:Y:S02]  /*0620*/  CS2R R32, SRZ ;  /* 0x0000000000207805 */ /* 0x000fe4000001ff00 */
[----:B------:R-:W-:Y:S02]  /*0630*/  CS2R R34, SRZ ;  /* 0x0000000000227805 */ /* 0x000fe4000001ff00 */
[----:B------:R-:W-:Y:S01]  /*0640*/  CS2R R26, SRZ ;  /* 0x00000000001a7805 */ /* 0x000fe2000001ff00 */
[----:B------:R-:W5:Y:S01]  /*0650*/  LDG.E.128 R12, desc[UR12][R4.64+0x1000] ;  /* 0x0010000c040c7981 */ /* 0x000f62000c1e1d00 */
[----:B------:R-:W-:-:S02]  /*0660*/  CS2R R28, SRZ ;  /* 0x00000000001c7805 */ /* 0x000fc4000001ff00 */
[----:B------:R-:W-:Y:S02]  /*0670*/  CS2R R30, SRZ ;  /* 0x00000000001e7805 */ /* 0x000fe4000001ff00 */
[----:B------:R-:W-:Y:S01]  /*0680*/  MOV R184, RZ ;  /* 0x000000ff00b87202 */ /* 0x000fe20000000f00 */
[----:B------:R1:W5:Y:S01]  /*0690*/  LDG.E.128 R8, desc[UR12][R4.64+0x2000] ;  /* 0x0020000c04087981 */ /* 0x000362000c1e1d00 */
[----:B------:R-:W-:Y:S02]  /*06a0*/  LOP3.LUT R186, R45, 0xe0, RZ, 0xc0, !PT ;  /* 0x000000e02dba7812 */ /* 0x000fe400078ec0ff */
[----:B0-----:R-:W-:Y:S02]  /*06b0*/  CS2R R2, SRZ ;  /* 0x0000000000027805 */ /* 0x001fe4000001ff00 */
[----:B------:R-:W-:Y:S01]  /*06c0*/  MOV R185, UR11 ;  /* 0x0000000b00b97c02 */ /* 0x000fe20008000f00 */
[----:B------:R-:W-:Y:S01]  /*06d0*/  UPLOP3.LUT UP1, UPT, UPT, UPT, UPT, 0x40, 0x4 ;  /* 0x000000000004789c */ /* 0x000fe20003f2e870 */
[----:B------:R-:W-:Y:S01]  /*06e0*/  LOP3.LUT R186, R186, 0x1f, R45, 0xf8, !PT ;  /* 0x0000001fbaba7812 */ /* 0x000fe200078ef82d */
[----:B------:R-:W0:Y:S01]  /*06f0*/  LDCU UR15, c[0x0][0x388] ;  /* 0x00007100ff0f77ac */ /* 0x000e220008000800 */
[----:B-1----:R-:W-:Y:S01]  /*0700*/  CS2R R4, SRZ ;  /* 0x0000000000047805 */ /* 0x002fe2000001ff00 */
[----:B------:R-:W1:Y:S01]  /*0710*/  LDCU.U8 UR14, c[0x0][0x410] ;  /* 0x00008200ff0e77ac */ /* 0x000e620008000000 */
[----:B------:R-:W0:Y:S01]  /*0720*/  LDCU UR18, c[0x0][0x400] ;  /* 0x00008000ff1277ac */ /* 0x000e220008000800 */
[----:B------:R-:W0:Y:S01]  /*0730*/  LDCU.64 UR6, c[0x0][0x470] ;  /* 0x00008e00ff0677ac */ /* 0x000e220008000a00 */
[----:B------:R-:W0:Y:S01]  /*0740*/  LDCU.64 UR8, c[0x0][0x478] ;  /* 0x00008f00ff0877ac */ /* 0x000e220008000a00 */
[----:B------:R-:W0:Y:S01]  /*0750*/  LDCU.64 UR16, c[0x0][0x438] ;  /* 0x00008700ff1077ac */ /* 0x000e220008000a00 */
[----:B--2---:R-:W-:-:S02]  /*0760*/  SHF.L.U32 R0, R236, 0x10, RZ ;  /* 0x00000010ec007819 */ /* 0x004fc400000006ff */
[----:B------:R-:W-:-:S03]  /*0770*/  PRMT R44, R236, 0x7632, R44 ;  /* 0x00007632ec2c7816 */ /* 0x000fc6000000002c */
[----:B------:R3:W-:Y:S01]  /*0780*/  STL [R1+0x8], R0 ;  /* 0x0000080001007387 */ /* 0x0007e20000100800 */
[----:B------:R-:W-:Y:S02]  /*0790*/  SHF.L.U32 R44, R44, 0x10, RZ ;  /* 0x000000102c2c7819 */ /* 0x000fe400000006ff */
[----:B---3--:R-:W-:-:S05]  /*07a0*/  SHF.L.U32 R0, R16, 0x10, RZ ;  /* 0x0000001010007819 */ /* 0x008fca00000006ff */
[----:B------:R2:W-:Y:S04]  /*07b0*/  STL [R1+0x4], R0 ;  /* 0x0000040001007387 */ /* 0x0005e80000100800 */
[----:B------:R3:W-:Y:S01]  /*07c0*/  STL [R1], R44 ;  /* 0x0000002c01007387 */ /* 0x0007e20000100800 */
[C---:B------:R-:W-:Y:S02]  /*07d0*/  PRMT R248, R237.reuse, 0x7632, R248 ;  /* 0x00007632edf87816 */ /* 0x040fe400000000f8 */
[----:B------:R-:W-:Y:S02]  /*07e0*/  SHF.L.U32 R250, R237, 0x10, RZ ;  /* 0x00000010edfa7819 */ /* 0x000fe400000006ff */
[C---:B----4-:R-:W-:Y:S02]  /*07f0*/  PRMT R204, R196.reuse, 0x7632, R204 ;  /* 0x00007632c4cc7816 */ /* 0x050fe400000000cc */
[----:B------:R-:W-:-:S02]  /*0800*/  SHF.L.U32 R206, R196, 0x10, RZ ;  /* 0x00000010c4ce7819 */ /* 0x000fc400000006ff */
[C---:B------:R-:W-:Y:S02]  /*0810*/  PRMT R187, R199.reuse, 0x7632, R187 ;  /* 0x00007632c7bb7816 */ /* 0x040fe400000000bb */
[----:B------:R-:W-:Y:S02]  /*0820*/  SHF.L.U32 R193, R199, 0x10, RZ ;  /* 0x00000010c7c17819 */ /* 0x000fe400000006ff */
[----:B------:R-:W-:Y:S02]  /*0830*/  PRMT R241, R238, 0x7632, R241 ;  /* 0x00007632eef17816 */ /* 0x000fe400000000f1 */
[----:B------:R-:W-:Y:S02]  /*0840*/  PRMT R237, R239, 0x7632, R237 ;  /* 0x00007632efed7816 */ /* 0x000fe400000000ed */
[----:B------:R-:W-:Y:S02]  /*0850*/  PRMT R252, R16, 0x7632, R252 ;  /* 0x0000763210fc7816 */ /* 0x000fe400000000fc */
        /* <DEDUP_REMOVED lines=16> */
[----:B------:R-:W-:Y:S01]  /*0960*/  PRMT R188, R11, 0x7632, R188 ;  /* 0x000076320bbc7816 */ /* 0x000fe200000000bc */
[----:B--2---:R-:W-:Y:S01]  /*0970*/  HFMA2 R0, -RZ, RZ, 0, 0 ;  /* 0x00000000ff007431 */ /* 0x004fe200000001ff */
[----:B------:R-:W-:Y:S02]  /*0980*/  SHF.L.U32 R246, R238, 0x10, RZ ;  /* 0x00000010eef67819 */ /* 0x000fe400000006ff */
[----:B------:R-:W-:-:S02]  /*0990*/  SHF.L.U32 R231, R221, 0x10, RZ ;  /* 0x00000010dde77819 */ /* 0x000fc400000006ff */
[----:B------:R-:W-:Y:S02]  /*09a0*/  SHF.L.U32 R202, R197, 0x10, RZ ;  /* 0x00000010c5ca7819 */ /* 0x000fe400000006ff */
[----:B------:R-:W-:Y:S02]  /*09b0*/  SHF.L.U32 R249, R17, 0x10, RZ ;  /* 0x0000001011f97819 */ /* 0x000fe400000006ff */
[----:B------:R-:W-:Y:S02]  /*09c0*/  CS2R R16, SRZ ;  /* 0x0000000000107805 */ /* 0x000fe4000001ff00 */
[----:B------:R-:W-:Y:S02]  /*09d0*/  SHF.L.U32 R245, R18, 0x10, RZ ;  /* 0x0000001012f57819 */ /* 0x000fe400000006ff */
[----:B------:R-:W-:Y:S02]  /*09e0*/  SHF.L.U32 R238, R19, 0x10, RZ ;  /* 0x0000001013ee7819 */ /* 0x000fe400000006ff */
[----:B------:R-:W-:-:S02]  /*09f0*/  CS2R R18, SRZ ;  /* 0x0000000000127805 */ /* 0x000fc4000001ff00 */
        /* <DEDUP_REMOVED lines=39> */
[----:B01-3--:R-:W-:-:S07]  /*0c70*/  SHF.L.U32 R188, R188, 0x10, RZ ;  /* 0x00000010bcbc7819 */ /* 0x00bfce00000006ff */
.L_x_1038:
[----:B0-----:R-:W0:Y:S01]  /*0c80*/  LDC.64 R44, c[0x0][0x3c0] ;  /* 0x0000f000ff2c7b82 */ /* 0x001e220000000a00 */
[----:B------:R-:W-:Y:S01]  /*0c90*/  IMAD R46, R185, UR15, RZ ;  /* 0x0000000fb92e7c24 */ /* 0x000fe2000f8e02ff */
[----:B------:R-:W2:Y:S04]  /*0ca0*/  LDL R212, [R1+0x4] ;  /* 0x0000040001d47983 */ /* 0x000ea80000100800 */
[----:B------:R-:W3:Y:S02]  /*0cb0*/  LDL R211, [R1+0x8] ;  /* 0x0000080001d37983 */ /* 0x000ee40000100800 */
[----:B------:R-:W1:Y:S02]  /*0cc0*/  LDC.64 R100, c[0x0][0x430] ;  /* 0x00010c00ff647b82 */ /* 0x000e640000000a00 */
[----:B------:R-:W4:Y:S01]  /*0cd0*/  LDL R210, [R1] ;  /* 0x0000000001d27983 */ /* 0x000f220000100800 */
[----:B------:R-:W-:-:S04]  /*0ce0*/  SHF.R.S32.HI R47, RZ, 0x1f, R46 ;  /* 0x0000001fff2f7819 */ /* 0x000fc8000001142e */
[----:B------:R-:W-:Y:S01]  /*0cf0*/  LEA.HI R47, R47, R46, RZ, 0x3 ;  /* 0x0000002e2f2f7211 */ /* 0x000fe200078f18ff */
[----:B------:R-:W1:Y:S03]  /*0d00*/  LDC.64 R162, c[0x0][0x3a8] ;  /* 0x0000ea00ffa27b82 */ /* 0x000e660000000a00 */
[----:B------:R-:W-:-:S05]  /*0d10*/  LEA.HI.SX32 R194, R47, R186, 0x1d ;  /* 0x000000ba2fc27211 */ /* 0x000fca00078feaff */
[----:B------:R-:W1:Y:S01]  /*0d20*/  LDC.64 R50, c[0x0][0x3c8] ;  /* 0x0000f200ff327b82 */ /* 0x000e620000000a00 */
[----:B0-----:R-:W-:-:S05]  /*0d30*/  IMAD.WIDE R44, R185, 0x4, R44 ;  /* 0x00000004b92c7825 */ /* 0x001fca00078e022c */
[----:B------:R1:W2:Y:S02]  /*0d40*/  LDG.E R222, desc[UR12][R44.64] ;  /* 0x0000000c2cde7981 */ /* 0x0002a4000c1e1900 */
[----:B------:R-:W0:Y:S01]  /*0d50*/  LDC.64 R64, c[0x0][0x428] ;  /* 0x00010a00ff407b82 */ /* 0x000e220000000a00 */
[----:B-1----:R-:W-:-:S04]  /*0d60*/  IMAD.WIDE.U32 R44, R194, 0x10, R100 ;  /* 0x00000010c22c7825 */ /* 0x002fc800078e0064 */
[C---:B------:R-:W-:Y:S02]  /*0d70*/  IMAD.WIDE.U32 R116, R194.reuse, 0x20, R162 ;  /* 0x00000020c2747825 */ /* 0x040fe400078e00a2 */
[----:B------:R-:W3:Y:S02]  /*0d80*/  LDG.E.128 R44, desc[UR12][R44.64] ;  /* 0x0000000c2c2c7981 */ /* 0x000ee4000c1e1d00 */
[----:B------:R-:W-:Y:S02]  /*0d90*/  IMAD.WIDE R50, R185, 0x4, R50 ;  /* 0x00000004b9327825 */ /* 0x000fe400078e0232 */
[----:B------:R-:W4:Y:S04]  /*0da0*/  LDG.E.128 R120, desc[UR12][R116.64] ;  /* 0x0000000c74787981 */ /* 0x000f28000c1e1d00 */
[----:B------:R-:W4:Y:S01]  /*0db0*/  LDG.E R189, desc[UR12][R50.64] ;  /* 0x0000000c32bd7981 */ /* 0x000f22000c1e1900 */
[----:B0-----:R-:W-:-:S03]  /*0dc0*/  IMAD.WIDE.U32 R48, R194, 0x10, R64 ;  /* 0x00000010c2307825 */ /* 0x001fc600078e0040 */
[----:B------:R-:W4:Y:S04]  /*0dd0*/  LDG.E.128 R116, desc[UR12][R116.64+0x10] ;  /* 0x0000100c74747981 */ /* 0x000f28000c1e1d00 */
[----:B------:R-:W4:Y:S01]  /*0de0*/  LDG.E.128 R48, desc[UR12][R48.64] ;  /* 0x0000000c30307981 */ /* 0x000f22000c1e1d00 */
[----:B------:R-:W-:-:S05]  /*0df0*/  IADD3 R190, PT, PT, R194, 0x100, RZ ;  /* 0x00000100c2be7810 */ /* 0x000fca0007ffe0ff */
[----:B------:R-:W-:-:S04]  /*0e00*/  IMAD.WIDE.U32 R96, R190, 0x20, R162 ;  /* 0x00000020be607825 */ /* 0x000fc800078e00a2 */
[C---:B------:R-:W-:Y:S01]  /*0e10*/  IMAD.WIDE.U32 R92, R190.reuse, 0x10, R100 ;  /* 0x00000010be5c7825 */ /* 0x040fe200078e0064 */
[----:B------:R-:W4:Y:S03]  /*0e20*/  LDG.E.128 R60, desc[UR12][R96.64] ;  /* 0x0000000c603c7981 */ /* 0x000f26000c1e1d00 */
[----:B------:R-:W-:Y:S02]  /*0e30*/  IMAD.WIDE.U32 R52, R190, 0x10, R64 ;  /* 0x00000010be347825 */ /* 0x000fe400078e0040 */
[----:B------:R-:W4:Y:S04]  /*0e40*/  LDG.E.128 R92, desc[UR12][R92.64] ;  /* 0x0000000c5c5c7981 */ /* 0x000f28000c1e1d00 */
        /* <DEDUP_REMOVED lines=8> */
[----:B------:R-:W4:Y:S01]  /*0ed0*/  LDG.E.128 R64, desc[UR12][R64.64] ;  /* 0x0000000c40407981 */ /* 0x000f22000c1e1d00 */
[----:B------:R-:W-:-:S04]  /*0ee0*/  ISETP.NE.U32.AND P1, PT, RZ, UR16, PT ;  /* 0x00000010ff007c0c */ /* 0x000fc8000bf25070 */
[----:B------:R-:W-:-:S13]  /*0ef0*/  ISETP.NE.AND.EX P1, PT, RZ, UR17, PT, P1 ;  /* 0x00000011ff007c0c */ /* 0x000fda000bf25310 */
[----:B------:R-:W0:Y:S08]  /*0f00*/  @P1 LDC.64 R168, c[0x0][0x438] ;  /* 0x00010e00ffa81b82 */ /* 0x000e300000000a00 */
[----:B------:R-:W1:Y:S08]  /*0f10*/  @P1 LDC.64 R164, c[0x0][0x438] ;  /* 0x00010e00ffa41b82 */ /* 0x000e700000000a00 */
[----:B------:R-:W1:Y:S01]  /*0f20*/  @P1 LDC.64 R166, c[0x0][0x438] ;  /* 0x00010e00ffa61b82 */ /* 0x000e620000000a00 */
[----:B------:R-:W-:Y:S01]  /*0f30*/  ISETP.NE.AND P0, PT, RZ, UR14, PT ;  /* 0x0000000eff007c0c */ /* 0x000fe2000bf05270 */
[----:B0-----:R-:W-:-:S05]  /*0f40*/  @P1 IMAD.WIDE.U32 R168, R194, 0x20, R168 ;  /* 0x00000020c2a81825 */ /* 0x001fca00078e00a8 */
[----:B-----5:R-:W5:Y:S01]  /*0f50*/  @P1 LDG.E.128 R68, desc[UR12][R168.64] ;  /* 0x0000000ca8441981 */ /* 0x020f62000c1e1d00 */
[----:B-1----:R-:W-:-:S03]  /*0f60*/  @P1 IMAD.WIDE.U32 R164, R191, 0x20, R164 ;  /* 0x00000020bfa41825 */ /* 0x002fc600078e00a4 */
[----:B------:R-:W5:Y:S04]  /*0f70*/  @P1 LDG.E.128 R72, desc[UR12][R168.64+0x10] ;  /* 0x0000100ca8481981 */ /* 0x000f68000c1e1d00 */
[----:B------:R-:W5:Y:S04]  /*0f80*/  @P1 LDG.E.128 R84, desc[UR12][R164.64] ;  /* 0x0000000ca4541981 */ /* 0x000f68000c1e1d00 */
[----:B------:R0:W5:Y:S01]  /*0f90*/  @P1 LDG.E.128 R88, desc[UR12][R164.64+0x10] ;  /* 0x0000100ca4581981 */ /* 0x000162000c1e1d00 */
[----:B------:R-:W-:-:S05]  /*0fa0*/  @P1 IMAD.WIDE.U32 R166, R190, 0x20, R166 ;  /* 0x00000020bea61825 */ /* 0x000fca00078e00a6 */
[----:B------:R-:W5:Y:S04]  /*0fb0*/  @P1 LDG.E.128 R76, desc[UR12][R166.64] ;  /* 0x0000000ca64c1981 */ /* 0x000f68000c1e1d00 */
[----:B------:R1:W5:Y:S01]  /*0fc0*/  @P1 LDG.E.128 R80, desc[UR12][R166.64+0x10] ;  /* 0x0000100ca6501981 */ /* 0x000362000c1e1d00 */
[----:B--2---:R-:W-:Y:S02]  /*0fd0*/  FSEL R222, R222, RZ, !P0 ;  /* 0x000000ffdede7208 */ /* 0x004fe40004000000 */
[----:B---3--:R-:W-:-:S03]  /*0fe0*/  SHF.L.U32 R209, R44, 0x10, RZ ;  /* 0x000000102cd17819 */ /* 0x008fc600000006ff */
[C---:B----4-:R-:W-:Y:S01]  /*0ff0*/  FADD.FTZ R120, -R222.reuse, R120 ;  /* 0x00000078de787221 */ /* 0x050fe20000010100 */
[----:B------:R-:W-:-:S03]  /*1000*/  FADD.FTZ R122, -R222, R122 ;  /* 0x0000007ade7a7221 */ /* 0x000fc60000010100 */
[C---:B0-----:R-:W-:Y:S01]  /*1010*/  FMUL.FTZ R164, R189.reuse, R120 ;  /* 0x00000078bda47220 */ /* 0x041fe20000410000 */
[----:B------:R-:W-:Y:S01]  /*1020*/  FMUL.FTZ R120, R212, R209 ;  /* 0x000000d1d4787220 */ /* 0x000fe20000410000 */
[----:B------:R-:W-:Y:S01]  /*1030*/  PRMT R44, R44, 0x7632, R44 ;  /* 0x000076322c2c7816 */ /* 0x000fe2000000002c */
[----:B-1----:R-:W-:Y:S01]  /*1040*/  FMUL.FTZ R167, R189, R122 ;  /* 0x0000007abda77220 */ /* 0x002fe20000410000 */
[----:B------:R-:W-:-:S05]  /*1050*/  SHF.L.U32 R169, R48, 0x10, RZ ;  /* 0x0000001030a97819 */ /* 0x000fca00000006ff */
[-C--:B------:R-:W-:Y:S01]  /*1060*/  FFMA.FTZ R165, R211, R169.reuse, R120 ;  /* 0x000000a9d3a57223 */ /* 0x080fe20000010078 */
[----:B------:R-:W-:Y:S01]  /*1070*/  SHF.L.U32 R120, R45, 0x10, RZ ;  /* 0x000000102d787819 */ /* 0x000fe200000006ff */
[----:B------:R-:W-:Y:S01]  /*1080*/  FADD.FTZ R183, R169, R183 ;  /* 0x000000b7a9b77221 */ /* 0x000fe20000010000 */
[C---:B------:R-:W-:Y:S01]  /*1090*/  FFMA.FTZ R184, R164.reuse, R169, R184 ;  /* 0x000000a9a4b87223 */ /* 0x040fe200000100b8 */
[----:B------:R-:W-:Y:S01]  /*10a0*/  FADD.FTZ R181, R209, R181 ;  /* 0x000000b5d1b57221 */ /* 0x000fe20000010000 */
[----:B------:R-:W-:Y:S01]  /*10b0*/  FFMA.FTZ R182, R164, R209, R182 ;  /* 0x000000d1a4b67223 */ /* 0x000fe200000100b6 */
[----:B------:R-:W-:Y:S01]  /*10c0*/  SHF.L.U32 R169, R49, 0x10, RZ ;  /* 0x0000001031a97819 */ /* 0x000fe200000006ff */
[----:B------:R-:W-:Y:S01]  /*10d0*/  FADD.FTZ R173, R120, R173 ;  /* 0x000000ad78ad7221 */ /* 0x000fe20000010000 */
[----:B------:R-:W-:Y:S01]  /*10e0*/  PRMT R48, R48, 0x7632, R48 ;  /* 0x0000763230307816 */ /* 0x000fe20000000030 */
[-C--:B------:R-:W-:Y:S01]  /*10f0*/  FFMA.FTZ R174, R167, R120.reuse, R174 ;  /* 0x00000078a7ae7223 */ /* 0x080fe200000100ae */
[----:B------:R-:W-:Y:S01]  /*1100*/  SHF.L.U32 R44, R44, 0x10, RZ ;  /* 0x000000102c2c7819 */ /* 0x000fe200000006ff */
[----:B------:R-:W-:Y:S01]  /*1110*/  FMUL.FTZ R209, R249, R120 ;  /* 0x00000078f9d17220 */ /* 0x000fe20000410000 */
[----:B------:R-:W-:Y:S01]  /*1120*/  FADD.FTZ R120, -R222, R121 ;  /* 0x00000079de787221 */ /* 0x000fe20000010100 */
[----:B------:R-:W-:Y:S01]  /*1130*/  SHF.L.U32 R121, R48, 0x10, RZ ;  /* 0x0000001030797819 */ /* 0x000fe200000006ff */
[----:B------:R-:W-:Y:S01]  /*1140*/  FADD.FTZ R175, R169, R175 ;  /* 0x000000afa9af7221 */ /* 0x000fe20000010000 */
[-C--:B------:R-:W-:Y:S01]  /*1150*/  FFMA.FTZ R176, R167, R169.reuse, R176 ;  /* 0x000000a9a7b07223 */ /* 0x080fe200000100b0 */
[----:B------:R-:W-:Y:S01]  /*1160*/  FFMA.FTZ R166, R250, R169, R209 ;  /* 0x000000a9faa67223 */ /* 0x000fe200000100d1 */
[----:B------:R-:W-:Y:S01]  /*1170*/  FMUL.FTZ R168, R252, R44 ;  /* 0x0000002cfca87220 */ /* 0x000fe20000410000 */
[----:B------:R-:W-:Y:S01]  /*1180*/  FMUL.FTZ R169, R189, R120 ;  /* 0x00000078bda97220 */ /* 0x000fe20000410000 */
[----:B------:R-:W-:-:S02]  /*1190*/  FADD.FTZ R179, R121, R179 ;  /* 0x000000b379b37221 */ /* 0x000fc40000010000 */
[-C--:B------:R-:W-:Y:S01]  /*11a0*/  FFMA.FTZ R168, R210, R121.reuse, R168 ;  /* 0x00000079d2a87223 */ /* 0x080fe200000100a8 */
[----:B------:R-:W-:Y:S01]  /*11b0*/  FFMA.FTZ R180, R169, R121, R180 ;  /* 0x00000079a9b47223 */ /* 0x000fe200000100b4 */
[C---:B------:R-:W-:Y:S02]  /*11c0*/  FADD.FTZ R210, -R222.reuse, R123 ;  /* 0x0000007bded27221 */ /* 0x040fe40000010100 */
[----:B------:R0:W2:Y:S01]  /*11d0*/  LDG.E.128 R120, desc[UR12][R162.64+0x10] ;  /* 0x0000100ca2787981 */ /* 0x0000a2000c1e1d00 */
[----:B------:R-:W-:Y:S01]  /*11e0*/  PRMT R45, R45, 0x7632, R45 ;  /* 0x000076322d2d7816 */ /* 0x000fe2000000002d */
[----:B------:R-:W-:Y:S01]  /*11f0*/  FMUL.FTZ R210, R189, R210 ;  /* 0x000000d2bdd27220 */ /* 0x000fe20000410000 */
[----:B------:R-:W-:Y:S02]  /*1200*/  PRMT R49, R49, 0x7632, R49 ;  /* 0x0000763231317816 */ /* 0x000fe40000000031 */
[----:B------:R-:W-:Y:S02]  /*1210*/  SHF.L.U32 R45, R45, 0x10, RZ ;  /* 0x000000102d2d7819 */ /* 0x000fe400000006ff */
[----:B------:R-:W-:Y:S01]  /*1220*/  SHF.L.U32 R49, R49, 0x10, RZ ;  /* 0x0000001031317819 */ /* 0x000fe200000006ff */
[----:B------:R-:W-:-:S02]  /*1230*/  FADD.FTZ R116, -R222, R116 ;  /* 0x00000074de747221 */ /* 0x000fc40000010100 */
[-C--:B------:R-:W-:Y:S01]  /*1240*/  FFMA.FTZ R170, R210, R45.reuse, R170 ;  /* 0x0000002dd2aa7223 */ /* 0x080fe200000100aa */
[----:B------:R-:W-:Y:S01]  /*1250*/  FADD.FTZ R161, R45, R161 ;  /* 0x000000a12da17221 */ /* 0x000fe20000010000 */
[----:B------:R-:W-:Y:S01]  /*1260*/  FMUL.FTZ R209, R247, R45 ;  /* 0x0000002df7d17220 */ /* 0x000fe20000410000 */
[----:B------:R-:W-:Y:S01]  /*1270*/  SHF.L.U32 R45, R46, 0x10, RZ ;  /* 0x000000102e2d7819 */ /* 0x000fe200000006ff */
[----:B------:R-:W-:Y:S01]  /*1280*/  FFMA.FTZ R178, R169, R44, R178 ;  /* 0x0000002ca9b27223 */ /* 0x000fe200000100b2 */
[----:B------:R-:W-:Y:S01]  /*1290*/  FADD.FTZ R177, R44, R177 ;  /* 0x000000b12cb17221 */ /* 0x000fe20000010000 */
[-C--:B------:R-:W-:Y:S01]  /*12a0*/  FFMA.FTZ R172, R210, R49.reuse, R172 ;  /* 0x00000031d2ac7223 */ /* 0x080fe200000100ac */
[----:B------:R-:W-:Y:S01]  /*12b0*/  FADD.FTZ R171, R49, R171 ;  /* 0x000000ab31ab7221 */ /* 0x000fe20000010000 */
[----:B------:R-:W-:Y:S01]  /*12c0*/  FFMA.FTZ R209, R248, R49, R209 ;  /* 0x00000031f8d17223 */ /* 0x000fe200000100d1 */
[----:B------:R-:W-:Y:S01]  /*12d0*/  SHF.L.U32 R44, R50, 0x10, RZ ;  /* 0x00000010322c7819 */ /* 0x000fe200000006ff */
[----:B0-----:R-:W-:Y:S01]  /*12e0*/  FMUL.FTZ R163, R189, R116 ;  /* 0x00000074bda37220 */ /* 0x001fe20000410000 */
[----:B------:R-:W-:Y:S01]  /*12f0*/  FMUL.FTZ R49, R245, R45 ;  /* 0x0000002df5317220 */ /* 0x000fe20000410000 */
[----:B------:R-:W-:-:S02]  /*1300*/  PRMT R46, R46, 0x7632, R46 ;  /* 0x000076322e2e7816 */ /* 0x000fc4000000002e */
[----:B------:R-:W-:Y:S01]  /*1310*/  FADD.FTZ R159, R44, R159 ;  /* 0x0000009f2c9f7221 */ /* 0x000fe20000010000 */
[-C--:B------:R-:W-:Y:S01]  /*1320*/  FFMA.FTZ R160, R163, R44.reuse, R160 ;  /* 0x0000002ca3a07223 */ /* 0x080fe200000100a0 */
[----:B------:R-:W-:Y:S01]  /*1330*/  FFMA.FTZ R162, R246, R44, R49 ;  /* 0x0000002cf6a27223 */ /* 0x000fe20000010031 */
[----:B------:R-:W-:Y:S01]  /*1340*/  FADD.FTZ R44, -R222, R117 ;  /* 0x00000075de2c7221 */ /* 0x000fe20000010100 */
[----:B------:R-:W-:Y:S01]  /*1350*/  FADD.FTZ R157, R45, R157 ;  /* 0x0000009d2d9d7221 */ /* 0x000fe20000010000 */
[----:B------:R-:W-:Y:S01]  /*1360*/  FFMA.FTZ R158, R163, R45, R158 ;  /* 0x0000002da39e7223 */ /* 0x000fe2000001009e */
[----:B------:R-:W-:Y:S01]  /*1370*/  SHF.L.U32 R45, R46, 0x10, RZ ;  /* 0x000000102e2d7819 */ /* 0x000fe200000006ff */
[----:B------:R-:W-:Y:S01]  /*1380*/  FMUL.FTZ R213, R189, R44 ;  /* 0x0000002cbdd57220 */ /* 0x000fe20000410000 */
[----:B------:R-:W-:-:S03]  /*1390*/  FADD.FTZ R118, -R222, R118 ;  /* 0x00000076de767221 */ /* 0x000fc60000010100 */
[-C--:B------:R-:W-:Y:S01]  /*13a0*/  FMUL.FTZ R212, R240, R45.reuse ;  /* 0x0000002df0d47220 */ /* 0x080fe20000410000 */
[----:B------:R-:W-:Y:S01]  /*13b0*/  FADD.FTZ R153, R45, R153 ;  /* 0x000000992d997221 */ /* 0x000fe20000010000 */
[----:B------:R-:W-:Y:S01]  /*13c0*/  FFMA.FTZ R154, R213, R45, R154 ;  /* 0x0000002dd59a7223 */ /* 0x000fe2000001009a */
[C---:B------:R-:W-:Y:S02]  /*13d0*/  SHF.L.U32 R45, R47.reuse, 0x10, RZ ;  /* 0x000000102f2d7819 */ /* 0x040fe400000006ff */
[----:B------:R-:W-:Y:S01]  /*13e0*/  PRMT R47, R47, 0x7632, R47 ;  /* 0x000076322f2f7816 */ /* 0x000fe2000000002f */
[----:B------:R-:W-:Y:S01]  /*13f0*/  FMUL.FTZ R215, R189, R118 ;  /* 0x00000076bdd77220 */ /* 0x000fe20000410000 */
[C---:B------:R-:W-:Y:S01]  /*1400*/  SHF.L.U32 R214, R51.reuse, 0x10, RZ ;  /* 0x0000001033d67819 */ /* 0x040fe200000006ff */
[----:B------:R-:W-:Y:S01]  /*1410*/  FMUL.FTZ R44, R238, R45 ;  /* 0x0000002dee2c7220 */ /* 0x000fe20000410000 */
[----:B------:R-:W-:Y:S02]  /*1420*/  PRMT R51, R51, 0x7632, R51 ;  /* 0x0000763233337816 */ /* 0x000fe40000000033 */
[----:B------:R-:W-:Y:S01]  /*1430*/  SHF.L.U32 R47, R47, 0x10, RZ ;  /* 0x000000102f2f7819 */ /* 0x000fe200000006ff */
[----:B------:R-:W-:Y:S01]  /*1440*/  FADD.FTZ R218, -R222, R119 ;  /* 0x00000077deda7221 */ /* 0x000fe20000010100 */
[----:B------:R-:W-:Y:S01]  /*1450*/  FADD.FTZ R151, R214, R151 ;  /* 0x00000097d6977221 */ /* 0x000fe20000010000 */
[-C--:B------:R-:W-:Y:S01]  /*1460*/  FFMA.FTZ R152, R215, R214.reuse, R152 ;  /* 0x000000d6d7987223 */ /* 0x080fe20000010098 */
[----:B------:R-:W-:Y:S01]  /*1470*/  FFMA.FTZ R214, R239, R214, R44 ;  /* 0x000000d6efd67223 */ /* 0x000fe2000001002c */
[----:B------:R-:W-:Y:S01]  /*1480*/  SHF.L.U32 R51, R51, 0x10, RZ ;  /* 0x0000001033337819 */ /* 0x000fe200000006ff */
[----:B------:R-:W-:Y:S01]  /*1490*/  FMUL.FTZ R44, R236, R47 ;  /* 0x0000002fec2c7220 */ /* 0x000fe20000410000 */
[----:B------:R-:W-:Y:S01]  /*14a0*/  FMUL.FTZ R218, R189, R218 ;  /* 0x000000dabdda7220 */ /* 0x000fe20000410000 */
[C---:B------:R-:W-:Y:S01]  /*14b0*/  FADD.FTZ R62, -R222.reuse, R62 ;  /* 0x0000003ede3e7221 */ /* 0x040fe20000010100 */
[----:B------:R-:W-:Y:S01]  /*14c0*/  FADD.FTZ R60, -R222, R60 ;  /* 0x0000003cde3c7221 */ /* 0x000fe20000010100 */
[----:B------:R-:W-:Y:S01]  /*14d0*/  FFMA.FTZ R217, R237, R51, R44 ;  /* 0x00000033edd97223 */ /* 0x000fe2000001002c */
[----:B------:R-:W-:Y:S01]  /*14e0*/  FADD.FTZ R145, R47, R145 ;  /* 0x000000912f917221 */ /* 0x000fe20000010000 */
[----:B------:R-:W-:Y:S01]  /*14f0*/  FFMA.FTZ R146, R218, R47, R146 ;  /* 0x0000002fda927223 */ /* 0x000fe20000010092 */
[----:B------:R-:W-:Y:S01]  /*1500*/  SHF.L.U32 R44, R93, 0x10, RZ ;  /* 0x000000105d2c7819 */ /* 0x000fe200000006ff */
[C---:B------:R-:W-:Y:S01]  /*1510*/  FMUL.FTZ R117, R189.reuse, R62 ;  /* 0x0000003ebd757220 */ /* 0x040fe20000410000 */
[C---:B------:R-:W-:Y:S01]  /*1520*/  SHF.L.U32 R47, R92.reuse, 0x10, RZ ;  /* 0x000000105c2f7819 */ /* 0x040fe200000006ff */
[----:B------:R-:W-:Y:S01]  /*1530*/  FMUL.FTZ R60, R189, R60 ;  /* 0x0000003cbd3c7220 */ /* 0x000fe20000410000 */
[----:B------:R-:W-:Y:S01]  /*1540*/  PRMT R92, R92, 0x7632, R92 ;  /* 0x000076325c5c7816 */ /* 0x000fe2000000005c */
[----:B------:R-:W-:Y:S01]  /*1550*/  FADD.FTZ R149, R45, R149 ;  /* 0x000000952d957221 */ /* 0x000fe20000010000 */
[----:B------:R-:W-:Y:S01]  /*1560*/  FFMA.FTZ R150, R215, R45, R150 ;  /* 0x0000002dd7967223 */ /* 0x000fe20000010096 */
[----:B------:R-:W-:Y:S01]  /*1570*/  SHF.L.U32 R62, R53, 0x10, RZ ;  /* 0x00000010353e7819 */ /* 0x000fe200000006ff */
[----:B------:R-:W-:Y:S01]  /*1580*/  FADD.FTZ R133, R44, R133 ;  /* 0x000000852c857221 */ /* 0x000fe20000010000 */
[----:B------:R-:W-:Y:S01]  /*1590*/  SHF.L.U32 R45, R52, 0x10, RZ ;  /* 0x00000010342d7819 */ /* 0x000fe200000006ff */
[-C--:B------:R-:W-:Y:S01]  /*15a0*/  FFMA.FTZ R134, R117, R44.reuse, R134 ;  /* 0x0000002c75867223 */ /* 0x080fe20000010086 */
[----:B------:R-:W-:Y:S01]  /*15b0*/  FADD.FTZ R141, R47, R141 ;  /* 0x0000008d2f8d7221 */ /* 0x000fe20000010000 */
[-C--:B------:R-:W-:Y:S01]  /*15c0*/  FFMA.FTZ R142, R60, R47.reuse, R142 ;  /* 0x0000002f3c8e7223 */ /* 0x080fe2000001008e */
[----:B------:R-:W-:Y:S01]  /*15d0*/  FMUL.FTZ R116, R234, R47 ;  /* 0x0000002fea747220 */ /* 0x000fe20000410000 */
[----:B------:R-:W-:Y:S01]  /*15e0*/  FMUL.FTZ R44, R230, R44 ;  /* 0x0000002ce62c7220 */ /* 0x000fe20000410000 */
[----:B------:R-:W-:Y:S01]  /*15f0*/  PRMT R52, R52, 0x7632, R52 ;  /* 0x0000763234347816 */ /* 0x000fe20000000034 */
[----:B------:R-:W-:Y:S01]  /*1600*/  FADD.FTZ R118, -R222, R61 ;  /* 0x0000003dde767221 */ /* 0x000fe20000010100 */
[----:B------:R-:W-:-:S02]  /*1610*/  SHF.L.U32 R47, R92, 0x10, RZ ;  /* 0x000000105c2f7819 */ /* 0x000fc400000006ff */
[----:B------:R-:W-:Y:S01]  /*1620*/  PRMT R93, R93, 0x7632, R93 ;  /* 0x000076325d5d7816 */ /* 0x000fe2000000005d */
[----:B------:R-:W-:Y:S01]  /*1630*/  FADD.FTZ R135, R62, R135 ;  /* 0x000000873e877221 */ /* 0x000fe20000010000 */
[-C--:B------:R-:W-:Y:S01]  /*1640*/  FFMA.FTZ R136, R117, R62.reuse, R136 ;  /* 0x0000003e75887223 */ /* 0x080fe20000010088 */
[----:B------:R-:W-:Y:S01]  /*1650*/  FADD.FTZ R143, R45, R143 ;  /* 0x0000008f2d8f7221 */ /* 0x000fe20000010000 */
[-C--:B------:R-:W-:Y:S01]  /*1660*/  FFMA.FTZ R144, R60, R45.reuse, R144 ;  /* 0x0000002d3c907223 */ /* 0x080fe20000010090 */
[----:B------:R-:W-:Y:S01]  /*1670*/  FFMA.FTZ R116, R235, R45, R116 ;  /* 0x0000002deb747223 */ /* 0x000fe20000010074 */
[----:B------:R-:W-:Y:S01]  /*1680*/  FFMA.FTZ R62, R231, R62, R44 ;  /* 0x0000003ee73e7223 */ /* 0x000fe2000001002c */
[----:B------:R-:W-:Y:S01]  /*1690*/  SHF.L.U32 R45, R52, 0x10, RZ ;  /* 0x00000010342d7819 */ /* 0x000fe200000006ff */
[----:B------:R-:W-:Y:S01]  /*16a0*/  FADD.FTZ R44, -R222, R63 ;  /* 0x0000003fde2c7221 */ /* 0x000fe20000010100 */
[----:B------:R-:W-:Y:S01]  /*16b0*/  PRMT R53, R53, 0x7632, R53 ;  /* 0x0000763235357816 */ /* 0x000fe20000000035 */
[----:B------:R-:W-:Y:S01]  /*16c0*/  FMUL.FTZ R118, R189, R118 ;  /* 0x00000076bd767220 */ /* 0x000fe20000410000 */
[----:B------:R-:W-:Y:S01]  /*16d0*/  SHF.L.U32 R93, R93, 0x10, RZ ;  /* 0x000000105d5d7819 */ /* 0x000fe200000006ff */
[----:B------:R-:W-:Y:S01]  /*16e0*/  FMUL.FTZ R92, R232, R47 ;  /* 0x0000002fe85c7220 */ /* 0x000fe20000410000 */
[----:B------:R-:W-:Y:S01]  /*16f0*/  FMUL.FTZ R119, R189, R44 ;  /* 0x0000002cbd777220 */ /* 0x000fe20000410000 */
[----:B------:R-:W-:Y:S01]  /*1700*/  SHF.L.U32 R53, R53, 0x10, RZ ;  /* 0x0000001035357819 */ /* 0x000fe200000006ff */
[-C--:B------:R-:W-:Y:S01]  /*1710*/  FFMA.FTZ R140, R118, R45.reuse, R140 ;  /* 0x0000002d768c7223 */ /* 0x080fe2000001008c */
[----:B------:R-:W-:Y:S01]  /*1720*/  FADD.FTZ R139, R45, R139 ;  /* 0x0000008b2d8b7221 */ /* 0x000fe20000010000 */
[----:B------:R-:W-:Y:S01]  /*1730*/  FFMA.FTZ R92, R233, R45, R92 ;  /* 0x0000002de95c7223 */ /* 0x000fe2000001005c */
[-C--:B------:R-:W-:Y:S01]  /*1740*/  FMUL.FTZ R44, R228, R93.reuse ;  /* 0x0000005de42c7220 */ /* 0x080fe20000410000 */
[----:B------:R-:W-:Y:S01]  /*1750*/  FADD.FTZ R96, -R222, R96 ;  /* 0x00000060de607221 */ /* 0x000fe20000010100 */
[----:B------:R-:W-:Y:S01]  /*1760*/  SHF.L.U32 R45, R94, 0x10, RZ ;  /* 0x000000105e2d7819 */ /* 0x000fe200000006ff */
[----:B------:R-:W-:Y:S01]  /*1770*/  FFMA.FTZ R130, R119, R93, R130 ;  /* 0x0000005d77827223 */ /* 0x000fe20000010082 */
[----:B------:R-:W-:Y:S01]  /*1780*/  FADD.FTZ R20, R93, R20 ;  /* 0x000000145d147221 */ /* 0x000fe20000010000 */
[----:B------:R-:W-:Y:S01]  /*1790*/  FFMA.FTZ R93, R229, R53, R44 ;  /* 0x00000035e55d7223 */ /* 0x000fe2000001002c */
[----:B------:R-:W-:Y:S01]  /*17a0*/  SHF.L.U32 R44, R54, 0x10, RZ ;  /* 0x00000010362c7819 */ /* 0x000fe200000006ff */
[----:B------:R-:W-:Y:S01]  /*17b0*/  FMUL.FTZ R211, R189, R96 ;  /* 0x00000060bdd37220 */ /* 0x000fe20000410000 */
        /* <DEDUP_REMOVED lines=10> */
[C---:B------:R-:W-:Y:S01]  /*1860*/  FADD.FTZ R98, -R222.reuse, R98 ;  /* 0x00000062de627221 */ /* 0x040fe20000010100 */
[----:B------:R-:W-:Y:S01]  /*1870*/  SHF.L.U32 R46, R95, 0x10, RZ ;  /* 0x000000105f2e7819 */ /* 0x000fe200000006ff */
[----:B------:R-:W-:Y:S01]  /*1880*/  FADD.FTZ R56, -R222, R56 ;  /* 0x00000038de387221 */ /* 0x000fe20000010100 */
[-C--:B------:R-:W-:Y:S01]  /*1890*/  FMUL.FTZ R94, R224, R45.reuse ;  /* 0x0000002de05e7220 */ /* 0x080fe20000410000 */
[----:B------:R-:W-:Y:S01]  /*18a0*/  FADD.FTZ R43, R45, R43 ;  /* 0x0000002b2d2b7221 */ /* 0x000fe20000010000 */
[----:B------:R-:W-:Y:S01]  /*18b0*/  FFMA.FTZ R2, R97, R45, R2 ;  /* 0x0000002d61027223 */ /* 0x000fe20000010002 */
[----:B------:R-:W-:Y:S01]  /*18c0*/  SHF.L.U32 R44, R55, 0x10, RZ ;  /* 0x00000010372c7819 */ /* 0x000fe200000006ff */
[----:B------:R-:W-:Y:S01]  /*18d0*/  FMUL.FTZ R216, R189, R98 ;  /* 0x00000062bdd87220 */ /* 0x000fe20000410000 */
[----:B------:R-:W-:Y:S01]  /*18e0*/  FMUL.FTZ R98, R221, R46 ;  /* 0x0000002edd627220 */ /* 0x000fe20000410000 */
[----:B------:R-:W-:Y:S01]  /*18f0*/  SHF.L.U32 R45, R100, 0x10, RZ ;  /* 0x00000010642d7819 */ /* 0x000fe200000006ff */
[----:B------:R-:W-:Y:S01]  /*1900*/  FMUL.FTZ R56, R189, R56 ;  /* 0x00000038bd387220 */ /* 0x000fe20000410000 */
[----:B------:R-:W-:Y:S01]  /*1910*/  FADD.FTZ R39, R44, R39 ;  /* 0x000000272c277221 */ /* 0x000fe20000010000 */
[-C--:B------:R-:W-:Y:S01]  /*1920*/  FFMA.FTZ R29, R216, R44.reuse, R29 ;  /* 0x0000002cd81d7223 */ /* 0x080fe2000001001d */
[----:B------:R-:W-:Y:S01]  /*1930*/  FFMA.FTZ R98, R223, R44, R98 ;  /* 0x0000002cdf627223 */ /* 0x000fe20000010062 */
[----:B------:R-:W-:Y:S01]  /*1940*/  FADD.FTZ R126, R45, R126 ;  /* 0x0000007e2d7e7221 */ /* 0x000fe20000010000 */
[----:B------:R-:W-:Y:S01]  /*1950*/  SHF.L.U32 R44, R64, 0x10, RZ ;  /* 0x00000010402c7819 */ /* 0x000fe200000006ff */
[-C--:B------:R-:W-:Y:S01]  /*1960*/  FFMA.FTZ R5, R56, R45.reuse, R5 ;  /* 0x0000002d38057223 */ /* 0x080fe20000010005 */
[----:B------:R-:W-:Y:S01]  /*1970*/  FMUL.FTZ R45, R205, R45 ;  /* 0x0000002dcd2d7220 */ /* 0x000fe20000410000 */
[----:B------:R-:W-:Y:S01]  /*1980*/  FADD.FTZ R124, R46, R124 ;  /* 0x0000007c2e7c7221 */ /* 0x000fe20000010000 */
[----:B------:R-:W-:Y:S01]  /*1990*/  FFMA.FTZ R3, R216, R46, R3 ;  /* 0x0000002ed8037223 */ /* 0x000fe20000010003 */
[----:B------:R-:W-:Y:S01]  /*19a0*/  FADD.FTZ R46, -R222, R58 ;  /* 0x0000003ade2e7221 */ /* 0x000fe20000010100 */
[----:B------:R-:W-:Y:S01]  /*19b0*/  FFMA.FTZ R58, R206, R44, R45 ;  /* 0x0000002cce3a7223 */ /* 0x000fe2000001002d */
[----:B------:R-:W-:Y:S01]  /*19c0*/  FADD.FTZ R45, RZ, R165 ;  /* 0x000000a5ff2d7221 */ /* 0x000fe20000010000 */
[----:B------:R-:W-:-:S03]  /*19d0*/  PRMT R50, R50, 0x7632, R50 ;  /* 0x0000763232327816 */ /* 0x000fc60000000032 */
[----:B------:R-:W-:Y:S01]  /*19e0*/  FADD.FTZ R45, R168, R45 ;  /* 0x0000002da82d7221 */ /* 0x000fe20000010000 */
[----:B------:R-:W-:Y:S01]  /*19f0*/  FADD.FTZ R127, R44, R127 ;  /* 0x0000007f2c7f7221 */ /* 0x000fe20000010000 */
[----:B------:R-:W-:Y:S02]  /*1a00*/  FFMA.FTZ R27, R56, R44, R27 ;  /* 0x0000002c381b7223 */ /* 0x000fe4000001001b */
[----:B------:R-:W-:Y:S01]  /*1a10*/  FADD.FTZ R44, R166, R45 ;  /* 0x0000002da62c7221 */ /* 0x000fe20000010000 */
[----:B------:R-:W-:Y:S01]  /*1a20*/  SHF.L.U32 R50, R50, 0x10, RZ ;  /* 0x0000001032327819 */ /* 0x000fe200000006ff */
[----:B------:R-:W-:Y:S01]  /*1a30*/  FMUL.FTZ R61, R189, R46 ;  /* 0x0000002ebd3d7220 */ /* 0x000fe20000410000 */
[----:B------:R-:W-:Y:S01]  /*1a40*/  SHF.L.U32 R46, R101, 0x10, RZ ;  /* 0x00000010652e7819 */ /* 0x000fe200000006ff */
[----:B------:R-:W-:Y:S01]  /*1a50*/  FADD.FTZ R45, R209, R44 ;  /* 0x0000002cd12d7221 */ /* 0x000fe20000010000 */
[----:B------:R-:W-:Y:S01]  /*1a60*/  PRMT R48, R100, 0x7632, R48 ;  /* 0x0000763264307816 */ /* 0x000fe20000000030 */
[-C--:B------:R-:W-:Y:S01]  /*1a70*/  FFMA.FTZ R212, R241, R50.reuse, R212 ;  /* 0x00000032f1d47223 */ /* 0x080fe200000100d4 */
[----:B------:R-:W-:Y:S01]  /*1a80*/  SHF.L.U32 R63, R65, 0x10, RZ ;  /* 0x00000010413f7819 */ /* 0x000fe200000006ff */
[----:B------:R-:W-:Y:S01]  /*1a90*/  FADD.FTZ R45, R162, R45 ;  /* 0x0000002da22d7221 */ /* 0x000fe20000010000 */
[----:B------:R-:W-:Y:S01]  /*1aa0*/  FADD.FTZ R155, R50, R155 ;  /* 0x0000009b329b7221 */ /* 0x000fe20000010000 */
[----:B------:R-:W-:Y:S01]  /*1ab0*/  FFMA.FTZ R156, R213, R50, R156 ;  /* 0x00000032d59c7223 */ /* 0x000fe2000001009c */
[----:B------:R-:W-:Y:S01]  /*1ac0*/  FFMA.FTZ R138, R118, R47, R138 ;  /* 0x0000002f768a7223 */ /* 0x000fe2000001008a */
[----:B------:R-:W-:Y:S01]  /*1ad0*/  FADD.FTZ R137, R47, R137 ;  /* 0x000000892f897221 */ /* 0x000fe20000010000 */
[----:B------:R-:W-:Y:S01]  /*1ae0*/  PRMT R64, R64, 0x7632, R64 ;  /* 0x0000763240407816 */ /* 0x000fe20000000040 */
[----:B------:R-:W-:Y:S01]  /*1af0*/  FMUL.FTZ R47, R201, R46 ;  /* 0x0000002ec92f7220 */ /* 0x000fe20000410000 */
[----:B------:R-:W-:Y:S01]  /*1b00*/  FADD.FTZ R50, -R222, R57 ;  /* 0x00000039de327221 */ /* 0x000fe20000010100 */
[----:B------:R-:W-:Y:S01]  /*1b10*/  SHF.L.U32 R48, R48, 0x10, RZ ;  /* 0x0000001030307819 */ /* 0x000fe200000006ff */
[----:B------:R-:W-:Y:S01]  /*1b20*/  FFMA.FTZ R44, R164, R165, RZ ;  /* 0x000000a5a42c7223 */ /* 0x000fe200000100ff */
[----:B------:R-:W-:Y:S01]  /*1b30*/  FADD.FTZ R45, R212, R45 ;  /* 0x0000002dd42d7221 */ /* 0x000fe20000010000 */
[----:B------:R-:W-:Y:S01]  /*1b40*/  FADD.FTZ R37, R63, R37 ;  /* 0x000000253f257221 */ /* 0x000fe20000010000 */
[-C--:B------:R-:W-:Y:S01]  /*1b50*/  FFMA.FTZ R26, R61, R63.reuse, R26 ;  /* 0x0000003f3d1a7223 */ /* 0x080fe2000001001a */
[----:B------:R-:W-:Y:S01]  /*1b60*/  SHF.L.U32 R57, R64, 0x10, RZ ;  /* 0x0000001040397819 */ /* 0x000fe200000006ff */
[----:B------:R-:W-:Y:S01]  /*1b70*/  FFMA.FTZ R63, R202, R63, R47 ;  /* 0x0000003fca3f7223 */ /* 0x000fe2000001002f */
[----:B------:R-:W-:Y:S01]  /*1b80*/  FMUL.FTZ R64, R189, R50 ;  /* 0x00000032bd407220 */ /* 0x000fe20000410000 */
[----:B------:R-:W-:Y:S01]  /*1b90*/  FMUL.FTZ R47, R203, R48 ;  /* 0x00000030cb2f7220 */ /* 0x000fe20000410000 */
[----:B------:R-:W-:Y:S01]  /*1ba0*/  FFMA.FTZ R44, R169, R168, R44 ;  /* 0x000000a8a92c7223 */ /* 0x000fe2000001002c */
[----:B------:R-:W-:Y:S01]  /*1bb0*/  FADD.FTZ R50, R214, R45 ;  /* 0x0000002dd6327221 */ /* 0x000fe20000010000 */
[-C--:B------:R-:W-:Y:S01]  /*1bc0*/  FFMA.FTZ R128, R64, R57.reuse, R128 ;  /* 0x0000003940807223 */ /* 0x080fe20000010080 */
[----:B------:R-:W-:Y:S01]  /*1bd0*/  FADD.FTZ R36, R57, R36 ;  /* 0x0000002439247221 */ /* 0x000fe20000010000 */
[----:B------:R-:W-:Y:S01]  /*1be0*/  FFMA.FTZ R57, R204, R57, R47 ;  /* 0x00000039cc397223 */ /* 0x000fe2000001002f */
[----:B------:R-:W-:Y:S01]  /*1bf0*/  FFMA.FTZ R45, R167, R166, R44 ;  /* 0x000000a6a72d7223 */ /* 0x000fe2000001002c */
[----:B------:R-:W-:-:S03]  /*1c00*/  FADD.FTZ R47, R217, R50 ;  /* 0x00000032d92f7221 */ /* 0x000fc60000010000 */
[----:B------:R-:W-:Y:S01]  /*1c10*/  FFMA.FTZ R44, R210, R209, R45 ;  /* 0x000000d1d22c7223 */ /* 0x000fe2000001002d */
[----:B------:R-:W-:Y:S01]  /*1c20*/  FADD.FTZ R45, R116, R47 ;  /* 0x0000002f742d7221 */ /* 0x000fe20000010000 */
[----:B------:R-:W-:-:S03]  /*1c30*/  PRMT R54, R54, 0x7632, R54 ;  /* 0x0000763236367816 */ /* 0x000fc60000000036 */
[----:B------:R-:W-:Y:S01]  /*1c40*/  FADD.FTZ R45, R92, R45 ;  /* 0x0000002d5c2d7221 */ /* 0x000fe20000010000 */
[----:B------:R-:W-:-:S03]  /*1c50*/  FFMA.FTZ R44, R163, R162, R44 ;  /* 0x000000a2a32c7223 */ /* 0x000fc6000001002c */
[----:B------:R-:W-:Y:S01]  /*1c60*/  FADD.FTZ R50, R62, R45 ;  /* 0x0000002d3e327221 */ /* 0x000fe20000010000 */
[----:B------:R-:W-:Y:S01]  /*1c70*/  SHF.L.U32 R54, R54, 0x10, RZ ;  /* 0x0000001036367819 */ /* 0x000fe200000006ff */
[----:B------:R-:W-:Y:S01]  /*1c80*/  FFMA.FTZ R44, R213, R212, R44 ;  /* 0x000000d4d52c7223 */ /* 0x000fe2000001002c */
[----:B------:R-:W-:Y:S01]  /*1c90*/  PRMT R95, R95, 0x7632, R95 ;  /* 0x000076325f5f7816 */ /* 0x000fe2000000005f */
[----:B------:R-:W-:Y:S01]  /*1ca0*/  FADD.FTZ R49, R93, R50 ;  /* 0x000000325d317221 */ /* 0x000fe20000010000 */
[----:B------:R-:W-:Y:S01]  /*1cb0*/  PRMT R55, R55, 0x7632, R55 ;  /* 0x0000763237377816 */ /* 0x000fe20000000037 */
[----:B------:R-:W-:Y:S01]  /*1cc0*/  FFMA.FTZ R45, R215, R214, R44 ;  /* 0x000000d6d72d7223 */ /* 0x000fe2000001002c */
[----:B------:R-:W-:Y:S01]  /*1cd0*/  SHF.L.U32 R95, R95, 0x10, RZ ;  /* 0x000000105f5f7819 */ /* 0x000fe200000006ff */
[----:B------:R-:W-:Y:S01]  /*1ce0*/  FFMA.FTZ R94, R225, R54, R94 ;  /* 0x00000036e15e7223 */ /* 0x000fe2000001005e */
[----:B------:R-:W-:Y:S01]  /*1cf0*/  FADD.FTZ R49, R96, R49 ;  /* 0x0000003160317221 */ /* 0x000fe20000010000 */
[----:B------:R-:W-:Y:S01]  /*1d00*/  SHF.L.U32 R55, R55, 0x10, RZ ;  /* 0x0000001037377819 */ /* 0x000fe200000006ff */
[----:B------:R-:W-:Y:S01]  /*1d10*/  FFMA.FTZ R45, R218, R217, R45 ;  /* 0x000000d9da2d7223 */ /* 0x000fe2000001002d */
[----:B------:R-:W-:Y:S01]  /*1d20*/  FMUL.FTZ R219, R207, R95 ;  /* 0x0000005fcfdb7220 */ /* 0x000fe20000410000 */
[----:B------:R-:W-:-:S02]  /*1d30*/  FADD.FTZ R49, R94, R49 ;  /* 0x000000315e317221 */ /* 0x000fc40000010000 */
[----:B------:R-:W-:Y:S01]  /*1d40*/  FFMA.FTZ R45, R60, R116, R45 ;  /* 0x000000743c2d7223 */ /* 0x000fe2000001002d */
[----:B------:R-:W-:Y:S01]  /*1d50*/  FFMA.FTZ R219, R208, R55, R219 ;  /* 0x00000037d0db7223 */ /* 0x000fe200000100db */
[----:B------:R-:W-:Y:S01]  /*1d60*/  FADD.FTZ R50, R98, R49 ;  /* 0x0000003162327221 */ /* 0x000fe20000010000 */
[----:B------:R-:W-:Y:S01]  /*1d70*/  PRMT R101, R101, 0x7632, R101 ;  /* 0x0000763265657816 */ /* 0x000fe20000000065 */
[----:B------:R-:W-:Y:S02]  /*1d80*/  FFMA.FTZ R44, R118, R92, R45 ;  /* 0x0000005c762c7223 */ /* 0x000fe4000001002d */
[----:B------:R-:W-:Y:S01]  /*1d90*/  FADD.FTZ R45, R219, R50 ;  /* 0x00000032db2d7221 */ /* 0x000fe20000010000 */
[C---:B------:R-:W-:Y:S01]  /*1da0*/  FADD.FTZ R220, -R222.reuse, R99 ;  /* 0x00000063dedc7221 */ /* 0x040fe20000010100 */
[----:B------:R-:W-:Y:S01]  /*1db0*/  FADD.FTZ R52, -R222, R59 ;  /* 0x0000003bde347221 */ /* 0x000fe20000010100 */
[----:B------:R-:W-:Y:S01]  /*1dc0*/  PRMT R65, R65, 0x7632, R65 ;  /* 0x0000763241417816 */ /* 0x000fe20000000041 */
[----:B------:R-:W-:Y:S01]  /*1dd0*/  FADD.FTZ R50, R58, R45 ;  /* 0x0000002d3a327221 */ /* 0x000fe20000010000 */
[----:B------:R-:W-:Y:S01]  /*1de0*/  SHF.L.U32 R47, R101, 0x10, RZ ;  /* 0x00000010652f7819 */ /* 0x000fe200000006ff */
[----:B------:R-:W-:Y:S01]  /*1df0*/  FFMA.FTZ R44, R117, R62, R44 ;  /* 0x0000003e752c7223 */ /* 0x000fe2000001002c */
[----:B------:R-:W-:Y:S01]  /*1e00*/  FADD.FTZ R40, R54, R40 ;  /* 0x0000002836287221 */ /* 0x000fe20000010000 */
[----:B------:R-:W-:Y:S01]  /*1e10*/  FFMA.FTZ R30, R97, R54, R30 ;  /* 0x00000036611e7223 */ /* 0x000fe2000001001e */
[C---:B------:R-:W-:Y:S01]  /*1e20*/  FMUL.FTZ R220, R189.reuse, R220 ;  /* 0x000000dcbddc7220 */ /* 0x040fe20000410000 */
[----:B------:R-:W-:Y:S01]  /*1e30*/  FMUL.FTZ R59, R189, R52 ;  /* 0x00000034bd3b7220 */ /* 0x000fe20000410000 */
[----:B------:R-:W-:Y:S01]  /*1e40*/  SHF.L.U32 R52, R65, 0x10, RZ ;  /* 0x0000001041347819 */ /* 0x000fe200000006ff */
[----:B------:R-:W-:Y:S01]  /*1e50*/  FMUL.FTZ R65, R199, R47 ;  /* 0x0000002fc7417220 */ /* 0x000fe20000410000 */
[----:B------:R-:W-:Y:S01]  /*1e60*/  PRMT R251, R102, 0x7632, R251 ;  /* 0x0000763266fb7816 */ /* 0x000fe200000000fb */
[----:B------:R-:W-:Y:S01]  /*1e70*/  FADD.FTZ R50, R50, R57 ;  /* 0x0000003932327221 */ /* 0x000fe20000010000 */
[----:B------:R-:W-:Y:S01]  /*1e80*/  SHF.L.U32 R54, R102, 0x10, RZ ;  /* 0x0000001066367819 */ /* 0x000fe200000006ff */
[C---:B------:R-:W-:Y:S01]  /*1e90*/  FFMA.FTZ R44, R119.reuse, R93, R44 ;  /* 0x0000005d772c7223 */ /* 0x040fe2000001002c */
[----:B------:R-:W-:Y:S01]  /*1ea0*/  FFMA.FTZ R132, R119, R53, R132 ;  /* 0x0000003577847223 */ /* 0x000fe20000010084 */
[----:B------:R-:W-:Y:S01]  /*1eb0*/  FADD.FTZ R131, R53, R131 ;  /* 0x0000008335837221 */ /* 0x000fe20000010000 */
[----:B------:R-:W-:Y:S01]  /*1ec0*/  FADD.FTZ R38, R55, R38 ;  /* 0x0000002637267221 */ /* 0x000fe20000010000 */
[----:B------:R-:W-:Y:S01]  /*1ed0*/  FFMA.FTZ R28, R220, R55, R28 ;  /* 0x00000037dc1c7223 */ /* 0x000fe2000001001c */
[----:B------:R-:W-:Y:S01]  /*1ee0*/  PRMT R55, R66, 0x7632, R55 ;  /* 0x0000763242377816 */ /* 0x000fe20000000037 */
[----:B------:R-:W-:Y:S01]  /*1ef0*/  FFMA.FTZ R65, R200, R52, R65 ;  /* 0x00000034c8417223 */ /* 0x000fe20000010041 */
[----:B------:R-:W-:Y:S01]  /*1f00*/  SHF.L.U32 R53, R66, 0x10, RZ ;  /* 0x0000001042357819 */ /* 0x000fe200000006ff */
[----:B------:R-:W-:Y:S01]  /*1f10*/  FMUL.FTZ R99, R197, R54 ;  /* 0x00000036c5637220 */ /* 0x000fe20000410000 */
[----:B------:R-:W-:Y:S01]  /*1f20*/  SHF.L.U32 R251, R251, 0x10, RZ ;  /* 0x00000010fbfb7819 */ /* 0x000fe200000006ff */
[----:B------:R-:W-:Y:S01]  /*1f30*/  FADD.FTZ R50, R50, R63 ;  /* 0x0000003f32327221 */ /* 0x000fe20000010000 */
[----:B------:R-:W-:Y:S01]  /*1f40*/  FFMA.FTZ R44, R211, R96, R44 ;  /* 0x00000060d32c7223 */ /* 0x000fe2000001002c */
[----:B------:R-:W-:Y:S01]  /*1f50*/  FFMA.FTZ R25, R59, R52, R25 ;  /* 0x000000343b197223 */ /* 0x000fe20000010019 */
[----:B------:R-:W-:Y:S01]  /*1f60*/  FADD.FTZ R129, R52, R129 ;  /* 0x0000008134817221 */ /* 0x000fe20000010000 */
[C---:B------:R-:W-:Y:S01]  /*1f70*/  PRMT R243, R67.reuse, 0x7632, R243 ;  /* 0x0000763243f37816 */ /* 0x040fe200000000f3 */
[----:B------:R-:W-:Y:S01]  /*1f80*/  FFMA.FTZ R99, R198, R53, R99 ;  /* 0x00000035c6637223 */ /* 0x000fe20000010063 */
[----:B------:R-:W-:Y:S01]  /*1f90*/  SHF.L.U32 R52, R67, 0x10, RZ ;  /* 0x0000001043347819 */ /* 0x000fe200000006ff */
[----:B------:R-:W-:Y:S01]  /*1fa0*/  FADD.FTZ R50, R50, R65 ;  /* 0x0000004132327221 */ /* 0x000fe20000010000 */
[----:B------:R-:W-:Y:S01]  /*1fb0*/  PRMT R244, R103, 0x7632, R244 ;  /* 0x0000763267f47816 */ /* 0x000fe200000000f4 */
[----:B------:R-:W-:Y:S01]  /*1fc0*/  FMUL.FTZ R67, R195, R251 ;  /* 0x000000fbc3437220 */ /* 0x000fe20000410000 */
[----:B------:R-:W-:-:S02]  /*1fd0*/  SHF.L.U32 R242, R103, 0x10, RZ ;  /* 0x0000001067f27819 */ /* 0x000fc400000006ff */
[----:B------:R-:W-:Y:S01]  /*1fe0*/  SHF.L.U32 R55, R55, 0x10, RZ ;  /* 0x0000001037377819 */ /* 0x000fe200000006ff */
[----:B------:R-:W-:Y:S01]  /*1ff0*/  FFMA.FTZ R45, R97, R94, R44 ;  /* 0x0000005e612d7223 */ /* 0x000fe2000001002c */
[----:B------:R-:W-:Y:S01]  /*2000*/  SHF.L.U32 R244, R244, 0x10, RZ ;  /* 0x00000010f4f47819 */ /* 0x000fe200000006ff */
[----:B------:R-:W-:Y:S01]  /*2010*/  FMUL.FTZ R44, R192, R242 ;  /* 0x000000f2c02c7220 */ /* 0x000fe20000410000 */
[----:B------:R-:W-:Y:S01]  /*2020*/  FADD.FTZ R50, R50, R99 ;  /* 0x0000006332327221 */ /* 0x000fe20000010000 */
[----:B------:R-:W-:Y:S01]  /*2030*/  FFMA.FTZ R67, R196, R55, R67 ;  /* 0x00000037c4437223 */ /* 0x000fe20000010043 */
[----:B------:R-:W-:Y:S01]  /*2040*/  FFMA.FTZ R45, R216, R98, R45 ;  /* 0x00000062d82d7223 */ /* 0x000fe2000001002d */
[----:B------:R-:W-:Y:S01]  /*2050*/  FADD.FTZ R125, R95, R125 ;  /* 0x0000007d5f7d7221 */ /* 0x000fe20000010000 */
[----:B------:R-:W-:Y:S01]  /*2060*/  FFMA.FTZ R4, R220, R95, R4 ;  /* 0x0000005fdc047223 */ /* 0x000fe20000010004 */
[----:B------:R-:W-:Y:S01]  /*2070*/  SHF.L.U32 R243, R243, 0x10, RZ ;  /* 0x00000010f3f37819 */ /* 0x000fe200000006ff */
[----:B------:R-:W-:Y:S01]  /*2080*/  FFMA.FTZ R95, R193, R52, R44 ;  /* 0x00000034c15f7223 */ /* 0x000fe2000001002c */
[----:B------:R-:W-:Y:S01]  /*2090*/  FMUL.FTZ R66, R188, R244 ;  /* 0x000000f4bc427220 */ /* 0x000fe20000410000 */
[----:B------:R-:W-:Y:S01]  /*20a0*/  FADD.FTZ R50, R50, R67 ;  /* 0x0000004332327221 */ /* 0x000fe20000010000 */
[----:B------:R-:W-:-:S02]  /*20b0*/  FFMA.FTZ R45, R220, R219, R45 ;  /* 0x000000dbdc2d7223 */ /* 0x000fc4000001002d */
[----:B------:R-:W-:Y:S01]  /*20c0*/  FFMA.FTZ R66, R187, R243, R66 ;  /* 0x000000f3bb427223 */ /* 0x000fe20000010042 */
[----:B------:R-:W-:Y:S01]  /*20d0*/  FADD.FTZ R49, R50, R95 ;  /* 0x0000005f32317221 */ /* 0x000fe20000010000 */
[----:B------:R-:W-:-:S03]  /*20e0*/  FFMA.FTZ R45, R56, R58, R45 ;  /* 0x0000003a382d7223 */ /* 0x000fc6000001002d */
[----:B------:R-:W-:Y:S01]  /*20f0*/  FADD.FTZ R44, R49, R66 ;  /* 0x00000042312c7221 */ /* 0x000fe20000010000 */
[----:B--2---:R-:W-:Y:S01]  /*2100*/  FADD.FTZ R100, -R222, R120 ;  /* 0x00000078de647221 */ /* 0x004fe20000010100 */
[----:B------:R-:W-:-:S03]  /*2110*/  FFMA.FTZ R120, R64, R57, R45 ;  /* 0x0000003940787223 */ /* 0x000fc6000001002d */
[----:B------:R-:W0:Y:S01]  /*2120*/  SHFL.DOWN PT, R45, R44, 0x10, 0x1f ;  /* 0x0a001f002c2d7f89 */ /* 0x000e2200000e0000 */
[----:B------:R-:W-:Y:S01]  /*2130*/  FFMA.FTZ R120, R61, R63, R120 ;  /* 0x0000003f3d787223 */ /* 0x000fe20000010078 */
[C---:B------:R-:W-:Y:S01]  /*2140*/  FADD.FTZ R50, -R222.reuse, R121 ;  /* 0x00000079de327221 */ /* 0x040fe20000010100 */
[----:B------:R-:W-:Y:S02]  /*2150*/  FMUL.FTZ R100, R189, R100 ;  /* 0x00000064bd647220 */ /* 0x000fe40000410000 */
[----:B------:R-:W-:Y:S01]  /*2160*/  FFMA.FTZ R49, R59, R65, R120 ;  /* 0x000000413b317223 */ /* 0x000fe20000010078 */
[C---:B------:R-:W-:Y:S01]  /*2170*/  FMUL.FTZ R101, R189.reuse, R50 ;  /* 0x00000032bd657220 */ /* 0x040fe20000410000 */
[----:B------:R-:W-:Y:S02]  /*2180*/  FADD.FTZ R102, -R222, R122 ;  /* 0x0000007ade667221 */ /* 0x000fe40000010100 */
[----:B------:R-:W-:Y:S01]  /*2190*/  FFMA.FTZ R50, R100, R99, R49 ;  /* 0x0000006364327223 */ /* 0x000fe20000010031 */
[----:B------:R-:W-:Y:S01]  /*21a0*/  FADD.FTZ R222, -R222, R123 ;  /* 0x0000007bdede7221 */ /* 0x000fe20000010100 */
[----:B------:R-:W-:-:S02]  /*21b0*/  FMUL.FTZ R102, R189, R102 ;  /* 0x00000066bd667220 */ /* 0x000fc40000410000 */
[----:B------:R-:W-:Y:S01]  /*21c0*/  FFMA.FTZ R49, R101, R67, R50 ;  /* 0x0000004365317223 */ /* 0x000fe20000010032 */
[----:B------:R-:W-:-:S03]  /*21d0*/  FMUL.FTZ R103, R189, R222 ;  /* 0x000000debd677220 */ /* 0x000fc60000410000 */
[----:B------:R-:W-:-:S04]  /*21e0*/  FFMA.FTZ R50, R102, R95, R49 ;  /* 0x0000005f66327223 */ /* 0x000fc80000010031 */
[----:B------:R-:W-:Y:S01]  /*21f0*/  FFMA.FTZ R50, R103, R66, R50 ;  /* 0x0000004267327223 */ /* 0x000fe20000010032 */
[----:B0-----:R-:W-:-:S04]  /*2200*/  FADD.FTZ R49, R44, R45 ;  /* 0x0000002d2c317221 */ /* 0x001fc80000010000 */
[----:B------:R-:W0:Y:S04]  /*2210*/  SHFL.DOWN PT, R45, R50, 0x10, 0x1f ;  /* 0x0a001f00322d7f89 */ /* 0x000e2800000e0000 */
[----:B------:R-:W1:Y:S01]  /*2220*/  SHFL.DOWN PT, R44, R49, 0x8, 0x1f ;  /* 0x09001f00312c7f89 */ /* 0x000e6200000e0000 */
[----:B------:R-:W-:Y:S01]  /*2230*/  FADD.FTZ R147, R51, R147 ;  /* 0x0000009333937221 */ /* 0x000fe20000010000 */
[----:B------:R-:W-:Y:S01]  /*2240*/  FFMA.FTZ R148, R218, R51, R148 ;  /* 0x00000033da947223 */ /* 0x000fe20000010094 */
[----:B0-----:R-:W-:Y:S01]  /*2250*/  FADD.FTZ R45, R50, R45 ;  /* 0x0000002d322d7221 */ /* 0x001fe20000010000 */
[----:B-1----:R-:W-:-:S04]  /*2260*/  FADD.FTZ R51, R49, R44 ;  /* 0x0000002c31337221 */ /* 0x002fc80000010000 */
[----:B------:R-:W0:Y:S02]  /*2270*/  SHFL.DOWN PT, R44, R45, 0x8, 0x1f ;  /* 0x09001f002d2c7f89 */ /* 0x000e2400000e0000 */
[----:B0-----:R-:W-:Y:S02]  /*2280*/  FADD.FTZ R120, R45, R44 ;  /* 0x0000002c2d787221 */ /* 0x001fe40000010000 */
[----:B------:R-:W0:Y:S04]  /*2290*/  SHFL.DOWN PT, R44, R51, 0x4, 0x1f ;  /* 0x08801f00332c7f89 */ /* 0x000e2800000e0000 */
[----:B------:R-:W1:Y:S01]  /*22a0*/  SHFL.DOWN PT, R121, R120, 0x4, 0x1f ;  /* 0x08801f0078797f89 */ /* 0x000e6200000e0000 */
[----:B------:R-:W2:Y:S01]  /*22b0*/  S2R R222, SR_TID.X ;  /* 0x0000000000de7919 */ /* 0x000ea20000002100 */
[----:B0-----:R-:W-:Y:S01]  /*22c0*/  FADD.FTZ R122, R51, R44 ;  /* 0x0000002c337a7221 */ /* 0x001fe20000010000 */
[----:B-1----:R-:W-:-:S04]  /*22d0*/  FADD.FTZ R121, R120, R121 ;  /* 0x0000007978797221 */ /* 0x002fc80000010000 */
[----:B------:R-:W0:Y:S04]  /*22e0*/  SHFL.DOWN PT, R123, R122, 0x2, 0x1f ;  /* 0x08401f007a7b7f89 */ /* 0x000e2800000e0000 */
[----:B------:R-:W1:Y:S01]  /*22f0*/  SHFL.DOWN PT, R44, R121, 0x2, 0x1f ;  /* 0x08401f00792c7f89 */ /* 0x000e6200000e0000 */
[----:B--2---:R-:W-:Y:S01]  /*2300*/  LOP3.LUT R222, R222, 0x1f, RZ, 0xc0, !PT ;  /* 0x0000001fdede7812 */ /* 0x004fe200078ec0ff */
[----:B0-----:R-:W-:Y:S01]  /*2310*/  FADD.FTZ R123, R122, R123 ;  /* 0x0000007b7a7b7221 */ /* 0x001fe20000010000 */
[----:B-1----:R-:W-:-:S04]  /*2320*/  FADD.FTZ R49, R121, R44 ;  /* 0x0000002c79317221 */ /* 0x002fc80000010000 */
[----:B------:R-:W0:Y:S04]  /*2330*/  SHFL.DOWN PT, R44, R123, 0x1, 0x1f ;  /* 0x08201f007b2c7f89 */ /* 0x000e2800000e0000 */
[----:B------:R-:W1:Y:S01]  /*2340*/  SHFL.DOWN PT, R50, R49, 0x1, 0x1f ;  /* 0x08201f0031327f89 */ /* 0x000e6200000e0000 */
[----:B------:R-:W-:Y:S01]  /*2350*/  ISETP.NE.AND P2, PT, R222, RZ, PT ;  /* 0x000000ffde00720c */ /* 0x000fe20003f45270 */
[----:B------:R-:W-:Y:S01]  /*2360*/  BSSY.RECONVERGENT B0, `(.L_x_1012) ;  /* 0x000000d000007945 */ /* 0x000fe20003800200 */
[----:B0-----:R-:W-:Y:S01]  /*2370*/  FADD.FTZ R44, R123, R44 ;  /* 0x0000002c7b2c7221 */ /* 0x001fe20000010000 */
[----:B-1----:R-:W-:-:S10]  /*2380*/  FADD.FTZ R45, R49, R50 ;  /* 0x00000032312d7221 */ /* 0x002fd40000010000 */
[----:B------:R-:W-:Y:S05]  /*2390*/  @P2 BRA `(.L_x_1013) ;  /* 0x0000000000242947 */ /* 0x000fea0003800000 */
[----:B------:R-:W0:Y:S01]  /*23a0*/  S2R R49, SR_TID.X ;  /* 0x0000000000317919 */ /* 0x000e220000002100 */
[----:B------:R-:W1:Y:S01]  /*23b0*/  S2UR UR5, SR_CgaCtaId ;  /* 0x00000000000579c3 */ /* 0x000e620000008800 */
[----:B------:R-:W-:Y:S02]  /*23c0*/  UMOV UR4, 0x400 ;  /* 0x0000040000047882 */ /* 0x000fe40000000000 */
[----:B-1----:R-:W-:-:S04]  /*23d0*/  ULEA UR4, UR5, UR4, 0x18 ;  /* 0x0000000405047291 */ /* 0x002fc8000f8ec0ff */
[----:B------:R-:W-:Y:S02]  /*23e0*/  UIADD3 UR5, UPT, UPT, UR4, 0x6040, URZ ;  /* 0x0000604004057890 */ /* 0x000fe4000fffe0ff */
[----:B------:R-:W-:Y:S01]  /*23f0*/  @!UP1 UIADD3 UR5, UPT, UPT, UR4, 0x6000, URZ ;  /* 0x0000600004059890 */ /* 0x000fe2000fffe0ff */
[----:B0-----:R-:W-:-:S04]  /*2400*/  SHF.R.U32.HI R49, RZ, 0x2, R49 ;  /* 0x00000002ff317819 */ /* 0x001fc80000011631 */
[----:B------:R-:W-:-:S05]  /*2410*/  LOP3.LUT R49, R49, 0x38, RZ, 0xc0, !PT ;  /* 0x0000003831317812 */ /* 0x000fca00078ec0ff */
[----:B------:R0:W-:Y:S02]  /*2420*/  STS.64 [R49+UR5], R44 ;  /* 0x0000002c31007988 */ /* 0x0001e40008000a05 */
.L_x_1013:
[----:B------:R-:W-:Y:S05]  /*2430*/  BSYNC.RECONVERGENT B0 ;  /* 0x0000000000007941 */ /* 0x000fea0003800200 */
.L_x_1012:
[----:B------:R-:W1:Y:S08]  /*2440*/  S2UR UR5, SR_CgaCtaId ;  /* 0x00000000000579c3 */ /* 0x000e700000008800 */
[----:B------:R-:W-:Y:S01]  /*2450*/  BAR.SYNC.DEFER_BLOCKING 0x0 ;  /* 0x0000000000007b1d */ /* 0x000fe20000010000 */
[----:B------:R-:W-:Y:S01]  /*2460*/  FFMA.FTZ R19, R64, R48, R19 ;  /* 0x0000003040137223 */ /* 0x000fe20000010013 */
[----:B------:R-:W-:Y:S01]  /*2470*/  FADD.FTZ R6, R48, R6 ;  /* 0x0000000630067221 */ /* 0x000fe20000010000 */
[----:B------:R-:W-:Y:S01]  /*2480*/  FADD.FTZ R7, R46, R7 ;  /* 0x000000072e077221 */ /* 0x000fe20000010000 */
[----:B------:R-:W-:Y:S01]  /*2490*/  FFMA.FTZ R18, R61, R46, R18 ;  /* 0x0000002e3d127223 */ /* 0x000fe20000010012 */
[----:B------:R-:W-:Y:S01]  /*24a0*/  FFMA.FTZ R17, R59, R47, R17 ;  /* 0x0000002f3b117223 */ /* 0x000fe20000010011 */
[----:B------:R-:W-:Y:S01]  /*24b0*/  UMOV UR4, 0x400 ;  /* 0x0000040000047882 */ /* 0x000fe20000000000 */
[----:B------:R-:W-:Y:S01]  /*24c0*/  FADD.FTZ R8, R47, R8 ;  /* 0x000000082f087221 */ /* 0x000fe20000010000 */
        /* <DEDUP_REMOVED lines=11> */
[----:B------:R-:W-:Y:S01]  /*2580*/  FADD.FTZ R21, R243, R21 ;  /* 0x00000015f3157221 */ /* 0x000fe20000010000 */
[----:B------:R-:W-:Y:S01]  /*2590*/  UISETP.NE.AND.EX UP0, UPT, UR17, URZ, UPT, UP0 ;  /* 0x000000ff1100728c */ /* 0x000fe2000bf05300 */
[C---:B------:R-:W-:Y:S01]  /*25a0*/  FFMA.FTZ R32, R103.reuse, R243, R32 ;  /* 0x000000f367207223 */ /* 0x040fe20000010020 */
[----:B------:R-:W-:Y:S01]  /*25b0*/  FADD.FTZ R11, R242, R11 ;  /* 0x0000000bf20b7221 */ /* 0x000fe20000010000 */
[----:B-1----:R-:W-:Y:S01]  /*25c0*/  ULEA UR4, UR5, UR4, 0x18 ;  /* 0x0000000405047291 */ /* 0x002fe2000f8ec0ff */
[----:B------:R-:W-:Y:S01]  /*25d0*/  FFMA.FTZ R14, R102, R242, R14 ;  /* 0x000000f2660e7223 */ /* 0x000fe2000001000e */
[----:B------:R-:W-:Y:S01]  /*25e0*/  FADD.FTZ R12, R244, R12 ;  /* 0x0000000cf40c7221 */ /* 0x000fe20000010000 */
[----:B------:R-:W-:Y:S01]  /*25f0*/  FFMA.FTZ R13, R103, R244, R13 ;  /* 0x000000f4670d7223 */ /* 0x000fe2000001000d */
[----:B------:R-:W-:-:S02]  /*2600*/  UIADD3 UR5, UPT, UPT, UR4, 0x6040, URZ ;  /* 0x0000604004057890 */ /* 0x000fc4000fffe0ff */
[----:B------:R-:W-:Y:S02]  /*2610*/  @!UP1 UIADD3 UR5, UPT, UPT, UR4, 0x6000, URZ ;  /* 0x0000600004059890 */ /* 0x000fe4000fffe0ff */
[----:B------:R-:W-:Y:S02]  /*2620*/  UIADD3 UR10, UPT, UPT, UR4, 0x6060, URZ ;  /* 0x00006060040a7890 */ /* 0x000fe4000fffe0ff */
[----:B------:R-:W-:-:S05]  /*2630*/  @!UP1 UIADD3 UR10, UPT, UPT, UR4, 0x6020, URZ ;  /* 0x00006020040a9890 */ /* 0x000fca000fffe0ff */
[----:B0-----:R-:W0:Y:S01]  /*2640*/  LDS.128 R48, [UR5] ;  /* 0x00000005ff307984 */ /* 0x001e220008000c00 */
[----:B------:R-:W-:Y:S02]  /*2650*/  UIADD3 UR5, UPT, UPT, UR4, 0x6050, URZ ;  /* 0x0000605004057890 */ /* 0x000fe4000fffe0ff */
[----:B------:R-:W-:-:S09]  /*2660*/  @!UP1 UIADD3 UR5, UPT, UPT, UR4, 0x6010, URZ ;  /* 0x0000601004059890 */ /* 0x000fd2000fffe0ff */
[----:B------:R-:W1:Y:S01]  /*2670*/  LDS.128 R44, [UR5] ;  /* 0x00000005ff2c7984 */ /* 0x000e620008000c00 */
[----:B------:R-:W-:Y:S02]  /*2680*/  UIADD3 UR5, UPT, UPT, UR4, 0x6070, URZ ;  /* 0x0000607004057890 */ /* 0x000fe4000fffe0ff */
[----:B------:R-:W-:Y:S01]  /*2690*/  @!UP1 UIADD3 UR5, UPT, UPT, UR4, 0x6030, URZ ;  /* 0x0000603004059890 */ /* 0x000fe2000fffe0ff */
[----:B0-----:R-:W-:Y:S01]  /*26a0*/  FADD.FTZ R53, RZ, R48 ;  /* 0x00000030ff357221 */ /* 0x001fe20000010000 */
[----:B------:R-:W-:-:S03]  /*26b0*/  FADD.FTZ R48, RZ, R49 ;  /* 0x00000031ff307221 */ /* 0x000fc60000010000 */
[----:B------:R-:W-:Y:S01]  /*26c0*/  FADD.FTZ R53, R50, R53 ;  /* 0x0000003532357221 */ /* 0x000fe20000010000 */
[----:B------:R-:W-:Y:S02]  /*26d0*/  FADD.FTZ R54, R51, R48 ;  /* 0x0000003033367221 */ /* 0x000fe40000010000 */
[----:B------:R-:W0:Y:S01]  /*26e0*/  LDS.128 R48, [UR10] ;  /* 0x0000000aff307984 */ /* 0x000e220008000c00 */
[----:B-1----:R-:W-:Y:S01]  /*26f0*/  FADD.FTZ R53, R53, R44 ;  /* 0x0000002c35357221 */ /* 0x002fe20000010000 */
[----:B------:R-:W-:-:S03]  /*2700*/  FADD.FTZ R44, R54, R45 ;  /* 0x0000002d362c7221 */ /* 0x000fc60000010000 */
[----:B------:R-:W-:Y:S01]  /*2710*/  FADD.FTZ R45, R46, R53 ;  /* 0x000000352e2d7221 */ /* 0x000fe20000010000 */
[----:B------:R-:W-:Y:S01]  /*2720*/  FADD.FTZ R46, R47, R44 ;  /* 0x0000002c2f2e7221 */ /* 0x000fe20000010000 */
[----:B------:R-:W1:Y:S02]  /*2730*/  LDS.128 R52, [UR5] ;  /* 0x00000005ff347984 */ /* 0x000e640008000c00 */
[----:B0-----:R-:W-:Y:S01]  /*2740*/  FADD.FTZ R47, R45, R48 ;  /* 0x000000302d2f7221 */ /* 0x001fe20000010000 */
[----:B------:R-:W-:Y:S01]  /*2750*/  FADD.FTZ R46, R46, R49 ;  /* 0x000000312e2e7221 */ /* 0x000fe20000010000 */
[----:B------:R-:W0:Y:S02]  /*2760*/  LDC.64 R44, c[0x0][0x380] ;  /* 0x0000e000ff2c7b82 */ /* 0x000e240000000a00 */
[----:B------:R-:W-:Y:S01]  /*2770*/  FADD.FTZ R47, R50, R47 ;  /* 0x0000002f322f7221 */ /* 0x000fe20000010000 */
[----:B------:R-:W-:-:S03]  /*2780*/  FADD.FTZ R46, R51, R46 ;  /* 0x0000002e332e7221 */ /* 0x000fc60000010000 */
[----:B-1----:R-:W-:Y:S01]  /*2790*/  FADD.FTZ R47, R47, R52 ;  /* 0x000000342f2f7221 */ /* 0x002fe20000010000 */
[----:B------:R-:W-:-:S03]  /*27a0*/  FADD.FTZ R46, R46, R53 ;  /* 0x000000352e2e7221 */ /* 0x000fc60000010000 */
[----:B------:R-:W-:Y:S01]  /*27b0*/  FADD.FTZ R47, R54, R47 ;  /* 0x0000002f362f7221 */ /* 0x000fe20000010000 */
[----:B------:R-:W-:-:S03]  /*27c0*/  FADD.FTZ R46, R55, R46 ;  /* 0x0000002e372e7221 */ /* 0x000fc60000010000 */
[----:B------:R-:W-:Y:S01]  /*27d0*/  FMUL.FTZ R47, R47, UR18 ;  /* 0x000000122f2f7c20 */ /* 0x000fe20008410000 */
[----:B------:R-:W-:-:S04]  /*27e0*/  FMUL.FTZ R54, R46, UR18 ;  /* 0x000000122e367c20 */ /* 0x000fc80008410000 */
[----:B------:R-:W-:Y:S02]  /*27f0*/  FSEL R55, R47, RZ, !P0 ;  /* 0x000000ff2f377208 */ /* 0x000fe40004000000 */
[----:B0-----:R-:W-:-:S04]  /*2800*/  IADD3 R185, PT, PT, R185, R44, RZ ;  /* 0x0000002cb9b97210 */ /* 0x001fc80007ffe0ff */
[----:B------:R-:W-:Y:S01]  /*2810*/  ISETP.GE.AND P3, PT, R185, R45, PT ;  /* 0x0000002db900720c */ /* 0x000fe20003f66270 */
[----:B------:R-:W-:-:S12]  /*2820*/  BRA.U UP0, `(.L_x_1014) ;  /* 0x00000009001c7547 */ /* 0x000fd8000b800000 */
        /* <DEDUP_REMOVED lines=37> */
.L_x_1016:
        /* <DEDUP_REMOVED lines=33> */
.L_x_1015:
        /* <DEDUP_REMOVED lines=32> */
.L_x_1018:
        /* <DEDUP_REMOVED lines=33> */
.L_x_1014:
        /* <DEDUP_REMOVED lines=37> */
.L_x_1020:
        /* <DEDUP_REMOVED lines=33> */
.L_x_1019:
        /* <DEDUP_REMOVED lines=32> */
.L_x_1021:
        /* <DEDUP_REMOVED lines=32> */
.L_x_1017:
        /* <DEDUP_REMOVED lines=11> */
[----:B------:R0:W-:Y:S04]  /*39b0*/  @P0 STG.E.128 desc[UR12][R50.64+0x10], R112 ;  /* 0x0000107032000986 */ /* 0x0001e8000c101d0c */
        /* <DEDUP_REMOVED lines=38> */
.L_x_1024:
        /* <DEDUP_REMOVED lines=29> */
.L_x_1023:
        /* <DEDUP_REMOVED lines=34> */
.L_x_1026:
        /* <DEDUP_REMOVED lines=29> */
.L_x_1022:
        /* <DEDUP_REMOVED lines=35> */
.L_x_1028:
        /* <DEDUP_REMOVED lines=29> */
.L_x_1027:
        /* <DEDUP_REMOVED lines=34> */
.L_x_1029:
        /* <DEDUP_REMOVED lines=28> */
.L_x_1025:
[----:B------:R-:W0:Y:S01]  /*49c0*/  @P0 LDC.64 R50, c[0x0][0x478] ;  /* 0x00011e00ff320b82 */ /* 0x000e220000000a00 */
[----:B------:R-:W-:-:S07]  /*49d0*/  IMAD.WIDE.U32 R52, R190, 0x10, R120 ;  /* 0x00000010be347825 */ /* 0x000fce00078e0078 */
[----:B------:R-:W1:Y:S01]  /*49e0*/  @P2 LDC.64 R48, c[0x0][0x470] ;  /* 0x00011c00ff302b82 */ /* 0x000e620000000a00 */
[----:B0-----:R-:W-:-:S05]  /*49f0*/  @P0 IMAD.WIDE.U32 R50, R190, 0x20, R50 ;  /* 0x00000020be320825 */ /* 0x001fca00078e0032 */
[----:B------:R0:W-:Y:S01]  /*4a00*/  @P0 STG.E.128 desc[UR12][R50.64], R108 ;  /* 0x0000006c32000986 */ /* 0x0001e2000c101d0c */
[----:B-1----:R-:W-:-:S03]  /*4a10*/  @P2 IMAD.WIDE.U32 R48, R190, 0x10, R48 ;  /* 0x00000010be302825 */ /* 0x002fc600078e0030 */
        /* <DEDUP_REMOVED lines=39> */
.L_x_1032:
        /* <DEDUP_REMOVED lines=29> */
.L_x_1031:
        /* <DEDUP_REMOVED lines=34> */
.L_x_1034:
        /* <DEDUP_REMOVED lines=29> */
.L_x_1030:
        /* <DEDUP_REMOVED lines=35> */
.L_x_1036:
        /* <DEDUP_REMOVED lines=29> */
.L_x_1035:
        /* <DEDUP_REMOVED lines=34> */
.L_x_1037:
        /* <DEDUP_REMOVED lines=28> */
.L_x_1033:
[----:B------:R-:W0:Y:S01]  /*5a30*/  @P0 LDC.64 R50, c[0x0][0x478] ;  /* 0x00011e00ff320b82 */ /* 0x000e220000000a00 */
[----:B------:R-:W-:Y:S01]  /*5a40*/  IMAD.WIDE.U32 R52, R191, 0x10, R120 ;  /* 0x00000010bf347825 */ /* 0x000fe200078e0078 */
[----:B------:R-:W-:-:S06]  /*5a50*/  UPLOP3.LUT UP1, UPT, UPT, UPT, UP1, 0x40, 0x4 ;  /* 0x000000000004789c */ /* 0x000fcc0003f2e810 */
        /* <DEDUP_REMOVED lines=34> */
[----:B-----5:R-:W-:Y:S02]  /*5c80*/  MOV R68, R182 ;  /* 0x000000b600447202 */ /* 0x020fe40000000f00 */
        /* <DEDUP_REMOVED lines=69> */
.L_x_1011:
[----:B------:R-:W1:Y:S01]  /*60e0*/  S2R R15, SR_TID.X ;  /* 0x00000000000f7919 */ /* 0x000e620000002100 */
[----:B------:R-:W2:Y:S08]  /*60f0*/  LDC R0, c[0x0][0x388] ;  /* 0x0000e200ff007b82 */ /* 0x000eb00000000800 */
[----:B------:R-:W3:Y:S08]  /*6100*/  LDC.64 R2, c[0x0][0x440] ;  /* 0x00011000ff027b82 */ /* 0x000ef00000000a00 */
[----:B------:R-:W4:Y:S08]  /*6110*/  LDC.64 R8, c[0x0][0x448] ;  /* 0x00011200ff087b82 */ /* 0x000f300000000a00 */
[----:B------:R-:W5:Y:S01]  /*6120*/  LDC.64 R10, c[0x0][0x450] ;  /* 0x00011400ff0a7b82 */ /* 0x000f620000000a00 */
[----:B--2---:R-:W-:-:S05]  /*6130*/  IMAD R0, R0, UR11, RZ ;  /* 0x0000000b00007c24 */ /* 0x004fca000f8e02ff */
[----:B-1----:R-:W-:Y:S02]  /*6140*/  LEA.HI R15, R0, R15, RZ, 0x1d ;  /* 0x0000000f000f7211 */ /* 0x002fe400078fe8ff */
[----:B------:R-:W1:Y:S03]  /*6150*/  LDC.64 R12, c[0x0][0x458] ;  /* 0x00011600ff0c7b82 */ /* 0x000e660000000a00 */
[----:B---3--:R-:W-:-:S04]  /*6160*/  IMAD.WIDE.U32 R2, R15, 0x20, R2 ;  /* 0x000000200f027825 */ /* 0x008fc800078e0002 */
[C---:B----4-:R-:W-:Y:S01]  /*6170*/  IMAD.WIDE.U32 R8, R15.reuse, 0x20, R8 ;  /* 0x000000200f087825 */ /* 0x050fe200078e0008 */
[----:B0-----:R-:W-:Y:S04]  /*6180*/  STG.E.128 desc[UR12][R2.64], R56 ;  /* 0x0000003802007986 */ /* 0x001fe8000c101d0c */
[----:B------:R-:W-:Y:S01]  /*6190*/  STG.E.128 desc[UR12][R2.64+0x10], R60 ;  /* 0x0000103c02007986 */ /* 0x000fe2000c101d0c */
[----:B-----5:R-:W-:-:S03]  /*61a0*/  IMAD.WIDE.U32 R10, R15, 0x20, R10 ;  /* 0x000000200f0a7825 */ /* 0x020fc600078e000a */
        /* <DEDUP_REMOVED lines=24> */
.L_x_1039:
        /* <DEDUP_REMOVED lines=13> */
.L_x_3809:


//--------------------- .text._ZN10layer_norm31ln_parallel_residual_bwd_kernelINS_13Kernel_traitsI13__nv_bfloat16S2_fS2_fjLj6144ELj1ELj1ELj8ELj16ENS_18Kernel_traits_baseILj6144ES2_S2_fS2_fjLj256EEEEELb0ELb1ELb0EEEvNS_9BwdParamsE --------------------------
	.section	.text._ZN10layer_norm31ln_parallel_residual_bwd_kernelINS_13Kernel_traitsI13__nv_bfloat16S2_fS2_fjLj6144ELj1ELj1ELj8ELj16ENS_18Kernel_traits_baseILj6144ES2_S2_fS2_fjLj256EEEEELb0ELb1ELb0EEEvNS_9BwdParamsE,"ax",@progbits
	.align	128
        .global         _ZN10layer_norm31ln_parallel_residual_bwd_kernelINS_13Kernel_traitsI13__nv_bfloat16S2_fS2_fjLj6144ELj1ELj1ELj8ELj16ENS_18Kernel_traits_baseILj6144ES2_S2_fS2_fjLj256EEEEELb0ELb1ELb0EEEvNS_9BwdParamsE
        .type           _ZN10layer_norm31ln_parallel_residual_bwd_kernelINS_13Kernel_traitsI13__nv_bfloat16S2_fS2_fjLj6144ELj1ELj1ELj8ELj16ENS_18Kernel_traits_baseILj6144ES2_S2_fS2_fjLj256EEEEELb0ELb1ELb0EEEvNS_9BwdParamsE,@function
        .size           _ZN10layer_norm31ln_parallel_residual_bwd_kernelINS_13Kernel_traitsI13__nv_bfloat16S2_fS2_fjLj6144ELj1ELj1ELj8ELj16ENS_18Kernel_traits_baseILj6144ES2_S2_fS2_fjLj256EEEEELb0ELb1ELb0EEEvNS_9BwdParamsE,(.L_x_3810 - _ZN10layer_norm31ln_parallel_residual_bwd_kernelINS_13Kernel_traitsI13__nv_bfloat16S2_fS2_fjLj6144ELj1ELj1ELj8ELj16ENS_18Kernel_traits_baseILj6144ES2_S2_fS2_fjLj256EEEEELb0ELb1ELb0EEEvNS_9BwdParamsE)
        .other          _ZN10layer_norm31ln_parallel_residual_bwd_kernelINS_13Kernel_traitsI13__nv_bfloat16S2_fS2_fjLj6144ELj1ELj1ELj8ELj16ENS_18Kernel_traits_baseILj6144ES2_S2_fS2_fjLj256EEEEELb0ELb1ELb0EEEvNS_9BwdParamsE,@"STO_CUDA_ENTRY STV_DEFAULT"
_ZN10layer_norm31ln_parallel_residual_bwd_kernelINS_13Kernel_traitsI13__nv_bfloat16S2_fS2_fjLj6144ELj1ELj1ELj8ELj16ENS_18Kernel_traits_baseILj6144ES2_S2_fS2_fjLj256EEEEELb0ELb1ELb0EEEvNS_9BwdParamsE:
.text._ZN10layer_norm31ln_parallel_residual_bwd_kernelINS_13Kernel_traitsI13__nv_bfloat16S2_fS2_fjLj6144ELj1ELj1ELj8ELj16ENS_18Kernel_traits_baseILj6144ES2_S2_fS2_fjLj256EEEEELb0ELb1ELb0EEEvNS_9BwdParamsE:
[----:B------:R-:W-:Y:S01]  /*0000*/  LDC R1, c[0x0][0x37c] ;  /* 0x0000df00ff017b82 */ /* 0x000fe20000000800 */
[----:B------:R-:W0:Y:S01]  /*0010*/  S2R R166, SR_TID.X ;  /* 0x0000000000a67919 */ /* 0x000e220000002100 */
[----:B------:R-:W1:Y:S01]  /*0020*/  LDCU UR4, c[0x0][0x388] ;  /* 0x00007100ff0477ac */ /* 0x000e620008000800 */
[----:B------:R-:W2:Y:S01]  /*0030*/  LDCU.64 UR12, c[0x0][0x358] ;  /* 0x00006b00ff0c77ac */ /* 0x000ea20008000a00 */
[----:B------:R-:W3:Y:S01]  /*0040*/  LDCU UR5, c[0x0][0x384] ;  /* 0x00007080ff0577ac */ /* 0x000ee20008000800 */
[----:B-1----:R-:W-:-:S04]  /*0050*/  MOV R2, UR4 ;  /* 0x0000000400027c02 */ /* 0x002fc80008000f00 */
        /* <DEDUP_REMOVED lines=8> */
[----:B------:R-:W0:Y:S08]  /*00e0*/  @P6 LDC.64 R4, c[0x0][0x3d0] ;  /* 0x0000f400ff046b82 */ /* 0x000e300000000a00 */
[----:B------:R-:W1:Y:S08]  /*00f0*/  @P5 LDC.64 R6, c[0x0][0x3d0] ;  /* 0x0000f400ff065b82 */ /* 0x000e700000000a00 */
[----:B------:R-:W4:Y:S01]  /*0100*/  @P4 LDC.64 R10, c[0x0][0x3d0] ;  /* 0x0000f400ff0a4b82 */ /* 0x000f220000000a00 */
[C---:B0-----:R-:W-:Y:S01]  /*0110*/  @P6 IMAD.WIDE.U32 R4, R3.reuse, 0x10, R4 ;  /* 0x0000001003046825 */ /* 0x041fe200078e0004 */
[----:B------:R-:W-:-:S04]  /*0120*/  @P6 LOP3.LUT R3, R3, 0x100, RZ, 0xfc, !PT ;  /* 0x0000010003036812 */ /* 0x000fc800078efcff */
[----:B--2---:R0:W5:Y:S01]  /*0130*/  @P6 LDG.E.128 R132, desc[UR12][R4.64] ;  /* 0x0000000c04846981 */ /* 0x004162000c1e1d00 */
[C---:B-1----:R-:W-:Y:S01]  /*0140*/  @P5 IMAD.WIDE.U32 R8, R3.reuse, 0x10, R6 ;  /* 0x0000001003085825 */ /* 0x042fe200078e0006 */
[----:B------:R-:W-:-:S04]  /*0150*/  @P5 IADD3 R3, PT, PT, R3, 0x100, RZ ;  /* 0x0000010003035810 */ /* 0x000fc80007ffe0ff */
[----:B------:R0:W5:Y:S01]  /*0160*/  @P5 LDG.E.128 R72, desc[UR12][R8.64] ;  /* 0x0000000c08485981 */ /* 0x000162000c1e1d00 */
[----:B----4-:R-:W-:-:S05]  /*0170*/  @P4 IMAD.WIDE.U32 R6, R3, 0x10, R10 ;  /* 0x0000001003064825 */ /* 0x010fca00078e000a */
[----:B------:R0:W5:Y:S01]  /*0180*/  @P4 LDG.E.128 R68, desc[UR12][R6.64] ;  /* 0x0000000c06444981 */ /* 0x000162000c1e1d00 */
[----:B------:R-:W1:Y:S01]  /*0190*/  S2UR UR4, SR_CTAID.X ;  /* 0x00000000000479c3 */ /* 0x000e620000002500 */
[----:B------:R-:W-:Y:S02]  /*01a0*/  CS2R R64, SRZ ;  /* 0x0000000000407805 */ /* 0x000fe4000001ff00 */
[----:B------:R-:W-:Y:S02]  /*01b0*/  CS2R R66, SRZ ;  /* 0x0000000000427805 */ /* 0x000fe4000001ff00 */
[----:B------:R-:W-:Y:S02]  /*01c0*/  CS2R R60, SRZ ;  /* 0x00000000003c7805 */ /* 0x000fe4000001ff00 */
[----:B------:R-:W-:Y:S02]  /*01d0*/  CS2R R62, SRZ ;  /* 0x00000000003e7805 */ /* 0x000fe4000001ff00 */
[----:B------:R-:W-:-:S02]  /*01e0*/  CS2R R56, SRZ ;  /* 0x0000000000387805 */ /* 0x000fc4000001ff00 */
[----:B-1----:R-:W-:-:S04]  /*01f0*/  MOV R113, UR4 ;  /* 0x0000000400717c02 */ /* 0x002fc80008000f00 */
[----:B---3--:R-:W-:Y:S02]  /*0200*/  ISETP.GE.AND P0, PT, R113, UR5, PT ;  /* 0x0000000571007c0c */ /* 0x008fe4000bf06270 */
        /* <DEDUP_REMOVED lines=19> */
[----:B0-----:R-:W-:Y:S06]  /*0340*/  @P0 BRA `(.L_x_1040) ;  /* 0x0000004c00fc0947 */ /* 0x001fec0003800000 */
        /* <DEDUP_REMOVED lines=44> */
.L_x_1079:
        /* <DEDUP_REMOVED lines=10> */
[----:B------:R-:W-:Y:S03]  /*06b0*/  BSSY.RECONVERGENT B0, `(.L_x_1041) ;  /* 0x0000062000007945 */ /* 0x000fe60003800200 */
[----:B------:R-:W-:Y:S02]  /*06c0*/  LEA.HI.SX32 R112, R101, R166, 0x1d ;  /* 0x000000a665707211 */ /* 0x000fe400078feaff */
[----:B------:R-:W-:Y:S02]  /*06d0*/  CS2R R110, SRZ ;  /* 0x00000000006e7805 */ /* 0x000fe4000001ff00 */
[C---:B------:R-:W-:Y:S02]  /*06e0*/  ISETP.GE.U32.AND P5, PT, R0.reuse, 0x200, PT ;  /* 0x000002000000780c */ /* 0x040fe40003fa6070 */
[----:B------:R-:W-:-:S02]  /*06f0*/  ISETP.GE.U32.AND P4, PT, R0, 0x300, PT ;  /* 0x000003000000780c */ /* 0x000fc40003f86070 */
[----:B------:R-:W-:Y:S02]  /*0700*/  MOV R109, R112 ;  /* 0x00000070006d7202 */ /* 0x000fe40000000f00 */
[----:B----4-:R-:W-:Y:S01]  /*0710*/  FSEL R108, R96, RZ, !P3 ;  /* 0x000000ff606c7208 */ /* 0x010fe20005800000 */
[----:B0-----:R-:W-:Y:S08]  /*0720*/  @!P6 BRA `(.L_x_1042) ;  /* 0x000000040068e947 */ /* 0x001ff00003800000 */
[----:B------:R-:W0:Y:S08]  /*0730*/  LDC.64 R116, c[0x0][0x3a8] ;  /* 0x0000ea00ff747b82 */ /* 0x000e300000000a00 */
[----:B------:R-:W1:Y:S01]  /*0740*/  LDC.64 R100, c[0x0][0x428] ;  /* 0x00010a00ff647b82 */ /* 0x000e620000000a00 */
[----:B0-----:R-:W-:-:S05]  /*0750*/  IMAD.WIDE.U32 R116, R112, 0x20, R116 ;  /* 0x0000002070747825 */ /* 0x001fca00078e0074 */
[----:B------:R-:W4:Y:S01]  /*0760*/  LDG.E.128 R96, desc[UR12][R116.64] ;  /* 0x0000000c74607981 */ /* 0x000f22000c1e1d00 */
[----:B-1----:R-:W-:-:S03]  /*0770*/  IMAD.WIDE.U32 R100, R112, 0x10, R100 ;  /* 0x0000001070647825 */ /* 0x002fc600078e0064 */
[----:B------:R0:W3:Y:S04]  /*0780*/  LDG.E.128 R104, desc[UR12][R116.64+0x10] ;  /* 0x0000100c74687981 */ /* 0x0000e8000c1e1d00 */
[----:B------:R-:W3:Y:S01]  /*0790*/  LDG.E.128 R100, desc[UR12][R100.64] ;  /* 0x0000000c64647981 */ /* 0x000ee2000c1e1d00 */
[----:B--2---:R-:W-:-:S04]  /*07a0*/  ISETP.NE.U32.AND P0, PT, RZ, UR14, PT ;  /* 0x0000000eff007c0c */ /* 0x004fc8000bf05070 */
[----:B------:R-:W-:Y:S02]  /*07b0*/  ISETP.NE.AND.EX P0, PT, RZ, UR15, PT, P0 ;  /* 0x0000000fff007c0c */ /* 0x000fe4000bf05300 */
[----:B0-----:R-:W-:Y:S02]  /*07c0*/  SHF.L.U32 R117, R172, 0x10, RZ ;  /* 0x00000010ac757819 */ /* 0x001fe400000006ff */
[----:B------:R-:W-:Y:S02]  /*07d0*/  SHF.L.U32 R116, R132, 0x10, RZ ;  /* 0x0000001084747819 */ /* 0x000fe400000006ff */
[----:B------:R-:W-:Y:S02]  /*07e0*/  SHF.L.U32 R122, R134, 0x10, RZ ;  /* 0x00000010867a7819 */ /* 0x000fe400000006ff */
[----:B------:R-:W-:-:S05]  /*07f0*/  SHF.L.U32 R120, R133, 0x10, RZ ;  /* 0x0000001085787819 */ /* 0x000fca00000006ff */
[----:B------:R-:W0:Y:S01]  /*0800*/  @P0 LDC.64 R110, c[0x0][0x438] ;  /* 0x00010e00ff6e0b82 */ /* 0x000e220000000a00 */
[----:B------:R-:W-:Y:S02]  /*0810*/  SHF.L.U32 R121, R171, 0x10, RZ ;  /* 0x00000010ab797819 */ /* 0x000fe400000006ff */
[----:B------:R-:W-:Y:S02]  /*0820*/  SHF.L.U32 R126, R135, 0x10, RZ ;  /* 0x00000010877e7819 */ /* 0x000fe400000006ff */
[----:B------:R-:W-:Y:S01]  /*0830*/  SHF.L.U32 R129, R167, 0x10, RZ ;  /* 0x00000010a7817819 */ /* 0x000fe200000006ff */
[----:B0-----:R-:W-:-:S05]  /*0840*/  @P0 IMAD.WIDE.U32 R110, R112, 0x20, R110 ;  /* 0x00000020706e0825 */ /* 0x001fca00078e006e */
[----:B------:R-:W5:Y:S04]  /*0850*/  @P0 LDG.E.128 R16, desc[UR12][R110.64] ;  /* 0x0000000c6e100981 */ /* 0x000f68000c1e1d00 */
[----:B------:R0:W5:Y:S01]  /*0860*/  @P0 LDG.E.128 R12, desc[UR12][R110.64+0x10] ;  /* 0x0000100c6e0c0981 */ /* 0x000162000c1e1d00 */
[C---:B----4-:R-:W-:Y:S01]  /*0870*/  FADD.FTZ R96, -R108.reuse, R96 ;  /* 0x000000606c607221 */ /* 0x050fe20000010100 */
[----:B------:R-:W-:-:S03]  /*0880*/  FADD.FTZ R114, -R108, R97 ;  /* 0x000000616c727221 */ /* 0x000fc60000010100 */
[C---:B-----5:R-:W-:Y:S01]  /*0890*/  FMUL.FTZ R3, R115.reuse, R96 ;  /* 0x0000006073037220 */ /* 0x060fe20000410000 */
[----:B---3--:R-:W-:Y:S01]  /*08a0*/  PRMT R97, R100, 0x7632, R97 ;  /* 0x0000763264617816 */ /* 0x008fe20000000061 */
[----:B------:R-:W-:Y:S01]  /*08b0*/  FMUL.FTZ R114, R115, R114 ;  /* 0x0000007273727220 */ /* 0x000fe20000410000 */
[C---:B------:R-:W-:Y:S02]  /*08c0*/  FADD.FTZ R118, -R108.reuse, R99 ;  /* 0x000000636c767221 */ /* 0x040fe40000010100 */
[----:B------:R-:W-:Y:S01]  /*08d0*/  SHF.L.U32 R96, R97, 0x10, RZ ;  /* 0x0000001061607819 */ /* 0x000fe200000006ff */
[----:B------:R-:W-:Y:S01]  /*08e0*/  FADD.FTZ R104, -R108, R104 ;  /* 0x000000686c687221 */ /* 0x000fe20000010100 */
[----:B------:R-:W-:Y:S02]  /*08f0*/  PRMT R109, R102, 0x7632, R109 ;  /* 0x00007632666d7816 */ /* 0x000fe4000000006d */
[----:B------:R-:W-:Y:S01]  /*0900*/  SHF.L.U32 R99, R100, 0x10, RZ ;  /* 0x0000001064637819 */ /* 0x000fe200000006ff */
[-C--:B------:R-:W-:Y:S01]  /*0910*/  FMUL.FTZ R117, R117, R96.reuse ;  /* 0x0000006075757220 */ /* 0x080fe20000410000 */
[----:B------:R-:W-:Y:S01]  /*0920*/  SHF.L.U32 R125, R102, 0x10, RZ ;  /* 0x00000010667d7819 */ /* 0x000fe200000006ff */
[----:B------:R-:W-:Y:S01]  /*0930*/  FFMA.FTZ R65, R114, R96, R65 ;  /* 0x0000006072417223 */ /* 0x000fe20000010041 */
[----:B------:R-:W-:Y:S01]  /*0940*/  FADD.FTZ R41, R41, R96 ;  /* 0x0000006029297221 */ /* 0x000fe20000010000 */
[----:B------:R-:W-:Y:S01]  /*0950*/  SHF.L.U32 R96, R170, 0x10, RZ ;  /* 0x00000010aa607819 */ /* 0x000fe200000006ff */
[----:B------:R-:W-:Y:S01]  /*0960*/  FMUL.FTZ R123, R115, R104 ;  /* 0x00000068737b7220 */ /* 0x000fe20000410000 */
[----:B------:R-:W-:Y:S01]  /*0970*/  SHF.L.U32 R109, R109, 0x10, RZ ;  /* 0x000000106d6d7819 */ /* 0x000fe200000006ff */
[----:B------:R-:W-:Y:S01]  /*0980*/  FMUL.FTZ R116, R116, R99 ;  /* 0x0000006374747220 */ /* 0x000fe20000410000 */
[-C--:B------:R-:W-:Y:S01]  /*0990*/  FMUL.FTZ R122, R122, R125.reuse ;  /* 0x0000007d7a7a7220 */ /* 0x080fe20000410000 */
[----:B------:R-:W-:Y:S01]  /*09a0*/  FADD.FTZ R36, R36, R125 ;  /* 0x0000007d24247221 */ /* 0x000fe20000010000 */
[----:B------:R-:W-:Y:S01]  /*09b0*/  FFMA.FTZ R60, R123, R125, R60 ;  /* 0x0000007d7b3c7223 */ /* 0x000fe2000001003c */
[C---:B------:R-:W-:Y:S01]  /*09c0*/  PRMT R100, R101.reuse, 0x7632, R100 ;  /* 0x0000763265647816 */ /* 0x040fe20000000064 */
[----:B------:R-:W-:Y:S01]  /*09d0*/  FMUL.FTZ R125, R96, R109 ;  /* 0x0000006d607d7220 */ /* 0x000fe20000410000 */
[----:B------:R-:W-:Y:S01]  /*09e0*/  SHF.L.U32 R101, R101, 0x10, RZ ;  /* 0x0000001065657819 */ /* 0x000fe200000006ff */
[----:B------:R-:W-:Y:S01]  /*09f0*/  FADD.FTZ R96, RZ, R116 ;  /* 0x00000074ff607221 */ /* 0x000fe20000010000 */
[----:B------:R-:W-:Y:S01]  /*0a00*/  FADD.FTZ R98, -R108, R98 ;  /* 0x000000626c627221 */ /* 0x000fe20000010100 */
[C---:B------:R-:W-:Y:S01]  /*0a10*/  FFMA.FTZ R97, R3.reuse, R116, RZ ;  /* 0x0000007403617223 */ /* 0x040fe200000100ff */
[----:B------:R-:W-:Y:S01]  /*0a20*/  FADD.FTZ R40, R40, R99 ;  /* 0x0000006328287221 */ /* 0x000fe20000010000 */
[----:B------:R-:W-:Y:S01]  /*0a30*/  FFMA.FTZ R64, R3, R99, R64 ;  /* 0x0000006303407223 */ /* 0x000fe20000010040 */
[----:B------:R-:W-:Y:S01]  /*0a40*/  SHF.L.U32 R100, R100, 0x10, RZ ;  /* 0x0000001064647819 */ /* 0x000fe200000006ff */
[----:B------:R-:W-:Y:S01]  /*0a50*/  FADD.FTZ R99, R96, R117 ;  /* 0x0000007560637221 */ /* 0x000fe20000010000 */
[C---:B------:R-:W-:Y:S01]  /*0a60*/  FMUL.FTZ R119, R115.reuse, R98 ;  /* 0x0000006273777220 */ /* 0x040fe20000410000 */
[----:B------:R-:W-:Y:S01]  /*0a70*/  FMUL.FTZ R120, R120, R101 ;  /* 0x0000006578787220 */ /* 0x000fe20000410000 */
[----:B------:R-:W-:Y:S01]  /*0a80*/  FFMA.FTZ R96, R114, R117, R97 ;  /* 0x0000007572607223 */ /* 0x000fe20000010061 */
[----:B------:R-:W-:Y:S01]  /*0a90*/  FMUL.FTZ R118, R115, R118 ;  /* 0x0000007673767220 */ /* 0x000fe20000410000 */
[----:B------:R-:W-:Y:S01]  /*0aa0*/  FMUL.FTZ R121, R121, R100 ;  /* 0x0000006479797220 */ /* 0x000fe20000410000 */
[----:B------:R-:W-:Y:S01]  /*0ab0*/  FADD.FTZ R98, R99, R120 ;  /* 0x0000007863627221 */ /* 0x000fe20000010000 */
[----:B------:R-:W-:Y:S01]  /*0ac0*/  FFMA.FTZ R97, R119, R120, R96 ;  /* 0x0000007877617223 */ /* 0x000fe20000010060 */
[----:B------:R-:W-:-:S02]  /*0ad0*/  FADD.FTZ R124, -R108, R105 ;  /* 0x000000696c7c7221 */ /* 0x000fc40000010100 */
[----:B------:R-:W-:Y:S01]  /*0ae0*/  FADD.FTZ R99, R98, R121 ;  /* 0x0000007962637221 */ /* 0x000fe20000010000 */
[----:B------:R-:W-:Y:S01]  /*0af0*/  FFMA.FTZ R96, R118, R121, R97 ;  /* 0x0000007976607223 */ /* 0x000fe20000010061 */
[C---:B------:R-:W-:Y:S01]  /*0b00*/  PRMT R102, R103.reuse, 0x7632, R102 ;  /* 0x0000763267667816 */ /* 0x040fe20000000066 */
[----:B------:R-:W-:Y:S01]  /*0b10*/  FADD.FTZ R106, -R108, R106 ;  /* 0x0000006a6c6a7221 */ /* 0x000fe20000010100 */
[----:B------:R-:W-:Y:S01]  /*0b20*/  SHF.L.U32 R103, R103, 0x10, RZ ;  /* 0x0000001067677819 */ /* 0x000fe200000006ff */
[----:B------:R-:W-:Y:S01]  /*0b30*/  FMUL.FTZ R124, R115, R124 ;  /* 0x0000007c737c7220 */ /* 0x000fe20000410000 */
[----:B------:R-:W-:Y:S01]  /*0b40*/  FADD.FTZ R98, R99, R122 ;  /* 0x0000007a63627221 */ /* 0x000fe20000010000 */
[----:B------:R-:W-:Y:S01]  /*0b50*/  FFMA.FTZ R97, R123, R122, R96 ;  /* 0x0000007a7b617223 */ /* 0x000fe20000010060 */
[----:B------:R-:W-:Y:S01]  /*0b60*/  SHF.L.U32 R102, R102, 0x10, RZ ;  /* 0x0000001066667819 */ /* 0x000fe200000006ff */
[----:B------:R-:W-:Y:S01]  /*0b70*/  FADD.FTZ R128, -R108, R107 ;  /* 0x0000006b6c807221 */ /* 0x000fe20000010100 */
[----:B------:R-:W-:Y:S01]  /*0b80*/  FMUL.FTZ R126, R126, R103 ;  /* 0x000000677e7e7220 */ /* 0x000fe20000410000 */
[C---:B------:R-:W-:Y:S01]  /*0b90*/  FMUL.FTZ R127, R115.reuse, R106 ;  /* 0x0000006a737f7220 */ /* 0x040fe20000410000 */
[----:B------:R-:W-:Y:S01]  /*0ba0*/  FADD.FTZ R99, R98, R125 ;  /* 0x0000007d62637221 */ /* 0x000fe20000010000 */
[C---:B------:R-:W-:Y:S01]  /*0bb0*/  FFMA.FTZ R96, R124.reuse, R125, R97 ;  /* 0x0000007d7c607223 */ /* 0x040fe20000010061 */
        /* <DEDUP_REMOVED lines=8> */
[----:B------:R-:W-:Y:S01]  /*0c40*/  FFMA.FTZ R67, R118, R100, R67 ;  /* 0x0000006476437223 */ /* 0x000fe20000010043 */
[----:B------:R-:W-:Y:S01]  /*0c50*/  FADD.FTZ R43, R43, R100 ;  /* 0x000000642b2b7221 */ /* 0x000fe20000010000 */
[----:B------:R-:W-:Y:S01]  /*0c60*/  FADD.FTZ R38, R38, R103 ;  /* 0x0000006726267221 */ /* 0x000fe20000010000 */
[----:B------:R-:W-:Y:S01]  /*0c70*/  FFMA.FTZ R62, R127, R103, R62 ;  /* 0x000000677f3e7223 */ /* 0x000fe2000001003e */
[----:B------:R-:W-:Y:S01]  /*0c80*/  FADD.FTZ R39, R39, R102 ;  /* 0x0000006627277221 */ /* 0x000fe20000010000 */
[----:B------:R-:W-:Y:S01]  /*0c90*/  FFMA.FTZ R63, R128, R102, R63 ;  /* 0x00000066803f7223 */ /* 0x000fe2000001003f */
[----:B------:R-:W-:Y:S01]  /*0ca0*/  IADD3 R109, PT, PT, R112, 0x100, RZ ;  /* 0x00000100706d7810 */ /* 0x000fe20007ffe0ff */
[----:B0-----:R-:W-:Y:S01]  /*0cb0*/  FADD.FTZ R111, R98, R129 ;  /* 0x00000081626f7221 */ /* 0x001fe20000010000 */
[----:B------:R-:W-:-:S07]  /*0cc0*/  FFMA.FTZ R110, R128, R129, R96 ;  /* 0x00000081806e7223 */ /* 0x000fce0000010060 */
.L_x_1042:
[----:B--23--:R-:W-:Y:S05]  /*0cd0*/  BSYNC.RECONVERGENT B0 ;  /* 0x0000000000007941 */ /* 0x00cfea0003800200 */
.L_x_1041:
[----:B------:R-:W-:Y:S04]  /*0ce0*/  BSSY.RECONVERGENT B0, `(.L_x_1043) ;  /* 0x000005c000007945 */ /* 0x000fe80003800200 */
[----:B------:R-:W-:Y:S05]  /*0cf0*/  @!P5 BRA `(.L_x_1044) ;  /* 0x000000040068d947 */ /* 0x000fea0003800000 */
[----:B------:R-:W0:Y:S08]  /*0d00*/  LDC.64 R136, c[0x0][0x3a8] ;  /* 0x0000ea00ff887b82 */ /* 0x000e300000000a00 */
[----:B------:R-:W1:Y:S01]  /*0d10*/  LDC.64 R100, c[0x0][0x428] ;  /* 0x00010a00ff647b82 */ /* 0x000e620000000a00 */
[----:B0-----:R-:W-:-:S05]  /*0d20*/  IMAD.WIDE.U32 R136, R109, 0x20, R136 ;  /* 0x000000206d887825 */ /* 0x001fca00078e0088 */
[----:B------:R-:W2:Y:S01]  /*0d30*/  LDG.E.128 R96, desc[UR12][R136.64] ;  /* 0x0000000c88607981 */ /* 0x000ea2000c1e1d00 */
[----:B-1----:R-:W-:-:S03]  /*0d40*/  IMAD.WIDE.U32 R100, R109, 0x10, R100 ;  /* 0x000000106d647825 */ /* 0x002fc600078e0064 */
[----:B------:R0:W3:Y:S04]  /*0d50*/  LDG.E.128 R104, desc[UR12][R136.64+0x10] ;  /* 0x0000100c88687981 */ /* 0x0000e8000c1e1d00 */
[----:B------:R-:W4:Y:S01]  /*0d60*/  LDG.E.128 R100, desc[UR12][R100.64] ;  /* 0x0000000c64647981 */ /* 0x000f22000c1e1d00 */
[----:B------:R-:W-:-:S04]  /*0d70*/  ISETP.NE.U32.AND P0, PT, RZ, UR14, PT ;  /* 0x0000000eff007c0c */ /* 0x000fc8000bf05070 */
[----:B------:R-:W-:-:S13]  /*0d80*/  ISETP.NE.AND.EX P0, PT, RZ, UR15, PT, P0 ;  /* 0x0000000fff007c0c */ /* 0x000fda000bf05300 */
[----:B------:R-:W1:Y:S01]  /*0d90*/  @P0 LDC.64 R130, c[0x0][0x438] ;  /* 0x00010e00ff820b82 */ /* 0x000e620000000a00 */
[----:B0-----:R-:W-:Y:S02]  /*0da0*/  SHF.L.U32 R136, R72, 0x10, RZ ;  /* 0x0000001048887819 */ /* 0x001fe400000006ff */
[----:B------:R-:W-:Y:S02]  /*0db0*/  SHF.L.U32 R137, R176, 0x10, RZ ;  /* 0x00000010b0897819 */ /* 0x000fe400000006ff */
[----:B------:R-:W-:Y:S02]  /*0dc0*/  SHF.L.U32 R140, R73, 0x10, RZ ;  /* 0x00000010498c7819 */ /* 0x000fe400000006ff */
[----:B------:R-:W-:Y:S01]  /*0dd0*/  SHF.L.U32 R141, R175, 0x10, RZ ;  /* 0x00000010af8d7819 */ /* 0x000fe200000006ff */
[----:B-1----:R-:W-:-:S05]  /*0de0*/  @P0 IMAD.WIDE.U32 R130, R109, 0x20, R130 ;  /* 0x000000206d820825 */ /* 0x002fca00078e0082 */
[----:B------:R-:W5:Y:S04]  /*0df0*/  @P0 LDG.E.128 R8, desc[UR12][R130.64] ;  /* 0x0000000c82080981 */ /* 0x000f68000c1e1d00 */
[----:B------:R0:W5:Y:S01]  /*0e00*/  @P0 LDG.E.128 R4, desc[UR12][R130.64+0x10] ;  /* 0x0000100c82040981 */ /* 0x000162000c1e1d00 */
[----:B------:R-:W-:Y:S02]  /*0e10*/  SHF.L.U32 R146, R75, 0x10, RZ ;  /* 0x000000104b927819 */ /* 0x000fe400000006ff */
[----:B------:R-:W-:Y:S02]  /*0e20*/  SHF.L.U32 R149, R173, 0x10, RZ ;  /* 0x00000010ad957819 */ /* 0x000fe400000006ff */
[----:B------:R-:W-:Y:S01]  /*0e30*/  IADD3 R109, PT, PT, R109, 0x100, RZ ;  /* 0x000001006d6d7810 */ /* 0x000fe20007ffe0ff */
[C---:B--2---:R-:W-:Y:S01]  /*0e40*/  FADD.FTZ R96, -R108.reuse, R96 ;  /* 0x000000606c607221 */ /* 0x044fe20000010100 */
[C---:B------:R-:W-:Y:S01]  /*0e50*/  FADD.FTZ R138, -R108.reuse, R97 ;  /* 0x000000616c8a7221 */ /* 0x040fe20000010100 */
[C---:B------:R-:W-:Y:S01]  /*0e60*/  FADD.FTZ R142, -R108.reuse, R99 ;  /* 0x000000636c8e7221 */ /* 0x040fe20000010100 */
[C---:B------:R-:W-:Y:S01]  /*0e70*/  FADD.FTZ R98, -R108.reuse, R98 ;  /* 0x000000626c627221 */ /* 0x040fe20000010100 */
[----:B0----5:R-:W-:Y:S01]  /*0e80*/  FMUL.FTZ R131, R115, R96 ;  /* 0x0000006073837220 */ /* 0x021fe20000410000 */
[----:B---3--:R-:W-:Y:S01]  /*0e90*/  FADD.FTZ R104, -R108, R104 ;  /* 0x000000686c687221 */ /* 0x008fe20000010100 */
[----:B----4-:R-:W-:-:S02]  /*0ea0*/  PRMT R97, R100, 0x7632, R97 ;  /* 0x0000763264617816 */ /* 0x010fc40000000061 */
[----:B------:R-:W-:Y:S01]  /*0eb0*/  SHF.L.U32 R99, R100, 0x10, RZ ;  /* 0x0000001064637819 */ /* 0x000fe200000006ff */
[----:B------:R-:W-:Y:S01]  /*0ec0*/  FMUL.FTZ R130, R115, R138 ;  /* 0x0000008a73827220 */ /* 0x000fe20000410000 */
[C---:B------:R-:W-:Y:S02]  /*0ed0*/  PRMT R144, R102.reuse, 0x7632, R144 ;  /* 0x0000763266907816 */ /* 0x040fe40000000090 */
[----:B------:R-:W-:Y:S01]  /*0ee0*/  SHF.L.U32 R145, R102, 0x10, RZ ;  /* 0x0000001066917819 */ /* 0x000fe200000006ff */
[----:B------:R-:W-:Y:S01]  /*0ef0*/  FADD.FTZ R102, -R108, R105 ;  /* 0x000000696c667221 */ /* 0x000fe20000010100 */
[----:B------:R-:W-:Y:S01]  /*0f00*/  SHF.L.U32 R96, R97, 0x10, RZ ;  /* 0x0000001061607819 */ /* 0x000fe200000006ff */
[-C--:B------:R-:W-:Y:S01]  /*0f10*/  FMUL.FTZ R136, R136, R99.reuse ;  /* 0x0000006388887220 */ /* 0x080fe20000410000 */
[----:B------:R-:W-:Y:S01]  /*0f20*/  FMUL.FTZ R138, R115, R142 ;  /* 0x0000008e738a7220 */ /* 0x000fe20000410000 */
[----:B------:R-:W-:Y:S01]  /*0f30*/  FADD.FTZ R32, R32, R99 ;  /* 0x0000006320207221 */ /* 0x000fe20000010000 */
[----:B------:R-:W-:Y:S01]  /*0f40*/  FFMA.FTZ R56, R131, R99, R56 ;  /* 0x0000006383387223 */ /* 0x000fe20000010038 */
[C---:B------:R-:W-:Y:S01]  /*0f50*/  FMUL.FTZ R139, R115.reuse, R98 ;  /* 0x00000062738b7220 */ /* 0x040fe20000410000 */
[----:B------:R-:W-:Y:S01]  /*0f60*/  SHF.L.U32 R142, R74, 0x10, RZ ;  /* 0x000000104a8e7819 */ /* 0x000fe200000006ff */
[----:B------:R-:W-:Y:S01]  /*0f70*/  FMUL.FTZ R143, R115, R104 ;  /* 0x00000068738f7220 */ /* 0x000fe20000410000 */
[----:B------:R-:W-:Y:S01]  /*0f80*/  SHF.L.U32 R98, R174, 0x10, RZ ;  /* 0x00000010ae627819 */ /* 0x000fe200000006ff */
[-C--:B------:R-:W-:Y:S01]  /*0f90*/  FMUL.FTZ R137, R137, R96.reuse ;  /* 0x0000006089897220 */ /* 0x080fe20000410000 */
[----:B------:R-:W-:Y:S01]  /*0fa0*/  SHF.L.U32 R99, R144, 0x10, RZ ;  /* 0x0000001090637819 */ /* 0x000fe200000006ff */
[----:B------:R-:W-:Y:S01]  /*0fb0*/  FFMA.FTZ R57, R130, R96, R57 ;  /* 0x0000006082397223 */ /* 0x000fe20000010039 */
[----:B------:R-:W-:Y:S01]  /*0fc0*/  PRMT R100, R101, 0x7632, R100 ;  /* 0x0000763265647816 */ /* 0x000fe20000000064 */
[----:B------:R-:W-:Y:S01]  /*0fd0*/  FADD.FTZ R33, R33, R96 ;  /* 0x0000006021217221 */ /* 0x000fe20000010000 */
[----:B------:R-:W-:Y:S01]  /*0fe0*/  FMUL.FTZ R144, R115, R102 ;  /* 0x0000006673907220 */ /* 0x000fe20000410000 */
[----:B------:R-:W-:Y:S01]  /*0ff0*/  SHF.L.U32 R101, R101, 0x10, RZ ;  /* 0x0000001065657819 */ /* 0x000fe200000006ff */
[----:B------:R-:W-:Y:S01]  /*1000*/  FADD.FTZ R96, R111, R136 ;  /* 0x000000886f607221 */ /* 0x000fe20000010000 */
[----:B------:R-:W-:Y:S01]  /*1010*/  FFMA.FTZ R97, R131, R136, R110 ;  /* 0x0000008883617223 */ /* 0x000fe2000001006e */
[-C--:B------:R-:W-:Y:S01]  /*1020*/  FMUL.FTZ R142, R142, R145.reuse ;  /* 0x000000918e8e7220 */ /* 0x080fe20000410000 */
[----:B------:R-:W-:Y:S01]  /*1030*/  FADD.FTZ R28, R28, R145 ;  /* 0x000000911c1c7221 */ /* 0x000fe20000010000 */
[----:B------:R-:W-:Y:S01]  /*1040*/  FFMA.FTZ R52, R143, R145, R52 ;  /* 0x000000918f347223 */ /* 0x000fe20000010034 */
[-C--:B------:R-:W-:Y:S01]  /*1050*/  FMUL.FTZ R145, R98, R99.reuse ;  /* 0x0000006362917220 */ /* 0x080fe20000410000 */
[----:B------:R-:W-:Y:S01]  /*1060*/  FADD.FTZ R29, R29, R99 ;  /* 0x000000631d1d7221 */ /* 0x000fe20000010000 */
[----:B------:R-:W-:Y:S01]  /*1070*/  FFMA.FTZ R53, R144, R99, R53 ;  /* 0x0000006390357223 */ /* 0x000fe20000010035 */
[----:B------:R-:W-:Y:S01]  /*1080*/  SHF.L.U32 R100, R100, 0x10, RZ ;  /* 0x0000001064647819 */ /* 0x000fe200000006ff */
[----:B------:R-:W-:Y:S01]  /*1090*/  FADD.FTZ R99, R96, R137 ;  /* 0x0000008960637221 */ /* 0x000fe20000010000 */
[----:B------:R-:W-:Y:S01]  /*10a0*/  FMUL.FTZ R140, R140, R101 ;  /* 0x000000658c8c7220 */ /* 0x000fe20000410000 */
[----:B------:R-:W-:-:S02]  /*10b0*/  FFMA.FTZ R96, R130, R137, R97 ;  /* 0x0000008982607223 */ /* 0x000fc40000010061 */
[----:B------:R-:W-:Y:S01]  /*10c0*/  FMUL.FTZ R141, R141, R100 ;  /* 0x000000648d8d7220 */ /* 0x000fe20000410000 */
[----:B------:R-:W-:Y:S01]  /*10d0*/  FADD.FTZ R98, R99, R140 ;  /* 0x0000008c63627221 */ /* 0x000fe20000010000 */
[----:B------:R-:W-:Y:S01]  /*10e0*/  FFMA.FTZ R97, R139, R140, R96 ;  /* 0x0000008c8b617223 */ /* 0x000fe20000010060 */
[C---:B------:R-:W-:Y:S02]  /*10f0*/  PRMT R147, R103.reuse, 0x7632, R147 ;  /* 0x0000763267937816 */ /* 0x040fe40000000093 */
[----:B------:R-:W-:Y:S01]  /*1100*/  FADD.FTZ R99, R98, R141 ;  /* 0x0000008d62637221 */ /* 0x000fe20000010000 */
[----:B------:R-:W-:Y:S01]  /*1110*/  FFMA.FTZ R96, R138, R141, R97 ;  /* 0x0000008d8a607223 */ /* 0x000fe20000010061 */
[----:B------:R-:W-:Y:S01]  /*1120*/  SHF.L.U32 R103, R103, 0x10, RZ ;  /* 0x0000001067677819 */ /* 0x000fe200000006ff */
[----:B------:R-:W-:Y:S01]  /*1130*/  FADD.FTZ R106, -R108, R106 ;  /* 0x0000006a6c6a7221 */ /* 0x000fe20000010100 */
[----:B------:R-:W-:Y:S01]  /*1140*/  FADD.FTZ R98, R99, R142 ;  /* 0x0000008e63627221 */ /* 0x000fe20000010000 */
[----:B------:R-:W-:Y:S01]  /*1150*/  FFMA.FTZ R97, R143, R142, R96 ;  /* 0x0000008e8f617223 */ /* 0x000fe20000010060 */
[----:B------:R-:W-:Y:S01]  /*1160*/  FFMA.FTZ R59, R138, R100, R59 ;  /* 0x000000648a3b7223 */ /* 0x000fe2000001003b */
[----:B------:R-:W-:Y:S01]  /*1170*/  FADD.FTZ R35, R35, R100 ;  /* 0x0000006423237221 */ /* 0x000fe20000010000 */
[----:B------:R-:W-:Y:S01]  /*1180*/  SHF.L.U32 R100, R147, 0x10, RZ ;  /* 0x0000001093647819 */ /* 0x000fe200000006ff */
[----:B------:R-:W-:Y:S01]  /*1190*/  FADD.FTZ R148, -R108, R107 ;  /* 0x0000006b6c947221 */ /* 0x000fe20000010100 */
        /* <DEDUP_REMOVED lines=16> */
.L_x_1044:
[----:B------:R-:W-:Y:S05]  /*12a0*/  BSYNC.RECONVERGENT B0 ;  /* 0x0000000000007941 */ /* 0x000fea0003800200 */
.L_x_1043:
        /* <DEDUP_REMOVED lines=20> */
[----:B------:R-:W-:Y:S01]  /*13f0*/  SHF.L.U32 R165, R177, 0x10, RZ ;  /* 0x00000010b1a57819 */ /* 0x000fe200000006ff */
[C---:B--2---:R-:W-:Y:S01]  /*1400*/  FADD.FTZ R96, -R108.reuse, R96 ;  /* 0x000000606c607221 */ /* 0x044fe20000010100 */
[C---:B------:R-:W-:Y:S01]  /*1410*/  FADD.FTZ R154, -R108.reuse, R97 ;  /* 0x000000616c9a7221 */ /* 0x040fe20000010100 */
[C---:B------:R-:W-:Y:S01]  /*1420*/  FADD.FTZ R158, -R108.reuse, R99 ;  /* 0x000000636c9e7221 */ /* 0x040fe20000010100 */
[C---:B------:R-:W-:Y:S01]  /*1430*/  FADD.FTZ R98, -R108.reuse, R98 ;  /* 0x000000626c627221 */ /* 0x040fe20000010100 */
[C---:B0----5:R-:W-:Y:S01]  /*1440*/  FMUL.FTZ R151, R115.reuse, R96 ;  /* 0x0000006073977220 */ /* 0x061fe20000410000 */
[C---:B------:R-:W-:Y:S01]  /*1450*/  FMUL.FTZ R150, R115.reuse, R154 ;  /* 0x0000009a73967220 */ /* 0x040fe20000410000 */
[C-C-:B---3--:R-:W-:Y:S01]  /*1460*/  FADD.FTZ R160, -R108.reuse, R100.reuse ;  /* 0x000000646ca07221 */ /* 0x148fe20000010100 */
[----:B------:R-:W-:Y:S01]  /*1470*/  FADD.FTZ R162, -R108, R101 ;  /* 0x000000656ca27221 */ /* 0x000fe20000010100 */
[C---:B------:R-:W-:Y:S01]  /*1480*/  FMUL.FTZ R155, R115.reuse, R98 ;  /* 0x00000062739b7220 */ /* 0x040fe20000410000 */
[C---:B----4-:R-:W-:Y:S01]  /*1490*/  PRMT R97, R104.reuse, 0x7632, R97 ;  /* 0x0000763268617816 */ /* 0x050fe20000000061 */
[C---:B------:R-:W-:Y:S01]  /*14a0*/  FMUL.FTZ R159, R115.reuse, R160 ;  /* 0x000000a0739f7220 */ /* 0x040fe20000410000 */
[----:B------:R-:W-:Y:S01]  /*14b0*/  SHF.L.U32 R99, R104, 0x10, RZ ;  /* 0x0000001068637819 */ /* 0x000fe200000006ff */
[----:B------:R-:W-:Y:S01]  /*14c0*/  FMUL.FTZ R160, R115, R162 ;  /* 0x000000a273a07220 */ /* 0x000fe20000410000 */
[----:B------:R-:W-:Y:S01]  /*14d0*/  SHF.L.U32 R96, R97, 0x10, RZ ;  /* 0x0000001061607819 */ /* 0x000fe200000006ff */
[----:B------:R-:W-:Y:S01]  /*14e0*/  FADD.FTZ R164, -R108, R103 ;  /* 0x000000676ca47221 */ /* 0x000fe20000010100 */
[----:B------:R-:W-:Y:S01]  /*14f0*/  PRMT R100, R105, 0x7632, R100 ;  /* 0x0000763269647816 */ /* 0x000fe20000000064 */
[-C--:B------:R-:W-:Y:S01]  /*1500*/  FMUL.FTZ R152, R152, R99.reuse ;  /* 0x0000006398987220 */ /* 0x080fe20000410000 */
[----:B------:R-:W-:Y:S01]  /*1510*/  PRMT R101, R106, 0x7632, R101 ;  /* 0x000076326a657816 */ /* 0x000fe20000000065 */
[-C--:B------:R-:W-:Y:S01]  /*1520*/  FMUL.FTZ R153, R153, R96.reuse ;  /* 0x0000006099997220 */ /* 0x080fe20000410000 */
[----:B------:R-:W-:Y:S01]  /*1530*/  FFMA.FTZ R49, R150, R96, R49 ;  /* 0x0000006096317223 */ /* 0x000fe20000010031 */
[----:B------:R-:W-:Y:S01]  /*1540*/  FADD.FTZ R25, R25, R96 ;  /* 0x0000006019197221 */ /* 0x000fe20000010000 */
[----:B------:R-:W-:Y:S01]  /*1550*/  SHF.L.U32 R105, R105, 0x10, RZ ;  /* 0x0000001069697819 */ /* 0x000fe200000006ff */
[----:B------:R-:W-:Y:S01]  /*1560*/  FADD.FTZ R96, R111, R152 ;  /* 0x000000986f607221 */ /* 0x000fe20000010000 */
[C---:B------:R-:W-:Y:S01]  /*1570*/  FFMA.FTZ R97, R151.reuse, R152, R110 ;  /* 0x0000009897617223 */ /* 0x040fe2000001006e */
[----:B------:R-:W-:Y:S01]  /*1580*/  FADD.FTZ R24, R24, R99 ;  /* 0x0000006318187221 */ /* 0x000fe20000010000 */
[----:B------:R-:W-:Y:S01]  /*1590*/  FFMA.FTZ R48, R151, R99, R48 ;  /* 0x0000006397307223 */ /* 0x000fe20000010030 */
[----:B------:R-:W-:Y:S01]  /*15a0*/  SHF.L.U32 R98, R101, 0x10, RZ ;  /* 0x0000001065627819 */ /* 0x000fe200000006ff */
[----:B------:R-:W-:Y:S01]  /*15b0*/  FADD.FTZ R99, R96, R153 ;  /* 0x0000009960637221 */ /* 0x000fe20000010000 */
[----:B------:R-:W-:Y:S01]  /*15c0*/  SHF.L.U32 R100, R100, 0x10, RZ ;  /* 0x0000001064647819 */ /* 0x000fe200000006ff */
[----:B------:R-:W-:Y:S01]  /*15d0*/  FMUL.FTZ R156, R156, R105 ;  /* 0x000000699c9c7220 */ /* 0x000fe20000410000 */
[----:B------:R-:W-:Y:S01]  /*15e0*/  FFMA.FTZ R96, R150, R153, R97 ;  /* 0x0000009996607223 */ /* 0x000fe20000010061 */
[----:B------:R-:W-:Y:S01]  /*15f0*/  FMUL.FTZ R154, R115, R158 ;  /* 0x0000009e739a7220 */ /* 0x000fe20000410000 */
[----:B------:R-:W-:Y:S01]  /*1600*/  SHF.L.U32 R103, R106, 0x10, RZ ;  /* 0x000000106a677819 */ /* 0x000fe200000006ff */
[-C--:B------:R-:W-:Y:S01]  /*1610*/  FMUL.FTZ R161, R161, R98.reuse ;  /* 0x00000062a1a17220 */ /* 0x080fe20000410000 */
[----:B------:R-:W-:Y:S01]  /*1620*/  SHF.L.U32 R158, R70, 0x10, RZ ;  /* 0x00000010469e7819 */ /* 0x000fe200000006ff */
[----:B------:R-:W-:Y:S01]  /*1630*/  FFMA.FTZ R45, R160, R98, R45 ;  /* 0x00000062a02d7223 */ /* 0x000fe2000001002d */
[----:B------:R-:W-:Y:S01]  /*1640*/  FADD.FTZ R21, R21, R98 ;  /* 0x0000006215157221 */ /* 0x000fe20000010000 */
[----:B------:R-:W-:Y:S01]  /*1650*/  FMUL.FTZ R157, R157, R100 ;  /* 0x000000649d9d7220 */ /* 0x000fe20000410000 */
[----:B------:R-:W-:Y:S01]  /*1660*/  FADD.FTZ R98, R99, R156 ;  /* 0x0000009c63627221 */ /* 0x000fe20000010000 */
[----:B------:R-:W-:Y:S01]  /*1670*/  FFMA.FTZ R97, R155, R156, R96 ;  /* 0x0000009c9b617223 */ /* 0x000fe20000010060 */
[----:B------:R-:W-:Y:S01]  /*1680*/  FMUL.FTZ R158, R158, R103 ;  /* 0x000000679e9e7220 */ /* 0x000fe20000410000 */
[C---:B------:R-:W-:Y:S01]  /*1690*/  PRMT R104, R107.reuse, 0x7632, R104 ;  /* 0x000076326b687816 */ /* 0x040fe20000000068 */
[----:B------:R-:W-:Y:S01]  /*16a0*/  FADD.FTZ R99, R98, R157 ;  /* 0x0000009d62637221 */ /* 0x000fe20000010000 */
[----:B------:R-:W-:Y:S01]  /*16b0*/  FFMA.FTZ R96, R154, R157, R97 ;  /* 0x0000009d9a607223 */ /* 0x000fe20000010061 */
[----:B------:R-:W-:Y:S01]  /*16c0*/  SHF.L.U32 R107, R107, 0x10, RZ ;  /* 0x000000106b6b7819 */ /* 0x000fe200000006ff */
[----:B------:R-:W-:Y:S01]  /*16d0*/  FADD.FTZ R102, -R108, R102 ;  /* 0x000000666c667221 */ /* 0x000fe20000010100 */
[----:B------:R-:W-:Y:S01]  /*16e0*/  SHF.L.U32 R162, R71, 0x10, RZ ;  /* 0x0000001047a27819 */ /* 0x000fe200000006ff */
[----:B------:R-:W-:Y:S01]  /*16f0*/  FADD.FTZ R98, R99, R158 ;  /* 0x0000009e63627221 */ /* 0x000fe20000010000 */
[----:B------:R-:W-:Y:S01]  /*1700*/  FFMA.FTZ R97, R159, R158, R96 ;  /* 0x0000009e9f617223 */ /* 0x000fe20000010060 */
[----:B------:R-:W-:Y:S01]  /*1710*/  SHF.L.U32 R104, R104, 0x10, RZ ;  /* 0x0000001068687819 */ /* 0x000fe200000006ff */
[C---:B------:R-:W-:Y:S01]  /*1720*/  FMUL.FTZ R163, R115.reuse, R102 ;  /* 0x0000006673a37220 */ /* 0x040fe20000410000 */
        /* <DEDUP_REMOVED lines=17> */
[----:B------:R-:W-:Y:S01]  /*1840*/  FADD.FTZ R111, R98, R165 ;  /* 0x000000a5626f7221 */ /* 0x000fe20000010000 */
[----:B------:R-:W-:-:S07]  /*1850*/  FFMA.FTZ R110, R164, R165, R96 ;  /* 0x000000a5a46e7223 */ /* 0x000fce0000010060 */
.L_x_1046:
[----:B------:R-:W-:Y:S05]  /*1860*/  BSYNC.RECONVERGENT B0 ;  /* 0x0000000000007941 */ /* 0x000fea0003800200 */
.L_x_1045:
        /* <DEDUP_REMOVED lines=32> */
.L_x_1048:
[----:B------:R-:W-:Y:S05]  /*1a70*/  BSYNC.RECONVERGENT B0 ;  /* 0x0000000000007941 */ /* 0x000fea0003800200 */
.L_x_1047:
        /* <DEDUP_REMOVED lines=83> */
.L_x_1053:
        /* <DEDUP_REMOVED lines=33> */
.L_x_1052:
        /* <DEDUP_REMOVED lines=32> */
.L_x_1055:
        /* <DEDUP_REMOVED lines=33> */
.L_x_1051:
        /* <DEDUP_REMOVED lines=14> */
[----:B------:R-:W-:Y:S01]  /*26b0*/  FADD.FTZ R98, R117, -R98 ;  /* 0x8000006275627221 */ /* 0x000fe20000010000 */
[-C--:B------:R-:W-:Y:S01]  /*26c0*/  FFMA.FTZ R105, R127, R100.reuse, R101 ;  /* 0x000000647f697223 */ /* 0x080fe20000010065 */
[----:B------:R-:W-:Y:S01]  /*26d0*/  FADD.FTZ R99, R120, -R99 ;  /* 0x8000006378637221 */ /* 0x000fe20000010000 */
[----:B------:R-:W-:Y:S01]  /*26e0*/  FFMA.FTZ R106, R128, R100, R101 ;  /* 0x00000064806a7223 */ /* 0x000fe20000010065 */
[----:B------:R-:W-:Y:S01]  /*26f0*/  FADD.FTZ R102, R121, -R102 ;  /* 0x8000006679667221 */ /* 0x000fe20000010000 */
[----:B------:R-:W-:Y:S01]  /*2700*/  FADD.FTZ R96, R116, -R97 ;  /* 0x8000006174607221 */ /* 0x000fe20000010000 */
[----:B------:R-:W-:Y:S01]  /*2710*/  FADD.FTZ R103, R122, -R103 ;  /* 0x800000677a677221 */ /* 0x000fe20000010000 */
[----:B------:R-:W-:Y:S01]  /*2720*/  FADD.FTZ R104, R125, -R104 ;  /* 0x800000687d687221 */ /* 0x000fe20000010000 */
[C---:B-----5:R-:W-:Y:S01]  /*2730*/  FFMA.FTZ R97, R115.reuse, R98, R17 ;  /* 0x0000006273617223 */ /* 0x060fe20000010011 */
[----:B------:R-:W-:Y:S01]  /*2740*/  FADD.FTZ R105, R126, -R105 ;  /* 0x800000697e697221 */ /* 0x000fe20000010000 */
[----:B------:R-:W-:Y:S01]  /*2750*/  FFMA.FTZ R98, R115, R99, R18 ;  /* 0x0000006373627223 */ /* 0x000fe20000010012 */
        /* <DEDUP_REMOVED lines=12> */
.L_x_1057:
        /* <DEDUP_REMOVED lines=33> */
.L_x_1056:
        /* <DEDUP_REMOVED lines=32> */
.L_x_1058:
        /* <DEDUP_REMOVED lines=32> */
.L_x_1054:
        /* <DEDUP_REMOVED lines=15> */
.L_x_1050:
[----:B------:R-:W-:Y:S05]  /*2f20*/  BSYNC.RECONVERGENT B0 ;  /* 0x0000000000007941 */ /* 0x000fea0003800200 */
.L_x_1049:
        /* <DEDUP_REMOVED lines=46> */
.L_x_1063:
        /* <DEDUP_REMOVED lines=29> */
.L_x_1062:
[----:B0-----:R-:W0:Y:S02]  /*33e0*/  LDC.64 R96, c[0x0][0x470] ;  /* 0x00011c00ff607b82 */ /* 0x001e240000000a00 */
        /* <DEDUP_REMOVED lines=36> */
.L_x_1065:
        /* <DEDUP_REMOVED lines=29> */
.L_x_1061:
        /* <DEDUP_REMOVED lines=41> */
.L_x_1067:
        /* <DEDUP_REMOVED lines=29> */
.L_x_1066:
        /* <DEDUP_REMOVED lines=37> */
.L_x_1068:
        /* <DEDUP_REMOVED lines=28> */
.L_x_1064:
        /* <DEDUP_REMOVED lines=11> */
.L_x_1060:
[----:B------:R-:W-:Y:S05]  /*4120*/  BSYNC.RECONVERGENT B0 ;  /* 0x0000000000007941 */ /* 0x000fea0003800200 */
.L_x_1059:
        /* <DEDUP_REMOVED lines=46> */
.L_x_1073:
        /* <DEDUP_REMOVED lines=29> */
.L_x_1072:
        /* <DEDUP_REMOVED lines=37> */
.L_x_1075:
        /* <DEDUP_REMOVED lines=29> */
.L_x_1071:
        /* <DEDUP_REMOVED lines=41> */
.L_x_1077:
        /* <DEDUP_REMOVED lines=29> */
.L_x_1076:
        /* <DEDUP_REMOVED lines=37> */
.L_x_1078:
        /* <DEDUP_REMOVED lines=28> */
.L_x_1074:
        /* <DEDUP_REMOVED lines=10> */
.L_x_1070:
[----:B------:R-:W-:Y:S05]  /*5310*/  BSYNC.RECONVERGENT B0 ;  /* 0x0000000000007941 */ /* 0x000fea0003800200 */
.L_x_1069:
[----:B------:R-:W-:Y:S01]  /*5320*/  UPLOP3.LUT UP1, UPT, UPT, UPT, UP1, 0x40, 0x4 ;  /* 0x000000000004789c */ /* 0x000fe20003f2e810 */
[----:B------:R-:W-:Y:S10]  /*5330*/  @!P2 BRA `(.L_x_1079) ;  /* 0xffffffb000b4a947 */ /* 0x000ff4000383ffff */
.L_x_1040:
[----:B------:R-:W1:Y:S08]  /*5340*/  S2UR UR4, SR_CTAID.X ;  /* 0x00000000000479c3 */ /* 0x000e700000002500 */
[----:B------:R-:W2:Y:S08]  /*5350*/  LDC.64 R4, c[0x0][0x440] ;  /* 0x00011000ff047b82 */ /* 0x000eb00000000a00 */
[----:B------:R-:W0:Y:S08]  /*5360*/  LDC.64 R6, c[0x0][0x448] ;  /* 0x00011200ff067b82 */ /* 0x000e300000000a00 */
[----:B------:R-:W3:Y:S01]  /*5370*/  LDC.64 R8, c[0x0][0x440] ;  /* 0x00011000ff087b82 */ /* 0x000ee20000000a00 */
[----:B-1----:R-:W-:-:S05]  /*5380*/  IMAD R3, R2, UR4, RZ ;  /* 0x0000000402037c24 */ /* 0x002fca000f8e02ff */
[----:B------:R-:W-:Y:S02]  /*5390*/  LEA.HI R13, R3, R166, RZ, 0x1d ;  /* 0x000000a6030d7211 */ /* 0x000fe400078fe8ff */
[----:B------:R-:W1:Y:S03]  /*53a0*/  LDC.64 R10, c[0x0][0x448] ;  /* 0x00011200ff0a7b82 */ /* 0x000e660000000a00 */
[----:B--2---:R-:W-:-:S04]  /*53b0*/  @P6 IMAD.WIDE.U32 R2, R13, 0x20, R4 ;  /* 0x000000200d026825 */ /* 0x004fc800078e0004 */
[C---:B0-----:R-:W-:Y:S01]  /*53c0*/  @P6 IMAD.WIDE.U32 R4, R13.reuse, 0x20, R6 ;  /* 0x000000200d046825 */ /* 0x041fe200078e0006 */
[----:B------:R-:W-:Y:S01]  /*53d0*/  @P6 IADD3 R13, PT, PT, R13, 0x100, RZ ;  /* 0x000001000d0d6810 */ /* 0x000fe20007ffe0ff */
[----:B------:R0:W-:Y:S04]  /*53e0*/  @P6 STG.E.128 desc[UR12][R2.64], R40 ;  /* 0x0000002802006986 */ /* 0x0001e8000c101d0c */
[----:B------:R0:W-:Y:S01]  /*53f0*/  @P6 STG.E.128 desc[UR12][R2.64+0x10], R36 ;  /* 0x0000102402006986 */ /* 0x0001e2000c101d0c */
[----:B---3--:R-:W-:-:S03]  /*5400*/  @P5 IMAD.WIDE.U32 R8, R13, 0x20, R8 ;  /* 0x000000200d085825 */ /* 0x008fc600078e0008 */
[----:B------:R0:W-:Y:S04]  /*5410*/  @P6 STG.E.128 desc[UR12][R4.64], R64 ;  /* 0x0000004004006986 */ /* 0x0001e8000c101d0c */
[----:B------:R0:W-:Y:S01]  /*5420*/  @P6 STG.E.128 desc[UR12][R4.64+0x10], R60 ;  /* 0x0000103c04006986 */ /* 0x0001e2000c101d0c */
[----:B-1----:R-:W-:-:S03]  /*5430*/  @P5 IMAD.WIDE.U32 R10, R13, 0x20, R10 ;  /* 0x000000200d0a5825 */ /* 0x002fc600078e000a */
[----:B------:R0:W-:Y:S04]  /*5440*/  @P5 STG.E.128 desc[UR12][R8.64], R32 ;  /* 0x0000002008005986 */ /* 0x0001e8000c101d0c */
[----:B------:R0:W-:Y:S04]  /*5450*/  @P5 STG.E.128 desc[UR12][R8.64+0x10], R28 ;  /* 0x0000101c08005986 */ /* 0x0001e8000c101d0c */
[----:B------:R0:W-:Y:S04]  /*5460*/  @P5 STG.E.128 desc[UR12][R10.64], R56 ;  /* 0x000000380a005986 */ /* 0x0001e8000c101d0c */
[----:B------:R0:W-:Y:S01]  /*5470*/  @P5 STG.E.128 desc[UR12][R10.64+0x10], R52 ;  /* 0x000010340a005986 */ /* 0x0001e2000c101d0c */
[----:B------:R-:W-:Y:S05]  /*5480*/  @!P4 EXIT ;  /* 0x000000000000c94d */ /* 0x000fea0003800000 */
[----:B0-----:R-:W0:Y:S01]  /*5490*/  LDC.64 R2, c[0x0][0x440] ;  /* 0x00011000ff027b82 */ /* 0x001e220000000a00 */
        /* <DEDUP_REMOVED lines=9> */
.L_x_1080:
        /* <DEDUP_REMOVED lines=13> */
.L_x_3810:


//--------------------- .text._ZN10layer_norm31ln_parallel_residual_bwd_kernelINS_13Kernel_traitsI13__nv_bfloat16S2_fS2_fjLj6144ELj1ELj1ELj8ELj16ENS_18Kernel_traits_baseILj6144ES2_S2_fS2_fjLj256EEEEELb0ELb1ELb1EEEvNS_9BwdParamsE --------------------------
	.section	.text._ZN10layer_norm31ln_parallel_residual_bwd_kernelINS_13Kernel_traitsI13__nv_bfloat16S2_fS2_fjLj6144ELj1ELj1ELj8ELj16ENS_18Kernel_traits_baseILj6144ES2_S2_fS2_fjLj256EEEEELb0ELb1ELb1EEEvNS_9BwdParamsE,"ax",@progbits
	.align	128
        .global         _ZN10layer_norm31ln_parallel_residual_bwd_kernelINS_13Kernel_traitsI13__nv_bfloat16S2_fS2_fjLj6144ELj1ELj1ELj8ELj16ENS_18Kernel_traits_baseILj6144ES2_S2_fS2_fjLj256EEEEELb0ELb1ELb1EEEvNS_9BwdParamsE
        .type           _ZN10layer_norm31ln_parallel_residual_bwd_kernelINS_13Kernel_traitsI13__nv_bfloat16S2_fS2_fjLj6144ELj1ELj1ELj8ELj16ENS_18Kernel_traits_baseILj6144ES2_S2_fS2_fjLj256EEEEELb0ELb1ELb1EEEvNS_9BwdParamsE,@function
        .size           _ZN10layer_norm31ln_parallel_residual_bwd_kernelINS_13Kernel_traitsI13__nv_bfloat16S2_fS2_fjLj6144ELj1ELj1ELj8ELj16ENS_18Kernel_traits_baseILj6144ES2_S2_fS2_fjLj256EEEEELb0ELb1ELb1EEEvNS_9BwdParamsE,(.L_x_3811 - _ZN10layer_norm31ln_parallel_residual_bwd_kernelINS_13Kernel_traitsI13__nv_bfloat16S2_fS2_fjLj6144ELj1ELj1ELj8ELj16ENS_18Kernel_traits_baseILj6144ES2_S2_fS2_fjLj256EEEEELb0ELb1ELb1EEEvNS_9BwdParamsE)
        .other          _ZN10layer_norm31ln_parallel_residual_bwd_kernelINS_13Kernel_traitsI13__nv_bfloat16S2_fS2_fjLj6144ELj1ELj1ELj8ELj16ENS_18Kernel_traits_baseILj6144ES2_S2_fS2_fjLj256EEEEELb0ELb1ELb1EEEvNS_9BwdParamsE,@"STO_CUDA_ENTRY STV_DEFAULT"
_ZN10layer_norm31ln_parallel_residual_bwd_kernelINS_13Kernel_traitsI13__nv_bfloat16S2_fS2_fjLj6144ELj1ELj1ELj8ELj16ENS_18Kernel_traits_baseILj6144ES2_S2_fS2_fjLj256EEEEELb0ELb1ELb1EEEvNS_9BwdParamsE:
.text._ZN10layer_norm31ln_parallel_residual_bwd_kernelINS_13Kernel_traitsI13__nv_bfloat16S2_fS2_fjLj6144ELj1ELj1ELj8ELj16ENS_18Kernel_traits_baseILj6144ES2_S2_fS2_fjLj256EEEEELb0ELb1ELb1EEEvNS_9BwdParamsE:
        /* <DEDUP_REMOVED lines=32> */
[----:B------:R-:W-:Y:S01]  /*0200*/  HFMA2 R122, -RZ, RZ, 0, 0 ;  /* 0x00000000ff7a7431 */ /* 0x000fe200000001ff */
[----:B------:R-:W-:Y:S02]  /*0210*/  MOV R136, UR4 ;  /* 0x0000000400887c02 */ /* 0x000fe40008000f00 */
        /* <DEDUP_REMOVED lines=21> */
[----:B-1----:R-:W-:Y:S01]  /*0370*/  IMAD.WIDE.U32 R2, R56, 0x10, R2 ;  /* 0x0000001038027825 */ /* 0x002fe200078e0002 */
[----:B------:R-:W-:-:S02]  /*0380*/  CS2R R112, SRZ ;  /* 0x0000000000707805 */ /* 0x000fc4000001ff00 */
[----:B------:R-:W-:Y:S02]  /*0390*/  CS2R R114, SRZ ;  /* 0x0000000000727805 */ /* 0x000fe4000001ff00 */
[----:B------:R-:W-:Y:S01]  /*03a0*/  MOV R137, RZ ;  /* 0x000000ff00897202 */ /* 0x000fe20000000f00 */
[----:B------:R-:W-:Y:S01]  /*03b0*/  UPLOP3.LUT UP1, UPT, UPT, UPT, UPT, 0x40, 0x4 ;  /* 0x000000000004789c */ /* 0x000fe20003f2e870 */
[----:B0-----:R-:W2:Y:S01]  /*03c0*/  LDG.E.128 R12, desc[UR12][R2.64] ;  /* 0x0000000c020c7981 */ /* 0x001ea2000c1e1d00 */
[----:B------:R-:W0:Y:S03]  /*03d0*/  LDCU UR16, c[0x0][0x388] ;  /* 0x00007100ff1077ac */ /* 0x000e260008000800 */
[----:B------:R-:W3:Y:S01]  /*03e0*/  LDG.E.128 R8, desc[UR12][R2.64+0x1000] ;  /* 0x0010000c02087981 */ /* 0x000ee2000c1e1d00 */
[----:B------:R-:W1:Y:S03]  /*03f0*/  LDCU.U8 UR11, c[0x0][0x410] ;  /* 0x00008200ff0b77ac */ /* 0x000e660008000000 */
[----:B------:R-:W4:Y:S01]  /*0400*/  LDG.E.128 R4, desc[UR12][R2.64+0x2000] ;  /* 0x0020000c02047981 */ /* 0x000f22000c1e1d00 */
[----:B------:R-:W0:Y:S01]  /*0410*/  LDCU UR17, c[0x0][0x400] ;  /* 0x00008000ff1177ac */ /* 0x000e220008000800 */
[----:B------:R-:W0:Y:S01]  /*0420*/  LDCU.64 UR6, c[0x0][0x470] ;  /* 0x00008e00ff0677ac */ /* 0x000e220008000a00 */
[----:B------:R-:W0:Y:S01]  /*0430*/  LDCU.64 UR8, c[0x0][0x478] ;  /* 0x00008f00ff0877ac */ /* 0x000e220008000a00 */
[----:B------:R-:W0:Y:S01]  /*0440*/  LDCU.64 UR14, c[0x0][0x438] ;  /* 0x00008700ff0e77ac */ /* 0x000e220008000a00 */
[----:B--2---:R-:W-:-:S02]  /*0450*/  PRMT R135, R12, 0x7632, R135 ;  /* 0x000076320c877816 */ /* 0x004fc40000000087 */
[----:B------:R-:W-:Y:S02]  /*0460*/  PRMT R134, R13, 0x7632, R134 ;  /* 0x000076320d867816 */ /* 0x000fe40000000086 */
[----:B------:R-:W-:Y:S02]  /*0470*/  PRMT R133, R14, 0x7632, R133 ;  /* 0x000076320e857816 */ /* 0x000fe40000000085 */
[----:B------:R-:W-:Y:S02]  /*0480*/  PRMT R132, R15, 0x7632, R132 ;  /* 0x000076320f847816 */ /* 0x000fe40000000084 */
[----:B---3--:R-:W-:Y:S02]  /*0490*/  PRMT R131, R8, 0x7632, R131 ;  /* 0x0000763208837816 */ /* 0x008fe40000000083 */
[----:B------:R-:W-:Y:S02]  /*04a0*/  PRMT R130, R9, 0x7632, R130 ;  /* 0x0000763209827816 */ /* 0x000fe40000000082 */
[----:B------:R-:W-:-:S02]  /*04b0*/  PRMT R129, R10, 0x7632, R129 ;  /* 0x000076320a817816 */ /* 0x000fc40000000081 */
[----:B------:R-:W-:Y:S02]  /*04c0*/  PRMT R128, R11, 0x7632, R128 ;  /* 0x000076320b807816 */ /* 0x000fe40000000080 */
[----:B----4-:R-:W-:Y:S02]  /*04d0*/  PRMT R127, R4, 0x7632, R127 ;  /* 0x00007632047f7816 */ /* 0x010fe4000000007f */
[----:B------:R-:W-:Y:S02]  /*04e0*/  PRMT R126, R5, 0x7632, R126 ;  /* 0x00007632057e7816 */ /* 0x000fe4000000007e */
[----:B------:R-:W-:Y:S02]  /*04f0*/  PRMT R125, R6, 0x7632, R125 ;  /* 0x00007632067d7816 */ /* 0x000fe4000000007d */
[----:B------:R-:W-:Y:S02]  /*0500*/  PRMT R124, R7, 0x7632, R124 ;  /* 0x00007632077c7816 */ /* 0x000fe4000000007c */
        /* <DEDUP_REMOVED lines=24> */
.L_x_1108:
        /* <DEDUP_REMOVED lines=8> */
[----:B0-----:R-:W-:Y:S01]  /*0710*/  IMAD.WIDE R2, R136, 0x4, R2 ;  /* 0x0000000488027825 */ /* 0x001fe200078e0202 */
[----:B------:R-:W-:-:S04]  /*0720*/  IADD3 R153, PT, PT, R155, 0x100, RZ ;  /* 0x000001009b997810 */ /* 0x000fc80007ffe0ff */
[----:B------:R3:W4:Y:S01]  /*0730*/  LDG.E R0, desc[UR12][R2.64] ;  /* 0x0000000c02007981 */ /* 0x000722000c1e1900 */
[C---:B-1----:R-:W-:Y:S01]  /*0740*/  IMAD.WIDE.U32 R72, R155.reuse, 0x20, R158 ;  /* 0x000000209b487825 */ /* 0x042fe200078e009e */
[----:B------:R-:W-:-:S03]  /*0750*/  IADD3 R123, PT, PT, R155, 0x200, RZ ;  /* 0x000002009b7b7810 */ /* 0x000fc60007ffe0ff */
[--C-:B--2---:R-:W-:Y:S01]  /*0760*/  IMAD.WIDE.U32 R44, R155, 0x10, R74.reuse ;  /* 0x000000109b2c7825 */ /* 0x104fe200078e004a */
[----:B------:R-:W2:Y:S03]  /*0770*/  LDG.E.128 R40, desc[UR12][R72.64] ;  /* 0x0000000c48287981 */ /* 0x000ea6000c1e1d00 */
[C---:B------:R-:W-:Y:S01]  /*0780*/  IMAD.WIDE.U32 R56, R153.reuse, 0x10, R74 ;  /* 0x0000001099387825 */ /* 0x040fe200078e004a */
[----:B------:R-:W2:Y:S03]  /*0790*/  LDG.E.128 R48, desc[UR12][R72.64+0x10] ;  /* 0x0000100c48307981 */ /* 0x000ea6000c1e1d00 */
[--C-:B------:R-:W-:Y:S01]  /*07a0*/  IMAD.WIDE.U32 R156, R153, 0x20, R158.reuse ;  /* 0x00000020999c7825 */ /* 0x100fe200078e009e */
[----:B------:R-:W2:Y:S03]  /*07b0*/  LDG.E.128 R44, desc[UR12][R44.64] ;  /* 0x0000000c2c2c7981 */ /* 0x000ea6000c1e1d00 */
[C---:B------:R-:W-:Y:S01]  /*07c0*/  IMAD.WIDE.U32 R158, R123.reuse, 0x20, R158 ;  /* 0x000000207b9e7825 */ /* 0x040fe200078e009e */
[----:B------:R-:W2:Y:S03]  /*07d0*/  LDG.E.128 R56, desc[UR12][R56.64] ;  /* 0x0000000c38387981 */ /* 0x000ea6000c1e1d00 */
[----:B---3--:R-:W-:Y:S01]  /*07e0*/  IMAD.WIDE R2, R136, 0x4, R150 ;  /* 0x0000000488027825 */ /* 0x008fe200078e0296 */
[----:B------:R-:W3:Y:S03]  /*07f0*/  LDG.E.128 R60, desc[UR12][R156.64+0x10] ;  /* 0x0000100c9c3c7981 */ /* 0x000ee6000c1e1d00 */
[----:B------:R-:W-:Y:S01]  /*0800*/  IMAD.WIDE.U32 R74, R123, 0x10, R74 ;  /* 0x000000107b4a7825 */ /* 0x000fe200078e004a */
[----:B------:R-:W3:Y:S04]  /*0810*/  LDG.E.128 R64, desc[UR12][R158.64] ;  /* 0x0000000c9e407981 */ /* 0x000ee8000c1e1d00 */
[----:B------:R-:W3:Y:S04]  /*0820*/  LDG.E R151, desc[UR12][R2.64] ;  /* 0x0000000c02977981 */ /* 0x000ee8000c1e1900 */
[----:B------:R-:W3:Y:S04]  /*0830*/  LDG.E.128 R72, desc[UR12][R74.64] ;  /* 0x0000000c4a487981 */ /* 0x000ee8000c1e1d00 */
[----:B------:R-:W3:Y:S04]  /*0840*/  LDG.E.128 R68, desc[UR12][R158.64+0x10] ;  /* 0x0000100c9e447981 */ /* 0x000ee8000c1e1d00 */
[----:B------:R0:W3:Y:S01]  /*0850*/  LDG.E.128 R52, desc[UR12][R156.64] ;  /* 0x0000000c9c347981 */ /* 0x0000e2000c1e1d00 */
[----:B------:R-:W-:-:S04]  /*0860*/  ISETP.NE.U32.AND P1, PT, RZ, UR14, PT ;  /* 0x0000000eff007c0c */ /* 0x000fc8000bf25070 */
[----:B------:R-:W-:-:S13]  /*0870*/  ISETP.NE.AND.EX P1, PT, RZ, UR15, PT, P1 ;  /* 0x0000000fff007c0c */ /* 0x000fda000bf25310 */
[----:B------:R-:W1:Y:S08]  /*0880*/  @P1 LDC.64 R160, c[0x0][0x438] ;  /* 0x00010e00ffa01b82 */ /* 0x000e700000000a00 */
[----:B------:R-:W1:Y:S08]  /*0890*/  @P1 LDC.64 R162, c[0x0][0x438] ;  /* 0x00010e00ffa21b82 */ /* 0x000e700000000a00 */
[----:B0-----:R-:W0:Y:S01]  /*08a0*/  @P1 LDC.64 R156, c[0x0][0x438] ;  /* 0x00010e00ff9c1b82 */ /* 0x001e220000000a00 */
[----:B------:R-:W-:Y:S01]  /*08b0*/  ISETP.NE.AND P2, PT, RZ, UR11, PT ;  /* 0x0000000bff007c0c */ /* 0x000fe2000bf45270 */
[----:B-1----:R-:W-:-:S05]  /*08c0*/  @P1 IMAD.WIDE.U32 R158, R155, 0x20, R160 ;  /* 0x000000209b9e1825 */ /* 0x002fca00078e00a0 */
[----:B-----5:R-:W5:Y:S01]  /*08d0*/  @P1 LDG.E.128 R4, desc[UR12][R158.64] ;  /* 0x0000000c9e041981 */ /* 0x020f62000c1e1d00 */
[----:B------:R-:W-:-:S03]  /*08e0*/  @P1 IMAD.WIDE.U32 R160, R153, 0x20, R162 ;  /* 0x0000002099a01825 */ /* 0x000fc600078e00a2 */
[----:B------:R-:W5:Y:S04]  /*08f0*/  @P1 LDG.E.128 R8, desc[UR12][R158.64+0x10] ;  /* 0x0000100c9e081981 */ /* 0x000f68000c1e1d00 */
[----:B------:R-:W5:Y:S01]  /*0900*/  @P1 LDG.E.128 R12, desc[UR12][R160.64] ;  /* 0x0000000ca00c1981 */ /* 0x000f62000c1e1d00 */
[----:B0-----:R-:W-:-:S03]  /*0910*/  @P1 IMAD.WIDE.U32 R2, R123, 0x20, R156 ;  /* 0x000000207b021825 */ /* 0x001fc600078e009c */
[----:B------:R0:W5:Y:S04]  /*0920*/  @P1 LDG.E.128 R16, desc[UR12][R160.64+0x10] ;  /* 0x0000100ca0101981 */ /* 0x000168000c1e1d00 */
[----:B------:R-:W5:Y:S04]  /*0930*/  @P1 LDG.E.128 R20, desc[UR12][R2.64] ;  /* 0x0000000c02141981 */ /* 0x000f68000c1e1d00 */
[----:B------:R1:W5:Y:S01]  /*0940*/  @P1 LDG.E.128 R24, desc[UR12][R2.64+0x10] ;  /* 0x0000100c02181981 */ /* 0x000362000c1e1d00 */
[----:B----4-:R-:W-:-:S05]  /*0950*/  FSEL R165, R0, RZ, !P2 ;  /* 0x000000ff00a57208 */ /* 0x010fca0005000000 */
[C---:B--2---:R-:W-:Y:S01]  /*0960*/  FADD.FTZ R162, -R165.reuse, R41 ;  /* 0x00000029a5a27221 */ /* 0x044fe20000010100 */
[C---:B------:R-:W-:Y:S01]  /*0970*/  FADD.FTZ R166, -R165.reuse, R43 ;  /* 0x0000002ba5a67221 */ /* 0x040fe20000010100 */
[----:B------:R-:W-:Y:S01]  /*0980*/  FADD.FTZ R0, -R165, R40 ;  /* 0x00000028a5007221 */ /* 0x000fe20000010100 */
[C---:B------:R-:W-:Y:S02]  /*0990*/  PRMT R41, R44.reuse, 0x7632, R41 ;  /* 0x000076322c297816 */ /* 0x040fe40000000029 */
[----:B------:R-:W-:Y:S02]  /*09a0*/  SHF.L.U32 R44, R44, 0x10, RZ ;  /* 0x000000102c2c7819 */ /* 0x000fe400000006ff */
[C---:B------:R-:W-:Y:S02]  /*09b0*/  PRMT R43, R45.reuse, 0x7632, R43 ;  /* 0x000076322d2b7816 */ /* 0x040fe4000000002b */
[----:B------:R-:W-:Y:S02]  /*09c0*/  SHF.L.U32 R157, R45, 0x10, RZ ;  /* 0x000000102d9d7819 */ /* 0x000fe400000006ff */
[----:B------:R-:W-:-:S02]  /*09d0*/  PRMT R45, R46, 0x7632, R45 ;  /* 0x000076322e2d7816 */ /* 0x000fc4000000002d */
[----:B------:R-:W-:Y:S01]  /*09e0*/  SHF.L.U32 R150, R46, 0x10, RZ ;  /* 0x000000102e967819 */ /* 0x000fe200000006ff */
[C---:B------:R-:W-:Y:S01]  /*09f0*/  FADD.FTZ R46, -R165.reuse, R48 ;  /* 0x00000030a52e7221 */ /* 0x040fe20000010100 */
[C---:B------:R-:W-:Y:S02]  /*0a00*/  PRMT R175, R56.reuse, 0x7632, R175 ;  /* 0x0000763238af7816 */ /* 0x040fe400000000af */
[----:B------:R-:W-:Y:S01]  /*0a10*/  SHF.L.U32 R154, R56, 0x10, RZ ;  /* 0x00000010389a7819 */ /* 0x000fe200000006ff */
[----:B---3--:R-:W-:Y:S01]  /*0a20*/  FADD.FTZ R56, -R165, R61 ;  /* 0x0000003da5387221 */ /* 0x008fe20000010100 */
[----:B------:R-:W-:Y:S01]  /*0a30*/  SHF.L.U32 R48, R41, 0x10, RZ ;  /* 0x0000001029307819 */ /* 0x000fe200000006ff */
[----:B------:R-:W-:Y:S01]  /*0a40*/  FMUL.FTZ R61, R149, R44 ;  /* 0x0000002c953d7220 */ /* 0x000fe20000410000 */
[----:B------:R-:W-:Y:S01]  /*0a50*/  FADD.FTZ R190, -R165, R66 ;  /* 0x00000042a5be7221 */ /* 0x000fe20000010100 */
[----:B------:R-:W-:Y:S01]  /*0a60*/  FMUL.FTZ R0, R151, R0 ;  /* 0x0000000097007220 */ /* 0x000fe20000410000 */
[----:B------:R-:W-:Y:S01]  /*0a70*/  FADD.FTZ R180, -R165, R62 ;  /* 0x0000003ea5b47221 */ /* 0x000fe20000010100 */
[----:B------:R-:W-:Y:S01]  /*0a80*/  FMUL.FTZ R66, R151, R162 ;  /* 0x000000a297427220 */ /* 0x000fe20000410000 */
[----:B------:R-:W-:Y:S01]  /*0a90*/  PRMT R199, R73, 0x7632, R199 ;  /* 0x0000763249c77816 */ /* 0x000fe200000000c7 */
[----:B------:R-:W-:Y:S01]  /*0aa0*/  FMUL.FTZ R162, R151, R46 ;  /* 0x0000002e97a27220 */ /* 0x000fe20000410000 */
[----:B------:R-:W-:Y:S01]  /*0ab0*/  SHF.L.U32 R62, R73, 0x10, RZ ;  /* 0x00000010493e7819 */ /* 0x000fe200000006ff */
[----:B------:R-:W-:Y:S01]  /*0ac0*/  FMUL.FTZ R73, R135, R48 ;  /* 0x0000003087497220 */ /* 0x000fe20000410000 */
[----:B------:R-:W-:Y:S01]  /*0ad0*/  FADD.FTZ R46, RZ, R61 ;  /* 0x0000003dff2e7221 */ /* 0x000fe20000010000 */
[C---:B------:R-:W-:Y:S01]  /*0ae0*/  FADD.FTZ R164, -R165.reuse, R42 ;  /* 0x0000002aa5a47221 */ /* 0x040fe20000010100 */
[----:B------:R-:W-:Y:S01]  /*0af0*/  FFMA.FTZ R41, R0, R61, RZ ;  /* 0x0000003d00297223 */ /* 0x000fe200000100ff */
[----:B0-----:R-:W-:Y:S01]  /*0b00*/  FADD.FTZ R160, -R165, R49 ;  /* 0x00000031a5a07221 */ /* 0x001fe20000010100 */
[----:B------:R-:W-:Y:S01]  /*0b10*/  PRMT R159, R47, 0x7632, R159 ;  /* 0x000076322f9f7816 */ /* 0x000fe2000000009f */
[----:B------:R-:W-:Y:S01]  /*0b20*/  FADD.FTZ R182, -R165, R63 ;  /* 0x0000003fa5b67221 */ /* 0x000fe20000010100 */
[----:B------:R-:W-:Y:S01]  /*0b30*/  SHF.L.U32 R49, R43, 0x10, RZ ;  /* 0x000000102b317819 */ /* 0x000fe200000006ff */
[----:B------:R-:W-:Y:S01]  /*0b40*/  FADD.FTZ R194, -R165, R68 ;  /* 0x00000044a5c27221 */ /* 0x000fe20000010100 */
[----:B------:R-:W-:Y:S01]  /*0b50*/  FMUL.FTZ R63, R148, R157 ;  /* 0x0000009d943f7220 */ /* 0x000fe20000410000 */
[----:B------:R-:W-:Y:S01]  /*0b60*/  FADD.FTZ R46, R73, R46 ;  /* 0x0000002e492e7221 */ /* 0x000fe20000010000 */
[----:B------:R-:W-:Y:S01]  /*0b70*/  FMUL.FTZ R68, R151, R164 ;  /* 0x000000a497447220 */ /* 0x000fe20000410000 */
[----:B------:R-:W-:Y:S01]  /*0b80*/  FFMA.FTZ R41, R66, R73, R41 ;  /* 0x0000004942297223 */ /* 0x000fe20000010029 */
[----:B------:R-:W-:Y:S01]  /*0b90*/  FADD.FTZ R42, -R165, R69 ;  /* 0x00000045a52a7221 */ /* 0x000fe20000010100 */
[----:B------:R-:W-:Y:S01]  /*0ba0*/  SHF.L.U32 R69, R159, 0x10, RZ ;  /* 0x000000109f457819 */ /* 0x000fe200000006ff */
[----:B------:R-:W-:Y:S01]  /*0bb0*/  FADD.FTZ R40, -R165, R70 ;  /* 0x00000046a5287221 */ /* 0x000fe20000010100 */
[----:B------:R-:W-:Y:S01]  /*0bc0*/  FMUL.FTZ R159, R134, R49 ;  /* 0x00000031869f7220 */ /* 0x000fe20000410000 */
[----:B------:R-:W-:Y:S01]  /*0bd0*/  FADD.FTZ R46, R63, R46 ;  /* 0x0000002e3f2e7221 */ /* 0x000fe20000010000 */
[----:B------:R-:W-:Y:S01]  /*0be0*/  FMUL.FTZ R70, R151, R166 ;  /* 0x000000a697467220 */ /* 0x000fe20000410000 */
[----:B------:R-:W-:Y:S01]  /*0bf0*/  FFMA.FTZ R41, R68, R63, R41 ;  /* 0x0000003f44297223 */ /* 0x000fe20000010029 */
[C---:B------:R-:W-:Y:S01]  /*0c00*/  FADD.FTZ R170, -R165.reuse, R52 ;  /* 0x00000034a5aa7221 */ /* 0x040fe20000010100 */
[----:B------:R-:W-:Y:S01]  /*0c10*/  FADD.FTZ R188, -R165, R65 ;  /* 0x00000041a5bc7221 */ /* 0x000fe20000010100 */
[----:B------:R-:W-:Y:S01]  /*0c20*/  SHF.L.U32 R52, R45, 0x10, RZ ;  /* 0x000000102d347819 */ /* 0x000fe200000006ff */
[----:B------:R-:W-:Y:S01]  /*0c30*/  FMUL.FTZ R65, R147, R150 ;  /* 0x0000009693417220 */ /* 0x000fe20000410000 */
[----:B------:R-:W-:Y:S01]  /*0c40*/  FADD.FTZ R46, R159, R46 ;  /* 0x0000002e9f2e7221 */ /* 0x000fe20000010000 */
[----:B------:R-:W-:Y:S01]  /*0c50*/  FFMA.FTZ R41, R70, R159, R41 ;  /* 0x0000009f46297223 */ /* 0x000fe20000010029 */
[----:B------:R-:W-:Y:S01]  /*0c60*/  SHF.L.U32 R152, R47, 0x10, RZ ;  /* 0x000000102f987819 */ /* 0x000fe200000006ff */
[C---:B------:R-:W-:Y:S01]  /*0c70*/  FADD.FTZ R50, -R165.reuse, R50 ;  /* 0x00000032a5327221 */ /* 0x040fe20000010100 */
[----:B-1----:R-:W-:Y:S01]  /*0c80*/  FADD.FTZ R2, -R165, R71 ;  /* 0x00000047a5027221 */ /* 0x002fe20000010100 */
[----:B------:R-:W-:Y:S01]  /*0c90*/  FMUL.FTZ R166, R133, R52 ;  /* 0x0000003485a67220 */ /* 0x000fe20000410000 */
[----:B------:R-:W-:Y:S01]  /*0ca0*/  FADD.FTZ R43, R65, R46 ;  /* 0x0000002e412b7221 */ /* 0x000fe20000010000 */
[----:B------:R-:W-:Y:S01]  /*0cb0*/  FMUL.FTZ R71, R151, R160 ;  /* 0x000000a097477220 */ /* 0x000fe20000410000 */
[----:B------:R-:W-:Y:S01]  /*0cc0*/  FFMA.FTZ R46, R162, R65, R41 ;  /* 0x00000041a22e7223 */ /* 0x000fe20000010029 */
[C---:B------:R-:W-:Y:S01]  /*0cd0*/  FADD.FTZ R168, -R165.reuse, R51 ;  /* 0x00000033a5a87221 */ /* 0x040fe20000010100 */
[----:B------:R-:W-:Y:S01]  /*0ce0*/  FADD.FTZ R192, -R165, R67 ;  /* 0x00000043a5c07221 */ /* 0x000fe20000010100 */
[----:B------:R-:W-:Y:S01]  /*0cf0*/  FMUL.FTZ R164, R151, R50 ;  /* 0x0000003297a47220 */ /* 0x000fe20000410000 */
[----:B------:R-:W-:Y:S01]  /*0d00*/  FMUL.FTZ R67, R146, R152 ;  /* 0x0000009892437220 */ /* 0x000fe20000410000 */
[----:B------:R-:W-:Y:S01]  /*0d10*/  FADD.FTZ R50, R166, R43 ;  /* 0x0000002ba6327221 */ /* 0x000fe20000010000 */
[----:B------:R-:W-:Y:S01]  /*0d20*/  FADD.FTZ R184, -R165, R64 ;  /* 0x00000040a5b87221 */ /* 0x000fe20000010100 */
[----:B------:R-:W-:Y:S01]  /*0d30*/  FFMA.FTZ R41, R71, R166, R46 ;  /* 0x000000a647297223 */ /* 0x000fe2000001002e */
[----:B------:R-:W-:-:S02]  /*0d40*/  PRMT R3, R75, 0x7632, R3 ;  /* 0x000076324b037816 */ /* 0x000fc40000000003 */
[----:B------:R-:W-:Y:S01]  /*0d50*/  SHF.L.U32 R64, R75, 0x10, RZ ;  /* 0x000000104b407819 */ /* 0x000fe200000006ff */
[----:B------:R-:W-:Y:S01]  /*0d60*/  FMUL.FTZ R75, R151, R168 ;  /* 0x000000a8974b7220 */ /* 0x000fe20000410000 */
[----:B------:R-:W-:Y:S01]  /*0d70*/  FMUL.FTZ R168, R132, R69 ;  /* 0x0000004584a87220 */ /* 0x000fe20000410000 */
[----:B------:R-:W-:Y:S01]  /*0d80*/  FADD.FTZ R43, R67, R50 ;  /* 0x00000032432b7221 */ /* 0x000fe20000010000 */
        /* <DEDUP_REMOVED lines=8> */
[----:B------:R-:W-:-:S02]  /*0e10*/  PRMT R179, R57, 0x7632, R179 ;  /* 0x0000763239b37816 */ /* 0x000fc400000000b3 */
[----:B------:R-:W-:Y:S01]  /*0e20*/  SHF.L.U32 R156, R57, 0x10, RZ ;  /* 0x00000010399c7819 */ /* 0x000fe200000006ff */
[----:B------:R-:W-:Y:S01]  /*0e30*/  FMUL.FTZ R57, R151, R172 ;  /* 0x000000ac97397220 */ /* 0x000fe20000410000 */
[----:B------:R-:W-:Y:S01]  /*0e40*/  FMUL.FTZ R172, R131, R175 ;  /* 0x000000af83ac7220 */ /* 0x000fe20000410000 */
[----:B------:R-:W-:Y:S01]  /*0e50*/  FADD.FTZ R43, R161, R50 ;  /* 0x00000032a12b7221 */ /* 0x000fe20000010000 */
[----:B------:R-:W-:Y:S01]  /*0e60*/  FADD.FTZ R54, -R165, R54 ;  /* 0x00000036a5367221 */ /* 0x000fe20000010100 */
[----:B------:R-:W-:Y:S01]  /*0e70*/  FFMA.FTZ R46, R60, R161, R41 ;  /* 0x000000a13c2e7223 */ /* 0x000fe20000010029 */
[----:B------:R-:W-:Y:S01]  /*0e80*/  SHF.L.U32 R179, R179, 0x10, RZ ;  /* 0x00000010b3b37819 */ /* 0x000fe200000006ff */
[----:B------:R-:W-:Y:S01]  /*0e90*/  FMUL.FTZ R163, R144, R156 ;  /* 0x0000009c90a37220 */ /* 0x000fe20000410000 */
[----:B------:R-:W-:Y:S01]  /*0ea0*/  FADD.FTZ R50, R172, R43 ;  /* 0x0000002bac327221 */ /* 0x000fe20000010000 */
[----:B------:R-:W-:Y:S01]  /*0eb0*/  FADD.FTZ R174, -R165, R55 ;  /* 0x00000037a5ae7221 */ /* 0x000fe20000010100 */
[----:B------:R-:W-:Y:S01]  /*0ec0*/  FMUL.FTZ R160, R151, R54 ;  /* 0x0000003697a07220 */ /* 0x000fe20000410000 */
[----:B------:R-:W-:Y:S01]  /*0ed0*/  FFMA.FTZ R41, R57, R172, R46 ;  /* 0x000000ac39297223 */ /* 0x000fe2000001002e */
[----:B------:R-:W-:Y:S01]  /*0ee0*/  PRMT R183, R58, 0x7632, R183 ;  /* 0x000076323ab77816 */ /* 0x000fe200000000b7 */
[----:B------:R-:W-:Y:S01]  /*0ef0*/  FMUL.FTZ R178, R130, R179 ;  /* 0x000000b382b27220 */ /* 0x000fe20000410000 */
[----:B------:R-:W-:Y:S01]  /*0f00*/  SHF.L.U32 R58, R58, 0x10, RZ ;  /* 0x000000103a3a7819 */ /* 0x000fe200000006ff */
[----:B------:R-:W-:Y:S01]  /*0f10*/  FADD.FTZ R43, R163, R50 ;  /* 0x00000032a32b7221 */ /* 0x000fe20000010000 */
[C---:B------:R-:W-:Y:S01]  /*0f20*/  PRMT R185, R59.reuse, 0x7632, R185 ;  /* 0x000076323bb97816 */ /* 0x040fe200000000b9 */
[----:B------:R-:W-:Y:S01]  /*0f30*/  FFMA.FTZ R46, R160, R163, R41 ;  /* 0x000000a3a02e7223 */ /* 0x000fe20000010029 */
[----:B------:R-:W-:Y:S01]  /*0f40*/  SHF.L.U32 R158, R59, 0x10, RZ ;  /* 0x000000103b9e7819 */ /* 0x000fe200000006ff */
[----:B------:R-:W-:Y:S01]  /*0f50*/  FMUL.FTZ R59, R151, R174 ;  /* 0x000000ae973b7220 */ /* 0x000fe20000410000 */
        /* <DEDUP_REMOVED lines=32> */
[----:B------:R-:W-:Y:S01]  /*1160*/  FMUL.FTZ R187, R140, R62 ;  /* 0x0000003e8cbb7220 */ /* 0x000fe20000410000 */
[----:B------:R-:W-:Y:S01]  /*1170*/  FFMA.FTZ R41, R169, R184, R46 ;  /* 0x000000b8a9297223 */ /* 0x000fe2000001002e */
[C---:B------:R-:W-:Y:S01]  /*1180*/  PRMT R198, R74.reuse, 0x7632, R198 ;  /* 0x000076324ac67816 */ /* 0x040fe200000000c6 */
[C---:B------:R-:W-:Y:S01]  /*1190*/  FMUL.FTZ R189, R151.reuse, R42 ;  /* 0x0000002a97bd7220 */ /* 0x040fe20000410000 */
[----:B------:R-:W-:Y:S01]  /*11a0*/  SHF.L.U32 R74, R74, 0x10, RZ ;  /* 0x000000104a4a7819 */ /* 0x000fe200000006ff */
[C---:B------:R-:W-:Y:S01]  /*11b0*/  FMUL.FTZ R171, R151.reuse, R192 ;  /* 0x000000c097ab7220 */ /* 0x040fe20000410000 */
        /* <DEDUP_REMOVED lines=16> */
[----:B------:R-:W-:Y:S01]  /*12c0*/  FMUL.FTZ R195, R151, R2 ;  /* 0x0000000297c37220 */ /* 0x000fe20000410000 */
[----:B------:R-:W-:Y:S01]  /*12d0*/  FMUL.FTZ R196, R124, R201 ;  /* 0x000000c97cc47220 */ /* 0x000fe20000410000 */
[----:B------:R-:W-:Y:S01]  /*12e0*/  FADD.FTZ R41, R42, R193 ;  /* 0x000000c12a297221 */ /* 0x000fe20000010000 */
[----:B------:R-:W-:-:S03]  /*12f0*/  FFMA.FTZ R2, R192, R193, R3 ;  /* 0x000000c1c0027223 */ /* 0x000fc60000010003 */
[----:B------:R-:W-:Y:S01]  /*1300*/  FADD.FTZ R41, R41, R196 ;  /* 0x000000c429297221 */ /* 0x000fe20000010000 */
[----:B------:R-:W-:-:S04]  /*1310*/  FFMA.FTZ R2, R195, R196, R2 ;  /* 0x000000c4c3027223 */ /* 0x000fc80000010002 */
        /* <DEDUP_REMOVED lines=19> */
[----:B--2---:R-:W-:Y:S01]  /*1450*/  LOP3.LUT P0, RZ, R56, 0x1f, RZ, 0xc0, !PT ;  /* 0x0000001f38ff7812 */ /* 0x004fe2000780c0ff */
[----:B------:R-:W-:Y:S01]  /*1460*/  BSSY.RECONVERGENT B0, `(.L_x_1082) ;  /* 0x000000c000007945 */ /* 0x000fe20003800200 */
[----:B0-----:R-:W-:Y:S01]  /*1470*/  FADD.FTZ R2, R41, R2 ;  /* 0x0000000229027221 */ /* 0x001fe20000010000 */
[----:B-1----:R-:W-:-:S10]  /*1480*/  FADD.FTZ R3, R40, R3 ;  /* 0x0000000328037221 */ /* 0x002fd40000010000 */
        /* <DEDUP_REMOVED lines=9> */
.L_x_1083:
[----:B------:R-:W-:Y:S05]  /*1520*/  BSYNC.RECONVERGENT B0 ;  /* 0x0000000000007941 */ /* 0x000fea0003800200 */
.L_x_1082:
[----:B------:R-:W1:Y:S08]  /*1530*/  S2UR UR5, SR_CgaCtaId ;  /* 0x00000000000579c3 */ /* 0x000e700000008800 */
[----:B------:R-:W-:Y:S01]  /*1540*/  BAR.SYNC.DEFER_BLOCKING 0x0 ;  /* 0x0000000000007b1d */ /* 0x000fe20000010000 */
[----:B------:R-:W-:Y:S01]  /*1550*/  FADD.FTZ R122, R44, R122 ;  /* 0x0000007a2c7a7221 */ /* 0x000fe20000010000 */
[----:B------:R-:W-:Y:S01]  /*1560*/  FFMA.FTZ R137, R0, R44, R137 ;  /* 0x0000002c00897223 */ /* 0x000fe20000010089 */
[----:B------:R-:W-:Y:S01]  /*1570*/  FFMA.FTZ R121, R66, R48, R121 ;  /* 0x0000003042797223 */ /* 0x000fe20000010079 */
[----:B------:R-:W-:Y:S01]  /*1580*/  FADD.FTZ R120, R48, R120 ;  /* 0x0000007830787221 */ /* 0x000fe20000010000 */
[----:B------:R-:W-:Y:S01]  /*1590*/  FFMA.FTZ R117, R70, R49, R117 ;  /* 0x0000003146757223 */ /* 0x000fe20000010075 */
[----:B------:R-:W-:-:S02]  /*15a0*/  UMOV UR4, 0x400 ;  /* 0x0000040000047882 */ /* 0x000fc40000000000 */
[----:B0-----:R-:W0:Y:S01]  /*15b0*/  LDC.64 R2, c[0x0][0x380] ;  /* 0x0000e000ff027b82 */ /* 0x001e220000000a00 */
[----:B------:R-:W-:Y:S01]  /*15c0*/  FADD.FTZ R116, R49, R116 ;  /* 0x0000007431747221 */ /* 0x000fe20000010000 */
[----:B------:R-:W-:Y:S01]  /*15d0*/  FADD.FTZ R94, R52, R94 ;  /* 0x0000005e345e7221 */ /* 0x000fe20000010000 */
[----:B------:R-:W-:Y:S01]  /*15e0*/  FFMA.FTZ R114, R71, R52, R114 ;  /* 0x0000003447727223 */ /* 0x000fe20000010072 */
[----:B------:R-:W-:Y:S01]  /*15f0*/  UISETP.NE.U32.AND UP0, UPT, UR14, URZ, UPT ;  /* 0x000000ff0e00728c */ /* 0x000fe2000bf05070 */
[----:B------:R-:W-:Y:S01]  /*1600*/  FADD.FTZ R118, R157, R118 ;  /* 0x000000769d767221 */ /* 0x000fe20000010000 */
[----:B------:R-:W-:Y:S01]  /*1610*/  FFMA.FTZ R119, R68, R157, R119 ;  /* 0x0000009d44777223 */ /* 0x000fe20000010077 */
[----:B------:R-:W-:Y:S01]  /*1620*/  FADD.FTZ R95, R150, R95 ;  /* 0x0000005f965f7221 */ /* 0x000fe20000010000 */
[----:B------:R-:W-:Y:S01]  /*1630*/  UISETP.NE.AND.EX UP0, UPT, UR15, URZ, UPT, UP0 ;  /* 0x000000ff0f00728c */ /* 0x000fe2000bf05300 */
[----:B------:R-:W-:Y:S01]  /*1640*/  FFMA.FTZ R115, R162, R150, R115 ;  /* 0x00000096a2737223 */ /* 0x000fe20000010073 */
[----:B------:R-:W-:Y:S01]  /*1650*/  FADD.FTZ R93, R152, R93 ;  /* 0x0000005d985d7221 */ /* 0x000fe20000010000 */
[----:B------:R-:W-:Y:S01]  /*1660*/  FFMA.FTZ R113, R164, R152, R113 ;  /* 0x00000098a4717223 */ /* 0x000fe20000010071 */
[----:B------:R-:W-:Y:S01]  /*1670*/  FADD.FTZ R92, R69, R92 ;  /* 0x0000005c455c7221 */ /* 0x000fe20000010000 */
[----:B------:R-:W-:Y:S01]  /*1680*/  FFMA.FTZ R112, R75, R69, R112 ;  /* 0x000000454b707223 */ /* 0x000fe20000010070 */
[----:B------:R-:W-:Y:S01]  /*1690*/  FADD.FTZ R91, R154, R91 ;  /* 0x0000005b9a5b7221 */ /* 0x000fe20000010000 */
[----:B------:R-:W-:Y:S01]  /*16a0*/  FFMA.FTZ R111, R60, R154, R111 ;  /* 0x0000009a3c6f7223 */ /* 0x000fe2000001006f */
[----:B-1----:R-:W-:Y:S01]  /*16b0*/  ULEA UR4, UR5, UR4, 0x18 ;  /* 0x0000000405047291 */ /* 0x002fe2000f8ec0ff */
[----:B------:R-:W-:Y:S01]  /*16c0*/  FFMA.FTZ R110, R57, R175, R110 ;  /* 0x000000af396e7223 */ /* 0x000fe2000001006e */
[----:B------:R-:W-:Y:S01]  /*16d0*/  FADD.FTZ R90, R175, R90 ;  /* 0x0000005aaf5a7221 */ /* 0x000fe20000010000 */
[----:B------:R-:W-:Y:S01]  /*16e0*/  FADD.FTZ R89, R156, R89 ;  /* 0x000000599c597221 */ /* 0x000fe20000010000 */
[----:B------:R-:W-:Y:S01]  /*16f0*/  UIADD3 UR5, UPT, UPT, UR4, 0x6040, URZ ;  /* 0x0000604004057890 */ /* 0x000fe2000fffe0ff */
[----:B------:R-:W-:Y:S01]  /*1700*/  FFMA.FTZ R109, R160, R156, R109 ;  /* 0x0000009ca06d7223 */ /* 0x000fe2000001006d */
[----:B------:R-:W-:Y:S01]  /*1710*/  @!UP1 UIADD3 UR5, UPT, UPT, UR4, 0x6000, URZ ;  /* 0x0000600004059890 */ /* 0x000fe2000fffe0ff */
[----:B------:R-:W-:Y:S01]  /*1720*/  FFMA.FTZ R108, R59, R179, R108 ;  /* 0x000000b33b6c7223 */ /* 0x000fe2000001006c */
[----:B------:R-:W-:Y:S01]  /*1730*/  UIADD3 UR10, UPT, UPT, UR4, 0x6050, URZ ;  /* 0x00006050040a7890 */ /* 0x000fe2000fffe0ff */
[----:B0-----:R-:W-:Y:S01]  /*1740*/  IADD3 R136, PT, PT, R136, R2, RZ ;  /* 0x0000000288887210 */ /* 0x001fe20007ffe0ff */
[----:B------:R-:W-:Y:S01]  /*1750*/  @!UP1 UIADD3 UR10, UPT, UPT, UR4, 0x6010, URZ ;  /* 0x00006010040a9890 */ /* 0x000fe2000fffe0ff */
[----:B------:R-:W-:Y:S01]  /*1760*/  FADD.FTZ R88, R179, R88 ;  /* 0x00000058b3587221 */ /* 0x000fe20000010000 */
[----:B------:R-:W-:Y:S01]  /*1770*/  FADD.FTZ R87, R58, R87 ;  /* 0x000000573a577221 */ /* 0x000fe20000010000 */
[----:B------:R-:W-:Y:S01]  /*1780*/  ISETP.GE.AND P3, PT, R136, R3, PT ;  /* 0x000000038800720c */ /* 0x000fe20003f66270 */
[----:B------:R-:W-:Y:S01]  /*1790*/  FFMA.FTZ R107, R176, R58, R107 ;  /* 0x0000003ab06b7223 */ /* 0x000fe2000001006b */
[----:B------:R-:W0:Y:S01]  /*17a0*/  LDS.128 R40, [UR5] ;  /* 0x00000005ff287984 */ /* 0x000e220008000c00 */
        /* <DEDUP_REMOVED lines=8> */
[----:B------:R-:W-:Y:S01]  /*1830*/  FFMA.FTZ R105, R180, R158, R105 ;  /* 0x0000009eb4697223 */ /* 0x000fe20000010069 */
[----:B------:R-:W-:Y:S01]  /*1840*/  FADD.FTZ R84, R185, R84 ;  /* 0x00000054b9547221 */ /* 0x000fe20000010000 */
[----:B------:R-:W-:Y:S01]  /*1850*/  FFMA.FTZ R104, R181, R185, R104 ;  /* 0x000000b9b5687223 */ /* 0x000fe20000010068 */
[----:B------:R-:W2:Y:S01]  /*1860*/  LDS.128 R48, [UR5] ;  /* 0x00000005ff307984 */ /* 0x000ea20008000c00 */
[----:B------:R-:W-:Y:S01]  /*1870*/  FADD.FTZ R83, R72, R83 ;  /* 0x0000005348537221 */ /* 0x000fe20000010000 */
[----:B------:R-:W-:Y:S01]  /*1880*/  FFMA.FTZ R103, R170, R72, R103 ;  /* 0x00000048aa677223 */ /* 0x000fe20000010067 */
[----:B------:R-:W-:Y:S01]  /*1890*/  FFMA.FTZ R102, R169, R197, R102 ;  /* 0x000000c5a9667223 */ /* 0x000fe20000010066 */
[----:B------:R-:W3:Y:S01]  /*18a0*/  LDS.128 R52, [UR10] ;  /* 0x0000000aff347984 */ /* 0x000ee20008000c00 */
        /* <DEDUP_REMOVED lines=31> */
[----:B------:R-:W-:Y:S01]  /*1aa0*/  FSEL R50, R3, RZ, !P2 ;  /* 0x000000ff03327208 */ /* 0x000fe20005000000 */
[----:B------:R-:W-:Y:S06]  /*1ab0*/  BRA.U UP0, `(.L_x_1084) ;  /* 0x00000009001c7547 */ /* 0x000fec000b800000 */
        /* <DEDUP_REMOVED lines=37> */
.L_x_1086:
        /* <DEDUP_REMOVED lines=33> */
.L_x_1085:
        /* <DEDUP_REMOVED lines=32> */
.L_x_1088:
        /* <DEDUP_REMOVED lines=33> */
.L_x_1084:
        /* <DEDUP_REMOVED lines=37> */
.L_x_1090:
        /* <DEDUP_REMOVED lines=33> */
.L_x_1089:
        /* <DEDUP_REMOVED lines=32> */
.L_x_1091:
        /* <DEDUP_REMOVED lines=32> */
.L_x_1087:
        /* <DEDUP_REMOVED lines=33> */
[C---:B0----5:R-:W-:Y:S01]  /*2da0*/  FFMA.FTZ R36, R151.reuse, R60, R12 ;  /* 0x0000003c97247223 */ /* 0x061fe2000001000c */
        /* <DEDUP_REMOVED lines=16> */
.L_x_1094:
        /* <DEDUP_REMOVED lines=29> */
.L_x_1093:
        /* <DEDUP_REMOVED lines=34> */
.L_x_1096:
        /* <DEDUP_REMOVED lines=29> */
.L_x_1092:
        /* <DEDUP_REMOVED lines=35> */
.L_x_1098:
        /* <DEDUP_REMOVED lines=29> */
.L_x_1097:
        /* <DEDUP_REMOVED lines=34> */
.L_x_1099:
        /* <DEDUP_REMOVED lines=28> */
.L_x_1095:
        /* <DEDUP_REMOVED lines=45> */
.L_x_1102:
        /* <DEDUP_REMOVED lines=29> */
.L_x_1101:
        /* <DEDUP_REMOVED lines=34> */
.L_x_1104:
        /* <DEDUP_REMOVED lines=29> */
.L_x_1100:
        /* <DEDUP_REMOVED lines=35> */
.L_x_1106:
        /* <DEDUP_REMOVED lines=29> */
.L_x_1105:
        /* <DEDUP_REMOVED lines=34> */
.L_x_1107:
        /* <DEDUP_REMOVED lines=28> */
.L_x_1103:
        /* <DEDUP_REMOVED lines=11> */
[----:B-----5:R-:W-:Y:S02]  /*4d70*/  MOV R4, R137 ;  /* 0x0000008900047202 */ /* 0x020fe40000000f00 */
        /* <DEDUP_REMOVED lines=47> */
.L_x_1081:
[----:B------:R-:W1:Y:S08]  /*5070*/  S2UR UR4, SR_CTAID.X ;  /* 0x00000000000479c3 */ /* 0x000e700000002500 */
        /* <DEDUP_REMOVED lines=20> */
.L_x_1109:
        /* <DEDUP_REMOVED lines=12> */
.L_x_3811:


//--------------------- .text._ZN10layer_norm31ln_parallel_residual_bwd_kernelINS_13Kernel_traitsI13__nv_bfloat16S2_fS2_fjLj6144ELj1ELj1ELj8ELj16ENS_18Kernel_traits_baseILj6144ES2_S2_fS2_fjLj256EEEEELb1ELb0ELb0EEEvNS_9BwdParamsE --------------------------
	.section	.text._ZN10layer_norm31ln_parallel_residual_bwd_kernelINS_13Kernel_traitsI13__nv_bfloat16S2_fS2_fjLj6144ELj1ELj1ELj8ELj16ENS_18Kernel_traits_baseILj6144ES2_S2_fS2_fjLj256EEEEELb1ELb0ELb0EEEvNS_9BwdParamsE,"ax",@progbits
	.align	128
        .global         _ZN10layer_norm31ln_parallel_residual_bwd_kernelINS_13Kernel_traitsI13__nv_bfloat16S2_fS2_fjLj6144ELj1ELj1ELj8ELj16ENS_18Kernel_traits_baseILj6144ES2_S2_fS2_fjLj256EEEEELb1ELb0ELb0EEEvNS_9BwdParamsE
        .type           _ZN10layer_norm31ln_parallel_residual_bwd_kernelINS_13Kernel_traitsI13__nv_bfloat16S2_fS2_fjLj6144ELj1ELj1ELj8ELj16ENS_18Kernel_traits_baseILj6144ES2_S2_fS2_fjLj256EEEEELb1ELb0ELb0EEEvNS_9BwdParamsE,@function
        .size           _ZN10layer_norm31ln_parallel_residual_bwd_kernelINS_13Kernel_traitsI13__nv_bfloat16S2_fS2_fjLj6144ELj1ELj1ELj8ELj16ENS_18Kernel_traits_baseILj6144ES2_S2_fS2_fjLj256EEEEELb1ELb0ELb0EEEvNS_9BwdParamsE,(.L_x_3812 - _ZN10layer_norm31ln_parallel_residual_bwd_kernelINS_13Kernel_traitsI13__nv_bfloat16S2_fS2_fjLj6144ELj1ELj1ELj8ELj16ENS_18Kernel_traits_baseILj6144ES2_S2_fS2_fjLj256EEEEELb1ELb0ELb0EEEvNS_9BwdParamsE)
        .other          _ZN10layer_norm31ln_parallel_residual_bwd_kernelINS_13Kernel_traitsI13__nv_bfloat16S2_fS2_fjLj6144ELj1ELj1ELj8ELj16ENS_18Kernel_traits_baseILj6144ES2_S2_fS2_fjLj256EEEEELb1ELb0ELb0EEEvNS_9BwdParamsE,@"STO_CUDA_ENTRY STV_DEFAULT"
_ZN10layer_norm31ln_parallel_residual_bwd_kernelINS_13Kernel_traitsI13__nv_bfloat16S2_fS2_fjLj6144ELj1ELj1ELj8ELj16ENS_18Kernel_traits_baseILj6144ES2_S2_fS2_fjLj256EEEEELb1ELb0ELb0EEEvNS_9BwdParamsE:
.text._ZN10layer_norm31ln_parallel_residual_bwd_kernelINS_13Kernel_traitsI13__nv_bfloat16S2_fS2_fjLj6144ELj1ELj1ELj8ELj16ENS_18Kernel_traits_baseILj6144ES2_S2_fS2_fjLj256EEEEELb1ELb0ELb0EEEvNS_9BwdParamsE:
        /* <DEDUP_REMOVED lines=11> */
[----:B0-----:R-:W-:-:S03]  /*00b0*/  LOP3.LUT R18, R231, 0xff, RZ, 0x3c, !PT ;  /* 0x000000ffe7127812 */ /* 0x001fc600078e3cff */
[----:B------:R-:W0:Y:S01]  /*00c0*/  LDC.64 R16, c[0x0][0x3d8] ;  /* 0x0000f600ff107b82 */ /* 0x000e220000000a00 */
[----:B------:R-:W-:Y:S01]  /*00d0*/  MOV R19, R231 ;  /* 0x000000e700137202 */ /* 0x000fe20000000f00 */
[----:B------:R-:W0:Y:S01]  /*00e0*/  LDCU UR4, c[0x0][0x384] ;  /* 0x00007080ff0477ac */ /* 0x000e220008000800 */
[----:B------:R-:W-:-:S04]  /*00f0*/  LEA.HI.SX32 R18, R7, R18, 0x1d ;  /* 0x0000001207127211 */ /* 0x000fc800078feaff */
[C---:B------:R-:W-:Y:S01]  /*0100*/  ISETP.GE.U32.AND P2, PT, R18.reuse, 0x100, PT ;  /* 0x000001001200780c */ /* 0x040fe20003f46070 */
[----:B------:R-:W1:Y:S01]  /*0110*/  LDC.64 R6, c[0x0][0x3d0] ;  /* 0x0000f400ff067b82 */ /* 0x000e620000000a00 */
[C---:B------:R-:W-:Y:S02]  /*0120*/  ISETP.GE.U32.AND P3, PT, R18.reuse, 0x200, PT ;  /* 0x000002001200780c */ /* 0x040fe40003f66070 */
[----:B------:R-:W-:-:S09]  /*0130*/  ISETP.GE.U32.AND P4, PT, R18, 0x300, PT ;  /* 0x000003001200780c */ /* 0x000fd20003f86070 */
        /* <DEDUP_REMOVED lines=133> */
.L_x_1149:
[----:B-1----:R-:W-:Y:S02]  /*0990*/  UIMAD.WIDE UR16, UR7, 0x4, UR14 ;  /* 0x00000004071078a5 */ /* 0x002fe4000f8e020e */
[----:B------:R-:W-:-:S04]  /*09a0*/  UIMAD.WIDE UR4, UR7, 0x4, UR12 ;  /* 0x00000004070478a5 */ /* 0x000fc8000f8e020c */
[----:B0--3--:R-:W-:Y:S02]  /*09b0*/  MOV R176, UR16 ;  /* 0x0000001000b07c02 */ /* 0x009fe40008000f00 */
[----:B------:R-:W-:Y:S02]  /*09c0*/  MOV R177, UR17 ;  /* 0x0000001100b17c02 */ /* 0x000fe40008000f00 */
[----:B------:R-:W-:Y:S02]  /*09d0*/  MOV R178, UR4 ;  /* 0x0000000400b27c02 */ /* 0x000fe40008000f00 */
[----:B------:R-:W-:Y:S01]  /*09e0*/  MOV R179, UR5 ;  /* 0x0000000500b37c02 */ /* 0x000fe20008000f00 */
[----:B-----5:R-:W5:Y:S04]  /*09f0*/  LDG.E R176, desc[UR10][R176.64] ;  /* 0x0000000ab0b07981 */ /* 0x020f68000c1e1900 */
[----:B------:R-:W3:Y:S01]  /*0a00*/  LDG.E R178, desc[UR10][R178.64] ;  /* 0x0000000ab2b27981 */ /* 0x000ee2000c1e1900 */
[----:B--2---:R-:W-:Y:S01]  /*0a10*/  UIMAD UR4, UR7, UR6, URZ ;  /* 0x00000006070472a4 */ /* 0x004fe2000f8e02ff */
[----:B------:R-:W-:Y:S01]  /*0a20*/  PLOP3.LUT P0, PT, PT, PT, UP2, 0x40, 0x4 ;  /* 0x000000000004781c */ /* 0x000fe20003f0e828 */
[----:B------:R-:W-:Y:S01]  /*0a30*/  BSSY.RECONVERGENT B0, `(.L_x_1111) ;  /* 0x00000a6000007945 */ /* 0x000fe20003800200 */
[----:B------:R-:W-:Y:S01]  /*0a40*/  HFMA2 R235, -RZ, RZ, 0, 0 ;  /* 0x00000000ffeb7431 */ /* 0x000fe200000001ff */
[----:B------:R-:W-:Y:S01]  /*0a50*/  USHF.R.S32.HI UR5, URZ, 0x1f, UR4 ;  /* 0x0000001fff057899 */ /* 0x000fe20008011404 */
[----:B------:R-:W-:-:S02]  /*0a60*/  ISETP.GE.U32.AND P3, PT, R18, 0x200, PT ;  /* 0x000002001200780c */ /* 0x000fc40003f66070 */
[----:B------:R-:W-:Y:S01]  /*0a70*/  ISETP.GE.U32.AND P4, PT, R18, 0x300, PT ;  /* 0x000003001200780c */ /* 0x000fe20003f86070 */
[----:B------:R-:W-:Y:S01]  /*0a80*/  ULEA.HI UR5, UR5, UR4, URZ, 0x3 ;  /* 0x0000000405057291 */ /* 0x000fe2000f8f18ff */
[----:B------:R-:W-:-:S05]  /*0a90*/  MOV R236, RZ ;  /* 0x000000ff00ec7202 */ /* 0x000fca0000000f00 */
[----:B------:R-:W-:-:S04]  /*0aa0*/  MOV R180, UR5 ;  /* 0x0000000500b47c02 */ /* 0x000fc80008000f00 */
        /* <DEDUP_REMOVED lines=14> */
[----:B--2---:R-:W-:-:S05]  /*0b90*/  IMAD.WIDE.U32 R240, R9, 0x20, R240 ;  /* 0x0000002009f07825 */ /* 0x004fca00078e00f0 */
[----:B------:R-:W2:Y:S04]  /*0ba0*/  LDG.E.128 R184, desc[UR10][R240.64] ;  /* 0x0000000af0b87981 */ /* 0x000ea8000c1e1d00 */
[----:B------:R-:W2:Y:S01]  /*0bb0*/  LDG.E.128 R188, desc[UR10][R240.64+0x10] ;  /* 0x0000100af0bc7981 */ /* 0x000ea2000c1e1d00 */
[----:B------:R-:W-:Y:S01]  /*0bc0*/  ISETP.NE.AND.EX P1, PT, RZ, UR21, PT, P1 ;  /* 0x00000015ff007c0c */ /* 0x000fe2000bf25310 */
[----:B0-----:R-:W-:Y:S01]  /*0bd0*/  IMAD.WIDE.U32 R234, R9, 0x8, R234 ;  /* 0x0000000809ea7825 */ /* 0x001fe200078e00ea */
[----:B------:R-:W-:-:S04]  /*0be0*/  ISETP.NE.U32.AND P0, PT, RZ, UR26, PT ;  /* 0x0000001aff007c0c */ /* 0x000fc8000bf05070 */
[----:B------:R-:W-:Y:S02]  /*0bf0*/  ISETP.NE.AND.EX P0, PT, RZ, UR27, PT, P0 ;  /* 0x0000001bff007c0c */ /* 0x000fe4000bf05300 */
[----:B------:R-:W-:Y:S01]  /*0c00*/  PRMT R193, R32, 0x7632, R193 ;  /* 0x0000763220c17816 */ /* 0x000fe200000000c1 */
[----:B------:R-:W5:Y:S04]  /*0c10*/  LDG.E.64 R240, desc[UR10][R234.64] ;  /* 0x0000000aeaf07981 */ /* 0x000f68000c1e1b00 */
[----:B------:R-:W0:Y:S08]  /*0c20*/  @P1 LDC.64 R6, c[0x0][0x3b8] ;  /* 0x0000ee00ff061b82 */ /* 0x000e300000000a00 */
[----:B------:R-:W1:Y:S01]  /*0c30*/  @P0 LDC.64 R236, c[0x0][0x438] ;  /* 0x00010e00ffec0b82 */ /* 0x000e620000000a00 */
[----:B------:R-:W-:-:S02]  /*0c40*/  PRMT R5, R28, 0x7632, R5 ;  /* 0x000076321c057816 */ /* 0x000fc40000000005 */
[----:B------:R-:W-:Y:S02]  /*0c50*/  PRMT R8, R29, 0x7632, R8 ;  /* 0x000076321d087816 */ /* 0x000fe40000000008 */
[----:B------:R-:W-:Y:S02]  /*0c60*/  SHF.L.U32 R193, R193, 0x10, RZ ;  /* 0x00000010c1c17819 */ /* 0x000fe400000006ff */
[----:B------:R-:W-:Y:S02]  /*0c70*/  PRMT R197, R33, 0x7632, R197 ;  /* 0x0000763221c57816 */ /* 0x000fe400000000c5 */
[----:B------:R-:W-:Y:S01]  /*0c80*/  PRMT R203, R35, 0x7632, R203 ;  /* 0x0000763223cb7816 */ /* 0x000fe200000000cb */
[----:B0-----:R-:W-:Y:S01]  /*0c90*/  @P1 IMAD.WIDE.U32 R6, R9, 0x8, R6 ;  /* 0x0000000809061825 */ /* 0x001fe200078e0006 */
[----:B------:R-:W-:Y:S02]  /*0ca0*/  SHF.L.U32 R5, R5, 0x10, RZ ;  /* 0x0000001005057819 */ /* 0x000fe400000006ff */
[----:B------:R-:W-:-:S02]  /*0cb0*/  SHF.L.U32 R197, R197, 0x10, RZ ;  /* 0x00000010c5c57819 */ /* 0x000fc400000006ff */
[----:B------:R0:W5:Y:S01]  /*0cc0*/  @P1 LDG.E.64 R246, desc[UR10][R6.64] ;  /* 0x0000000a06f61981 */ /* 0x000162000c1e1b00 */
[----:B------:R-:W-:Y:S01]  /*0cd0*/  SHF.L.U32 R203, R203, 0x10, RZ ;  /* 0x00000010cbcb7819 */ /* 0x000fe200000006ff */
[----:B-1----:R-:W-:-:S05]  /*0ce0*/  @P0 IMAD.WIDE.U32 R236, R9, 0x20, R236 ;  /* 0x0000002009ec0825 */ /* 0x002fca00078e00ec */
[----:B------:R-:W5:Y:S01]  /*0cf0*/  @P0 LDG.E.128 R148, desc[UR10][R236.64] ;  /* 0x0000000aec940981 */ /* 0x000f62000c1e1d00 */
[----:B0-----:R-:W-:-:S03]  /*0d00*/  SHF.L.U32 R7, R8, 0x10, RZ ;  /* 0x0000001008077819 */ /* 0x001fc600000006ff */
[----:B------:R0:W5:Y:S01]  /*0d10*/  @P0 LDG.E.128 R152, desc[UR10][R236.64+0x10] ;  /* 0x0000100aec980981 */ /* 0x000162000c1e1d00 */
[----:B------:R-:W-:Y:S02]  /*0d20*/  SHF.L.U32 R221, R31, 0x10, RZ ;  /* 0x000000101fdd7819 */ /* 0x000fe400000006ff */
[----:B---3--:R-:W-:Y:S02]  /*0d30*/  PRMT R200, R176, 0x7632, R200 ;  /* 0x00007632b0c87816 */ /* 0x008fe400000000c8 */
[----:B------:R-:W-:Y:S02]  /*0d40*/  PRMT R208, R177, 0x7632, R208 ;  /* 0x00007632b1d07816 */ /* 0x000fe400000000d0 */
[----:B------:R-:W-:Y:S02]  /*0d50*/  SHF.L.U32 R200, R200, 0x10, RZ ;  /* 0x00000010c8c87819 */ /* 0x000fe400000006ff */
[----:B------:R-:W-:Y:S02]  /*0d60*/  PRMT R234, R179, 0x7632, R234 ;  /* 0x00007632b3ea7816 */ /* 0x000fe400000000ea */
[----:B----4-:R-:W-:Y:S01]  /*0d70*/  PRMT R204, R180, 0x7632, R204 ;  /* 0x00007632b4cc7816 */ /* 0x010fe200000000cc */
[----:B------:R-:W-:Y:S01]  /*0d80*/  FMUL.FTZ R8, R193, R200 ;  /* 0x000000c8c1087220 */ /* 0x000fe20000410000 */
[----:B------:R-:W-:-:S02]  /*0d90*/  SHF.L.U32 R208, R208, 0x10, RZ ;  /* 0x00000010d0d07819 */ /* 0x000fc400000006ff */
[----:B------:R-:W-:Y:S02]  /*0da0*/  SHF.L.U32 R204, R204, 0x10, RZ ;  /* 0x00000010cccc7819 */ /* 0x000fe400000006ff */
[----:B------:R-:W-:Y:S02]  /*0db0*/  PRMT R216, R181, 0x7632, R216 ;  /* 0x00007632b5d87816 */ /* 0x000fe400000000d8 */
[----:B------:R-:W-:Y:S02]  /*0dc0*/  SHF.L.U32 R234, R234, 0x10, RZ ;  /* 0x00000010eaea7819 */ /* 0x000fe400000006ff */
[----:B------:R-:W-:Y:S02]  /*0dd0*/  PRMT R193, R34, 0x7632, R193 ;  /* 0x0000763222c17816 */ /* 0x000fe400000000c1 */
[----:B------:R-:W-:Y:S01]  /*0de0*/  PRMT R230, R178, 0x7632, R230 ;  /* 0x00007632b2e67816 */ /* 0x000fe200000000e6 */
[----:B------:R-:W-:Y:S01]  /*0df0*/  FFMA.FTZ R8, R5, R204, R8 ;  /* 0x000000cc05087223 */ /* 0x000fe20000010008 */
[----:B------:R-:W-:Y:S01]  /*0e00*/  SHF.L.U32 R216, R216, 0x10, RZ ;  /* 0x00000010d8d87819 */ /* 0x000fe200000006ff */
[----:B------:R-:W-:Y:S01]  /*0e10*/  FMUL.FTZ R6, R197, R208 ;  /* 0x000000d0c5067220 */ /* 0x000fe20000410000 */
[----:B------:R-:W-:Y:S01]  /*0e20*/  PRMT R5, R30, 0x7632, R5 ;  /* 0x000076321e057816 */ /* 0x000fe20000000005 */
[----:B------:R-:W-:Y:S01]  /*0e30*/  FMUL.FTZ R198, R203, R234 ;  /* 0x000000eacbc67220 */ /* 0x000fe20000410000 */
[----:B------:R-:W-:-:S02]  /*0e40*/  SHF.L.U32 R193, R193, 0x10, RZ ;  /* 0x00000010c1c17819 */ /* 0x000fc400000006ff */
[----:B------:R-:W-:Y:S02]  /*0e50*/  SHF.L.U32 R230, R230, 0x10, RZ ;  /* 0x00000010e6e67819 */ /* 0x000fe400000006ff */
[----:B------:R-:W-:Y:S02]  /*0e60*/  PRMT R248, R182, 0x7632, R248 ;  /* 0x00007632b6f87816 */ /* 0x000fe400000000f8 */
[----:B------:R-:W-:Y:S02]  /*0e70*/  PRMT R197, R31, 0x7632, R197 ;  /* 0x000076321fc57816 */ /* 0x000fe400000000c5 */
[----:B0-----:R-:W-:Y:S02]  /*0e80*/  PRMT R236, R183, 0x7632, R236 ;  /* 0x00007632b7ec7816 */ /* 0x001fe400000000ec */
[----:B------:R-:W-:Y:S02]  /*0e90*/  SHF.L.U32 R203, R176, 0x10, RZ ;  /* 0x00000010b0cb7819 */ /* 0x000fe400000006ff */
[----:B------:R-:W-:Y:S01]  /*0ea0*/  SHF.L.U32 R176, R32, 0x10, RZ ;  /* 0x0000001020b07819 */ /* 0x000fe200000006ff */
[----:B------:R-:W-:Y:S01]  /*0eb0*/  FFMA.FTZ R7, R7, R216, R6 ;  /* 0x000000d807077223 */ /* 0x000fe20000010006 */
[----:B------:R-:W-:Y:S01]  /*0ec0*/  SHF.L.U32 R5, R5, 0x10, RZ ;  /* 0x0000001005057819 */ /* 0x000fe200000006ff */
[----:B------:R-:W-:Y:S01]  /*0ed0*/  FMUL.FTZ R6, R193, R230 ;  /* 0x000000e6c1067220 */ /* 0x000fe20000410000 */
[----:B------:R-:W-:-:S02]  /*0ee0*/  SHF.L.U32 R248, R248, 0x10, RZ ;  /* 0x00000010f8f87819 */ /* 0x000fc400000006ff */
[----:B------:R-:W-:Y:S02]  /*0ef0*/  SHF.L.U32 R197, R197, 0x10, RZ ;  /* 0x00000010c5c57819 */ /* 0x000fe400000006ff */
[----:B------:R-:W-:Y:S01]  /*0f00*/  SHF.L.U32 R236, R236, 0x10, RZ ;  /* 0x00000010ecec7819 */ /* 0x000fe200000006ff */
[-C--:B------:R-:W-:Y:S01]  /*0f10*/  FMUL.FTZ R176, R176, R203.reuse ;  /* 0x000000cbb0b07220 */ /* 0x080fe20000410000 */
[----:B------:R-:W-:Y:S01]  /*0f20*/  SHF.L.U32 R180, R180, 0x10, RZ ;  /* 0x00000010b4b47819 */ /* 0x000fe200000006ff */
[C---:B--2---:R-:W-:Y:S01]  /*0f30*/  FADD.FTZ R185, -R231.reuse, R185 ;  /* 0x000000b9e7b97221 */ /* 0x044fe20000010100 */
[----:B------:R-:W-:Y:S01]  /*0f40*/  SHF.L.U32 R193, R28, 0x10, RZ ;  /* 0x000000101cc17819 */ /* 0x000fe200000006ff */
[----:B------:R-:W-:Y:S01]  /*0f50*/  FADD.FTZ R184, -R231, R184 ;  /* 0x000000b8e7b87221 */ /* 0x000fe20000010100 */
[----:B------:R-:W-:Y:S01]  /*0f60*/  FFMA.FTZ R6, R5, R248, R6 ;  /* 0x000000f805067223 */ /* 0x000fe20000010006 */
[----:B------:R-:W-:Y:S01]  /*0f70*/  FFMA.FTZ R5, R197, R236, R198 ;  /* 0x000000ecc5057223 */ /* 0x000fe200000100c6 */
[----:B------:R-:W-:Y:S01]  /*0f80*/  FMUL.FTZ R198, R185, UR17 ;  /* 0x00000011b9c67c20 */ /* 0x000fe20008410000 */
[----:B------:R-:W-:Y:S01]  /*0f90*/  FFMA.FTZ R193, R193, R180, R176 ;  /* 0x000000b4c1c17223 */ /* 0x000fe200000100b0 */
[----:B------:R-:W-:Y:S01]  /*0fa0*/  FMUL.FTZ R197, R184, UR17 ;  /* 0x00000011b8c57c20 */ /* 0x000fe20008410000 */
[----:B------:R-:W-:Y:S01]  /*0fb0*/  SHF.L.U32 R177, R177, 0x10, RZ ;  /* 0x00000010b1b17819 */ /* 0x000fe200000006ff */
[----:B------:R-:W-:Y:S01]  /*0fc0*/  FADD.FTZ R186, -R231, R186 ;  /* 0x000000bae7ba7221 */ /* 0x000fe20000010100 */
[----:B------:R-:W-:Y:S01]  /*0fd0*/  SHF.L.U32 R176, R33, 0x10, RZ ;  /* 0x0000001021b07819 */ /* 0x000fe200000006ff */
[----:B------:R-:W-:Y:S01]  /*0fe0*/  FADD.FTZ R121, R121, R200 ;  /* 0x000000c879797221 */ /* 0x000fe20000010000 */
[----:B------:R-:W-:Y:S01]  /*0ff0*/  FFMA.FTZ R97, R198, R200, R97 ;  /* 0x000000c8c6617223 */ /* 0x000fe20000010061 */
[----:B------:R-:W-:Y:S01]  /*1000*/  FADD.FTZ R120, R120, R203 ;  /* 0x000000cb78787221 */ /* 0x000fe20000010000 */
[----:B------:R-:W-:Y:S01]  /*1010*/  FFMA.FTZ R96, R197, R203, R96 ;  /* 0x000000cbc5607223 */ /* 0x000fe20000010060 */
[----:B------:R-:W-:Y:S01]  /*1020*/  SHF.L.U32 R181, R181, 0x10, RZ ;  /* 0x00000010b5b57819 */ /* 0x000fe200000006ff */
[----:B------:R-:W-:Y:S01]  /*1030*/  FMUL.FTZ R185, R176, R177 ;  /* 0x000000b1b0b97220 */ /* 0x000fe20000410000 */
[----:B------:R-:W-:Y:S01]  /*1040*/  SHF.L.U32 R200, R29, 0x10, RZ ;  /* 0x000000101dc87819 */ /* 0x000fe200000006ff */
[----:B------:R-:W-:Y:S01]  /*1050*/  FMUL.FTZ R203, R186, UR17 ;  /* 0x00000011bacb7c20 */ /* 0x000fe20008410000 */
[----:B------:R-:W-:Y:S01]  /*1060*/  FADD.FTZ R187, -R231, R187 ;  /* 0x000000bbe7bb7221 */ /* 0x000fe20000010100 */
[----:B------:R-:W-:Y:S01]  /*1070*/  FADD.FTZ R73, R73, R204 ;  /* 0x000000cc49497221 */ /* 0x000fe20000010000 */
[----:B------:R-:W-:Y:S01]  /*1080*/  FFMA.FTZ R53, R198, R204, R53 ;  /* 0x000000ccc6357223 */ /* 0x000fe20000010035 */
[-C--:B------:R-:W-:Y:S01]  /*1090*/  FFMA.FTZ R200, R200, R181.reuse, R185 ;  /* 0x000000b5c8c87223 */ /* 0x080fe200000100b9 */
[----:B------:R-:W-:Y:S01]  /*10a0*/  FADD.FTZ R74, R74, R181 ;  /* 0x000000b54a4a7221 */ /* 0x000fe20000010000 */
[----:B------:R-:W-:Y:S01]  /*10b0*/  FFMA.FTZ R54, R203, R181, R54 ;  /* 0x000000b5cb367223 */ /* 0x000fe20000010036 */
[----:B------:R-:W-:Y:S01]  /*10c0*/  FMUL.FTZ R204, R187, UR17 ;  /* 0x00000011bbcc7c20 */ /* 0x000fe20008410000 */
[----:B------:R-:W-:-:S02]  /*10d0*/  SHF.L.U32 R181, R178, 0x10, RZ ;  /* 0x00000010b2b57819 */ /* 0x000fc400000006ff */
        /* <DEDUP_REMOVED lines=8> */
[----:B------:R-:W-:Y:S01]  /*1160*/  FADD.FTZ R188, -R231, R188 ;  /* 0x000000bce7bc7221 */ /* 0x000fe20000010100 */
[----:B------:R-:W-:-:S03]  /*1170*/  SHF.L.U32 R176, R35, 0x10, RZ ;  /* 0x0000001023b07819 */ /* 0x000fc600000006ff */
[-C--:B------:R-:W-:Y:S01]  /*1180*/  FFMA.FTZ R208, R208, R177.reuse, R185 ;  /* 0x000000b1d0d07223 */ /* 0x080fe200000100b9 */
[----:B------:R-:W-:Y:S01]  /*1190*/  FMUL.FTZ R211, R188, UR17 ;  /* 0x00000011bcd37c20 */ /* 0x000fe20008410000 */
[----:B------:R-:W-:Y:S01]  /*11a0*/  SHF.L.U32 R185, R179, 0x10, RZ ;  /* 0x00000010b3b97819 */ /* 0x000fe200000006ff */
[----:B------:R-:W-:Y:S01]  /*11b0*/  FADD.FTZ R76, R76, R177 ;  /* 0x000000b14c4c7221 */ /* 0x000fe20000010000 */
[----:B------:R-:W-:Y:S01]  /*11c0*/  SHF.L.U32 R183, R183, 0x10, RZ ;  /* 0x00000010b7b77819 */ /* 0x000fe200000006ff */
[----:B------:R-:W-:Y:S01]  /*11d0*/  FFMA.FTZ R56, R211, R177, R56 ;  /* 0x000000b1d3387223 */ /* 0x000fe20000010038 */
[----:B------:R-:W-:Y:S01]  /*11e0*/  FADD.FTZ R177, RZ, R193 ;  /* 0x000000c1ffb17221 */ /* 0x000fe20000010000 */
[----:B------:R-:W-:Y:S01]  /*11f0*/  FMUL.FTZ R176, R176, R185 ;  /* 0x000000b9b0b07220 */ /* 0x000fe20000410000 */
[----:B------:R-:W-:Y:S02]  /*1200*/  FFMA.FTZ R179, R197, R193, RZ ;  /* 0x000000c1c5b37223 */ /* 0x000fe400000100ff */
[----:B------:R-:W-:Y:S01]  /*1210*/  FADD.FTZ R177, R177, R8 ;  /* 0x00000008b1b17221 */ /* 0x000fe20000010000 */
[----:B------:R-:W-:Y:S01]  /*1220*/  FFMA.FTZ R221, R221, R183, R176 ;  /* 0x000000b7dddd7223 */ /* 0x000fe200000100b0 */
[----:B------:R-:W-:-:S02]  /*1230*/  FFMA.FTZ R176, R198, R8, R179 ;  /* 0x00000008c6b07223 */ /* 0x000fc400000100b3 */
[----:B------:R-:W-:Y:S02]  /*1240*/  FADD.FTZ R178, R177, R200 ;  /* 0x000000c8b1b27221 */ /* 0x000fe40000010000 */
[----:B------:R-:W-:Y:S01]  /*1250*/  FFMA.FTZ R177, R203, R200, R176 ;  /* 0x000000c8cbb17223 */ /* 0x000fe200000100b0 */
[----:B------:R-:W-:Y:S01]  /*1260*/  FADD.FTZ R189, -R231, R189 ;  /* 0x000000bde7bd7221 */ /* 0x000fe20000010100 */
[----:B------:R-:W-:Y:S02]  /*1270*/  FADD.FTZ R179, R178, R7 ;  /* 0x00000007b2b37221 */ /* 0x000fe40000010000 */
[C---:B------:R-:W-:Y:S01]  /*1280*/  FFMA.FTZ R176, R204.reuse, R7, R177 ;  /* 0x00000007ccb07223 */ /* 0x040fe200000100b1 */
[----:B------:R-:W-:Y:S01]  /*1290*/  FADD.FTZ R75, R75, R216 ;  /* 0x000000d84b4b7221 */ /* 0x000fe20000010000 */
[----:B------:R-:W-:Y:S01]  /*12a0*/  FFMA.FTZ R55, R204, R216, R55 ;  /* 0x000000d8cc377223 */ /* 0x000fe20000010037 */
[----:B------:R-:W-:Y:S01]  /*12b0*/  FMUL.FTZ R216, R189, UR17 ;  /* 0x00000011bdd87c20 */ /* 0x000fe20008410000 */
[----:B------:R-:W-:Y:S01]  /*12c0*/  FADD.FTZ R190, -R231, R190 ;  /* 0x000000bee7be7221 */ /* 0x000fe20000010100 */
[----:B------:R-:W-:Y:S01]  /*12d0*/  FADD.FTZ R179, R179, R208 ;  /* 0x000000d0b3b37221 */ /* 0x000fe20000010000 */
[----:B------:R-:W-:Y:S01]  /*12e0*/  FFMA.FTZ R177, R211, R208, R176 ;  /* 0x000000d0d3b17223 */ /* 0x000fe200000100b0 */
[----:B------:R-:W-:Y:S01]  /*12f0*/  FADD.FTZ R191, -R231, R191 ;  /* 0x000000bfe7bf7221 */ /* 0x000fe20000010100 */
[----:B------:R-:W-:Y:S01]  /*1300*/  FMUL.FTZ R229, R190, UR17 ;  /* 0x00000011bee57c20 */ /* 0x000fe20008410000 */
[----:B------:R-:W-:Y:S01]  /*1310*/  FADD.FTZ R176, R179, R6 ;  /* 0x00000006b3b07221 */ /* 0x000fe20000010000 */
[C---:B------:R-:W-:Y:S01]  /*1320*/  FFMA.FTZ R178, R216.reuse, R6, R177 ;  /* 0x00000006d8b27223 */ /* 0x040fe200000100b1 */
[----:B------:R-:W-:Y:S01]  /*1330*/  FADD.FTZ R125, R125, R230 ;  /* 0x000000e67d7d7221 */ /* 0x000fe20000010000 */
[----:B------:R-:W-:Y:S01]  /*1340*/  FFMA.FTZ R101, R216, R230, R101 ;  /* 0x000000e6d8657223 */ /* 0x000fe20000010065 */
[----:B------:R-:W-:Y:S01]  /*1350*/  FMUL.FTZ R230, R191, UR17 ;  /* 0x00000011bfe67c20 */ /* 0x000fe20008410000 */
        /* <DEDUP_REMOVED lines=19> */
.L_x_1112:
[----:B----4-:R-:W-:Y:S05]  /*1490*/  BSYNC.RECONVERGENT B0 ;  /* 0x0000000000007941 */ /* 0x010fea0003800200 */
.L_x_1111:
        /* <DEDUP_REMOVED lines=14> */
[----:B------:R-:W-:Y:S01]  /*1580*/  ISETP.NE.U32.AND P0, PT, RZ, UR26, PT ;  /* 0x0000001aff007c0c */ /* 0x000fe2000bf05070 */
[----:B0-----:R-:W-:Y:S01]  /*1590*/  IMAD.WIDE.U32 R194, R234, 0x8, R194 ;  /* 0x00000008eac27825 */ /* 0x001fe200078e00c2 */
[----:B------:R-:W-:Y:S02]  /*15a0*/  ISETP.NE.AND.EX P1, PT, RZ, UR21, PT, P1 ;  /* 0x00000015ff007c0c */ /* 0x000fe4000bf25310 */
[----:B------:R-:W-:-:S11]  /*15b0*/  ISETP.NE.AND.EX P0, PT, RZ, UR27, PT, P0 ;  /* 0x0000001bff007c0c */ /* 0x000fd6000bf05300 */
[----:B------:R-:W0:Y:S08]  /*15c0*/  @P1 LDC.64 R2, c[0x0][0x3b8] ;  /* 0x0000ee00ff021b82 */ /* 0x000e300000000a00 */
[----:B------:R-:W1:Y:S01]  /*15d0*/  @P0 LDC.64 R238, c[0x0][0x438] ;  /* 0x00010e00ffee0b82 */ /* 0x000e620000000a00 */
[----:B------:R-:W-:Y:S02]  /*15e0*/  PRMT R201, R40, 0x7632, R201 ;  /* 0x0000763228c97816 */ /* 0x000fe400000000c9 */
[----:B------:R-:W-:-:S02]  /*15f0*/  PRMT R207, R41, 0x7632, R207 ;  /* 0x0000763229cf7816 */ /* 0x000fc400000000cf */
[----:B------:R-:W-:Y:S02]  /*1600*/  PRMT R4, R36, 0x7632, R4 ;  /* 0x0000763224047816 */ /* 0x000fe40000000004 */
[----:B------:R-:W-:Y:S02]  /*1610*/  SHF.L.U32 R201, R201, 0x10, RZ ;  /* 0x00000010c9c97819 */ /* 0x000fe400000006ff */
[----:B------:R-:W-:Y:S01]  /*1620*/  SHF.L.U32 R207, R207, 0x10, RZ ;  /* 0x00000010cfcf7819 */ /* 0x000fe200000006ff */
[----:B0-----:R-:W-:Y:S01]  /*1630*/  @P1 IMAD.WIDE.U32 R2, R234, 0x8, R2 ;  /* 0x00000008ea021825 */ /* 0x001fe200078e0002 */
[----:B------:R-:W-:-:S04]  /*1640*/  PRMT R209, R43, 0x7632, R209 ;  /* 0x000076322bd17816 */ /* 0x000fc800000000d1 */
[----:B------:R0:W5:Y:S01]  /*1650*/  @P1 LDG.E.64 R244, desc[UR10][R2.64] ;  /* 0x0000000a02f41981 */ /* 0x000162000c1e1b00 */
[----:B-1----:R-:W-:Y:S01]  /*1660*/  @P0 IMAD.WIDE.U32 R248, R234, 0x20, R238 ;  /* 0x00000020eaf80825 */ /* 0x002fe200078e00ee */
[----:B------:R-:W-:Y:S02]  /*1670*/  SHF.L.U32 R4, R4, 0x10, RZ ;  /* 0x0000001004047819 */ /* 0x000fe400000006ff */
[----:B------:R1:W5:Y:S04]  /*1680*/  LDG.E.64 R238, desc[UR10][R194.64] ;  /* 0x0000000ac2ee7981 */ /* 0x000368000c1e1b00 */
[----:B------:R-:W5:Y:S01]  /*1690*/  @P0 LDG.E.128 R24, desc[UR10][R248.64] ;  /* 0x0000000af8180981 */ /* 0x000f62000c1e1d00 */
[----:B0-----:R-:W-:-:S03]  /*16a0*/  PRMT R3, R37, 0x7632, R3 ;  /* 0x0000763225037816 */ /* 0x001fc60000000003 */
[----:B------:R0:W5:Y:S01]  /*16b0*/  @P0 LDG.E.128 R20, desc[UR10][R248.64+0x10] ;  /* 0x0000100af8140981 */ /* 0x000162000c1e1d00 */
[----:B------:R-:W-:Y:S02]  /*16c0*/  SHF.L.U32 R3, R3, 0x10, RZ ;  /* 0x0000001003037819 */ /* 0x000fe400000006ff */
[----:B------:R-:W-:Y:S02]  /*16d0*/  SHF.L.U32 R209, R209, 0x10, RZ ;  /* 0x00000010d1d17819 */ /* 0x000fe400000006ff */
[----:B-1----:R-:W-:-:S04]  /*16e0*/  PRMT R195, R38, 0x7632, R195 ;  /* 0x0000763226c37816 */ /* 0x002fc800000000c3 */
[----:B------:R-:W-:Y:S02]  /*16f0*/  SHF.L.U32 R195, R195, 0x10, RZ ;  /* 0x00000010c3c37819 */ /* 0x000fe400000006ff */
[----:B------:R-:W-:Y:S02]  /*1700*/  SHF.L.U32 R194, R36, 0x10, RZ ;  /* 0x0000001024c27819 */ /* 0x000fe400000006ff */
[----:B------:R-:W-:Y:S02]  /*1710*/  IADD3 R234, PT, PT, R234, 0x100, RZ ;  /* 0x00000100eaea7810 */ /* 0x000fe40007ffe0ff */
[----:B---3--:R-:W-:Y:S02]  /*1720*/  PRMT R202, R176, 0x7632, R202 ;  /* 0x00007632b0ca7816 */ /* 0x008fe400000000ca */
[----:B------:R-:W-:Y:S02]  /*1730*/  PRMT R214, R177, 0x7632, R214 ;  /* 0x00007632b1d67816 */ /* 0x000fe400000000d6 */
[----:B------:R-:W-:-:S02]  /*1740*/  SHF.L.U32 R202, R202, 0x10, RZ ;  /* 0x00000010caca7819 */ /* 0x000fc400000006ff */
[----:B------:R-:W-:Y:S02]  /*1750*/  SHF.L.U32 R214, R214, 0x10, RZ ;  /* 0x00000010d6d67819 */ /* 0x000fe400000006ff */
[----:B----4-:R-:W-:Y:S02]  /*1760*/  PRMT R199, R180, 0x7632, R199 ;  /* 0x00007632b4c77816 */ /* 0x010fe400000000c7 */
[----:B------:R-:W-:Y:S02]  /*1770*/  PRMT R252, R181, 0x7632, R252 ;  /* 0x00007632b5fc7816 */ /* 0x000fe400000000fc */
[----:B0-----:R-:W-:Y:S01]  /*1780*/  PRMT R248, R179, 0x7632, R248 ;  /* 0x00007632b3f87816 */ /* 0x001fe200000000f8 */
[----:B------:R-:W-:Y:S01]  /*1790*/  FMUL.FTZ R201, R201, R202 ;  /* 0x000000cac9c97220 */ /* 0x000fe20000410000 */
[----:B------:R-:W-:Y:S01]  /*17a0*/  SHF.L.U32 R199, R199, 0x10, RZ ;  /* 0x00000010c7c77819 */ /* 0x000fe200000006ff */
[----:B------:R-:W-:Y:S01]  /*17b0*/  FMUL.FTZ R0, R207, R214 ;  /* 0x000000d6cf007220 */ /* 0x000fe20000410000 */
[----:B------:R-:W-:-:S02]  /*17c0*/  SHF.L.U32 R252, R252, 0x10, RZ ;  /* 0x00000010fcfc7819 */ /* 0x000fc400000006ff */
[----:B------:R-:W-:Y:S02]  /*17d0*/  SHF.L.U32 R248, R248, 0x10, RZ ;  /* 0x00000010f8f87819 */ /* 0x000fe400000006ff */
[----:B------:R-:W-:Y:S02]  /*17e0*/  PRMT R207, R39, 0x7632, R207 ;  /* 0x0000763227cf7816 */ /* 0x000fe400000000cf */
[----:B------:R-:W-:Y:S01]  /*17f0*/  PRMT R250, R183, 0x7632, R250 ;  /* 0x00007632b7fa7816 */ /* 0x000fe200000000fa */
[--C-:B------:R-:W-:Y:S01]  /*1800*/  FFMA.FTZ R4, R4, R199, R201.reuse ;  /* 0x000000c704047223 */ /* 0x100fe200000100c9 */
[----:B------:R-:W-:Y:S01]  /*1810*/  PRMT R201, R42, 0x7632, R201 ;  /* 0x000076322ac97816 */ /* 0x000fe200000000c9 */
[----:B------:R-:W-:Y:S01]  /*1820*/  FFMA.FTZ R3, R3, R252, R0 ;  /* 0x000000fc03037223 */ /* 0x000fe20000010000 */
[----:B------:R-:W-:Y:S01]  /*1830*/  PRMT R220, R178, 0x7632, R220 ;  /* 0x00007632b2dc7816 */ /* 0x000fe200000000dc */
[----:B------:R-:W-:Y:S01]  /*1840*/  FMUL.FTZ R0, R209, R248 ;  /* 0x000000f8d1007220 */ /* 0x000fe20000410000 */
[----:B------:R-:W-:-:S02]  /*1850*/  SHF.L.U32 R207, R207, 0x10, RZ ;  /* 0x00000010cfcf7819 */ /* 0x000fc400000006ff */
[----:B------:R-:W-:Y:S02]  /*1860*/  SHF.L.U32 R250, R250, 0x10, RZ ;  /* 0x00000010fafa7819 */ /* 0x000fe400000006ff */
[----:B------:R-:W-:Y:S02]  /*1870*/  SHF.L.U32 R201, R201, 0x10, RZ ;  /* 0x00000010c9c97819 */ /* 0x000fe400000006ff */
[----:B------:R-:W-:Y:S02]  /*1880*/  SHF.L.U32 R220, R220, 0x10, RZ ;  /* 0x00000010dcdc7819 */ /* 0x000fe400000006ff */
[----:B------:R-:W-:Y:S01]  /*1890*/  PRMT R228, R182, 0x7632, R228 ;  /* 0x00007632b6e47816 */ /* 0x000fe200000000e4 */
[----:B------:R-:W-:Y:S01]  /*18a0*/  FFMA.FTZ R0, R207, R250, R0 ;  /* 0x000000facf007223 */ /* 0x000fe20000010000 */
[----:B------:R-:W-:Y:S01]  /*18b0*/  SHF.L.U32 R207, R176, 0x10, RZ ;  /* 0x00000010b0cf7819 */ /* 0x000fe200000006ff */
[----:B------:R-:W-:Y:S01]  /*18c0*/  FMUL.FTZ R2, R201, R220 ;  /* 0x000000dcc9027220 */ /* 0x000fe20000410000 */
[----:B------:R-:W-:Y:S01]  /*18d0*/  SHF.L.U32 R228, R228, 0x10, RZ ;  /* 0x00000010e4e47819 */ /* 0x000fe200000006ff */
[C---:B--2---:R-:W-:Y:S01]  /*18e0*/  FADD.FTZ R185, -R231.reuse, R185 ;  /* 0x000000b9e7b97221 */ /* 0x044fe20000010100 */
[----:B------:R-:W-:Y:S01]  /*18f0*/  SHF.L.U32 R176, R40, 0x10, RZ ;  /* 0x0000001028b07819 */ /* 0x000fe200000006ff */
[----:B------:R-:W-:Y:S01]  /*1900*/  FADD.FTZ R184, -R231, R184 ;  /* 0x000000b8e7b87221 */ /* 0x000fe20000010100 */
[----:B------:R-:W-:Y:S01]  /*1910*/  SHF.L.U32 R201, R180, 0x10, RZ ;  /* 0x00000010b4c97819 */ /* 0x000fe200000006ff */
[----:B------:R-:W-:Y:S01]  /*1920*/  FFMA.FTZ R2, R195, R228, R2 ;  /* 0x000000e4c3027223 */ /* 0x000fe20000010002 */
[----:B------:R-:W-:Y:S01]  /*1930*/  FMUL.FTZ R196, R185, UR17 ;  /* 0x00000011b9c47c20 */ /* 0x000fe20008410000 */
[----:B------:R-:W-:Y:S01]  /*1940*/  FMUL.FTZ R209, R176, R207 ;  /* 0x000000cfb0d17220 */ /* 0x000fe20000410000 */
[----:B------:R-:W-:Y:S01]  /*1950*/  FMUL.FTZ R195, R184, UR17 ;  /* 0x00000011b8c37c20 */ /* 0x000fe20008410000 */
[----:B------:R-:W-:Y:S01]  /*1960*/  SHF.L.U32 R177, R177, 0x10, RZ ;  /* 0x00000010b1b17819 */ /* 0x000fe200000006ff */
[----:B------:R-:W-:Y:S01]  /*1970*/  FADD.FTZ R186, -R231, R186 ;  /* 0x000000bae7ba7221 */ /* 0x000fe20000010100 */
[----:B------:R-:W-:Y:S01]  /*1980*/  SHF.L.U32 R176, R41, 0x10, RZ ;  /* 0x0000001029b07819 */ /* 0x000fe200000006ff */
[----:B------:R-:W-:Y:S01]  /*1990*/  FADD.FTZ R161, R161, R199 ;  /* 0x000000c7a1a17221 */ /* 0x000fe20000010000 */
[----:B------:R-:W-:Y:S01]  /*19a0*/  FFMA.FTZ R81, R196, R199, R81 ;  /* 0x000000c7c4517223 */ /* 0x000fe20000010051 */
[-C--:B------:R-:W-:Y:S01]  /*19b0*/  FFMA.FTZ R194, R194, R201.reuse, R209 ;  /* 0x000000c9c2c27223 */ /* 0x080fe200000100d1 */
[----:B------:R-:W-:Y:S01]  /*19c0*/  FADD.FTZ R160, R160, R201 ;  /* 0x000000c9a0a07221 */ /* 0x000fe20000010000 */
[----:B------:R-:W-:Y:S01]  /*19d0*/  FFMA.FTZ R80, R195, R201, R80 ;  /* 0x000000c9c3507223 */ /* 0x000fe20000010050 */
[----:B------:R-:W-:Y:S01]  /*19e0*/  SHF.L.U32 R181, R181, 0x10, RZ ;  /* 0x00000010b5b57819 */ /* 0x000fe200000006ff */
[----:B------:R-:W-:Y:S01]  /*19f0*/  FMUL.FTZ R176, R176, R177 ;  /* 0x000000b1b0b07220 */ /* 0x000fe20000410000 */
[----:B------:R-:W-:Y:S01]  /*1a00*/  SHF.L.U32 R199, R37, 0x10, RZ ;  /* 0x0000001025c77819 */ /* 0x000fe200000006ff */
[----:B------:R-:W-:Y:S01]  /*1a10*/  FMUL.FTZ R201, R186, UR17 ;  /* 0x00000011bac97c20 */ /* 0x000fe20008410000 */
[----:B------:R-:W-:Y:S01]  /*1a20*/  FADD.FTZ R106, R106, R177 ;  /* 0x000000b16a6a7221 */ /* 0x000fe20000010000 */
[----:B------:R-:W-:-:S02]  /*1a30*/  FADD.FTZ R187, -R231, R187 ;  /* 0x000000bbe7bb7221 */ /* 0x000fc40000010100 */
[----:B------:R-:W-:Y:S01]  /*1a40*/  FFMA.FTZ R199, R199, R181, R176 ;  /* 0x000000b5c7c77223 */ /* 0x000fe200000100b0 */
[----:B------:R-:W-:Y:S01]  /*1a50*/  FFMA.FTZ R130, R201, R177, R130 ;  /* 0x000000b1c9827223 */ /* 0x000fe20000010082 */
[----:B------:R-:W-:Y:S02]  /*1a60*/  SHF.L.U32 R177, R178, 0x10, RZ ;  /* 0x00000010b2b17819 */ /* 0x000fe400000006ff */
[----:B------:R-:W-:Y:S01]  /*1a70*/  SHF.L.U32 R176, R42, 0x10, RZ ;  /* 0x000000102ab07819 */ /* 0x000fe200000006ff */
[----:B------:R-:W-:Y:S01]  /*1a80*/  FADD.FTZ R104, R104, R207 ;  /* 0x000000cf68687221 */ /* 0x000fe20000010000 */
[----:B------:R-:W-:Y:S01]  /*1a90*/  FFMA.FTZ R128, R195, R207, R128 ;  /* 0x000000cfc3807223 */ /* 0x000fe20000010080 */
[----:B------:R-:W-:Y:S01]  /*1aa0*/  FADD.FTZ R105, R105, R202 ;  /* 0x000000ca69697221 */ /* 0x000fe20000010000 */
[----:B------:R-:W-:Y:S01]  /*1ab0*/  FFMA.FTZ R129, R196, R202, R129 ;  /* 0x000000cac4817223 */ /* 0x000fe20000010081 */
[----:B------:R-:W-:Y:S01]  /*1ac0*/  FMUL.FTZ R202, R187, UR17 ;  /* 0x00000011bbca7c20 */ /* 0x000fe20008410000 */
[----:B------:R-:W-:Y:S01]  /*1ad0*/  SHF.L.U32 R182, R182, 0x10, RZ ;  /* 0x00000010b6b67819 */ /* 0x000fe200000006ff */
[----:B------:R-:W-:Y:S01]  /*1ae0*/  FMUL.FTZ R176, R176, R177 ;  /* 0x000000b1b0b07220 */ /* 0x000fe20000410000 */
[----:B------:R-:W-:Y:S01]  /*1af0*/  SHF.L.U32 R207, R38, 0x10, RZ ;  /* 0x0000001026cf7819 */ /* 0x000fe200000006ff */
[C---:B------:R-:W-:Y:S01]  /*1b00*/  FADD.FTZ R189, -R231.reuse, R189 ;  /* 0x000000bde7bd7221 */ /* 0x040fe20000010100 */
[----:B------:R-:W-:Y:S01]  /*1b10*/  FADD.FTZ R188, -R231, R188 ;  /* 0x000000bce7bc7221 */ /* 0x000fe20000010100 */
[----:B------:R-:W-:Y:S01]  /*1b20*/  FADD.FTZ R107, R107, R214 ;  /* 0x000000d66b6b7221 */ /* 0x000fe20000010000 */
[----:B------:R-:W-:Y:S01]  /*1b30*/  FFMA.FTZ R131, R202, R214, R131 ;  /* 0x000000d6ca837223 */ /* 0x000fe20000010083 */
[----:B------:R-:W-:Y:S01]  /*1b40*/  FFMA.FTZ R207, R207, R182, R176 ;  /* 0x000000b6cfcf7223 */ /* 0x000fe200000100b0 */
[----:B------:R-:W-:Y:S01]  /*1b50*/  FMUL.FTZ R214, R189, UR17 ;  /* 0x00000011bdd67c20 */ /* 0x000fe20008410000 */
        /* <DEDUP_REMOVED lines=10> */
[----:B------:R-:W-:-:S04]  /*1c00*/  FADD.FTZ R235, R235, R194 ;  /* 0x000000c2ebeb7221 */ /* 0x000fc80000010000 */
[----:B------:R-:W-:Y:S01]  /*1c10*/  FFMA.FTZ R220, R220, R183, R177 ;  /* 0x000000b7dcdc7223 */ /* 0x000fe200000100b1 */
[----:B------:R-:W-:Y:S01]  /*1c20*/  FFMA.FTZ R177, R195, R194, R236 ;  /* 0x000000c2c3b17223 */ /* 0x000fe200000100ec */
[----:B------:R-:W-:-:S03]  /*1c30*/  FADD.FTZ R176, R235, R4 ;  /* 0x00000004ebb07221 */ /* 0x000fc60000010000 */
[----:B------:R-:W-:Y:S01]  /*1c40*/  FFMA.FTZ R178, R196, R4, R177 ;  /* 0x00000004c4b27223 */ /* 0x000fe200000100b1 */
[----:B------:R-:W-:Y:S01]  /*1c50*/  FADD.FTZ R190, -R231, R190 ;  /* 0x000000bee7be7221 */ /* 0x000fe20000010100 */
[----:B------:R-:W-:Y:S02]  /*1c60*/  FADD.FTZ R176, R176, R199 ;  /* 0x000000c7b0b07221 */ /* 0x000fe40000010000 */
[----:B------:R-:W-:Y:S01]  /*1c70*/  FFMA.FTZ R177, R201, R199, R178 ;  /* 0x000000c7c9b17223 */ /* 0x000fe200000100b2 */
[----:B------:R-:W-:Y:S01]  /*1c80*/  FMUL.FTZ R223, R190, UR17 ;  /* 0x00000011bedf7c20 */ /* 0x000fe20008410000 */
[----:B------:R-:W-:Y:S02]  /*1c90*/  FADD.FTZ R176, R176, R3 ;  /* 0x00000003b0b07221 */ /* 0x000fe40000010000 */
[----:B------:R-:W-:Y:S01]  /*1ca0*/  FFMA.FTZ R178, R202, R3, R177 ;  /* 0x00000003cab27223 */ /* 0x000fe200000100b1 */
[----:B------:R-:W-:Y:S01]  /*1cb0*/  FADD.FTZ R110, R110, R179 ;  /* 0x000000b36e6e7221 */ /* 0x000fe20000010000 */
[----:B------:R-:W-:Y:S01]  /*1cc0*/  FFMA.FTZ R134, R223, R179, R134 ;  /* 0x000000b3df867223 */ /* 0x000fe20000010086 */
[----:B------:R-:W-:Y:S01]  /*1cd0*/  FADD.FTZ R177, R176, R207 ;  /* 0x000000cfb0b17221 */ /* 0x000fe20000010000 */
[----:B------:R-:W-:Y:S01]  /*1ce0*/  FFMA.FTZ R179, R209, R207, R178 ;  /* 0x000000cfd1b37223 */ /* 0x000fe200000100b2 */
[----:B------:R-:W-:-:S02]  /*1cf0*/  FADD.FTZ R191, -R231, R191 ;  /* 0x000000bfe7bf7221 */ /* 0x000fc40000010100 */
        /* <DEDUP_REMOVED lines=21> */
.L_x_1114:
[----:B------:R-:W-:Y:S05]  /*1e50*/  BSYNC.RECONVERGENT B0 ;  /* 0x0000000000007941 */ /* 0x000fea0003800200 */
.L_x_1113:
        /* <DEDUP_REMOVED lines=14> */
[----:B------:R-:W-:Y:S02]  /*1f40*/  ISETP.NE.AND.EX P1, PT, RZ, UR21, PT, P1 ;  /* 0x00000015ff007c0c */ /* 0x000fe4000bf25310 */
[----:B------:R-:W-:-:S11]  /*1f50*/  SHF.L.U32 R192, R48, 0x10, RZ ;  /* 0x0000001030c07819 */ /* 0x000fd600000006ff */
[----:B------:R-:W1:Y:S01]  /*1f60*/  @P1 LDC.64 R212, c[0x0][0x3b8] ;  /* 0x0000ee00ffd41b82 */ /* 0x000e620000000a00 */
[----:B------:R-:W-:Y:S02]  /*1f70*/  SHF.L.U32 R217, R11, 0x10, RZ ;  /* 0x000000100bd97819 */ /* 0x000fe400000006ff */
[----:B------:R-:W-:-:S04]  /*1f80*/  ISETP.NE.U32.AND P0, PT, RZ, UR26, PT ;  /* 0x0000001aff007c0c */ /* 0x000fc8000bf05070 */
[----:B------:R-:W-:Y:S01]  /*1f90*/  ISETP.NE.AND.EX P0, PT, RZ, UR27, PT, P0 ;  /* 0x0000001bff007c0c */ /* 0x000fe2000bf05300 */
[----:B0-----:R-:W-:-:S05]  /*1fa0*/  IMAD.WIDE.U32 R218, R234, 0x8, R218 ;  /* 0x00000008eada7825 */ /* 0x001fca00078e00da */
[----:B------:R-:W5:Y:S07]  /*1fb0*/  LDG.E.64 R232, desc[UR10][R218.64] ;  /* 0x0000000adae87981 */ /* 0x000f6e000c1e1b00 */
[----:B------:R-:W0:Y:S01]  /*1fc0*/  @P0 LDC.64 R224, c[0x0][0x438] ;  /* 0x00010e00ffe00b82 */ /* 0x000e220000000a00 */
[----:B-1----:R-:W-:-:S05]  /*1fd0*/  @P1 IMAD.WIDE.U32 R212, R234, 0x8, R212 ;  /* 0x00000008ead41825 */ /* 0x002fca00078e00d4 */
[----:B------:R1:W5:Y:S02]  /*1fe0*/  @P1 LDG.E.64 R242, desc[UR10][R212.64] ;  /* 0x0000000ad4f21981 */ /* 0x000364000c1e1b00 */
[----:B-1----:R-:W-:Y:S02]  /*1ff0*/  SHF.L.U32 R213, R13, 0x10, RZ ;  /* 0x000000100dd57819 */ /* 0x002fe400000006ff */
[----:B------:R-:W-:Y:S01]  /*2000*/  SHF.L.U32 R218, R46, 0x10, RZ ;  /* 0x000000102eda7819 */ /* 0x000fe200000006ff */
[----:B0-----:R-:W-:-:S05]  /*2010*/  @P0 IMAD.WIDE.U32 R224, R234, 0x20, R224 ;  /* 0x00000020eae00825 */ /* 0x001fca00078e00e0 */
[----:B------:R-:W5:Y:S04]  /*2020*/  @P0 LDG.E.128 R168, desc[UR10][R224.64] ;  /* 0x0000000ae0a80981 */ /* 0x000f68000c1e1d00 */
[----:B------:R0:W5:Y:S02]  /*2030*/  @P0 LDG.E.128 R172, desc[UR10][R224.64+0x10] ;  /* 0x0000100ae0ac0981 */ /* 0x000164000c1e1d00 */
[----:B0-----:R-:W-:Y:S02]  /*2040*/  SHF.L.U32 R224, R16, 0x10, RZ ;  /* 0x0000001010e07819 */ /* 0x001fe400000006ff */
[C---:B---3--:R-:W-:Y:S02]  /*2050*/  PRMT R205, R176.reuse, 0x7632, R205 ;  /* 0x00007632b0cd7816 */ /* 0x048fe400000000cd */
[----:B------:R-:W-:-:S02]  /*2060*/  SHF.L.U32 R215, R176, 0x10, RZ ;  /* 0x00000010b0d77819 */ /* 0x000fc400000006ff */
[----:B------:R-:W-:Y:S02]  /*2070*/  SHF.L.U32 R176, R205, 0x10, RZ ;  /* 0x00000010cdb07819 */ /* 0x000fe400000006ff */
[----:B----4-:R-:W-:Y:S01]  /*2080*/  PRMT R19, R180, 0x7632, R19 ;  /* 0x00007632b4137816 */ /* 0x010fe20000000013 */
[----:B------:R-:W-:Y:S01]  /*2090*/  FMUL.FTZ R192, R192, R215 ;  /* 0x000000d7c0c07220 */ /* 0x000fe20000410000 */
[----:B------:R-:W-:Y:S02]  /*20a0*/  SHF.L.U32 R180, R180, 0x10, RZ ;  /* 0x00000010b4b47819 */ /* 0x000fe400000006ff */
[----:B------:R-:W-:Y:S02]  /*20b0*/  SHF.L.U32 R210, R19, 0x10, RZ ;  /* 0x0000001013d27819 */ /* 0x000fe400000006ff */
[----:B------:R-:W-:Y:S01]  /*20c0*/  SHF.L.U32 R19, R44, 0x10, RZ ;  /* 0x000000102c137819 */ /* 0x000fe200000006ff */
[----:B------:R-:W-:Y:S01]  /*20d0*/  FMUL.FTZ R206, R217, R176 ;  /* 0x000000b0d9ce7220 */ /* 0x000fe20000410000 */
[----:B------:R-:W-:Y:S01]  /*20e0*/  SHF.L.U32 R205, R10, 0x10, RZ ;  /* 0x000000100acd7819 */ /* 0x000fe200000006ff */
[----:B--2---:R-:W-:-:S02]  /*20f0*/  FADD.FTZ R184, -R231, R184 ;  /* 0x000000b8e7b87221 */ /* 0x004fc40000010100 */
[----:B------:R-:W-:Y:S02]  /*2100*/  FFMA.FTZ R19, R19, R180, R192 ;  /* 0x000000b413137223 */ /* 0x000fe400000100c0 */
[----:B------:R-:W-:Y:S01]  /*2110*/  FFMA.FTZ R192, R205, R210, R206 ;  /* 0x000000d2cdc07223 */ /* 0x000fe200000100ce */
[----:B------:R-:W-:Y:S01]  /*2120*/  FMUL.FTZ R205, R184, UR17 ;  /* 0x00000011b8cd7c20 */ /* 0x000fe20008410000 */
[----:B------:R-:W-:Y:S01]  /*2130*/  FADD.FTZ R185, -R231, R185 ;  /* 0x000000b9e7b97221 */ /* 0x000fe20000010100 */
[----:B------:R-:W-:Y:S02]  /*2140*/  FADD.FTZ R88, R88, R180 ;  /* 0x000000b458587221 */ /* 0x000fe40000010000 */
[----:B------:R-:W-:Y:S01]  /*2150*/  FFMA.FTZ R64, R205, R180, R64 ;  /* 0x000000b4cd407223 */ /* 0x000fe20000010040 */
[----:B------:R-:W-:Y:S01]  /*2160*/  PRMT R180, R177, 0x7632, R180 ;  /* 0x00007632b1b47816 */ /* 0x000fe200000000b4 */
[----:B------:R-:W-:Y:S01]  /*2170*/  FMUL.FTZ R206, R185, UR17 ;  /* 0x00000011b9ce7c20 */ /* 0x000fe20008410000 */
[----:B------:R-:W-:-:S02]  /*2180*/  SHF.L.U32 R185, R177, 0x10, RZ ;  /* 0x00000010b1b97819 */ /* 0x000fc400000006ff */
[----:B------:R-:W-:Y:S02]  /*2190*/  PRMT R177, R181, 0x7632, R177 ;  /* 0x00007632b5b17816 */ /* 0x000fe400000000b1 */
        /* <DEDUP_REMOVED lines=10> */
[----:B------:R-:W-:Y:S01]  /*2240*/  FADD.FTZ R187, -R231, R187 ;  /* 0x000000bbe7bb7221 */ /* 0x000fe20000010100 */
[----:B------:R-:W-:Y:S01]  /*2250*/  SHF.L.U32 R181, R181, 0x10, RZ ;  /* 0x00000010b5b57819 */ /* 0x000fe200000006ff */
[----:B------:R-:W-:Y:S01]  /*2260*/  FFMA.FTZ R210, R210, R177, R215 ;  /* 0x000000b1d2d27223 */ /* 0x000fe200000100d7 */
[----:B------:R-:W-:Y:S01]  /*2270*/  SHF.L.U32 R213, R45, 0x10, RZ ;  /* 0x000000102dd57819 */ /* 0x000fe200000006ff */
[----:B------:R-:W-:Y:S01]  /*2280*/  FMUL.FTZ R184, R184, R185 ;  /* 0x000000b9b8b87220 */ /* 0x000fe20000410000 */
[----:B------:R-:W-:Y:S01]  /*2290*/  FMUL.FTZ R215, R186, UR17 ;  /* 0x00000011bad77c20 */ /* 0x000fe20008410000 */
[----:B------:R-:W-:Y:S01]  /*22a0*/  FMUL.FTZ R212, R187, UR17 ;  /* 0x00000011bbd47c20 */ /* 0x000fe20008410000 */
[----:B------:R-:W-:Y:S01]  /*22b0*/  FADD.FTZ R138, R138, R185 ;  /* 0x000000b98a8a7221 */ /* 0x000fe20000010000 */
[----:B------:R-:W-:Y:S01]  /*22c0*/  FFMA.FTZ R213, R213, R181, R184 ;  /* 0x000000b5d5d57223 */ /* 0x000fe200000100b8 */
[----:B------:R-:W-:Y:S01]  /*22d0*/  FFMA.FTZ R114, R215, R185, R114 ;  /* 0x000000b9d7727223 */ /* 0x000fe20000010072 */
[----:B------:R-:W-:Y:S01]  /*22e0*/  FADD.FTZ R91, R91, R177 ;  /* 0x000000b15b5b7221 */ /* 0x000fe20000010000 */
[----:B------:R-:W-:Y:S01]  /*22f0*/  FFMA.FTZ R67, R212, R177, R67 ;  /* 0x000000b1d4437223 */ /* 0x000fe20000010043 */
[----:B------:R-:W-:Y:S01]  /*2300*/  FADD.FTZ R137, R137, R176 ;  /* 0x000000b089897221 */ /* 0x000fe20000010000 */
[----:B------:R-:W-:Y:S01]  /*2310*/  FFMA.FTZ R113, R206, R176, R113 ;  /* 0x000000b0ce717223 */ /* 0x000fe20000010071 */
[----:B------:R-:W-:-:S02]  /*2320*/  SHF.L.U32 R184, R50, 0x10, RZ ;  /* 0x0000001032b87819 */ /* 0x000fc400000006ff */
[----:B------:R-:W-:Y:S02]  /*2330*/  SHF.L.U32 R185, R178, 0x10, RZ ;  /* 0x00000010b2b97819 */ /* 0x000fe400000006ff */
[----:B------:R-:W-:Y:S02]  /*2340*/  PRMT R177, R182, 0x7632, R177 ;  /* 0x00007632b6b17816 */ /* 0x000fe400000000b1 */
[----:B------:R-:W-:Y:S01]  /*2350*/  PRMT R176, R178, 0x7632, R176 ;  /* 0x00007632b2b07816 */ /* 0x000fe200000000b0 */
[----:B------:R-:W-:Y:S01]  /*2360*/  FADD.FTZ R90, R90, R181 ;  /* 0x000000b55a5a7221 */ /* 0x000fe20000010000 */
[----:B------:R-:W-:Y:S01]  /*2370*/  FFMA.FTZ R66, R215, R181, R66 ;  /* 0x000000b5d7427223 */ /* 0x000fe20000010042 */
[----:B------:R-:W-:Y:S02]  /*2380*/  SHF.L.U32 R181, R182, 0x10, RZ ;  /* 0x00000010b6b57819 */ /* 0x000fe400000006ff */
[----:B------:R-:W-:Y:S01]  /*2390*/  SHF.L.U32 R178, R177, 0x10, RZ ;  /* 0x00000010b1b27819 */ /* 0x000fe200000006ff */
[----:B------:R-:W-:Y:S01]  /*23a0*/  FMUL.FTZ R177, R184, R185 ;  /* 0x000000b9b8b17220 */ /* 0x000fe20000410000 */
[----:B------:R-:W-:Y:S01]  /*23b0*/  SHF.L.U32 R187, R15, 0x10, RZ ;  /* 0x000000100fbb7819 */ /* 0x000fe200000006ff */
[----:B------:R-:W-:Y:S01]  /*23c0*/  FADD.FTZ R189, -R231, R189 ;  /* 0x000000bde7bd7221 */ /* 0x000fe20000010100 */
[----:B------:R-:W-:Y:S01]  /*23d0*/  SHF.L.U32 R176, R176, 0x10, RZ ;  /* 0x00000010b0b07819 */ /* 0x000fe200000006ff */
[----:B------:R-:W-:Y:S01]  /*23e0*/  FFMA.FTZ R218, R218, R181, R177 ;  /* 0x000000b5dada7223 */ /* 0x000fe200000100b1 */
[----:B------:R-:W-:Y:S01]  /*23f0*/  SHF.L.U32 R217, R14, 0x10, RZ ;  /* 0x000000100ed97819 */ /* 0x000fe200000006ff */
[----:B------:R-:W-:Y:S01]  /*2400*/  FMUL.FTZ R222, R189, UR17 ;  /* 0x00000011bdde7c20 */ /* 0x000fe20008410000 */
[----:B------:R-:W-:Y:S01]  /*2410*/  SHF.L.U32 R177, R179, 0x10, RZ ;  /* 0x00000010b3b17819 */ /* 0x000fe200000006ff */
[----:B------:R-:W-:Y:S01]  /*2420*/  FMUL.FTZ R182, R187, R176 ;  /* 0x000000b0bbb67220 */ /* 0x000fe20000410000 */
[----:B------:R-:W-:Y:S01]  /*2430*/  PRMT R179, R179, 0x7632, R179 ;  /* 0x00007632b3b37816 */ /* 0x000fe200000000b3 */
[----:B------:R-:W-:Y:S01]  /*2440*/  FADD.FTZ R188, -R231, R188 ;  /* 0x000000bce7bc7221 */ /* 0x000fe20000010100 */
[----:B------:R-:W-:Y:S01]  /*2450*/  FADD.FTZ R93, R93, R178 ;  /* 0x000000b25d5d7221 */ /* 0x000fe20000010000 */
[-C--:B------:R-:W-:Y:S01]  /*2460*/  FFMA.FTZ R217, R217, R178.reuse, R182 ;  /* 0x000000b2d9d97223 */ /* 0x080fe200000100b6 */
[----:B------:R-:W-:Y:S01]  /*2470*/  FFMA.FTZ R69, R222, R178, R69 ;  /* 0x000000b2de457223 */ /* 0x000fe20000010045 */
[----:B------:R-:W-:Y:S01]  /*2480*/  SHF.L.U32 R184, R51, 0x10, RZ ;  /* 0x0000001033b87819 */ /* 0x000fe200000006ff */
[----:B------:R-:W-:Y:S01]  /*2490*/  FMUL.FTZ R219, R188, UR17 ;  /* 0x00000011bcdb7c20 */ /* 0x000fe20008410000 */
[----:B------:R-:W-:-:S02]  /*24a0*/  SHF.L.U32 R178, R179, 0x10, RZ ;  /* 0x00000010b3b27819 */ /* 0x000fc400000006ff */
[----:B------:R-:W-:Y:S01]  /*24b0*/  SHF.L.U32 R179, R17, 0x10, RZ ;  /* 0x0000001011b37819 */ /* 0x000fe200000006ff */
[----:B------:R-:W-:Y:S01]  /*24c0*/  FADD.FTZ R139, R139, R180 ;  /* 0x000000b48b8b7221 */ /* 0x000fe20000010000 */
[----:B------:R-:W-:Y:S01]  /*24d0*/  FFMA.FTZ R115, R212, R180, R115 ;  /* 0x000000b4d4737223 */ /* 0x000fe20000010073 */
[C---:B------:R-:W-:Y:S01]  /*24e0*/  PRMT R182, R183.reuse, 0x7632, R182 ;  /* 0x00007632b7b67816 */ /* 0x040fe200000000b6 */
[----:B------:R-:W-:Y:S01]  /*24f0*/  FADD.FTZ R92, R92, R181 ;  /* 0x000000b55c5c7221 */ /* 0x000fe20000010000 */
[----:B------:R-:W-:Y:S01]  /*2500*/  SHF.L.U32 R183, R183, 0x10, RZ ;  /* 0x00000010b7b77819 */ /* 0x000fe200000006ff */
[----:B------:R-:W-:Y:S01]  /*2510*/  FFMA.FTZ R68, R219, R181, R68 ;  /* 0x000000b5db447223 */ /* 0x000fe20000010044 */
[----:B------:R-:W-:Y:S01]  /*2520*/  SHF.L.U32 R180, R47, 0x10, RZ ;  /* 0x000000102fb47819 */ /* 0x000fe200000006ff */
[----:B------:R-:W-:Y:S01]  /*2530*/  FMUL.FTZ R225, R184, R177 ;  /* 0x000000b1b8e17220 */ /* 0x000fe20000410000 */
[----:B------:R-:W-:Y:S01]  /*2540*/  FMUL.FTZ R181, R179, R178 ;  /* 0x000000b2b3b57220 */ /* 0x000fe20000410000 */
[----:B------:R-:W-:Y:S01]  /*2550*/  FADD.FTZ R235, R235, R19 ;  /* 0x00000013ebeb7221 */ /* 0x000fe20000010000 */
[----:B------:R-:W-:Y:S01]  /*2560*/  FFMA.FTZ R179, R205, R19, R236 ;  /* 0x00000013cdb37223 */ /* 0x000fe200000100ec */
[----:B------:R-:W-:Y:S01]  /*2570*/  FFMA.FTZ R225, R180, R183, R225 ;  /* 0x000000b7b4e17223 */ /* 0x000fe200000100e1 */
[----:B------:R-:W-:Y:S01]  /*2580*/  SHF.L.U32 R184, R182, 0x10, RZ ;  /* 0x00000010b6b87819 */ /* 0x000fe200000006ff */
[----:B------:R-:W-:Y:S01]  /*2590*/  FADD.FTZ R180, R235, R192 ;  /* 0x000000c0ebb47221 */ /* 0x000fe20000010000 */
[----:B------:R-:W-:-:S03]  /*25a0*/  FFMA.FTZ R182, R206, R192, R179 ;  /* 0x000000c0ceb67223 */ /* 0x000fc600000100b3 */
[----:B------:R-:W-:Y:S01]  /*25b0*/  FFMA.FTZ R224, R224, R184, R181 ;  /* 0x000000b8e0e07223 */ /* 0x000fe200000100b5 */
[----:B------:R-:W-:Y:S01]  /*25c0*/  FADD.FTZ R179, R180, R213 ;  /* 0x000000d5b4b37221 */ /* 0x000fe20000010000 */
[----:B------:R-:W-:Y:S01]  /*25d0*/  FFMA.FTZ R181, R215, R213, R182 ;  /* 0x000000d5d7b57223 */ /* 0x000fe200000100b6 */
[----:B------:R-:W-:Y:S01]  /*25e0*/  FADD.FTZ R141, R141, R176 ;  /* 0x000000b08d8d7221 */ /* 0x000fe20000010000 */
[----:B------:R-:W-:Y:S01]  /*25f0*/  FFMA.FTZ R117, R222, R176, R117 ;  /* 0x000000b0de757223 */ /* 0x000fe20000010075 */
[----:B------:R-:W-:Y:S01]  /*2600*/  FADD.FTZ R179, R179, R210 ;  /* 0x000000d2b3b37221 */ /* 0x000fe20000010000 */
[----:B------:R-:W-:Y:S01]  /*2610*/  FFMA.FTZ R176, R212, R210, R181 ;  /* 0x000000d2d4b07223 */ /* 0x000fe200000100b5 */
[----:B------:R-:W-:Y:S02]  /*2620*/  FADD.FTZ R190, -R231, R190 ;  /* 0x000000bee7be7221 */ /* 0x000fe40000010100 */
[----:B------:R-:W-:Y:S01]  /*2630*/  FADD.FTZ R180, R179, R218 ;  /* 0x000000dab3b47221 */ /* 0x000fe20000010000 */
[----:B------:R-:W-:Y:S01]  /*2640*/  FFMA.FTZ R179, R219, R218, R176 ;  /* 0x000000dadbb37223 */ /* 0x000fe200000100b0 */
[----:B------:R-:W-:Y:S01]  /*2650*/  FMUL.FTZ R227, R190, UR17 ;  /* 0x00000011bee37c20 */ /* 0x000fe20008410000 */
[----:B------:R-:W-:Y:S01]  /*2660*/  FADD.FTZ R191, -R231, R191 ;  /* 0x000000bfe7bf7221 */ /* 0x000fe20000010100 */
        /* <DEDUP_REMOVED lines=17> */
.L_x_1116:
[----:B------:R-:W-:Y:S05]  /*2780*/  BSYNC.RECONVERGENT B0 ;  /* 0x0000000000007941 */ /* 0x000fea0003800200 */
.L_x_1115:
        /* <DEDUP_REMOVED lines=32> */
.L_x_1118:
[----:B------:R-:W-:Y:S05]  /*2990*/  BSYNC.RECONVERGENT B0 ;  /* 0x0000000000007941 */ /* 0x000fea0003800200 */
.L_x_1117:
        /* <DEDUP_REMOVED lines=64> */
[----:B-----5:R-:W-:Y:S01]  /*2da0*/  ISETP.GE.U32.AND P0, PT, R240, RZ, PT ;  /* 0x000000fff000720c */ /* 0x020fe20003f06070 */
[----:B------:R-:W-:Y:S01]  /*2db0*/  FMUL.FTZ R177, R177, UR17 ;  /* 0x00000011b1b17c20 */ /* 0x000fe20008410000 */
[----:B------:R-:W-:Y:S01]  /*2dc0*/  FMUL.FTZ R179, R179, UR17 ;  /* 0x00000011b3b37c20 */ /* 0x000fe20008410000 */
[----:B------:R-:W-:Y:S01]  /*2dd0*/  FMUL.FTZ R176, R176, UR23 ;  /* 0x00000017b0b07c20 */ /* 0x000fe20008410000 */
[----:B------:R-:W-:Y:S01]  /*2de0*/  FMUL.FTZ R178, R178, UR23 ;  /* 0x00000017b2b27c20 */ /* 0x000fe20008410000 */
[----:B------:R-:W-:Y:S01]  /*2df0*/  LOP3.LUT P5, RZ, R241, 0xff0000, RZ, 0xc0, !PT ;  /* 0x00ff0000f1ff7812 */ /* 0x000fe200078ac0ff */
[----:B------:R-:W-:Y:S01]  /*2e00*/  FMUL.FTZ R177, R177, UR23 ;  /* 0x00000017b1b17c20 */ /* 0x000fe20008410000 */
[----:B------:R-:W-:Y:S01]  /*2e10*/  ISETP.GE.U32.AND.EX P0, PT, R241, 0x1000000, PT, P0 ;  /* 0x01000000f100780c */ /* 0x000fe20003f06100 */
[----:B------:R-:W-:Y:S01]  /*2e20*/  FMUL.FTZ R179, R179, UR23 ;  /* 0x00000017b3b37c20 */ /* 0x000fe20008410000 */
[C---:B------:R-:W-:Y:S01]  /*2e30*/  LOP3.LUT P1, RZ, R241.reuse, 0xff, RZ, 0xc0, !PT ;  /* 0x000000fff1ff7812 */ /* 0x040fe2000782c0ff */
[----:B------:R-:W-:Y:S01]  /*2e40*/  FFMA.FTZ R180, R204, UR16, R186 ;  /* 0x00000010ccb47c23 */ /* 0x000fe200080100ba */
[----:B------:R-:W-:-:S02]  /*2e50*/  LOP3.LUT P6, RZ, R241, 0xff00, RZ, 0xc0, !PT ;  /* 0x0000ff00f1ff7812 */ /* 0x000fc400078cc0ff */
[----:B------:R-:W-:Y:S01]  /*2e60*/  FSEL R176, R176, RZ, P5 ;  /* 0x000000ffb0b07208 */ /* 0x000fe20002800000 */
[----:B------:R-:W-:Y:S01]  /*2e70*/  FADD.FTZ R180, R7, -R180 ;  /* 0x800000b407b47221 */ /* 0x000fe20000010000 */
[----:B------:R-:W-:Y:S02]  /*2e80*/  FSEL R181, R178, RZ, P0 ;  /* 0x000000ffb2b57208 */ /* 0x000fe40000000000 */
[----:B------:R-:W-:Y:S01]  /*2e90*/  FSEL R177, R177, RZ, P1 ;  /* 0x000000ffb1b17208 */ /* 0x000fe20000800000 */
[----:B------:R-:W-:Y:S01]  /*2ea0*/  FMUL.FTZ R180, R180, UR17 ;  /* 0x00000011b4b47c20 */ /* 0x000fe20008410000 */
[----:B------:R-:W-:Y:S02]  /*2eb0*/  FSEL R178, R179, RZ, P6 ;  /* 0x000000ffb3b27208 */ /* 0x000fe40003000000 */
[----:B------:R-:W-:Y:S01]  /*2ec0*/  F2FP.BF16.F32.PACK_AB R179, R181, R176 ;  /* 0x000000b0b5b3723e */ /* 0x000fe200000010ff */
[--C-:B------:R-:W-:Y:S01]  /*2ed0*/  FFMA.FTZ R181, R203, UR16, R186.reuse ;  /* 0x00000010cbb57c23 */ /* 0x100fe200080100ba */
[----:B------:R-:W-:Y:S01]  /*2ee0*/  F2FP.BF16.F32.PACK_AB R178, R178, R177 ;  /* 0x000000b1b2b2723e */ /* 0x000fe200000010ff */
[--C-:B------:R-:W-:Y:S01]  /*2ef0*/  FFMA.FTZ R177, R198, UR16, R186.reuse ;  /* 0x00000010c6b17c23 */ /* 0x100fe200080100ba */
[----:B------:R-:W-:Y:S01]  /*2f00*/  FFMA.FTZ R176, R197, UR16, R186 ;  /* 0x00000010c5b07c23 */ /* 0x000fe200080100ba */
[----:B------:R-:W-:Y:S01]  /*2f10*/  FADD.FTZ R181, R200, -R181 ;  /* 0x800000b5c8b57221 */ /* 0x000fe20000010000 */
[----:B------:R-:W-:Y:S01]  /*2f20*/  LOP3.LUT P5, RZ, R240, 0xff0000, RZ, 0xc0, !PT ;  /* 0x00ff0000f0ff7812 */ /* 0x000fe200078ac0ff */
        /* <DEDUP_REMOVED lines=18> */
[----:B------:R-:W-:Y:S06]  /*3050*/  BRA `(.L_x_1124) ;  /* 0x0000001c007c7947 */ /* 0x000fec0003800000 */
.L_x_1123:
        /* <DEDUP_REMOVED lines=15> */
[C---:B------:R-:W-:Y:S01]  /*3150*/  LOP3.LUT P5, RZ, R241.reuse, 0xff0000, RZ, 0xc0, !PT ;  /* 0x00ff0000f1ff7812 */ /* 0x040fe200078ac0ff */
[----:B------:R-:W-:Y:S01]  /*3160*/  FMUL.FTZ R60, R156, UR23 ;  /* 0x000000179c3c7c20 */ /* 0x000fe20008410000 */
[----:B------:R-:W-:Y:S01]  /*3170*/  ISETP.GE.U32.AND.EX P0, PT, R241, 0x1000000, PT, P0 ;  /* 0x01000000f100780c */ /* 0x000fe20003f06100 */
[----:B------:R-:W-:Y:S01]  /*3180*/  FMUL.FTZ R61, R157, UR23 ;  /* 0x000000179d3d7c20 */ /* 0x000fe20008410000 */
[----:B------:R-:W-:-:S02]  /*3190*/  LOP3.LUT P1, RZ, R241, 0xff, RZ, 0xc0, !PT ;  /* 0x000000fff1ff7812 */ /* 0x000fc4000782c0ff */
[----:B------:R-:W-:Y:S02]  /*31a0*/  LOP3.LUT P6, RZ, R241, 0xff00, RZ, 0xc0, !PT ;  /* 0x0000ff00f1ff7812 */ /* 0x000fe400078cc0ff */
[----:B------:R-:W-:Y:S02]  /*31b0*/  FSEL R62, R62, RZ, P5 ;  /* 0x000000ff3e3e7208 */ /* 0x000fe40002800000 */
[----:B------:R-:W-:Y:S02]  /*31c0*/  FSEL R63, R63, RZ, P0 ;  /* 0x000000ff3f3f7208 */ /* 0x000fe40000000000 */
[----:B------:R-:W-:Y:S02]  /*31d0*/  FSEL R60, R60, RZ, P1 ;  /* 0x000000ff3c3c7208 */ /* 0x000fe40000800000 */
[----:B------:R-:W-:Y:S02]  /*31e0*/  FSEL R61, R61, RZ, P6 ;  /* 0x000000ff3d3d7208 */ /* 0x000fe40003000000 */
[----:B------:R-:W-:Y:S01]  /*31f0*/  F2FP.BF16.F32.PACK_AB R179, R63, R62 ;  /* 0x0000003e3fb3723e */ /* 0x000fe200000010ff */
[--C-:B------:R-:W-:Y:S01]  /*3200*/  FFMA.FTZ R63, R203, UR16, R186.reuse ;  /* 0x00000010cb3f7c23 */ /* 0x100fe200080100ba */
[----:B------:R-:W-:Y:S01]  /*3210*/  F2FP.BF16.F32.PACK_AB R178, R61, R60 ;  /* 0x0000003c3db2723e */ /* 0x000fe200000010ff */
        /* <DEDUP_REMOVED lines=11> */
[----:B------:R-:W-:Y:S01]  /*32d0*/  LOP3.LUT P6, RZ, R240, 0xff000000, RZ, 0xc0, !PT ;  /* 0xff000000f0ff7812 */ /* 0x000fe200078cc0ff */
[----:B------:R-:W-:Y:S01]  /*32e0*/  FMUL.FTZ R181, R63, UR23 ;  /* 0x000000173fb57c20 */ /* 0x000fe20008410000 */
[----:B------:R-:W-:Y:S01]  /*32f0*/  FMUL.FTZ R176, R60, UR23 ;  /* 0x000000173cb07c20 */ /* 0x000fe20008410000 */
        /* <DEDUP_REMOVED lines=12> */
.L_x_1122:
        /* <DEDUP_REMOVED lines=13> */
[----:B-----5:R-:W-:Y:S01]  /*3490*/  FFMA.FTZ R178, R181, UR17, R154 ;  /* 0x00000011b5b27c23 */ /* 0x020fe2000801009a */
[----:B------:R-:W-:Y:S01]  /*34a0*/  FFMA.FTZ R179, R176, UR17, R155 ;  /* 0x00000011b0b37c23 */ /* 0x000fe2000801009b */
[----:B------:R-:W-:Y:S01]  /*34b0*/  FFMA.FTZ R176, R177, UR17, R152 ;  /* 0x00000011b1b07c23 */ /* 0x000fe20008010098 */
[----:B------:R-:W-:Y:S01]  /*34c0*/  ISETP.GE.U32.AND P0, PT, R240, RZ, PT ;  /* 0x000000fff000720c */ /* 0x000fe20003f06070 */
[----:B------:R-:W-:Y:S01]  /*34d0*/  FFMA.FTZ R177, R180, UR17, R153 ;  /* 0x00000011b4b17c23 */ /* 0x000fe20008010099 */
[----:B------:R-:W-:Y:S01]  /*34e0*/  FMUL.FTZ R178, R178, UR23 ;  /* 0x00000017b2b27c20 */ /* 0x000fe20008410000 */
[----:B------:R-:W-:Y:S01]  /*34f0*/  FMUL.FTZ R179, R179, UR23 ;  /* 0x00000017b3b37c20 */ /* 0x000fe20008410000 */
[C---:B------:R-:W-:Y:S01]  /*3500*/  LOP3.LUT P5, RZ, R241.reuse, 0xff0000, RZ, 0xc0, !PT ;  /* 0x00ff0000f1ff7812 */ /* 0x040fe200078ac0ff */
[----:B------:R-:W-:Y:S01]  /*3510*/  FMUL.FTZ R176, R176, UR23 ;  /* 0x00000017b0b07c20 */ /* 0x000fe20008410000 */
[----:B------:R-:W-:Y:S01]  /*3520*/  ISETP.GE.U32.AND.EX P0, PT, R241, 0x1000000, PT, P0 ;  /* 0x01000000f100780c */ /* 0x000fe20003f06100 */
[----:B------:R-:W-:Y:S01]  /*3530*/  FMUL.FTZ R177, R177, UR23 ;  /* 0x00000017b1b17c20 */ /* 0x000fe20008410000 */
[----:B------:R-:W-:Y:S01]  /*3540*/  LOP3.LUT P1, RZ, R241, 0xff, RZ, 0xc0, !PT ;  /* 0x000000fff1ff7812 */ /* 0x000fe2000782c0ff */
[--C-:B------:R-:W-:Y:S01]  /*3550*/  FFMA.FTZ R181, R203, UR16, R186.reuse ;  /* 0x00000010cbb57c23 */ /* 0x100fe200080100ba */
[----:B------:R-:W-:Y:S01]  /*3560*/  LOP3.LUT P6, RZ, R241, 0xff00, RZ, 0xc0, !PT ;  /* 0x0000ff00f1ff7812 */ /* 0x000fe200078cc0ff */
[----:B------:R-:W-:Y:S01]  /*3570*/  FFMA.FTZ R180, R204, UR16, R186 ;  /* 0x00000010ccb47c23 */ /* 0x000fe200080100ba */
[----:B------:R-:W-:Y:S01]  /*3580*/  FSEL R178, R178, RZ, P5 ;  /* 0x000000ffb2b27208 */ /* 0x000fe20002800000 */
[----:B------:R-:W-:Y:S01]  /*3590*/  FADD.FTZ R181, R200, -R181 ;  /* 0x800000b5c8b57221 */ /* 0x000fe20000010000 */
[----:B------:R-:W-:Y:S01]  /*35a0*/  FSEL R179, R179, RZ, P0 ;  /* 0x000000ffb3b37208 */ /* 0x000fe20000000000 */
[----:B------:R-:W-:Y:S01]  /*35b0*/  FADD.FTZ R184, R7, -R180 ;  /* 0x800000b407b87221 */ /* 0x000fe20000010000 */
[----:B------:R-:W-:Y:S01]  /*35c0*/  FSEL R176, R176, RZ, P1 ;  /* 0x000000ffb0b07208 */ /* 0x000fe20000800000 */
[----:B------:R-:W-:Y:S01]  /*35d0*/  FFMA.FTZ R180, R181, UR17, R150 ;  /* 0x00000011b5b47c23 */ /* 0x000fe20008010096 */
[----:B------:R-:W-:Y:S01]  /*35e0*/  FSEL R177, R177, RZ, P6 ;  /* 0x000000ffb1b17208 */ /* 0x000fe20003000000 */
[----:B------:R-:W-:Y:S01]  /*35f0*/  FFMA.FTZ R181, R184, UR17, R151 ;  /* 0x00000011b8b57c23 */ /* 0x000fe20008010097 */
        /* <DEDUP_REMOVED lines=9> */
[----:B------:R-:W-:-:S02]  /*3690*/  LOP3.LUT P5, RZ, R240, 0xff0000, RZ, 0xc0, !PT ;  /* 0x00ff0000f0ff7812 */ /* 0x000fc400078ac0ff */
[----:B------:R-:W-:Y:S01]  /*36a0*/  FFMA.FTZ R177, R182, UR17, R149 ;  /* 0x00000011b6b17c23 */ /* 0x000fe20008010095 */
[----:B------:R-:W-:Y:S01]  /*36b0*/  FFMA.FTZ R176, R183, UR17, R148 ;  /* 0x00000011b7b07c23 */ /* 0x000fe20008010094 */
[----:B------:R-:W-:Y:S02]  /*36c0*/  LOP3.LUT P1, RZ, R240, 0xff00, RZ, 0xc0, !PT ;  /* 0x0000ff00f0ff7812 */ /* 0x000fe4000782c0ff */
[----:B------:R-:W-:Y:S01]  /*36d0*/  FMUL.FTZ R177, R177, UR23 ;  /* 0x00000017b1b17c20 */ /* 0x000fe20008410000 */
[----:B------:R-:W-:Y:S01]  /*36e0*/  FMUL.FTZ R176, R176, UR23 ;  /* 0x00000017b0b07c20 */ /* 0x000fe20008410000 */
[----:B------:R-:W-:Y:S02]  /*36f0*/  LOP3.LUT P0, RZ, R240, 0xff, RZ, 0xc0, !PT ;  /* 0x000000fff0ff7812 */ /* 0x000fe4000780c0ff */
[----:B------:R-:W-:Y:S02]  /*3700*/  FSEL R183, R181, RZ, P6 ;  /* 0x000000ffb5b77208 */ /* 0x000fe40003000000 */
[----:B------:R-:W-:-:S02]  /*3710*/  FSEL R180, R180, RZ, P5 ;  /* 0x000000ffb4b47208 */ /* 0x000fc40002800000 */
[----:B------:R-:W-:Y:S02]  /*3720*/  FSEL R181, R177, RZ, P1 ;  /* 0x000000ffb1b57208 */ /* 0x000fe40000800000 */
[----:B------:R-:W-:Y:S02]  /*3730*/  FSEL R176, R176, RZ, P0 ;  /* 0x000000ffb0b07208 */ /* 0x000fe40000000000 */
[----:B------:R-:W-:Y:S02]  /*3740*/  F2FP.BF16.F32.PACK_AB R177, R183, R180 ;  /* 0x000000b4b7b1723e */ /* 0x000fe400000010ff */
[----:B------:R-:W-:Y:S01]  /*3750*/  F2FP.BF16.F32.PACK_AB R176, R181, R176 ;  /* 0x000000b0b5b0723e */ /* 0x000fe200000010ff */
[----:B------:R-:W-:Y:S06]  /*3760*/  BRA `(.L_x_1124) ;  /* 0x0000001400b87947 */ /* 0x000fec0003800000 */
.L_x_1125:
        /* <DEDUP_REMOVED lines=11> */
[----:B------:R-:W-:Y:S01]  /*3820*/  FFMA.FTZ R157, R60, UR17, R153 ;  /* 0x000000113c9d7c23 */ /* 0x000fe20008010099 */
[----:B------:R-:W-:Y:S01]  /*3830*/  ISETP.GE.U32.AND P0, PT, R240, RZ, PT ;  /* 0x000000fff000720c */ /* 0x000fe20003f06070 */
[----:B------:R-:W-:Y:S01]  /*3840*/  FMUL.FTZ R62, R158, UR23 ;  /* 0x000000179e3e7c20 */ /* 0x000fe20008410000 */
[----:B------:R-:W-:Y:S01]  /*3850*/  FMUL.FTZ R63, R159, UR23 ;  /* 0x000000179f3f7c20 */ /* 0x000fe20008410000 */
[----:B------:R-:W-:Y:S01]  /*3860*/  FMUL.FTZ R60, R156, UR23 ;  /* 0x000000179c3c7c20 */ /* 0x000fe20008410000 */
[----:B------:R-:W-:Y:S01]  /*3870*/  FMUL.FTZ R61, R157, UR23 ;  /* 0x000000179d3d7c20 */ /* 0x000fe20008410000 */
[----:B------:R-:W-:Y:S01]  /*3880*/  LOP3.LUT P5, RZ, R241, 0xff0000, RZ, 0xc0, !PT ;  /* 0x00ff0000f1ff7812 */ /* 0x000fe200078ac0ff */
[----:B------:R-:W-:Y:S01]  /*3890*/  FFMA.FTZ R177, R203, UR16, R186 ;  /* 0x00000010cbb17c23 */ /* 0x000fe200080100ba */
[----:B------:R-:W-:-:S02]  /*38a0*/  LOP3.LUT P1, RZ, R241, 0xff, RZ, 0xc0, !PT ;  /* 0x000000fff1ff7812 */ /* 0x000fc4000782c0ff */
[C---:B------:R-:W-:Y:S01]  /*38b0*/  ISETP.GE.U32.AND.EX P0, PT, R241.reuse, 0x1000000, PT, P0 ;  /* 0x01000000f100780c */ /* 0x040fe20003f06100 */
[----:B------:R-:W-:Y:S01]  /*38c0*/  FADD.FTZ R177, R200, -R177 ;  /* 0x800000b1c8b17221 */ /* 0x000fe20000010000 */
[----:B------:R-:W-:Y:S02]  /*38d0*/  LOP3.LUT P6, RZ, R241, 0xff00, RZ, 0xc0, !PT ;  /* 0x0000ff00f1ff7812 */ /* 0x000fe400078cc0ff */
[----:B------:R-:W-:Y:S02]  /*38e0*/  FSEL R62, R62, RZ, P5 ;  /* 0x000000ff3e3e7208 */ /* 0x000fe40002800000 */
[----:B------:R-:W-:Y:S02]  /*38f0*/  FSEL R63, R63, RZ, P0 ;  /* 0x000000ff3f3f7208 */ /* 0x000fe40000000000 */
[----:B------:R-:W-:Y:S02]  /*3900*/  FSEL R60, R60, RZ, P1 ;  /* 0x000000ff3c3c7208 */ /* 0x000fe40000800000 */
[----:B------:R-:W-:-:S02]  /*3910*/  FSEL R61, R61, RZ, P6 ;  /* 0x000000ff3d3d7208 */ /* 0x000fc40003000000 */
[----:B------:R-:W-:Y:S01]  /*3920*/  F2FP.BF16.F32.PACK_AB R179, R63, R62 ;  /* 0x0000003e3fb3723e */ /* 0x000fe200000010ff */
[--C-:B------:R-:W-:Y:S01]  /*3930*/  FFMA.FTZ R62, R204, UR16, R186.reuse ;  /* 0x00000010cc3e7c23 */ /* 0x100fe200080100ba */
[----:B------:R-:W-:Y:S01]  /*3940*/  F2FP.BF16.F32.PACK_AB R178, R61, R60 ;  /* 0x0000003c3db2723e */ /* 0x000fe200000010ff */
[--C-:B------:R-:W-:Y:S01]  /*3950*/  FFMA.FTZ R60, R197, UR16, R186.reuse ;  /* 0x00000010c53c7c23 */ /* 0x100fe200080100ba */
[----:B------:R-:W-:Y:S01]  /*3960*/  FFMA.FTZ R63, R198, UR16, R186 ;  /* 0x00000010c63f7c23 */ /* 0x000fe200080100ba */
[----:B------:R-:W-:Y:S01]  /*3970*/  FADD.FTZ R180, R7, -R62 ;  /* 0x8000003e07b47221 */ /* 0x000fe20000010000 */
[----:B------:R-:W-:Y:S01]  /*3980*/  FFMA.FTZ R62, R177, UR17, R150 ;  /* 0x00000011b13e7c23 */ /* 0x000fe20008010096 */
[----:B------:R-:W-:Y:S01]  /*3990*/  FADD.FTZ R61, R193, -R60 ;  /* 0x8000003cc13d7221 */ /* 0x000fe20000010000 */
[----:B------:R-:W-:Y:S01]  /*39a0*/  FADD.FTZ R176, R8, -R63 ;  /* 0x8000003f08b07221 */ /* 0x000fe20000010000 */
[----:B------:R-:W-:Y:S01]  /*39b0*/  FFMA.FTZ R63, R180, UR17, R151 ;  /* 0x00000011b43f7c23 */ /* 0x000fe20008010097 */
[----:B------:R-:W-:Y:S01]  /*39c0*/  LOP3.LUT P6, RZ, R240, 0xff000000, RZ, 0xc0, !PT ;  /* 0xff000000f0ff7812 */ /* 0x000fe200078cc0ff */
[----:B------:R-:W-:Y:S01]  /*39d0*/  FFMA.FTZ R60, R61, UR17, R148 ;  /* 0x000000113d3c7c23 */ /* 0x000fe20008010094 */
[----:B------:R-:W-:Y:S01]  /*39e0*/  FFMA.FTZ R61, R176, UR17, R149 ;  /* 0x00000011b03d7c23 */ /* 0x000fe20008010095 */
        /* <DEDUP_REMOVED lines=14> */
.L_x_1121:
        /* <DEDUP_REMOVED lines=14> */
[----:B------:R-:W-:Y:S01]  /*3bb0*/  ISETP.GE.U32.AND P0, PT, R240, RZ, PT ;  /* 0x000000fff000720c */ /* 0x000fe20003f06070 */
[----:B------:R-:W-:Y:S01]  /*3bc0*/  FADD.FTZ R177, R6, -R177 ;  /* 0x800000b106b17221 */ /* 0x000fe20000010000 */
[----:B------:R-:W-:Y:S01]  /*3bd0*/  FMUL.FTZ R146, R146, UR17 ;  /* 0x0000001192927c20 */ /* 0x000fe20008410000 */
[----:B------:R-:W-:Y:S01]  /*3be0*/  FMUL.FTZ R144, R144, UR17 ;  /* 0x0000001190907c20 */ /* 0x000fe20008410000 */
[----:B------:R-:W-:Y:S01]  /*3bf0*/  ISETP.GE.U32.AND.EX P1, PT, R247, 0x1000000, PT, P1 ;  /* 0x01000000f700780c */ /* 0x000fe20003f26110 */
        /* <DEDUP_REMOVED lines=33> */
[C---:B------:R-:W-:Y:S02]  /*3e10*/  FSEL R183, R177.reuse, RZ, P5 ;  /* 0x000000ffb1b77208 */ /* 0x040fe40002800000 */
[----:B------:R-:W-:Y:S02]  /*3e20*/  FSEL R177, R177, RZ, P1 ;  /* 0x000000ffb1b17208 */ /* 0x000fe40000800000 */
[----:B------:R-:W-:-:S02]  /*3e30*/  FSEL R145, R176, RZ, P0 ;  /* 0x000000ffb0917208 */ /* 0x000fc40000000000 */
[----:B------:R-:W-:Y:S02]  /*3e40*/  FSEL R144, R181, RZ, P6 ;  /* 0x000000ffb5907208 */ /* 0x000fe40003000000 */
[----:B------:R-:W-:Y:S01]  /*3e50*/  F2FP.BF16.F32.PACK_AB R146, R177, R146 ;  /* 0x00000092b192723e */ /* 0x000fe200000010ff */
[--C-:B------:R-:W-:Y:S01]  /*3e60*/  FFMA.FTZ R177, R198, UR16, R186.reuse ;  /* 0x00000010c6b17c23 */ /* 0x100fe200080100ba */
[----:B------:R-:W-:Y:S01]  /*3e70*/  F2FP.BF16.F32.PACK_AB R145, R144, R145 ;  /* 0x000000919091723e */ /* 0x000fe200000010ff */
[----:B------:R-:W-:Y:S01]  /*3e80*/  FFMA.FTZ R144, R197, UR16, R186 ;  /* 0x00000010c5907c23 */ /* 0x000fe200080100ba */
[----:B------:R-:W-:Y:S01]  /*3e90*/  LOP3.LUT P0, RZ, R240, 0xff0000, RZ, 0xc0, !PT ;  /* 0x00ff0000f0ff7812 */ /* 0x000fe2000780c0ff */
[----:B------:R-:W-:Y:S01]  /*3ea0*/  FADD.FTZ R177, R8, -R177 ;  /* 0x800000b108b17221 */ /* 0x000fe20000010000 */
[----:B------:R-:W-:Y:S01]  /*3eb0*/  LOP3.LUT P1, RZ, R240, 0xff000000, RZ, 0xc0, !PT ;  /* 0xff000000f0ff7812 */ /* 0x000fe2000782c0ff */
[----:B------:R-:W-:Y:S01]  /*3ec0*/  FADD.FTZ R144, R193, -R144 ;  /* 0x80000090c1907221 */ /* 0x000fe20000010000 */
[----:B------:R-:W-:Y:S01]  /*3ed0*/  FSEL R180, R176, RZ, P0 ;  /* 0x000000ffb0b47208 */ /* 0x000fe20000000000 */
[----:B------:R-:W-:Y:S01]  /*3ee0*/  FMUL.FTZ R176, R177, UR17 ;  /* 0x00000011b1b07c20 */ /* 0x000fe20008410000 */
[----:B------:R-:W-:Y:S01]  /*3ef0*/  FSEL R181, R181, RZ, P1 ;  /* 0x000000ffb5b57208 */ /* 0x000fe20000800000 */
[----:B------:R-:W-:Y:S01]  /*3f00*/  FMUL.FTZ R144, R144, UR17 ;  /* 0x0000001190907c20 */ /* 0x000fe20008410000 */
[----:B------:R-:W-:-:S02]  /*3f10*/  LOP3.LUT P6, RZ, R240, 0xff00, RZ, 0xc0, !PT ;  /* 0x0000ff00f0ff7812 */ /* 0x000fc400078cc0ff */
[----:B------:R-:W-:Y:S01]  /*3f20*/  F2FP.BF16.F32.PACK_AB R177, R181, R180 ;  /* 0x000000b4b5b1723e */ /* 0x000fe200000010ff */
[----:B------:R-:W-:Y:S01]  /*3f30*/  FMUL.FTZ R181, R176, UR23 ;  /* 0x00000017b0b57c20 */ /* 0x000fe20008410000 */
[----:B------:R-:W-:Y:S01]  /*3f40*/  FMUL.FTZ R176, R144, UR23 ;  /* 0x0000001790b07c20 */ /* 0x000fe20008410000 */
[C---:B------:R-:W-:Y:S02]  /*3f50*/  LOP3.LUT P0, RZ, R246.reuse, 0xff, RZ, 0xc0, !PT ;  /* 0x000000fff6ff7812 */ /* 0x040fe4000780c0ff */
[----:B------:R-:W-:Y:S02]  /*3f60*/  LOP3.LUT P1, RZ, R246, 0xff00, RZ, 0xc0, !PT ;  /* 0x0000ff00f6ff7812 */ /* 0x000fe4000782c0ff */
[----:B------:R-:W-:Y:S02]  /*3f70*/  LOP3.LUT P5, RZ, R240, 0xff, RZ, 0xc0, !PT ;  /* 0x000000fff0ff7812 */ /* 0x000fe400078ac0ff */
[----:B------:R-:W-:Y:S02]  /*3f80*/  F2FP.BF16.F32.PACK_AB R178, R183, R178 ;  /* 0x000000b2b7b2723e */ /* 0x000fe400000010ff */
[----:B------:R-:W-:-:S02]  /*3f90*/  FSEL R183, R181, RZ, P6 ;  /* 0x000000ffb5b77208 */ /* 0x000fc40003000000 */
[C---:B------:R-:W-:Y:S02]  /*3fa0*/  FSEL R144, R176.reuse, RZ, P0 ;  /* 0x000000ffb0907208 */ /* 0x040fe40000000000 */
[----:B------:R-:W-:Y:S02]  /*3fb0*/  FSEL R181, R181, RZ, P1 ;  /* 0x000000ffb5b57208 */ /* 0x000fe40000800000 */
[----:B------:R-:W-:Y:S02]  /*3fc0*/  FSEL R176, R176, RZ, P5 ;  /* 0x000000ffb0b07208 */ /* 0x000fe40002800000 */
[----:B------:R-:W-:Y:S02]  /*3fd0*/  F2FP.BF16.F32.PACK_AB R144, R181, R144 ;  /* 0x00000090b590723e */ /* 0x000fe400000010ff */
[----:B------:R-:W-:Y:S01]  /*3fe0*/  F2FP.BF16.F32.PACK_AB R176, R183, R176 ;  /* 0x000000b0b7b0723e */ /* 0x000fe200000010ff */
[----:B------:R-:W-:Y:S06]  /*3ff0*/  BRA `(.L_x_1124) ;  /* 0x0000000c00947947 */ /* 0x000fec0003800000 */
.L_x_1127:
[--C-:B------:R-:W-:Y:S01]  /*4000*/  FFMA.FTZ R60, R229, UR16, R186.reuse ;  /* 0x00000010e53c7c23 */ /* 0x100fe200080100ba */
[--C-:B------:R-:W-:Y:S01]  /*4010*/  FFMA.FTZ R62, R230, UR16, R186.reuse ;  /* 0x00000010e63e7c23 */ /* 0x100fe200080100ba */
[--C-:B------:R-:W-:Y:S01]  /*4020*/  FFMA.FTZ R61, R211, UR16, R186.reuse ;  /* 0x00000010d33d7c23 */ /* 0x100fe200080100ba */
[----:B------:R-:W-:Y:S01]  /*4030*/  FFMA.FTZ R63, R216, UR16, R186 ;  /* 0x00000010d83f7c23 */ /* 0x000fe200080100ba */
[----:B------:R-:W-:Y:S01]  /*4040*/  FADD.FTZ R60, R221, -R60 ;  /* 0x8000003cdd3c7221 */ /* 0x000fe20000010000 */
[----:B------:R-:W-:Y:S01]  /*4050*/  FADD.FTZ R62, R5, -R62 ;  /* 0x8000003e053e7221 */ /* 0x000fe20000010000 */
[----:B-----5:R-:W-:Y:S01]  /*4060*/  ISETP.GE.U32.AND P0, PT, R246, RZ, PT ;  /* 0x000000fff600720c */ /* 0x020fe20003f06070 */
[----:B------:R-:W-:Y:S01]  /*4070*/  FADD.FTZ R61, R208, -R61 ;  /* 0x8000003dd03d7221 */ /* 0x000fe20000010000 */
[----:B------:R-:W-:Y:S01]  /*4080*/  FMUL.FTZ R158, R60, UR17 ;  /* 0x000000113c9e7c20 */ /* 0x000fe20008410000 */
[----:B------:R-:W-:Y:S01]  /*4090*/  FMUL.FTZ R159, R62, UR17 ;  /* 0x000000113e9f7c20 */ /* 0x000fe20008410000 */
[----:B------:R-:W-:Y:S01]  /*40a0*/  ISETP.GE.U32.AND P1, PT, R240, RZ, PT ;  /* 0x000000fff000720c */ /* 0x000fe20003f26070 */
[----:B------:R-:W-:Y:S01]  /*40b0*/  FADD.FTZ R63, R6, -R63 ;  /* 0x8000003f063f7221 */ /* 0x000fe20000010000 */
[----:B------:R-:W-:Y:S01]  /*40c0*/  FMUL.FTZ R60, R158, UR23 ;  /* 0x000000179e3c7c20 */ /* 0x000fe20008410000 */
[----:B------:R-:W-:Y:S01]  /*40d0*/  FMUL.FTZ R62, R159, UR23 ;  /* 0x000000179f3e7c20 */ /* 0x000fe20008410000 */
[----:B------:R-:W-:Y:S01]  /*40e0*/  LOP3.LUT P5, RZ, R241, 0xff0000, RZ, 0xc0, !PT ;  /* 0x00ff0000f1ff7812 */ /* 0x000fe200078ac0ff */
[----:B------:R-:W-:Y:S01]  /*40f0*/  FMUL.FTZ R156, R61, UR17 ;  /* 0x000000113d9c7c20 */ /* 0x000fe20008410000 */
[----:B------:R-:W-:Y:S01]  /*4100*/  LOP3.LUT P6, RZ, R247, 0xff0000, RZ, 0xc0, !PT ;  /* 0x00ff0000f7ff7812 */ /* 0x000fe200078cc0ff */
[----:B------:R-:W-:Y:S01]  /*4110*/  FMUL.FTZ R157, R63, UR17 ;  /* 0x000000113f9d7c20 */ /* 0x000fe20008410000 */
[----:B------:R-:W-:-:S02]  /*4120*/  ISETP.GE.U32.AND.EX P0, PT, R247, 0x1000000, PT, P0 ;  /* 0x01000000f700780c */ /* 0x000fc40003f06100 */
[----:B------:R-:W-:Y:S01]  /*4130*/  ISETP.GE.U32.AND.EX P1, PT, R241, 0x1000000, PT, P1 ;  /* 0x01000000f100780c */ /* 0x000fe20003f26110 */
[----:B------:R-:W-:Y:S01]  /*4140*/  FMUL.FTZ R61, R157, UR23 ;  /* 0x000000179d3d7c20 */ /* 0x000fe20008410000 */
[----:B------:R-:W-:Y:S02]  /*4150*/  FSEL R147, R60, RZ, P6 ;  /* 0x000000ff3c937208 */ /* 0x000fe40003000000 */
[----:B------:R-:W-:Y:S02]  /*4160*/  FSEL R144, R62, RZ, P0 ;  /* 0x000000ff3e907208 */ /* 0x000fe40000000000 */
[----:B------:R-:W-:Y:S01]  /*4170*/  FSEL R179, R60, RZ, P5 ;  /* 0x000000ff3cb37208 */ /* 0x000fe20002800000 */
[----:B------:R-:W-:Y:S01]  /*4180*/  FMUL.FTZ R60, R156, UR23 ;  /* 0x000000179c3c7c20 */ /* 0x000fe20008410000 */
[----:B------:R-:W-:Y:S02]  /*4190*/  FSEL R62, R62, RZ, P1 ;  /* 0x000000ff3e3e7208 */ /* 0x000fe40000800000 */
[----:B------:R-:W-:-:S02]  /*41a0*/  LOP3.LUT P0, RZ, R241, 0xff, RZ, 0xc0, !PT ;  /* 0x000000fff1ff7812 */ /* 0x000fc4000780c0ff */
[C---:B------:R-:W-:Y:S02]  /*41b0*/  LOP3.LUT P1, RZ, R247.reuse, 0xff, RZ, 0xc0, !PT ;  /* 0x000000fff7ff7812 */ /* 0x040fe4000782c0ff */
[----:B------:R-:W-:Y:S02]  /*41c0*/  LOP3.LUT P6, RZ, R247, 0xff00, RZ, 0xc0, !PT ;  /* 0x0000ff00f7ff7812 */ /* 0x000fe400078cc0ff */
[----:B------:R-:W-:Y:S02]  /*41d0*/  LOP3.LUT P5, RZ, R241, 0xff00, RZ, 0xc0, !PT ;  /* 0x0000ff00f1ff7812 */ /* 0x000fe400078ac0ff */
[C---:B------:R-:W-:Y:S02]  /*41e0*/  FSEL R178, R60.reuse, RZ, P0 ;  /* 0x000000ff3cb27208 */ /* 0x040fe40000000000 */
[----:B------:R-:W-:Y:S01]  /*41f0*/  FSEL R146, R60, RZ, P1 ;  /* 0x000000ff3c927208 */ /* 0x000fe20000800000 */
[----:B------:R-:W-:Y:S01]  /*4200*/  FFMA.FTZ R60, R204, UR16, R186 ;  /* 0x00000010cc3c7c23 */ /* 0x000fe200080100ba */
[----:B------:R-:W-:-:S02]  /*4210*/  FSEL R145, R61, RZ, P6 ;  /* 0x000000ff3d917208 */ /* 0x000fc40003000000 */
[----:B------:R-:W-:Y:S01]  /*4220*/  FSEL R63, R61, RZ, P5 ;  /* 0x000000ff3d3f7208 */ /* 0x000fe20002800000 */
[----:B------:R-:W-:Y:S01]  /*4230*/  FFMA.FTZ R61, R203, UR16, R186 ;  /* 0x00000010cb3d7c23 */ /* 0x000fe200080100ba */
[----:B------:R-:W-:Y:S01]  /*4240*/  FADD.FTZ R60, R7, -R60 ;  /* 0x8000003c073c7221 */ /* 0x000fe20000010000 */
[----:B------:R-:W-:Y:S02]  /*4250*/  F2FP.BF16.F32.PACK_AB R179, R62, R179 ;  /* 0x000000b33eb3723e */ /* 0x000fe400000010ff */
[----:B------:R-:W-:Y:S01]  /*4260*/  FADD.FTZ R61, R200, -R61 ;  /* 0x8000003dc83d7221 */ /* 0x000fe20000010000 */
[----:B------:R-:W-:Y:S01]  /*4270*/  F2FP.BF16.F32.PACK_AB R178, R63, R178 ;  /* 0x000000b23fb2723e */ /* 0x000fe200000010ff */
[----:B------:R-:W-:Y:S01]  /*4280*/  FMUL.FTZ R63, R60, UR17 ;  /* 0x000000113c3f7c20 */ /* 0x000fe20008410000 */
[----:B------:R-:W-:Y:S01]  /*4290*/  F2FP.BF16.F32.PACK_AB R147, R144, R147 ;  /* 0x000000939093723e */ /* 0x000fe200000010ff */
[----:B------:R-:W-:Y:S01]  /*42a0*/  FMUL.FTZ R62, R61, UR17 ;  /* 0x000000113d3e7c20 */ /* 0x000fe20008410000 */
[--C-:B------:R-:W-:Y:S01]  /*42b0*/  FFMA.FTZ R61, R198, UR16, R186.reuse ;  /* 0x00000010c63d7c23 */ /* 0x100fe200080100ba */
[----:B------:R-:W-:Y:S01]  /*42c0*/  FMUL.FTZ R176, R63, UR23 ;  /* 0x000000173fb07c20 */ /* 0x000fe20008410000 */
[----:B------:R-:W-:Y:S01]  /*42d0*/  FFMA.FTZ R60, R197, UR16, R186 ;  /* 0x00000010c53c7c23 */ /* 0x000fe200080100ba */
[----:B------:R-:W-:Y:S01]  /*42e0*/  FMUL.FTZ R144, R62, UR23 ;  /* 0x000000173e907c20 */ /* 0x000fe20008410000 */
[----:B------:R-:W-:Y:S01]  /*42f0*/  LOP3.LUT P6, RZ, R246, 0xff000000, RZ, 0xc0, !PT ;  /* 0xff000000f6ff7812 */ /* 0x000fe200078cc0ff */
[----:B------:R-:W-:Y:S01]  /*4300*/  FADD.FTZ R61, R8, -R61 ;  /* 0x8000003d083d7221 */ /* 0x000fe20000010000 */
[C---:B------:R-:W-:Y:S01]  /*4310*/  LOP3.LUT P0, RZ, R240.reuse, 0xff0000, RZ, 0xc0, !PT ;  /* 0x00ff0000f0ff7812 */ /* 0x040fe2000780c0ff */
[----:B------:R-:W-:Y:S01]  /*4320*/  FADD.FTZ R60, R193, -R60 ;  /* 0x8000003cc13c7221 */ /* 0x000fe20000010000 */
[----:B------:R-:W-:Y:S01]  /*4330*/  LOP3.LUT P5, RZ, R240, 0xff000000, RZ, 0xc0, !PT ;  /* 0xff000000f0ff7812 */ /* 0x000fe200078ac0ff */
[----:B------:R-:W-:Y:S01]  /*4340*/  FMUL.FTZ R61, R61, UR17 ;  /* 0x000000113d3d7c20 */ /* 0x000fe20008410000 */
[----:B------:R-:W-:Y:S01]  /*4350*/  FSEL R180, R176, RZ, P6 ;  /* 0x000000ffb0b47208 */ /* 0x000fe20003000000 */
[----:B------:R-:W-:Y:S01]  /*4360*/  FMUL.FTZ R60, R60, UR17 ;  /* 0x000000113c3c7c20 */ /* 0x000fe20008410000 */
[----:B------:R-:W-:-:S02]  /*4370*/  FSEL R177, R144, RZ, P0 ;  /* 0x000000ff90b17208 */ /* 0x000fc40000000000 */
[----:B------:R-:W-:Y:S02]  /*4380*/  FSEL R176, R176, RZ, P5 ;  /* 0x000000ffb0b07208 */ /* 0x000fe40002800000 */
[----:B------:R-:W-:Y:S02]  /*4390*/  LOP3.LUT P1, RZ, R246, 0xff0000, RZ, 0xc0, !PT ;  /* 0x00ff0000f6ff7812 */ /* 0x000fe4000782c0ff */
[----:B------:R-:W-:Y:S02]  /*43a0*/  F2FP.BF16.F32.PACK_AB R146, R145, R146 ;  /* 0x000000929192723e */ /* 0x000fe400000010ff */
[----:B------:R-:W-:Y:S01]  /*43b0*/  F2FP.BF16.F32.PACK_AB R177, R176, R177 ;  /* 0x000000b1b0b1723e */ /* 0x000fe200000010ff */
[----:B------:R-:W-:Y:S01]  /*43c0*/  FMUL.FTZ R176, R61, UR23 ;  /* 0x000000173db07c20 */ /* 0x000fe20008410000 */
        /* <DEDUP_REMOVED lines=14> */
.L_x_1126:
        /* <DEDUP_REMOVED lines=11> */
[----:B------:R-:W-:Y:S02]  /*4560*/  ISETP.GE.U32.AND P1, PT, R240, RZ, PT ;  /* 0x000000fff000720c */ /* 0x000fe40003f26070 */
[----:B------:R-:W-:Y:S01]  /*4570*/  FFMA.FTZ R145, R145, UR17, R154 ;  /* 0x0000001191917c23 */ /* 0x000fe2000801009a */
[----:B------:R-:W-:Y:S01]  /*4580*/  FFMA.FTZ R146, R146, UR17, R155 ;  /* 0x0000001192927c23 */ /* 0x000fe2000801009b */
[----:B------:R-:W-:-:S02]  /*4590*/  LOP3.LUT P6, RZ, R247, 0xff0000, RZ, 0xc0, !PT ;  /* 0x00ff0000f7ff7812 */ /* 0x000fc400078cc0ff */
[----:B------:R-:W-:Y:S01]  /*45a0*/  FMUL.FTZ R145, R145, UR23 ;  /* 0x0000001791917c20 */ /* 0x000fe20008410000 */
[----:B------:R-:W-:Y:S01]  /*45b0*/  FMUL.FTZ R146, R146, UR23 ;  /* 0x0000001792927c20 */ /* 0x000fe20008410000 */
[----:B------:R-:W-:Y:S02]  /*45c0*/  LOP3.LUT P5, RZ, R241, 0xff0000, RZ, 0xc0, !PT ;  /* 0x00ff0000f1ff7812 */ /* 0x000fe400078ac0ff */
[----:B------:R-:W-:Y:S02]  /*45d0*/  ISETP.GE.U32.AND.EX P0, PT, R247, 0x1000000, PT, P0 ;  /* 0x01000000f700780c */ /* 0x000fe40003f06100 */
[----:B------:R-:W-:Y:S02]  /*45e0*/  ISETP.GE.U32.AND.EX P1, PT, R241, 0x1000000, PT, P1 ;  /* 0x01000000f100780c */ /* 0x000fe40003f26110 */
[C---:B------:R-:W-:Y:S02]  /*45f0*/  FSEL R147, R145.reuse, RZ, P6 ;  /* 0x000000ff91937208 */ /* 0x040fe40003000000 */
[----:B------:R-:W-:Y:S01]  /*4600*/  FSEL R179, R145, RZ, P5 ;  /* 0x000000ff91b37208 */ /* 0x000fe20002800000 */
[----:B------:R-:W-:Y:S01]  /*4610*/  FFMA.FTZ R145, R211, UR16, R186 ;  /* 0x00000010d3917c23 */ /* 0x000fe200080100ba */
[----:B------:R-:W-:-:S02]  /*4620*/  FSEL R144, R146, RZ, P0 ;  /* 0x000000ff92907208 */ /* 0x000fc40000000000 */
[----:B------:R-:W-:Y:S01]  /*4630*/  FSEL R146, R146, RZ, P1 ;  /* 0x000000ff92927208 */ /* 0x000fe20000800000 */
[----:B------:R-:W-:Y:S01]  /*4640*/  FADD.FTZ R177, R208, -R145 ;  /* 0x80000091d0b17221 */ /* 0x000fe20000010000 */
[----:B------:R-:W-:Y:S01]  /*4650*/  F2FP.BF16.F32.PACK_AB R147, R144, R147 ;  /* 0x000000939093723e */ /* 0x000fe200000010ff */
[--C-:B------:R-:W-:Y:S01]  /*4660*/  FFMA.FTZ R145, R203, UR16, R186.reuse ;  /* 0x00000010cb917c23 */ /* 0x100fe200080100ba */
[----:B------:R-:W-:Y:S01]  /*4670*/  F2FP.BF16.F32.PACK_AB R179, R146, R179 ;  /* 0x000000b392b3723e */ /* 0x000fe200000010ff */
[----:B------:R-:W-:Y:S01]  /*4680*/  FFMA.FTZ R144, R204, UR16, R186 ;  /* 0x00000010cc907c23 */ /* 0x000fe200080100ba */
[----:B------:R-:W-:Y:S01]  /*4690*/  FADD.FTZ R146, R6, -R181 ;  /* 0x800000b506927221 */ /* 0x000fe20000010000 */
[----:B------:R-:W-:Y:S01]  /*46a0*/  FFMA.FTZ R177, R177, UR17, R152 ;  /* 0x00000011b1b17c23 */ /* 0x000fe20008010098 */
[----:B------:R-:W-:Y:S01]  /*46b0*/  FADD.FTZ R145, R200, -R145 ;  /* 0x80000091c8917221 */ /* 0x000fe20000010000 */
[----:B------:R-:W-:Y:S01]  /*46c0*/  FADD.FTZ R144, R7, -R144 ;  /* 0x8000009007907221 */ /* 0x000fe20000010000 */
[----:B------:R-:W-:Y:S01]  /*46d0*/  FFMA.FTZ R146, R146, UR17, R153 ;  /* 0x0000001192927c23 */ /* 0x000fe20008010099 */
[----:B------:R-:W-:Y:S01]  /*46e0*/  FMUL.FTZ R177, R177, UR23 ;  /* 0x00000017b1b17c20 */ /* 0x000fe20008410000 */
[----:B------:R-:W-:Y:S01]  /*46f0*/  LOP3.LUT P0, RZ, R241, 0xff, RZ, 0xc0, !PT ;  /* 0x000000fff1ff7812 */ /* 0x000fe2000780c0ff */
[----:B------:R-:W-:Y:S01]  /*4700*/  FFMA.FTZ R145, R145, UR17, R150 ;  /* 0x0000001191917c23 */ /* 0x000fe20008010096 */
[C---:B------:R-:W-:Y:S01]  /*4710*/  LOP3.LUT P6, RZ, R247.reuse, 0xff, RZ, 0xc0, !PT ;  /* 0x000000fff7ff7812 */ /* 0x040fe200078cc0ff */
[----:B------:R-:W-:Y:S01]  /*4720*/  FFMA.FTZ R144, R144, UR17, R151 ;  /* 0x0000001190907c23 */ /* 0x000fe20008010097 */
[----:B------:R-:W-:Y:S01]  /*4730*/  FMUL.FTZ R176, R146, UR23 ;  /* 0x0000001792b07c20 */ /* 0x000fe20008410000 */
[----:B------:R-:W-:Y:S01]  /*4740*/  LOP3.LUT P1, RZ, R247, 0xff00, RZ, 0xc0, !PT ;  /* 0x0000ff00f7ff7812 */ /* 0x000fe2000782c0ff */
[----:B------:R-:W-:Y:S01]  /*4750*/  FMUL.FTZ R180, R145, UR23 ;  /* 0x0000001791b47c20 */ /* 0x000fe20008410000 */
[C---:B------:R-:W-:Y:S01]  /*4760*/  FSEL R178, R177.reuse, RZ, P0 ;  /* 0x000000ffb1b27208 */ /* 0x040fe20000000000 */
[----:B------:R-:W-:Y:S01]  /*4770*/  FMUL.FTZ R181, R144, UR23 ;  /* 0x0000001790b57c20 */ /* 0x000fe20008410000 */
[----:B------:R-:W-:-:S02]  /*4780*/  FSEL R146, R177, RZ, P6 ;  /* 0x000000ffb1927208 */ /* 0x000fc40003000000 */
[C---:B------:R-:W-:Y:S02]  /*4790*/  LOP3.LUT P0, RZ, R246.reuse, 0xff0000, RZ, 0xc0, !PT ;  /* 0x00ff0000f6ff7812 */ /* 0x040fe4000780c0ff */
[----:B------:R-:W-:Y:S02]  /*47a0*/  LOP3.LUT P6, RZ, R246, 0xff000000, RZ, 0xc0, !PT ;  /* 0xff000000f6ff7812 */ /* 0x000fe400078cc0ff */
[----:B------:R-:W-:Y:S02]  /*47b0*/  FSEL R177, R176, RZ, P1 ;  /* 0x000000ffb0b17208 */ /* 0x000fe40000800000 */
[----:B------:R-:W-:Y:S02]  /*47c0*/  FSEL R145, R180, RZ, P0 ;  /* 0x000000ffb4917208 */ /* 0x000fe40000000000 */
[----:B------:R-:W-:Y:S02]  /*47d0*/  FSEL R144, R181, RZ, P6 ;  /* 0x000000ffb5907208 */ /* 0x000fe40003000000 */
[----:B------:R-:W-:-:S02]  /*47e0*/  LOP3.LUT P5, RZ, R241, 0xff00, RZ, 0xc0, !PT ;  /* 0x0000ff00f1ff7812 */ /* 0x000fc400078ac0ff */
[----:B------:R-:W-:Y:S01]  /*47f0*/  F2FP.BF16.F32.PACK_AB R146, R177, R146 ;  /* 0x00000092b192723e */ /* 0x000fe200000010ff */
[--C-:B------:R-:W-:Y:S01]  /*4800*/  FFMA.FTZ R177, R198, UR16, R186.reuse ;  /* 0x00000010c6b17c23 */ /* 0x100fe200080100ba */
[----:B------:R-:W-:Y:S02]  /*4810*/  LOP3.LUT P0, RZ, R240, 0xff0000, RZ, 0xc0, !PT ;  /* 0x00ff0000f0ff7812 */ /* 0x000fe4000780c0ff */
[----:B------:R-:W-:Y:S01]  /*4820*/  F2FP.BF16.F32.PACK_AB R145, R144, R145 ;  /* 0x000000919091723e */ /* 0x000fe200000010ff */
[----:B------:R-:W-:Y:S01]  /*4830*/  FFMA.FTZ R144, R197, UR16, R186 ;  /* 0x00000010c5907c23 */ /* 0x000fe200080100ba */
[----:B------:R-:W-:Y:S02]  /*4840*/  LOP3.LUT P1, RZ, R240, 0xff000000, RZ, 0xc0, !PT ;  /* 0xff000000f0ff7812 */ /* 0x000fe4000782c0ff */
[----:B------:R-:W-:Y:S01]  /*4850*/  FSEL R183, R176, RZ, P5 ;  /* 0x000000ffb0b77208 */ /* 0x000fe20002800000 */
[----:B------:R-:W-:Y:S01]  /*4860*/  FADD.FTZ R176, R8, -R177 ;  /* 0x800000b108b07221 */ /* 0x000fe20000010000 */
[----:B------:R-:W-:-:S02]  /*4870*/  FSEL R177, R180, RZ, P0 ;  /* 0x000000ffb4b17208 */ /* 0x000fc40000000000 */
[----:B------:R-:W-:Y:S01]  /*4880*/  FSEL R180, R181, RZ, P1 ;  /* 0x000000ffb5b47208 */ /* 0x000fe20000800000 */
[----:B------:R-:W-:Y:S01]  /*4890*/  FADD.FTZ R181, R193, -R144 ;  /* 0x80000090c1b57221 */ /* 0x000fe20000010000 */
[----:B------:R-:W-:Y:S01]  /*48a0*/  FFMA.FTZ R176, R176, UR17, R149 ;  /* 0x00000011b0b07c23 */ /* 0x000fe20008010095 */
[----:B------:R-:W-:Y:S02]  /*48b0*/  LOP3.LUT P5, RZ, R240, 0xff00, RZ, 0xc0, !PT ;  /* 0x0000ff00f0ff7812 */ /* 0x000fe400078ac0ff */
[----:B------:R-:W-:Y:S01]  /*48c0*/  FFMA.FTZ R181, R181, UR17, R148 ;  /* 0x00000011b5b57c23 */ /* 0x000fe20008010094 */
[----:B------:R-:W-:Y:S01]  /*48d0*/  FMUL.FTZ R144, R176, UR23 ;  /* 0x00000017b0907c20 */ /* 0x000fe20008410000 */
[C---:B------:R-:W-:Y:S02]  /*48e0*/  LOP3.LUT P6, RZ, R246.reuse, 0xff00, RZ, 0xc0, !PT ;  /* 0x0000ff00f6ff7812 */ /* 0x040fe400078cc0ff */
[----:B------:R-:W-:Y:S01]  /*48f0*/  FMUL.FTZ R176, R181, UR23 ;  /* 0x00000017b5b07c20 */ /* 0x000fe20008410000 */
        /* <DEDUP_REMOVED lines=9> */
[----:B------:R-:W-:Y:S01]  /*4990*/  F2FP.BF16.F32.PACK_AB R176, R183, R176 ;  /* 0x000000b0b7b0723e */ /* 0x000fe200000010ff */
[----:B------:R-:W-:Y:S06]  /*49a0*/  BRA `(.L_x_1124) ;  /* 0x0000000400287947 */ /* 0x000fec0003800000 */
.L_x_1128:
[--C-:B------:R-:W-:Y:S01]  /*49b0*/  FFMA.FTZ R60, R229, UR16, R186.reuse ;  /* 0x00000010e53c7c23 */ /* 0x100fe200080100ba */
[--C-:B------:R-:W-:Y:S01]  /*49c0*/  FFMA.FTZ R62, R230, UR16, R186.reuse ;  /* 0x00000010e63e7c23 */ /* 0x100fe200080100ba */
[----:B-----5:R-:W-:Y:S01]  /*49d0*/  LOP3.LUT P5, RZ, R241, 0xff0000, RZ, 0xc0, !PT ;  /* 0x00ff0000f1ff7812 */ /* 0x020fe200078ac0ff */
[----:B------:R-:W-:Y:S01]  /*49e0*/  FFMA.FTZ R63, R216, UR16, R186 ;  /* 0x00000010d83f7c23 */ /* 0x000fe200080100ba */
[----:B------:R-:W-:Y:S01]  /*49f0*/  FADD.FTZ R61, R221, -R60 ;  /* 0x8000003cdd3d7221 */ /* 0x000fe20000010000 */
[----:B------:R-:W-:Y:S01]  /*4a00*/  FADD.FTZ R62, R5, -R62 ;  /* 0x8000003e053e7221 */ /* 0x000fe20000010000 */
[----:B------:R-:W-:Y:S02]  /*4a10*/  LOP3.LUT P6, RZ, R247, 0xff0000, RZ, 0xc0, !PT ;  /* 0x00ff0000f7ff7812 */ /* 0x000fe400078cc0ff */
[----:B------:R-:W-:Y:S01]  /*4a20*/  FFMA.FTZ R158, R61, UR17, R154 ;  /* 0x000000113d9e7c23 */ /* 0x000fe2000801009a */
[----:B------:R-:W-:Y:S01]  /*4a30*/  FFMA.FTZ R61, R211, UR16, R186 ;  /* 0x00000010d33d7c23 */ /* 0x000fe200080100ba */
[----:B------:R-:W-:Y:S01]  /*4a40*/  FFMA.FTZ R159, R62, UR17, R155 ;  /* 0x000000113e9f7c23 */ /* 0x000fe2000801009b */
[----:B------:R-:W-:Y:S01]  /*4a50*/  ISETP.GE.U32.AND P0, PT, R246, RZ, PT ;  /* 0x000000fff600720c */ /* 0x000fe20003f06070 */
[----:B------:R-:W-:Y:S01]  /*4a60*/  FMUL.FTZ R60, R158, UR23 ;  /* 0x000000179e3c7c20 */ /* 0x000fe20008410000 */
[----:B------:R-:W-:Y:S01]  /*4a70*/  ISETP.GE.U32.AND P1, PT, R240, RZ, PT ;  /* 0x000000fff000720c */ /* 0x000fe20003f26070 */
[----:B------:R-:W-:Y:S01]  /*4a80*/  FADD.FTZ R61, R208, -R61 ;  /* 0x8000003dd03d7221 */ /* 0x000fe20000010000 */
[----:B------:R-:W-:Y:S01]  /*4a90*/  FMUL.FTZ R62, R159, UR23 ;  /* 0x000000179f3e7c20 */ /* 0x000fe20008410000 */
[----:B------:R-:W-:-:S02]  /*4aa0*/  ISETP.GE.U32.AND.EX P0, PT, R247, 0x1000000, PT, P0 ;  /* 0x01000000f700780c */ /* 0x000fc40003f06100 */
[C---:B------:R-:W-:Y:S01]  /*4ab0*/  FSEL R147, R60.reuse, RZ, P6 ;  /* 0x000000ff3c937208 */ /* 0x040fe20003000000 */
[----:B------:R-:W-:Y:S01]  /*4ac0*/  FFMA.FTZ R156, R61, UR17, R152 ;  /* 0x000000113d9c7c23 */ /* 0x000fe20008010098 */
[----:B------:R-:W-:Y:S01]  /*4ad0*/  FSEL R179, R60, RZ, P5 ;  /* 0x000000ff3cb37208 */ /* 0x000fe20002800000 */
[----:B------:R-:W-:Y:S01]  /*4ae0*/  FADD.FTZ R60, R6, -R63 ;  /* 0x8000003f063c7221 */ /* 0x000fe20000010000 */
[C---:B------:R-:W-:Y:S02]  /*4af0*/  ISETP.GE.U32.AND.EX P1, PT, R241.reuse, 0x1000000, PT, P1 ;  /* 0x01000000f100780c */ /* 0x040fe40003f26110 */
[----:B------:R-:W-:Y:S01]  /*4b00*/  FSEL R144, R62, RZ, P0 ;  /* 0x000000ff3e907208 */ /* 0x000fe20000000000 */
[----:B------:R-:W-:Y:S01]  /*4b10*/  FFMA.FTZ R157, R60, UR17, R153 ;  /* 0x000000113c9d7c23 */ /* 0x000fe20008010099 */
[----:B------:R-:W-:Y:S01]  /*4b20*/  FSEL R62, R62, RZ, P1 ;  /* 0x000000ff3e3e7208 */ /* 0x000fe20000800000 */
[----:B------:R-:W-:Y:S01]  /*4b30*/  FMUL.FTZ R60, R156, UR23 ;  /* 0x000000179c3c7c20 */ /* 0x000fe20008410000 */
[----:B------:R-:W-:Y:S01]  /*4b40*/  LOP3.LUT P0, RZ, R241, 0xff, RZ, 0xc0, !PT ;  /* 0x000000fff1ff7812 */ /* 0x000fe2000780c0ff */
[----:B------:R-:W-:Y:S01]  /*4b50*/  FMUL.FTZ R61, R157, UR23 ;  /* 0x000000179d3d7c20 */ /* 0x000fe20008410000 */
[----:B------:R-:W-:-:S02]  /*4b60*/  LOP3.LUT P1, RZ, R247, 0xff, RZ, 0xc0, !PT ;  /* 0x000000fff7ff7812 */ /* 0x000fc4000782c0ff */
[----:B------:R-:W-:Y:S02]  /*4b70*/  LOP3.LUT P6, RZ, R247, 0xff00, RZ, 0xc0, !PT ;  /* 0x0000ff00f7ff7812 */ /* 0x000fe400078cc0ff */
[----:B------:R-:W-:Y:S02]  /*4b80*/  LOP3.LUT P5, RZ, R241, 0xff00, RZ, 0xc0, !PT ;  /* 0x0000ff00f1ff7812 */ /* 0x000fe400078ac0ff */
[C---:B------:R-:W-:Y:S02]  /*4b90*/  FSEL R178, R60.reuse, RZ, P0 ;  /* 0x000000ff3cb27208 */ /* 0x040fe40000000000 */
[----:B------:R-:W-:Y:S01]  /*4ba0*/  FSEL R146, R60, RZ, P1 ;  /* 0x000000ff3c927208 */ /* 0x000fe20000800000 */
[--C-:B------:R-:W-:Y:S01]  /*4bb0*/  FFMA.FTZ R60, R204, UR16, R186.reuse ;  /* 0x00000010cc3c7c23 */ /* 0x100fe200080100ba */
[C---:B------:R-:W-:Y:S02]  /*4bc0*/  FSEL R145, R61.reuse, RZ, P6 ;  /* 0x000000ff3d917208 */ /* 0x040fe40003000000 */
[----:B------:R-:W-:Y:S01]  /*4bd0*/  FSEL R63, R61, RZ, P5 ;  /* 0x000000ff3d3f7208 */ /* 0x000fe20002800000 */
[----:B------:R-:W-:Y:S01]  /*4be0*/  FFMA.FTZ R61, R203, UR16, R186 ;  /* 0x00000010cb3d7c23 */ /* 0x000fe200080100ba */
[----:B------:R-:W-:Y:S01]  /*4bf0*/  FADD.FTZ R60, R7, -R60 ;  /* 0x8000003c073c7221 */ /* 0x000fe20000010000 */
[----:B------:R-:W-:-:S02]  /*4c00*/  F2FP.BF16.F32.PACK_AB R179, R62, R179 ;  /* 0x000000b33eb3723e */ /* 0x000fc400000010ff */
[----:B------:R-:W-:Y:S01]  /*4c10*/  FADD.FTZ R61, R200, -R61 ;  /* 0x8000003dc83d7221 */ /* 0x000fe20000010000 */
[----:B------:R-:W-:Y:S01]  /*4c20*/  F2FP.BF16.F32.PACK_AB R178, R63, R178 ;  /* 0x000000b23fb2723e */ /* 0x000fe200000010ff */
[----:B------:R-:W-:Y:S01]  /*4c30*/  FFMA.FTZ R63, R60, UR17, R151 ;  /* 0x000000113c3f7c23 */ /* 0x000fe20008010097 */
[----:B------:R-:W-:Y:S01]  /*4c40*/  F2FP.BF16.F32.PACK_AB R146, R145, R146 ;  /* 0x000000929192723e */ /* 0x000fe200000010ff */
[----:B------:R-:W-:Y:S01]  /*4c50*/  FFMA.FTZ R62, R61, UR17, R150 ;  /* 0x000000113d3e7c23 */ /* 0x000fe20008010096 */
[--C-:B------:R-:W-:Y:S01]  /*4c60*/  FFMA.FTZ R61, R198, UR16, R186.reuse ;  /* 0x00000010c63d7c23 */ /* 0x100fe200080100ba */
[----:B------:R-:W-:Y:S01]  /*4c70*/  FMUL.FTZ R176, R63, UR23 ;  /* 0x000000173fb07c20 */ /* 0x000fe20008410000 */
[----:B------:R-:W-:Y:S01]  /*4c80*/  LOP3.LUT P1, RZ, R246, 0xff0000, RZ, 0xc0, !PT ;  /* 0x00ff0000f6ff7812 */ /* 0x000fe2000782c0ff */
[----:B------:R-:W-:Y:S01]  /*4c90*/  FMUL.FTZ R145, R62, UR23 ;  /* 0x000000173e917c20 */ /* 0x000fe20008410000 */
[----:B------:R-:W-:Y:S01]  /*4ca0*/  LOP3.LUT P6, RZ, R246, 0xff000000, RZ, 0xc0, !PT ;  /* 0xff000000f6ff7812 */ /* 0x000fe200078cc0ff */
[----:B------:R-:W-:Y:S01]  /*4cb0*/  FFMA.FTZ R60, R197, UR16, R186 ;  /* 0x00000010c53c7c23 */ /* 0x000fe200080100ba */
[----:B------:R-:W-:Y:S01]  /*4cc0*/  F2FP.BF16.F32.PACK_AB R147, R144, R147 ;  /* 0x000000939093723e */ /* 0x000fe200000010ff */
[----:B------:R-:W-:Y:S01]  /*4cd0*/  FADD.FTZ R144, R8, -R61 ;  /* 0x8000003d08907221 */ /* 0x000fe20000010000 */
[C---:B------:R-:W-:Y:S01]  /*4ce0*/  LOP3.LUT P0, RZ, R240.reuse, 0xff0000, RZ, 0xc0, !PT ;  /* 0x00ff0000f0ff7812 */ /* 0x040fe2000780c0ff */
[----:B------:R-:W-:Y:S01]  /*4cf0*/  FADD.FTZ R181, R193, -R60 ;  /* 0x8000003cc1b57221 */ /* 0x000fe20000010000 */
[----:B------:R-:W-:-:S02]  /*4d00*/  LOP3.LUT P5, RZ, R240, 0xff000000, RZ, 0xc0, !PT ;  /* 0xff000000f0ff7812 */ /* 0x000fc400078ac0ff */
[----:B------:R-:W-:Y:S01]  /*4d10*/  FSEL R61, R145, RZ, P1 ;  /* 0x000000ff913d7208 */ /* 0x000fe20000800000 */
[----:B------:R-:W-:Y:S01]  /*4d20*/  FFMA.FTZ R60, R181, UR17, R148 ;  /* 0x00000011b53c7c23 */ /* 0x000fe20008010094 */
[C---:B------:R-:W-:Y:S02]  /*4d30*/  FSEL R180, R176.reuse, RZ, P6 ;  /* 0x000000ffb0b47208 */ /* 0x040fe40003000000 */
[----:B------:R-:W-:Y:S02]  /*4d40*/  FSEL R177, R145, RZ, P0 ;  /* 0x000000ff91b17208 */ /* 0x000fe40000000000 */
[----:B------:R-:W-:Y:S02]  /*4d50*/  FSEL R176, R176, RZ, P5 ;  /* 0x000000ffb0b07208 */ /* 0x000fe40002800000 */
[----:B------:R-:W-:Y:S01]  /*4d60*/  F2FP.BF16.F32.PACK_AB R145, R180, R61 ;  /* 0x0000003db491723e */ /* 0x000fe200000010ff */
[----:B------:R-:W-:Y:S01]  /*4d70*/  FFMA.FTZ R61, R144, UR17, R149 ;  /* 0x00000011903d7c23 */ /* 0x000fe20008010095 */
[----:B------:R-:W-:Y:S01]  /*4d80*/  F2FP.BF16.F32.PACK_AB R177, R176, R177 ;  /* 0x000000b1b0b1723e */ /* 0x000fe200000010ff */
[----:B------:R-:W-:Y:S01]  /*4d90*/  FMUL.FTZ R144, R60, UR23 ;  /* 0x000000173c907c20 */ /* 0x000fe20008410000 */
[----:B------:R-:W-:Y:S01]  /*4da0*/  LOP3.LUT P5, RZ, R240, 0xff00, RZ, 0xc0, !PT ;  /* 0x0000ff00f0ff7812 */ /* 0x000fe200078ac0ff */
[----:B------:R-:W-:Y:S01]  /*4db0*/  FMUL.FTZ R176, R61, UR23 ;  /* 0x000000173db07c20 */ /* 0x000fe20008410000 */
[----:B------:R-:W-:-:S02]  /*4dc0*/  LOP3.LUT P6, RZ, R246, 0xff00, RZ, 0xc0, !PT ;  /* 0x0000ff00f6ff7812 */ /* 0x000fc400078cc0ff */
[----:B------:R-:W-:Y:S02]  /*4dd0*/  LOP3.LUT P1, RZ, R246, 0xff, RZ, 0xc0, !PT ;  /* 0x000000fff6ff7812 */ /* 0x000fe4000782c0ff */
[----:B------:R-:W-:Y:S02]  /*4de0*/  LOP3.LUT P0, RZ, R240, 0xff, RZ, 0xc0, !PT ;  /* 0x000000fff0ff7812 */ /* 0x000fe4000780c0ff */
[C---:B------:R-:W-:Y:S02]  /*4df0*/  FSEL R181, R176.reuse, RZ, P5 ;  /* 0x000000ffb0b57208 */ /* 0x040fe40002800000 */
[----:B------:R-:W-:Y:S02]  /*4e00*/  FSEL R183, R176, RZ, P6 ;  /* 0x000000ffb0b77208 */ /* 0x000fe40003000000 */
[C---:B------:R-:W-:Y:S02]  /*4e10*/  FSEL R180, R144.reuse, RZ, P1 ;  /* 0x000000ff90b47208 */ /* 0x040fe40000800000 */
[----:B------:R-:W-:-:S02]  /*4e20*/  FSEL R176, R144, RZ, P0 ;  /* 0x000000ff90b07208 */ /* 0x000fc40000000000 */
[----:B------:R-:W-:Y:S02]  /*4e30*/  F2FP.BF16.F32.PACK_AB R144, R183, R180 ;  /* 0x000000b4b790723e */ /* 0x000fe400000010ff */
[----:B------:R-:W-:-:S07]  /*4e40*/  F2FP.BF16.F32.PACK_AB R176, R181, R176 ;  /* 0x000000b0b5b0723e */ /* 0x000fce00000010ff */
.L_x_1124:
        /* <DEDUP_REMOVED lines=15> */
.L_x_1120:
[----:B------:R-:W-:Y:S05]  /*4f40*/  BSYNC.RECONVERGENT B0 ;  /* 0x0000000000007941 */ /* 0x000fea0003800200 */
.L_x_1119:
        /* <DEDUP_REMOVED lines=12> */
[--C-:B------:R-:W-:Y:S01]  /*5010*/  FFMA.FTZ R63, R228, UR16, R186.reuse ;  /* 0x00000010e43f7c23 */ /* 0x100fe200080100ba */
[----:B-----5:R-:W-:Y:S02]  /*5020*/  LOP3.LUT P1, RZ, R245, 0xff0000, RZ, 0xc0, !PT ;  /* 0x00ff0000f5ff7812 */ /* 0x020fe4000782c0ff */
[----:B------:R-:W-:Y:S01]  /*5030*/  FADD.FTZ R61, R220, -R61 ;  /* 0x8000003ddc3d7221 */ /* 0x000fe20000010000 */
[----:B------:R-:W-:Y:S01]  /*5040*/  FADD.FTZ R60, R0, -R63 ;  /* 0x8000003f003c7221 */ /* 0x000fe20000010000 */
[----:B------:R-:W-:Y:S01]  /*5050*/  ISETP.GE.U32.AND P5, PT, R244, RZ, PT ;  /* 0x000000fff400720c */ /* 0x000fe20003fa6070 */
[----:B------:R-:W-:Y:S01]  /*5060*/  FFMA.FTZ R63, R214, UR16, R186 ;  /* 0x00000010d63f7c23 */ /* 0x000fe200080100ba */
[----:B------:R-:W-:Y:S01]  /*5070*/  FFMA.FTZ R158, R61, UR17, R22 ;  /* 0x000000113d9e7c23 */ /* 0x000fe20008010016 */
[----:B------:R-:W-:Y:S01]  /*5080*/  FFMA.FTZ R159, R60, UR17, R23 ;  /* 0x000000113c9f7c23 */ /* 0x000fe20008010017 */
[----:B------:R-:W-:Y:S01]  /*5090*/  FFMA.FTZ R60, R209, UR16, R186 ;  /* 0x00000010d13c7c23 */ /* 0x000fe200080100ba */
[----:B------:R-:W-:Y:S01]  /*50a0*/  ISETP.GE.U32.AND.EX P5, PT, R245, 0x1000000, PT, P5 ;  /* 0x01000000f500780c */ /* 0x000fe20003fa6150 */
[----:B------:R-:W-:Y:S01]  /*50b0*/  FMUL.FTZ R62, R158, UR23 ;  /* 0x000000179e3e7c20 */ /* 0x000fe20008410000 */
[----:B------:R-:W-:Y:S01]  /*50c0*/  FMUL.FTZ R144, R159, UR23 ;  /* 0x000000179f907c20 */ /* 0x000fe20008410000 */
[----:B------:R-:W-:Y:S01]  /*50d0*/  FADD.FTZ R61, R207, -R60 ;  /* 0x8000003ccf3d7221 */ /* 0x000fe20000010000 */
[----:B------:R-:W-:Y:S01]  /*50e0*/  LOP3.LUT P6, RZ, R239, 0xff0000, RZ, 0xc0, !PT ;  /* 0x00ff0000efff7812 */ /* 0x000fe200078cc0ff */
[----:B------:R-:W-:Y:S01]  /*50f0*/  FADD.FTZ R60, R2, -R63 ;  /* 0x8000003f023c7221 */ /* 0x000fe20000010000 */
[----:B------:R-:W-:Y:S01]  /*5100*/  FSEL R147, R62, RZ, P1 ;  /* 0x000000ff3e937208 */ /* 0x000fe20000800000 */
[----:B------:R-:W-:Y:S01]  /*5110*/  FFMA.FTZ R156, R61, UR17, R20 ;  /* 0x000000113d9c7c23 */ /* 0x000fe20008010014 */
[----:B------:R-:W-:Y:S01]  /*5120*/  ISETP.GE.U32.AND P1, PT, R238, RZ, PT ;  /* 0x000000ffee00720c */ /* 0x000fe20003f26070 */
[----:B------:R-:W-:Y:S01]  /*5130*/  FFMA.FTZ R157, R60, UR17, R21 ;  /* 0x000000113c9d7c23 */ /* 0x000fe20008010015 */
[----:B------:R-:W-:Y:S01]  /*5140*/  FSEL R146, R144, RZ, P5 ;  /* 0x000000ff90927208 */ /* 0x000fe20002800000 */
[----:B------:R-:W-:Y:S01]  /*5150*/  FMUL.FTZ R63, R156, UR23 ;  /* 0x000000179c3f7c20 */ /* 0x000fe20008410000 */
[----:B------:R-:W-:Y:S01]  /*5160*/  ISETP.GE.U32.AND.EX P1, PT, R239, 0x1000000, PT, P1 ;  /* 0x01000000ef00780c */ /* 0x000fe20003f26110 */
[--C-:B------:R-:W-:Y:S01]  /*5170*/  FFMA.FTZ R60, R201, UR16, R186.reuse ;  /* 0x00000010c93c7c23 */ /* 0x100fe200080100ba */
[----:B------:R-:W-:Y:S01]  /*5180*/  FSEL R179, R62, RZ, P6 ;  /* 0x000000ff3eb37208 */ /* 0x000fe20003000000 */
[----:B------:R-:W-:Y:S01]  /*5190*/  FFMA.FTZ R62, R202, UR16, R186 ;  /* 0x00000010ca3e7c23 */ /* 0x000fe200080100ba */
[----:B------:R-:W-:Y:S01]  /*51a0*/  FSEL R144, R144, RZ, P1 ;  /* 0x000000ff90907208 */ /* 0x000fe20000800000 */
[----:B------:R-:W-:Y:S01]  /*51b0*/  FADD.FTZ R61, R199, -R60 ;  /* 0x8000003cc73d7221 */ /* 0x000fe20000010000 */
[----:B------:R-:W-:Y:S01]  /*51c0*/  LOP3.LUT P6, RZ, R245, 0xff, RZ, 0xc0, !PT ;  /* 0x000000fff5ff7812 */ /* 0x000fe200078cc0ff */
[----:B------:R-:W-:Y:S01]  /*51d0*/  FADD.FTZ R60, R3, -R62 ;  /* 0x8000003e033c7221 */ /* 0x000fe20000010000 */
[----:B------:R-:W-:Y:S01]  /*51e0*/  F2FP.BF16.F32.PACK_AB R147, R146, R147 ;  /* 0x000000939293723e */ /* 0x000fe200000010ff */
[----:B------:R-:W-:Y:S01]  /*51f0*/  FFMA.FTZ R62, R61, UR17, R26 ;  /* 0x000000113d3e7c23 */ /* 0x000fe2000801001a */
[----:B------:R-:W-:Y:S01]  /*5200*/  F2FP.BF16.F32.PACK_AB R179, R144, R179 ;  /* 0x000000b390b3723e */ /* 0x000fe200000010ff */
[----:B------:R-:W-:Y:S01]  /*5210*/  FMUL.FTZ R144, R157, UR23 ;  /* 0x000000179d907c20 */ /* 0x000fe20008410000 */
[----:B------:R-:W-:Y:S01]  /*5220*/  LOP3.LUT P1, RZ, R239, 0xff, RZ, 0xc0, !PT ;  /* 0x000000ffefff7812 */ /* 0x000fe2000782c0ff */
[----:B------:R-:W-:Y:S01]  /*5230*/  FFMA.FTZ R61, R195, UR16, R186 ;  /* 0x00000010c33d7c23 */ /* 0x000fe200080100ba */
[----:B------:R-:W-:-:S02]  /*5240*/  FSEL R146, R63, RZ, P6 ;  /* 0x000000ff3f927208 */ /* 0x000fc40003000000 */
[----:B------:R-:W-:Y:S01]  /*5250*/  LOP3.LUT P6, RZ, R239, 0xff00, RZ, 0xc0, !PT ;  /* 0x0000ff00efff7812 */ /* 0x000fe200078cc0ff */
[----:B------:R-:W-:Y:S01]  /*5260*/  FADD.FTZ R181, R194, -R61 ;  /* 0x8000003dc2b57221 */ /* 0x000fe20000010000 */
[----:B------:R-:W-:Y:S02]  /*5270*/  LOP3.LUT P5, RZ, R245, 0xff00, RZ, 0xc0, !PT ;  /* 0x0000ff00f5ff7812 */ /* 0x000fe400078ac0ff */
[----:B------:R-:W-:Y:S02]  /*5280*/  FSEL R178, R63, RZ, P1 ;  /* 0x000000ff3fb27208 */ /* 0x000fe40000800000 */
[C---:B------:R-:W-:Y:S02]  /*5290*/  FSEL R63, R144.reuse, RZ, P6 ;  /* 0x000000ff903f7208 */ /* 0x040fe40003000000 */
[----:B------:R-:W-:Y:S01]  /*52a0*/  FSEL R145, R144, RZ, P5 ;  /* 0x000000ff90917208 */ /* 0x000fe20002800000 */
[----:B------:R-:W-:Y:S01]  /*52b0*/  FMUL.FTZ R144, R62, UR23 ;  /* 0x000000173e907c20 */ /* 0x000fe20008410000 */
[----:B------:R-:W-:Y:S01]  /*52c0*/  F2FP.BF16.F32.PACK_AB R178, R63, R178 ;  /* 0x000000b23fb2723e */ /* 0x000fe200000010ff */
[----:B------:R-:W-:Y:S01]  /*52d0*/  FFMA.FTZ R63, R60, UR17, R27 ;  /* 0x000000113c3f7c23 */ /* 0x000fe2000801001b */
[----:B------:R-:W-:-:S02]  /*52e0*/  LOP3.LUT P6, RZ, R238, 0xff0000, RZ, 0xc0, !PT ;  /* 0x00ff0000eeff7812 */ /* 0x000fc400078cc0ff */
[----:B------:R-:W-:Y:S01]  /*52f0*/  F2FP.BF16.F32.PACK_AB R146, R145, R146 ;  /* 0x000000929192723e */ /* 0x000fe200000010ff */
[----:B------:R-:W-:Y:S01]  /*5300*/  FFMA.FTZ R145, R196, UR16, R186 ;  /* 0x00000010c4917c23 */ /* 0x000fe200080100ba */
[----:B------:R-:W-:Y:S01]  /*5310*/  LOP3.LUT P5, RZ, R244, 0xff0000, RZ, 0xc0, !PT ;  /* 0x00ff0000f4ff7812 */ /* 0x000fe200078ac0ff */
[----:B------:R-:W-:Y:S01]  /*5320*/  FMUL.FTZ R176, R63, UR23 ;  /* 0x000000173fb07c20 */ /* 0x000fe20008410000 */
[----:B------:R-:W-:Y:S01]  /*5330*/  FSEL R177, R144, RZ, P6 ;  /* 0x000000ff90b17208 */ /* 0x000fe20003000000 */
[----:B------:R-:W-:Y:S01]  /*5340*/  FADD.FTZ R60, R4, -R145 ;  /* 0x80000091043c7221 */ /* 0x000fe20000010000 */
[----:B------:R-:W-:Y:S02]  /*5350*/  LOP3.LUT P6, RZ, R244, 0xff000000, RZ, 0xc0, !PT ;  /* 0xff000000f4ff7812 */ /* 0x000fe400078cc0ff */
[----:B------:R-:W-:Y:S01]  /*5360*/  LOP3.LUT P1, RZ, R238, 0xff000000, RZ, 0xc0, !PT ;  /* 0xff000000eeff7812 */ /* 0x000fe2000782c0ff */
[----:B------:R-:W-:Y:S01]  /*5370*/  FFMA.FTZ R61, R60, UR17, R25 ;  /* 0x000000113c3d7c23 */ /* 0x000fe20008010019 */
[----:B------:R-:W-:Y:S01]  /*5380*/  FSEL R145, R144, RZ, P5 ;  /* 0x000000ff90917208 */ /* 0x000fe20002800000 */
[----:B------:R-:W-:Y:S01]  /*5390*/  FFMA.FTZ R60, R181, UR17, R24 ;  /* 0x00000011b53c7c23 */ /* 0x000fe20008010018 */
[----:B------:R-:W-:-:S02]  /*53a0*/  FSEL R144, R176, RZ, P6 ;  /* 0x000000ffb0907208 */ /* 0x000fc40003000000 */
[----:B------:R-:W-:Y:S02]  /*53b0*/  FSEL R176, R176, RZ, P1 ;  /* 0x000000ffb0b07208 */ /* 0x000fe40000800000 */
[----:B------:R-:W-:Y:S02]  /*53c0*/  LOP3.LUT P6, RZ, R238, 0xff00, RZ, 0xc0, !PT ;  /* 0x0000ff00eeff7812 */ /* 0x000fe400078cc0ff */
[----:B------:R-:W-:Y:S01]  /*53d0*/  F2FP.BF16.F32.PACK_AB R177, R176, R177 ;  /* 0x000000b1b0b1723e */ /* 0x000fe200000010ff */
[----:B------:R-:W-:Y:S01]  /*53e0*/  FMUL.FTZ R176, R61, UR23 ;  /* 0x000000173db07c20 */ /* 0x000fe20008410000 */
[----:B------:R-:W-:Y:S01]  /*53f0*/  F2FP.BF16.F32.PACK_AB R145, R144, R145 ;  /* 0x000000919091723e */ /* 0x000fe200000010ff */
[----:B------:R-:W-:Y:S01]  /*5400*/  FMUL.FTZ R144, R60, UR23 ;  /* 0x000000173c907c20 */ /* 0x000fe20008410000 */
        /* <DEDUP_REMOVED lines=8> */
[----:B------:R-:W-:Y:S01]  /*5490*/  F2FP.BF16.F32.PACK_AB R176, R181, R176 ;  /* 0x000000b0b5b0723e */ /* 0x000fe200000010ff */
[----:B------:R-:W-:Y:S06]  /*54a0*/  BRA `(.L_x_1134) ;  /* 0x0000001c00107947 */ /* 0x000fec0003800000 */
.L_x_1133:
[--C-:B0-----:R-:W-:Y:S01]  /*54b0*/  FFMA.FTZ R147, R228, UR16, R186.reuse ;  /* 0x00000010e4937c23 */ /* 0x101fe200080100ba */
[--C-:B------:R-:W-:Y:S01]  /*54c0*/  FFMA.FTZ R145, R223, UR16, R186.reuse ;  /* 0x00000010df917c23 */ /* 0x100fe200080100ba */
[----:B-----5:R-:W-:Y:S01]  /*54d0*/  ISETP.GE.U32.AND P1, PT, R244, RZ, PT ;  /* 0x000000fff400720c */ /* 0x020fe20003f26070 */
[----:B------:R-:W-:Y:S01]  /*54e0*/  FFMA.FTZ R177, R214, UR16, R186 ;  /* 0x00000010d6b17c23 */ /* 0x000fe200080100ba */
[----:B------:R-:W-:Y:S01]  /*54f0*/  FADD.FTZ R144, R0, -R147 ;  /* 0x8000009300907221 */ /* 0x000fe20000010000 */
[----:B------:R-:W-:Y:S01]  /*5500*/  FADD.FTZ R145, R220, -R145 ;  /* 0x80000091dc917221 */ /* 0x000fe20000010000 */
[----:B------:R-:W-:Y:S01]  /*5510*/  LOP3.LUT P5, RZ, R245, 0xff0000, RZ, 0xc0, !PT ;  /* 0x00ff0000f5ff7812 */ /* 0x000fe200078ac0ff */
[----:B------:R-:W-:Y:S01]  /*5520*/  FADD.FTZ R178, R2, -R177 ;  /* 0x800000b102b27221 */ /* 0x000fe20000010000 */
[----:B------:R-:W-:Y:S01]  /*5530*/  FFMA.FTZ R144, R144, UR17, R23 ;  /* 0x0000001190907c23 */ /* 0x000fe20008010017 */
[----:B------:R-:W-:Y:S01]  /*5540*/  FFMA.FTZ R145, R145, UR17, R22 ;  /* 0x0000001191917c23 */ /* 0x000fe20008010016 */
[----:B------:R-:W-:-:S02]  /*5550*/  ISETP.GE.U32.AND.EX P1, PT, R245, 0x1000000, PT, P1 ;  /* 0x01000000f500780c */ /* 0x000fc40003f26110 */
[----:B------:R-:W-:Y:S01]  /*5560*/  FMUL.FTZ R180, R144, UR23 ;  /* 0x0000001790b47c20 */ /* 0x000fe20008410000 */
[----:B------:R-:W-:Y:S01]  /*5570*/  FMUL.FTZ R146, R145, UR23 ;  /* 0x0000001791927c20 */ /* 0x000fe20008410000 */
[----:B------:R-:W-:Y:S01]  /*5580*/  FFMA.FTZ R144, R209, UR16, R186 ;  /* 0x00000010d1907c23 */ /* 0x000fe200080100ba */
[----:B------:R-:W-:Y:S02]  /*5590*/  LOP3.LUT P6, RZ, R239, 0xff, RZ, 0xc0, !PT ;  /* 0x000000ffefff7812 */ /* 0x000fe400078cc0ff */
[----:B------:R-:W-:Y:S01]  /*55a0*/  FSEL R176, R180, RZ, P1 ;  /* 0x000000ffb4b07208 */ /* 0x000fe20000800000 */
[----:B------:R-:W-:Y:S01]  /*55b0*/  FADD.FTZ R145, R207, -R144 ;  /* 0x80000090cf917221 */ /* 0x000fe20000010000 */
[----:B------:R-:W-:Y:S01]  /*55c0*/  FSEL R147, R146, RZ, P5 ;  /* 0x000000ff92937208 */ /* 0x000fe20002800000 */
[----:B------:R-:W-:Y:S01]  /*55d0*/  FFMA.FTZ R144, R201, UR16, R186 ;  /* 0x00000010c9907c23 */ /* 0x000fe200080100ba */
[----:B------:R-:W-:Y:S01]  /*55e0*/  LOP3.LUT P5, RZ, R239, 0xff0000, RZ, 0xc0, !PT ;  /* 0x00ff0000efff7812 */ /* 0x000fe200078ac0ff */
[----:B------:R-:W-:Y:S01]  /*55f0*/  FFMA.FTZ R145, R145, UR17, R20 ;  /* 0x0000001191917c23 */ /* 0x000fe20008010014 */
[----:B------:R-:W-:-:S02]  /*5600*/  ISETP.GE.U32.AND P1, PT, R238, RZ, PT ;  /* 0x000000ffee00720c */ /* 0x000fc40003f26070 */
[----:B------:R-:W-:Y:S01]  /*5610*/  FSEL R179, R146, RZ, P5 ;  /* 0x000000ff92b37208 */ /* 0x000fe20002800000 */
[----:B------:R-:W-:Y:S01]  /*5620*/  FFMA.FTZ R146, R202, UR16, R186 ;  /* 0x00000010ca927c23 */ /* 0x000fe200080100ba */
[----:B------:R-:W-:Y:S01]  /*5630*/  F2FP.BF16.F32.PACK_AB R147, R176, R147 ;  /* 0x00000093b093723e */ /* 0x000fe200000010ff */
[----:B------:R-:W-:Y:S01]  /*5640*/  FMUL.FTZ R176, R145, UR23 ;  /* 0x0000001791b07c20 */ /* 0x000fe20008410000 */
[----:B------:R-:W-:Y:S01]  /*5650*/  FADD.FTZ R145, R199, -R144 ;  /* 0x80000090c7917221 */ /* 0x000fe20000010000 */
[----:B------:R-:W-:Y:S01]  /*5660*/  ISETP.GE.U32.AND.EX P1, PT, R239, 0x1000000, PT, P1 ;  /* 0x01000000ef00780c */ /* 0x000fe20003f26110 */
[----:B------:R-:W-:Y:S01]  /*5670*/  FFMA.FTZ R144, R178, UR17, R21 ;  /* 0x00000011b2907c23 */ /* 0x000fe20008010015 */
[----:B------:R-:W-:Y:S01]  /*5680*/  FADD.FTZ R146, R3, -R146 ;  /* 0x8000009203927221 */ /* 0x000fe20000010000 */
[----:B------:R-:W-:Y:S01]  /*5690*/  LOP3.LUT P5, RZ, R245, 0xff, RZ, 0xc0, !PT ;  /* 0x000000fff5ff7812 */ /* 0x000fe200078ac0ff */
[----:B------:R-:W-:Y:S01]  /*56a0*/  FFMA.FTZ R145, R145, UR17, R26 ;  /* 0x0000001191917c23 */ /* 0x000fe2000801001a */
[----:B------:R-:W-:Y:S01]  /*56b0*/  FSEL R182, R180, RZ, P1 ;  /* 0x000000ffb4b67208 */ /* 0x000fe20000800000 */
[----:B------:R-:W-:Y:S01]  /*56c0*/  FMUL.FTZ R144, R144, UR23 ;  /* 0x0000001790907c20 */ /* 0x000fe20008410000 */
[----:B------:R-:W-:Y:S01]  /*56d0*/  LOP3.LUT P1, RZ, R239, 0xff00, RZ, 0xc0, !PT ;  /* 0x0000ff00efff7812 */ /* 0x000fe2000782c0ff */
[----:B------:R-:W-:Y:S01]  /*56e0*/  FFMA.FTZ R146, R146, UR17, R27 ;  /* 0x0000001192927c23 */ /* 0x000fe2000801001b */
[----:B------:R-:W-:-:S02]  /*56f0*/  FSEL R178, R176, RZ, P6 ;  /* 0x000000ffb0b27208 */ /* 0x000fc40003000000 */
[----:B------:R-:W-:Y:S01]  /*5700*/  FSEL R177, R176, RZ, P5 ;  /* 0x000000ffb0b17208 */ /* 0x000fe20002800000 */
[----:B------:R-:W-:Y:S01]  /*5710*/  FMUL.FTZ R176, R145, UR23 ;  /* 0x0000001791b07c20 */ /* 0x000fe20008410000 */
[----:B------:R-:W-:Y:S01]  /*5720*/  LOP3.LUT P6, RZ, R245, 0xff00, RZ, 0xc0, !PT ;  /* 0x0000ff00f5ff7812 */ /* 0x000fe200078cc0ff */
[----:B------:R-:W-:Y:S01]  /*5730*/  FMUL.FTZ R180, R146, UR23 ;  /* 0x0000001792b47c20 */ /* 0x000fe20008410000 */
[----:B------:R-:W-:Y:S02]  /*5740*/  FSEL R181, R144, RZ, P1 ;  /* 0x000000ff90b57208 */ /* 0x000fe40000800000 */
[C---:B------:R-:W-:Y:S02]  /*5750*/  LOP3.LUT P5, RZ, R244.reuse, 0xff0000, RZ, 0xc0, !PT ;  /* 0x00ff0000f4ff7812 */ /* 0x040fe400078ac0ff */
[----:B------:R-:W-:Y:S02]  /*5760*/  LOP3.LUT P1, RZ, R244, 0xff000000, RZ, 0xc0, !PT ;  /* 0xff000000f4ff7812 */ /* 0x000fe4000782c0ff */
[----:B------:R-:W-:-:S02]  /*5770*/  FSEL R146, R144, RZ, P6 ;  /* 0x000000ff90927208 */ /* 0x000fc40003000000 */
[----:B------:R-:W-:Y:S02]  /*5780*/  FSEL R145, R176, RZ, P5 ;  /* 0x000000ffb0917208 */ /* 0x000fe40002800000 */
[----:B------:R-:W-:Y:S02]  /*5790*/  FSEL R144, R180, RZ, P1 ;  /* 0x000000ffb4907208 */ /* 0x000fe40000800000 */
[----:B------:R-:W-:Y:S01]  /*57a0*/  F2FP.BF16.F32.PACK_AB R178, R181, R178 ;  /* 0x000000b2b5b2723e */ /* 0x000fe200000010ff */
[--C-:B------:R-:W-:Y:S01]  /*57b0*/  FFMA.FTZ R181, R196, UR16, R186.reuse ;  /* 0x00000010c4b57c23 */ /* 0x100fe200080100ba */
[----:B------:R-:W-:Y:S02]  /*57c0*/  F2FP.BF16.F32.PACK_AB R145, R144, R145 ;  /* 0x000000919091723e */ /* 0x000fe400000010ff */
[----:B------:R-:W-:Y:S01]  /*57d0*/  F2FP.BF16.F32.PACK_AB R146, R146, R177 ;  /* 0x000000b19292723e */ /* 0x000fe200000010ff */
[----:B------:R-:W-:Y:S01]  /*57e0*/  FADD.FTZ R144, R4, -R181 ;  /* 0x800000b504907221 */ /* 0x000fe20000010000 */
[----:B------:R-:W-:Y:S01]  /*57f0*/  FFMA.FTZ R177, R195, UR16, R186 ;  /* 0x00000010c3b17c23 */ /* 0x000fe200080100ba */
[----:B------:R-:W-:-:S02]  /*5800*/  LOP3.LUT P1, RZ, R238, 0xff0000, RZ, 0xc0, !PT ;  /* 0x00ff0000eeff7812 */ /* 0x000fc4000782c0ff */
[----:B------:R-:W-:Y:S01]  /*5810*/  LOP3.LUT P5, RZ, R238, 0xff000000, RZ, 0xc0, !PT ;  /* 0xff000000eeff7812 */ /* 0x000fe200078ac0ff */
[----:B------:R-:W-:Y:S01]  /*5820*/  FFMA.FTZ R144, R144, UR17, R25 ;  /* 0x0000001190907c23 */ /* 0x000fe20008010019 */
[----:B------:R-:W-:Y:S01]  /*5830*/  FADD.FTZ R181, R194, -R177 ;  /* 0x800000b1c2b57221 */ /* 0x000fe20000010000 */
[----:B------:R-:W-:Y:S02]  /*5840*/  FSEL R176, R176, RZ, P1 ;  /* 0x000000ffb0b07208 */ /* 0x000fe40000800000 */
[----:B------:R-:W-:Y:S01]  /*5850*/  FSEL R183, R180, RZ, P5 ;  /* 0x000000ffb4b77208 */ /* 0x000fe20002800000 */
[----:B------:R-:W-:Y:S01]  /*5860*/  FMUL.FTZ R144, R144, UR23 ;  /* 0x0000001790907c20 */ /* 0x000fe20008410000 */
[----:B------:R-:W-:Y:S01]  /*5870*/  FFMA.FTZ R181, R181, UR17, R24 ;  /* 0x00000011b5b57c23 */ /* 0x000fe20008010018 */
[----:B------:R-:W-:Y:S02]  /*5880*/  LOP3.LUT P6, RZ, R238, 0xff00, RZ, 0xc0, !PT ;  /* 0x0000ff00eeff7812 */ /* 0x000fe400078cc0ff */
        /* <DEDUP_REMOVED lines=11> */
[----:B------:R-:W-:Y:S01]  /*5940*/  F2FP.BF16.F32.PACK_AB R176, R183, R176 ;  /* 0x000000b0b7b0723e */ /* 0x000fe200000010ff */
[----:B------:R-:W-:Y:S06]  /*5950*/  BRA `(.L_x_1134) ;  /* 0x0000001400e47947 */ /* 0x000fec0003800000 */
.L_x_1132:
[----:B------:R-:W-:-:S04]  /*5960*/  UISETP.NE.U32.AND UP0, UPT, UR8, URZ, UPT ;  /* 0x000000ff0800728c */ /* 0x000fc8000bf05070 */
[----:B------:R-:W-:-:S09]  /*5970*/  UISETP.NE.AND.EX UP0, UPT, UR9, URZ, UPT, UP0 ;  /* 0x000000ff0900728c */ /* 0x000fd2000bf05300 */
[----:B------:R-:W-:Y:S05]  /*5980*/  BRA.U !UP0, `(.L_x_1135) ;  /* 0x00000005082c7547 */ /* 0x000fea000b800000 */
[--C-:B0-----:R-:W-:Y:S01]  /*5990*/  FFMA.FTZ R61, R223, UR16, R186.reuse ;  /* 0x00000010df3d7c23 */ /* 0x101fe200080100ba */
[--C-:B------:R-:W-:Y:S01]  /*59a0*/  FFMA.FTZ R63, R228, UR16, R186.reuse ;  /* 0x00000010e43f7c23 */ /* 0x100fe200080100ba */
[----:B-----5:R-:W-:Y:S01]  /*59b0*/  LOP3.LUT P1, RZ, R245, 0xff0000, RZ, 0xc0, !PT ;  /* 0x00ff0000f5ff7812 */ /* 0x020fe2000782c0ff */
        /* <DEDUP_REMOVED lines=8> */
[--C-:B------:R-:W-:Y:S01]  /*5a40*/  FFMA.FTZ R63, R214, UR16, R186.reuse ;  /* 0x00000010d63f7c23 */ /* 0x100fe200080100ba */
[----:B------:R-:W-:Y:S01]  /*5a50*/  FMUL.FTZ R60, R158, UR23 ;  /* 0x000000179e3c7c20 */ /* 0x000fe20008410000 */
[----:B------:R-:W-:Y:S01]  /*5a60*/  FMUL.FTZ R61, R159, UR23 ;  /* 0x000000179f3d7c20 */ /* 0x000fe20008410000 */
[----:B------:R-:W-:Y:S01]  /*5a70*/  LOP3.LUT P6, RZ, R239, 0xff0000, RZ, 0xc0, !PT ;  /* 0x00ff0000efff7812 */ /* 0x000fe200078cc0ff */
[----:B------:R-:W-:Y:S01]  /*5a80*/  FADD.FTZ R63, R2, -R63 ;  /* 0x8000003f023f7221 */ /* 0x000fe20000010000 */
[----:B------:R-:W-:Y:S01]  /*5a90*/  FMUL.FTZ R156, R144, UR17 ;  /* 0x00000011909c7c20 */ /* 0x000fe20008410000 */
[----:B------:R-:W-:Y:S01]  /*5aa0*/  FSEL R147, R60, RZ, P1 ;  /* 0x000000ff3c937208 */ /* 0x000fe20000800000 */
[----:B------:R-:W-:Y:S01]  /*5ab0*/  FFMA.FTZ R144, R202, UR16, R186 ;  /* 0x00000010ca907c23 */ /* 0x000fe200080100ba */
[----:B------:R-:W-:Y:S01]  /*5ac0*/  ISETP.GE.U32.AND P1, PT, R238, RZ, PT ;  /* 0x000000ffee00720c */ /* 0x000fe20003f26070 */
[----:B------:R-:W-:Y:S01]  /*5ad0*/  FMUL.FTZ R157, R63, UR17 ;  /* 0x000000113f9d7c20 */ /* 0x000fe20008410000 */
[----:B------:R-:W-:Y:S01]  /*5ae0*/  FSEL R62, R61, RZ, P5 ;  /* 0x000000ff3d3e7208 */ /* 0x000fe20002800000 */
[----:B------:R-:W-:Y:S01]  /*5af0*/  FADD.FTZ R144, R3, -R144 ;  /* 0x8000009003907221 */ /* 0x000fe20000010000 */
[----:B------:R-:W-:Y:S01]  /*5b00*/  ISETP.GE.U32.AND.EX P1, PT, R239, 0x1000000, PT, P1 ;  /* 0x01000000ef00780c */ /* 0x000fe20003f26110 */
[--C-:B------:R-:W-:Y:S01]  /*5b10*/  FFMA.FTZ R145, R196, UR16, R186.reuse ;  /* 0x00000010c4917c23 */ /* 0x100fe200080100ba */
[----:B------:R-:W-:Y:S01]  /*5b20*/  FSEL R179, R60, RZ, P6 ;  /* 0x000000ff3cb37208 */ /* 0x000fe20003000000 */
[--C-:B------:R-:W-:Y:S01]  /*5b30*/  FFMA.FTZ R181, R195, UR16, R186.reuse ;  /* 0x00000010c3b57c23 */ /* 0x100fe200080100ba */
[----:B------:R-:W-:Y:S01]  /*5b40*/  FSEL R60, R61, RZ, P1 ;  /* 0x000000ff3d3c7208 */ /* 0x000fe20000800000 */
[----:B------:R-:W-:Y:S01]  /*5b50*/  FMUL.FTZ R61, R157, UR23 ;  /* 0x000000179d3d7c20 */ /* 0x000fe20008410000 */
[----:B------:R-:W-:Y:S01]  /*5b60*/  F2FP.BF16.F32.PACK_AB R147, R62, R147 ;  /* 0x000000933e93723e */ /* 0x000fe200000010ff */
[----:B------:R-:W-:Y:S01]  /*5b70*/  FFMA.FTZ R62, R201, UR16, R186 ;  /* 0x00000010c93e7c23 */ /* 0x000fe200080100ba */
[----:B------:R-:W-:Y:S01]  /*5b80*/  F2FP.BF16.F32.PACK_AB R179, R60, R179 ;  /* 0x000000b33cb3723e */ /* 0x000fe200000010ff */
[----:B------:R-:W-:Y:S01]  /*5b90*/  FMUL.FTZ R60, R156, UR23 ;  /* 0x000000179c3c7c20 */ /* 0x000fe20008410000 */
[----:B------:R-:W-:Y:S01]  /*5ba0*/  LOP3.LUT P6, RZ, R245, 0xff, RZ, 0xc0, !PT ;  /* 0x000000fff5ff7812 */ /* 0x000fe200078cc0ff */
[----:B------:R-:W-:Y:S01]  /*5bb0*/  FADD.FTZ R62, R199, -R62 ;  /* 0x8000003ec73e7221 */ /* 0x000fe20000010000 */
[----:B------:R-:W-:Y:S01]  /*5bc0*/  LOP3.LUT P5, RZ, R245, 0xff00, RZ, 0xc0, !PT ;  /* 0x0000ff00f5ff7812 */ /* 0x000fe200078ac0ff */
[----:B------:R-:W-:Y:S01]  /*5bd0*/  FADD.FTZ R176, R4, -R145 ;  /* 0x8000009104b07221 */ /* 0x000fe20000010000 */
[C---:B------:R-:W-:Y:S01]  /*5be0*/  LOP3.LUT P1, RZ, R239.reuse, 0xff, RZ, 0xc0, !PT ;  /* 0x000000ffefff7812 */ /* 0x040fe2000782c0ff */
[----:B------:R-:W-:Y:S01]  /*5bf0*/  FMUL.FTZ R62, R62, UR17 ;  /* 0x000000113e3e7c20 */ /* 0x000fe20008410000 */
[----:B------:R-:W-:Y:S01]  /*5c00*/  FSEL R146, R60, RZ, P6 ;  /* 0x000000ff3c927208 */ /* 0x000fe20003000000 */
[----:B------:R-:W-:Y:S01]  /*5c10*/  FADD.FTZ R181, R194, -R181 ;  /* 0x800000b5c2b57221 */ /* 0x000fe20000010000 */
[----:B------:R-:W-:-:S02]  /*5c20*/  LOP3.LUT P6, RZ, R239, 0xff00, RZ, 0xc0, !PT ;  /* 0x0000ff00efff7812 */ /* 0x000fc400078cc0ff */
[C---:B------:R-:W-:Y:S02]  /*5c30*/  FSEL R63, R61.reuse, RZ, P5 ;  /* 0x000000ff3d3f7208 */ /* 0x040fe40002800000 */
[----:B------:R-:W-:Y:S01]  /*5c40*/  FSEL R178, R60, RZ, P1 ;  /* 0x000000ff3cb27208 */ /* 0x000fe20000800000 */
[----:B------:R-:W-:Y:S01]  /*5c50*/  FMUL.FTZ R60, R62, UR23 ;  /* 0x000000173e3c7c20 */ /* 0x000fe20008410000 */
[----:B------:R-:W-:Y:S02]  /*5c60*/  FSEL R61, R61, RZ, P6 ;  /* 0x000000ff3d3d7208 */ /* 0x000fe40003000000 */
[----:B------:R-:W-:Y:S01]  /*5c70*/  F2FP.BF16.F32.PACK_AB R146, R63, R146 ;  /* 0x000000923f92723e */ /* 0x000fe200000010ff */
[----:B------:R-:W-:Y:S01]  /*5c80*/  FMUL.FTZ R63, R144, UR17 ;  /* 0x00000011903f7c20 */ /* 0x000fe20008410000 */
        /* <DEDUP_REMOVED lines=9> */
[----:B------:R-:W-:Y:S01]  /*5d20*/  FSEL R60, R61, RZ, P1 ;  /* 0x000000ff3d3c7208 */ /* 0x000fe20000800000 */
[----:B------:R-:W-:Y:S01]  /*5d30*/  FMUL.FTZ R61, R176, UR17 ;  /* 0x00000011b03d7c20 */ /* 0x000fe20008410000 */
[----:B------:R-:W-:-:S02]  /*5d40*/  LOP3.LUT P6, RZ, R238, 0xff00, RZ, 0xc0, !PT ;  /* 0x0000ff00eeff7812 */ /* 0x000fc400078cc0ff */
[----:B------:R-:W-:Y:S01]  /*5d50*/  F2FP.BF16.F32.PACK_AB R177, R60, R177 ;  /* 0x000000b13cb1723e */ /* 0x000fe200000010ff */
[----:B------:R-:W-:Y:S01]  /*5d60*/  FMUL.FTZ R176, R61, UR23 ;  /* 0x000000173db07c20 */ /* 0x000fe20008410000 */
[----:B------:R-:W-:Y:S01]  /*5d70*/  FMUL.FTZ R60, R181, UR17 ;  /* 0x00000011b53c7c20 */ /* 0x000fe20008410000 */
[----:B------:R-:W-:Y:S02]  /*5d80*/  F2FP.BF16.F32.PACK_AB R145, R144, R145 ;  /* 0x000000919091723e */ /* 0x000fe400000010ff */
[----:B------:R-:W-:Y:S01]  /*5d90*/  LOP3.LUT P1, RZ, R244, 0xff00, RZ, 0xc0, !PT ;  /* 0x0000ff00f4ff7812 */ /* 0x000fe2000782c0ff */
[----:B------:R-:W-:Y:S01]  /*5da0*/  FMUL.FTZ R144, R60, UR23 ;  /* 0x000000173c907c20 */ /* 0x000fe20008410000 */
[----:B------:R-:W-:Y:S02]  /*5db0*/  FSEL R181, R176, RZ, P6 ;  /* 0x000000ffb0b57208 */ /* 0x000fe40003000000 */
[----:B------:R-:W-:Y:S02]  /*5dc0*/  LOP3.LUT P5, RZ, R244, 0xff, RZ, 0xc0, !PT ;  /* 0x000000fff4ff7812 */ /* 0x000fe400078ac0ff */
[----:B------:R-:W-:-:S02]  /*5dd0*/  LOP3.LUT P6, RZ, R238, 0xff, RZ, 0xc0, !PT ;  /* 0x000000ffeeff7812 */ /* 0x000fc400078cc0ff */
[----:B------:R-:W-:Y:S02]  /*5de0*/  FSEL R183, R176, RZ, P1 ;  /* 0x000000ffb0b77208 */ /* 0x000fe40000800000 */
[C---:B------:R-:W-:Y:S02]  /*5df0*/  FSEL R180, R144.reuse, RZ, P5 ;  /* 0x000000ff90b47208 */ /* 0x040fe40002800000 */
[----:B------:R-:W-:Y:S02]  /*5e00*/  FSEL R176, R144, RZ, P6 ;  /* 0x000000ff90b07208 */ /* 0x000fe40003000000 */
[----:B------:R-:W-:Y:S02]  /*5e10*/  F2FP.BF16.F32.PACK_AB R144, R183, R180 ;  /* 0x000000b4b790723e */ /* 0x000fe400000010ff */
[----:B------:R-:W-:Y:S01]  /*5e20*/  F2FP.BF16.F32.PACK_AB R176, R181, R176 ;  /* 0x000000b0b5b0723e */ /* 0x000fe200000010ff */
[----:B------:R-:W-:Y:S06]  /*5e30*/  BRA `(.L_x_1134) ;  /* 0x0000001000ac7947 */ /* 0x000fec0003800000 */
.L_x_1135:
[--C-:B0-----:R-:W-:Y:S01]  /*5e40*/  FFMA.FTZ R145, R223, UR16, R186.reuse ;  /* 0x00000010df917c23 */ /* 0x101fe200080100ba */
[--C-:B------:R-:W-:Y:S01]  /*5e50*/  FFMA.FTZ R147, R228, UR16, R186.reuse ;  /* 0x00000010e4937c23 */ /* 0x100fe200080100ba */
[----:B-----5:R-:W-:Y:S01]  /*5e60*/  ISETP.GE.U32.AND P1, PT, R244, RZ, PT ;  /* 0x000000fff400720c */ /* 0x020fe20003f26070 */
[--C-:B------:R-:W-:Y:S01]  /*5e70*/  FFMA.FTZ R144, R209, UR16, R186.reuse ;  /* 0x00000010d1907c23 */ /* 0x100fe200080100ba */
[----:B------:R-:W-:Y:S01]  /*5e80*/  FADD.FTZ R145, R220, -R145 ;  /* 0x80000091dc917221 */ /* 0x000fe20000010000 */
[----:B------:R-:W-:Y:S01]  /*5e90*/  FADD.FTZ R147, R0, -R147 ;  /* 0x8000009300937221 */ /* 0x000fe20000010000 */
[----:B------:R-:W-:Y:S01]  /*5ea0*/  LOP3.LUT P5, RZ, R245, 0xff0000, RZ, 0xc0, !PT ;  /* 0x00ff0000f5ff7812 */ /* 0x000fe200078ac0ff */
[----:B------:R-:W-:Y:S01]  /*5eb0*/  FFMA.FTZ R177, R214, UR16, R186 ;  /* 0x00000010d6b17c23 */ /* 0x000fe200080100ba */
[----:B------:R-:W-:Y:S01]  /*5ec0*/  FMUL.FTZ R145, R145, UR17 ;  /* 0x0000001191917c20 */ /* 0x000fe20008410000 */
[----:B------:R-:W-:Y:S01]  /*5ed0*/  FMUL.FTZ R147, R147, UR17 ;  /* 0x0000001193937c20 */ /* 0x000fe20008410000 */
[----:B------:R-:W-:Y:S01]  /*5ee0*/  ISETP.GE.U32.AND.EX P1, PT, R245, 0x1000000, PT, P1 ;  /* 0x01000000f500780c */ /* 0x000fe20003f26110 */
[----:B------:R-:W-:Y:S01]  /*5ef0*/  FADD.FTZ R177, R2, -R177 ;  /* 0x800000b102b17221 */ /* 0x000fe20000010000 */
[----:B------:R-:W-:Y:S01]  /*5f00*/  FMUL.FTZ R146, R145, UR23 ;  /* 0x0000001791927c20 */ /* 0x000fe20008410000 */
[----:B------:R-:W-:Y:S01]  /*5f10*/  FMUL.FTZ R176, R147, UR23 ;  /* 0x0000001793b07c20 */ /* 0x000fe20008410000 */
[----:B------:R-:W-:Y:S01]  /*5f20*/  FADD.FTZ R145, R207, -R144 ;  /* 0x80000090cf917221 */ /* 0x000fe20000010000 */
[----:B------:R-:W-:Y:S01]  /*5f30*/  FFMA.FTZ R144, R201, UR16, R186 ;  /* 0x00000010c9907c23 */ /* 0x000fe200080100ba */
[----:B------:R-:W-:Y:S01]  /*5f40*/  FMUL.FTZ R177, R177, UR17 ;  /* 0x00000011b1b17c20 */ /* 0x000fe20008410000 */
[----:B------:R-:W-:Y:S01]  /*5f50*/  FSEL R147, R146, RZ, P5 ;  /* 0x000000ff92937208 */ /* 0x000fe20002800000 */
[----:B------:R-:W-:Y:S01]  /*5f60*/  FMUL.FTZ R145, R145, UR17 ;  /* 0x0000001191917c20 */ /* 0x000fe20008410000 */
[----:B------:R-:W-:Y:S01]  /*5f70*/  FSEL R178, R176, RZ, P1 ;  /* 0x000000ffb0b27208 */ /* 0x000fe20000800000 */
[----:B------:R-:W-:Y:S01]  /*5f80*/  FADD.FTZ R144, R199, -R144 ;  /* 0x80000090c7907221 */ /* 0x000fe20000010000 */
[----:B------:R-:W-:Y:S01]  /*5f90*/  LOP3.LUT P5, RZ, R239, 0xff0000, RZ, 0xc0, !PT ;  /* 0x00ff0000efff7812 */ /* 0x000fe200078ac0ff */
[----:B------:R-:W-:Y:S01]  /*5fa0*/  FMUL.FTZ R145, R145, UR23 ;  /* 0x0000001791917c20 */ /* 0x000fe20008410000 */
[----:B------:R-:W-:Y:S01]  /*5fb0*/  ISETP.GE.U32.AND P1, PT, R238, RZ, PT ;  /* 0x000000ffee00720c */ /* 0x000fe20003f26070 */
[----:B------:R-:W-:Y:S01]  /*5fc0*/  FMUL.FTZ R144, R144, UR17 ;  /* 0x0000001190907c20 */ /* 0x000fe20008410000 */
[----:B------:R-:W-:Y:S01]  /*5fd0*/  FSEL R179, R146, RZ, P5 ;  /* 0x000000ff92b37208 */ /* 0x000fe20002800000 */
[----:B------:R-:W-:Y:S01]  /*5fe0*/  FFMA.FTZ R146, R202, UR16, R186 ;  /* 0x00000010ca927c23 */ /* 0x000fe200080100ba */
[C---:B------:R-:W-:Y:S01]  /*5ff0*/  ISETP.GE.U32.AND.EX P1, PT, R239.reuse, 0x1000000, PT, P1 ;  /* 0x01000000ef00780c */ /* 0x040fe20003f26110 */
[----:B------:R-:W-:Y:S01]  /*6000*/  FMUL.FTZ R144, R144, UR23 ;  /* 0x0000001790907c20 */ /* 0x000fe20008410000 */
[----:B------:R-:W-:Y:S01]  /*6010*/  LOP3.LUT P6, RZ, R239, 0xff, RZ, 0xc0, !PT ;  /* 0x000000ffefff7812 */ /* 0x000fe200078cc0ff */
[----:B------:R-:W-:Y:S01]  /*6020*/  FADD.FTZ R146, R3, -R146 ;  /* 0x8000009203927221 */ /* 0x000fe20000010000 */
[----:B------:R-:W-:Y:S01]  /*6030*/  FSEL R182, R176, RZ, P1 ;  /* 0x000000ffb0b67208 */ /* 0x000fe20000800000 */
[----:B------:R-:W-:Y:S01]  /*6040*/  FMUL.FTZ R176, R177, UR23 ;  /* 0x00000017b1b07c20 */ /* 0x000fe20008410000 */
[----:B------:R-:W-:Y:S01]  /*6050*/  LOP3.LUT P1, RZ, R239, 0xff00, RZ, 0xc0, !PT ;  /* 0x0000ff00efff7812 */ /* 0x000fe2000782c0ff */
[----:B------:R-:W-:Y:S01]  /*6060*/  FMUL.FTZ R146, R146, UR17 ;  /* 0x0000001192927c20 */ /* 0x000fe20008410000 */
[----:B------:R-:W-:-:S02]  /*6070*/  F2FP.BF16.F32.PACK_AB R147, R178, R147 ;  /* 0x00000093b293723e */ /* 0x000fc400000010ff */
[----:B------:R-:W-:Y:S01]  /*6080*/  LOP3.LUT P5, RZ, R245, 0xff, RZ, 0xc0, !PT ;  /* 0x000000fff5ff7812 */ /* 0x000fe200078ac0ff */
[----:B------:R-:W-:Y:S01]  /*6090*/  FMUL.FTZ R180, R146, UR23 ;  /* 0x0000001792b47c20 */ /* 0x000fe20008410000 */
[----:B------:R-:W-:Y:S02]  /*60a0*/  FSEL R178, R145, RZ, P6 ;  /* 0x000000ff91b27208 */ /* 0x000fe40003000000 */
[----:B------:R-:W-:Y:S02]  /*60b0*/  FSEL R181, R176, RZ, P1 ;  /* 0x000000ffb0b57208 */ /* 0x000fe40000800000 */
[----:B------:R-:W-:Y:S02]  /*60c0*/  LOP3.LUT P6, RZ, R245, 0xff00, RZ, 0xc0, !PT ;  /* 0x0000ff00f5ff7812 */ /* 0x000fe400078cc0ff */
[----:B------:R-:W-:Y:S02]  /*60d0*/  FSEL R177, R145, RZ, P5 ;  /* 0x000000ff91b17208 */ /* 0x000fe40002800000 */
[----:B------:R-:W-:-:S02]  /*60e0*/  LOP3.LUT P5, RZ, R244, 0xff0000, RZ, 0xc0, !PT ;  /* 0x00ff0000f4ff7812 */ /* 0x000fc400078ac0ff */
[----:B------:R-:W-:Y:S02]  /*60f0*/  LOP3.LUT P1, RZ, R244, 0xff000000, RZ, 0xc0, !PT ;  /* 0xff000000f4ff7812 */ /* 0x000fe4000782c0ff */
[----:B------:R-:W-:Y:S01]  /*6100*/  F2FP.BF16.F32.PACK_AB R178, R181, R178 ;  /* 0x000000b2b5b2723e */ /* 0x000fe200000010ff */
[--C-:B------:R-:W-:Y:S01]  /*6110*/  FFMA.FTZ R181, R196, UR16, R186.reuse ;  /* 0x00000010c4b57c23 */ /* 0x100fe200080100ba */
[----:B------:R-:W-:Y:S02]  /*6120*/  FSEL R146, R176, RZ, P6 ;  /* 0x000000ffb0927208 */ /* 0x000fe40003000000 */
[----:B------:R-:W-:Y:S01]  /*6130*/  FSEL R145, R144, RZ, P5 ;  /* 0x000000ff90917208 */ /* 0x000fe20002800000 */
[----:B------:R-:W-:Y:S01]  /*6140*/  FADD.FTZ R181, R4, -R181 ;  /* 0x800000b504b57221 */ /* 0x000fe20000010000 */
[----:B------:R-:W-:Y:S02]  /*6150*/  FSEL R176, R180, RZ, P1 ;  /* 0x000000ffb4b07208 */ /* 0x000fe40000800000 */
[----:B------:R-:W-:Y:S01]  /*6160*/  F2FP.BF16.F32.PACK_AB R146, R146, R177 ;  /* 0x000000b19292723e */ /* 0x000fe200000010ff */
[----:B------:R-:W-:Y:S01]  /*6170*/  FFMA.FTZ R177, R195, UR16, R186 ;  /* 0x00000010c3b17c23 */ /* 0x000fe200080100ba */
[----:B------:R-:W-:Y:S01]  /*6180*/  LOP3.LUT P1, RZ, R238, 0xff0000, RZ, 0xc0, !PT ;  /* 0x00ff0000eeff7812 */ /* 0x000fe2000782c0ff */
[----:B------:R-:W-:Y:S01]  /*6190*/  FMUL.FTZ R181, R181, UR17 ;  /* 0x00000011b5b57c20 */ /* 0x000fe20008410000 */
[----:B------:R-:W-:-:S02]  /*61a0*/  F2FP.BF16.F32.PACK_AB R145, R176, R145 ;  /* 0x00000091b091723e */ /* 0x000fc400000010ff */
[----:B------:R-:W-:Y:S01]  /*61b0*/  LOP3.LUT P5, RZ, R238, 0xff000000, RZ, 0xc0, !PT ;  /* 0xff000000eeff7812 */ /* 0x000fe200078ac0ff */
[----:B------:R-:W-:Y:S01]  /*61c0*/  FMUL.FTZ R181, R181, UR23 ;  /* 0x00000017b5b57c20 */ /* 0x000fe20008410000 */
[----:B------:R-:W-:Y:S01]  /*61d0*/  FSEL R176, R144, RZ, P1 ;  /* 0x000000ff90b07208 */ /* 0x000fe20000800000 */
[----:B------:R-:W-:Y:S01]  /*61e0*/  FADD.FTZ R144, R194, -R177 ;  /* 0x800000b1c2907221 */ /* 0x000fe20000010000 */
        /* <DEDUP_REMOVED lines=16> */
.L_x_1131:
        /* <DEDUP_REMOVED lines=16> */
[----:B------:R-:W-:Y:S01]  /*63f0*/  LOP3.LUT P5, RZ, R239, 0xff0000, RZ, 0xc0, !PT ;  /* 0x00ff0000efff7812 */ /* 0x000fe200078ac0ff */
[----:B------:R-:W-:Y:S01]  /*6400*/  FFMA.FTZ R156, R61, UR17, R20 ;  /* 0x000000113d9c7c23 */ /* 0x000fe20008010014 */
[----:B------:R-:W-:Y:S01]  /*6410*/  FMUL.FTZ R62, R158, UR23 ;  /* 0x000000179e3e7c20 */ /* 0x000fe20008410000 */
[----:B------:R-:W-:Y:S01]  /*6420*/  FFMA.FTZ R157, R60, UR17, R21 ;  /* 0x000000113c9d7c23 */ /* 0x000fe20008010015 */
[----:B------:R-:W-:Y:S01]  /*6430*/  ISETP.GE.U32.AND P1, PT, R238, RZ, PT ;  /* 0x000000ffee00720c */ /* 0x000fe20003f26070 */
[----:B------:R-:W-:Y:S01]  /*6440*/  FMUL.FTZ R60, R156, UR23 ;  /* 0x000000179c3c7c20 */ /* 0x000fe20008410000 */
[----:B------:R-:W-:Y:S01]  /*6450*/  LOP3.LUT P6, RZ, R239, 0xff, RZ, 0xc0, !PT ;  /* 0x000000ffefff7812 */ /* 0x000fe200078cc0ff */
[----:B------:R-:W-:Y:S01]  /*6460*/  FMUL.FTZ R61, R157, UR23 ;  /* 0x000000179d3d7c20 */ /* 0x000fe20008410000 */
[----:B------:R-:W-:Y:S01]  /*6470*/  FSEL R62, R62, RZ, P5 ;  /* 0x000000ff3e3e7208 */ /* 0x000fe20002800000 */
[----:B------:R-:W-:Y:S01]  /*6480*/  FMUL.FTZ R63, R159, UR23 ;  /* 0x000000179f3f7c20 */ /* 0x000fe20008410000 */
[----:B------:R-:W-:-:S02]  /*6490*/  LOP3.LUT P5, RZ, R239, 0xff00, RZ, 0xc0, !PT ;  /* 0x0000ff00efff7812 */ /* 0x000fc400078ac0ff */
[----:B------:R-:W-:Y:S02]  /*64a0*/  ISETP.GE.U32.AND.EX P1, PT, R239, 0x1000000, PT, P1 ;  /* 0x01000000ef00780c */ /* 0x000fe40003f26110 */
        /* <DEDUP_REMOVED lines=8> */
[----:B------:R-:W-:Y:S01]  /*6530*/  FADD.FTZ R61, R194, -R61 ;  /* 0x8000003dc23d7221 */ /* 0x000fe20000010000 */
[----:B------:R-:W-:Y:S01]  /*6540*/  FFMA.FTZ R63, R196, UR16, R186 ;  /* 0x00000010c43f7c23 */ /* 0x000fe200080100ba */
[----:B------:R-:W-:Y:S01]  /*6550*/  FADD.FTZ R177, R199, -R60 ;  /* 0x8000003cc7b17221 */ /* 0x000fe20000010000 */
[----:B------:R-:W-:Y:S01]  /*6560*/  FADD.FTZ R176, R3, -R62 ;  /* 0x8000003e03b07221 */ /* 0x000fe20000010000 */
[----:B------:R-:W-:Y:S01]  /*6570*/  FFMA.FTZ R60, R61, UR17, R24 ;  /* 0x000000113d3c7c23 */ /* 0x000fe20008010018 */
[----:B------:R-:W-:Y:S01]  /*6580*/  FADD.FTZ R180, R4, -R63 ;  /* 0x8000003f04b47221 */ /* 0x000fe20000010000 */
[----:B------:R-:W-:Y:S01]  /*6590*/  LOP3.LUT P6, RZ, R238, 0xff, RZ, 0xc0, !PT ;  /* 0x000000ffeeff7812 */ /* 0x000fe200078cc0ff */
[----:B------:R-:W-:Y:S01]  /*65a0*/  FFMA.FTZ R63, R176, UR17, R27 ;  /* 0x00000011b03f7c23 */ /* 0x000fe2000801001b */
[----:B------:R-:W-:Y:S01]  /*65b0*/  FMUL.FTZ R176, R60, UR23 ;  /* 0x000000173cb07c20 */ /* 0x000fe20008410000 */
[----:B------:R-:W-:Y:S01]  /*65c0*/  FFMA.FTZ R62, R177, UR17, R26 ;  /* 0x00000011b13e7c23 */ /* 0x000fe2000801001a */
[----:B------:R-:W-:Y:S01]  /*65d0*/  FFMA.FTZ R61, R180, UR17, R25 ;  /* 0x00000011b43d7c23 */ /* 0x000fe20008010019 */
[----:B------:R-:W-:Y:S01]  /*65e0*/  FMUL.FTZ R181, R63, UR23 ;  /* 0x000000173fb57c20 */ /* 0x000fe20008410000 */
[----:B------:R-:W-:Y:S01]  /*65f0*/  LOP3.LUT P1, RZ, R238, 0xff000000, RZ, 0xc0, !PT ;  /* 0xff000000eeff7812 */ /* 0x000fe2000782c0ff */
[----:B------:R-:W-:Y:S01]  /*6600*/  FMUL.FTZ R180, R62, UR23 ;  /* 0x000000173eb47c20 */ /* 0x000fe20008410000 */
[----:B------:R-:W-:Y:S01]  /*6610*/  FSEL R176, R176, RZ, P6 ;  /* 0x000000ffb0b07208 */ /* 0x000fe20003000000 */
[----:B------:R-:W-:Y:S01]  /*6620*/  FMUL.FTZ R177, R61, UR23 ;  /* 0x000000173db17c20 */ /* 0x000fe20008410000 */
[----:B------:R-:W-:-:S02]  /*6630*/  LOP3.LUT P5, RZ, R238, 0xff0000, RZ, 0xc0, !PT ;  /* 0x00ff0000eeff7812 */ /* 0x000fc400078ac0ff */
[----:B------:R-:W-:Y:S02]  /*6640*/  LOP3.LUT P6, RZ, R238, 0xff00, RZ, 0xc0, !PT ;  /* 0x0000ff00eeff7812 */ /* 0x000fe400078cc0ff */
[----:B------:R-:W-:Y:S02]  /*6650*/  FSEL R183, R181, RZ, P1 ;  /* 0x000000ffb5b77208 */ /* 0x000fe40000800000 */
[----:B------:R-:W-:Y:S02]  /*6660*/  FSEL R180, R180, RZ, P5 ;  /* 0x000000ffb4b47208 */ /* 0x000fe40002800000 */
[----:B------:R-:W-:Y:S02]  /*6670*/  FSEL R181, R177, RZ, P6 ;  /* 0x000000ffb1b57208 */ /* 0x000fe40003000000 */
[----:B------:R-:W-:Y:S02]  /*6680*/  F2FP.BF16.F32.PACK_AB R177, R183, R180 ;  /* 0x000000b4b7b1723e */ /* 0x000fe400000010ff */
[----:B------:R-:W-:Y:S01]  /*6690*/  F2FP.BF16.F32.PACK_AB R176, R181, R176 ;  /* 0x000000b0b5b0723e */ /* 0x000fe200000010ff */
[----:B------:R-:W-:Y:S06]  /*66a0*/  BRA `(.L_x_1134) ;  /* 0x0000000800907947 */ /* 0x000fec0003800000 */
.L_x_1137:
        /* <DEDUP_REMOVED lines=13> */
[----:B------:R-:W-:Y:S01]  /*6780*/  ISETP.GE.U32.AND P1, PT, R238, RZ, PT ;  /* 0x000000ffee00720c */ /* 0x000fe20003f26070 */
[----:B------:R-:W-:Y:S01]  /*6790*/  FFMA.FTZ R176, R176, UR17, R21 ;  /* 0x00000011b0b07c23 */ /* 0x000fe20008010015 */
[----:B------:R-:W-:Y:S01]  /*67a0*/  FMUL.FTZ R178, R178, UR23 ;  /* 0x00000017b2b27c20 */ /* 0x000fe20008410000 */
[----:B------:R-:W-:Y:S01]  /*67b0*/  FMUL.FTZ R177, R177, UR23 ;  /* 0x00000017b1b17c20 */ /* 0x000fe20008410000 */
[----:B------:R-:W-:Y:S01]  /*67c0*/  ISETP.GE.U32.AND.EX P1, PT, R239, 0x1000000, PT, P1 ;  /* 0x01000000ef00780c */ /* 0x000fe20003f26110 */
[----:B------:R-:W-:Y:S01]  /*67d0*/  FMUL.FTZ R176, R176, UR23 ;  /* 0x00000017b0b07c20 */ /* 0x000fe20008410000 */
[----:B------:R-:W-:Y:S01]  /*67e0*/  FSEL R179, R181, RZ, P5 ;  /* 0x000000ffb5b37208 */ /* 0x000fe20002800000 */
[--C-:B------:R-:W-:Y:S01]  /*67f0*/  FFMA.FTZ R181, R196, UR16, R186.reuse ;  /* 0x00000010c4b57c23 */ /* 0x100fe200080100ba */
[C---:B------:R-:W-:Y:S01]  /*6800*/  LOP3.LUT P6, RZ, R239.reuse, 0xff, RZ, 0xc0, !PT ;  /* 0x000000ffefff7812 */ /* 0x040fe200078cc0ff */
[----:B------:R-:W-:Y:S01]  /*6810*/  FFMA.FTZ R180, R202, UR16, R186 ;  /* 0x00000010cab47c23 */ /* 0x000fe200080100ba */
[----:B------:R-:W-:-:S02]  /*6820*/  LOP3.LUT P5, RZ, R239, 0xff00, RZ, 0xc0, !PT ;  /* 0x0000ff00efff7812 */ /* 0x000fc400078ac0ff */
[----:B------:R-:W-:Y:S01]  /*6830*/  FSEL R178, R178, RZ, P1 ;  /* 0x000000ffb2b27208 */ /* 0x000fe20000800000 */
[----:B------:R-:W-:Y:S01]  /*6840*/  FADD.FTZ R180, R3, -R180 ;  /* 0x800000b403b47221 */ /* 0x000fe20000010000 */
[----:B------:R-:W-:Y:S02]  /*6850*/  FSEL R177, R177, RZ, P6 ;  /* 0x000000ffb1b17208 */ /* 0x000fe40003000000 */
[----:B------:R-:W-:Y:S01]  /*6860*/  FSEL R176, R176, RZ, P5 ;  /* 0x000000ffb0b07208 */ /* 0x000fe20002800000 */
[----:B------:R-:W-:Y:S01]  /*6870*/  FFMA.FTZ R180, R180, UR17, R27 ;  /* 0x00000011b4b47c23 */ /* 0x000fe2000801001b */
[----:B------:R-:W-:Y:S02]  /*6880*/  F2FP.BF16.F32.PACK_AB R179, R178, R179 ;  /* 0x000000b3b2b3723e */ /* 0x000fe400000010ff */
[----:B------:R-:W-:Y:S01]  /*6890*/  F2FP.BF16.F32.PACK_AB R178, R176, R177 ;  /* 0x000000b1b0b2723e */ /* 0x000fe200000010ff */
[--C-:B------:R-:W-:Y:S01]  /*68a0*/  FFMA.FTZ R176, R201, UR16, R186.reuse ;  /* 0x00000010c9b07c23 */ /* 0x100fe200080100ba */
[----:B------:R-:W-:Y:S01]  /*68b0*/  FFMA.FTZ R177, R195, UR16, R186 ;  /* 0x00000010c3b17c23 */ /* 0x000fe200080100ba */
[----:B------:R-:W-:Y:S01]  /*68c0*/  LOP3.LUT P6, RZ, R238, 0xff0000, RZ, 0xc0, !PT ;  /* 0x00ff0000eeff7812 */ /* 0x000fe200078cc0ff */
[----:B------:R-:W-:Y:S01]  /*68d0*/  FMUL.FTZ R180, R180, UR23 ;  /* 0x00000017b4b47c20 */ /* 0x000fe20008410000 */
[----:B------:R-:W-:Y:S01]  /*68e0*/  FADD.FTZ R183, R199, -R176 ;  /* 0x800000b0c7b77221 */ /* 0x000fe20000010000 */
[----:B------:R-:W-:Y:S01]  /*68f0*/  FADD.FTZ R176, R4, -R181 ;  /* 0x800000b504b07221 */ /* 0x000fe20000010000 */
[----:B------:R-:W-:Y:S01]  /*6900*/  FADD.FTZ R177, R194, -R177 ;  /* 0x800000b1c2b17221 */ /* 0x000fe20000010000 */
[----:B------:R-:W-:Y:S01]  /*6910*/  LOP3.LUT P5, RZ, R238, 0xff00, RZ, 0xc0, !PT ;  /* 0x0000ff00eeff7812 */ /* 0x000fe200078ac0ff */
[----:B------:R-:W-:Y:S01]  /*6920*/  FFMA.FTZ R183, R183, UR17, R26 ;  /* 0x00000011b7b77c23 */ /* 0x000fe2000801001a */
[----:B------:R-:W-:Y:S01]  /*6930*/  FFMA.FTZ R176, R176, UR17, R25 ;  /* 0x00000011b0b07c23 */ /* 0x000fe20008010019 */
[----:B------:R-:W-:Y:S01]  /*6940*/  FFMA.FTZ R177, R177, UR17, R24 ;  /* 0x00000011b1b17c23 */ /* 0x000fe20008010018 */
[----:B------:R-:W-:Y:S01]  /*6950*/  LOP3.LUT P1, RZ, R238, 0xff000000, RZ, 0xc0, !PT ;  /* 0xff000000eeff7812 */ /* 0x000fe2000782c0ff */
[----:B------:R-:W-:Y:S01]  /*6960*/  FMUL.FTZ R183, R183, UR23 ;  /* 0x00000017b7b77c20 */ /* 0x000fe20008410000 */
[----:B------:R-:W-:Y:S01]  /*6970*/  FMUL.FTZ R176, R176, UR23 ;  /* 0x00000017b0b07c20 */ /* 0x000fe20008410000 */
[----:B------:R-:W-:Y:S01]  /*6980*/  FMUL.FTZ R177, R177, UR23 ;  /* 0x00000017b1b17c20 */ /* 0x000fe20008410000 */
[----:B------:R-:W-:-:S02]  /*6990*/  FSEL R180, R180, RZ, P1 ;  /* 0x000000ffb4b47208 */ /* 0x000fc40000800000 */
[----:B------:R-:W-:Y:S02]  /*69a0*/  FSEL R183, R183, RZ, P6 ;  /* 0x000000ffb7b77208 */ /* 0x000fe40003000000 */
[----:B------:R-:W-:Y:S02]  /*69b0*/  LOP3.LUT P6, RZ, R238, 0xff, RZ, 0xc0, !PT ;  /* 0x000000ffeeff7812 */ /* 0x000fe400078cc0ff */
[----:B------:R-:W-:Y:S02]  /*69c0*/  FSEL R181, R176, RZ, P5 ;  /* 0x000000ffb0b57208 */ /* 0x000fe40002800000 */
[----:B------:R-:W-:Y:S02]  /*69d0*/  FSEL R176, R177, RZ, P6 ;  /* 0x000000ffb1b07208 */ /* 0x000fe40003000000 */
[----:B------:R-:W-:Y:S02]  /*69e0*/  F2FP.BF16.F32.PACK_AB R177, R180, R183 ;  /* 0x000000b7b4b1723e */ /* 0x000fe400000010ff */
[----:B------:R-:W-:Y:S01]  /*69f0*/  F2FP.BF16.F32.PACK_AB R176, R181, R176 ;  /* 0x000000b0b5b0723e */ /* 0x000fe200000010ff */
[----:B------:R-:W-:Y:S06]  /*6a00*/  BRA `(.L_x_1134) ;  /* 0x0000000400b87947 */ /* 0x000fec0003800000 */
.L_x_1136:
        /* <DEDUP_REMOVED lines=13> */
[----:B-----5:R-:W-:Y:S01]  /*6ae0*/  LOP3.LUT P5, RZ, R239, 0xff0000, RZ, 0xc0, !PT ;  /* 0x00ff0000efff7812 */ /* 0x020fe200078ac0ff */
[----:B------:R-:W-:Y:S01]  /*6af0*/  FMUL.FTZ R156, R60, UR17 ;  /* 0x000000113c9c7c20 */ /* 0x000fe20008410000 */
[----:B------:R-:W-:Y:S01]  /*6b00*/  FMUL.FTZ R62, R158, UR23 ;  /* 0x000000179e3e7c20 */ /* 0x000fe20008410000 */
[----:B------:R-:W-:Y:S01]  /*6b10*/  FMUL.FTZ R157, R61, UR17 ;  /* 0x000000113d9d7c20 */ /* 0x000fe20008410000 */
[----:B------:R-:W-:Y:S01]  /*6b20*/  LOP3.LUT P6, RZ, R239, 0xff, RZ, 0xc0, !PT ;  /* 0x000000ffefff7812 */ /* 0x000fe200078cc0ff */
[----:B------:R-:W-:Y:S01]  /*6b30*/  FMUL.FTZ R60, R156, UR23 ;  /* 0x000000179c3c7c20 */ /* 0x000fe20008410000 */
[----:B------:R-:W-:Y:S01]  /*6b40*/  ISETP.GE.U32.AND P1, PT, R238, RZ, PT ;  /* 0x000000ffee00720c */ /* 0x000fe20003f26070 */
[----:B------:R-:W-:Y:S01]  /*6b50*/  FMUL.FTZ R61, R157, UR23 ;  /* 0x000000179d3d7c20 */ /* 0x000fe20008410000 */
[----:B------:R-:W-:Y:S01]  /*6b60*/  FSEL R62, R62, RZ, P5 ;  /* 0x000000ff3e3e7208 */ /* 0x000fe20002800000 */
[----:B------:R-:W-:Y:S01]  /*6b70*/  FMUL.FTZ R63, R159, UR23 ;  /* 0x000000179f3f7c20 */ /* 0x000fe20008410000 */
[----:B------:R-:W-:Y:S01]  /*6b80*/  LOP3.LUT P5, RZ, R239, 0xff00, RZ, 0xc0, !PT ;  /* 0x0000ff00efff7812 */ /* 0x000fe200078ac0ff */
[----:B------:R-:W-:Y:S01]  /*6b90*/  FFMA.FTZ R176, R202, UR16, R186 ;  /* 0x00000010cab07c23 */ /* 0x000fe200080100ba */
[----:B------:R-:W-:-:S02]  /*6ba0*/  FSEL R60, R60, RZ, P6 ;  /* 0x000000ff3c3c7208 */ /* 0x000fc40003000000 */
[----:B------:R-:W-:Y:S01]  /*6bb0*/  FSEL R61, R61, RZ, P5 ;  /* 0x000000ff3d3d7208 */ /* 0x000fe20002800000 */
[----:B------:R-:W-:Y:S01]  /*6bc0*/  FADD.FTZ R176, R3, -R176 ;  /* 0x800000b003b07221 */ /* 0x000fe20000010000 */
[----:B------:R-:W-:Y:S02]  /*6bd0*/  ISETP.GE.U32.AND.EX P1, PT, R239, 0x1000000, PT, P1 ;  /* 0x01000000ef00780c */ /* 0x000fe40003f26110 */
[----:B------:R-:W-:Y:S01]  /*6be0*/  F2FP.BF16.F32.PACK_AB R178, R61, R60 ;  /* 0x0000003c3db2723e */ /* 0x000fe200000010ff */
[--C-:B------:R-:W-:Y:S01]  /*6bf0*/  FFMA.FTZ R61, R195, UR16, R186.reuse ;  /* 0x00000010c33d7c23 */ /* 0x100fe200080100ba */
[----:B------:R-:W-:Y:S01]  /*6c00*/  FSEL R63, R63, RZ, P1 ;  /* 0x000000ff3f3f7208 */ /* 0x000fe20000800000 */
[--C-:B------:R-:W-:Y:S01]  /*6c10*/  FFMA.FTZ R60, R201, UR16, R186.reuse ;  /* 0x00000010c93c7c23 */ /* 0x100fe200080100ba */
[----:B------:R-:W-:Y:S01]  /*6c20*/  LOP3.LUT P6, RZ, R238, 0xff, RZ, 0xc0, !PT ;  /* 0x000000ffeeff7812 */ /* 0x000fe200078cc0ff */
[----:B------:R-:W-:Y:S01]  /*6c30*/  FADD.FTZ R61, R194, -R61 ;  /* 0x8000003dc23d7221 */ /* 0x000fe20000010000 */
[----:B------:R-:W-:Y:S01]  /*6c40*/  F2FP.BF16.F32.PACK_AB R179, R63, R62 ;  /* 0x0000003e3fb3723e */ /* 0x000fe200000010ff */
[----:B------:R-:W-:Y:S01]  /*6c50*/  FFMA.FTZ R63, R196, UR16, R186 ;  /* 0x00000010c43f7c23 */ /* 0x000fe200080100ba */
[----:B------:R-:W-:Y:S01]  /*6c60*/  FADD.FTZ R62, R199, -R60 ;  /* 0x8000003cc73e7221 */ /* 0x000fe20000010000 */
[----:B------:R-:W-:Y:S01]  /*6c70*/  FMUL.FTZ R60, R61, UR17 ;  /* 0x000000113d3c7c20 */ /* 0x000fe20008410000 */
[----:B------:R-:W-:Y:S01]  /*6c80*/  LOP3.LUT P1, RZ, R238, 0xff000000, RZ, 0xc0, !PT ;  /* 0xff000000eeff7812 */ /* 0x000fe2000782c0ff */
        /* <DEDUP_REMOVED lines=14> */
[----:B------:R-:W-:Y:S02]  /*6d70*/  F2FP.BF16.F32.PACK_AB R177, R183, R180 ;  /* 0x000000b4b7b1723e */ /* 0x000fe400000010ff */
[----:B------:R-:W-:Y:S01]  /*6d80*/  F2FP.BF16.F32.PACK_AB R176, R181, R176 ;  /* 0x000000b0b5b0723e */ /* 0x000fe200000010ff */
[----:B------:R-:W-:Y:S06]  /*6d90*/  BRA `(.L_x_1134) ;  /* 0x0000000000d47947 */ /* 0x000fec0003800000 */
.L_x_1138:
        /* <DEDUP_REMOVED lines=20> */
[----:B------:R-:W-:Y:S01]  /*6ee0*/  FFMA.FTZ R180, R202, UR16, R186 ;  /* 0x00000010cab47c23 */ /* 0x000fe200080100ba */
[----:B------:R-:W-:-:S02]  /*6ef0*/  LOP3.LUT P6, RZ, R239, 0xff, RZ, 0xc0, !PT ;  /* 0x000000ffefff7812 */ /* 0x000fc400078cc0ff */
[----:B------:R-:W-:Y:S01]  /*6f00*/  LOP3.LUT P5, RZ, R239, 0xff00, RZ, 0xc0, !PT ;  /* 0x0000ff00efff7812 */ /* 0x000fe200078ac0ff */
[----:B------:R-:W-:Y:S01]  /*6f10*/  FADD.FTZ R180, R3, -R180 ;  /* 0x800000b403b47221 */ /* 0x000fe20000010000 */
[----:B------:R-:W-:Y:S01]  /*6f20*/  FSEL R178, R181, RZ, P1 ;  /* 0x000000ffb5b27208 */ /* 0x000fe20000800000 */
[--C-:B------:R-:W-:Y:S01]  /*6f30*/  FFMA.FTZ R181, R196, UR16, R186.reuse ;  /* 0x00000010c4b57c23 */ /* 0x100fe200080100ba */
        /* <DEDUP_REMOVED lines=20> */
[----:B------:R-:W-:Y:S02]  /*7080*/  FSEL R183, R182, RZ, P1 ;  /* 0x000000ffb6b77208 */ /* 0x000fe40000800000 */
[----:B------:R-:W-:Y:S02]  /*7090*/  FSEL R181, R181, RZ, P5 ;  /* 0x000000ffb5b57208 */ /* 0x000fe40002800000 */
[----:B------:R-:W-:Y:S02]  /*70a0*/  FSEL R180, R176, RZ, P6 ;  /* 0x000000ffb0b47208 */ /* 0x000fe40003000000 */
[----:B------:R-:W-:-:S04]  /*70b0*/  LOP3.LUT P6, RZ, R238, 0xff, RZ, 0xc0, !PT ;  /* 0x000000ffeeff7812 */ /* 0x000fc800078cc0ff */
[----:B------:R-:W-:Y:S02]  /*70c0*/  FSEL R176, R177, RZ, P6 ;  /* 0x000000ffb1b07208 */ /* 0x000fe40003000000 */
[----:B------:R-:W-:Y:S02]  /*70d0*/  F2FP.BF16.F32.PACK_AB R177, R183, R180 ;  /* 0x000000b4b7b1723e */ /* 0x000fe400000010ff */
[----:B------:R-:W-:-:S07]  /*70e0*/  F2FP.BF16.F32.PACK_AB R176, R181, R176 ;  /* 0x000000b0b5b0723e */ /* 0x000fce00000010ff */
.L_x_1134:
[----:B------:R-:W0:Y:S01]  /*70f0*/  LDC.64 R182, c[0x0][0x468] ;  /* 0x00011a00ffb67b82 */ /* 0x000e220000000a00 */
[----:B------:R-:W1:Y:S01]  /*7100*/  @UP0 LDCU.64 UR4, c[0x0][0x478] ;  /* 0x00008f00ff0407ac */ /* 0x000e620008000a00 */
[----:B------:R-:W-:Y:S01]  /*7110*/  PLOP3.LUT P1, PT, PT, PT, UP0, 0x80, 0x8 ;  /* 0x000000000008781c */ /* 0x000fe20003f2f008 */
[----:B------:R-:W-:Y:S01]  /*7120*/  HFMA2 R184, -RZ, RZ, 0, 1.9073486328125e-06 ;  /* 0x00000020ffb87431 */ /* 0x000fe200000001ff */
[----:B------:R-:W-:Y:S02]  /*7130*/  PLOP3.LUT P5, PT, PT, PT, UP0, 0x80, 0x8 ;  /* 0x000000000008781c */ /* 0x000fe40003faf008 */
[----:B------:R-:W-:Y:S02]  /*7140*/  PLOP3.LUT P6, PT, PT, PT, UP0, 0x80, 0x8 ;  /* 0x000000000008781c */ /* 0x000fe40003fcf008 */
[----:B------:R-:W2:Y:S07]  /*7150*/  @P0 LDC.64 R180, c[0x0][0x470] ;  /* 0x00011c00ffb40b82 */ /* 0x000eae0000000a00 */
[----:B-1----:R-:W-:-:S04]  /*7160*/  @P1 IMAD.WIDE.U32 R184, R9, R184, UR4 ;  /* 0x0000000409b81e25 */ /* 0x002fc8000f8e00b8 */
[C---:B0-----:R-:W-:Y:S01]  /*7170*/  IMAD.WIDE.U32 R182, R9.reuse, 0x10, R182 ;  /* 0x0000001009b67825 */ /* 0x041fe200078e00b6 */
[----:B------:R1:W-:Y:S04]  /*7180*/  @P5 STG.E.128 desc[UR10][R184.64], R60 ;  /* 0x0000003cb8005986 */ /* 0x0003e8000c101d0a */
[----:B------:R1:W-:Y:S01]  /*7190*/  @P6 STG.E.128 desc[UR10][R184.64+0x10], R156 ;  /* 0x0000109cb8006986 */ /* 0x0003e2000c101d0a */
[----:B--2---:R-:W-:-:S03]  /*71a0*/  @P0 IMAD.WIDE.U32 R180, R9, 0x10, R180 ;  /* 0x0000001009b40825 */ /* 0x004fc600078e00b4 */
[----:B------:R1:W-:Y:S01]  /*71b0*/  STG.E.128 desc[UR10][R182.64], R176 ;  /* 0x000000b0b6007986 */ /* 0x0003e2000c101d0a */
[----:B------:R-:W-:-:S03]  /*71c0*/  IADD3 R9, PT, PT, R9, 0x100, RZ ;  /* 0x0000010009097810 */ /* 0x000fc60007ffe0ff */
[----:B------:R1:W-:Y:S04]  /*71d0*/  @P0 STG.E.128 desc[UR10][R180.64], R144 ;  /* 0x00000090b4000986 */ /* 0x0003e8000c101d0a */
.L_x_1130:
[----:B------:R-:W-:Y:S05]  /*71e0*/  BSYNC.RECONVERGENT B0 ;  /* 0x0000000000007941 */ /* 0x000fea0003800200 */
.L_x_1129:
        /* <DEDUP_REMOVED lines=13> */
[----:B-----5:R-:W-:Y:S02]  /*72c0*/  ISETP.GE.U32.AND P1, PT, R242, RZ, PT ;  /* 0x000000fff200720c */ /* 0x020fe40003f26070 */
[----:B------:R-:W-:Y:S01]  /*72d0*/  FADD.FTZ R62, R224, -R61 ;  /* 0x8000003de03e7221 */ /* 0x000fe20000010000 */
[----:B------:R-:W-:Y:S01]  /*72e0*/  FADD.FTZ R61, R225, -R60 ;  /* 0x8000003ce13d7221 */ /* 0x000fe20000010000 */
[----:B------:R-:W-:Y:S01]  /*72f0*/  ISETP.GE.U32.AND.EX P1, PT, R243, 0x1000000, PT, P1 ;  /* 0x01000000f300780c */ /* 0x000fe20003f26110 */
[----:B------:R-:W-:Y:S01]  /*7300*/  FFMA.FTZ R60, R222, UR16, R186 ;  /* 0x00000010de3c7c23 */ /* 0x000fe200080100ba */
[----:B------:R-:W-:Y:S01]  /*7310*/  FFMA.FTZ R159, R62, UR17, R175 ;  /* 0x000000113e9f7c23 */ /* 0x000fe200080100af */
[----:B------:R-:W-:Y:S01]  /*7320*/  FFMA.FTZ R158, R61, UR17, R174 ;  /* 0x000000113d9e7c23 */ /* 0x000fe200080100ae */
[----:B------:R-:W-:Y:S01]  /*7330*/  LOP3.LUT P5, RZ, R243, 0xff0000, RZ, 0xc0, !PT ;  /* 0x00ff0000f3ff7812 */ /* 0x000fe200078ac0ff */
[----:B------:R-:W-:Y:S01]  /*7340*/  FFMA.FTZ R61, R219, UR16, R186 ;  /* 0x00000010db3d7c23 */ /* 0x000fe200080100ba */
[----:B------:R-:W-:Y:S01]  /*7350*/  FMUL.FTZ R63, R159, UR23 ;  /* 0x000000179f3f7c20 */ /* 0x000fe20008410000 */
[----:B------:R-:W-:Y:S01]  /*7360*/  FMUL.FTZ R62, R158, UR23 ;  /* 0x000000179e3e7c20 */ /* 0x000fe20008410000 */
[----:B------:R-:W-:Y:S01]  /*7370*/  FADD.FTZ R60, R217, -R60 ;  /* 0x8000003cd93c7221 */ /* 0x000fe20000010000 */
[----:B------:R-:W-:Y:S01]  /*7380*/  FADD.FTZ R61, R218, -R61 ;  /* 0x8000003dda3d7221 */ /* 0x000fe20000010000 */
[----:B------:R-:W-:-:S02]  /*7390*/  LOP3.LUT P6, RZ, R243, 0xff, RZ, 0xc0, !PT ;  /* 0x000000fff3ff7812 */ /* 0x000fc400078cc0ff */
[----:B------:R-:W-:Y:S01]  /*73a0*/  FSEL R144, R63, RZ, P1 ;  /* 0x000000ff3f907208 */ /* 0x000fe20000800000 */
[----:B------:R-:W-:Y:S01]  /*73b0*/  FFMA.FTZ R156, R61, UR17, R172 ;  /* 0x000000113d9c7c23 */ /* 0x000fe200080100ac */
[----:B------:R-:W-:Y:S01]  /*73c0*/  ISETP.GE.U32.AND P1, PT, R232, RZ, PT ;  /* 0x000000ffe800720c */ /* 0x000fe20003f26070 */
[----:B------:R-:W-:Y:S01]  /*73d0*/  FFMA.FTZ R157, R60, UR17, R173 ;  /* 0x000000113c9d7c23 */ /* 0x000fe200080100ad */
[----:B------:R-:W-:Y:S01]  /*73e0*/  FSEL R147, R62, RZ, P5 ;  /* 0x000000ff3e937208 */ /* 0x000fe20002800000 */
[----:B------:R-:W-:Y:S01]  /*73f0*/  FFMA.FTZ R60, R215, UR16, R186 ;  /* 0x00000010d73c7c23 */ /* 0x000fe200080100ba */
[----:B------:R-:W-:Y:S01]  /*7400*/  ISETP.GE.U32.AND.EX P1, PT, R233, 0x1000000, PT, P1 ;  /* 0x01000000e900780c */ /* 0x000fe20003f26110 */
[----:B------:R-:W-:Y:S01]  /*7410*/  FMUL.FTZ R145, R156, UR23 ;  /* 0x000000179c917c20 */ /* 0x000fe20008410000 */
[----:B------:R-:W-:Y:S01]  /*7420*/  F2FP.BF16.F32.PACK_AB R147, R144, R147 ;  /* 0x000000939093723e */ /* 0x000fe200000010ff */
[----:B------:R-:W-:Y:S01]  /*7430*/  FADD.FTZ R61, R213, -R60 ;  /* 0x8000003cd53d7221 */ /* 0x000fe20000010000 */
[----:B------:R-:W-:Y:S01]  /*7440*/  FSEL R144, R63, RZ, P1 ;  /* 0x000000ff3f907208 */ /* 0x000fe20000800000 */
[----:B------:R-:W-:Y:S01]  /*7450*/  FFMA.FTZ R63, R212, UR16, R186 ;  /* 0x00000010d43f7c23 */ /* 0x000fe200080100ba */
[----:B------:R-:W-:Y:S01]  /*7460*/  LOP3.LUT P5, RZ, R233, 0xff0000, RZ, 0xc0, !PT ;  /* 0x00ff0000e9ff7812 */ /* 0x000fe200078ac0ff */
[----:B------:R-:W-:Y:S01]  /*7470*/  FMUL.FTZ R176, R157, UR23 ;  /* 0x000000179db07c20 */ /* 0x000fe20008410000 */
[----:B------:R-:W-:Y:S01]  /*7480*/  LOP3.LUT P1, RZ, R243, 0xff00, RZ, 0xc0, !PT ;  /* 0x0000ff00f3ff7812 */ /* 0x000fe2000782c0ff */
[----:B------:R-:W-:Y:S01]  /*7490*/  FADD.FTZ R60, R210, -R63 ;  /* 0x8000003fd23c7221 */ /* 0x000fe20000010000 */
[----:B------:R-:W-:Y:S01]  /*74a0*/  FSEL R179, R62, RZ, P5 ;  /* 0x000000ff3eb37208 */ /* 0x000fe20002800000 */
[----:B------:R-:W-:Y:S01]  /*74b0*/  FFMA.FTZ R62, R61, UR17, R170 ;  /* 0x000000113d3e7c23 */ /* 0x000fe200080100aa */
[----:B------:R-:W-:Y:S01]  /*74c0*/  FSEL R146, R145, RZ, P6 ;  /* 0x000000ff91927208 */ /* 0x000fe20003000000 */
[----:B------:R-:W-:Y:S01]  /*74d0*/  FFMA.FTZ R63, R60, UR17, R171 ;  /* 0x000000113c3f7c23 */ /* 0x000fe200080100ab */
[----:B------:R-:W-:Y:S01]  /*74e0*/  LOP3.LUT P6, RZ, R233, 0xff, RZ, 0xc0, !PT ;  /* 0x000000ffe9ff7812 */ /* 0x000fe200078cc0ff */
[--C-:B------:R-:W-:Y:S01]  /*74f0*/  FFMA.FTZ R61, R206, UR16, R186.reuse ;  /* 0x00000010ce3d7c23 */ /* 0x100fe200080100ba */
[----:B------:R-:W-:Y:S01]  /*7500*/  FSEL R177, R176, RZ, P1 ;  /* 0x000000ffb0b17208 */ /* 0x000fe20000800000 */
[----:B------:R-:W-:Y:S01]  /*7510*/  FMUL.FTZ R180, R63, UR23 ;  /* 0x000000173fb47c20 */ /* 0x000fe20008410000 */
[----:B------:R-:W-:Y:S01]  /*7520*/  LOP3.LUT P1, RZ, R233, 0xff00, RZ, 0xc0, !PT ;  /* 0x0000ff00e9ff7812 */ /* 0x000fe2000782c0ff */
[----:B------:R-:W-:Y:S01]  /*7530*/  FADD.FTZ R60, R192, -R61 ;  /* 0x8000003dc03c7221 */ /* 0x000fe20000010000 */
[----:B------:R-:W-:Y:S01]  /*7540*/  F2FP.BF16.F32.PACK_AB R179, R144, R179 ;  /* 0x000000b390b3723e */ /* 0x000fe200000010ff */
[----:B------:R-:W-:Y:S01]  /*7550*/  FMUL.FTZ R144, R62, UR23 ;  /* 0x000000173e907c20 */ /* 0x000fe20008410000 */
[----:B------:R-:W-:Y:S01]  /*7560*/  FSEL R178, R145, RZ, P6 ;  /* 0x000000ff91b27208 */ /* 0x000fe20003000000 */
[----:B------:R-:W-:Y:S01]  /*7570*/  FFMA.FTZ R186, R205, UR16, R186 ;  /* 0x00000010cdba7c23 */ /* 0x000fe200080100ba */
[----:B------:R-:W-:Y:S01]  /*7580*/  F2FP.BF16.F32.PACK_AB R146, R177, R146 ;  /* 0x00000092b192723e */ /* 0x000fe200000010ff */
[----:B------:R-:W-:Y:S01]  /*7590*/  FFMA.FTZ R61, R60, UR17, R169 ;  /* 0x000000113c3d7c23 */ /* 0x000fe200080100a9 */
[----:B------:R-:W-:-:S02]  /*75a0*/  LOP3.LUT P5, RZ, R242, 0xff0000, RZ, 0xc0, !PT ;  /* 0x00ff0000f2ff7812 */ /* 0x000fc400078ac0ff */
[----:B------:R-:W-:Y:S02]  /*75b0*/  LOP3.LUT P6, RZ, R242, 0xff000000, RZ, 0xc0, !PT ;  /* 0xff000000f2ff7812 */ /* 0x000fe400078cc0ff */
[----:B------:R-:W-:Y:S02]  /*75c0*/  FSEL R177, R176, RZ, P1 ;  /* 0x000000ffb0b17208 */ /* 0x000fe40000800000 */
[----:B------:R-:W-:Y:S02]  /*75d0*/  FSEL R145, R144, RZ, P5 ;  /* 0x000000ff90917208 */ /* 0x000fe40002800000 */
[----:B------:R-:W-:Y:S02]  /*75e0*/  FSEL R176, R180, RZ, P6 ;  /* 0x000000ffb4b07208 */ /* 0x000fe40003000000 */
[----:B------:R-:W-:Y:S01]  /*75f0*/  F2FP.BF16.F32.PACK_AB R178, R177, R178 ;  /* 0x000000b2b1b2723e */ /* 0x000fe200000010ff */
[----:B------:R-:W-:Y:S01]  /*7600*/  FADD.FTZ R177, R19, -R186 ;  /* 0x800000ba13b17221 */ /* 0x000fe20000010000 */
[----:B------:R-:W-:Y:S01]  /*7610*/  F2FP.BF16.F32.PACK_AB R145, R176, R145 ;  /* 0x00000091b091723e */ /* 0x000fe200000010ff */
[----:B------:R-:W-:Y:S01]  /*7620*/  FMUL.FTZ R176, R61, UR23 ;  /* 0x000000173db07c20 */ /* 0x000fe20008410000 */
[C---:B------:R-:W-:Y:S01]  /*7630*/  LOP3.LUT P5, RZ, R232.reuse, 0xff0000, RZ, 0xc0, !PT ;  /* 0x00ff0000e8ff7812 */ /* 0x040fe200078ac0ff */
[----:B------:R-:W-:Y:S01]  /*7640*/  FFMA.FTZ R60, R177, UR17, R168 ;  /* 0x00000011b13c7c23 */ /* 0x000fe200080100a8 */
[----:B------:R-:W-:-:S02]  /*7650*/  LOP3.LUT P6, RZ, R232, 0xff000000, RZ, 0xc0, !PT ;  /* 0xff000000e8ff7812 */ /* 0x000fc400078cc0ff */
[----:B------:R-:W-:Y:S02]  /*7660*/  LOP3.LUT P1, RZ, R232, 0xff00, RZ, 0xc0, !PT ;  /* 0x0000ff00e8ff7812 */ /* 0x000fe4000782c0ff */
[----:B------:R-:W-:Y:S01]  /*7670*/  FSEL R177, R144, RZ, P5 ;  /* 0x000000ff90b17208 */ /* 0x000fe20002800000 */
[----:B------:R-:W-:Y:S01]  /*7680*/  FMUL.FTZ R144, R60, UR23 ;  /* 0x000000173c907c20 */ /* 0x000fe20008410000 */
[----:B------:R-:W-:Y:S02]  /*7690*/  LOP3.LUT P5, RZ, R242, 0xff00, RZ, 0xc0, !PT ;  /* 0x0000ff00f2ff7812 */ /* 0x000fe400078ac0ff */
[----:B------:R-:W-:Y:S02]  /*76a0*/  FSEL R182, R180, RZ, P6 ;  /* 0x000000ffb4b67208 */ /* 0x000fe40003000000 */
[----:B------:R-:W-:Y:S02]  /*76b0*/  FSEL R181, R176, RZ, P1 ;  /* 0x000000ffb0b57208 */ /* 0x000fe40000800000 */
        /* <DEDUP_REMOVED lines=9> */
.L_x_1143:
[--C-:B01----:R-:W-:Y:S01]  /*7750*/  FFMA.FTZ R144, R227, UR16, R186.reuse ;  /* 0x00000010e3907c23 */ /* 0x103fe200080100ba */
[--C-:B------:R-:W-:Y:S01]  /*7760*/  FFMA.FTZ R147, R226, UR16, R186.reuse ;  /* 0x00000010e2937c23 */ /* 0x100fe200080100ba */
[----:B-----5:R-:W-:Y:S01]  /*7770*/  LOP3.LUT P5, RZ, R233, 0xff0000, RZ, 0xc0, !PT ;  /* 0x00ff0000e9ff7812 */ /* 0x020fe200078ac0ff */
[----:B------:R-:W-:Y:S01]  /*7780*/  FFMA.FTZ R177, R212, UR16, R186 ;  /* 0x00000010d4b17c23 */ /* 0x000fe200080100ba */
[----:B------:R-:W-:Y:S01]  /*7790*/  FADD.FTZ R145, R225, -R144 ;  /* 0x80000090e1917221 */ /* 0x000fe20000010000 */
[----:B------:R-:W-:Y:S01]  /*77a0*/  FFMA.FTZ R144, R222, UR16, R186 ;  /* 0x00000010de907c23 */ /* 0x000fe200080100ba */
[----:B------:R-:W-:Y:S01]  /*77b0*/  FADD.FTZ R176, R224, -R147 ;  /* 0x80000093e0b07221 */ /* 0x000fe20000010000 */
[----:B------:R-:W-:Y:S01]  /*77c0*/  LOP3.LUT P6, RZ, R243, 0xff0000, RZ, 0xc0, !PT ;  /* 0x00ff0000f3ff7812 */ /* 0x000fe200078cc0ff */
[----:B------:R-:W-:Y:S01]  /*77d0*/  FFMA.FTZ R145, R145, UR17, R174 ;  /* 0x0000001191917c23 */ /* 0x000fe200080100ae */
[----:B------:R-:W-:Y:S01]  /*77e0*/  FADD.FTZ R144, R217, -R144 ;  /* 0x80000090d9907221 */ /* 0x000fe20000010000 */
[----:B------:R-:W-:Y:S01]  /*77f0*/  FFMA.FTZ R176, R176, UR17, R175 ;  /* 0x00000011b0b07c23 */ /* 0x000fe200080100af */
[----:B------:R-:W-:Y:S01]  /*7800*/  ISETP.GE.U32.AND P1, PT, R232, RZ, PT ;  /* 0x000000ffe800720c */ /* 0x000fe20003f26070 */
[----:B------:R-:W-:Y:S01]  /*7810*/  FMUL.FTZ R146, R145, UR23 ;  /* 0x0000001791927c20 */ /* 0x000fe20008410000 */
[----:B------:R-:W-:Y:S01]  /*7820*/  FFMA.FTZ R145, R219, UR16, R186 ;  /* 0x00000010db917c23 */ /* 0x000fe200080100ba */
[----:B------:R-:W-:Y:S01]  /*7830*/  FFMA.FTZ R144, R144, UR17, R173 ;  /* 0x0000001190907c23 */ /* 0x000fe200080100ad */
[----:B------:R-:W-:-:S02]  /*7840*/  ISETP.GE.U32.AND.EX P1, PT, R233, 0x1000000, PT, P1 ;  /* 0x01000000e900780c */ /* 0x000fc40003f26110 */
[----:B------:R-:W-:Y:S01]  /*7850*/  FADD.FTZ R145, R218, -R145 ;  /* 0x80000091da917221 */ /* 0x000fe20000010000 */
[----:B------:R-:W-:Y:S01]  /*7860*/  FSEL R179, R146, RZ, P5 ;  /* 0x000000ff92b37208 */ /* 0x000fe20002800000 */
[----:B------:R-:W-:Y:S01]  /*7870*/  FMUL.FTZ R180, R144, UR23 ;  /* 0x0000001790b47c20 */ /* 0x000fe20008410000 */
[----:B------:R-:W-:Y:S01]  /*7880*/  FSEL R147, R146, RZ, P6 ;  /* 0x000000ff92937208 */ /* 0x000fe20003000000 */
[----:B------:R-:W-:Y:S01]  /*7890*/  FMUL.FTZ R146, R176, UR23 ;  /* 0x00000017b0927c20 */ /* 0x000fe20008410000 */
[----:B------:R-:W-:Y:S01]  /*78a0*/  ISETP.GE.U32.AND P5, PT, R242, RZ, PT ;  /* 0x000000fff200720c */ /* 0x000fe20003fa6070 */
[----:B------:R-:W-:Y:S01]  /*78b0*/  FFMA.FTZ R145, R145, UR17, R172 ;  /* 0x0000001191917c23 */ /* 0x000fe200080100ac */
[C---:B------:R-:W-:Y:S02]  /*78c0*/  LOP3.LUT P6, RZ, R243.reuse, 0xff, RZ, 0xc0, !PT ;  /* 0x000000fff3ff7812 */ /* 0x040fe400078cc0ff */
[----:B------:R-:W-:Y:S01]  /*78d0*/  ISETP.GE.U32.AND.EX P5, PT, R243, 0x1000000, PT, P5 ;  /* 0x01000000f300780c */ /* 0x000fe20003fa6150 */
[----:B------:R-:W-:Y:S01]  /*78e0*/  FMUL.FTZ R176, R145, UR23 ;  /* 0x0000001791b07c20 */ /* 0x000fe20008410000 */
[----:B------:R-:W-:-:S02]  /*78f0*/  FSEL R144, R146, RZ, P1 ;  /* 0x000000ff92907208 */ /* 0x000fc40000800000 */
[----:B------:R-:W-:Y:S02]  /*7900*/  LOP3.LUT P1, RZ, R243, 0xff00, RZ, 0xc0, !PT ;  /* 0x0000ff00f3ff7812 */ /* 0x000fe4000782c0ff */
[----:B------:R-:W-:Y:S02]  /*7910*/  FSEL R178, R146, RZ, P5 ;  /* 0x000000ff92b27208 */ /* 0x000fe40002800000 */
[----:B------:R-:W-:Y:S02]  /*7920*/  FSEL R146, R176, RZ, P6 ;  /* 0x000000ffb0927208 */ /* 0x000fe40003000000 */
[----:B------:R-:W-:Y:S02]  /*7930*/  FSEL R145, R180, RZ, P1 ;  /* 0x000000ffb4917208 */ /* 0x000fe40000800000 */
[----:B------:R-:W-:Y:S01]  /*7940*/  F2FP.BF16.F32.PACK_AB R179, R144, R179 ;  /* 0x000000b390b3723e */ /* 0x000fe200000010ff */
[----:B------:R-:W-:Y:S01]  /*7950*/  FFMA.FTZ R144, R215, UR16, R186 ;  /* 0x00000010d7907c23 */ /* 0x000fe200080100ba */
[----:B------:R-:W-:-:S02]  /*7960*/  F2FP.BF16.F32.PACK_AB R146, R145, R146 ;  /* 0x000000929192723e */ /* 0x000fc400000010ff */
[----:B------:R-:W-:Y:S01]  /*7970*/  LOP3.LUT P5, RZ, R233, 0xff, RZ, 0xc0, !PT ;  /* 0x000000ffe9ff7812 */ /* 0x000fe200078ac0ff */
[----:B------:R-:W-:Y:S01]  /*7980*/  FADD.FTZ R145, R213, -R144 ;  /* 0x80000090d5917221 */ /* 0x000fe20000010000 */
[----:B------:R-:W-:Y:S01]  /*7990*/  FADD.FTZ R144, R210, -R177 ;  /* 0x800000b1d2907221 */ /* 0x000fe20000010000 */
[----:B------:R-:W-:Y:S02]  /*79a0*/  LOP3.LUT P6, RZ, R233, 0xff00, RZ, 0xc0, !PT ;  /* 0x0000ff00e9ff7812 */ /* 0x000fe400078cc0ff */
[----:B------:R-:W-:Y:S01]  /*79b0*/  FFMA.FTZ R145, R145, UR17, R170 ;  /* 0x0000001191917c23 */ /* 0x000fe200080100aa */
[----:B------:R-:W-:Y:S01]  /*79c0*/  FFMA.FTZ R144, R144, UR17, R171 ;  /* 0x0000001190907c23 */ /* 0x000fe200080100ab */
[----:B------:R-:W-:Y:S02]  /*79d0*/  F2FP.BF16.F32.PACK_AB R147, R178, R147 ;  /* 0x00000093b293723e */ /* 0x000fe400000010ff */
[----:B------:R-:W-:Y:S01]  /*79e0*/  FSEL R178, R176, RZ, P5 ;  /* 0x000000ffb0b27208 */ /* 0x000fe20002800000 */
[----:B------:R-:W-:Y:S01]  /*79f0*/  FMUL.FTZ R176, R145, UR23 ;  /* 0x0000001791b07c20 */ /* 0x000fe20008410000 */
[----:B------:R-:W-:Y:S01]  /*7a00*/  FSEL R177, R180, RZ, P6 ;  /* 0x000000ffb4b17208 */ /* 0x000fe20003000000 */
[----:B------:R-:W-:Y:S01]  /*7a10*/  FMUL.FTZ R181, R144, UR23 ;  /* 0x0000001790b57c20 */ /* 0x000fe20008410000 */
[----:B------:R-:W-:Y:S01]  /*7a20*/  LOP3.LUT P1, RZ, R242, 0xff0000, RZ, 0xc0, !PT ;  /* 0x00ff0000f2ff7812 */ /* 0x000fe2000782c0ff */
[--C-:B------:R-:W-:Y:S01]  /*7a30*/  FFMA.FTZ R145, R206, UR16, R186.reuse ;  /* 0x00000010ce917c23 */ /* 0x100fe200080100ba */
[----:B------:R-:W-:Y:S01]  /*7a40*/  LOP3.LUT P5, RZ, R242, 0xff000000, RZ, 0xc0, !PT ;  /* 0xff000000f2ff7812 */ /* 0x000fe200078ac0ff */
[----:B------:R-:W-:Y:S01]  /*7a50*/  FFMA.FTZ R186, R205, UR16, R186 ;  /* 0x00000010cdba7c23 */ /* 0x000fe200080100ba */
[----:B------:R-:W-:Y:S01]  /*7a60*/  F2FP.BF16.F32.PACK_AB R178, R177, R178 ;  /* 0x000000b2b1b2723e */ /* 0x000fe200000010ff */
[----:B------:R-:W-:Y:S01]  /*7a70*/  FADD.FTZ R144, R192, -R145 ;  /* 0x80000091c0907221 */ /* 0x000fe20000010000 */
[----:B------:R-:W-:-:S02]  /*7a80*/  FSEL R177, R176, RZ, P1 ;  /* 0x000000ffb0b17208 */ /* 0x000fc40000800000 */
[----:B------:R-:W-:Y:S01]  /*7a90*/  FSEL R180, R181, RZ, P5 ;  /* 0x000000ffb5b47208 */ /* 0x000fe20002800000 */
[----:B------:R-:W-:Y:S01]  /*7aa0*/  FFMA.FTZ R144, R144, UR17, R169 ;  /* 0x0000001190907c23 */ /* 0x000fe200080100a9 */
[----:B------:R-:W-:Y:S02]  /*7ab0*/  LOP3.LUT P5, RZ, R232, 0xff0000, RZ, 0xc0, !PT ;  /* 0x00ff0000e8ff7812 */ /* 0x000fe400078ac0ff */
[----:B------:R-:W-:Y:S01]  /*7ac0*/  F2FP.BF16.F32.PACK_AB R145, R180, R177 ;  /* 0x000000b1b491723e */ /* 0x000fe200000010ff */
[----:B------:R-:W-:Y:S01]  /*7ad0*/  FADD.FTZ R177, R19, -R186 ;  /* 0x800000ba13b17221 */ /* 0x000fe20000010000 */
[----:B------:R-:W-:Y:S01]  /*7ae0*/  LOP3.LUT P6, RZ, R232, 0xff000000, RZ, 0xc0, !PT ;  /* 0xff000000e8ff7812 */ /* 0x000fe200078cc0ff */
[----:B------:R-:W-:Y:S01]  /*7af0*/  FMUL.FTZ R144, R144, UR23 ;  /* 0x0000001790907c20 */ /* 0x000fe20008410000 */
[----:B------:R-:W-:Y:S01]  /*7b00*/  LOP3.LUT P1, RZ, R232, 0xff00, RZ, 0xc0, !PT ;  /* 0x0000ff00e8ff7812 */ /* 0x000fe2000782c0ff */
[----:B------:R-:W-:Y:S01]  /*7b10*/  FFMA.FTZ R177, R177, UR17, R168 ;  /* 0x00000011b1b17c23 */ /* 0x000fe200080100a8 */
[----:B------:R-:W-:-:S02]  /*7b20*/  FSEL R180, R176, RZ, P5 ;  /* 0x000000ffb0b47208 */ /* 0x000fc40002800000 */
[----:B------:R-:W-:Y:S01]  /*7b30*/  FSEL R185, R181, RZ, P6 ;  /* 0x000000ffb5b97208 */ /* 0x000fe20003000000 */
[----:B------:R-:W-:Y:S01]  /*7b40*/  FMUL.FTZ R177, R177, UR23 ;  /* 0x00000017b1b17c20 */ /* 0x000fe20008410000 */
[----:B------:R-:W-:Y:S02]  /*7b50*/  LOP3.LUT P5, RZ, R242, 0xff00, RZ, 0xc0, !PT ;  /* 0x0000ff00f2ff7812 */ /* 0x000fe400078ac0ff */
[----:B------:R-:W-:Y:S02]  /*7b60*/  FSEL R181, R144, RZ, P1 ;  /* 0x000000ff90b57208 */ /* 0x000fe40000800000 */
[----:B------:R-:W-:Y:S02]  /*7b70*/  LOP3.LUT P6, RZ, R242, 0xff, RZ, 0xc0, !PT ;  /* 0x000000fff2ff7812 */ /* 0x000fe400078cc0ff */
[----:B------:R-:W-:Y:S02]  /*7b80*/  LOP3.LUT P1, RZ, R232, 0xff, RZ, 0xc0, !PT ;  /* 0x000000ffe8ff7812 */ /* 0x000fe4000782c0ff */
[----:B------:R-:W-:-:S02]  /*7b90*/  FSEL R183, R144, RZ, P5 ;  /* 0x000000ff90b77208 */ /* 0x000fc40002800000 */
[C---:B------:R-:W-:Y:S02]  /*7ba0*/  FSEL R144, R177.reuse, RZ, P6 ;  /* 0x000000ffb1907208 */ /* 0x040fe40003000000 */
[----:B------:R-:W-:Y:S02]  /*7bb0*/  FSEL R176, R177, RZ, P1 ;  /* 0x000000ffb1b07208 */ /* 0x000fe40000800000 */
[----:B------:R-:W-:Y:S02]  /*7bc0*/  F2FP.BF16.F32.PACK_AB R177, R185, R180 ;  /* 0x000000b4b9b1723e */ /* 0x000fe400000010ff */
[----:B------:R-:W-:Y:S02]  /*7bd0*/  F2FP.BF16.F32.PACK_AB R144, R183, R144 ;  /* 0x00000090b790723e */ /* 0x000fe400000010ff */
[----:B------:R-:W-:Y:S01]  /*7be0*/  F2FP.BF16.F32.PACK_AB R176, R181, R176 ;  /* 0x000000b0b5b0723e */ /* 0x000fe200000010ff */
[----:B------:R-:W-:Y:S06]  /*7bf0*/  BRA `(.L_x_1144) ;  /* 0x0000001400e47947 */ /* 0x000fec0003800000 */
.L_x_1142:
[----:B------:R-:W-:-:S04]  /*7c00*/  UISETP.NE.U32.AND UP0, UPT, UR8, URZ, UPT ;  /* 0x000000ff0800728c */ /* 0x000fc8000bf05070 */
[----:B------:R-:W-:-:S09]  /*7c10*/  UISETP.NE.AND.EX UP0, UPT, UR9, URZ, UPT, UP0 ;  /* 0x000000ff0900728c */ /* 0x000fd2000bf05300 */
[----:B------:R-:W-:Y:S05]  /*7c20*/  BRA.U !UP0, `(.L_x_1145) ;  /* 0x00000005082c7547 */ /* 0x000fea000b800000 */
[--C-:B01----:R-:W-:Y:S01]  /*7c30*/  FFMA.FTZ R61, R226, UR16, R186.reuse ;  /* 0x00000010e23d7c23 */ /* 0x103fe200080100ba */
        /* <DEDUP_REMOVED lines=9> */
[--C-:B------:R-:W-:Y:S01]  /*7cd0*/  FFMA.FTZ R61, R219, UR16, R186.reuse ;  /* 0x00000010db3d7c23 */ /* 0x100fe200080100ba */
[----:B------:R-:W-:Y:S01]  /*7ce0*/  LOP3.LUT P5, RZ, R243, 0xff0000, RZ, 0xc0, !PT ;  /* 0x00ff0000f3ff7812 */ /* 0x000fe200078ac0ff */
[----:B------:R-:W-:Y:S01]  /*7cf0*/  FMUL.FTZ R60, R159, UR23 ;  /* 0x000000179f3c7c20 */ /* 0x000fe20008410000 */
[----:B------:R-:W-:Y:S01]  /*7d00*/  FMUL.FTZ R62, R158, UR23 ;  /* 0x000000179e3e7c20 */ /* 0x000fe20008410000 */
[----:B------:R-:W-:Y:S01]  /*7d10*/  FADD.FTZ R61, R218, -R61 ;  /* 0x8000003dda3d7221 */ /* 0x000fe20000010000 */
[----:B------:R-:W-:Y:S01]  /*7d20*/  FMUL.FTZ R157, R146, UR17 ;  /* 0x00000011929d7c20 */ /* 0x000fe20008410000 */
[----:B------:R-:W-:Y:S01]  /*7d30*/  LOP3.LUT P6, RZ, R243, 0xff, RZ, 0xc0, !PT ;  /* 0x000000fff3ff7812 */ /* 0x000fe200078cc0ff */
[--C-:B------:R-:W-:Y:S01]  /*7d40*/  FFMA.FTZ R176, R215, UR16, R186.reuse ;  /* 0x00000010d7b07c23 */ /* 0x100fe200080100ba */
[----:B------:R-:W-:Y:S01]  /*7d50*/  FSEL R144, R60, RZ, P1 ;  /* 0x000000ff3c907208 */ /* 0x000fe20000800000 */
[----:B------:R-:W-:Y:S01]  /*7d60*/  FMUL.FTZ R156, R61, UR17 ;  /* 0x000000113d9c7c20 */ /* 0x000fe20008410000 */
[----:B------:R-:W-:Y:S01]  /*7d70*/  ISETP.GE.U32.AND P1, PT, R232, RZ, PT ;  /* 0x000000ffe800720c */ /* 0x000fe20003f26070 */
[----:B------:R-:W-:Y:S01]  /*7d80*/  FMUL.FTZ R61, R157, UR23 ;  /* 0x000000179d3d7c20 */ /* 0x000fe20008410000 */
[----:B------:R-:W-:Y:S01]  /*7d90*/  FSEL R147, R62, RZ, P5 ;  /* 0x000000ff3e937208 */ /* 0x000fe20002800000 */
[----:B------:R-:W-:Y:S01]  /*7da0*/  FFMA.FTZ R145, R212, UR16, R186 ;  /* 0x00000010d4917c23 */ /* 0x000fe200080100ba */
[----:B------:R-:W-:Y:S01]  /*7db0*/  ISETP.GE.U32.AND.EX P1, PT, R233, 0x1000000, PT, P1 ;  /* 0x01000000e900780c */ /* 0x000fe20003f26110 */
[----:B------:R-:W-:Y:S01]  /*7dc0*/  FADD.FTZ R176, R213, -R176 ;  /* 0x800000b0d5b07221 */ /* 0x000fe20000010000 */
[----:B------:R-:W-:Y:S01]  /*7dd0*/  F2FP.BF16.F32.PACK_AB R147, R144, R147 ;  /* 0x000000939093723e */ /* 0x000fe200000010ff */
[----:B------:R-:W-:Y:S01]  /*7de0*/  FADD.FTZ R145, R210, -R145 ;  /* 0x80000091d2917221 */ /* 0x000fe20000010000 */
[----:B------:R-:W-:Y:S01]  /*7df0*/  FSEL R144, R60, RZ, P1 ;  /* 0x000000ff3c907208 */ /* 0x000fe20000800000 */
        /* <DEDUP_REMOVED lines=10> */
[----:B------:R-:W-:Y:S01]  /*7ea0*/  FMUL.FTZ R62, R176, UR17 ;  /* 0x00000011b03e7c20 */ /* 0x000fe20008410000 */
[----:B------:R-:W-:Y:S01]  /*7eb0*/  F2FP.BF16.F32.PACK_AB R146, R63, R146 ;  /* 0x000000923f92723e */ /* 0x000fe200000010ff */
[----:B------:R-:W-:Y:S01]  /*7ec0*/  FMUL.FTZ R63, R145, UR17 ;  /* 0x00000011913f7c20 */ /* 0x000fe20008410000 */
[----:B------:R-:W-:-:S02]  /*7ed0*/  LOP3.LUT P6, RZ, R233, 0xff, RZ, 0xc0, !PT ;  /* 0x000000ffe9ff7812 */ /* 0x000fc400078cc0ff */
[----:B------:R-:W-:Y:S01]  /*7ee0*/  LOP3.LUT P1, RZ, R233, 0xff00, RZ, 0xc0, !PT ;  /* 0x0000ff00e9ff7812 */ /* 0x000fe2000782c0ff */
[----:B------:R-:W-:Y:S01]  /*7ef0*/  FMUL.FTZ R180, R63, UR23 ;  /* 0x000000173fb47c20 */ /* 0x000fe20008410000 */
[----:B------:R-:W-:Y:S01]  /*7f00*/  F2FP.BF16.F32.PACK_AB R179, R144, R179 ;  /* 0x000000b390b3723e */ /* 0x000fe200000010ff */
[----:B------:R-:W-:Y:S01]  /*7f10*/  FMUL.FTZ R144, R62, UR23 ;  /* 0x000000173e907c20 */ /* 0x000fe20008410000 */
[----:B------:R-:W-:Y:S02]  /*7f20*/  FSEL R178, R60, RZ, P6 ;  /* 0x000000ff3cb27208 */ /* 0x000fe40003000000 */
[----:B------:R-:W-:Y:S02]  /*7f30*/  FSEL R61, R61, RZ, P1 ;  /* 0x000000ff3d3d7208 */ /* 0x000fe40000800000 */
[C---:B------:R-:W-:Y:S02]  /*7f40*/  LOP3.LUT P5, RZ, R242.reuse, 0xff0000, RZ, 0xc0, !PT ;  /* 0x00ff0000f2ff7812 */ /* 0x040fe400078ac0ff */
[----:B------:R-:W-:-:S02]  /*7f50*/  LOP3.LUT P6, RZ, R242, 0xff000000, RZ, 0xc0, !PT ;  /* 0xff000000f2ff7812 */ /* 0x000fc400078cc0ff */
[----:B------:R-:W-:Y:S01]  /*7f60*/  F2FP.BF16.F32.PACK_AB R178, R61, R178 ;  /* 0x000000b23db2723e */ /* 0x000fe200000010ff */
[----:B------:R-:W-:Y:S01]  /*7f70*/  FMUL.FTZ R61, R177, UR17 ;  /* 0x00000011b13d7c20 */ /* 0x000fe20008410000 */
[----:B------:R-:W-:Y:S02]  /*7f80*/  FSEL R145, R144, RZ, P5 ;  /* 0x000000ff90917208 */ /* 0x000fe40002800000 */
[----:B------:R-:W-:Y:S01]  /*7f90*/  FSEL R60, R180, RZ, P6 ;  /* 0x000000ffb43c7208 */ /* 0x000fe20003000000 */
[----:B------:R-:W-:Y:S01]  /*7fa0*/  FMUL.FTZ R176, R61, UR23 ;  /* 0x000000173db07c20 */ /* 0x000fe20008410000 */
[----:B------:R-:W-:Y:S02]  /*7fb0*/  LOP3.LUT P5, RZ, R232, 0xff0000, RZ, 0xc0, !PT ;  /* 0x00ff0000e8ff7812 */ /* 0x000fe400078ac0ff */
[----:B------:R-:W-:Y:S01]  /*7fc0*/  F2FP.BF16.F32.PACK_AB R145, R60, R145 ;  /* 0x000000913c91723e */ /* 0x000fe200000010ff */
[----:B------:R-:W-:Y:S01]  /*7fd0*/  FMUL.FTZ R60, R186, UR17 ;  /* 0x00000011ba3c7c20 */ /* 0x000fe20008410000 */
        /* <DEDUP_REMOVED lines=16> */
.L_x_1145:
[--C-:B01----:R-:W-:Y:S01]  /*80e0*/  FFMA.FTZ R144, R227, UR16, R186.reuse ;  /* 0x00000010e3907c23 */ /* 0x103fe200080100ba */
[--C-:B------:R-:W-:Y:S01]  /*80f0*/  FFMA.FTZ R147, R226, UR16, R186.reuse ;  /* 0x00000010e2937c23 */ /* 0x100fe200080100ba */
[----:B------:R-:W-:Y:S01]  /*8100*/  FFMA.FTZ R145, R219, UR16, R186 ;  /* 0x00000010db917c23 */ /* 0x000fe200080100ba */
[----:B-----5:R-:W-:Y:S01]  /*8110*/  LOP3.LUT P5, RZ, R233, 0xff0000, RZ, 0xc0, !PT ;  /* 0x00ff0000e9ff7812 */ /* 0x020fe200078ac0ff */
        /* <DEDUP_REMOVED lines=10> */
[----:B------:R-:W-:-:S03]  /*81c0*/  ISETP.GE.U32.AND.EX P1, PT, R233, 0x1000000, PT, P1 ;  /* 0x01000000e900780c */ /* 0x000fc60003f26110 */
[----:B------:R-:W-:Y:S01]  /*81d0*/  FADD.FTZ R144, R217, -R144 ;  /* 0x80000090d9907221 */ /* 0x000fe20000010000 */
[C---:B------:R-:W-:Y:S02]  /*81e0*/  FSEL R179, R146.reuse, RZ, P5 ;  /* 0x000000ff92b37208 */ /* 0x040fe40002800000 */
[----:B------:R-:W-:Y:S01]  /*81f0*/  FSEL R147, R146, RZ, P6 ;  /* 0x000000ff92937208 */ /* 0x000fe20003000000 */
[----:B------:R-:W-:Y:S01]  /*8200*/  FMUL.FTZ R144, R144, UR17 ;  /* 0x0000001190907c20 */ /* 0x000fe20008410000 */
[----:B------:R-:W-:Y:S01]  /*8210*/  FMUL.FTZ R146, R176, UR23 ;  /* 0x00000017b0927c20 */ /* 0x000fe20008410000 */
[----:B------:R-:W-:Y:S01]  /*8220*/  FMUL.FTZ R176, R145, UR23 ;  /* 0x0000001791b07c20 */ /* 0x000fe20008410000 */
[----:B------:R-:W-:Y:S01]  /*8230*/  FFMA.FTZ R145, R212, UR16, R186 ;  /* 0x00000010d4917c23 */ /* 0x000fe200080100ba */
[----:B------:R-:W-:Y:S01]  /*8240*/  FMUL.FTZ R177, R144, UR23 ;  /* 0x0000001790b17c20 */ /* 0x000fe20008410000 */
[----:B------:R-:W-:Y:S02]  /*8250*/  ISETP.GE.U32.AND P5, PT, R242, RZ, PT ;  /* 0x000000fff200720c */ /* 0x000fe40003fa6070 */
[----:B------:R-:W-:Y:S01]  /*8260*/  FSEL R144, R146, RZ, P1 ;  /* 0x000000ff92907208 */ /* 0x000fe20000800000 */
[----:B------:R-:W-:Y:S01]  /*8270*/  FADD.FTZ R145, R210, -R145 ;  /* 0x80000091d2917221 */ /* 0x000fe20000010000 */
[----:B------:R-:W-:-:S02]  /*8280*/  ISETP.GE.U32.AND.EX P5, PT, R243, 0x1000000, PT, P5 ;  /* 0x01000000f300780c */ /* 0x000fc40003fa6150 */
[----:B------:R-:W-:Y:S01]  /*8290*/  F2FP.BF16.F32.PACK_AB R179, R144, R179 ;  /* 0x000000b390b3723e */ /* 0x000fe200000010ff */
[----:B------:R-:W-:Y:S01]  /*82a0*/  FFMA.FTZ R144, R215, UR16, R186 ;  /* 0x00000010d7907c23 */ /* 0x000fe200080100ba */
[----:B------:R-:W-:Y:S01]  /*82b0*/  FMUL.FTZ R145, R145, UR17 ;  /* 0x0000001191917c20 */ /* 0x000fe20008410000 */
[----:B------:R-:W-:Y:S02]  /*82c0*/  LOP3.LUT P6, RZ, R243, 0xff, RZ, 0xc0, !PT ;  /* 0x000000fff3ff7812 */ /* 0x000fe400078cc0ff */
[----:B------:R-:W-:Y:S01]  /*82d0*/  FADD.FTZ R144, R213, -R144 ;  /* 0x80000090d5907221 */ /* 0x000fe20000010000 */
[----:B------:R-:W-:Y:S01]  /*82e0*/  FSEL R178, R146, RZ, P5 ;  /* 0x000000ff92b27208 */ /* 0x000fe20002800000 */
[----:B------:R-:W-:Y:S01]  /*82f0*/  FMUL.FTZ R180, R145, UR23 ;  /* 0x0000001791b47c20 */ /* 0x000fe20008410000 */
[----:B------:R-:W-:Y:S01]  /*8300*/  LOP3.LUT P5, RZ, R233, 0xff, RZ, 0xc0, !PT ;  /* 0x000000ffe9ff7812 */ /* 0x000fe200078ac0ff */
[----:B------:R-:W-:Y:S01]  /*8310*/  FMUL.FTZ R144, R144, UR17 ;  /* 0x0000001190907c20 */ /* 0x000fe20008410000 */
[--C-:B------:R-:W-:Y:S01]  /*8320*/  FFMA.FTZ R145, R206, UR16, R186.reuse ;  /* 0x00000010ce917c23 */ /* 0x100fe200080100ba */
[----:B------:R-:W-:Y:S01]  /*8330*/  LOP3.LUT P1, RZ, R243, 0xff00, RZ, 0xc0, !PT ;  /* 0x0000ff00f3ff7812 */ /* 0x000fe2000782c0ff */
[----:B------:R-:W-:Y:S01]  /*8340*/  FFMA.FTZ R186, R205, UR16, R186 ;  /* 0x00000010cdba7c23 */ /* 0x000fe200080100ba */
[----:B------:R-:W-:-:S02]  /*8350*/  F2FP.BF16.F32.PACK_AB R147, R178, R147 ;  /* 0x00000093b293723e */ /* 0x000fc400000010ff */
[C---:B------:R-:W-:Y:S01]  /*8360*/  FSEL R146, R176.reuse, RZ, P6 ;  /* 0x000000ffb0927208 */ /* 0x040fe20003000000 */
[----:B------:R-:W-:Y:S01]  /*8370*/  FADD.FTZ R186, R19, -R186 ;  /* 0x800000ba13ba7221 */ /* 0x000fe20000010000 */
[----:B------:R-:W-:Y:S02]  /*8380*/  LOP3.LUT P6, RZ, R233, 0xff00, RZ, 0xc0, !PT ;  /* 0x0000ff00e9ff7812 */ /* 0x000fe400078cc0ff */
[----:B------:R-:W-:Y:S01]  /*8390*/  FSEL R178, R176, RZ, P5 ;  /* 0x000000ffb0b27208 */ /* 0x000fe20002800000 */
[----:B------:R-:W-:Y:S01]  /*83a0*/  FMUL.FTZ R176, R144, UR23 ;  /* 0x0000001790b07c20 */ /* 0x000fe20008410000 */
[----:B------:R-:W-:Y:S01]  /*83b0*/  FADD.FTZ R144, R192, -R145 ;  /* 0x80000091c0907221 */ /* 0x000fe20000010000 */
[C---:B------:R-:W-:Y:S01]  /*83c0*/  FSEL R181, R177.reuse, RZ, P1 ;  /* 0x000000ffb1b57208 */ /* 0x040fe20000800000 */
[----:B------:R-:W-:Y:S01]  /*83d0*/  FMUL.FTZ R186, R186, UR17 ;  /* 0x00000011baba7c20 */ /* 0x000fe20008410000 */
[----:B------:R-:W-:Y:S01]  /*83e0*/  FSEL R177, R177, RZ, P6 ;  /* 0x000000ffb1b17208 */ /* 0x000fe20003000000 */
[----:B------:R-:W-:Y:S01]  /*83f0*/  FMUL.FTZ R144, R144, UR17 ;  /* 0x0000001190907c20 */ /* 0x000fe20008410000 */
[----:B------:R-:W-:Y:S01]  /*8400*/  LOP3.LUT P1, RZ, R242, 0xff0000, RZ, 0xc0, !PT ;  /* 0x00ff0000f2ff7812 */ /* 0x000fe2000782c0ff */
[----:B------:R-:W-:Y:S01]  /*8410*/  FMUL.FTZ R186, R186, UR23 ;  /* 0x00000017baba7c20 */ /* 0x000fe20008410000 */
[----:B------:R-:W-:Y:S01]  /*8420*/  LOP3.LUT P5, RZ, R242, 0xff000000, RZ, 0xc0, !PT ;  /* 0xff000000f2ff7812 */ /* 0x000fe200078ac0ff */
[----:B------:R-:W-:Y:S01]  /*8430*/  FMUL.FTZ R144, R144, UR23 ;  /* 0x0000001790907c20 */ /* 0x000fe20008410000 */
[----:B------:R-:W-:-:S02]  /*8440*/  F2FP.BF16.F32.PACK_AB R178, R177, R178 ;  /* 0x000000b2b1b2723e */ /* 0x000fc400000010ff */
[----:B------:R-:W-:Y:S02]  /*8450*/  FSEL R177, R176, RZ, P1 ;  /* 0x000000ffb0b17208 */ /* 0x000fe40000800000 */
[----:B------:R-:W-:Y:S02]  /*8460*/  FSEL R182, R180, RZ, P5 ;  /* 0x000000ffb4b67208 */ /* 0x000fe40002800000 */
[C---:B------:R-:W-:Y:S02]  /*8470*/  LOP3.LUT P5, RZ, R232.reuse, 0xff0000, RZ, 0xc0, !PT ;  /* 0x00ff0000e8ff7812 */ /* 0x040fe400078ac0ff */
[C---:B------:R-:W-:Y:S02]  /*8480*/  LOP3.LUT P6, RZ, R232.reuse, 0xff000000, RZ, 0xc0, !PT ;  /* 0xff000000e8ff7812 */ /* 0x040fe400078cc0ff */
[----:B------:R-:W-:Y:S02]  /*8490*/  LOP3.LUT P1, RZ, R232, 0xff00, RZ, 0xc0, !PT ;  /* 0x0000ff00e8ff7812 */ /* 0x000fe4000782c0ff */
[----:B------:R-:W-:-:S02]  /*84a0*/  F2FP.BF16.F32.PACK_AB R145, R182, R177 ;  /* 0x000000b1b691723e */ /* 0x000fc400000010ff */
[----:B------:R-:W-:Y:S02]  /*84b0*/  F2FP.BF16.F32.PACK_AB R146, R181, R146 ;  /* 0x00000092b592723e */ /* 0x000fe400000010ff */
[----:B------:R-:W-:Y:S02]  /*84c0*/  FSEL R177, R176, RZ, P5 ;  /* 0x000000ffb0b17208 */ /* 0x000fe40002800000 */
        /* <DEDUP_REMOVED lines=12> */
.L_x_1141:
[----:B------:R-:W-:-:S04]  /*8590*/  UISETP.NE.U32.AND UP0, UPT, UR26, URZ, UPT ;  /* 0x000000ff1a00728c */ /* 0x000fc8000bf05070 */
[----:B------:R-:W-:-:S09]  /*85a0*/  UISETP.NE.AND.EX UP0, UPT, UR27, URZ, UPT, UP0 ;  /* 0x000000ff1b00728c */ /* 0x000fd2000bf05300 */
[----:B------:R-:W-:Y:S05]  /*85b0*/  BRA.U !UP0, `(.L_x_1146) ;  /* 0x0000000508bc7547 */ /* 0x000fea000b800000 */
        /* <DEDUP_REMOVED lines=9> */
[----:B------:R-:W-:Y:S01]  /*8650*/  FFMA.FTZ R60, R205, UR16, R186 ;  /* 0x00000010cd3c7c23 */ /* 0x000fe200080100ba */
[----:B------:R-:W-:Y:S01]  /*8660*/  ISETP.GE.U32.AND.EX P1, PT, R233, 0x1000000, PT, P1 ;  /* 0x01000000e900780c */ /* 0x000fe20003f26110 */
[----:B------:R-:W-:Y:S01]  /*8670*/  FFMA.FTZ R159, R62, UR17, R175 ;  /* 0x000000113e9f7c23 */ /* 0x000fe200080100af */
[----:B------:R-:W-:Y:S01]  /*8680*/  FFMA.FTZ R158, R61, UR17, R174 ;  /* 0x000000113d9e7c23 */ /* 0x000fe200080100ae */
[----:B------:R-:W-:Y:S01]  /*8690*/  FADD.FTZ R61, R19, -R60 ;  /* 0x8000003c133d7221 */ /* 0x000fe20000010000 */
[----:B------:R-:W-:Y:S01]  /*86a0*/  LOP3.LUT P5, RZ, R233, 0xff0000, RZ, 0xc0, !PT ;  /* 0x00ff0000e9ff7812 */ /* 0x000fe200078ac0ff */
[----:B------:R-:W-:Y:S01]  /*86b0*/  FMUL.FTZ R63, R159, UR23 ;  /* 0x000000179f3f7c20 */ /* 0x000fe20008410000 */
[----:B------:R-:W-:Y:S01]  /*86c0*/  FMUL.FTZ R62, R158, UR23 ;  /* 0x000000179e3e7c20 */ /* 0x000fe20008410000 */
[----:B------:R-:W-:Y:S01]  /*86d0*/  FFMA.FTZ R60, R61, UR17, R168 ;  /* 0x000000113d3c7c23 */ /* 0x000fe200080100a8 */
[----:B------:R-:W-:Y:S01]  /*86e0*/  FFMA.FTZ R157, R212, UR16, R186 ;  /* 0x00000010d49d7c23 */ /* 0x000fe200080100ba */
[----:B------:R-:W-:Y:S01]  /*86f0*/  FADD.FTZ R177, R218, -R177 ;  /* 0x800000b1dab17221 */ /* 0x000fe20000010000 */
[----:B------:R-:W-:Y:S01]  /*8700*/  FSEL R63, R63, RZ, P1 ;  /* 0x000000ff3f3f7208 */ /* 0x000fe20000800000 */
[----:B------:R-:W-:Y:S01]  /*8710*/  FMUL.FTZ R61, R60, UR23 ;  /* 0x000000173c3d7c20 */ /* 0x000fe20008410000 */
[----:B------:R-:W-:Y:S01]  /*8720*/  FSEL R62, R62, RZ, P5 ;  /* 0x000000ff3e3e7208 */ /* 0x000fe20002800000 */
[----:B------:R-:W-:Y:S01]  /*8730*/  FFMA.FTZ R156, R177, UR17, R172 ;  /* 0x00000011b19c7c23 */ /* 0x000fe200080100ac */
[----:B------:R-:W-:Y:S01]  /*8740*/  LOP3.LUT P5, RZ, R232, 0xff, RZ, 0xc0, !PT ;  /* 0x000000ffe8ff7812 */ /* 0x000fe200078ac0ff */
[----:B------:R-:W-:Y:S01]  /*8750*/  FADD.FTZ R180, R210, -R157 ;  /* 0x8000009dd2b47221 */ /* 0x000fe20000010000 */
[----:B------:R-:W-:Y:S01]  /*8760*/  F2FP.BF16.F32.PACK_AB R179, R63, R62 ;  /* 0x0000003e3fb3723e */ /* 0x000fe200000010ff */
[--C-:B------:R-:W-:Y:S01]  /*8770*/  FFMA.FTZ R62, R215, UR16, R186.reuse ;  /* 0x00000010d73e7c23 */ /* 0x100fe200080100ba */
[----:B------:R-:W-:Y:S01]  /*8780*/  FSEL R176, R61, RZ, P5 ;  /* 0x000000ff3db07208 */ /* 0x000fe20002800000 */
[--C-:B------:R-:W-:Y:S01]  /*8790*/  FFMA.FTZ R61, R206, UR16, R186.reuse ;  /* 0x00000010ce3d7c23 */ /* 0x100fe200080100ba */
[----:B------:R-:W-:Y:S01]  /*87a0*/  FFMA.FTZ R186, R222, UR16, R186 ;  /* 0x00000010deba7c23 */ /* 0x000fe200080100ba */
[----:B------:R-:W-:Y:S01]  /*87b0*/  FADD.FTZ R63, R213, -R62 ;  /* 0x8000003ed53f7221 */ /* 0x000fe20000010000 */
[----:B------:R-:W-:Y:S01]  /*87c0*/  LOP3.LUT P6, RZ, R232, 0xff0000, RZ, 0xc0, !PT ;  /* 0x00ff0000e8ff7812 */ /* 0x000fe200078cc0ff */
[----:B------:R-:W-:Y:S01]  /*87d0*/  FADD.FTZ R178, R192, -R61 ;  /* 0x8000003dc0b27221 */ /* 0x000fe20000010000 */
[----:B------:R-:W-:Y:S01]  /*87e0*/  FADD.FTZ R186, R217, -R186 ;  /* 0x800000bad9ba7221 */ /* 0x000fe20000010000 */
[----:B------:R-:W-:Y:S01]  /*87f0*/  FFMA.FTZ R62, R63, UR17, R170 ;  /* 0x000000113f3e7c23 */ /* 0x000fe200080100aa */
[----:B------:R-:W-:Y:S01]  /*8800*/  FMUL.FTZ R181, R156, UR23 ;  /* 0x000000179cb57c20 */ /* 0x000fe20008410000 */
[----:B------:R-:W-:Y:S01]  /*8810*/  LOP3.LUT P5, RZ, R233, 0xff, RZ, 0xc0, !PT ;  /* 0x000000ffe9ff7812 */ /* 0x000fe200078ac0ff */
[----:B------:R-:W-:Y:S01]  /*8820*/  FFMA.FTZ R157, R186, UR17, R173 ;  /* 0x00000011ba9d7c23 */ /* 0x000fe200080100ad */
[----:B------:R-:W-:Y:S01]  /*8830*/  FMUL.FTZ R177, R62, UR23 ;  /* 0x000000173eb17c20 */ /* 0x000fe20008410000 */
[----:B------:R-:W-:Y:S01]  /*8840*/  FFMA.FTZ R63, R180, UR17, R171 ;  /* 0x00000011b43f7c23 */ /* 0x000fe200080100ab */
[----:B------:R-:W-:Y:S01]  /*8850*/  FFMA.FTZ R61, R178, UR17, R169 ;  /* 0x00000011b23d7c23 */ /* 0x000fe200080100a9 */
[----:B------:R-:W-:Y:S01]  /*8860*/  FMUL.FTZ R183, R157, UR23 ;  /* 0x000000179db77c20 */ /* 0x000fe20008410000 */
[----:B------:R-:W-:Y:S01]  /*8870*/  FSEL R182, R181, RZ, P5 ;  /* 0x000000ffb5b67208 */ /* 0x000fe20002800000 */
[----:B------:R-:W-:Y:S01]  /*8880*/  FMUL.FTZ R178, R63, UR23 ;  /* 0x000000173fb27c20 */ /* 0x000fe20008410000 */
[----:B------:R-:W-:Y:S01]  /*8890*/  FSEL R180, R177, RZ, P6 ;  /* 0x000000ffb1b47208 */ /* 0x000fe20003000000 */
        /* <DEDUP_REMOVED lines=11> */
.L_x_1147:
[--C-:B01----:R-:W-:Y:S01]  /*8950*/  FFMA.FTZ R176, R227, UR16, R186.reuse ;  /* 0x00000010e3b07c23 */ /* 0x103fe200080100ba */
[--C-:B------:R-:W-:Y:S01]  /*8960*/  FFMA.FTZ R177, R226, UR16, R186.reuse ;  /* 0x00000010e2b17c23 */ /* 0x100fe200080100ba */
[----:B-----5:R-:W-:Y:S01]  /*8970*/  ISETP.GE.U32.AND P1, PT, R232, RZ, PT ;  /* 0x000000ffe800720c */ /* 0x020fe20003f26070 */
[----:B------:R-:W-:Y:S01]  /*8980*/  FFMA.FTZ R180, R222, UR16, R186 ;  /* 0x00000010deb47c23 */ /* 0x000fe200080100ba */
[----:B------:R-:W-:Y:S01]  /*8990*/  FADD.FTZ R179, R225, -R176 ;  /* 0x800000b0e1b37221 */ /* 0x000fe20000010000 */
[----:B------:R-:W-:Y:S01]  /*89a0*/  FADD.FTZ R176, R224, -R177 ;  /* 0x800000b1e0b07221 */ /* 0x000fe20000010000 */
[----:B------:R-:W-:Y:S01]  /*89b0*/  FFMA.FTZ R177, R219, UR16, R186 ;  /* 0x00000010dbb17c23 */ /* 0x000fe200080100ba */
[----:B------:R-:W-:Y:S01]  /*89c0*/  LOP3.LUT P5, RZ, R233, 0xff0000, RZ, 0xc0, !PT ;  /* 0x00ff0000e9ff7812 */ /* 0x000fe200078ac0ff */
[----:B------:R-:W-:Y:S01]  /*89d0*/  FFMA.FTZ R179, R179, UR17, R174 ;  /* 0x00000011b3b37c23 */ /* 0x000fe200080100ae */
[----:B------:R-:W-:Y:S01]  /*89e0*/  FFMA.FTZ R176, R176, UR17, R175 ;  /* 0x00000011b0b07c23 */ /* 0x000fe200080100af */
[----:B------:R-:W-:Y:S01]  /*89f0*/  FADD.FTZ R177, R218, -R177 ;  /* 0x800000b1dab17221 */ /* 0x000fe20000010000 */
[----:B------:R-:W-:Y:S01]  /*8a00*/  ISETP.GE.U32.AND.EX P1, PT, R233, 0x1000000, PT, P1 ;  /* 0x01000000e900780c */ /* 0x000fe20003f26110 */
[----:B------:R-:W-:Y:S01]  /*8a10*/  FMUL.FTZ R179, R179, UR23 ;  /* 0x00000017b3b37c20 */ /* 0x000fe20008410000 */
[----:B------:R-:W-:Y:S01]  /*8a20*/  FMUL.FTZ R176, R176, UR23 ;  /* 0x00000017b0b07c20 */ /* 0x000fe20008410000 */
[----:B------:R-:W-:Y:S01]  /*8a30*/  FFMA.FTZ R177, R177, UR17, R172 ;  /* 0x00000011b1b17c23 */ /* 0x000fe200080100ac */
[----:B------:R-:W-:Y:S01]  /*8a40*/  FADD.FTZ R182, R217, -R180 ;  /* 0x800000b4d9b67221 */ /* 0x000fe20000010000 */
[--C-:B------:R-:W-:Y:S01]  /*8a50*/  FFMA.FTZ R183, R212, UR16, R186.reuse ;  /* 0x00000010d4b77c23 */ /* 0x100fe200080100ba */
        /* <DEDUP_REMOVED lines=12> */
[----:B------:R-:W-:Y:S01]  /*8b20*/  FMUL.FTZ R182, R182, UR23 ;  /* 0x00000017b6b67c20 */ /* 0x000fe20008410000 */
[----:B------:R-:W-:Y:S01]  /*8b30*/  FADD.FTZ R176, R192, -R177 ;  /* 0x800000b1c0b07221 */ /* 0x000fe20000010000 */
[----:B------:R-:W-:Y:S01]  /*8b40*/  FADD.FTZ R177, R19, -R186 ;  /* 0x800000ba13b17221 */ /* 0x000fe20000010000 */
[----:B------:R-:W-:Y:S01]  /*8b50*/  FFMA.FTZ R181, R181, UR17, R170 ;  /* 0x00000011b5b57c23 */ /* 0x000fe200080100aa */
[----:B------:R-:W-:Y:S01]  /*8b60*/  LOP3.LUT P6, RZ, R233, 0xff00, RZ, 0xc0, !PT ;  /* 0x0000ff00e9ff7812 */ /* 0x000fe200078cc0ff */
[----:B------:R-:W-:Y:S01]  /*8b70*/  FFMA.FTZ R180, R180, UR17, R171 ;  /* 0x00000011b4b47c23 */ /* 0x000fe200080100ab */
[----:B------:R-:W-:Y:S01]  /*8b80*/  FFMA.FTZ R176, R176, UR17, R169 ;  /* 0x00000011b0b07c23 */ /* 0x000fe200080100a9 */
[----:B------:R-:W-:Y:S01]  /*8b90*/  FMUL.FTZ R181, R181, UR23 ;  /* 0x00000017b5b57c20 */ /* 0x000fe20008410000 */
[----:B------:R-:W-:Y:S01]  /*8ba0*/  LOP3.LUT P1, RZ, R232, 0xff0000, RZ, 0xc0, !PT ;  /* 0x00ff0000e8ff7812 */ /* 0x000fe2000782c0ff */
[----:B------:R-:W-:Y:S01]  /*8bb0*/  FFMA.FTZ R177, R177, UR17, R168 ;  /* 0x00000011b1b17c23 */ /* 0x000fe200080100a8 */
[----:B------:R-:W-:Y:S01]  /*8bc0*/  FSEL R185, R182, RZ, P6 ;  /* 0x000000ffb6b97208 */ /* 0x000fe20003000000 */
[----:B------:R-:W-:Y:S01]  /*8bd0*/  FMUL.FTZ R182, R180, UR23 ;  /* 0x00000017b4b67c20 */ /* 0x000fe20008410000 */
[----:B------:R-:W-:Y:S01]  /*8be0*/  FMUL.FTZ R176, R176, UR23 ;  /* 0x00000017b0b07c20 */ /* 0x000fe20008410000 */
[----:B------:R-:W-:Y:S01]  /*8bf0*/  LOP3.LUT P6, RZ, R232, 0xff00, RZ, 0xc0, !PT ;  /* 0x0000ff00e8ff7812 */ /* 0x000fe200078cc0ff */
        /* <DEDUP_REMOVED lines=11> */
.L_x_1146:
        /* <DEDUP_REMOVED lines=11> */
[----:B------:R-:W-:Y:S01]  /*8d60*/  FMUL.FTZ R159, R61, UR17 ;  /* 0x000000113d9f7c20 */ /* 0x000fe20008410000 */
[----:B------:R-:W-:Y:S01]  /*8d70*/  FMUL.FTZ R158, R158, UR17 ;  /* 0x000000119e9e7c20 */ /* 0x000fe20008410000 */
[----:B------:R-:W-:Y:S01]  /*8d80*/  FADD.FTZ R60, R19, -R60 ;  /* 0x8000003c133c7221 */ /* 0x000fe20000010000 */
[----:B------:R-:W-:Y:S01]  /*8d90*/  LOP3.LUT P5, RZ, R233, 0xff0000, RZ, 0xc0, !PT ;  /* 0x00ff0000e9ff7812 */ /* 0x000fe200078ac0ff */
[----:B------:R-:W-:Y:S01]  /*8da0*/  FMUL.FTZ R62, R159, UR23 ;  /* 0x000000179f3e7c20 */ /* 0x000fe20008410000 */
[----:B------:R-:W-:Y:S01]  /*8db0*/  FMUL.FTZ R61, R158, UR23 ;  /* 0x000000179e3d7c20 */ /* 0x000fe20008410000 */
[----:B------:R-:W-:Y:S01]  /*8dc0*/  FMUL.FTZ R60, R60, UR17 ;  /* 0x000000113c3c7c20 */ /* 0x000fe20008410000 */
[----:B------:R-:W-:Y:S01]  /*8dd0*/  FFMA.FTZ R63, R212, UR16, R186 ;  /* 0x00000010d43f7c23 */ /* 0x000fe200080100ba */
[----:B------:R-:W-:Y:S01]  /*8de0*/  FADD.FTZ R157, R218, -R157 ;  /* 0x8000009dda9d7221 */ /* 0x000fe20000010000 */
[----:B------:R-:W-:-:S02]  /*8df0*/  FSEL R62, R62, RZ, P1 ;  /* 0x000000ff3e3e7208 */ /* 0x000fc40000800000 */
[----:B------:R-:W-:Y:S01]  /*8e00*/  FSEL R179, R61, RZ, P5 ;  /* 0x000000ff3db37208 */ /* 0x000fe20002800000 */
[----:B------:R-:W-:Y:S01]  /*8e10*/  FMUL.FTZ R61, R60, UR23 ;  /* 0x000000173c3d7c20 */ /* 0x000fe20008410000 */
[----:B------:R-:W-:Y:S01]  /*8e20*/  LOP3.LUT P5, RZ, R232, 0xff, RZ, 0xc0, !PT ;  /* 0x000000ffe8ff7812 */ /* 0x000fe200078ac0ff */
[----:B------:R-:W-:Y:S01]  /*8e30*/  FMUL.FTZ R156, R157, UR17 ;  /* 0x000000119d9c7c20 */ /* 0x000fe20008410000 */
[----:B------:R-:W-:Y:S01]  /*8e40*/  F2FP.BF16.F32.PACK_AB R179, R62, R179 ;  /* 0x000000b33eb3723e */ /* 0x000fe200000010ff */
[--C-:B------:R-:W-:Y:S01]  /*8e50*/  FFMA.FTZ R62, R215, UR16, R186.reuse ;  /* 0x00000010d73e7c23 */ /* 0x100fe200080100ba */
[----:B------:R-:W-:Y:S01]  /*8e60*/  FSEL R176, R61, RZ, P5 ;  /* 0x000000ff3db07208 */ /* 0x000fe20002800000 */
[--C-:B------:R-:W-:Y:S01]  /*8e70*/  FFMA.FTZ R61, R206, UR16, R186.reuse ;  /* 0x00000010ce3d7c23 */ /* 0x100fe200080100ba */
[----:B------:R-:W-:Y:S01]  /*8e80*/  FFMA.FTZ R186, R222, UR16, R186 ;  /* 0x00000010deba7c23 */ /* 0x000fe200080100ba */
[----:B------:R-:W-:Y:S01]  /*8e90*/  FADD.FTZ R62, R213, -R62 ;  /* 0x8000003ed53e7221 */ /* 0x000fe20000010000 */
[----:B------:R-:W-:Y:S01]  /*8ea0*/  FADD.FTZ R63, R210, -R63 ;  /* 0x8000003fd23f7221 */ /* 0x000fe20000010000 */
[----:B------:R-:W-:Y:S01]  /*8eb0*/  FADD.FTZ R61, R192, -R61 ;  /* 0x8000003dc03d7221 */ /* 0x000fe20000010000 */
[----:B------:R-:W-:Y:S01]  /*8ec0*/  FADD.FTZ R186, R217, -R186 ;  /* 0x800000bad9ba7221 */ /* 0x000fe20000010000 */
[----:B------:R-:W-:Y:S01]  /*8ed0*/  FMUL.FTZ R62, R62, UR17 ;  /* 0x000000113e3e7c20 */ /* 0x000fe20008410000 */
[----:B------:R-:W-:Y:S01]  /*8ee0*/  LOP3.LUT P6, RZ, R232, 0xff0000, RZ, 0xc0, !PT ;  /* 0x00ff0000e8ff7812 */ /* 0x000fe200078cc0ff */
[----:B------:R-:W-:Y:S01]  /*8ef0*/  FMUL.FTZ R181, R156, UR23 ;  /* 0x000000179cb57c20 */ /* 0x000fe20008410000 */
[----:B------:R-:W-:Y:S01]  /*8f00*/  FMUL.FTZ R157, R186, UR17 ;  /* 0x00000011ba9d7c20 */ /* 0x000fe20008410000 */
[----:B------:R-:W-:Y:S01]  /*8f10*/  FMUL.FTZ R177, R62, UR23 ;  /* 0x000000173eb17c20 */ /* 0x000fe20008410000 */
[----:B------:R-:W-:Y:S01]  /*8f20*/  LOP3.LUT P5, RZ, R233, 0xff, RZ, 0xc0, !PT ;  /* 0x000000ffe9ff7812 */ /* 0x000fe200078ac0ff */
[----:B------:R-:W-:Y:S01]  /*8f30*/  FMUL.FTZ R63, R63, UR17 ;  /* 0x000000113f3f7c20 */ /* 0x000fe20008410000 */
[----:B------:R-:W-:Y:S01]  /*8f40*/  FMUL.FTZ R61, R61, UR17 ;  /* 0x000000113d3d7c20 */ /* 0x000fe20008410000 */
[----:B------:R-:W-:Y:S01]  /*8f50*/  FMUL.FTZ R183, R157, UR23 ;  /* 0x000000179db77c20 */ /* 0x000fe20008410000 */
[----:B------:R-:W-:Y:S01]  /*8f60*/  FSEL R180, R177, RZ, P6 ;  /* 0x000000ffb1b47208 */ /* 0x000fe20003000000 */
        /* <DEDUP_REMOVED lines=13> */
.L_x_1148:
[--C-:B01----:R-:W-:Y:S01]  /*9040*/  FFMA.FTZ R176, R227, UR16, R186.reuse ;  /* 0x00000010e3b07c23 */ /* 0x103fe200080100ba */
[--C-:B------:R-:W-:Y:S01]  /*9050*/  FFMA.FTZ R177, R226, UR16, R186.reuse ;  /* 0x00000010e2b17c23 */ /* 0x100fe200080100ba */
[----:B-----5:R-:W-:Y:S01]  /*9060*/  ISETP.GE.U32.AND P1, PT, R232, RZ, PT ;  /* 0x000000ffe800720c */ /* 0x020fe20003f26070 */
[----:B------:R-:W-:Y:S01]  /*9070*/  FFMA.FTZ R180, R222, UR16, R186 ;  /* 0x00000010deb47c23 */ /* 0x000fe200080100ba */
[----:B------:R-:W-:Y:S01]  /*9080*/  FADD.FTZ R176, R225, -R176 ;  /* 0x800000b0e1b07221 */ /* 0x000fe20000010000 */
[----:B------:R-:W-:Y:S01]  /*9090*/  FADD.FTZ R178, R224, -R177 ;  /* 0x800000b1e0b27221 */ /* 0x000fe20000010000 */
[----:B------:R-:W-:Y:S01]  /*90a0*/  FFMA.FTZ R177, R219, UR16, R186 ;  /* 0x00000010dbb17c23 */ /* 0x000fe200080100ba */
[C---:B------:R-:W-:Y:S01]  /*90b0*/  LOP3.LUT P5, RZ, R233.reuse, 0xff0000, RZ, 0xc0, !PT ;  /* 0x00ff0000e9ff7812 */ /* 0x040fe200078ac0ff */
[----:B------:R-:W-:Y:S01]  /*90c0*/  FMUL.FTZ R176, R176, UR17 ;  /* 0x00000011b0b07c20 */ /* 0x000fe20008410000 */
[----:B------:R-:W-:Y:S01]  /*90d0*/  FMUL.FTZ R178, R178, UR17 ;  /* 0x00000011b2b27c20 */ /* 0x000fe20008410000 */
[----:B------:R-:W-:Y:S01]  /*90e0*/  FADD.FTZ R177, R218, -R177 ;  /* 0x800000b1dab17221 */ /* 0x000fe20000010000 */
[----:B------:R-:W-:Y:S01]  /*90f0*/  ISETP.GE.U32.AND.EX P1, PT, R233, 0x1000000, PT, P1 ;  /* 0x01000000e900780c */ /* 0x000fe20003f26110 */
[----:B------:R-:W-:Y:S01]  /*9100*/  FMUL.FTZ R176, R176, UR23 ;  /* 0x00000017b0b07c20 */ /* 0x000fe20008410000 */
[----:B------:R-:W-:Y:S01]  /*9110*/  FMUL.FTZ R178, R178, UR23 ;  /* 0x00000017b2b27c20 */ /* 0x000fe20008410000 */
[----:B------:R-:W-:Y:S01]  /*9120*/  FMUL.FTZ R177, R177, UR17 ;  /* 0x00000011b1b17c20 */ /* 0x000fe20008410000 */
[----:B------:R-:W-:Y:S01]  /*9130*/  FADD.FTZ R180, R217, -R180 ;  /* 0x800000b4d9b47221 */ /* 0x000fe20000010000 */
[--C-:B------:R-:W-:Y:S01]  /*9140*/  FFMA.FTZ R181, R212, UR16, R186.reuse ;  /* 0x00000010d4b57c23 */ /* 0x100fe200080100ba */
[----:B------:R-:W-:Y:S01]  /*9150*/  FSEL R176, R176, RZ, P5 ;  /* 0x000000ffb0b07208 */ /* 0x000fe20002800000 */
[----:B------:R-:W-:Y:S01]  /*9160*/  FMUL.FTZ R177, R177, UR23 ;  /* 0x00000017b1b17c20 */ /* 0x000fe20008410000 */
[----:B------:R-:W-:Y:S01]  /*9170*/  FSEL R179, R178, RZ, P1 ;  /* 0x000000ffb2b37208 */ /* 0x000fe20000800000 */
[----:B------:R-:W-:Y:S01]  /*9180*/  FMUL.FTZ R180, R180, UR17 ;  /* 0x00000011b4b47c20 */ /* 0x000fe20008410000 */
        /* <DEDUP_REMOVED lines=11> */
[----:B------:R-:W-:Y:S01]  /*9240*/  FMUL.FTZ R176, R176, UR17 ;  /* 0x00000011b0b07c20 */ /* 0x000fe20008410000 */
[----:B------:R-:W-:Y:S01]  /*9250*/  LOP3.LUT P6, RZ, R233, 0xff00, RZ, 0xc0, !PT ;  /* 0x0000ff00e9ff7812 */ /* 0x000fe200078cc0ff */
        /* <DEDUP_REMOVED lines=18> */
[----:B------:R-:W-:-:S07]  /*9380*/  F2FP.BF16.F32.PACK_AB R176, R181, R176 ;  /* 0x000000b0b5b0723e */ /* 0x000fce00000010ff */
.L_x_1144:
[----:B------:R-:W0:Y:S01]  /*9390*/  LDC.64 R182, c[0x0][0x468] ;  /* 0x00011a00ffb67b82 */ /* 0x000e220000000a00 */
[----:B------:R-:W1:Y:S01]  /*93a0*/  @UP0 LDCU.64 UR4, c[0x0][0x478] ;  /* 0x00008f00ff0407ac */ /* 0x000e620008000a00 */
[----:B------:R-:W-:Y:S02]  /*93b0*/  PLOP3.LUT P1, PT, PT, PT, UP0, 0x80, 0x8 ;  /* 0x000000000008781c */ /* 0x000fe40003f2f008 */
[----:B------:R-:W-:Y:S02]  /*93c0*/  PLOP3.LUT P5, PT, PT, PT, UP0, 0x80, 0x8 ;  /* 0x000000000008781c */ /* 0x000fe40003faf008 */
[----:B------:R-:W-:Y:S02]  /*93d0*/  PLOP3.LUT P6, PT, PT, PT, UP0, 0x80, 0x8 ;  /* 0x000000000008781c */ /* 0x000fe40003fcf008 */
[----:B------:R-:W2:Y:S01]  /*93e0*/  @P0 LDC.64 R180, c[0x0][0x470] ;  /* 0x00011c00ffb40b82 */ /* 0x000ea20000000a00 */
[----:B------:R-:W-:-:S06]  /*93f0*/  MOV R184, 0x20 ;  /* 0x0000002000b87802 */ /* 0x000fcc0000000f00 */
[----:B-1----:R-:W-:-:S04]  /*9400*/  @P1 IMAD.WIDE.U32 R184, R9, R184, UR4 ;  /* 0x0000000409b81e25 */ /* 0x002fc8000f8e00b8 */
[C---:B0-----:R-:W-:Y:S01]  /*9410*/  IMAD.WIDE.U32 R182, R9.reuse, 0x10, R182 ;  /* 0x0000001009b67825 */ /* 0x041fe200078e00b6 */
[----:B------:R3:W-:Y:S04]  /*9420*/  @P5 STG.E.128 desc[UR10][R184.64], R60 ;  /* 0x0000003cb8005986 */ /* 0x0007e8000c101d0a */
[----:B------:R3:W-:Y:S01]  /*9430*/  @P6 STG.E.128 desc[UR10][R184.64+0x10], R156 ;  /* 0x0000109cb8006986 */ /* 0x0007e2000c101d0a */
[----:B--2---:R-:W-:-:S03]  /*9440*/  @P0 IMAD.WIDE.U32 R180, R9, 0x10, R180 ;  /* 0x0000001009b40825 */ /* 0x004fc600078e00b4 */
[----:B------:R3:W-:Y:S04]  /*9450*/  STG.E.128 desc[UR10][R182.64], R176 ;  /* 0x000000b0b6007986 */ /* 0x0007e8000c101d0a */
[----:B------:R3:W-:Y:S02]  /*9460*/  @P0 STG.E.128 desc[UR10][R180.64], R144 ;  /* 0x00000090b4000986 */ /* 0x0007e4000c101d0a */
.L_x_1140:
[----:B------:R-:W-:Y:S05]  /*9470*/  BSYNC.RECONVERGENT B0 ;  /* 0x0000000000007941 */ /* 0x000fea0003800200 */
.L_x_1139:
[----:B------:R-:W-:Y:S01]  /*9480*/  UPLOP3.LUT UP1, UPT, UPT, UPT, UP1, 0x40, 0x4 ;  /* 0x000000000004789c */ /* 0x000fe20003f2e810 */
[----:B------:R-:W-:Y:S10]  /*9490*/  BRA.U !UP3, `(.L_x_1149) ;  /* 0xffffff750b3c7547 */ /* 0x000ff4000b83ffff */
.L_x_1110:
[----:B------:R-:W2:Y:S01]  /*94a0*/  S2UR UR4, SR_CTAID.X ;  /* 0x00000000000479c3 */ /* 0x000ea20000002500 */
[----:B------:R-:W-:Y:S01]  /*94b0*/  BSSY.RECONVERGENT B0, `(.L_x_1150) ;  /* 0x0000016000007945 */ /* 0x000fe20003800200 */
[----:B--2---:R-:W-:-:S06]  /*94c0*/  UIMAD UR4, UR4, UR6, URZ ;  /* 0x00000006040472a4 */ /* 0x004fcc000f8e02ff */
[----:B------:R-:W-:-:S04]  /*94d0*/  MOV R0, UR4 ;  /* 0x0000000400007c02 */ /* 0x000fc80008000f00 */
        /* <DEDUP_REMOVED lines=19> */
.L_x_1151:
[----:B------:R-:W-:Y:S05]  /*9610*/  BSYNC.RECONVERGENT B0 ;  /* 0x0000000000007941 */ /* 0x000fea0003800200 */
.L_x_1150:
        /* <DEDUP_REMOVED lines=19> */
.L_x_1153:
[----:B------:R-:W-:Y:S05]  /*9750*/  BSYNC.RECONVERGENT B0 ;  /* 0x0000000000007941 */ /* 0x000fea0003800200 */
.L_x_1152:
        /* <DEDUP_REMOVED lines=18> */
.L_x_1154:
        /* <DEDUP_REMOVED lines=16> */
.L_x_3812:


//--------------------- .text._ZN10layer_norm31ln_parallel_residual_bwd_kernelINS_13Kernel_traitsI13__nv_bfloat16S2_fS2_fjLj6144ELj1ELj1ELj8ELj16ENS_18Kernel_traits_baseILj6144ES2_S2_fS2_fjLj256EEEEELb1ELb0ELb1EEEvNS_9BwdParamsE --------------------------
	.section	.text._ZN10layer_norm31ln_parallel_residual_bwd_kernelINS_13Kernel_traitsI13__nv_bfloat16S2_fS2_fjLj6144ELj1ELj1ELj8ELj16ENS_18Kernel_traits_baseILj6144ES2_S2_fS2_fjLj256EEEEELb1ELb0ELb1EEEvNS_9BwdParamsE,"ax",@progbits
	.align	128
        .global         _ZN10layer_norm31ln_parallel_residual_bwd_kernelINS_13Kernel_traitsI13__nv_bfloat16S2_fS2_fjLj6144ELj1ELj1ELj8ELj16ENS_18Kernel_traits_baseILj6144ES2_S2_fS2_fjLj256EEEEELb1ELb0ELb1EEEvNS_9BwdParamsE
        .type           _ZN10layer_norm31ln_parallel_residual_bwd_kernelINS_13Kernel_traitsI13__nv_bfloat16S2_fS2_fjLj6144ELj1ELj1ELj8ELj16ENS_18Kernel_traits_baseILj6144ES2_S2_fS2_fjLj256EEEEELb1ELb0ELb1EEEvNS_9BwdParamsE,@function
        .size           _ZN10layer_norm31ln_parallel_residual_bwd_kernelINS_13Kernel_traitsI13__nv_bfloat16S2_fS2_fjLj6144ELj1ELj1ELj8ELj16ENS_18Kernel_traits_baseILj6144ES2_S2_fS2_fjLj256EEEEELb1ELb0ELb1EEEvNS_9BwdParamsE,(.L_x_3813 - _ZN10layer_norm31ln_parallel_residual_bwd_kernelINS_13Kernel_traitsI13__nv_bfloat16S2_fS2_fjLj6144ELj1ELj1ELj8ELj16ENS_18Kernel_traits_baseILj6144ES2_S2_fS2_fjLj256EEEEELb1ELb0ELb1EEEvNS_9BwdParamsE)
        .other          _ZN10layer_norm31ln_parallel_residual_bwd_kernelINS_13Kernel_traitsI13__nv_bfloat16S2_fS2_fjLj6144ELj1ELj1ELj8ELj16ENS_18Kernel_traits_baseILj6144ES2_S2_fS2_fjLj256EEEEELb1ELb0ELb1EEEvNS_9BwdParamsE,@"STO_CUDA_ENTRY STV_DEFAULT"
_ZN10layer_norm31ln_parallel_residual_bwd_kernelINS_13Kernel_traitsI13__nv_bfloat16S2_fS2_fjLj6144ELj1ELj1ELj8ELj16ENS_18Kernel_traits_baseILj6144ES2_S2_fS2_fjLj256EEEEELb1ELb0ELb1EEEvNS_9BwdParamsE:
.text._ZN10layer_norm31ln_parallel_residual_bwd_kernelINS_13Kernel_traitsI13__nv_bfloat16S2_fS2_fjLj6144ELj1ELj1ELj8ELj16ENS_18Kernel_traits_baseILj6144ES2_S2_fS2_fjLj256EEEEELb1ELb0ELb1EEEvNS_9BwdParamsE:
[----:B------:R-:W0:Y:S08]  /*0000*/  LDC R1, c[0x0][0x37c] ;  /* 0x0000df00ff017b82 */ /* 0x000e300000000800 */
[----:B------:R-:W1:Y:S01]  /*0010*/  S2UR UR4, SR_CTAID.X ;  /* 0x00000000000479c3 */ /* 0x000e620000002500 */
[----:B------:R-:W1:Y:S01]  /*0020*/  LDCU UR5, c[0x0][0x384] ;  /* 0x00007080ff0577ac */ /* 0x000e620008000800 */
[----:B------:R-:W2:Y:S01]  /*0030*/  S2R R116, SR_TID.X ;  /* 0x0000000000747919 */ /* 0x000ea20000002100 */
        /* <DEDUP_REMOVED lines=21> */
[----:B-1----:R-:W-:Y:S01]  /*0190*/  UISETP.GE.AND UP0, UPT, UR4, UR5, UPT ;  /* 0x000000050400728c */ /* 0x002fe2000bf06270 */
        /* <DEDUP_REMOVED lines=29> */
[----:B--2---:R-:W-:Y:S05]  /*0370*/  BRA.U UP0, `(.L_x_1155) ;  /* 0x00000091008c7547 */ /* 0x004fea000b800000 */
        /* <DEDUP_REMOVED lines=45> */
[----:B------:R-:W-:Y:S02]  /*0650*/  CS2R R24, SRZ ;  /* 0x0000000000187805 */ /* 0x000fe4000001ff00 */
[----:B------:R-:W-:Y:S02]  /*0660*/  CS2R R26, SRZ ;  /* 0x00000000001a7805 */ /* 0x000fe4000001ff00 */
[----:B------:R-:W-:-:S02]  /*0670*/  CS2R R28, SRZ ;  /* 0x00000000001c7805 */ /* 0x000fc4000001ff00 */
[----:B------:R-:W-:Y:S01]  /*0680*/  MOV R187, RZ ;  /* 0x000000ff00bb7202 */ /* 0x000fe20000000f00 */
[----:B------:R-:W-:Y:S01]  /*0690*/  UPLOP3.LUT UP1, UPT, UPT, UPT, UPT, 0x40, 0x4 ;  /* 0x000000000004789c */ /* 0x000fe20003f2e870 */
[----:B------:R-:W1:Y:S01]  /*06a0*/  LDCU UR6, c[0x0][0x408] ;  /* 0x00008100ff0677ac */ /* 0x000e620008000800 */
[----:B0-----:R-:W-:Y:S01]  /*06b0*/  CS2R R4, SRZ ;  /* 0x0000000000047805 */ /* 0x001fe2000001ff00 */
[----:B------:R-:W0:Y:S01]  /*06c0*/  LDCU UR14, c[0x0][0x388] ;  /* 0x00007100ff0e77ac */ /* 0x000e220008000800 */
[----:B------:R-:W0:Y:S01]  /*06d0*/  LDCU.U8 UR7, c[0x0][0x410] ;  /* 0x00008200ff0777ac */ /* 0x000e220008000000 */
[----:B------:R-:W0:Y:S01]  /*06e0*/  LDCU UR15, c[0x0][0x400] ;  /* 0x00008000ff0f77ac */ /* 0x000e220008000800 */
[----:B------:R-:W0:Y:S01]  /*06f0*/  LDCU.64 UR8, c[0x0][0x478] ;  /* 0x00008f00ff0877ac */ /* 0x000e220008000a00 */
[----:B------:R-:W0:Y:S01]  /*0700*/  LDCU.64 UR12, c[0x0][0x438] ;  /* 0x00008700ff0c77ac */ /* 0x000e220008000a00 */
[----:B------:R-:W0:Y:S01]  /*0710*/  LDCU.64 UR16, c[0x0][0x470] ;  /* 0x00008e00ff1077ac */ /* 0x000e220008000a00 */
[----:B---3--:R-:W-:-:S02]  /*0720*/  SHF.L.U32 R2, R20, 0x10, RZ ;  /* 0x0000001014027819 */ /* 0x008fc400000006ff */
[----:B------:R-:W-:-:S03]  /*0730*/  SHF.L.U32 R0, R21, 0x10, RZ ;  /* 0x0000001015007819 */ /* 0x000fc600000006ff */
[----:B------:R3:W-:Y:S04]  /*0740*/  STL [R1+0x34], R2 ;  /* 0x0000340201007387 */ /* 0x0007e80000100800 */
[----:B------:R1:W-:Y:S01]  /*0750*/  STL [R1+0x24], R0 ;  /* 0x0000240001007387 */ /* 0x0003e20000100800 */
[----:B---3--:R-:W-:Y:S02]  /*0760*/  SHF.L.U32 R2, R22, 0x10, RZ ;  /* 0x0000001016027819 */ /* 0x008fe400000006ff */
[----:B-1----:R-:W-:-:S03]  /*0770*/  SHF.L.U32 R0, R23, 0x10, RZ ;  /* 0x0000001017007819 */ /* 0x002fc600000006ff */
[----:B------:R4:W-:Y:S04]  /*0780*/  STL [R1+0x14], R2 ;  /* 0x0000140201007387 */ /* 0x0009e80000100800 */
[----:B------:R1:W-:Y:S01]  /*0790*/  STL [R1+0x4], R0 ;  /* 0x0000040001007387 */ /* 0x0003e20000100800 */
[----:B------:R-:W-:Y:S02]  /*07a0*/  PRMT R44, R20, 0x7632, R44 ;  /* 0x00007632142c7816 */ /* 0x000fe4000000002c */
[----:B----4-:R-:W-:Y:S02]  /*07b0*/  SHF.L.U32 R2, R16, 0x10, RZ ;  /* 0x0000001010027819 */ /* 0x010fe400000006ff */
[----:B-1----:R-:W-:-:S03]  /*07c0*/  SHF.L.U32 R0, R17, 0x10, RZ ;  /* 0x0000001011007819 */ /* 0x002fc600000006ff */
[----:B------:R1:W-:Y:S01]  /*07d0*/  STL [R1+0x30], R2 ;  /* 0x0000300201007387 */ /* 0x0003e20000100800 */
[----:B------:R-:W-:Y:S02]  /*07e0*/  PRMT R46, R21, 0x7632, R46 ;  /* 0x00007632152e7816 */ /* 0x000fe4000000002e */
[----:B------:R-:W-:Y:S01]  /*07f0*/  PRMT R48, R22, 0x7632, R48 ;  /* 0x0000763216307816 */ /* 0x000fe20000000030 */
[----:B------:R3:W-:Y:S01]  /*0800*/  STL [R1+0x20], R0 ;  /* 0x0000200001007387 */ /* 0x0007e20000100800 */
[----:B------:R-:W-:Y:S02]  /*0810*/  SHF.L.U32 R51, R44, 0x10, RZ ;  /* 0x000000102c337819 */ /* 0x000fe400000006ff */
[----:B------:R-:W-:Y:S02]  /*0820*/  SHF.L.U32 R46, R46, 0x10, RZ ;  /* 0x000000102e2e7819 */ /* 0x000fe400000006ff */
[----:B-1----:R-:W-:Y:S01]  /*0830*/  SHF.L.U32 R2, R18, 0x10, RZ ;  /* 0x0000001012027819 */ /* 0x002fe200000006ff */
[----:B---3--:R-:W-:Y:S01]  /*0840*/  IMAD.U32 R0, R19, 0x10000, RZ ;  /* 0x0001000013007824 */ /* 0x008fe200078e00ff */
[----:B------:R-:W-:-:S03]  /*0850*/  PRMT R45, R16, 0x7632, R45 ;  /* 0x00007632102d7816 */ /* 0x000fc6000000002d */
[----:B------:R-:W-:Y:S01]  /*0860*/  STL [R1+0x10], R2 ;  /* 0x0000100201007387 */ /* 0x000fe20000100800 */
[----:B------:R-:W-:Y:S01]  /*0870*/  IMAD.U32 R44, R48, 0x10000, RZ ;  /* 0x00010000302c7824 */ /* 0x000fe200078e00ff */
[----:B------:R-:W-:Y:S02]  /*0880*/  PRMT R47, R17, 0x7632, R47 ;  /* 0x00007632112f7816 */ /* 0x000fe4000000002f */
[----:B------:R-:W-:Y:S01]  /*0890*/  STL [R1], R0 ;  /* 0x0000000001007387 */ /* 0x000fe20000100800 */
[----:B------:R-:W-:-:S03]  /*08a0*/  PRMT R49, R18, 0x7632, R49 ;  /* 0x0000763212317816 */ /* 0x000fc60000000031 */
[----:B------:R-:W-:Y:S04]  /*08b0*/  STL [R1+0x2c], R51 ;  /* 0x00002c3301007387 */ /* 0x000fe80000100800 */
[----:B------:R1:W-:Y:S04]  /*08c0*/  STL [R1+0x1c], R46 ;  /* 0x00001c2e01007387 */ /* 0x0003e80000100800 */
[----:B------:R3:W-:Y:S01]  /*08d0*/  STL [R1+0xc], R44 ;  /* 0x00000c2c01007387 */ /* 0x0007e20000100800 */
[----:B-1----:R-:W-:Y:S02]  /*08e0*/  SHF.L.U32 R46, R45, 0x10, RZ ;  /* 0x000000102d2e7819 */ /* 0x002fe400000006ff */
[----:B------:R-:W-:-:S02]  /*08f0*/  SHF.L.U32 R45, R47, 0x10, RZ ;  /* 0x000000102f2d7819 */ /* 0x000fc400000006ff */
[----:B---3--:R-:W-:Y:S01]  /*0900*/  SHF.L.U32 R44, R49, 0x10, RZ ;  /* 0x00000010312c7819 */ /* 0x008fe200000006ff */
[----:B------:R1:W-:Y:S04]  /*0910*/  STL [R1+0x28], R46 ;  /* 0x0000282e01007387 */ /* 0x0003e80000100800 */
[----:B------:R1:W-:Y:S04]  /*0920*/  STL [R1+0x18], R45 ;  /* 0x0000182d01007387 */ /* 0x0003e80000100800 */
[----:B------:R1:W-:Y:S01]  /*0930*/  STL [R1+0x8], R44 ;  /* 0x0000082c01007387 */ /* 0x0003e20000100800 */
[----:B--2---:R-:W-:-:S02]  /*0940*/  PRMT R248, R240, 0x7632, R248 ;  /* 0x00007632f0f87816 */ /* 0x004fc400000000f8 */
[----:B------:R-:W-:Y:S02]  /*0950*/  SHF.L.U32 R250, R240, 0x10, RZ ;  /* 0x00000010f0fa7819 */ /* 0x000fe400000006ff */
[----:B------:R-:W-:Y:S02]  /*0960*/  PRMT R240, R242, 0x7632, R240 ;  /* 0x00007632f2f07816 */ /* 0x000fe400000000f0 */
[C---:B------:R-:W-:Y:S02]  /*0970*/  PRMT R235, R243.reuse, 0x7632, R235 ;  /* 0x00007632f3eb7816 */ /* 0x040fe400000000eb */
[----:B------:R-:W-:Y:S02]  /*0980*/  SHF.L.U32 R238, R243, 0x10, RZ ;  /* 0x00000010f3ee7819 */ /* 0x000fe400000006ff */
[----:B-----5:R-:W-:Y:S02]  /*0990*/  PRMT R50, R11, 0x7632, R50 ;  /* 0x000076320b327816 */ /* 0x020fe40000000032 */
[----:B------:R-:W-:-:S02]  /*09a0*/  PRMT R205, R197, 0x7632, R205 ;  /* 0x00007632c5cd7816 */ /* 0x000fc400000000cd */
[----:B------:R-:W-:Y:S02]  /*09b0*/  SHF.L.U32 R207, R197, 0x10, RZ ;  /* 0x00000010c5cf7819 */ /* 0x000fe400000006ff */
        /* <DEDUP_REMOVED lines=13> */
[----:B------:R-:W-:Y:S01]  /*0a90*/  SHF.L.U32 R232, R196, 0x10, RZ ;  /* 0x00000010c4e87819 */ /* 0x000fe200000006ff */
[----:B------:R-:W-:Y:S01]  /*0aa0*/  HFMA2 R196, -RZ, RZ, 0, 0 ;  /* 0x00000000ffc47431 */ /* 0x000fe200000001ff */
[----:B------:R-:W-:Y:S01]  /*0ab0*/  SHF.L.U32 R246, R241, 0x10, RZ ;  /* 0x00000010f1f67819 */ /* 0x000fe200000006ff */
[----:B------:R-:W-:Y:S01]  /*0ac0*/  IMAD.U32 R237, R15, 0x10000, RZ ;  /* 0x000100000fed7824 */ /* 0x000fe200078e00ff */
[----:B------:R-:W-:Y:S01]  /*0ad0*/  SHF.L.U32 R249, R12, 0x10, RZ ;  /* 0x000000100cf97819 */ /* 0x000fe200000006ff */
[----:B------:R-:W-:Y:S01]  /*0ae0*/  IMAD.U32 R199, R199, 0x10000, RZ ;  /* 0x00010000c7c77824 */ /* 0x000fe200078e00ff */
[----:B------:R-:W-:-:S02]  /*0af0*/  SHF.L.U32 R245, R13, 0x10, RZ ;  /* 0x000000100df57819 */ /* 0x000fc400000006ff */
[----:B------:R-:W-:Y:S02]  /*0b00*/  CS2R R18, SRZ ;  /* 0x0000000000127805 */ /* 0x000fe4000001ff00 */
[----:B------:R-:W-:Y:S02]  /*0b10*/  SHF.L.U32 R241, R14, 0x10, RZ ;  /* 0x000000100ef17819 */ /* 0x000fe400000006ff */
[----:B------:R-:W-:Y:S02]  /*0b20*/  CS2R R16, SRZ ;  /* 0x0000000000107805 */ /* 0x000fe4000001ff00 */
[----:B------:R-:W-:Y:S02]  /*0b30*/  SHF.L.U32 R233, R8, 0x10, RZ ;  /* 0x0000001008e97819 */ /* 0x000fe400000006ff */
[----:B------:R-:W-:Y:S02]  /*0b40*/  CS2R R14, SRZ ;  /* 0x00000000000e7805 */ /* 0x000fe4000001ff00 */
        /* <DEDUP_REMOVED lines=10> */
[----:B------:R-:W-:Y:S02]  /*0bf0*/  MOV R0, RZ ;  /* 0x000000ff00007202 */ /* 0x000fe40000000f00 */
[----:B------:R-:W-:Y:S02]  /*0c00*/  CS2R R22, SRZ ;  /* 0x0000000000167805 */ /* 0x000fe4000001ff00 */
[----:B------:R-:W-:Y:S01]  /*0c10*/  SHF.L.U32 R252, R252, 0x10, RZ ;  /* 0x00000010fcfc7819 */ /* 0x000fe200000006ff */
[----:B------:R-:W-:Y:S01]  /*0c20*/  IMAD.U32 R240, R240, 0x10000, RZ ;  /* 0x00010000f0f07824 */ /* 0x000fe200078e00ff */
[----:B------:R-:W-:Y:S01]  /*0c30*/  SHF.L.U32 R251, R251, 0x10, RZ ;  /* 0x00000010fbfb7819 */ /* 0x000fe200000006ff */
        /* <DEDUP_REMOVED lines=14> */
[----:B01----:R-:W-:-:S07]  /*0d20*/  SHF.L.U32 R197, R197, 0x10, RZ ;  /* 0x00000010c5c57819 */ /* 0x003fce00000006ff */
.L_x_1182:
[----:B0-----:R-:W0:Y:S01]  /*0d30*/  LDC.64 R80, c[0x0][0x3c0] ;  /* 0x0000f000ff507b82 */ /* 0x001e220000000a00 */
[C---:B------:R-:W-:Y:S01]  /*0d40*/  IMAD R82, R186.reuse, UR14, RZ ;  /* 0x0000000eba527c24 */ /* 0x040fe2000f8e02ff */
[----:B------:R-:W2:Y:S04]  /*0d50*/  LDL R219, [R1+0x30] ;  /* 0x0000300001db7983 */ /* 0x000ea80000100800 */
[----:B------:R-:W3:Y:S02]  /*0d60*/  LDL R218, [R1+0x34] ;  /* 0x0000340001da7983 */ /* 0x000ee40000100800 */
[----:B------:R-:W1:Y:S01]  /*0d70*/  LDC.64 R124, c[0x0][0x3a8] ;  /* 0x0000ea00ff7c7b82 */ /* 0x000e620000000a00 */
[----:B------:R-:W-:Y:S01]  /*0d80*/  SHF.R.S32.HI R83, RZ, 0x1f, R82 ;  /* 0x0000001fff537819 */ /* 0x000fe20000011452 */
[----:B------:R-:W4:Y:S04]  /*0d90*/  LDL R223, [R1+0x20] ;  /* 0x0000200001df7983 */ /* 0x000f280000100800 */
[----:B------:R-:W4:Y:S02]  /*0da0*/  LDL R220, [R1+0x24] ;  /* 0x0000240001dc7983 */ /* 0x000f240000100800 */
[----:B------:R-:W1:Y:S02]  /*0db0*/  LDC.64 R118, c[0x0][0x430] ;  /* 0x00010c00ff767b82 */ /* 0x000e640000000a00 */
[----:B------:R-:W4:Y:S04]  /*0dc0*/  LDL R222, [R1+0x10] ;  /* 0x0000100001de7983 */ /* 0x000f280000100800 */
[----:B------:R-:W4:Y:S01]  /*0dd0*/  LDL R221, [R1+0x14] ;  /* 0x0000140001dd7983 */ /* 0x000f220000100800 */
[----:B------:R-:W-:Y:S01]  /*0de0*/  LEA.HI R83, R83, R82, RZ, 0x3 ;  /* 0x0000005253537211 */ /* 0x000fe200078f18ff */
[----:B------:R-:W1:Y:S01]  /*0df0*/  LDC.64 R120, c[0x0][0x428] ;  /* 0x00010a00ff787b82 */ /* 0x000e620000000a00 */
[----:B0-----:R-:W-:-:S02]  /*0e00*/  IMAD.WIDE R80, R186, 0x4, R80 ;  /* 0x00000004ba507825 */ /* 0x001fc400078e0250 */
[----:B------:R-:W-:-:S03]  /*0e10*/  LEA.HI.SX32 R189, R83, R116, 0x1d ;  /* 0x0000007453bd7211 */ /* 0x000fc600078feaff */
[----:B------:R-:W2:Y:S01]  /*0e20*/  LDG.E R236, desc[UR10][R80.64] ;  /* 0x0000000a50ec7981 */ /* 0x000ea2000c1e1900 */
[----:B------:R-:W-:Y:S01]  /*0e30*/  IADD3 R209, PT, PT, R189, 0x100, RZ ;  /* 0x00000100bdd17810 */ /* 0x000fe20007ffe0ff */
[----:B------:R-:W0:Y:S04]  /*0e40*/  LDC.64 R192, c[0x0][0x3c8] ;  /* 0x0000f200ffc07b82 */ /* 0x000e280000000a00 */
[----:B-1----:R-:W-:-:S04]  /*0e50*/  IMAD.WIDE.U32 R92, R209, 0x20, R124 ;  /* 0x00000020d15c7825 */ /* 0x002fc800078e007c */
[C---:B------:R-:W-:Y:S01]  /*0e60*/  IMAD.WIDE.U32 R84, R209.reuse, 0x10, R118 ;  /* 0x00000010d1547825 */ /* 0x040fe200078e0076 */
[----:B------:R-:W3:Y:S05]  /*0e70*/  LDG.E.128 R80, desc[UR10][R92.64] ;  /* 0x0000000a5c507981 */ /* 0x000eea000c1e1d00 */
[----:B------:R-:W4:Y:S01]  /*0e80*/  LDG.E.128 R84, desc[UR10][R84.64] ;  /* 0x0000000a54547981 */ /* 0x000f22000c1e1d00 */
[----:B------:R-:W-:-:S03]  /*0e90*/  IMAD.WIDE.U32 R88, R209, 0x10, R120 ;  /* 0x00000010d1587825 */ /* 0x000fc600078e0078 */
[----:B------:R-:W4:Y:S04]  /*0ea0*/  LDG.E.128 R92, desc[UR10][R92.64+0x10] ;  /* 0x0000100a5c5c7981 */ /* 0x000f28000c1e1d00 */
[----:B------:R-:W3:Y:S01]  /*0eb0*/  LDG.E.128 R88, desc[UR10][R88.64] ;  /* 0x0000000a58587981 */ /* 0x000ee2000c1e1d00 */
[----:B0-----:R-:W-:-:S06]  /*0ec0*/  IMAD.WIDE R192, R186, 0x4, R192 ;  /* 0x00000004bac07825 */ /* 0x001fcc00078e02c0 */
[----:B------:R-:W4:Y:S01]  /*0ed0*/  LDG.E R192, desc[UR10][R192.64] ;  /* 0x0000000ac0c07981 */ /* 0x000f22000c1e1900 */
[----:B------:R-:W-:Y:S02]  /*0ee0*/  ISETP.NE.U32.AND P0, PT, RZ, UR16, PT ;  /* 0x00000010ff007c0c */ /* 0x000fe4000bf05070 */
[----:B------:R-:W-:Y:S02]  /*0ef0*/  ISETP.NE.U32.AND P1, PT, RZ, UR12, PT ;  /* 0x0000000cff007c0c */ /* 0x000fe4000bf25070 */
[----:B------:R-:W-:Y:S02]  /*0f00*/  ISETP.NE.AND.EX P0, PT, RZ, UR17, PT, P0 ;  /* 0x00000011ff007c0c */ /* 0x000fe4000bf05300 */
[----:B------:R-:W-:-:S11]  /*0f10*/  ISETP.NE.AND.EX P1, PT, RZ, UR13, PT, P1 ;  /* 0x0000000dff007c0c */ /* 0x000fd6000bf25310 */
[----:B------:R-:W0:Y:S08]  /*0f20*/  @P0 LDC.64 R170, c[0x0][0x3b8] ;  /* 0x0000ee00ffaa0b82 */ /* 0x000e300000000a00 */
[----:B------:R-:W1:Y:S01]  /*0f30*/  @P1 LDC.64 R190, c[0x0][0x438] ;  /* 0x00010e00ffbe1b82 */ /* 0x000e620000000a00 */
[----:B------:R-:W-:-:S07]  /*0f40*/  ISETP.NE.AND P3, PT, RZ, UR7, PT ;  /* 0x00000007ff007c0c */ /* 0x000fce000bf65270 */
[----:B------:R-:W1:Y:S08]  /*0f50*/  @P1 LDC.64 R126, c[0x0][0x438] ;  /* 0x00010e00ff7e1b82 */ /* 0x000e700000000a00 */
[----:B------:R-:W1:Y:S01]  /*0f60*/  @P1 LDC.64 R194, c[0x0][0x438] ;  /* 0x00010e00ffc21b82 */ /* 0x000e620000000a00 */
[----:B0-----:R-:W-:-:S05]  /*0f70*/  @P0 IMAD.WIDE.U32 R170, R189, 0x8, R170 ;  /* 0x00000008bdaa0825 */ /* 0x001fca00078e00aa */
[----:B------:R1:W5:Y:S01]  /*0f80*/  @P0 LDG.E.64 R156, desc[UR10][R170.64] ;  /* 0x0000000aaa9c0981 */ /* 0x000362000c1e1b00 */
[C---:B------:R-:W-:Y:S01]  /*0f90*/  IMAD.WIDE.U32 R108, R189.reuse, 0x20, R124 ;  /* 0x00000020bd6c7825 */ /* 0x040fe200078e007c */
[C---:B------:R-:W-:Y:S01]  /*0fa0*/  IADD3 R216, PT, PT, R189.reuse, 0x200, RZ ;  /* 0x00000200bdd87810 */ /* 0x040fe20007ffe0ff */
[----:B------:R-:W0:Y:S02]  /*0fb0*/  @P0 LDC.64 R112, c[0x0][0x3b8] ;  /* 0x0000ee00ff700b82 */ /* 0x000e240000000a00 */
[----:B------:R-:W-:Y:S01]  /*0fc0*/  IMAD.WIDE.U32 R100, R189, 0x10, R118 ;  /* 0x00000010bd647825 */ /* 0x000fe200078e0076 */
[----:B------:R-:W4:Y:S03]  /*0fd0*/  LDG.E.128 R96, desc[UR10][R108.64] ;  /* 0x0000000a6c607981 */ /* 0x000f26000c1e1d00 */
[----:B-1----:R-:W-:Y:S02]  /*0fe0*/  @P1 IMAD.WIDE.U32 R170, R209, 0x20, R190 ;  /* 0x00000020d1aa1825 */ /* 0x002fe400078e00be */
[----:B------:R-:W4:Y:S01]  /*0ff0*/  LDG.E.128 R100, desc[UR10][R100.64] ;  /* 0x0000000a64647981 */ /* 0x000f22000c1e1d00 */
[----:B------:R-:W1:Y:S01]  /*1000*/  @P0 LDC.64 R114, c[0x0][0x3b8] ;  /* 0x0000ee00ff720b82 */ /* 0x000e620000000a00 */
[----:B------:R-:W-:-:S02]  /*1010*/  IMAD.WIDE.U32 R104, R189, 0x10, R120 ;  /* 0x00000010bd687825 */ /* 0x000fc400078e0078 */
[----:B------:R-:W5:Y:S04]  /*1020*/  @P1 LDG.E.128 R44, desc[UR10][R170.64] ;  /* 0x0000000aaa2c1981 */ /* 0x000f68000c1e1d00 */
[----:B------:R-:W5:Y:S01]  /*1030*/  @P1 LDG.E.128 R48, desc[UR10][R170.64+0x10] ;  /* 0x0000100aaa301981 */ /* 0x000f62000c1e1d00 */
[----:B------:R-:W-:-:S03]  /*1040*/  @P1 IMAD.WIDE.U32 R126, R216, 0x20, R126 ;  /* 0x00000020d87e1825 */ /* 0x000fc600078e007e */
[----:B------:R-:W4:Y:S04]  /*1050*/  LDG.E.128 R104, desc[UR10][R104.64] ;  /* 0x0000000a68687981 */ /* 0x000f28000c1e1d00 */
[----:B------:R-:W5:Y:S04]  /*1060*/  @P1 LDG.E.128 R52, desc[UR10][R126.64] ;  /* 0x0000000a7e341981 */ /* 0x000f68000c1e1d00 */
[----:B------:R0:W5:Y:S04]  /*1070*/  @P1 LDG.E.128 R56, desc[UR10][R126.64+0x10] ;  /* 0x0000100a7e381981 */ /* 0x000168000c1e1d00 */
[----:B------:R-:W4:Y:S01]  /*1080*/  LDG.E.128 R108, desc[UR10][R108.64+0x10] ;  /* 0x0000100a6c6c7981 */ /* 0x000f22000c1e1d00 */
[----:B0-----:R-:W-:Y:S01]  /*1090*/  @P1 IMAD.WIDE.U32 R126, R189, 0x20, R194 ;  /* 0x00000020bd7e1825 */ /* 0x001fe200078e00c2 */
[----:B--2---:R-:W-:-:S02]  /*10a0*/  FSEL R236, R236, RZ, !P3 ;  /* 0x000000ffecec7208 */ /* 0x004fc40005800000 */
[----:B---3--:R-:W-:-:S03]  /*10b0*/  SHF.L.U32 R190, R89, 0x10, RZ ;  /* 0x0000001059be7819 */ /* 0x008fc600000006ff */
[----:B------:R-:W-:Y:S01]  /*10c0*/  FADD.FTZ R191, -R236, R80 ;  /* 0x00000050ecbf7221 */ /* 0x000fe20000010100 */
[----:B----4-:R-:W-:Y:S02]  /*10d0*/  SHF.L.U32 R80, R84, 0x10, RZ ;  /* 0x0000001054507819 */ /* 0x010fe400000006ff */
[----:B------:R-:W-:Y:S01]  /*10e0*/  SHF.L.U32 R211, R90, 0x10, RZ ;  /* 0x000000105ad37819 */ /* 0x000fe200000006ff */
[----:B------:R-:W-:Y:S01]  /*10f0*/  @P0 IMAD.WIDE.U32 R112, R209, 0x8, R112 ;  /* 0x00000008d1700825 */ /* 0x000fe200078e0070 */
[----:B------:R-:W-:-:S03]  /*1100*/  SHF.L.U32 R170, R88, 0x10, RZ ;  /* 0x0000001058aa7819 */ /* 0x000fc600000006ff */
[----:B------:R-:W-:Y:S01]  /*1110*/  FMUL.FTZ R171, R192, R191 ;  /* 0x000000bfc0ab7220 */ /* 0x000fe20000410000 */
[----:B------:R-:W-:Y:S01]  /*1120*/  FMUL.FTZ R191, R249, R80 ;  /* 0x00000050f9bf7220 */ /* 0x000fe20000410000 */
[----:B------:R-:W-:Y:S01]  /*1130*/  FADD.FTZ R81, -R236, R81 ;  /* 0x00000051ec517221 */ /* 0x000fe20000010100 */
[----:B------:R-:W-:Y:S01]  /*1140*/  FADD.FTZ R144, R80, R144 ;  /* 0x0000009050907221 */ /* 0x000fe20000010000 */
[----:B------:R-:W-:Y:S01]  /*1150*/  FADD.FTZ R146, R170, R146 ;  /* 0x00000092aa927221 */ /* 0x000fe20000010000 */
[CC--:B------:R-:W-:Y:S01]  /*1160*/  FFMA.FTZ R147, R171.reuse, R170.reuse, R147 ;  /* 0x000000aaab937223 */ /* 0x0c0fe20000010093 */
[----:B------:R-:W-:Y:S01]  /*1170*/  FFMA.FTZ R170, R250, R170, R191 ;  /* 0x000000aafaaa7223 */ /* 0x000fe200000100bf */
[C---:B------:R-:W-:Y:S01]  /*1180*/  FADD.FTZ R191, -R236.reuse, R82 ;  /* 0x00000052ecbf7221 */ /* 0x040fe20000010100 */
[----:B------:R-:W-:Y:S01]  /*1190*/  FFMA.FTZ R145, R171, R80, R145 ;  /* 0x00000050ab917223 */ /* 0x000fe20000010091 */
[C---:B------:R-:W-:Y:S02]  /*11a0*/  IMAD.U32 R80, R85.reuse, 0x10000, RZ ;  /* 0x0001000055507824 */ /* 0x040fe400078e00ff */
[----:B------:R-:W-:Y:S01]  /*11b0*/  FADD.FTZ R83, -R236, R83 ;  /* 0x00000053ec537221 */ /* 0x000fe20000010100 */
[C---:B------:R-:W-:Y:S01]  /*11c0*/  FMUL.FTZ R191, R192.reuse, R191 ;  /* 0x000000bfc0bf7220 */ /* 0x040fe20000410000 */
[----:B------:R-:W-:Y:S01]  /*11d0*/  FMUL.FTZ R194, R192, R81 ;  /* 0x00000051c0c27220 */ /* 0x000fe20000410000 */
[----:B------:R-:W-:Y:S01]  /*11e0*/  PRMT R85, R85, 0x7632, R85 ;  /* 0x0000763255557816 */ /* 0x000fe20000000055 */
[----:B------:R-:W-:Y:S01]  /*11f0*/  FADD.FTZ R81, -R236, R92 ;  /* 0x0000005cec517221 */ /* 0x000fe20000010100 */
[----:B------:R-:W-:Y:S01]  /*1200*/  FADD.FTZ R136, R80, R136 ;  /* 0x0000008850887221 */ /* 0x000fe20000010000 */
[-C--:B------:R-:W-:Y:S01]  /*1210*/  FFMA.FTZ R137, R191, R80.reuse, R137 ;  /* 0x00000050bf897223 */ /* 0x080fe20000010089 */
[----:B------:R-:W-:Y:S01]  /*1220*/  FMUL.FTZ R193, R245, R80 ;  /* 0x00000050f5c17220 */ /* 0x000fe20000410000 */
[C---:B------:R-:W-:Y:S01]  /*1230*/  FMUL.FTZ R210, R192.reuse, R83 ;  /* 0x00000053c0d27220 */ /* 0x040fe20000410000 */
[----:B------:R-:W-:Y:S01]  /*1240*/  SHF.L.U32 R80, R85, 0x10, RZ ;  /* 0x0000001055507819 */ /* 0x000fe200000006ff */
[----:B------:R-:W-:Y:S01]  /*1250*/  FMUL.FTZ R212, R192, R81 ;  /* 0x00000051c0d47220 */ /* 0x000fe20000410000 */
[----:B------:R-:W-:Y:S01]  /*1260*/  SHF.L.U32 R83, R86, 0x10, RZ ;  /* 0x0000001056537819 */ /* 0x000fe200000006ff */
[----:B------:R-:W-:Y:S01]  /*1270*/  IMAD.WIDE.U32 R124, R216, 0x20, R124 ;  /* 0x00000020d87c7825 */ /* 0x000fe200078e007c */
[----:B------:R-:W-:-:S03]  /*1280*/  PRMT R84, R84, 0x7632, R84 ;  /* 0x0000763254547816 */ /* 0x000fc60000000054 */
[----:B------:R-:W-:Y:S01]  /*1290*/  FADD.FTZ R138, R190, R138 ;  /* 0x0000008abe8a7221 */ /* 0x000fe20000010000 */
[C---:B------:R-:W-:Y:S01]  /*12a0*/  SHF.L.U32 R85, R87.reuse, 0x10, RZ ;  /* 0x0000001057557819 */ /* 0x040fe200000006ff */
[----:B------:R-:W-:Y:S01]  /*12b0*/  FADD.FTZ R95, -R236, R95 ;  /* 0x0000005fec5f7221 */ /* 0x000fe20000010100 */
[----:B------:R-:W-:Y:S01]  /*12c0*/  PRMT R87, R87, 0x7632, R87 ;  /* 0x0000763257577816 */ /* 0x000fe20000000057 */
[-C--:B------:R-:W-:Y:S01]  /*12d0*/  FMUL.FTZ R81, R241, R83.reuse ;  /* 0x00000053f1517220 */ /* 0x080fe20000410000 */
[----:B------:R-:W-:Y:S01]  /*12e0*/  SHF.L.U32 R84, R84, 0x10, RZ ;  /* 0x0000001054547819 */ /* 0x000fe200000006ff */
[----:B------:R-:W-:Y:S01]  /*12f0*/  FADD.FTZ R196, R83, R196 ;  /* 0x000000c453c47221 */ /* 0x000fe20000010000 */
[----:B------:R-:W-:Y:S01]  /*1300*/  FFMA.FTZ R2, R212, R83, R2 ;  /* 0x00000053d4027223 */ /* 0x000fe20000010002 */
[----:B------:R-:W-:Y:S01]  /*1310*/  SHF.L.U32 R83, R91, 0x10, RZ ;  /* 0x000000105b537819 */ /* 0x000fe200000006ff */
[----:B------:R-:W-:Y:S01]  /*1320*/  FADD.FTZ R41, R211, R41 ;  /* 0x00000029d3297221 */ /* 0x000fe20000010000 */
[----:B------:R-:W-:Y:S01]  /*1330*/  SHF.L.U32 R82, R87, 0x10, RZ ;  /* 0x0000001057527819 */ /* 0x000fe200000006ff */
[-C--:B------:R-:W-:Y:S01]  /*1340*/  FFMA.FTZ R139, R191, R190.reuse, R139 ;  /* 0x000000bebf8b7223 */ /* 0x080fe2000001008b */
[----:B------:R-:W-:Y:S01]  /*1350*/  PRMT R91, R91, 0x7632, R91 ;  /* 0x000076325b5b7816 */ /* 0x000fe2000000005b */
[----:B------:R-:W-:Y:S01]  /*1360*/  FFMA.FTZ R190, R246, R190, R193 ;  /* 0x000000bef6be7223 */ /* 0x000fe200000100c1 */
[-C--:B------:R-:W-:Y:S01]  /*1370*/  FFMA.FTZ R141, R194, R84.reuse, R141 ;  /* 0x00000054c28d7223 */ /* 0x080fe2000001008d */
[----:B------:R-:W-:Y:S01]  /*1380*/  FADD.FTZ R140, R84, R140 ;  /* 0x0000008c548c7221 */ /* 0x000fe20000010000 */
[----:B------:R-:W-:Y:S01]  /*1390*/  FMUL.FTZ R193, R247, R84 ;  /* 0x00000054f7c17220 */ /* 0x000fe20000410000 */
[-C--:B------:R-:W-:Y:S01]  /*13a0*/  FFMA.FTZ R133, R210, R80.reuse, R133 ;  /* 0x00000050d2857223 */ /* 0x080fe20000010085 */
[----:B------:R-:W-:Y:S01]  /*13b0*/  FADD.FTZ R19, R80, R19 ;  /* 0x0000001350137221 */ /* 0x000fe20000010000 */
[----:B------:R-:W-:Y:S01]  /*13c0*/  FMUL.FTZ R195, R243, R80 ;  /* 0x00000050f3c37220 */ /* 0x000fe20000410000 */
[----:B------:R-:W-:Y:S01]  /*13d0*/  SHF.L.U32 R80, R91, 0x10, RZ ;  /* 0x000000105b507819 */ /* 0x000fe200000006ff */
[----:B------:R-:W-:Y:S01]  /*13e0*/  FMUL.FTZ R84, R234, R82 ;  /* 0x00000052ea547220 */ /* 0x000fe20000410000 */
[----:B------:R-:W-:Y:S01]  /*13f0*/  FMUL.FTZ R215, R192, R95 ;  /* 0x0000005fc0d77220 */ /* 0x000fe20000410000 */
[-C--:B------:R-:W-:Y:S01]  /*1400*/  FFMA.FTZ R30, R212, R211.reuse, R30 ;  /* 0x000000d3d41e7223 */ /* 0x080fe2000001001e */
[----:B------:R-:W-:Y:S01]  /*1410*/  PRMT R88, R88, 0x7632, R88 ;  /* 0x0000763258587816 */ /* 0x000fe20000000058 */
[-C--:B------:R-:W-:Y:S01]  /*1420*/  FFMA.FTZ R95, R235, R80.reuse, R84 ;  /* 0x00000050eb5f7223 */ /* 0x080fe20000010054 */
[----:B------:R-:W-:Y:S01]  /*1430*/  PRMT R86, R86, 0x7632, R86 ;  /* 0x0000763256567816 */ /* 0x000fe20000000056 */
[----:B------:R-:W2:Y:S01]  /*1440*/  LDL R84, [R1] ;  /* 0x0000000001547983 */ /* 0x000ea20000100800 */
[----:B------:R-:W-:Y:S01]  /*1450*/  FFMA.FTZ R211, R242, R211, R81 ;  /* 0x000000d3f2d37223 */ /* 0x000fe20000010051 */
[C---:B------:R-:W-:Y:S01]  /*1460*/  FADD.FTZ R81, -R236.reuse, R94 ;  /* 0x0000005eec517221 */ /* 0x040fe20000010100 */
[----:B------:R-:W-:Y:S01]  /*1470*/  FADD.FTZ R93, -R236, R93 ;  /* 0x0000005dec5d7221 */ /* 0x000fe20000010100 */
[----:B------:R-:W3:Y:S02]  /*1480*/  LDL R87, [R1+0x28] ;  /* 0x0000280001577983 */ /* 0x000ee40000100800 */
[----:B------:R-:W-:Y:S01]  /*1490*/  FMUL.FTZ R214, R192, R81 ;  /* 0x00000051c0d67220 */ /* 0x000fe20000410000 */
[----:B------:R-:W-:Y:S01]  /*14a0*/  FMUL.FTZ R81, R237, R85 ;  /* 0x00000055ed517220 */ /* 0x000fe20000410000 */
[----:B------:R-:W-:Y:S01]  /*14b0*/  FADD.FTZ R38, R80, R38 ;  /* 0x0000002650267221 */ /* 0x000fe20000010000 */
[----:B------:R-:W-:Y:S01]  /*14c0*/  FFMA.FTZ R27, R215, R80, R27 ;  /* 0x00000050d71b7223 */ /* 0x000fe2000001001b */
[----:B------:R0:W5:Y:S01]  /*14d0*/  @P0 LDG.E.64 R152, desc[UR10][R112.64] ;  /* 0x0000000a70980981 */ /* 0x000162000c1e1b00 */
[----:B------:R-:W-:Y:S01]  /*14e0*/  FFMA.FTZ R94, R238, R83, R81 ;  /* 0x00000053ee5e7223 */ /* 0x000fe20000010051 */
[----:B------:R-:W-:Y:S01]  /*14f0*/  FADD.FTZ R81, -R236, R96 ;  /* 0x00000060ec517221 */ /* 0x000fe20000010100 */
[----:B------:R-:W-:Y:S01]  /*1500*/  SHF.L.U32 R80, R100, 0x10, RZ ;  /* 0x0000001064507819 */ /* 0x000fe200000006ff */
[----:B-1----:R-:W-:Y:S01]  /*1510*/  @P0 IMAD.WIDE.U32 R114, R216, 0x8, R114 ;  /* 0x00000008d8720825 */ /* 0x002fe200078e0072 */
[----:B------:R-:W-:-:S03]  /*1520*/  SHF.L.U32 R88, R88, 0x10, RZ ;  /* 0x0000001058587819 */ /* 0x000fc600000006ff */
[----:B------:R-:W-:Y:S01]  /*1530*/  FMUL.FTZ R92, R192, R81 ;  /* 0x00000051c05c7220 */ /* 0x000fe20000410000 */
[----:B------:R-:W-:Y:S01]  /*1540*/  FADD.FTZ R128, R82, R128 ;  /* 0x0000008052807221 */ /* 0x000fe20000010000 */
[----:B------:R-:W-:Y:S01]  /*1550*/  FFMA.FTZ R5, R215, R82, R5 ;  /* 0x00000052d7057223 */ /* 0x000fe20000010005 */
[----:B------:R-:W-:Y:S01]  /*1560*/  SHF.L.U32 R217, R104, 0x10, RZ ;  /* 0x0000001068d97819 */ /* 0x000fe200000006ff */
[-C--:B------:R-:W-:Y:S01]  /*1570*/  FMUL.FTZ R82, R219, R80.reuse ;  /* 0x00000050db527220 */ /* 0x080fe20000410000 */
[----:B------:R-:W-:Y:S01]  /*1580*/  FADD.FTZ R184, R80, R184 ;  /* 0x000000b850b87221 */ /* 0x000fe20000010000 */
[----:B------:R-:W-:Y:S01]  /*1590*/  FFMA.FTZ R185, R92, R80, R185 ;  /* 0x000000505cb97223 */ /* 0x000fe200000100b9 */
[-C--:B------:R-:W-:Y:S01]  /*15a0*/  FFMA.FTZ R143, R194, R88.reuse, R143 ;  /* 0x00000058c28f7223 */ /* 0x080fe2000001008f */
[----:B------:R-:W-:Y:S01]  /*15b0*/  FADD.FTZ R142, R88, R142 ;  /* 0x0000008e588e7221 */ /* 0x000fe20000010000 */
[----:B------:R-:W-:Y:S01]  /*15c0*/  FFMA.FTZ R193, R248, R88, R193 ;  /* 0x00000058f8c17223 */ /* 0x000fe200000100c1 */
[----:B------:R-:W-:Y:S01]  /*15d0*/  FADD.FTZ R219, -R236, R98 ;  /* 0x00000062ecdb7221 */ /* 0x000fe20000010100 */
[----:B------:R-:W-:Y:S01]  /*15e0*/  SHF.L.U32 R80, R101, 0x10, RZ ;  /* 0x0000001065507819 */ /* 0x000fe200000006ff */
[----:B------:R-:W-:Y:S01]  /*15f0*/  FADD.FTZ R188, R217, R188 ;  /* 0x000000bcd9bc7221 */ /* 0x000fe20000010000 */
[-C--:B------:R-:W-:Y:S01]  /*1600*/  FFMA.FTZ R187, R92, R217.reuse, R187 ;  /* 0x000000d95cbb7223 */ /* 0x080fe200000100bb */
[----:B------:R-:W4:Y:S01]  /*1610*/  LDL R88, [R1+0x4] ;  /* 0x0000040001587983 */ /* 0x000f220000100800 */
[----:B------:R-:W-:Y:S01]  /*1620*/  FFMA.FTZ R217, R218, R217, R82 ;  /* 0x000000d9dad97223 */ /* 0x000fe20000010052 */
[----:B------:R-:W-:Y:S01]  /*1630*/  SHF.L.U32 R218, R105, 0x10, RZ ;  /* 0x0000001069da7819 */ /* 0x000fe200000006ff */
[----:B------:R-:W-:Y:S01]  /*1640*/  FMUL.FTZ R219, R192, R219 ;  /* 0x000000dbc0db7220 */ /* 0x000fe20000410000 */
[----:B------:R-:W-:Y:S01]  /*1650*/  FMUL.FTZ R81, R223, R80 ;  /* 0x00000050df517220 */ /* 0x000fe20000410000 */
[----:B------:R-:W-:Y:S01]  /*1660*/  SHF.L.U32 R86, R86, 0x10, RZ ;  /* 0x0000001056567819 */ /* 0x000fe200000006ff */
[----:B------:R-:W-:Y:S01]  /*1670*/  FADD.FTZ R176, R80, R176 ;  /* 0x000000b050b07221 */ /* 0x000fe20000010000 */
[----:B------:R-:W-:Y:S01]  /*1680*/  FADD.FTZ R178, R218, R178 ;  /* 0x000000b2dab27221 */ /* 0x000fe20000010000 */
[CC--:B------:R-:W-:Y:S01]  /*1690*/  FFMA.FTZ R179, R219.reuse, R218.reuse, R179 ;  /* 0x000000dadbb37223 */ /* 0x0c0fe200000100b3 */
[----:B------:R-:W-:Y:S01]  /*16a0*/  FFMA.FTZ R218, R220, R218, R81 ;  /* 0x000000dadcda7223 */ /* 0x000fe20000010051 */
[----:B------:R-:W-:Y:S01]  /*16b0*/  FADD.FTZ R81, -R236, R108 ;  /* 0x0000006cec517221 */ /* 0x000fe20000010100 */
[----:B------:R-:W-:Y:S01]  /*16c0*/  FFMA.FTZ R177, R219, R80, R177 ;  /* 0x00000050dbb17223 */ /* 0x000fe200000100b1 */
[----:B------:R-:W-:Y:S01]  /*16d0*/  FMUL.FTZ R213, R192, R93 ;  /* 0x0000005dc0d57220 */ /* 0x000fe20000410000 */
[----:B------:R-:W-:-:S02]  /*16e0*/  IMAD.U32 R80, R102, 0x10000, RZ ;  /* 0x0001000066507824 */ /* 0x000fc400078e00ff */
[----:B------:R-:W-:Y:S01]  /*16f0*/  FMUL.FTZ R220, R192, R81 ;  /* 0x00000051c0dc7220 */ /* 0x000fe20000410000 */
[-C--:B------:R-:W-:Y:S01]  /*1700*/  FMUL.FTZ R93, R239, R86.reuse ;  /* 0x00000056ef5d7220 */ /* 0x080fe20000410000 */
[----:B------:R-:W-:Y:S01]  /*1710*/  FADD.FTZ R42, R86, R42 ;  /* 0x0000002a562a7221 */ /* 0x000fe20000010000 */
[----:B------:R-:W-:Y:S01]  /*1720*/  FFMA.FTZ R3, R213, R86, R3 ;  /* 0x00000056d5037223 */ /* 0x000fe20000010003 */
[----:B------:R-:W-:Y:S01]  /*1730*/  FADD.FTZ R39, R83, R39 ;  /* 0x0000002753277221 */ /* 0x000fe20000010000 */
[----:B------:R-:W-:Y:S01]  /*1740*/  FFMA.FTZ R28, R214, R83, R28 ;  /* 0x00000053d61c7223 */ /* 0x000fe2000001001c */
[-C--:B------:R-:W-:Y:S01]  /*1750*/  FMUL.FTZ R108, R222, R80.reuse ;  /* 0x00000050de6c7220 */ /* 0x080fe20000410000 */
[----:B------:R-:W-:Y:S01]  /*1760*/  FADD.FTZ R166, R80, R166 ;  /* 0x000000a650a67221 */ /* 0x000fe20000010000 */
[----:B------:R-:W-:Y:S01]  /*1770*/  FFMA.FTZ R167, R220, R80, R167 ;  /* 0x00000050dca77223 */ /* 0x000fe200000100a7 */
[----:B------:R-:W-:Y:S01]  /*1780*/  SHF.L.U32 R83, R106, 0x10, RZ ;  /* 0x000000106a537819 */ /* 0x000fe200000006ff */
[----:B------:R-:W3:Y:S01]  /*1790*/  LDL R86, [R1+0x2c] ;  /* 0x00002c0001567983 */ /* 0x000ee20000100800 */
[----:B------:R-:W-:Y:S01]  /*17a0*/  SHF.L.U32 R80, R103, 0x10, RZ ;  /* 0x0000001067507819 */ /* 0x000fe200000006ff */
[----:B------:R-:W-:Y:S01]  /*17b0*/  FADD.FTZ R43, R85, R43 ;  /* 0x0000002b552b7221 */ /* 0x000fe20000010000 */
[----:B------:R-:W-:Y:S01]  /*17c0*/  FFMA.FTZ R4, R214, R85, R4 ;  /* 0x00000055d6047223 */ /* 0x000fe20000010004 */
[----:B------:R-:W3:Y:S01]  /*17d0*/  LDL R82, [R1+0xc] ;  /* 0x00000c0001527983 */ /* 0x000ee20000100800 */
[----:B------:R-:W-:-:S03]  /*17e0*/  FADD.FTZ R168, R83, R168 ;  /* 0x000000a853a87221 */ /* 0x000fc60000010000 */
[----:B------:R-:W3:Y:S01]  /*17f0*/  LDL R85, [R1+0x18] ;  /* 0x0000180001557983 */ /* 0x000ee20000100800 */
[-C--:B------:R-:W-:Y:S01]  /*1800*/  FFMA.FTZ R169, R220, R83.reuse, R169 ;  /* 0x00000053dca97223 */ /* 0x080fe200000100a9 */
[----:B------:R-:W-:Y:S02]  /*1810*/  FFMA.FTZ R108, R221, R83, R108 ;  /* 0x00000053dd6c7223 */ /* 0x000fe4000001006c */
[----:B------:R-:W3:Y:S01]  /*1820*/  LDL R83, [R1+0x8] ;  /* 0x0000080001537983 */ /* 0x000ee20000100800 */
[----:B0-----:R-:W-:-:S03]  /*1830*/  IMAD.WIDE.U32 R112, R216, 0x10, R118 ;  /* 0x00000010d8707825 */ /* 0x001fc600078e0076 */
[----:B------:R-:W3:Y:S01]  /*1840*/  LDG.E.128 R116, desc[UR10][R124.64] ;  /* 0x0000000a7c747981 */ /* 0x000ee2000c1e1d00 */
[----:B------:R-:W-:-:S03]  /*1850*/  IMAD.WIDE.U32 R120, R216, 0x10, R120 ;  /* 0x00000010d8787825 */ /* 0x000fc600078e0078 */
[----:B------:R0:W5:Y:S04]  /*1860*/  @P0 LDG.E.64 R154, desc[UR10][R114.64] ;  /* 0x0000000a729a0981 */ /* 0x000168000c1e1b00 */
[----:B------:R-:W3:Y:S04]  /*1870*/  LDG.E.128 R120, desc[UR10][R120.64] ;  /* 0x0000000a78787981 */ /* 0x000ee8000c1e1d00 */
[----:B------:R1:W5:Y:S04]  /*1880*/  @P1 LDG.E.128 R60, desc[UR10][R126.64] ;  /* 0x0000000a7e3c1981 */ /* 0x000368000c1e1d00 */
[----:B------:R-:W3:Y:S04]  /*1890*/  LDG.E.128 R112, desc[UR10][R112.64] ;  /* 0x0000000a70707981 */ /* 0x000ee8000c1e1d00 */
[----:B------:R1:W5:Y:S04]  /*18a0*/  @P1 LDG.E.128 R64, desc[UR10][R126.64+0x10] ;  /* 0x0000100a7e401981 */ /* 0x000368000c1e1d00 */
[----:B------:R-:W3:Y:S01]  /*18b0*/  LDG.E.128 R124, desc[UR10][R124.64+0x10] ;  /* 0x0000100a7c7c7981 */ /* 0x000ee2000c1e1d00 */
[----:B--2---:R-:W-:-:S03]  /*18c0*/  FMUL.FTZ R81, R84, R80 ;  /* 0x0000005054517220 */ /* 0x004fc60000410000 */
[----:B------:R-:W2:Y:S01]  /*18d0*/  LDL R84, [R1+0x1c] ;  /* 0x00001c0001547983 */ /* 0x000ea20000100800 */
[----:B------:R-:W-:Y:S01]  /*18e0*/  PRMT R89, R89, 0x7632, R89 ;  /* 0x0000763259597816 */ /* 0x000fe20000000059 */
[----:B------:R-:W-:Y:S01]  /*18f0*/  FADD.FTZ R221, -R236, R110 ;  /* 0x0000006eecdd7221 */ /* 0x000fe20000010100 */
[----:B------:R-:W-:Y:S02]  /*1900*/  SHF.L.U32 R110, R107, 0x10, RZ ;  /* 0x000000106b6e7819 */ /* 0x000fe400000006ff */
[----:B------:R-:W-:Y:S01]  /*1910*/  SHF.L.U32 R89, R89, 0x10, RZ ;  /* 0x0000001059597819 */ /* 0x000fe200000006ff */
[----:B------:R-:W-:Y:S02]  /*1920*/  FMUL.FTZ R221, R192, R221 ;  /* 0x000000ddc0dd7220 */ /* 0x000fe40000410000 */
[----:B------:R-:W-:Y:S02]  /*1930*/  FADD.FTZ R160, R110, R160 ;  /* 0x000000a06ea07221 */ /* 0x000fe40000010000 */
[----:B------:R-:W-:Y:S01]  /*1940*/  FFMA.FTZ R161, R221, R110, R161 ;  /* 0x0000006edda17223 */ /* 0x000fe200000100a1 */
[-C--:B------:R-:W-:Y:S01]  /*1950*/  FFMA.FTZ R135, R210, R89.reuse, R135 ;  /* 0x00000059d2877223 */ /* 0x080fe20000010087 */
[----:B------:R-:W-:Y:S01]  /*1960*/  FADD.FTZ R134, R89, R134 ;  /* 0x0000008659867221 */ /* 0x000fe20000010000 */
[----:B------:R-:W-:Y:S01]  /*1970*/  FFMA.FTZ R195, R244, R89, R195 ;  /* 0x00000059f4c37223 */ /* 0x000fe200000100c3 */
[----:B------:R-:W-:-:S02]  /*1980*/  PRMT R100, R100, 0x7632, R100 ;  /* 0x0000763264647816 */ /* 0x000fc40000000064 */
[----:B------:R-:W-:Y:S02]  /*1990*/  PRMT R104, R104, 0x7632, R104 ;  /* 0x0000763268687816 */ /* 0x000fe40000000068 */
[----:B------:R-:W-:Y:S01]  /*19a0*/  SHF.L.U32 R100, R100, 0x10, RZ ;  /* 0x0000001064647819 */ /* 0x000fe200000006ff */
[----:B----4-:R-:W-:Y:S02]  /*19b0*/  FFMA.FTZ R110, R88, R110, R81 ;  /* 0x0000006e586e7223 */ /* 0x010fe40000010051 */
[----:B------:R-:W4:Y:S01]  /*19c0*/  LDC.64 R88, c[0x0][0x3b0] ;  /* 0x0000ec00ff587b82 */ /* 0x000f220000000a00 */
[----:B------:R-:W-:Y:S01]  /*19d0*/  PRMT R101, R101, 0x7632, R101 ;  /* 0x0000763265657816 */ /* 0x000fe20000000065 */
[----:B------:R-:W-:Y:S01]  /*19e0*/  FADD.FTZ R158, R80, R158 ;  /* 0x0000009e509e7221 */ /* 0x000fe20000010000 */
[----:B------:R-:W-:Y:S01]  /*19f0*/  SHF.L.U32 R104, R104, 0x10, RZ ;  /* 0x0000001068687819 */ /* 0x000fe200000006ff */
[----:B------:R-:W-:Y:S01]  /*1a00*/  FFMA.FTZ R159, R221, R80, R159 ;  /* 0x00000050dd9f7223 */ /* 0x000fe2000001009f */
[----:B---3--:R-:W-:Y:S01]  /*1a10*/  FMUL.FTZ R81, R87, R100 ;  /* 0x0000006457517220 */ /* 0x008fe20000410000 */
[----:B------:R-:W-:Y:S01]  /*1a20*/  FADD.FTZ R99, -R236, R99 ;  /* 0x00000063ec637221 */ /* 0x000fe20000010100 */
[----:B------:R-:W-:-:S02]  /*1a30*/  PRMT R105, R105, 0x7632, R105 ;  /* 0x0000763269697816 */ /* 0x000fc40000000069 */
[----:B------:R-:W-:Y:S02]  /*1a40*/  SHF.L.U32 R80, R101, 0x10, RZ ;  /* 0x0000001065507819 */ /* 0x000fe400000006ff */
[----:B------:R-:W-:Y:S01]  /*1a50*/  PRMT R102, R102, 0x7632, R102 ;  /* 0x0000763266667816 */ /* 0x000fe20000000066 */
[----:B------:R-:W-:Y:S01]  /*1a60*/  FMUL.FTZ R225, R192, R99 ;  /* 0x00000063c0e17220 */ /* 0x000fe20000410000 */
[----:B------:R-:W-:Y:S01]  /*1a70*/  PRMT R106, R106, 0x7632, R106 ;  /* 0x000076326a6a7816 */ /* 0x000fe2000000006a */
[----:B------:R-:W-:Y:S01]  /*1a80*/  FADD.FTZ R109, -R236, R109 ;  /* 0x0000006dec6d7221 */ /* 0x000fe20000010100 */
[----:B------:R-:W-:Y:S01]  /*1a90*/  SHF.L.U32 R105, R105, 0x10, RZ ;  /* 0x0000001069697819 */ /* 0x000fe200000006ff */
[----:B------:R-:W-:Y:S01]  /*1aa0*/  FFMA.FTZ R173, R225, R80, R173 ;  /* 0x00000050e1ad7223 */ /* 0x000fe200000100ad */
[----:B------:R-:W-:Y:S01]  /*1ab0*/  FADD.FTZ R172, R80, R172 ;  /* 0x000000ac50ac7221 */ /* 0x000fe20000010000 */
[----:B------:R-:W-:Y:S01]  /*1ac0*/  FFMA.FTZ R222, R86, R104, R81 ;  /* 0x0000006856de7223 */ /* 0x000fe20000010051 */
[----:B------:R-:W-:Y:S01]  /*1ad0*/  SHF.L.U32 R81, R102, 0x10, RZ ;  /* 0x0000001066517819 */ /* 0x000fe200000006ff */
[----:B------:R-:W-:Y:S01]  /*1ae0*/  FMUL.FTZ R226, R192, R109 ;  /* 0x0000006dc0e27220 */ /* 0x000fe20000410000 */
[----:B------:R-:W-:-:S02]  /*1af0*/  IMAD.U32 R227, R106, 0x10000, RZ ;  /* 0x000100006ae37824 */ /* 0x000fc400078e00ff */
[----:B------:R-:W-:Y:S01]  /*1b00*/  FMUL.FTZ R224, R85, R80 ;  /* 0x0000005055e07220 */ /* 0x000fe20000410000 */
[----:B------:R-:W-:Y:S01]  /*1b10*/  PRMT R103, R103, 0x7632, R103 ;  /* 0x0000763267677816 */ /* 0x000fe20000000067 */
[----:B----4-:R-:W-:-:S04]  /*1b20*/  IMAD.WIDE.U32 R86, R209, 0x8, R88 ;  /* 0x00000008d1567825 */ /* 0x010fc800078e0058 */
[----:B------:R-:W-:Y:S01]  /*1b30*/  FMUL.FTZ R80, R83, R81 ;  /* 0x0000005153507220 */ /* 0x000fe20000410000 */
[C---:B------:R-:W-:Y:S01]  /*1b40*/  FADD.FTZ R111, -R236.reuse, R111 ;  /* 0x0000006fec6f7221 */ /* 0x040fe20000010100 */
[----:B------:R-:W-:Y:S01]  /*1b50*/  FADD.FTZ R97, -R236, R97 ;  /* 0x00000061ec617221 */ /* 0x000fe20000010100 */
[----:B------:R-:W-:Y:S01]  /*1b60*/  FADD.FTZ R164, R227, R164 ;  /* 0x000000a4e3a47221 */ /* 0x000fe20000010000 */
[-C--:B------:R-:W-:Y:S01]  /*1b70*/  FFMA.FTZ R165, R226, R227.reuse, R165 ;  /* 0x000000e3e2a57223 */ /* 0x080fe200000100a5 */
[----:B------:R-:W-:Y:S01]  /*1b80*/  FFMA.FTZ R227, R82, R227, R80 ;  /* 0x000000e352e37223 */ /* 0x000fe20000010050 */
[----:B------:R-:W-:Y:S01]  /*1b90*/  SHF.L.U32 R80, R103, 0x10, RZ ;  /* 0x0000001067507819 */ /* 0x000fe200000006ff */
[C---:B------:R-:W-:Y:S01]  /*1ba0*/  FMUL.FTZ R229, R192.reuse, R111 ;  /* 0x0000006fc0e57220 */ /* 0x040fe20000410000 */
[----:B------:R-:W-:Y:S01]  /*1bb0*/  FMUL.FTZ R223, R192, R97 ;  /* 0x00000061c0df7220 */ /* 0x000fe20000410000 */
[----:B------:R-:W-:Y:S01]  /*1bc0*/  FADD.FTZ R97, -R236, R116 ;  /* 0x00000074ec617221 */ /* 0x000fe20000010100 */
[----:B------:R-:W5:Y:S01]  /*1bd0*/  LDG.E.64 R86, desc[UR10][R86.64] ;  /* 0x0000000a56567981 */ /* 0x000f62000c1e1b00 */
[----:B------:R-:W-:Y:S01]  /*1be0*/  FFMA.FTZ R163, R226, R81, R163 ;  /* 0x00000051e2a37223 */ /* 0x000fe200000100a3 */
[----:B------:R-:W-:Y:S01]  /*1bf0*/  FADD.FTZ R162, R81, R162 ;  /* 0x000000a251a27221 */ /* 0x000fe20000010000 */
[-C--:B------:R-:W-:Y:S01]  /*1c00*/  FFMA.FTZ R149, R229, R80.reuse, R149 ;  /* 0x00000050e5957223 */ /* 0x080fe20000010095 */
[----:B------:R-:W-:Y:S01]  /*1c10*/  FADD.FTZ R148, R80, R148 ;  /* 0x0000009450947221 */ /* 0x000fe20000010000 */
[----:B------:R-:W-:Y:S01]  /*1c20*/  FMUL.FTZ R81, R251, R80 ;  /* 0x00000050fb517220 */ /* 0x000fe20000410000 */
[----:B------:R-:W-:Y:S01]  /*1c30*/  FMUL.FTZ R97, R192, R97 ;  /* 0x00000061c0617220 */ /* 0x000fe20000410000 */
[----:B------:R-:W-:-:S02]  /*1c40*/  SHF.L.U32 R80, R112, 0x10, RZ ;  /* 0x0000001070507819 */ /* 0x000fc400000006ff */
[----:B------:R-:W-:Y:S02]  /*1c50*/  SHF.L.U32 R96, R120, 0x10, RZ ;  /* 0x0000001078607819 */ /* 0x000fe400000006ff */
[----:B------:R-:W-:Y:S01]  /*1c60*/  PRMT R107, R107, 0x7632, R107 ;  /* 0x000076326b6b7816 */ /* 0x000fe2000000006b */
[----:B------:R-:W-:Y:S01]  /*1c70*/  FADD.FTZ R129, R80, R129 ;  /* 0x0000008150817221 */ /* 0x000fe20000010000 */
[-C--:B------:R-:W-:Y:S01]  /*1c80*/  FFMA.FTZ R6, R97, R80.reuse, R6 ;  /* 0x0000005061067223 */ /* 0x080fe20000010006 */
[----:B------:R-:W-:Y:S01]  /*1c90*/  FMUL.FTZ R80, R232, R80 ;  /* 0x00000050e8507220 */ /* 0x000fe20000410000 */
[----:B------:R-:W-:Y:S01]  /*1ca0*/  SHF.L.U32 R107, R107, 0x10, RZ ;  /* 0x000000106b6b7819 */ /* 0x000fe200000006ff */
[----:B------:R-:W-:Y:S01]  /*1cb0*/  FADD.FTZ R37, R96, R37 ;  /* 0x0000002560257221 */ /* 0x000fe20000010000 */
[-C--:B------:R-:W-:Y:S01]  /*1cc0*/  FFMA.FTZ R26, R97, R96.reuse, R26 ;  /* 0x00000060611a7223 */ /* 0x080fe2000001001a */
[----:B------:R-:W-:Y:S01]  /*1cd0*/  FFMA.FTZ R96, R233, R96, R80 ;  /* 0x00000060e9607223 */ /* 0x000fe20000010050 */
[----:B------:R-:W-:Y:S01]  /*1ce0*/  SHF.L.U32 R80, R113, 0x10, RZ ;  /* 0x0000001071507819 */ /* 0x000fe200000006ff */
[----:B------:R-:W-:Y:S01]  /*1cf0*/  FADD.FTZ R99, -R236, R118 ;  /* 0x00000076ec637221 */ /* 0x000fe20000010100 */
[----:B------:R-:W-:Y:S01]  /*1d00*/  FFMA.FTZ R230, R252, R107, R81 ;  /* 0x0000006bfce67223 */ /* 0x000fe20000010051 */
[----:B------:R-:W-:-:S02]  /*1d10*/  SHF.L.U32 R81, R121, 0x10, RZ ;  /* 0x0000001079517819 */ /* 0x000fc400000006ff */
[----:B------:R-:W-:Y:S01]  /*1d20*/  FMUL.FTZ R99, R192, R99 ;  /* 0x00000063c0637220 */ /* 0x000fe20000410000 */
[----:B------:R-:W-:Y:S02]  /*1d30*/  FMUL.FTZ R83, R207, R80 ;  /* 0x00000050cf537220 */ /* 0x000fe40000410000 */
[----:B------:R-:W-:Y:S01]  /*1d40*/  FADD.FTZ R35, R81, R35 ;  /* 0x0000002351237221 */ /* 0x000fe20000010000 */
[-C--:B------:R-:W-:Y:S01]  /*1d50*/  FFMA.FTZ R24, R99, R81.reuse, R24 ;  /* 0x0000005163187223 */ /* 0x080fe20000010018 */
[----:B------:R-:W-:Y:S01]  /*1d60*/  FFMA.FTZ R98, R208, R81, R83 ;  /* 0x00000051d0627223 */ /* 0x000fe20000010053 */
[----:B------:R-:W-:Y:S01]  /*1d70*/  FADD.FTZ R81, -R236, R124 ;  /* 0x0000007cec517221 */ /* 0x000fe20000010100 */
[----:B------:R-:W-:Y:S01]  /*1d80*/  SHF.L.U32 R83, R114, 0x10, RZ ;  /* 0x0000001072537819 */ /* 0x000fe200000006ff */
[----:B------:R-:W-:Y:S01]  /*1d90*/  FFMA.FTZ R174, R225, R105, R174 ;  /* 0x00000069e1ae7223 */ /* 0x000fe200000100ae */
[----:B------:R-:W-:Y:S01]  /*1da0*/  FADD.FTZ R175, R105, R175 ;  /* 0x000000af69af7221 */ /* 0x000fe20000010000 */
[----:B------:R-:W-:Y:S01]  /*1db0*/  FFMA.FTZ R183, R223, R104, R183 ;  /* 0x00000068dfb77223 */ /* 0x000fe200000100b7 */
[----:B------:R-:W-:Y:S01]  /*1dc0*/  FADD.FTZ R182, R104, R182 ;  /* 0x000000b668b67221 */ /* 0x000fe20000010000 */
[----:B------:R-:W-:Y:S01]  /*1dd0*/  FMUL.FTZ R104, R192, R81 ;  /* 0x00000051c0687220 */ /* 0x000fe20000410000 */
[----:B------:R-:W-:Y:S01]  /*1de0*/  FMUL.FTZ R81, R203, R83 ;  /* 0x00000053cb517220 */ /* 0x000fe20000410000 */
[----:B------:R-:W-:Y:S01]  /*1df0*/  FADD.FTZ R130, R80, R130 ;  /* 0x0000008250827221 */ /* 0x000fe20000010000 */
[----:B------:R-:W-:Y:S01]  /*1e00*/  FFMA.FTZ R7, R99, R80, R7 ;  /* 0x0000005063077223 */ /* 0x000fe20000010007 */
[----:B0-----:R-:W-:Y:S01]  /*1e10*/  PRMT R114, R114, 0x7632, R114 ;  /* 0x0000763272727816 */ /* 0x001fe20000000072 */
[----:B------:R-:W-:Y:S01]  /*1e20*/  FADD.FTZ R125, -R236, R125 ;  /* 0x0000007dec7d7221 */ /* 0x000fe20000010100 */
[----:B------:R-:W-:-:S02]  /*1e30*/  FADD.FTZ R150, R107, R150 ;  /* 0x000000966b967221 */ /* 0x000fc40000010000 */
[----:B------:R-:W-:Y:S01]  /*1e40*/  SHF.L.U32 R114, R114, 0x10, RZ ;  /* 0x0000001072727819 */ /* 0x000fe200000006ff */
[----:B------:R-:W-:Y:S01]  /*1e50*/  FFMA.FTZ R151, R229, R107, R151 ;  /* 0x0000006be5977223 */ /* 0x000fe20000010097 */
[----:B------:R-:W-:Y:S01]  /*1e60*/  FADD.FTZ R131, R83, R131 ;  /* 0x0000008353837221 */ /* 0x000fe20000010000 */
[----:B------:R-:W-:Y:S01]  /*1e70*/  FFMA.FTZ R8, R104, R83, R8 ;  /* 0x0000005368087223 */ /* 0x000fe20000010008 */
[----:B------:R-:W-:Y:S01]  /*1e80*/  FMUL.FTZ R106, R192, R125 ;  /* 0x0000007dc06a7220 */ /* 0x000fe20000410000 */
[----:B------:R-:W-:Y:S01]  /*1e90*/  FMUL.FTZ R83, R201, R114 ;  /* 0x00000072c9537220 */ /* 0x000fe20000410000 */
[----:B------:R-:W-:-:S05]  /*1ea0*/  PRMT R90, R90, 0x7632, R90 ;  /* 0x000076325a5a7816 */ /* 0x000fca000000005a */
[----:B------:R-:W-:Y:S01]  /*1eb0*/  IMAD.U32 R90, R90, 0x10000, RZ ;  /* 0x000100005a5a7824 */ /* 0x000fe200078e00ff */
[----:B------:R-:W-:-:S03]  /*1ec0*/  PRMT R112, R112, 0x7632, R112 ;  /* 0x0000763270707816 */ /* 0x000fc60000000070 */
[----:B------:R-:W-:Y:S01]  /*1ed0*/  FFMA.FTZ R93, R240, R90, R93 ;  /* 0x0000005af05d7223 */ /* 0x000fe2000001005d */
[----:B------:R-:W-:Y:S02]  /*1ee0*/  PRMT R120, R120, 0x7632, R120 ;  /* 0x0000763278787816 */ /* 0x000fe40000000078 */
[----:B------:R-:W-:Y:S01]  /*1ef0*/  SHF.L.U32 R112, R112, 0x10, RZ ;  /* 0x0000001070707819 */ /* 0x000fe200000006ff */
[----:B------:R-:W-:Y:S01]  /*1f00*/  FFMA.FTZ R181, R223, R100, R181 ;  /* 0x00000064dfb57223 */ /* 0x000fe200000100b5 */
[----:B------:R-:W-:Y:S01]  /*1f10*/  FADD.FTZ R180, R100, R180 ;  /* 0x000000b464b47221 */ /* 0x000fe20000010000 */
[----:B------:R-:W-:Y:S02]  /*1f20*/  SHF.L.U32 R120, R120, 0x10, RZ ;  /* 0x0000001078787819 */ /* 0x000fe400000006ff */
[----:B------:R-:W-:Y:S01]  /*1f30*/  PRMT R113, R113, 0x7632, R113 ;  /* 0x0000763271717816 */ /* 0x000fe20000000071 */
[----:B------:R-:W-:Y:S01]  /*1f40*/  FMUL.FTZ R100, R228, R112 ;  /* 0x00000070e4647220 */ /* 0x000fe20000410000 */
[----:B------:R-:W-:Y:S01]  /*1f50*/  FADD.FTZ R101, -R236, R117 ;  /* 0x00000075ec657221 */ /* 0x000fe20000010100 */
[----:B------:R-:W-:-:S02]  /*1f60*/  PRMT R121, R121, 0x7632, R121 ;  /* 0x0000763279797816 */ /* 0x000fc40000000079 */
[----:B------:R-:W-:Y:S01]  /*1f70*/  FFMA.FTZ R100, R231, R120, R100 ;  /* 0x00000078e7647223 */ /* 0x000fe20000010064 */
[----:B------:R-:W-:Y:S02]  /*1f80*/  IMAD.U32 R113, R113, 0x10000, RZ ;  /* 0x0001000071717824 */ /* 0x000fe400078e00ff */
[----:B------:R-:W-:Y:S01]  /*1f90*/  FMUL.FTZ R101, R192, R101 ;  /* 0x00000065c0657220 */ /* 0x000fe20000410000 */
[----:B------:R-:W-:Y:S01]  /*1fa0*/  SHF.L.U32 R121, R121, 0x10, RZ ;  /* 0x0000001079797819 */ /* 0x000fe200000006ff */
[----:B------:R-:W-:Y:S02]  /*1fb0*/  FMUL.FTZ R103, R205, R113 ;  /* 0x00000071cd677220 */ /* 0x000fe40000410000 */
[----:B------:R-:W-:Y:S01]  /*1fc0*/  FFMA.FTZ R16, R101, R112, R16 ;  /* 0x0000007065107223 */ /* 0x000fe20000010010 */
[----:B------:R-:W-:Y:S01]  /*1fd0*/  FADD.FTZ R17, R112, R17 ;  /* 0x0000001170117221 */ /* 0x000fe20000010000 */
[----:B------:R-:W-:Y:S01]  /*1fe0*/  FADD.FTZ R40, R90, R40 ;  /* 0x000000285a287221 */ /* 0x000fe20000010000 */
[----:B------:R-:W-:Y:S01]  /*1ff0*/  FFMA.FTZ R103, R206, R121, R103 ;  /* 0x00000079ce677223 */ /* 0x000fe20000010067 */
[----:B------:R-:W-:Y:S01]  /*2000*/  FFMA.FTZ R29, R213, R90, R29 ;  /* 0x0000005ad51d7223 */ /* 0x000fe2000001001d */
[----:B------:R-:W-:Y:S01]  /*2010*/  PRMT R90, R115, 0x7632, R90 ;  /* 0x00007632735a7816 */ /* 0x000fe2000000005a */
[----:B------:R-:W-:Y:S01]  /*2020*/  FADD.FTZ R111, -R236, R126 ;  /* 0x0000007eec6f7221 */ /* 0x000fe20000010100 */
[----:B------:R-:W-:-:S02]  /*2030*/  SHF.L.U32 R109, R123, 0x10, RZ ;  /* 0x000000107b6d7819 */ /* 0x000fc400000006ff */
[----:B------:R-:W-:Y:S01]  /*2040*/  PRMT R123, R123, 0x7632, R123 ;  /* 0x000076327b7b7816 */ /* 0x000fe2000000007b */
[----:B------:R-:W-:Y:S01]  /*2050*/  FMUL.FTZ R111, R192, R111 ;  /* 0x0000006fc06f7220 */ /* 0x000fe20000410000 */
[----:B------:R-:W-:Y:S01]  /*2060*/  SHF.L.U32 R90, R90, 0x10, RZ ;  /* 0x000000105a5a7819 */ /* 0x000fe200000006ff */
[----:B------:R-:W-:Y:S01]  /*2070*/  FADD.FTZ R14, R114, R14 ;  /* 0x0000000e720e7221 */ /* 0x000fe20000010000 */
[----:B------:R-:W-:Y:S01]  /*2080*/  FFMA.FTZ R9, R106, R114, R9 ;  /* 0x000000726a097223 */ /* 0x000fe20000010009 */
[----:B------:R-:W-:Y:S01]  /*2090*/  FADD.FTZ R132, R109, R132 ;  /* 0x000000846d847221 */ /* 0x000fe20000010000 */
[----:B------:R-:W-:Y:S01]  /*20a0*/  FFMA.FTZ R31, R111, R109, R31 ;  /* 0x0000006d6f1f7223 */ /* 0x000fe2000001001f */
[----:B--2---:R-:W-:Y:S01]  /*20b0*/  FFMA.FTZ R224, R84, R105, R224 ;  /* 0x0000006954e07223 */ /* 0x004fe200000100e0 */
[----:B------:R-:W-:-:S04]  /*20c0*/  IMAD.WIDE.U32 R84, R216, 0x8, R88 ;  /* 0x00000008d8547825 */ /* 0x000fc800078e0058 */
[----:B------:R-:W-:Y:S02]  /*20d0*/  IMAD.WIDE.U32 R88, R189, 0x8, R88 ;  /* 0x00000008bd587825 */ /* 0x000fe400078e0058 */
[----:B------:R-:W5:Y:S04]  /*20e0*/  LDG.E.64 R84, desc[UR10][R84.64] ;  /* 0x0000000a54547981 */ /* 0x000f68000c1e1b00 */
[----:B------:R-:W5:Y:S01]  /*20f0*/  LDG.E.64 R88, desc[UR10][R88.64] ;  /* 0x0000000a58587981 */ /* 0x000f62000c1e1b00 */
[----:B------:R-:W-:-:S05]  /*2100*/  SHF.L.U32 R105, R122, 0x10, RZ ;  /* 0x000000107a697819 */ /* 0x000fca00000006ff */
[----:B------:R-:W-:Y:S01]  /*2110*/  FADD.FTZ R33, R105, R33 ;  /* 0x0000002169217221 */ /* 0x000fe20000010000 */
[-C--:B------:R-:W-:Y:S01]  /*2120*/  FFMA.FTZ R22, R104, R105.reuse, R22 ;  /* 0x0000006968167223 */ /* 0x080fe20000010016 */
[----:B------:R-:W-:Y:S01]  /*2130*/  FFMA.FTZ R105, R204, R105, R81 ;  /* 0x00000069cc697223 */ /* 0x000fe20000010051 */
[----:B------:R-:W-:-:S04]  /*2140*/  FADD.FTZ R81, RZ, R217 ;  /* 0x000000d9ff517221 */ /* 0x000fc80000010000 */
[----:B------:R-:W-:-:S04]  /*2150*/  FADD.FTZ R81, R222, R81 ;  /* 0x00000051de517221 */ /* 0x000fc80000010000 */
[----:B------:R-:W-:-:S04]  /*2160*/  FADD.FTZ R81, R218, R81 ;  /* 0x00000051da517221 */ /* 0x000fc80000010000 */
[----:B------:R-:W-:-:S04]  /*2170*/  FADD.FTZ R81, R224, R81 ;  /* 0x00000051e0517221 */ /* 0x000fc80000010000 */
[----:B------:R-:W-:-:S04]  /*2180*/  FADD.FTZ R80, R108, R81 ;  /* 0x000000516c507221 */ /* 0x000fc80000010000 */
[----:B------:R-:W-:Y:S01]  /*2190*/  FADD.FTZ R81, R227, R80 ;  /* 0x00000050e3517221 */ /* 0x000fe20000010000 */
[----:B------:R-:W-:Y:S01]  /*21a0*/  FFMA.FTZ R80, R92, R217, RZ ;  /* 0x000000d95c507223 */ /* 0x000fe200000100ff */
[----:B------:R-:W-:Y:S02]  /*21b0*/  PRMT R122, R122, 0x7632, R122 ;  /* 0x000076327a7a7816 */ /* 0x000fe4000000007a */
[----:B------:R-:W-:Y:S01]  /*21c0*/  FADD.FTZ R81, R110, R81 ;  /* 0x000000516e517221 */ /* 0x000fe20000010000 */
[----:B------:R-:W-:Y:S01]  /*21d0*/  FFMA.FTZ R80, R223, R222, R80 ;  /* 0x000000dedf507223 */ /* 0x000fe20000010050 */
[----:B------:R-:W-:Y:S02]  /*21e0*/  SHF.L.U32 R107, R122, 0x10, RZ ;  /* 0x000000107a6b7819 */ /* 0x000fe400000006ff */
[----:B------:R-:W-:Y:S01]  /*21f0*/  FADD.FTZ R81, R230, R81 ;  /* 0x00000051e6517221 */ /* 0x000fe20000010000 */
[----:B------:R-:W-:-:S03]  /*2200*/  FFMA.FTZ R80, R219, R218, R80 ;  /* 0x000000dadb507223 */ /* 0x000fc60000010050 */
[----:B------:R-:W-:Y:S01]  /*2210*/  FADD.FTZ R82, R170, R81 ;  /* 0x00000051aa527221 */ /* 0x000fe20000010000 */
[----:B------:R-:W-:Y:S01]  /*2220*/  FADD.FTZ R32, R107, R32 ;  /* 0x000000206b207221 */ /* 0x000fe20000010000 */
[-C--:B------:R-:W-:Y:S01]  /*2230*/  FFMA.FTZ R21, R106, R107.reuse, R21 ;  /* 0x0000006b6a157223 */ /* 0x080fe20000010015 */
[----:B------:R-:W-:Y:S01]  /*2240*/  FFMA.FTZ R107, R202, R107, R83 ;  /* 0x0000006bca6b7223 */ /* 0x000fe20000010053 */
        /* <DEDUP_REMOVED lines=19> */
[----:B------:R-:W-:Y:S01]  /*2380*/  FADD.FTZ R112, R83, R98 ;  /* 0x0000006253707221 */ /* 0x000fe20000010000 */
[----:B------:R-:W-:Y:S02]  /*2390*/  SHF.L.U32 R82, R115, 0x10, RZ ;  /* 0x0000001073527819 */ /* 0x000fe400000006ff */
[----:B------:R-:W-:Y:S01]  /*23a0*/  FFMA.FTZ R81, R213, R93, R80 ;  /* 0x0000005dd5517223 */ /* 0x000fe20000010050 */
[----:B------:R-:W-:Y:S02]  /*23b0*/  FADD.FTZ R112, R112, R103 ;  /* 0x0000006770707221 */ /* 0x000fe40000010000 */
[----:B------:R-:W-:Y:S01]  /*23c0*/  FMUL.FTZ R91, R199, R82 ;  /* 0x00000052c75b7220 */ /* 0x000fe20000410000 */
[----:B------:R-:W-:Y:S01]  /*23d0*/  FFMA.FTZ R80, R214, R94, R81 ;  /* 0x0000005ed6507223 */ /* 0x000fe20000010051 */
[----:B------:R-:W-:Y:S01]  /*23e0*/  FADD.FTZ R112, R112, R105 ;  /* 0x0000006970707221 */ /* 0x000fe20000010000 */
[----:B------:R-:W-:-:S02]  /*23f0*/  IMAD.U32 R81, R123, 0x10000, RZ ;  /* 0x000100007b517824 */ /* 0x000fc400078e00ff */
[----:B------:R-:W-:Y:S01]  /*2400*/  FMUL.FTZ R83, R197, R90 ;  /* 0x0000005ac5537220 */ /* 0x000fe20000410000 */
[----:B------:R-:W-:Y:S01]  /*2410*/  FFMA.FTZ R80, R215, R95, R80 ;  /* 0x0000005fd7507223 */ /* 0x000fe20000010050 */
[----:B------:R-:W-:Y:S01]  /*2420*/  FFMA.FTZ R109, R200, R109, R91 ;  /* 0x0000006dc86d7223 */ /* 0x000fe2000001005b */
[----:B------:R-:W-:Y:S01]  /*2430*/  FADD.FTZ R114, R112, R107 ;  /* 0x0000006b70727221 */ /* 0x000fe20000010000 */
[----:B------:R-:W-:Y:S01]  /*2440*/  FFMA.FTZ R112, R198, R81, R83 ;  /* 0x00000051c6707223 */ /* 0x000fe20000010053 */
[----:B------:R-:W-:Y:S02]  /*2450*/  FFMA.FTZ R80, R97, R96, R80 ;  /* 0x0000006061507223 */ /* 0x000fe40000010050 */
[----:B------:R-:W-:Y:S02]  /*2460*/  FADD.FTZ R83, R114, R109 ;  /* 0x0000006d72537221 */ /* 0x000fe40000010000 */
[----:B------:R-:W-:Y:S01]  /*2470*/  FFMA.FTZ R114, R101, R100, R80 ;  /* 0x0000006465727223 */ /* 0x000fe20000010050 */
[----:B------:R-:W-:Y:S01]  /*2480*/  FADD.FTZ R119, -R236, R119 ;  /* 0x00000077ec777221 */ /* 0x000fe20000010100 */
[----:B------:R-:W-:-:S02]  /*2490*/  FADD.FTZ R80, R83, R112 ;  /* 0x0000007053507221 */ /* 0x000fc40000010000 */
[----:B------:R-:W-:Y:S01]  /*24a0*/  FFMA.FTZ R91, R99, R98, R114 ;  /* 0x00000062635b7223 */ /* 0x000fe20000010072 */
[----:B------:R-:W-:Y:S02]  /*24b0*/  FMUL.FTZ R102, R192, R119 ;  /* 0x00000077c0667220 */ /* 0x000fe40000410000 */
[----:B------:R-:W0:Y:S02]  /*24c0*/  SHFL.DOWN PT, R83, R80, 0x10, 0x1f ;  /* 0x0a001f0050537f89 */ /* 0x000e2400000e0000 */
[C---:B------:R-:W-:Y:S01]  /*24d0*/  FFMA.FTZ R91, R102.reuse, R103, R91 ;  /* 0x00000067665b7223 */ /* 0x040fe2000001005b */
[----:B------:R-:W-:-:S03]  /*24e0*/  FFMA.FTZ R18, R102, R113, R18 ;  /* 0x0000007166127223 */ /* 0x000fc60000010012 */
[----:B------:R-:W-:Y:S01]  /*24f0*/  FFMA.FTZ R91, R104, R105, R91 ;  /* 0x00000069685b7223 */ /* 0x000fe2000001005b */
[----:B------:R-:W-:Y:S01]  /*2500*/  FADD.FTZ R15, R113, R15 ;  /* 0x0000000f710f7221 */ /* 0x000fe20000010000 */
[----:B------:R-:W-:Y:S02]  /*2510*/  FADD.FTZ R113, -R236, R127 ;  /* 0x0000007fec717221 */ /* 0x000fe40000010100 */
[----:B------:R-:W-:Y:S02]  /*2520*/  FFMA.FTZ R114, R106, R107, R91 ;  /* 0x0000006b6a727223 */ /* 0x000fe4000001005b */
[----:B------:R-:W-:Y:S02]  /*2530*/  FMUL.FTZ R113, R192, R113 ;  /* 0x00000071c0717220 */ /* 0x000fe40000410000 */
[----:B------:R-:W-:-:S04]  /*2540*/  FFMA.FTZ R114, R111, R109, R114 ;  /* 0x0000006d6f727223 */ /* 0x000fc80000010072 */
[----:B------:R-:W-:Y:S01]  /*2550*/  FFMA.FTZ R114, R113, R112, R114 ;  /* 0x0000007071727223 */ /* 0x000fe20000010072 */
[----:B0-----:R-:W-:-:S04]  /*2560*/  FADD.FTZ R91, R80, R83 ;  /* 0x00000053505b7221 */ /* 0x001fc80000010000 */
[----:B------:R-:W0:Y:S04]  /*2570*/  SHFL.DOWN PT, R83, R114, 0x10, 0x1f ;  /* 0x0a001f0072537f89 */ /* 0x000e2800000e0000 */
[----:B------:R-:W2:Y:S01]  /*2580*/  SHFL.DOWN PT, R116, R91, 0x8, 0x1f ;  /* 0x09001f005b747f89 */ /* 0x000ea200000e0000 */
[----:B0-----:R-:W-:-:S05]  /*2590*/  FADD.FTZ R83, R114, R83 ;  /* 0x0000005372537221 */ /* 0x001fca0000010000 */
[----:B------:R-:W0:Y:S01]  /*25a0*/  SHFL.DOWN PT, R80, R83, 0x8, 0x1f ;  /* 0x09001f0053507f89 */ /* 0x000e2200000e0000 */
[----:B--2---:R-:W-:-:S05]  /*25b0*/  FADD.FTZ R116, R91, R116 ;  /* 0x000000745b747221 */ /* 0x004fca0000010000 */
[----:B------:R-:W2:Y:S01]  /*25c0*/  SHFL.DOWN PT, R117, R116, 0x4, 0x1f ;  /* 0x08801f0074757f89 */ /* 0x000ea200000e0000 */
[----:B0-----:R-:W-:-:S05]  /*25d0*/  FADD.FTZ R115, R83, R80 ;  /* 0x0000005053737221 */ /* 0x001fca0000010000 */
[----:B------:R-:W0:Y:S01]  /*25e0*/  SHFL.DOWN PT, R80, R115, 0x4, 0x1f ;  /* 0x08801f0073507f89 */ /* 0x000e2200000e0000 */
[----:B--2---:R-:W-:Y:S02]  /*25f0*/  FADD.FTZ R117, R116, R117 ;  /* 0x0000007574757221 */ /* 0x004fe40000010000 */
[----:B------:R-:W2:Y:S01]  /*2600*/  S2R R116, SR_TID.X ;  /* 0x0000000000747919 */ /* 0x000ea20000002100 */
[----:B0-----:R-:W-:Y:S02]  /*2610*/  FADD.FTZ R118, R115, R80 ;  /* 0x0000005073767221 */ /* 0x001fe40000010000 */
[----:B------:R-:W0:Y:S04]  /*2620*/  SHFL.DOWN PT, R80, R117, 0x2, 0x1f ;  /* 0x08401f0075507f89 */ /* 0x000e2800000e0000 */
[----:B------:R-:W3:Y:S01]  /*2630*/  SHFL.DOWN PT, R119, R118, 0x2, 0x1f ;  /* 0x08401f0076777f89 */ /* 0x000ee200000e0000 */
[----:B------:R-:W-:Y:S01]  /*2640*/  FADD.FTZ R0, R81, R0 ;  /* 0x0000000051007221 */ /* 0x000fe20000010000 */
[----:B------:R-:W-:Y:S01]  /*2650*/  FFMA.FTZ R20, R113, R81, R20 ;  /* 0x0000005171147223 */ /* 0x000fe20000010014 */
[----:B------:R-:W-:Y:S01]  /*2660*/  FFMA.FTZ R25, R101, R120, R25 ;  /* 0x0000007865197223 */ /* 0x000fe20000010019 */
[----:B------:R-:W-:Y:S01]  /*2670*/  FADD.FTZ R36, R120, R36 ;  /* 0x0000002478247221 */ /* 0x000fe20000010000 */
[----:B0-----:R-:W-:Y:S01]  /*2680*/  FADD.FTZ R114, R117, R80 ;  /* 0x0000005075727221 */ /* 0x001fe20000010000 */
[----:B---3--:R-:W-:-:S04]  /*2690*/  FADD.FTZ R119, R118, R119 ;  /* 0x0000007776777221 */ /* 0x008fc80000010000 */
[----:B------:R-:W0:Y:S04]  /*26a0*/  SHFL.DOWN PT, R81, R114, 0x1, 0x1f ;  /* 0x08201f0072517f89 */ /* 0x000e2800000e0000 */
[----:B------:R-:W3:Y:S01]  /*26b0*/  SHFL.DOWN PT, R120, R119, 0x1, 0x1f ;  /* 0x08201f0077787f89 */ /* 0x000ee200000e0000 */
[----:B--2---:R-:W-:Y:S01]  /*26c0*/  LOP3.LUT P2, RZ, R116, 0x1f, RZ, 0xc0, !PT ;  /* 0x0000001f74ff7812 */ /* 0x004fe2000784c0ff */
[----:B------:R-:W-:Y:S01]  /*26d0*/  BSSY.RECONVERGENT B0, `(.L_x_1156) ;  /* 0x000000e000007945 */ /* 0x000fe20003800200 */
[----:B------:R-:W-:Y:S01]  /*26e0*/  FFMA.FTZ R23, R102, R121, R23 ;  /* 0x0000007966177223 */ /* 0x000fe20000010017 */
[----:B------:R-:W-:Y:S01]  /*26f0*/  FADD.FTZ R34, R121, R34 ;  /* 0x0000002279227221 */ /* 0x000fe20000010000 */
[----:B0-----:R-:W-:Y:S01]  /*2700*/  FADD.FTZ R80, R114, R81 ;  /* 0x0000005172507221 */ /* 0x001fe20000010000 */
[----:B---3--:R-:W-:-:S08]  /*2710*/  FADD.FTZ R81, R119, R120 ;  /* 0x0000007877517221 */ /* 0x008fd00000010000 */
[----:B-1----:R-:W-:Y:S05]  /*2720*/  @P2 BRA `(.L_x_1157) ;  /* 0x0000000000202947 */ /* 0x002fea0003800000 */
        /* <DEDUP_REMOVED lines=8> */
.L_x_1157:
[----:B------:R-:W-:Y:S05]  /*27b0*/  BSYNC.RECONVERGENT B0 ;  /* 0x0000000000007941 */ /* 0x000fea0003800200 */
.L_x_1156:
[----:B------:R-:W1:Y:S08]  /*27c0*/  S2UR UR5, SR_CgaCtaId ;  /* 0x00000000000579c3 */ /* 0x000e700000008800 */
[----:B------:R-:W-:Y:S01]  /*27d0*/  BAR.SYNC.DEFER_BLOCKING 0x0 ;  /* 0x0000000000007b1d */ /* 0x000fe20000010000 */
[----:B------:R-:W-:Y:S01]  /*27e0*/  FADD.FTZ R10, R82, R10 ;  /* 0x0000000a520a7221 */ /* 0x000fe20000010000 */
[----:B------:R-:W-:Y:S01]  /*27f0*/  FFMA.FTZ R13, R111, R82, R13 ;  /* 0x000000526f0d7223 */ /* 0x000fe2000001000d */
[----:B------:R-:W-:Y:S01]  /*2800*/  FADD.FTZ R11, R90, R11 ;  /* 0x0000000b5a0b7221 */ /* 0x000fe20000010000 */
[----:B------:R-:W-:Y:S01]  /*2810*/  FFMA.FTZ R12, R113, R90, R12 ;  /* 0x0000005a710c7223 */ /* 0x000fe2000001000c */
[----:B------:R-:W-:Y:S01]  /*2820*/  UISETP.NE.U32.AND UP0, UPT, UR16, URZ, UPT ;  /* 0x000000ff1000728c */ /* 0x000fe2000bf05070 */
[----:B------:R-:W-:-:S02]  /*2830*/  UMOV UR4, 0x400 ;  /* 0x0000040000047882 */ /* 0x000fc40000000000 */
[----:B------:R-:W2:Y:S01]  /*2840*/  LDC.64 R90, c[0x0][0x380] ;  /* 0x0000e000ff5a7b82 */ /* 0x000ea20000000a00 */
[----:B------:R-:W-:Y:S02]  /*2850*/  UISETP.NE.AND.EX UP0, UPT, UR17, URZ, UPT, UP0 ;  /* 0x000000ff1100728c */ /* 0x000fe4000bf05300 */
[----:B-1----:R-:W-:-:S04]  /*2860*/  ULEA UR4, UR5, UR4, 0x18 ;  /* 0x0000000405047291 */ /* 0x002fc8000f8ec0ff */
[----:B------:R-:W-:Y:S02]  /*2870*/  UIADD3 UR5, UPT, UPT, UR4, 0x6040, URZ ;  /* 0x0000604004057890 */ /* 0x000fe4000fffe0ff */
[----:B------:R-:W-:Y:S01]  /*2880*/  @!UP1 UIADD3 UR5, UPT, UPT, UR4, 0x6000, URZ ;  /* 0x0000600004059890 */ /* 0x000fe2000fffe0ff */
[----:B--2---:R-:W-:-:S04]  /*2890*/  IADD3 R186, PT, PT, R186, R90, RZ ;  /* 0x0000005ababa7210 */ /* 0x004fc80007ffe0ff */
[----:B------:R-:W-:-:S04]  /*28a0*/  ISETP.GE.AND P4, PT, R186, R91, PT ;  /* 0x0000005bba00720c */ /* 0x000fc80003f86270 */
[----:B0-----:R-:W0:Y:S01]  /*28b0*/  LDS.128 R80, [UR5] ;  /* 0x00000005ff507984 */ /* 0x001e220008000c00 */
        /* <DEDUP_REMOVED lines=9> */
[----:B0-----:R-:W-:Y:S01]  /*2950*/  FADD.FTZ R91, R91, R80 ;  /* 0x000000505b5b7221 */ /* 0x001fe20000010000 */
[----:B------:R-:W-:-:S03]  /*2960*/  FADD.FTZ R90, R90, R81 ;  /* 0x000000515a5a7221 */ /* 0x000fc60000010000 */
        /* <DEDUP_REMOVED lines=9> */
[----:B------:R-:W0:Y:S02]  /*2a00*/  LDS.128 R80, [UR5] ;  /* 0x00000005ff507984 */ /* 0x000e240008000c00 */
[----:B0-----:R-:W-:Y:S01]  /*2a10*/  FADD.FTZ R91, R91, R80 ;  /* 0x000000505b5b7221 */ /* 0x001fe20000010000 */
[----:B------:R-:W-:-:S03]  /*2a20*/  FADD.FTZ R90, R90, R81 ;  /* 0x000000515a5a7221 */ /* 0x000fc60000010000 */
[----:B------:R-:W-:Y:S01]  /*2a30*/  FADD.FTZ R82, R82, R91 ;  /* 0x0000005b52527221 */ /* 0x000fe20000010000 */
[----:B------:R-:W-:-:S03]  /*2a40*/  FADD.FTZ R83, R83, R90 ;  /* 0x0000005a53537221 */ /* 0x000fc60000010000 */
[----:B------:R-:W-:Y:S01]  /*2a50*/  FMUL.FTZ R82, R82, UR15 ;  /* 0x0000000f52527c20 */ /* 0x000fe20008410000 */
[----:B------:R-:W-:-:S04]  /*2a60*/  FMUL.FTZ R114, R83, UR15 ;  /* 0x0000000f53727c20 */ /* 0x000fc80008410000 */
[----:B------:R-:W-:Y:S01]  /*2a70*/  FSEL R115, R82, RZ, !P3 ;  /* 0x000000ff52737208 */ /* 0x000fe20005800000 */
[----:B------:R-:W-:Y:S06]  /*2a80*/  BRA.U UP0, `(.L_x_1158) ;  /* 0x0000000d00947547 */ /* 0x000fec000b800000 */
        /* <DEDUP_REMOVED lines=24> */
[----:B-----5:R-:W-:Y:S01]  /*2c10*/  ISETP.GE.U32.AND P2, PT, R88, RZ, PT ;  /* 0x000000ff5800720c */ /* 0x020fe20003f46070 */
        /* <DEDUP_REMOVED lines=8> */
[C---:B------:R-:W-:Y:S01]  /*2ca0*/  LOP3.LUT P3, RZ, R89.reuse, 0xff0000, RZ, 0xc0, !PT ;  /* 0x00ff000059ff7812 */ /* 0x040fe2000786c0ff */
[C---:B------:R-:W-:Y:S01]  /*2cb0*/  FMUL.FTZ R219, R192.reuse, R219 ;  /* 0x000000dbc0db7220 */ /* 0x040fe20000410000 */
[C---:B------:R-:W-:Y:S01]  /*2cc0*/  LOP3.LUT P5, RZ, R89.reuse, 0xff, RZ, 0xc0, !PT ;  /* 0x000000ff59ff7812 */ /* 0x040fe200078ac0ff */
[C---:B------:R-:W-:Y:S01]  /*2cd0*/  FMUL.FTZ R225, R192.reuse, R225 ;  /* 0x000000e1c0e17220 */ /* 0x040fe20000410000 */
[C---:B------:R-:W-:Y:S01]  /*2ce0*/  LOP3.LUT P6, RZ, R89.reuse, 0xff00, RZ, 0xc0, !PT ;  /* 0x0000ff0059ff7812 */ /* 0x040fe200078cc0ff */
[C---:B------:R-:W-:Y:S01]  /*2cf0*/  FMUL.FTZ R223, R192.reuse, R223 ;  /* 0x000000dfc0df7220 */ /* 0x040fe20000410000 */
[----:B------:R-:W-:Y:S01]  /*2d00*/  ISETP.GE.U32.AND.EX P2, PT, R89, 0x1000000, PT, P2 ;  /* 0x010000005900780c */ /* 0x000fe20003f46120 */
[----:B------:R-:W-:Y:S01]  /*2d10*/  FMUL.FTZ R217, R192, R217 ;  /* 0x000000d9c0d97220 */ /* 0x000fe20000410000 */
[----:B------:R-:W-:Y:S01]  /*2d20*/  FSEL R80, R221, RZ, P3 ;  /* 0x000000ffdd507208 */ /* 0x000fe20001800000 */
        /* <DEDUP_REMOVED lines=18> */
[----:B------:R-:W-:Y:S01]  /*2e50*/  F2FP.BF16.F32.PACK_AB R80, R223, R80 ;  /* 0x00000050df50723e */ /* 0x000fe200000010ff */
[----:B------:R-:W-:Y:S06]  /*2e60*/  BRA `(.L_x_1161) ;  /* 0x0000001c007c7947 */ /* 0x000fec0003800000 */
.L_x_1160:
        /* <DEDUP_REMOVED lines=10> */
[----:B------:R-:W-:Y:S01]  /*2f10*/  FADD.FTZ R227, R227, -R226 ;  /* 0x800000e2e3e37221 */ /* 0x000fe20000010000 */
[----:B------:R-:W-:Y:S01]  /*2f20*/  LOP3.LUT P6, RZ, R89, 0xff0000, RZ, 0xc0, !PT ;  /* 0x00ff000059ff7812 */ /* 0x000fe200078cc0ff */
[----:B------:R-:W-:Y:S01]  /*2f30*/  FMUL.FTZ R72, R70, UR6 ;  /* 0x0000000646487c20 */ /* 0x000fe20008410000 */
[----:B------:R-:W-:Y:S01]  /*2f40*/  FMUL.FTZ R73, R71, UR6 ;  /* 0x0000000647497c20 */ /* 0x000fe20008410000 */
[----:B------:R-:W-:Y:S01]  /*2f50*/  ISETP.GE.U32.AND.EX P2, PT, R89, 0x1000000, PT, P2 ;  /* 0x010000005900780c */ /* 0x000fe20003f46120 */
[C---:B------:R-:W-:Y:S01]  /*2f60*/  FMUL.FTZ R68, R192.reuse, R69 ;  /* 0x00000045c0447220 */ /* 0x040fe20000410000 */
[----:B------:R-:W-:Y:S01]  /*2f70*/  FMUL.FTZ R69, R192, R227 ;  /* 0x000000e3c0457220 */ /* 0x000fe20000410000 */
[----:B------:R-:W-:Y:S01]  /*2f80*/  FSEL R83, R72, RZ, P6 ;  /* 0x000000ff48537208 */ /* 0x000fe20003000000 */
[-CC-:B------:R-:W-:Y:S01]  /*2f90*/  FFMA.FTZ R225, R225, R114.reuse, R115.reuse ;  /* 0x00000072e1e17223 */ /* 0x180fe20000010073 */
[----:B------:R-:W-:Y:S01]  /*2fa0*/  FSEL R74, R73, RZ, P2 ;  /* 0x000000ff494a7208 */ /* 0x000fe20001000000 */
[----:B------:R-:W-:Y:S01]  /*2fb0*/  FMUL.FTZ R72, R68, UR6 ;  /* 0x0000000644487c20 */ /* 0x000fe20008410000 */
[----:B------:R-:W-:Y:S01]  /*2fc0*/  FMUL.FTZ R73, R69, UR6 ;  /* 0x0000000645497c20 */ /* 0x000fe20008410000 */
[----:B------:R-:W-:Y:S01]  /*2fd0*/  LOP3.LUT P3, RZ, R89, 0xff, RZ, 0xc0, !PT ;  /* 0x000000ff59ff7812 */ /* 0x000fe2000786c0ff */
[-CC-:B------:R-:W-:Y:S01]  /*2fe0*/  FFMA.FTZ R223, R223, R114.reuse, R115.reuse ;  /* 0x00000072dfdf7223 */ /* 0x180fe20000010073 */
[----:B------:R-:W-:Y:S01]  /*2ff0*/  LOP3.LUT P2, RZ, R89, 0xff00, RZ, 0xc0, !PT ;  /* 0x0000ff0059ff7812 */ /* 0x000fe2000784c0ff */
[-CC-:B------:R-:W-:Y:S01]  /*3000*/  FFMA.FTZ R219, R219, R114.reuse, R115.reuse ;  /* 0x00000072dbdb7223 */ /* 0x180fe20000010073 */
[----:B------:R-:W-:Y:S01]  /*3010*/  FFMA.FTZ R92, R92, R114, R115 ;  /* 0x000000725c5c7223 */ /* 0x000fe20000010073 */
[----:B------:R-:W-:Y:S01]  /*3020*/  FSEL R72, R72, RZ, P3 ;  /* 0x000000ff48487208 */ /* 0x000fe20001800000 */
[----:B------:R-:W-:Y:S01]  /*3030*/  FADD.FTZ R225, R224, -R225 ;  /* 0x800000e1e0e17221 */ /* 0x000fe20000010000 */
[----:B------:R-:W-:Y:S01]  /*3040*/  FSEL R73, R73, RZ, P2 ;  /* 0x000000ff49497208 */ /* 0x000fe20001000000 */
[----:B------:R-:W-:Y:S01]  /*3050*/  FADD.FTZ R223, R222, -R223 ;  /* 0x800000dfdedf7221 */ /* 0x000fe20000010000 */
[----:B------:R-:W-:Y:S01]  /*3060*/  FADD.FTZ R219, R218, -R219 ;  /* 0x800000dbdadb7221 */ /* 0x000fe20000010000 */
[----:B------:R-:W-:Y:S01]  /*3070*/  FADD.FTZ R217, R217, -R92 ;  /* 0x8000005cd9d97221 */ /* 0x000fe20000010000 */
[----:B------:R-:W-:Y:S01]  /*3080*/  F2FP.BF16.F32.PACK_AB R83, R74, R83 ;  /* 0x000000534a53723e */ /* 0x000fe200000010ff */
[C---:B------:R-:W-:Y:S01]  /*3090*/  FMUL.FTZ R75, R192.reuse, R225 ;  /* 0x000000e1c04b7220 */ /* 0x040fe20000410000 */
[----:B------:R-:W-:Y:S01]  /*30a0*/  F2FP.BF16.F32.PACK_AB R82, R73, R72 ;  /* 0x000000484952723e */ /* 0x000fe200000010ff */
[C---:B------:R-:W-:Y:S01]  /*30b0*/  FMUL.FTZ R72, R192.reuse, R217 ;  /* 0x000000d9c0487220 */ /* 0x040fe20000410000 */
[C---:B------:R-:W-:Y:S01]  /*30c0*/  FMUL.FTZ R74, R192.reuse, R219 ;  /* 0x000000dbc04a7220 */ /* 0x040fe20000410000 */
[----:B------:R-:W-:Y:S01]  /*30d0*/  FMUL.FTZ R73, R192, R223 ;  /* 0x000000dfc0497220 */ /* 0x000fe20000410000 */
[C---:B------:R-:W-:Y:S01]  /*30e0*/  LOP3.LUT P5, RZ, R88.reuse, 0xff, RZ, 0xc0, !PT ;  /* 0x000000ff58ff7812 */ /* 0x040fe200078ac0ff */
[----:B------:R-:W-:Y:S01]  /*30f0*/  FMUL.FTZ R89, R75, UR6 ;  /* 0x000000064b597c20 */ /* 0x000fe20008410000 */
[----:B------:R-:W-:Y:S01]  /*3100*/  LOP3.LUT P6, RZ, R88, 0xff00, RZ, 0xc0, !PT ;  /* 0x0000ff0058ff7812 */ /* 0x000fe200078cc0ff */
[----:B------:R-:W-:Y:S01]  /*3110*/  FMUL.FTZ R80, R72, UR6 ;  /* 0x0000000648507c20 */ /* 0x000fe20008410000 */
[C---:B------:R-:W-:Y:S01]  /*3120*/  LOP3.LUT P3, RZ, R88.reuse, 0xff0000, RZ, 0xc0, !PT ;  /* 0x00ff000058ff7812 */ /* 0x040fe2000786c0ff */
[----:B------:R-:W-:Y:S01]  /*3130*/  FMUL.FTZ R81, R73, UR6 ;  /* 0x0000000649517c20 */ /* 0x000fe20008410000 */
[----:B------:R-:W-:Y:S01]  /*3140*/  LOP3.LUT P2, RZ, R88, 0xff000000, RZ, 0xc0, !PT ;  /* 0xff00000058ff7812 */ /* 0x000fe2000784c0ff */
[----:B------:R-:W-:Y:S01]  /*3150*/  FMUL.FTZ R88, R74, UR6 ;  /* 0x000000064a587c20 */ /* 0x000fe20008410000 */
[----:B------:R-:W-:-:S02]  /*3160*/  FSEL R80, R80, RZ, P5 ;  /* 0x000000ff50507208 */ /* 0x000fc40002800000 */
[----:B------:R-:W-:Y:S02]  /*3170*/  FSEL R91, R89, RZ, P2 ;  /* 0x000000ff595b7208 */ /* 0x000fe40001000000 */
[----:B------:R-:W-:Y:S02]  /*3180*/  FSEL R88, R88, RZ, P3 ;  /* 0x000000ff58587208 */ /* 0x000fe40001800000 */
[----:B------:R-:W-:Y:S02]  /*3190*/  FSEL R89, R81, RZ, P6 ;  /* 0x000000ff51597208 */ /* 0x000fe40003000000 */
[----:B------:R-:W-:Y:S02]  /*31a0*/  F2FP.BF16.F32.PACK_AB R81, R91, R88 ;  /* 0x000000585b51723e */ /* 0x000fe400000010ff */
[----:B------:R-:W-:Y:S01]  /*31b0*/  F2FP.BF16.F32.PACK_AB R80, R89, R80 ;  /* 0x000000505950723e */ /* 0x000fe200000010ff */
[----:B------:R-:W-:Y:S06]  /*31c0*/  BRA `(.L_x_1161) ;  /* 0x0000001800a47947 */ /* 0x000fec0003800000 */
.L_x_1159:
        /* <DEDUP_REMOVED lines=13> */
[C---:B-----5:R-:W-:Y:S01]  /*32a0*/  FFMA.FTZ R80, R192.reuse, R83, R64 ;  /* 0x00000053c0507223 */ /* 0x060fe20000010040 */
[C---:B------:R-:W-:Y:S01]  /*32b0*/  FFMA.FTZ R81, R192.reuse, R81, R67 ;  /* 0x00000051c0517223 */ /* 0x040fe20000010043 */
[----:B------:R-:W-:Y:S01]  /*32c0*/  FFMA.FTZ R82, R192, R221, R66 ;  /* 0x000000ddc0527223 */ /* 0x000fe20000010042 */
[----:B------:R-:W-:Y:S01]  /*32d0*/  ISETP.GE.U32.AND P2, PT, R88, RZ, PT ;  /* 0x000000ff5800720c */ /* 0x000fe20003f46070 */
[----:B------:R-:W-:Y:S01]  /*32e0*/  FMUL.FTZ R80, R80, UR6 ;  /* 0x0000000650507c20 */ /* 0x000fe20008410000 */
[----:B------:R-:W-:Y:S01]  /*32f0*/  FMUL.FTZ R83, R81, UR6 ;  /* 0x0000000651537c20 */ /* 0x000fe20008410000 */
[----:B------:R-:W-:Y:S01]  /*3300*/  FFMA.FTZ R81, R192, R226, R65 ;  /* 0x000000e2c0517223 */ /* 0x000fe20000010041 */
[----:B------:R-:W-:Y:S01]  /*3310*/  FMUL.FTZ R82, R82, UR6 ;  /* 0x0000000652527c20 */ /* 0x000fe20008410000 */
[----:B------:R-:W-:Y:S01]  /*3320*/  LOP3.LUT P3, RZ, R89, 0xff0000, RZ, 0xc0, !PT ;  /* 0x00ff000059ff7812 */ /* 0x000fe2000786c0ff */
[-CC-:B------:R-:W-:Y:S01]  /*3330*/  FFMA.FTZ R225, R225, R114.reuse, R115.reuse ;  /* 0x00000072e1e17223 */ /* 0x180fe20000010073 */
[----:B------:R-:W-:Y:S01]  /*3340*/  ISETP.GE.U32.AND.EX P2, PT, R89, 0x1000000, PT, P2 ;  /* 0x010000005900780c */ /* 0x000fe20003f46120 */
        /* <DEDUP_REMOVED lines=10> */
[----:B------:R-:W-:Y:S01]  /*33f0*/  FSEL R80, R80, RZ, P6 ;  /* 0x000000ff50507208 */ /* 0x000fe20003000000 */
[----:B------:R-:W-:Y:S01]  /*3400*/  FADD.FTZ R219, R218, -R219 ;  /* 0x800000dbdadb7221 */ /* 0x000fe20000010000 */
[----:B------:R-:W-:Y:S01]  /*3410*/  FSEL R81, R81, RZ, P5 ;  /* 0x000000ff51517208 */ /* 0x000fe20002800000 */
[----:B------:R-:W-:Y:S01]  /*3420*/  FADD.FTZ R217, R217, -R92 ;  /* 0x8000005cd9d97221 */ /* 0x000fe20000010000 */
[----:B------:R-:W-:Y:S01]  /*3430*/  F2FP.BF16.F32.PACK_AB R83, R83, R82 ;  /* 0x000000525353723e */ /* 0x000fe200000010ff */
[----:B------:R-:W-:Y:S01]  /*3440*/  FFMA.FTZ R89, R192, R224, R63 ;  /* 0x000000e0c0597223 */ /* 0x000fe2000001003f */
[----:B------:R-:W-:-:S02]  /*3450*/  LOP3.LUT P2, RZ, R88, 0xff0000, RZ, 0xc0, !PT ;  /* 0x00ff000058ff7812 */ /* 0x000fc4000784c0ff */
[C---:B------:R-:W-:Y:S01]  /*3460*/  LOP3.LUT P3, RZ, R88.reuse, 0xff000000, RZ, 0xc0, !PT ;  /* 0xff00000058ff7812 */ /* 0x040fe2000786c0ff */
[----:B------:R-:W-:Y:S01]  /*3470*/  FMUL.FTZ R89, R89, UR6 ;  /* 0x0000000659597c20 */ /* 0x000fe20008410000 */
[C---:B------:R-:W-:Y:S02]  /*3480*/  LOP3.LUT P6, RZ, R88.reuse, 0xff00, RZ, 0xc0, !PT ;  /* 0x0000ff0058ff7812 */ /* 0x040fe400078cc0ff */
[----:B------:R-:W-:Y:S01]  /*3490*/  LOP3.LUT P5, RZ, R88, 0xff, RZ, 0xc0, !PT ;  /* 0x000000ff58ff7812 */ /* 0x000fe200078ac0ff */
[C---:B------:R-:W-:Y:S01]  /*34a0*/  FFMA.FTZ R88, R192.reuse, R219, R62 ;  /* 0x000000dbc0587223 */ /* 0x040fe2000001003e */
[----:B------:R-:W-:Y:S01]  /*34b0*/  F2FP.BF16.F32.PACK_AB R82, R81, R80 ;  /* 0x000000505152723e */ /* 0x000fe200000010ff */
[C---:B------:R-:W-:Y:S01]  /*34c0*/  FFMA.FTZ R81, R192.reuse, R222, R61 ;  /* 0x000000dec0517223 */ /* 0x040fe2000001003d */
[----:B------:R-:W-:Y:S01]  /*34d0*/  FFMA.FTZ R80, R192, R217, R60 ;  /* 0x000000d9c0507223 */ /* 0x000fe2000001003c */
[----:B------:R-:W-:Y:S01]  /*34e0*/  FMUL.FTZ R88, R88, UR6 ;  /* 0x0000000658587c20 */ /* 0x000fe20008410000 */
[----:B------:R-:W-:Y:S01]  /*34f0*/  FSEL R91, R89, RZ, P3 ;  /* 0x000000ff595b7208 */ /* 0x000fe20001800000 */
[----:B------:R-:W-:Y:S01]  /*3500*/  FMUL.FTZ R81, R81, UR6 ;  /* 0x0000000651517c20 */ /* 0x000fe20008410000 */
[----:B------:R-:W-:-:S02]  /*3510*/  FMUL.FTZ R80, R80, UR6 ;  /* 0x0000000650507c20 */ /* 0x000fc40008410000 */
[----:B------:R-:W-:Y:S02]  /*3520*/  FSEL R88, R88, RZ, P2 ;  /* 0x000000ff58587208 */ /* 0x000fe40001000000 */
[----:B------:R-:W-:Y:S02]  /*3530*/  FSEL R89, R81, RZ, P6 ;  /* 0x000000ff51597208 */ /* 0x000fe40003000000 */
[----:B------:R-:W-:Y:S02]  /*3540*/  FSEL R80, R80, RZ, P5 ;  /* 0x000000ff50507208 */ /* 0x000fe40002800000 */
[----:B------:R-:W-:Y:S02]  /*3550*/  F2FP.BF16.F32.PACK_AB R81, R91, R88 ;  /* 0x000000585b51723e */ /* 0x000fe400000010ff */
[----:B------:R-:W-:Y:S01]  /*3560*/  F2FP.BF16.F32.PACK_AB R80, R89, R80 ;  /* 0x000000505950723e */ /* 0x000fe200000010ff */
[----:B------:R-:W-:Y:S06]  /*3570*/  BRA `(.L_x_1161) ;  /* 0x0000001400b87947 */ /* 0x000fec0003800000 */
.L_x_1162:
        /* <DEDUP_REMOVED lines=8> */
[C---:B------:R-:W-:Y:S01]  /*3600*/  FFMA.FTZ R70, R192.reuse, R221, R66 ;  /* 0x000000ddc0467223 */ /* 0x040fe20000010042 */
[----:B------:R-:W-:Y:S01]  /*3610*/  FFMA.FTZ R71, R192, R229, R67 ;  /* 0x000000e5c0477223 */ /* 0x000fe20000010043 */
[----:B------:R-:W-:Y:S01]  /*3620*/  FADD.FTZ R226, R227, -R226 ;  /* 0x800000e2e3e27221 */ /* 0x000fe20000010000 */
[----:B------:R-:W-:Y:S01]  /*3630*/  LOP3.LUT P6, RZ, R89, 0xff0000, RZ, 0xc0, !PT ;  /* 0x00ff000059ff7812 */ /* 0x000fe200078cc0ff */
[----:B------:R-:W-:Y:S01]  /*3640*/  FMUL.FTZ R72, R70, UR6 ;  /* 0x0000000646487c20 */ /* 0x000fe20008410000 */
[----:B------:R-:W-:Y:S01]  /*3650*/  FMUL.FTZ R73, R71, UR6 ;  /* 0x0000000647497c20 */ /* 0x000fe20008410000 */
[----:B------:R-:W-:Y:S01]  /*3660*/  ISETP.GE.U32.AND.EX P2, PT, R89, 0x1000000, PT, P2 ;  /* 0x010000005900780c */ /* 0x000fe20003f46120 */
[C---:B------:R-:W-:Y:S01]  /*3670*/  FFMA.FTZ R68, R192.reuse, R69, R64 ;  /* 0x00000045c0447223 */ /* 0x040fe20000010040 */
[----:B------:R-:W-:Y:S01]  /*3680*/  FFMA.FTZ R69, R192, R226, R65 ;  /* 0x000000e2c0457223 */ /* 0x000fe20000010041 */
        /* <DEDUP_REMOVED lines=17> */
[C---:B------:R-:W-:Y:S01]  /*37a0*/  FFMA.FTZ R75, R192.reuse, R224, R63 ;  /* 0x000000e0c04b7223 */ /* 0x040fe2000001003f */
[----:B------:R-:W-:Y:S01]  /*37b0*/  F2FP.BF16.F32.PACK_AB R82, R73, R72 ;  /* 0x000000484952723e */ /* 0x000fe200000010ff */
[C---:B------:R-:W-:Y:S01]  /*37c0*/  FFMA.FTZ R72, R192.reuse, R217, R60 ;  /* 0x000000d9c0487223 */ /* 0x040fe2000001003c */
[C---:B------:R-:W-:Y:S01]  /*37d0*/  FFMA.FTZ R74, R192.reuse, R219, R62 ;  /* 0x000000dbc04a7223 */ /* 0x040fe2000001003e */
[----:B------:R-:W-:Y:S01]  /*37e0*/  FFMA.FTZ R73, R192, R222, R61 ;  /* 0x000000dec0497223 */ /* 0x000fe2000001003d */
        /* <DEDUP_REMOVED lines=15> */
.L_x_1158:
        /* <DEDUP_REMOVED lines=16> */
[C---:B------:R-:W-:Y:S01]  /*39e0*/  FMUL.FTZ R229, R192.reuse, R229 ;  /* 0x000000e5c0e57220 */ /* 0x040fe20000410000 */
[C---:B------:R-:W-:Y:S01]  /*39f0*/  FMUL.FTZ R221, R192.reuse, R221 ;  /* 0x000000ddc0dd7220 */ /* 0x040fe20000410000 */
[----:B------:R-:W-:Y:S01]  /*3a00*/  LOP3.LUT P3, RZ, R89, 0xff0000, RZ, 0xc0, !PT ;  /* 0x00ff000059ff7812 */ /* 0x000fe2000786c0ff */
[----:B------:R-:W-:Y:S01]  /*3a10*/  FMUL.FTZ R81, R192, R81 ;  /* 0x00000051c0517220 */ /* 0x000fe20000410000 */
[----:B------:R-:W-:Y:S01]  /*3a20*/  FMUL.FTZ R229, R229, UR6 ;  /* 0x00000006e5e57c20 */ /* 0x000fe20008410000 */
[----:B------:R-:W-:Y:S01]  /*3a30*/  FMUL.FTZ R221, R221, UR6 ;  /* 0x00000006dddd7c20 */ /* 0x000fe20008410000 */
[----:B------:R-:W-:Y:S01]  /*3a40*/  ISETP.GE.U32.AND.EX P5, PT, R89, 0x1000000, PT, P2 ;  /* 0x010000005900780c */ /* 0x000fe20003fa6120 */
[----:B------:R-:W-:Y:S01]  /*3a50*/  FADD.FTZ R227, R227, -R226 ;  /* 0x800000e2e3e37221 */ /* 0x000fe20000010000 */
[-CC-:B------:R-:W-:Y:S01]  /*3a60*/  FFMA.FTZ R77, R225, R114.reuse, R115.reuse ;  /* 0x00000072e14d7223 */ /* 0x180fe20000010073 */
[----:B------:R-:W-:Y:S01]  /*3a70*/  ISETP.GE.U32.AND P2, PT, R156, RZ, PT ;  /* 0x000000ff9c00720c */ /* 0x000fe20003f46070 */
[-C--:B------:R-:W-:Y:S01]  /*3a80*/  FFMA.FTZ R79, R219, R114.reuse, R115 ;  /* 0x00000072db4f7223 */ /* 0x080fe20000010073 */
[----:B------:R-:W-:Y:S01]  /*3a90*/  LOP3.LUT P6, RZ, R157, 0xff0000, RZ, 0xc0, !PT ;  /* 0x00ff00009dff7812 */ /* 0x000fe200078cc0ff */
[----:B------:R-:W-:Y:S01]  /*3aa0*/  FMUL.FTZ R76, R81, UR6 ;  /* 0x00000006514c7c20 */ /* 0x000fe20008410000 */
[----:B------:R-:W-:Y:S01]  /*3ab0*/  FSEL R83, R229, RZ, P5 ;  /* 0x000000ffe5537208 */ /* 0x000fe20002800000 */
[----:B------:R-:W-:Y:S01]  /*3ac0*/  FMUL.FTZ R227, R192, R227 ;  /* 0x000000e3c0e37220 */ /* 0x000fe20000410000 */
[----:B------:R-:W-:Y:S01]  /*3ad0*/  FSEL R78, R221, RZ, P3 ;  /* 0x000000ffdd4e7208 */ /* 0x000fe20001800000 */
[----:B------:R-:W-:Y:S01]  /*3ae0*/  FADD.FTZ R77, R224, -R77 ;  /* 0x8000004de04d7221 */ /* 0x000fe20000010000 */
[----:B------:R-:W-:Y:S01]  /*3af0*/  LOP3.LUT P5, RZ, R89, 0xff, RZ, 0xc0, !PT ;  /* 0x000000ff59ff7812 */ /* 0x000fe200078ac0ff */
[----:B------:R-:W-:Y:S01]  /*3b00*/  FADD.FTZ R79, R218, -R79 ;  /* 0x8000004fda4f7221 */ /* 0x000fe20000010000 */
[----:B------:R-:W-:Y:S01]  /*3b10*/  LOP3.LUT P3, RZ, R157, 0xff, RZ, 0xc0, !PT ;  /* 0x000000ff9dff7812 */ /* 0x000fe2000786c0ff */
[-CC-:B------:R-:W-:Y:S01]  /*3b20*/  FFMA.FTZ R223, R223, R114.reuse, R115.reuse ;  /* 0x00000072dfdf7223 */ /* 0x180fe20000010073 */
[----:B------:R-:W-:Y:S01]  /*3b30*/  ISETP.GE.U32.AND.EX P2, PT, R157, 0x1000000, PT, P2 ;  /* 0x010000009d00780c */ /* 0x000fe20003f46120 */
[----:B------:R-:W-:Y:S01]  /*3b40*/  FFMA.FTZ R92, R92, R114, R115 ;  /* 0x000000725c5c7223 */ /* 0x000fe20000010073 */
[----:B------:R-:W-:Y:S01]  /*3b50*/  FSEL R90, R221, RZ, P6 ;  /* 0x000000ffdd5a7208 */ /* 0x000fe20003000000 */
[----:B------:R-:W-:Y:S01]  /*3b60*/  FMUL.FTZ R227, R227, UR6 ;  /* 0x00000006e3e37c20 */ /* 0x000fe20008410000 */
[----:B------:R-:W-:Y:S01]  /*3b70*/  LOP3.LUT P6, RZ, R89, 0xff00, RZ, 0xc0, !PT ;  /* 0x0000ff0059ff7812 */ /* 0x000fe200078cc0ff */
[----:B------:R-:W-:Y:S01]  /*3b80*/  FMUL.FTZ R79, R192, R79 ;  /* 0x0000004fc04f7220 */ /* 0x000fe20000410000 */
[----:B------:R-:W-:Y:S01]  /*3b90*/  FSEL R82, R76, RZ, P5 ;  /* 0x000000ff4c527208 */ /* 0x000fe20002800000 */
[----:B------:R-:W-:Y:S01]  /*3ba0*/  FADD.FTZ R223, R222, -R223 ;  /* 0x800000dfdedf7221 */ /* 0x000fe20000010000 */
[----:B------:R-:W-:Y:S01]  /*3bb0*/  FSEL R89, R76, RZ, P3 ;  /* 0x000000ff4c597208 */ /* 0x000fe20001800000 */
[----:B------:R-:W-:Y:S01]  /*3bc0*/  FMUL.FTZ R76, R192, R77 ;  /* 0x0000004dc04c7220 */ /* 0x000fe20000410000 */
[----:B------:R-:W-:Y:S01]  /*3bd0*/  FSEL R81, R229, RZ, P2 ;  /* 0x000000ffe5517208 */ /* 0x000fe20001000000 */
[----:B------:R-:W-:Y:S01]  /*3be0*/  FADD.FTZ R217, R217, -R92 ;  /* 0x8000005cd9d97221 */ /* 0x000fe20000010000 */
[----:B------:R-:W-:Y:S01]  /*3bf0*/  LOP3.LUT P2, RZ, R157, 0xff00, RZ, 0xc0, !PT ;  /* 0x0000ff009dff7812 */ /* 0x000fe2000784c0ff */
[----:B------:R-:W-:Y:S01]  /*3c00*/  FMUL.FTZ R76, R76, UR6 ;  /* 0x000000064c4c7c20 */ /* 0x000fe20008410000 */
[----:B------:R-:W-:Y:S01]  /*3c10*/  FSEL R91, R227, RZ, P6 ;  /* 0x000000ffe35b7208 */ /* 0x000fe20003000000 */
[----:B------:R-:W-:Y:S01]  /*3c20*/  FMUL.FTZ R80, R79, UR6 ;  /* 0x000000064f507c20 */ /* 0x000fe20008410000 */
[----:B------:R-:W-:Y:S01]  /*3c30*/  LOP3.LUT P6, RZ, R156, 0xff000000, RZ, 0xc0, !PT ;  /* 0xff0000009cff7812 */ /* 0x000fe200078cc0ff */
[C---:B------:R-:W-:Y:S01]  /*3c40*/  FMUL.FTZ R223, R192.reuse, R223 ;  /* 0x000000dfc0df7220 */ /* 0x040fe20000410000 */
[----:B------:R-:W-:Y:S01]  /*3c50*/  FSEL R110, R227, RZ, P2 ;  /* 0x000000ffe36e7208 */ /* 0x000fe20001000000 */
[----:B------:R-:W-:Y:S01]  /*3c60*/  FMUL.FTZ R217, R192, R217 ;  /* 0x000000d9c0d97220 */ /* 0x000fe20000410000 */
[----:B------:R-:W-:Y:S01]  /*3c70*/  LOP3.LUT P5, RZ, R88, 0xff0000, RZ, 0xc0, !PT ;  /* 0x00ff000058ff7812 */ /* 0x000fe200078ac0ff */
[----:B------:R-:W-:Y:S01]  /*3c80*/  FMUL.FTZ R223, R223, UR6 ;  /* 0x00000006dfdf7c20 */ /* 0x000fe20008410000 */
[----:B------:R-:W-:Y:S01]  /*3c90*/  LOP3.LUT P3, RZ, R156, 0xff0000, RZ, 0xc0, !PT ;  /* 0x00ff00009cff7812 */ /* 0x000fe2000786c0ff */
[----:B------:R-:W-:Y:S01]  /*3ca0*/  FMUL.FTZ R217, R217, UR6 ;  /* 0x00000006d9d97c20 */ /* 0x000fe20008410000 */
[----:B------:R-:W-:-:S02]  /*3cb0*/  LOP3.LUT P2, RZ, R88, 0xff000000, RZ, 0xc0, !PT ;  /* 0xff00000058ff7812 */ /* 0x000fc4000784c0ff */
[----:B------:R-:W-:Y:S02]  /*3cc0*/  FSEL R108, R76, RZ, P6 ;  /* 0x000000ff4c6c7208 */ /* 0x000fe40003000000 */
[----:B------:R-:W-:Y:S02]  /*3cd0*/  F2FP.BF16.F32.PACK_AB R79, R81, R90 ;  /* 0x0000005a514f723e */ /* 0x000fe400000010ff */
[C---:B------:R-:W-:Y:S02]  /*3ce0*/  FSEL R77, R80.reuse, RZ, P3 ;  /* 0x000000ff504d7208 */ /* 0x040fe40001800000 */
[----:B------:R-:W-:Y:S02]  /*3cf0*/  FSEL R81, R80, RZ, P5 ;  /* 0x000000ff50517208 */ /* 0x000fe40002800000 */
        /* <DEDUP_REMOVED lines=15> */
[----:B------:R-:W-:Y:S01]  /*3df0*/  F2FP.BF16.F32.PACK_AB R80, R91, R80 ;  /* 0x000000505b50723e */ /* 0x000fe200000010ff */
[----:B------:R-:W-:Y:S06]  /*3e00*/  BRA `(.L_x_1161) ;  /* 0x0000000c00947947 */ /* 0x000fec0003800000 */
.L_x_1164:
        /* <DEDUP_REMOVED lines=8> */
[C---:B------:R-:W-:Y:S01]  /*3e90*/  FMUL.FTZ R70, R192.reuse, R221 ;  /* 0x000000ddc0467220 */ /* 0x040fe20000410000 */
[----:B------:R-:W-:Y:S01]  /*3ea0*/  FMUL.FTZ R71, R192, R229 ;  /* 0x000000e5c0477220 */ /* 0x000fe20000410000 */
[----:B-----5:R-:W-:Y:S01]  /*3eb0*/  ISETP.GE.U32.AND P2, PT, R88, RZ, PT ;  /* 0x000000ff5800720c */ /* 0x020fe20003f46070 */
[-CC-:B------:R-:W-:Y:S01]  /*3ec0*/  FFMA.FTZ R73, R219, R114.reuse, R115.reuse ;  /* 0x00000072db497223 */ /* 0x180fe20000010073 */
[----:B------:R-:W-:Y:S01]  /*3ed0*/  ISETP.GE.U32.AND P3, PT, R156, RZ, PT ;  /* 0x000000ff9c00720c */ /* 0x000fe20003f66070 */
[-C--:B------:R-:W-:Y:S01]  /*3ee0*/  FFMA.FTZ R75, R225, R114.reuse, R115 ;  /* 0x00000072e14b7223 */ /* 0x080fe20000010073 */
[----:B------:R-:W-:Y:S01]  /*3ef0*/  FMUL.FTZ R72, R70, UR6 ;  /* 0x0000000646487c20 */ /* 0x000fe20008410000 */
[C---:B------:R-:W-:Y:S01]  /*3f00*/  FMUL.FTZ R68, R192.reuse, R69 ;  /* 0x00000045c0447220 */ /* 0x040fe20000410000 */
[----:B------:R-:W-:Y:S01]  /*3f10*/  FMUL.FTZ R74, R71, UR6 ;  /* 0x00000006474a7c20 */ /* 0x000fe20008410000 */
[----:B------:R-:W-:Y:S01]  /*3f20*/  LOP3.LUT P6, RZ, R89, 0xff0000, RZ, 0xc0, !PT ;  /* 0x00ff000059ff7812 */ /* 0x000fe200078cc0ff */
[----:B------:R-:W-:Y:S01]  /*3f30*/  FMUL.FTZ R69, R192, R227 ;  /* 0x000000e3c0457220 */ /* 0x000fe20000410000 */
[----:B------:R-:W-:Y:S01]  /*3f40*/  LOP3.LUT P5, RZ, R157, 0xff0000, RZ, 0xc0, !PT ;  /* 0x00ff00009dff7812 */ /* 0x000fe200078ac0ff */
[----:B------:R-:W-:Y:S01]  /*3f50*/  FADD.FTZ R73, R218, -R73 ;  /* 0x80000049da497221 */ /* 0x000fe20000010000 */
[----:B------:R-:W-:Y:S01]  /*3f60*/  ISETP.GE.U32.AND.EX P2, PT, R89, 0x1000000, PT, P2 ;  /* 0x010000005900780c */ /* 0x000fe20003f46120 */
[----:B------:R-:W-:Y:S01]  /*3f70*/  FADD.FTZ R75, R224, -R75 ;  /* 0x8000004be04b7221 */ /* 0x000fe20000010000 */
[----:B------:R-:W-:Y:S01]  /*3f80*/  ISETP.GE.U32.AND.EX P3, PT, R157, 0x1000000, PT, P3 ;  /* 0x010000009d00780c */ /* 0x000fe20003f66130 */
[----:B------:R-:W-:Y:S01]  /*3f90*/  FMUL.FTZ R76, R69, UR6 ;  /* 0x00000006454c7c20 */ /* 0x000fe20008410000 */
[----:B------:R-:W-:Y:S01]  /*3fa0*/  FSEL R83, R72, RZ, P6 ;  /* 0x000000ff48537208 */ /* 0x000fe20003000000 */
[----:B------:R-:W-:Y:S01]  /*3fb0*/  FMUL.FTZ R75, R192, R75 ;  /* 0x0000004bc04b7220 */ /* 0x000fe20000410000 */
[----:B------:R-:W-:Y:S01]  /*3fc0*/  FSEL R79, R72, RZ, P5 ;  /* 0x000000ff484f7208 */ /* 0x000fe20002800000 */
[----:B------:R-:W-:Y:S01]  /*3fd0*/  FMUL.FTZ R72, R68, UR6 ;  /* 0x0000000644487c20 */ /* 0x000fe20008410000 */
[C---:B------:R-:W-:Y:S01]  /*3fe0*/  FSEL R80, R74.reuse, RZ, P2 ;  /* 0x000000ff4a507208 */ /* 0x040fe20001000000 */
[-CC-:B------:R-:W-:Y:S01]  /*3ff0*/  FFMA.FTZ R223, R223, R114.reuse, R115.reuse ;  /* 0x00000072dfdf7223 */ /* 0x180fe20000010073 */
[----:B------:R-:W-:Y:S01]  /*4000*/  FSEL R90, R74, RZ, P3 ;  /* 0x000000ff4a5a7208 */ /* 0x000fe20001800000 */
[----:B------:R-:W-:Y:S01]  /*4010*/  FMUL.FTZ R74, R192, R73 ;  /* 0x00000049c04a7220 */ /* 0x000fe20000410000 */
[----:B------:R-:W-:Y:S01]  /*4020*/  LOP3.LUT P2, RZ, R89, 0xff00, RZ, 0xc0, !PT ;  /* 0x0000ff0059ff7812 */ /* 0x000fe2000784c0ff */
[----:B------:R-:W-:Y:S01]  /*4030*/  FFMA.FTZ R92, R92, R114, R115 ;  /* 0x000000725c5c7223 */ /* 0x000fe20000010073 */
[C---:B------:R-:W-:Y:S01]  /*4040*/  LOP3.LUT P3, RZ, R157.reuse, 0xff00, RZ, 0xc0, !PT ;  /* 0x0000ff009dff7812 */ /* 0x040fe2000786c0ff */
[----:B------:R-:W-:Y:S01]  /*4050*/  FMUL.FTZ R81, R74, UR6 ;  /* 0x000000064a517c20 */ /* 0x000fe20008410000 */
[----:B------:R-:W-:Y:S01]  /*4060*/  LOP3.LUT P5, RZ, R157, 0xff, RZ, 0xc0, !PT ;  /* 0x000000ff9dff7812 */ /* 0x000fe200078ac0ff */
[----:B------:R-:W-:Y:S01]  /*4070*/  FADD.FTZ R223, R222, -R223 ;  /* 0x800000dfdedf7221 */ /* 0x000fe20000010000 */
[----:B------:R-:W-:Y:S01]  /*4080*/  LOP3.LUT P6, RZ, R89, 0xff, RZ, 0xc0, !PT ;  /* 0x000000ff59ff7812 */ /* 0x000fe200078cc0ff */
[----:B------:R-:W-:Y:S01]  /*4090*/  FADD.FTZ R217, R217, -R92 ;  /* 0x8000005cd9d97221 */ /* 0x000fe20000010000 */
[----:B------:R-:W-:-:S02]  /*40a0*/  FSEL R89, R76, RZ, P2 ;  /* 0x000000ff4c597208 */ /* 0x000fc40001000000 */
[----:B------:R-:W-:Y:S01]  /*40b0*/  FSEL R73, R76, RZ, P3 ;  /* 0x000000ff4c497208 */ /* 0x000fe20001800000 */
[----:B------:R-:W-:Y:S01]  /*40c0*/  FMUL.FTZ R76, R75, UR6 ;  /* 0x000000064b4c7c20 */ /* 0x000fe20008410000 */
[----:B------:R-:W-:Y:S02]  /*40d0*/  FSEL R78, R72, RZ, P5 ;  /* 0x000000ff484e7208 */ /* 0x000fe40002800000 */
[C---:B------:R-:W-:Y:S02]  /*40e0*/  LOP3.LUT P5, RZ, R156.reuse, 0xff0000, RZ, 0xc0, !PT ;  /* 0x00ff00009cff7812 */ /* 0x040fe400078ac0ff */
[----:B------:R-:W-:Y:S02]  /*40f0*/  LOP3.LUT P2, RZ, R156, 0xff000000, RZ, 0xc0, !PT ;  /* 0xff0000009cff7812 */ /* 0x000fe4000784c0ff */
[----:B------:R-:W-:Y:S02]  /*4100*/  FSEL R82, R72, RZ, P6 ;  /* 0x000000ff48527208 */ /* 0x000fe40003000000 */
[----:B------:R-:W-:-:S02]  /*4110*/  FSEL R77, R81, RZ, P5 ;  /* 0x000000ff514d7208 */ /* 0x000fc40002800000 */
[----:B------:R-:W-:Y:S02]  /*4120*/  FSEL R72, R76, RZ, P2 ;  /* 0x000000ff4c487208 */ /* 0x000fe40001000000 */
[----:B------:R-:W-:Y:S01]  /*4130*/  F2FP.BF16.F32.PACK_AB R78, R73, R78 ;  /* 0x0000004e494e723e */ /* 0x000fe200000010ff */
[----:B------:R-:W-:Y:S01]  /*4140*/  FMUL.FTZ R73, R192, R223 ;  /* 0x000000dfc0497220 */ /* 0x000fe20000410000 */
[C---:B------:R-:W-:Y:S02]  /*4150*/  LOP3.LUT P6, RZ, R88.reuse, 0xff0000, RZ, 0xc0, !PT ;  /* 0x00ff000058ff7812 */ /* 0x040fe400078cc0ff */
[----:B------:R-:W-:Y:S02]  /*4160*/  LOP3.LUT P3, RZ, R88, 0xff000000, RZ, 0xc0, !PT ;  /* 0xff00000058ff7812 */ /* 0x000fe4000786c0ff */
[----:B------:R-:W-:Y:S01]  /*4170*/  F2FP.BF16.F32.PACK_AB R77, R72, R77 ;  /* 0x0000004d484d723e */ /* 0x000fe200000010ff */
[----:B------:R-:W-:Y:S01]  /*4180*/  FMUL.FTZ R72, R192, R217 ;  /* 0x000000d9c0487220 */ /* 0x000fe20000410000 */
[----:B------:R-:W-:-:S02]  /*4190*/  LOP3.LUT P5, RZ, R88, 0xff00, RZ, 0xc0, !PT ;  /* 0x0000ff0058ff7812 */ /* 0x000fc400078ac0ff */
[----:B------:R-:W-:Y:S02]  /*41a0*/  LOP3.LUT P2, RZ, R88, 0xff, RZ, 0xc0, !PT ;  /* 0x000000ff58ff7812 */ /* 0x000fe4000784c0ff */
[----:B------:R-:W-:Y:S01]  /*41b0*/  F2FP.BF16.F32.PACK_AB R83, R80, R83 ;  /* 0x000000535053723e */ /* 0x000fe200000010ff */
[----:B------:R-:W-:Y:S01]  /*41c0*/  FMUL.FTZ R80, R73, UR6 ;  /* 0x0000000649507c20 */ /* 0x000fe20008410000 */
[----:B------:R-:W-:Y:S02]  /*41d0*/  FSEL R81, R81, RZ, P6 ;  /* 0x000000ff51517208 */ /* 0x000fe40003000000 */
[----:B------:R-:W-:Y:S01]  /*41e0*/  FSEL R88, R76, RZ, P3 ;  /* 0x000000ff4c587208 */ /* 0x000fe20001800000 */
[----:B------:R-:W-:Y:S01]  /*41f0*/  FMUL.FTZ R76, R72, UR6 ;  /* 0x00000006484c7c20 */ /* 0x000fe20008410000 */
[C---:B------:R-:W-:Y:S02]  /*4200*/  LOP3.LUT P6, RZ, R156.reuse, 0xff00, RZ, 0xc0, !PT ;  /* 0x0000ff009cff7812 */ /* 0x040fe400078cc0ff */
[----:B------:R-:W-:-:S02]  /*4210*/  LOP3.LUT P3, RZ, R156, 0xff, RZ, 0xc0, !PT ;  /* 0x000000ff9cff7812 */ /* 0x000fc4000786c0ff */
        /* <DEDUP_REMOVED lines=10> */
.L_x_1163:
        /* <DEDUP_REMOVED lines=11> */
[----:B-----5:R-:W-:Y:S01]  /*4370*/  ISETP.GE.U32.AND P2, PT, R88, RZ, PT ;  /* 0x000000ff5800720c */ /* 0x020fe20003f46070 */
[----:B------:R-:W-:Y:S01]  /*4380*/  FADD.FTZ R79, R108, -R79 ;  /* 0x8000004f6c4f7221 */ /* 0x000fe20000010000 */
[C---:B------:R-:W-:Y:S01]  /*4390*/  FFMA.FTZ R229, R192.reuse, R229, R67 ;  /* 0x000000e5c0e57223 */ /* 0x040fe20000010043 */
[----:B------:R-:W-:Y:S01]  /*43a0*/  FFMA.FTZ R221, R192, R221, R66 ;  /* 0x000000ddc0dd7223 */ /* 0x000fe20000010042 */
[----:B------:R-:W-:Y:S01]  /*43b0*/  FADD.FTZ R226, R227, -R226 ;  /* 0x800000e2e3e27221 */ /* 0x000fe20000010000 */
[----:B------:R-:W-:Y:S01]  /*43c0*/  ISETP.GE.U32.AND.EX P5, PT, R89, 0x1000000, PT, P2 ;  /* 0x010000005900780c */ /* 0x000fe20003fa6120 */
[-CC-:B------:R-:W-:Y:S01]  /*43d0*/  FFMA.FTZ R225, R225, R114.reuse, R115.reuse ;  /* 0x00000072e1e17223 */ /* 0x180fe20000010073 */
[----:B------:R-:W-:Y:S01]  /*43e0*/  ISETP.GE.U32.AND P2, PT, R156, RZ, PT ;  /* 0x000000ff9c00720c */ /* 0x000fe20003f46070 */
[----:B------:R-:W-:Y:S01]  /*43f0*/  FFMA.FTZ R77, R219, R114, R115 ;  /* 0x00000072db4d7223 */ /* 0x000fe20000010073 */
[----:B------:R-:W-:Y:S01]  /*4400*/  FMUL.FTZ R229, R229, UR6 ;  /* 0x00000006e5e57c20 */ /* 0x000fe20008410000 */
[----:B------:R-:W-:Y:S01]  /*4410*/  FMUL.FTZ R221, R221, UR6 ;  /* 0x00000006dddd7c20 */ /* 0x000fe20008410000 */
[----:B------:R-:W-:Y:S01]  /*4420*/  LOP3.LUT P6, RZ, R157, 0xff0000, RZ, 0xc0, !PT ;  /* 0x00ff00009dff7812 */ /* 0x000fe200078cc0ff */
[C---:B------:R-:W-:Y:S01]  /*4430*/  FFMA.FTZ R79, R192.reuse, R79, R64 ;  /* 0x0000004fc04f7223 */ /* 0x040fe20000010040 */
[----:B------:R-:W-:Y:S01]  /*4440*/  FFMA.FTZ R226, R192, R226, R65 ;  /* 0x000000e2c0e27223 */ /* 0x000fe20000010041 */
[----:B------:R-:W-:Y:S01]  /*4450*/  FADD.FTZ R224, R224, -R225 ;  /* 0x800000e1e0e07221 */ /* 0x000fe20000010000 */
[----:B------:R-:W-:Y:S01]  /*4460*/  LOP3.LUT P3, RZ, R89, 0xff0000, RZ, 0xc0, !PT ;  /* 0x00ff000059ff7812 */ /* 0x000fe2000786c0ff */
[----:B------:R-:W-:Y:S01]  /*4470*/  FADD.FTZ R77, R218, -R77 ;  /* 0x8000004dda4d7221 */ /* 0x000fe20000010000 */
[----:B------:R-:W-:Y:S01]  /*4480*/  ISETP.GE.U32.AND.EX P2, PT, R157, 0x1000000, PT, P2 ;  /* 0x010000009d00780c */ /* 0x000fe20003f46120 */
[-CC-:B------:R-:W-:Y:S01]  /*4490*/  FFMA.FTZ R223, R223, R114.reuse, R115.reuse ;  /* 0x00000072dfdf7223 */ /* 0x180fe20000010073 */
[----:B------:R-:W-:Y:S01]  /*44a0*/  FFMA.FTZ R92, R92, R114, R115 ;  /* 0x000000725c5c7223 */ /* 0x000fe20000010073 */
[----:B------:R-:W-:Y:S01]  /*44b0*/  FSEL R83, R229, RZ, P5 ;  /* 0x000000ffe5537208 */ /* 0x000fe20002800000 */
[----:B------:R-:W-:Y:S01]  /*44c0*/  FMUL.FTZ R81, R79, UR6 ;  /* 0x000000064f517c20 */ /* 0x000fe20008410000 */
[----:B------:R-:W-:Y:S01]  /*44d0*/  FSEL R90, R221, RZ, P6 ;  /* 0x000000ffdd5a7208 */ /* 0x000fe20003000000 */
[----:B------:R-:W-:Y:S01]  /*44e0*/  FMUL.FTZ R226, R226, UR6 ;  /* 0x00000006e2e27c20 */ /* 0x000fe20008410000 */
[----:B------:R-:W-:Y:S01]  /*44f0*/  LOP3.LUT P5, RZ, R89, 0xff, RZ, 0xc0, !PT ;  /* 0x000000ff59ff7812 */ /* 0x000fe200078ac0ff */
[C---:B------:R-:W-:Y:S01]  /*4500*/  FFMA.FTZ R76, R192.reuse, R224, R63 ;  /* 0x000000e0c04c7223 */ /* 0x040fe2000001003f */
[----:B------:R-:W-:Y:S01]  /*4510*/  FSEL R78, R221, RZ, P3 ;  /* 0x000000ffdd4e7208 */ /* 0x000fe20001800000 */
[----:B------:R-:W-:Y:S01]  /*4520*/  FFMA.FTZ R77, R192, R77, R62 ;  /* 0x0000004dc04d7223 */ /* 0x000fe2000001003e */
[----:B------:R-:W-:Y:S01]  /*4530*/  LOP3.LUT P6, RZ, R89, 0xff00, RZ, 0xc0, !PT ;  /* 0x0000ff0059ff7812 */ /* 0x000fe200078cc0ff */
[----:B------:R-:W-:Y:S01]  /*4540*/  FADD.FTZ R223, R222, -R223 ;  /* 0x800000dfdedf7221 */ /* 0x000fe20000010000 */
[----:B------:R-:W-:Y:S01]  /*4550*/  FSEL R79, R229, RZ, P2 ;  /* 0x000000ffe54f7208 */ /* 0x000fe20001000000 */
[----:B------:R-:W-:Y:S01]  /*4560*/  FADD.FTZ R217, R217, -R92 ;  /* 0x8000005cd9d97221 */ /* 0x000fe20000010000 */
[C---:B------:R-:W-:Y:S01]  /*4570*/  LOP3.LUT P3, RZ, R157.reuse, 0xff, RZ, 0xc0, !PT ;  /* 0x000000ff9dff7812 */ /* 0x040fe2000786c0ff */
[----:B------:R-:W-:Y:S01]  /*4580*/  FMUL.FTZ R76, R76, UR6 ;  /* 0x000000064c4c7c20 */ /* 0x000fe20008410000 */
[----:B------:R-:W-:Y:S01]  /*4590*/  LOP3.LUT P2, RZ, R157, 0xff00, RZ, 0xc0, !PT ;  /* 0x0000ff009dff7812 */ /* 0x000fe2000784c0ff */
[----:B------:R-:W-:Y:S01]  /*45a0*/  FMUL.FTZ R80, R77, UR6 ;  /* 0x000000064d507c20 */ /* 0x000fe20008410000 */
[C---:B------:R-:W-:Y:S01]  /*45b0*/  FSEL R82, R81.reuse, RZ, P5 ;  /* 0x000000ff51527208 */ /* 0x040fe20002800000 */
[----:B------:R-:W-:Y:S01]  /*45c0*/  FFMA.FTZ R223, R192, R223, R61 ;  /* 0x000000dfc0df7223 */ /* 0x000fe2000001003d */
[----:B------:R-:W-:Y:S01]  /*45d0*/  FSEL R89, R226, RZ, P6 ;  /* 0x000000ffe2597208 */ /* 0x000fe20003000000 */
[----:B------:R-:W-:Y:S01]  /*45e0*/  FFMA.FTZ R217, R192, R217, R60 ;  /* 0x000000d9c0d97223 */ /* 0x000fe2000001003c */
        /* <DEDUP_REMOVED lines=8> */
[----:B------:R-:W-:Y:S02]  /*4670*/  F2FP.BF16.F32.PACK_AB R83, R83, R78 ;  /* 0x0000004e5353723e */ /* 0x000fe400000010ff */
[----:B------:R-:W-:Y:S02]  /*4680*/  FSEL R108, R76, RZ, P6 ;  /* 0x000000ff4c6c7208 */ /* 0x000fe40003000000 */
[----:B------:R-:W-:-:S02]  /*4690*/  F2FP.BF16.F32.PACK_AB R78, R110, R81 ;  /* 0x000000516e4e723e */ /* 0x000fc400000010ff */
[C---:B------:R-:W-:Y:S02]  /*46a0*/  FSEL R77, R80.reuse, RZ, P3 ;  /* 0x000000ff504d7208 */ /* 0x040fe40001800000 */
[----:B------:R-:W-:Y:S02]  /*46b0*/  FSEL R81, R80, RZ, P5 ;  /* 0x000000ff50517208 */ /* 0x000fe40002800000 */
[----:B------:R-:W-:Y:S02]  /*46c0*/  FSEL R76, R76, RZ, P2 ;  /* 0x000000ff4c4c7208 */ /* 0x000fe40001000000 */
[C---:B------:R-:W-:Y:S02]  /*46d0*/  LOP3.LUT P3, RZ, R88.reuse, 0xff00, RZ, 0xc0, !PT ;  /* 0x0000ff0058ff7812 */ /* 0x040fe4000786c0ff */
[----:B------:R-:W-:Y:S02]  /*46e0*/  LOP3.LUT P6, RZ, R88, 0xff, RZ, 0xc0, !PT ;  /* 0x000000ff58ff7812 */ /* 0x000fe400078cc0ff */
[----:B------:R-:W-:-:S02]  /*46f0*/  LOP3.LUT P5, RZ, R156, 0xff00, RZ, 0xc0, !PT ;  /* 0x0000ff009cff7812 */ /* 0x000fc400078ac0ff */
[----:B------:R-:W-:Y:S02]  /*4700*/  LOP3.LUT P2, RZ, R156, 0xff, RZ, 0xc0, !PT ;  /* 0x000000ff9cff7812 */ /* 0x000fe4000784c0ff */
[----:B------:R-:W-:Y:S02]  /*4710*/  F2FP.BF16.F32.PACK_AB R82, R89, R82 ;  /* 0x000000525952723e */ /* 0x000fe400000010ff */
[----:B------:R-:W-:Y:S02]  /*4720*/  F2FP.BF16.F32.PACK_AB R81, R76, R81 ;  /* 0x000000514c51723e */ /* 0x000fe400000010ff */
        /* <DEDUP_REMOVED lines=9> */
.L_x_1165:
        /* <DEDUP_REMOVED lines=8> */
[C---:B-----5:R-:W-:Y:S01]  /*4840*/  FFMA.FTZ R70, R192.reuse, R221, R66 ;  /* 0x000000ddc0467223 */ /* 0x060fe20000010042 */
[----:B------:R-:W-:Y:S01]  /*4850*/  FFMA.FTZ R71, R192, R229, R67 ;  /* 0x000000e5c0477223 */ /* 0x000fe20000010043 */
[----:B------:R-:W-:Y:S01]  /*4860*/  ISETP.GE.U32.AND P2, PT, R88, RZ, PT ;  /* 0x000000ff5800720c */ /* 0x000fe20003f46070 */
[-CC-:B------:R-:W-:Y:S01]  /*4870*/  FFMA.FTZ R73, R219, R114.reuse, R115.reuse ;  /* 0x00000072db497223 */ /* 0x180fe20000010073 */
[----:B------:R-:W-:Y:S01]  /*4880*/  ISETP.GE.U32.AND P3, PT, R156, RZ, PT ;  /* 0x000000ff9c00720c */ /* 0x000fe20003f66070 */
[----:B------:R-:W-:Y:S01]  /*4890*/  FFMA.FTZ R225, R225, R114, R115 ;  /* 0x00000072e1e17223 */ /* 0x000fe20000010073 */
[----:B------:R-:W-:Y:S01]  /*48a0*/  FMUL.FTZ R72, R70, UR6 ;  /* 0x0000000646487c20 */ /* 0x000fe20008410000 */
[C---:B------:R-:W-:Y:S01]  /*48b0*/  FFMA.FTZ R68, R192.reuse, R69, R64 ;  /* 0x00000045c0447223 */ /* 0x040fe20000010040 */
[----:B------:R-:W-:Y:S01]  /*48c0*/  FMUL.FTZ R74, R71, UR6 ;  /* 0x00000006474a7c20 */ /* 0x000fe20008410000 */
[----:B------:R-:W-:Y:S01]  /*48d0*/  LOP3.LUT P6, RZ, R89, 0xff0000, RZ, 0xc0, !PT ;  /* 0x00ff000059ff7812 */ /* 0x000fe200078cc0ff */
[----:B------:R-:W-:Y:S01]  /*48e0*/  FFMA.FTZ R69, R192, R226, R65 ;  /* 0x000000e2c0457223 */ /* 0x000fe20000010041 */
[----:B------:R-:W-:Y:S01]  /*48f0*/  LOP3.LUT P5, RZ, R157, 0xff0000, RZ, 0xc0, !PT ;  /* 0x00ff00009dff7812 */ /* 0x000fe200078ac0ff */
[----:B------:R-:W-:Y:S01]  /*4900*/  FADD.FTZ R73, R218, -R73 ;  /* 0x80000049da497221 */ /* 0x000fe20000010000 */
[----:B------:R-:W-:Y:S01]  /*4910*/  ISETP.GE.U32.AND.EX P2, PT, R89, 0x1000000, PT, P2 ;  /* 0x010000005900780c */ /* 0x000fe20003f46120 */
[----:B------:R-:W-:Y:S01]  /*4920*/  FADD.FTZ R224, R224, -R225 ;  /* 0x800000e1e0e07221 */ /* 0x000fe20000010000 */
[----:B------:R-:W-:Y:S01]  /*4930*/  ISETP.GE.U32.AND.EX P3, PT, R157, 0x1000000, PT, P3 ;  /* 0x010000009d00780c */ /* 0x000fe20003f66130 */
[----:B------:R-:W-:Y:S01]  /*4940*/  FMUL.FTZ R76, R69, UR6 ;  /* 0x00000006454c7c20 */ /* 0x000fe20008410000 */
[----:B------:R-:W-:Y:S01]  /*4950*/  FSEL R83, R72, RZ, P6 ;  /* 0x000000ff48537208 */ /* 0x000fe20003000000 */
[----:B------:R-:W-:Y:S01]  /*4960*/  FFMA.FTZ R75, R192, R224, R63 ;  /* 0x000000e0c04b7223 */ /* 0x000fe2000001003f */
[----:B------:R-:W-:Y:S01]  /*4970*/  FSEL R79, R72, RZ, P5 ;  /* 0x000000ff484f7208 */ /* 0x000fe20002800000 */
[----:B------:R-:W-:Y:S01]  /*4980*/  FMUL.FTZ R72, R68, UR6 ;  /* 0x0000000644487c20 */ /* 0x000fe20008410000 */
[C---:B------:R-:W-:Y:S01]  /*4990*/  FSEL R80, R74.reuse, RZ, P2 ;  /* 0x000000ff4a507208 */ /* 0x040fe20001000000 */
[-CC-:B------:R-:W-:Y:S01]  /*49a0*/  FFMA.FTZ R223, R223, R114.reuse, R115.reuse ;  /* 0x00000072dfdf7223 */ /* 0x180fe20000010073 */
[----:B------:R-:W-:Y:S01]  /*49b0*/  FSEL R90, R74, RZ, P3 ;  /* 0x000000ff4a5a7208 */ /* 0x000fe20001800000 */
[----:B------:R-:W-:Y:S01]  /*49c0*/  FFMA.FTZ R74, R192, R73, R62 ;  /* 0x00000049c04a7223 */ /* 0x000fe2000001003e */
        /* <DEDUP_REMOVED lines=18> */
[----:B------:R-:W-:Y:S01]  /*4af0*/  FFMA.FTZ R73, R192, R223, R61 ;  /* 0x000000dfc0497223 */ /* 0x000fe2000001003d */
[C---:B------:R-:W-:Y:S02]  /*4b00*/  LOP3.LUT P6, RZ, R88.reuse, 0xff0000, RZ, 0xc0, !PT ;  /* 0x00ff000058ff7812 */ /* 0x040fe400078cc0ff */
[----:B------:R-:W-:Y:S02]  /*4b10*/  LOP3.LUT P3, RZ, R88, 0xff000000, RZ, 0xc0, !PT ;  /* 0xff00000058ff7812 */ /* 0x000fe4000786c0ff */
[----:B------:R-:W-:Y:S01]  /*4b20*/  F2FP.BF16.F32.PACK_AB R77, R72, R77 ;  /* 0x0000004d484d723e */ /* 0x000fe200000010ff */
[----:B------:R-:W-:Y:S01]  /*4b30*/  FFMA.FTZ R72, R192, R217, R60 ;  /* 0x000000d9c0487223 */ /* 0x000fe2000001003c */
        /* <DEDUP_REMOVED lines=17> */
[----:B------:R-:W-:-:S07]  /*4c50*/  F2FP.BF16.F32.PACK_AB R80, R89, R80 ;  /* 0x000000505950723e */ /* 0x000fce00000010ff */
.L_x_1161:
[----:B------:R-:W-:Y:S01]  /*4c60*/  ISETP.NE.U32.AND P2, PT, RZ, UR4, PT ;  /* 0x00000004ff007c0c */ /* 0x000fe2000bf45070 */
[----:B------:R-:W0:Y:S03]  /*4c70*/  LDC.64 R118, c[0x0][0x468] ;  /* 0x00011a00ff767b82 */ /* 0x000e260000000a00 */
[----:B------:R-:W-:-:S05]  /*4c80*/  ISETP.NE.AND.EX P2, PT, RZ, UR5, PT, P2 ;  /* 0x00000005ff007c0c */ /* 0x000fca000bf45320 */
[----:B------:R-:W1:Y:S08]  /*4c90*/  @P0 LDC.64 R88, c[0x0][0x470] ;  /* 0x00011c00ff580b82 */ /* 0x000e700000000a00 */
[----:B------:R-:W2:Y:S01]  /*4ca0*/  @P2 LDC.64 R90, c[0x0][0x478] ;  /* 0x00011e00ff5a2b82 */ /* 0x000ea20000000a00 */
[----:B-1----:R-:W-:-:S04]  /*4cb0*/  @P0 IMAD.WIDE.U32 R88, R189, 0x10, R88 ;  /* 0x00000010bd580825 */ /* 0x002fc800078e0058 */
[----:B--2---:R-:W-:-:S05]  /*4cc0*/  @P2 IMAD.WIDE.U32 R90, R189, 0x20, R90 ;  /* 0x00000020bd5a2825 */ /* 0x004fca00078e005a */
[----:B------:R-:W-:Y:S04]  /*4cd0*/  @P2 STG.E.128 desc[UR10][R90.64], R72 ;  /* 0x000000485a002986 */ /* 0x000fe8000c101d0a */
[----:B------:R0:W-:Y:S02]  /*4ce0*/  @P2 STG.E.128 desc[UR10][R90.64+0x10], R68 ;  /* 0x000010445a002986 */ /* 0x0001e4000c101d0a */
[----:B0-----:R-:W-:-:S05]  /*4cf0*/  IMAD.WIDE.U32 R90, R189, 0x10, R118 ;  /* 0x00000010bd5a7825 */ /* 0x001fca00078e0076 */
        /* <DEDUP_REMOVED lines=8> */
[----:B------:R-:W-:Y:S01]  /*4d80*/  FFMA.FTZ R212, R212, R114, R115 ;  /* 0x00000072d4d47223 */ /* 0x000fe20000010073 */
[----:B------:R-:W-:Y:S01]  /*4d90*/  FADD.FTZ R69, R94, -R69 ;  /* 0x800000455e457221 */ /* 0x000fe20000010000 */
[----:B------:R-:W-:Y:S01]  /*4da0*/  LOP3.LUT P5, RZ, R87, 0xff0000, RZ, 0xc0, !PT ;  /* 0x00ff000057ff7812 */ /* 0x000fe200078ac0ff */
[----:B------:R-:W-:Y:S01]  /*4db0*/  FADD.FTZ R72, R95, -R72 ;  /* 0x800000485f487221 */ /* 0x000fe20000010000 */
[----:B------:R-:W-:Y:S01]  /*4dc0*/  LOP3.LUT P6, RZ, R153, 0xff0000, RZ, 0xc0, !PT ;  /* 0x00ff000099ff7812 */ /* 0x000fe200078cc0ff */
[C---:B------:R-:W-:Y:S01]  /*4dd0*/  FFMA.FTZ R70, R192.reuse, R69, R50 ;  /* 0x00000045c0467223 */ /* 0x040fe20000010032 */
[----:B------:R-:W-:Y:S01]  /*4de0*/  FADD.FTZ R69, R93, -R68 ;  /* 0x800000445d457221 */ /* 0x000fe20000010000 */
[----:B------:R-:W-:Y:S01]  /*4df0*/  FADD.FTZ R211, R211, -R212 ;  /* 0x800000d4d3d37221 */ /* 0x000fe20000010000 */
[----:B------:R-:W-:Y:S01]  /*4e00*/  FFMA.FTZ R71, R192, R72, R51 ;  /* 0x00000048c0477223 */ /* 0x000fe20000010033 */
[----:B------:R-:W-:Y:S01]  /*4e10*/  FMUL.FTZ R68, R70, UR6 ;  /* 0x0000000646447c20 */ /* 0x000fe20008410000 */
[----:B------:R-:W-:Y:S01]  /*4e20*/  ISETP.GE.U32.AND P3, PT, R86, RZ, PT ;  /* 0x000000ff5600720c */ /* 0x000fe20003f66070 */
[-CC-:B------:R-:W-:Y:S01]  /*4e30*/  FFMA.FTZ R210, R210, R114.reuse, R115.reuse ;  /* 0x00000072d2d27223 */ /* 0x180fe20000010073 */
[-C--:B------:R-:W-:Y:S01]  /*4e40*/  FFMA.FTZ R191, R191, R114.reuse, R115 ;  /* 0x00000072bfbf7223 */ /* 0x080fe20000010073 */
[----:B------:R-:W-:Y:S01]  /*4e50*/  FMUL.FTZ R73, R71, UR6 ;  /* 0x0000000647497c20 */ /* 0x000fe20008410000 */
[----:B0-----:R-:W-:Y:S01]  /*4e60*/  FSEL R83, R68, RZ, P5 ;  /* 0x000000ff44537208 */ /* 0x001fe20002800000 */
[----:B------:R-:W-:Y:S01]  /*4e70*/  FFMA.FTZ R69, R192, R69, R49 ;  /* 0x00000045c0457223 */ /* 0x000fe20000010031 */
[----:B------:R-:W-:Y:S01]  /*4e80*/  FSEL R79, R68, RZ, P6 ;  /* 0x000000ff444f7208 */ /* 0x000fe20003000000 */
[----:B------:R-:W-:Y:S01]  /*4e90*/  FFMA.FTZ R68, R192, R211, R48 ;  /* 0x000000d3c0447223 */ /* 0x000fe20000010030 */
[----:B------:R-:W-:Y:S01]  /*4ea0*/  ISETP.GE.U32.AND P5, PT, R152, RZ, PT ;  /* 0x000000ff9800720c */ /* 0x000fe20003fa6070 */
[----:B------:R-:W-:Y:S01]  /*4eb0*/  FADD.FTZ R210, R195, -R210 ;  /* 0x800000d2c3d27221 */ /* 0x000fe20000010000 */
[----:B------:R-:W-:Y:S01]  /*4ec0*/  ISETP.GE.U32.AND.EX P3, PT, R87, 0x1000000, PT, P3 ;  /* 0x010000005700780c */ /* 0x000fe20003f66130 */
[----:B------:R-:W-:Y:S01]  /*4ed0*/  FMUL.FTZ R72, R68, UR6 ;  /* 0x0000000644487c20 */ /* 0x000fe20008410000 */
[----:B------:R-:W-:Y:S01]  /*4ee0*/  ISETP.GE.U32.AND.EX P5, PT, R153, 0x1000000, PT, P5 ;  /* 0x010000009900780c */ /* 0x000fe20003fa6150 */
[----:B------:R-:W-:Y:S01]  /*4ef0*/  FADD.FTZ R191, R190, -R191 ;  /* 0x800000bfbebf7221 */ /* 0x000fe20000010000 */
[----:B------:R-:W-:Y:S01]  /*4f00*/  LOP3.LUT P6, RZ, R87, 0xff, RZ, 0xc0, !PT ;  /* 0x000000ff57ff7812 */ /* 0x000fe200078cc0ff */
[----:B------:R-:W-:Y:S01]  /*4f10*/  FFMA.FTZ R194, R194, R114, R115 ;  /* 0x00000072c2c27223 */ /* 0x000fe20000010073 */
[C---:B------:R-:W-:Y:S01]  /*4f20*/  FSEL R80, R73.reuse, RZ, P3 ;  /* 0x000000ff49507208 */ /* 0x040fe20001800000 */
[----:B------:R-:W-:Y:S01]  /*4f30*/  FFMA.FTZ R75, R192, R210, R47 ;  /* 0x000000d2c04b7223 */ /* 0x000fe2000001002f */
        /* <DEDUP_REMOVED lines=9> */
[----:B------:R-:W-:Y:S01]  /*4fd0*/  FMUL.FTZ R76, R75, UR6 ;  /* 0x000000064b4c7c20 */ /* 0x000fe20008410000 */
[----:B------:R-:W-:Y:S01]  /*4fe0*/  FSEL R78, R72, RZ, P3 ;  /* 0x000000ff484e7208 */ /* 0x000fe20001800000 */
[----:B------:R-:W-:Y:S01]  /*4ff0*/  FMUL.FTZ R72, R74, UR6 ;  /* 0x000000064a487c20 */ /* 0x000fe20008410000 */
[C---:B------:R-:W-:Y:S01]  /*5000*/  FSEL R93, R73.reuse, RZ, P6 ;  /* 0x000000ff495d7208 */ /* 0x040fe20003000000 */
[----:B------:R-:W-:Y:S01]  /*5010*/  FADD.FTZ R171, R170, -R171 ;  /* 0x800000abaaab7221 */ /* 0x000fe20000010000 */
[----:B------:R-:W-:Y:S01]  /*5020*/  FSEL R89, R73, RZ, P5 ;  /* 0x000000ff49597208 */ /* 0x000fe20002800000 */
[----:B------:R-:W-:Y:S01]  /*5030*/  FFMA.FTZ R73, R192, R194, R45 ;  /* 0x000000c2c0497223 */ /* 0x000fe2000001002d */
[----:B------:R-:W-:-:S02]  /*5040*/  LOP3.LUT P6, RZ, R86, 0xff000000, RZ, 0xc0, !PT ;  /* 0xff00000056ff7812 */ /* 0x000fc400078cc0ff */
[----:B------:R-:W-:Y:S01]  /*5050*/  LOP3.LUT P3, RZ, R86, 0xff0000, RZ, 0xc0, !PT ;  /* 0x00ff000056ff7812 */ /* 0x000fe2000786c0ff */
[----:B------:R-:W-:Y:S01]  /*5060*/  FMUL.FTZ R77, R73, UR6 ;  /* 0x00000006494d7c20 */ /* 0x000fe20008410000 */
[----:B------:R-:W-:Y:S02]  /*5070*/  LOP3.LUT P5, RZ, R152, 0xff0000, RZ, 0xc0, !PT ;  /* 0x00ff000098ff7812 */ /* 0x000fe400078ac0ff */
[----:B------:R-:W-:Y:S02]  /*5080*/  F2FP.BF16.F32.PACK_AB R79, R90, R79 ;  /* 0x0000004f5a4f723e */ /* 0x000fe400000010ff */
[----:B------:R-:W-:Y:S02]  /*5090*/  FSEL R90, R76, RZ, P6 ;  /* 0x000000ff4c5a7208 */ /* 0x000fe40003000000 */
[C---:B------:R-:W-:Y:S02]  /*50a0*/  FSEL R81, R72.reuse, RZ, P3 ;  /* 0x000000ff48517208 */ /* 0x040fe40001800000 */
[----:B------:R-:W-:Y:S01]  /*50b0*/  FSEL R88, R72, RZ, P5 ;  /* 0x000000ff48587208 */ /* 0x000fe20002800000 */
[----:B------:R-:W-:Y:S01]  /*50c0*/  FFMA.FTZ R72, R192, R171, R44 ;  /* 0x000000abc0487223 */ /* 0x000fe2000001002c */
[----:B------:R-:W-:-:S02]  /*50d0*/  LOP3.LUT P6, RZ, R152, 0xff000000, RZ, 0xc0, !PT ;  /* 0xff00000098ff7812 */ /* 0x000fc400078cc0ff */
[----:B------:R-:W-:Y:S02]  /*50e0*/  LOP3.LUT P3, RZ, R86, 0xff00, RZ, 0xc0, !PT ;  /* 0x0000ff0056ff7812 */ /* 0x000fe4000786c0ff */
[----:B------:R-:W-:Y:S01]  /*50f0*/  FSEL R91, R76, RZ, P6 ;  /* 0x000000ff4c5b7208 */ /* 0x000fe20003000000 */
[----:B------:R-:W-:Y:S01]  /*5100*/  FMUL.FTZ R76, R72, UR6 ;  /* 0x00000006484c7c20 */ /* 0x000fe20008410000 */
[----:B------:R-:W-:Y:S02]  /*5110*/  FSEL R87, R77, RZ, P3 ;  /* 0x000000ff4d577208 */ /* 0x000fe40001800000 */
[----:B------:R-:W-:Y:S02]  /*5120*/  LOP3.LUT P5, RZ, R86, 0xff, RZ, 0xc0, !PT ;  /* 0x000000ff56ff7812 */ /* 0x000fe400078ac0ff */
[C---:B------:R-:W-:Y:S02]  /*5130*/  LOP3.LUT P6, RZ, R152.reuse, 0xff00, RZ, 0xc0, !PT ;  /* 0x0000ff0098ff7812 */ /* 0x040fe400078cc0ff */
[----:B------:R-:W-:-:S02]  /*5140*/  LOP3.LUT P3, RZ, R152, 0xff, RZ, 0xc0, !PT ;  /* 0x000000ff98ff7812 */ /* 0x000fc4000786c0ff */
        /* <DEDUP_REMOVED lines=11> */
.L_x_1168:
[-CC-:B0-----:R-:W-:Y:S01]  /*5200*/  FFMA.FTZ R76, R215, R114.reuse, R115.reuse ;  /* 0x00000072d74c7223 */ /* 0x181fe20000010073 */
[-CC-:B------:R-:W-:Y:S01]  /*5210*/  FFMA.FTZ R77, R214, R114.reuse, R115.reuse ;  /* 0x00000072d64d7223 */ /* 0x180fe20000010073 */
[----:B------:R-:W-:Y:S01]  /*5220*/  ISETP.GE.U32.AND P3, PT, R86, RZ, PT ;  /* 0x000000ff5600720c */ /* 0x000fe20003f66070 */
[-C--:B------:R-:W-:Y:S01]  /*5230*/  FFMA.FTZ R212, R212, R114.reuse, R115 ;  /* 0x00000072d4d47223 */ /* 0x080fe20000010073 */
[----:B------:R-:W-:Y:S01]  /*5240*/  FADD.FTZ R95, R95, -R76 ;  /* 0x8000004c5f5f7221 */ /* 0x000fe20000010000 */
[----:B------:R-:W-:Y:S01]  /*5250*/  FADD.FTZ R77, R94, -R77 ;  /* 0x8000004d5e4d7221 */ /* 0x000fe20000010000 */
[----:B------:R-:W-:Y:S01]  /*5260*/  ISETP.GE.U32.AND.EX P3, PT, R87, 0x1000000, PT, P3 ;  /* 0x010000005700780c */ /* 0x000fe20003f66130 */
[-C--:B------:R-:W-:Y:S01]  /*5270*/  FFMA.FTZ R76, R213, R114.reuse, R115 ;  /* 0x00000072d54c7223 */ /* 0x080fe20000010073 */
[C---:B------:R-:W-:Y:S01]  /*5280*/  FFMA.FTZ R95, R192.reuse, R95, R51 ;  /* 0x0000005fc05f7223 */ /* 0x040fe20000010033 */
[C---:B------:R-:W-:Y:S01]  /*5290*/  FFMA.FTZ R77, R192.reuse, R77, R50 ;  /* 0x0000004dc04d7223 */ /* 0x040fe20000010032 */
[----:B------:R-:W-:Y:S01]  /*52a0*/  FADD.FTZ R211, R211, -R212 ;  /* 0x800000d4d3d37221 */ /* 0x000fe20000010000 */
[----:B------:R-:W-:Y:S01]  /*52b0*/  FADD.FTZ R76, R93, -R76 ;  /* 0x8000004c5d4c7221 */ /* 0x000fe20000010000 */
[----:B------:R-:W-:Y:S01]  /*52c0*/  FMUL.FTZ R95, R95, UR6 ;  /* 0x000000065f5f7c20 */ /* 0x000fe20008410000 */
[----:B------:R-:W-:Y:S01]  /*52d0*/  FMUL.FTZ R77, R77, UR6 ;  /* 0x000000064d4d7c20 */ /* 0x000fe20008410000 */
[-CC-:B------:R-:W-:Y:S01]  /*52e0*/  FFMA.FTZ R191, R191, R114.reuse, R115.reuse ;  /* 0x00000072bfbf7223 */ /* 0x180fe20000010073 */
[----:B------:R-:W-:Y:S01]  /*52f0*/  LOP3.LUT P5, RZ, R87, 0xff0000, RZ, 0xc0, !PT ;  /* 0x00ff000057ff7812 */ /* 0x000fe200078ac0ff */
[----:B------:R-:W-:Y:S01]  /*5300*/  FFMA.FTZ R211, R192, R211, R48 ;  /* 0x000000d3c0d37223 */ /* 0x000fe20000010030 */
[----:B------:R-:W-:Y:S01]  /*5310*/  FSEL R80, R95, RZ, P3 ;  /* 0x000000ff5f507208 */ /* 0x000fe20001800000 */
[----:B------:R-:W-:Y:S01]  /*5320*/  FFMA.FTZ R210, R210, R114, R115 ;  /* 0x00000072d2d27223 */ /* 0x000fe20000010073 */
[----:B------:R-:W-:Y:S01]  /*5330*/  ISETP.GE.U32.AND P3, PT, R152, RZ, PT ;  /* 0x000000ff9800720c */ /* 0x000fe20003f66070 */
[----:B------:R-:W-:Y:S01]  /*5340*/  FFMA.FTZ R76, R192, R76, R49 ;  /* 0x0000004cc04c7223 */ /* 0x000fe20000010031 */
[C---:B------:R-:W-:Y:S01]  /*5350*/  LOP3.LUT P6, RZ, R153.reuse, 0xff0000, RZ, 0xc0, !PT ;  /* 0x00ff000099ff7812 */ /* 0x040fe200078cc0ff */
[----:B------:R-:W-:Y:S01]  /*5360*/  FADD.FTZ R191, R190, -R191 ;  /* 0x800000bfbebf7221 */ /* 0x000fe20000010000 */
[----:B------:R-:W-:Y:S01]  /*5370*/  ISETP.GE.U32.AND.EX P3, PT, R153, 0x1000000, PT, P3 ;  /* 0x010000009900780c */ /* 0x000fe20003f66130 */
[----:B------:R-:W-:Y:S01]  /*5380*/  FMUL.FTZ R211, R211, UR6 ;  /* 0x00000006d3d37c20 */ /* 0x000fe20008410000 */
[----:B------:R-:W-:Y:S01]  /*5390*/  FSEL R83, R77, RZ, P5 ;  /* 0x000000ff4d537208 */ /* 0x000fe20002800000 */
[----:B------:R-:W-:Y:S01]  /*53a0*/  FADD.FTZ R210, R195, -R210 ;  /* 0x800000d2c3d27221 */ /* 0x000fe20000010000 */
[----:B------:R-:W-:Y:S01]  /*53b0*/  LOP3.LUT P5, RZ, R87, 0xff, RZ, 0xc0, !PT ;  /* 0x000000ff57ff7812 */ /* 0x000fe200078ac0ff */
[----:B------:R-:W-:Y:S01]  /*53c0*/  FFMA.FTZ R194, R194, R114, R115 ;  /* 0x00000072c2c27223 */ /* 0x000fe20000010073 */
[----:B------:R-:W-:Y:S01]  /*53d0*/  FSEL R79, R77, RZ, P6 ;  /* 0x000000ff4d4f7208 */ /* 0x000fe20003000000 */
[----:B------:R-:W-:Y:S01]  /*53e0*/  FMUL.FTZ R76, R76, UR6 ;  /* 0x000000064c4c7c20 */ /* 0x000fe20008410000 */
[----:B------:R-:W-:Y:S01]  /*53f0*/  FSEL R88, R95, RZ, P3 ;  /* 0x000000ff5f587208 */ /* 0x000fe20001800000 */
[C---:B------:R-:W-:Y:S01]  /*5400*/  FFMA.FTZ R191, R192.reuse, R191, R46 ;  /* 0x000000bfc0bf7223 */ /* 0x040fe2000001002e */
[----:B------:R-:W-:Y:S01]  /*5410*/  LOP3.LUT P6, RZ, R153, 0xff, RZ, 0xc0, !PT ;  /* 0x000000ff99ff7812 */ /* 0x000fe200078cc0ff */
[----:B------:R-:W-:Y:S01]  /*5420*/  FFMA.FTZ R210, R192, R210, R47 ;  /* 0x000000d2c0d27223 */ /* 0x000fe2000001002f */
[----:B------:R-:W-:Y:S01]  /*5430*/  LOP3.LUT P3, RZ, R87, 0xff00, RZ, 0xc0, !PT ;  /* 0x0000ff0057ff7812 */ /* 0x000fe2000786c0ff */
[----:B------:R-:W-:Y:S01]  /*5440*/  FADD.FTZ R193, R193, -R194 ;  /* 0x800000c2c1c17221 */ /* 0x000fe20000010000 */
[----:B------:R-:W-:Y:S01]  /*5450*/  FSEL R82, R211, RZ, P5 ;  /* 0x000000ffd3527208 */ /* 0x000fe20002800000 */
[----:B------:R-:W-:Y:S01]  /*5460*/  FMUL.FTZ R191, R191, UR6 ;  /* 0x00000006bfbf7c20 */ /* 0x000fe20008410000 */
        /* <DEDUP_REMOVED lines=9> */
[----:B------:R-:W-:Y:S01]  /*5500*/  FMUL.FTZ R193, R193, UR6 ;  /* 0x00000006c1c17c20 */ /* 0x000fe20008410000 */
[----:B------:R-:W-:Y:S01]  /*5510*/  FSEL R91, R76, RZ, P5 ;  /* 0x000000ff4c5b7208 */ /* 0x000fe20002800000 */
[----:B------:R-:W-:Y:S01]  /*5520*/  FFMA.FTZ R171, R192, R171, R44 ;  /* 0x000000abc0ab7223 */ /* 0x000fe2000001002c */
[----:B------:R-:W-:-:S02]  /*5530*/  LOP3.LUT P5, RZ, R86, 0xff000000, RZ, 0xc0, !PT ;  /* 0xff00000056ff7812 */ /* 0x000fc400078ac0ff */
[----:B------:R-:W-:Y:S01]  /*5540*/  FSEL R81, R191, RZ, P6 ;  /* 0x000000ffbf517208 */ /* 0x000fe20003000000 */
[----:B------:R-:W-:Y:S01]  /*5550*/  FMUL.FTZ R171, R171, UR6 ;  /* 0x00000006abab7c20 */ /* 0x000fe20008410000 */
[----:B------:R-:W-:Y:S02]  /*5560*/  FSEL R77, R191, RZ, P3 ;  /* 0x000000ffbf4d7208 */ /* 0x000fe40001800000 */
[C---:B------:R-:W-:Y:S02]  /*5570*/  LOP3.LUT P6, RZ, R86.reuse, 0xff00, RZ, 0xc0, !PT ;  /* 0x0000ff0056ff7812 */ /* 0x040fe400078cc0ff */
[----:B------:R-:W-:Y:S02]  /*5580*/  LOP3.LUT P3, RZ, R86, 0xff, RZ, 0xc0, !PT ;  /* 0x000000ff56ff7812 */ /* 0x000fe4000786c0ff */
[----:B------:R-:W-:Y:S02]  /*5590*/  FSEL R86, R210, RZ, P5 ;  /* 0x000000ffd2567208 */ /* 0x000fe40002800000 */
[----:B------:R-:W-:-:S02]  /*55a0*/  LOP3.LUT P5, RZ, R152, 0xff000000, RZ, 0xc0, !PT ;  /* 0xff00000098ff7812 */ /* 0x000fc400078ac0ff */
[C---:B------:R-:W-:Y:S02]  /*55b0*/  FSEL R87, R193.reuse, RZ, P6 ;  /* 0x000000ffc1577208 */ /* 0x040fe40003000000 */
[----:B------:R-:W-:Y:S02]  /*55c0*/  FSEL R210, R210, RZ, P5 ;  /* 0x000000ffd2d27208 */ /* 0x000fe40002800000 */
[C---:B------:R-:W-:Y:S02]  /*55d0*/  LOP3.LUT P5, RZ, R152.reuse, 0xff00, RZ, 0xc0, !PT ;  /* 0x0000ff0098ff7812 */ /* 0x040fe400078ac0ff */
        /* <DEDUP_REMOVED lines=10> */
[----:B------:R-:W-:Y:S02]  /*5680*/  F2FP.BF16.F32.PACK_AB R76, R193, R76 ;  /* 0x0000004cc14c723e */ /* 0x000fe400000010ff */
[----:B------:R-:W-:Y:S01]  /*5690*/  F2FP.BF16.F32.PACK_AB R80, R87, R80 ;  /* 0x000000505750723e */ /* 0x000fe200000010ff */
[----:B------:R-:W-:Y:S06]  /*56a0*/  BRA `(.L_x_1169) ;  /* 0x0000001400c47947 */ /* 0x000fec0003800000 */
.L_x_1167:
[----:B------:R-:W-:Y:S05]  /*56b0*/  @!P2 BRA `(.L_x_1170) ;  /* 0x00000004002ca947 */ /* 0x000fea0003800000 */
[-CC-:B------:R-:W-:Y:S01]  /*56c0*/  FFMA.FTZ R69, R214, R114.reuse, R115.reuse ;  /* 0x00000072d6457223 */ /* 0x180fe20000010073 */
[-CC-:B------:R-:W-:Y:S01]  /*56d0*/  FFMA.FTZ R68, R213, R114.reuse, R115.reuse ;  /* 0x00000072d5447223 */ /* 0x180fe20000010073 */
[-CC-:B------:R-:W-:Y:S01]  /*56e0*/  FFMA.FTZ R72, R215, R114.reuse, R115.reuse ;  /* 0x00000072d7487223 */ /* 0x180fe20000010073 */
[-C--:B------:R-:W-:Y:S01]  /*56f0*/  FFMA.FTZ R212, R212, R114.reuse, R115 ;  /* 0x00000072d4d47223 */ /* 0x080fe20000010073 */
[----:B------:R-:W-:Y:S01]  /*5700*/  FADD.FTZ R69, R94, -R69 ;  /* 0x800000455e457221 */ /* 0x000fe20000010000 */
[----:B------:R-:W-:Y:S01]  /*5710*/  LOP3.LUT P5, RZ, R87, 0xff0000, RZ, 0xc0, !PT ;  /* 0x00ff000057ff7812 */ /* 0x000fe200078ac0ff */
[----:B------:R-:W-:Y:S01]  /*5720*/  FADD.FTZ R71, R95, -R72 ;  /* 0x800000485f477221 */ /* 0x000fe20000010000 */
[----:B------:R-:W-:Y:S01]  /*5730*/  LOP3.LUT P6, RZ, R153, 0xff0000, RZ, 0xc0, !PT ;  /* 0x00ff000099ff7812 */ /* 0x000fe200078cc0ff */
[C---:B------:R-:W-:Y:S01]  /*5740*/  FMUL.FTZ R70, R192.reuse, R69 ;  /* 0x00000045c0467220 */ /* 0x040fe20000410000 */
[----:B------:R-:W-:Y:S01]  /*5750*/  FADD.FTZ R69, R93, -R68 ;  /* 0x800000445d457221 */ /* 0x000fe20000010000 */
[----:B------:R-:W-:Y:S01]  /*5760*/  FADD.FTZ R211, R211, -R212 ;  /* 0x800000d4d3d37221 */ /* 0x000fe20000010000 */
[----:B------:R-:W-:Y:S01]  /*5770*/  FMUL.FTZ R71, R192, R71 ;  /* 0x00000047c0477220 */ /* 0x000fe20000410000 */
[----:B------:R-:W-:Y:S01]  /*5780*/  FMUL.FTZ R68, R70, UR6 ;  /* 0x0000000646447c20 */ /* 0x000fe20008410000 */
[----:B------:R-:W-:Y:S01]  /*5790*/  ISETP.GE.U32.AND P3, PT, R86, RZ, PT ;  /* 0x000000ff5600720c */ /* 0x000fe20003f66070 */
[-CC-:B------:R-:W-:Y:S01]  /*57a0*/  FFMA.FTZ R210, R210, R114.reuse, R115.reuse ;  /* 0x00000072d2d27223 */ /* 0x180fe20000010073 */
[-C--:B------:R-:W-:Y:S01]  /*57b0*/  FFMA.FTZ R191, R191, R114.reuse, R115 ;  /* 0x00000072bfbf7223 */ /* 0x080fe20000010073 */
[----:B------:R-:W-:Y:S01]  /*57c0*/  FMUL.FTZ R73, R71, UR6 ;  /* 0x0000000647497c20 */ /* 0x000fe20008410000 */
[----:B0-----:R-:W-:Y:S01]  /*57d0*/  FSEL R83, R68, RZ, P5 ;  /* 0x000000ff44537208 */ /* 0x001fe20002800000 */
[----:B------:R-:W-:Y:S01]  /*57e0*/  FMUL.FTZ R69, R192, R69 ;  /* 0x00000045c0457220 */ /* 0x000fe20000410000 */
[----:B------:R-:W-:Y:S01]  /*57f0*/  FSEL R79, R68, RZ, P6 ;  /* 0x000000ff444f7208 */ /* 0x000fe20003000000 */
[----:B------:R-:W-:Y:S01]  /*5800*/  FMUL.FTZ R68, R192, R211 ;  /* 0x000000d3c0447220 */ /* 0x000fe20000410000 */
[----:B------:R-:W-:Y:S01]  /*5810*/  ISETP.GE.U32.AND P5, PT, R152, RZ, PT ;  /* 0x000000ff9800720c */ /* 0x000fe20003fa6070 */
[----:B------:R-:W-:Y:S01]  /*5820*/  FADD.FTZ R75, R195, -R210 ;  /* 0x800000d2c34b7221 */ /* 0x000fe20000010000 */
[----:B------:R-:W-:Y:S01]  /*5830*/  ISETP.GE.U32.AND.EX P3, PT, R87, 0x1000000, PT, P3 ;  /* 0x010000005700780c */ /* 0x000fe20003f66130 */
[----:B------:R-:W-:Y:S01]  /*5840*/  FMUL.FTZ R72, R68, UR6 ;  /* 0x0000000644487c20 */ /* 0x000fe20008410000 */
[----:B------:R-:W-:Y:S01]  /*5850*/  ISETP.GE.U32.AND.EX P5, PT, R153, 0x1000000, PT, P5 ;  /* 0x010000009900780c */ /* 0x000fe20003fa6150 */
[----:B------:R-:W-:Y:S01]  /*5860*/  FADD.FTZ R191, R190, -R191 ;  /* 0x800000bfbebf7221 */ /* 0x000fe20000010000 */
[----:B------:R-:W-:Y:S01]  /*5870*/  LOP3.LUT P6, RZ, R87, 0xff, RZ, 0xc0, !PT ;  /* 0x000000ff57ff7812 */ /* 0x000fe200078cc0ff */
[-CC-:B------:R-:W-:Y:S01]  /*5880*/  FFMA.FTZ R194, R194, R114.reuse, R115.reuse ;  /* 0x00000072c2c27223 */ /* 0x180fe20000010073 */
[C---:B------:R-:W-:Y:S01]  /*5890*/  FSEL R80, R73.reuse, RZ, P3 ;  /* 0x000000ff49507208 */ /* 0x040fe20001800000 */
[----:B------:R-:W-:Y:S01]  /*58a0*/  FMUL.FTZ R75, R192, R75 ;  /* 0x0000004bc04b7220 */ /* 0x000fe20000410000 */
[----:B------:R-:W-:Y:S01]  /*58b0*/  FSEL R90, R73, RZ, P5 ;  /* 0x000000ff495a7208 */ /* 0x000fe20002800000 */
[----:B------:R-:W-:Y:S01]  /*58c0*/  FMUL.FTZ R73, R69, UR6 ;  /* 0x0000000645497c20 */ /* 0x000fe20008410000 */
[----:B------:R-:W-:Y:S01]  /*58d0*/  FSEL R82, R72, RZ, P6 ;  /* 0x000000ff48527208 */ /* 0x000fe20003000000 */
[----:B------:R-:W-:Y:S01]  /*58e0*/  FMUL.FTZ R74, R192, R191 ;  /* 0x000000bfc04a7220 */ /* 0x000fe20000410000 */
        /* <DEDUP_REMOVED lines=11> */
[----:B------:R-:W-:Y:S01]  /*59a0*/  FMUL.FTZ R73, R192, R193 ;  /* 0x000000c1c0497220 */ /* 0x000fe20000410000 */
        /* <DEDUP_REMOVED lines=8> */
[----:B------:R-:W-:Y:S01]  /*5a30*/  FMUL.FTZ R72, R192, R171 ;  /* 0x000000abc0487220 */ /* 0x000fe20000410000 */
        /* <DEDUP_REMOVED lines=19> */
.L_x_1170:
[-CC-:B0-----:R-:W-:Y:S01]  /*5b70*/  FFMA.FTZ R76, R215, R114.reuse, R115.reuse ;  /* 0x00000072d74c7223 */ /* 0x181fe20000010073 */
[-CC-:B------:R-:W-:Y:S01]  /*5b80*/  FFMA.FTZ R77, R214, R114.reuse, R115.reuse ;  /* 0x00000072d64d7223 */ /* 0x180fe20000010073 */
[----:B------:R-:W-:Y:S01]  /*5b90*/  ISETP.GE.U32.AND P3, PT, R86, RZ, PT ;  /* 0x000000ff5600720c */ /* 0x000fe20003f66070 */
[-C--:B------:R-:W-:Y:S01]  /*5ba0*/  FFMA.FTZ R212, R212, R114.reuse, R115 ;  /* 0x00000072d4d47223 */ /* 0x080fe20000010073 */
[----:B------:R-:W-:Y:S01]  /*5bb0*/  FADD.FTZ R95, R95, -R76 ;  /* 0x8000004c5f5f7221 */ /* 0x000fe20000010000 */
[----:B------:R-:W-:Y:S01]  /*5bc0*/  FADD.FTZ R77, R94, -R77 ;  /* 0x8000004d5e4d7221 */ /* 0x000fe20000010000 */
[-CC-:B------:R-:W-:Y:S01]  /*5bd0*/  FFMA.FTZ R76, R213, R114.reuse, R115.reuse ;  /* 0x00000072d54c7223 */ /* 0x180fe20000010073 */
[----:B------:R-:W-:Y:S01]  /*5be0*/  ISETP.GE.U32.AND.EX P3, PT, R87, 0x1000000, PT, P3 ;  /* 0x010000005700780c */ /* 0x000fe20003f66130 */
[C---:B------:R-:W-:Y:S01]  /*5bf0*/  FMUL.FTZ R95, R192.reuse, R95 ;  /* 0x0000005fc05f7220 */ /* 0x040fe20000410000 */
[C---:B------:R-:W-:Y:S01]  /*5c00*/  FMUL.FTZ R77, R192.reuse, R77 ;  /* 0x0000004dc04d7220 */ /* 0x040fe20000410000 */
[----:B------:R-:W-:Y:S01]  /*5c10*/  FADD.FTZ R211, R211, -R212 ;  /* 0x800000d4d3d37221 */ /* 0x000fe20000010000 */
[----:B------:R-:W-:Y:S01]  /*5c20*/  FADD.FTZ R93, R93, -R76 ;  /* 0x8000004c5d5d7221 */ /* 0x000fe20000010000 */
[----:B------:R-:W-:Y:S01]  /*5c30*/  FMUL.FTZ R95, R95, UR6 ;  /* 0x000000065f5f7c20 */ /* 0x000fe20008410000 */
[----:B------:R-:W-:Y:S01]  /*5c40*/  FMUL.FTZ R77, R77, UR6 ;  /* 0x000000064d4d7c20 */ /* 0x000fe20008410000 */
[-CC-:B------:R-:W-:Y:S01]  /*5c50*/  FFMA.FTZ R191, R191, R114.reuse, R115.reuse ;  /* 0x00000072bfbf7223 */ /* 0x180fe20000010073 */
[----:B------:R-:W-:Y:S01]  /*5c60*/  LOP3.LUT P5, RZ, R87, 0xff0000, RZ, 0xc0, !PT ;  /* 0x00ff000057ff7812 */ /* 0x000fe200078ac0ff */
[----:B------:R-:W-:Y:S01]  /*5c70*/  FMUL.FTZ R211, R192, R211 ;  /* 0x000000d3c0d37220 */ /* 0x000fe20000410000 */
[----:B------:R-:W-:Y:S01]  /*5c80*/  FSEL R76, R95, RZ, P3 ;  /* 0x000000ff5f4c7208 */ /* 0x000fe20001800000 */
[-C--:B------:R-:W-:Y:S01]  /*5c90*/  FFMA.FTZ R210, R210, R114.reuse, R115 ;  /* 0x00000072d2d27223 */ /* 0x080fe20000010073 */
[----:B------:R-:W-:Y:S01]  /*5ca0*/  ISETP.GE.U32.AND P3, PT, R152, RZ, PT ;  /* 0x000000ff9800720c */ /* 0x000fe20003f66070 */
[----:B------:R-:W-:Y:S01]  /*5cb0*/  FMUL.FTZ R93, R192, R93 ;  /* 0x0000005dc05d7220 */ /* 0x000fe20000410000 */
[C---:B------:R-:W-:Y:S01]  /*5cc0*/  LOP3.LUT P6, RZ, R153.reuse, 0xff0000, RZ, 0xc0, !PT ;  /* 0x00ff000099ff7812 */ /* 0x040fe200078cc0ff */
[----:B------:R-:W-:Y:S01]  /*5cd0*/  FADD.FTZ R191, R190, -R191 ;  /* 0x800000bfbebf7221 */ /* 0x000fe20000010000 */
[----:B------:R-:W-:Y:S01]  /*5ce0*/  ISETP.GE.U32.AND.EX P3, PT, R153, 0x1000000, PT, P3 ;  /* 0x010000009900780c */ /* 0x000fe20003f66130 */
[----:B------:R-:W-:Y:S01]  /*5cf0*/  FMUL.FTZ R211, R211, UR6 ;  /* 0x00000006d3d37c20 */ /* 0x000fe20008410000 */
[----:B------:R-:W-:Y:S01]  /*5d00*/  FSEL R83, R77, RZ, P5 ;  /* 0x000000ff4d537208 */ /* 0x000fe20002800000 */
[----:B------:R-:W-:Y:S01]  /*5d10*/  FADD.FTZ R195, R195, -R210 ;  /* 0x800000d2c3c37221 */ /* 0x000fe20000010000 */
[----:B------:R-:W-:Y:S01]  /*5d20*/  LOP3.LUT P5, RZ, R87, 0xff, RZ, 0xc0, !PT ;  /* 0x000000ff57ff7812 */ /* 0x000fe200078ac0ff */
[-CC-:B------:R-:W-:Y:S01]  /*5d30*/  FFMA.FTZ R194, R194, R114.reuse, R115.reuse ;  /* 0x00000072c2c27223 */ /* 0x180fe20000010073 */
[----:B------:R-:W-:Y:S01]  /*5d40*/  FSEL R79, R77, RZ, P6 ;  /* 0x000000ff4d4f7208 */ /* 0x000fe20003000000 */
[----:B------:R-:W-:Y:S01]  /*5d50*/  FMUL.FTZ R93, R93, UR6 ;  /* 0x000000065d5d7c20 */ /* 0x000fe20008410000 */
[----:B------:R-:W-:Y:S01]  /*5d60*/  FSEL R80, R95, RZ, P3 ;  /* 0x000000ff5f507208 */ /* 0x000fe20001800000 */
[C---:B------:R-:W-:Y:S01]  /*5d70*/  FMUL.FTZ R191, R192.reuse, R191 ;  /* 0x000000bfc0bf7220 */ /* 0x040fe20000410000 */
[----:B------:R-:W-:Y:S01]  /*5d80*/  LOP3.LUT P6, RZ, R153, 0xff, RZ, 0xc0, !PT ;  /* 0x000000ff99ff7812 */ /* 0x000fe200078cc0ff */
[C---:B------:R-:W-:Y:S01]  /*5d90*/  FMUL.FTZ R195, R192.reuse, R195 ;  /* 0x000000c3c0c37220 */ /* 0x040fe20000410000 */
        /* <DEDUP_REMOVED lines=14> */
[----:B------:R-:W-:Y:S01]  /*5e80*/  FSEL R93, R93, RZ, P5 ;  /* 0x000000ff5d5d7208 */ /* 0x000fe20002800000 */
[----:B------:R-:W-:Y:S01]  /*5e90*/  FMUL.FTZ R171, R192, R171 ;  /* 0x000000abc0ab7220 */ /* 0x000fe20000410000 */
        /* <DEDUP_REMOVED lines=8> */
[----:B------:R-:W-:Y:S02]  /*5f20*/  FSEL R87, R193, RZ, P6 ;  /* 0x000000ffc1577208 */ /* 0x000fe40003000000 */
[----:B------:R-:W-:Y:S02]  /*5f30*/  FSEL R88, R195, RZ, P5 ;  /* 0x000000ffc3587208 */ /* 0x000fe40002800000 */
[C---:B------:R-:W-:Y:S02]  /*5f40*/  LOP3.LUT P5, RZ, R152.reuse, 0xff00, RZ, 0xc0, !PT ;  /* 0x0000ff0098ff7812 */ /* 0x040fe400078ac0ff */
[----:B------:R-:W-:Y:S02]  /*5f50*/  LOP3.LUT P6, RZ, R152, 0xff, RZ, 0xc0, !PT ;  /* 0x000000ff98ff7812 */ /* 0x000fe400078cc0ff */
        /* <DEDUP_REMOVED lines=12> */
.L_x_1166:
[----:B------:R-:W-:Y:S05]  /*6020*/  @!P1 BRA `(.L_x_1171) ;  /* 0x0000000400b49947 */ /* 0x000fea0003800000 */
[----:B------:R-:W-:Y:S05]  /*6030*/  @!P2 BRA `(.L_x_1172) ;  /* 0x0000000000d8a947 */ /* 0x000fea0003800000 */
        /* <DEDUP_REMOVED lines=8> */
[----:B------:R-:W-:Y:S01]  /*60c0*/  FFMA.FTZ R72, R192, R171, R44 ;  /* 0x000000abc0487223 */ /* 0x000fe2000001002c */
[----:B------:R-:W-:Y:S01]  /*60d0*/  FFMA.FTZ R212, R212, R114, R115 ;  /* 0x00000072d4d47223 */ /* 0x000fe20000010073 */
[----:B------:R-:W-:Y:S01]  /*60e0*/  FFMA.FTZ R71, R192, R70, R51 ;  /* 0x00000046c0477223 */ /* 0x000fe20000010033 */
[----:B------:R-:W-:Y:S01]  /*60f0*/  FADD.FTZ R191, R190, -R191 ;  /* 0x800000bfbebf7221 */ /* 0x000fe20000010000 */
[----:B0-----:R-:W-:Y:S01]  /*6100*/  FADD.FTZ R82, R93, -R68 ;  /* 0x800000445d527221 */ /* 0x001fe20000010000 */
[----:B------:R-:W-:Y:S01]  /*6110*/  ISETP.GE.U32.AND P3, PT, R86, RZ, PT ;  /* 0x000000ff5600720c */ /* 0x000fe20003f66070 */
[----:B------:R-:W-:Y:S01]  /*6120*/  FFMA.FTZ R70, R192, R69, R50 ;  /* 0x00000045c0467223 */ /* 0x000fe20000010032 */
[----:B------:R-:W-:Y:S01]  /*6130*/  FMUL.FTZ R68, R72, UR6 ;  /* 0x0000000648447c20 */ /* 0x000fe20008410000 */
[----:B------:R-:W-:Y:S01]  /*6140*/  LOP3.LUT P6, RZ, R86, 0xff, RZ, 0xc0, !PT ;  /* 0x000000ff56ff7812 */ /* 0x000fe200078cc0ff */
[----:B------:R-:W-:Y:S01]  /*6150*/  FADD.FTZ R211, R211, -R212 ;  /* 0x800000d4d3d37221 */ /* 0x000fe20000010000 */
[----:B------:R-:W-:Y:S01]  /*6160*/  FMUL.FTZ R73, R71, UR6 ;  /* 0x0000000647497c20 */ /* 0x000fe20008410000 */
[-CC-:B------:R-:W-:Y:S01]  /*6170*/  FFMA.FTZ R194, R194, R114.reuse, R115.reuse ;  /* 0x00000072c2c27223 */ /* 0x180fe20000010073 */
[----:B------:R-:W-:Y:S01]  /*6180*/  FFMA.FTZ R210, R210, R114, R115 ;  /* 0x00000072d2d27223 */ /* 0x000fe20000010073 */
[C---:B------:R-:W-:Y:S01]  /*6190*/  ISETP.GE.U32.AND.EX P3, PT, R87.reuse, 0x1000000, PT, P3 ;  /* 0x010000005700780c */ /* 0x040fe20003f66130 */
[----:B------:R-:W-:Y:S01]  /*61a0*/  FFMA.FTZ R74, R192, R191, R46 ;  /* 0x000000bfc04a7223 */ /* 0x000fe2000001002e */
[----:B------:R-:W-:Y:S01]  /*61b0*/  FMUL.FTZ R69, R70, UR6 ;  /* 0x0000000646457c20 */ /* 0x000fe20008410000 */
[----:B------:R-:W-:Y:S01]  /*61c0*/  LOP3.LUT P5, RZ, R87, 0xff0000, RZ, 0xc0, !PT ;  /* 0x00ff000057ff7812 */ /* 0x000fe200078ac0ff */
[----:B------:R-:W-:Y:S01]  /*61d0*/  FADD.FTZ R194, R193, -R194 ;  /* 0x800000c2c1c27221 */ /* 0x000fe20000010000 */
[----:B------:R-:W-:Y:S01]  /*61e0*/  FSEL R80, R68, RZ, P6 ;  /* 0x000000ff44507208 */ /* 0x000fe20003000000 */
[----:B------:R-:W-:Y:S01]  /*61f0*/  FFMA.FTZ R68, R192, R211, R48 ;  /* 0x000000d3c0447223 */ /* 0x000fe20000010030 */
[----:B------:R-:W-:Y:S01]  /*6200*/  FADD.FTZ R210, R195, -R210 ;  /* 0x800000d2c3d27221 */ /* 0x000fe20000010000 */
[----:B------:R-:W-:Y:S01]  /*6210*/  FSEL R93, R73, RZ, P3 ;  /* 0x000000ff495d7208 */ /* 0x000fe20001800000 */
[----:B------:R-:W-:Y:S01]  /*6220*/  FMUL.FTZ R81, R74, UR6 ;  /* 0x000000064a517c20 */ /* 0x000fe20008410000 */
[----:B------:R-:W-:Y:S01]  /*6230*/  LOP3.LUT P3, RZ, R86, 0xff0000, RZ, 0xc0, !PT ;  /* 0x00ff000056ff7812 */ /* 0x000fe2000786c0ff */
[----:B------:R-:W-:Y:S01]  /*6240*/  FMUL.FTZ R83, R68, UR6 ;  /* 0x0000000644537c20 */ /* 0x000fe20008410000 */
[----:B------:R-:W-:Y:S01]  /*6250*/  FSEL R92, R69, RZ, P5 ;  /* 0x000000ff455c7208 */ /* 0x000fe20002800000 */
[C---:B------:R-:W-:Y:S01]  /*6260*/  FFMA.FTZ R69, R192.reuse, R82, R49 ;  /* 0x00000052c0457223 */ /* 0x040fe20000010031 */
[----:B------:R-:W-:Y:S01]  /*6270*/  LOP3.LUT P6, RZ, R87, 0xff, RZ, 0xc0, !PT ;  /* 0x000000ff57ff7812 */ /* 0x000fe200078cc0ff */
[C---:B------:R-:W-:Y:S01]  /*6280*/  FFMA.FTZ R73, R192.reuse, R194, R45 ;  /* 0x000000c2c0497223 */ /* 0x040fe2000001002d */
[----:B------:R-:W-:Y:S01]  /*6290*/  FFMA.FTZ R75, R192, R210, R47 ;  /* 0x000000d2c04b7223 */ /* 0x000fe2000001002f */
[----:B------:R-:W-:-:S02]  /*62a0*/  FSEL R88, R81, RZ, P3 ;  /* 0x000000ff51587208 */ /* 0x000fc40001800000 */
[----:B------:R-:W-:Y:S01]  /*62b0*/  LOP3.LUT P3, RZ, R87, 0xff00, RZ, 0xc0, !PT ;  /* 0x0000ff0057ff7812 */ /* 0x000fe2000786c0ff */
[----:B------:R-:W-:Y:S01]  /*62c0*/  FMUL.FTZ R87, R69, UR6 ;  /* 0x0000000645577c20 */ /* 0x000fe20008410000 */
[----:B------:R-:W-:Y:S01]  /*62d0*/  FMUL.FTZ R81, R73, UR6 ;  /* 0x0000000649517c20 */ /* 0x000fe20008410000 */
[----:B------:R-:W-:Y:S01]  /*62e0*/  FMUL.FTZ R82, R75, UR6 ;  /* 0x000000064b527c20 */ /* 0x000fe20008410000 */
[----:B------:R-:W-:Y:S02]  /*62f0*/  FSEL R90, R83, RZ, P6 ;  /* 0x000000ff535a7208 */ /* 0x000fe40003000000 */
        /* <DEDUP_REMOVED lines=10> */
.L_x_1172:
        /* <DEDUP_REMOVED lines=8> */
[C---:B------:R-:W-:Y:S01]  /*6420*/  FFMA.FTZ R82, R192.reuse, R82, R51 ;  /* 0x00000052c0527223 */ /* 0x040fe20000010033 */
[----:B------:R-:W-:Y:S01]  /*6430*/  FFMA.FTZ R81, R192, R81, R50 ;  /* 0x00000051c0517223 */ /* 0x000fe20000010032 */
        /* <DEDUP_REMOVED lines=8> */
[C---:B------:R-:W-:Y:S01]  /*64c0*/  LOP3.LUT P5, RZ, R87.reuse, 0xff0000, RZ, 0xc0, !PT ;  /* 0x00ff000057ff7812 */ /* 0x040fe200078ac0ff */
[C---:B------:R-:W-:Y:S01]  /*64d0*/  FFMA.FTZ R211, R192.reuse, R211, R48 ;  /* 0x000000d3c0d37223 */ /* 0x040fe20000010030 */
[----:B------:R-:W-:Y:S01]  /*64e0*/  ISETP.GE.U32.AND.EX P3, PT, R87, 0x1000000, PT, P3 ;  /* 0x010000005700780c */ /* 0x000fe20003f66130 */
[C---:B------:R-:W-:Y:S01]  /*64f0*/  FFMA.FTZ R80, R192.reuse, R80, R49 ;  /* 0x00000050c0507223 */ /* 0x040fe20000010031 */
[----:B------:R-:W-:Y:S01]  /*6500*/  FFMA.FTZ R191, R192, R191, R46 ;  /* 0x000000bfc0bf7223 */ /* 0x000fe2000001002e */
        /* <DEDUP_REMOVED lines=8> */
[C---:B------:R-:W-:Y:S01]  /*6590*/  LOP3.LUT P6, RZ, R87.reuse, 0xff, RZ, 0xc0, !PT ;  /* 0x000000ff57ff7812 */ /* 0x040fe200078cc0ff */
[C---:B------:R-:W-:Y:S01]  /*65a0*/  FFMA.FTZ R194, R192.reuse, R194, R45 ;  /* 0x000000c2c0c27223 */ /* 0x040fe2000001002d */
[----:B------:R-:W-:Y:S01]  /*65b0*/  LOP3.LUT P3, RZ, R87, 0xff00, RZ, 0xc0, !PT ;  /* 0x0000ff0057ff7812 */ /* 0x000fe2000786c0ff */
[----:B------:R-:W-:Y:S01]  /*65c0*/  FFMA.FTZ R210, R192, R210, R47 ;  /* 0x000000d2c0d27223 */ /* 0x000fe2000001002f */
[----:B------:R-:W-:Y:S01]  /*65d0*/  LOP3.LUT P5, RZ, R86, 0xff0000, RZ, 0xc0, !PT ;  /* 0x00ff000056ff7812 */ /* 0x000fe200078ac0ff */
[----:B------:R-:W-:Y:S01]  /*65e0*/  FFMA.FTZ R171, R192, R171, R44 ;  /* 0x000000abc0ab7223 */ /* 0x000fe2000001002c */
        /* <DEDUP_REMOVED lines=17> */
.L_x_1171:
[----:B------:R-:W-:Y:S05]  /*6700*/  @!P2 BRA `(.L_x_1173) ;  /* 0x0000000000d8a947 */ /* 0x000fea0003800000 */
[-CC-:B------:R-:W-:Y:S01]  /*6710*/  FFMA.FTZ R71, R214, R114.reuse, R115.reuse ;  /* 0x00000072d6477223 */ /* 0x180fe20000010073 */
[-CC-:B------:R-:W-:Y:S01]  /*6720*/  FFMA.FTZ R70, R215, R114.reuse, R115.reuse ;  /* 0x00000072d7467223 */ /* 0x180fe20000010073 */
[-CC-:B------:R-:W-:Y:S01]  /*6730*/  FFMA.FTZ R171, R171, R114.reuse, R115.reuse ;  /* 0x00000072abab7223 */ /* 0x180fe20000010073 */
[-C--:B------:R-:W-:Y:S01]  /*6740*/  FFMA.FTZ R191, R191, R114.reuse, R115 ;  /* 0x00000072bfbf7223 */ /* 0x080fe20000010073 */
[----:B0-----:R-:W-:Y:S01]  /*6750*/  FADD.FTZ R81, R94, -R71 ;  /* 0x800000475e517221 */ /* 0x001fe20000010000 */
[----:B------:R-:W-:Y:S01]  /*6760*/  FADD.FTZ R95, R95, -R70 ;  /* 0x800000465f5f7221 */ /* 0x000fe20000010000 */
[----:B------:R-:W-:Y:S01]  /*6770*/  FADD.FTZ R171, R170, -R171 ;  /* 0x800000abaaab7221 */ /* 0x000fe20000010000 */
[-CC-:B------:R-:W-:Y:S01]  /*6780*/  FFMA.FTZ R68, R213, R114.reuse, R115.reuse ;  /* 0x00000072d5447223 */ /* 0x180fe20000010073 */
[C---:B------:R-:W-:Y:S01]  /*6790*/  FMUL.FTZ R70, R192.reuse, R81 ;  /* 0x00000051c0467220 */ /* 0x040fe20000410000 */
[----:B------:R-:W-:Y:S01]  /*67a0*/  FMUL.FTZ R71, R192, R95 ;  /* 0x0000005fc0477220 */ /* 0x000fe20000410000 */
[----:B------:R-:W-:Y:S01]  /*67b0*/  ISETP.GE.U32.AND P3, PT, R86, RZ, PT ;  /* 0x000000ff5600720c */ /* 0x000fe20003f66070 */
[----:B------:R-:W-:Y:S01]  /*67c0*/  FMUL.FTZ R72, R192, R171 ;  /* 0x000000abc0487220 */ /* 0x000fe20000410000 */
[----:B------:R-:W-:Y:S01]  /*67d0*/  FMUL.FTZ R74, R70, UR6 ;  /* 0x00000006464a7c20 */ /* 0x000fe20008410000 */
[-C--:B------:R-:W-:Y:S01]  /*67e0*/  FFMA.FTZ R212, R212, R114.reuse, R115 ;  /* 0x00000072d4d47223 */ /* 0x080fe20000010073 */
[----:B------:R-:W-:Y:S01]  /*67f0*/  LOP3.LUT P5, RZ, R87, 0xff0000, RZ, 0xc0, !PT ;  /* 0x00ff000057ff7812 */ /* 0x000fe200078ac0ff */
[----:B------:R-:W-:Y:S01]  /*6800*/  FADD.FTZ R191, R190, -R191 ;  /* 0x800000bfbebf7221 */ /* 0x000fe20000010000 */
[----:B------:R-:W-:Y:S01]  /*6810*/  FADD.FTZ R69, R93, -R68 ;  /* 0x800000445d457221 */ /* 0x000fe20000010000 */
[----:B------:R-:W-:Y:S01]  /*6820*/  FMUL.FTZ R80, R71, UR6 ;  /* 0x0000000647507c20 */ /* 0x000fe20008410000 */
[----:B------:R-:W-:Y:S01]  /*6830*/  ISETP.GE.U32.AND.EX P3, PT, R87, 0x1000000, PT, P3 ;  /* 0x010000005700780c */ /* 0x000fe20003f66130 */
[----:B------:R-:W-:Y:S01]  /*6840*/  FMUL.FTZ R68, R72, UR6 ;  /* 0x0000000648447c20 */ /* 0x000fe20008410000 */
[----:B------:R-:W-:Y:S01]  /*6850*/  LOP3.LUT P6, RZ, R86, 0xff, RZ, 0xc0, !PT ;  /* 0x000000ff56ff7812 */ /* 0x000fe200078cc0ff */
[----:B------:R-:W-:Y:S01]  /*6860*/  FADD.FTZ R211, R211, -R212 ;  /* 0x800000d4d3d37221 */ /* 0x000fe20000010000 */
[----:B------:R-:W-:Y:S01]  /*6870*/  FSEL R92, R74, RZ, P5 ;  /* 0x000000ff4a5c7208 */ /* 0x000fe20002800000 */
[-CC-:B------:R-:W-:Y:S01]  /*6880*/  FFMA.FTZ R194, R194, R114.reuse, R115.reuse ;  /* 0x00000072c2c27223 */ /* 0x180fe20000010073 */
[----:B------:R-:W-:Y:S01]  /*6890*/  FFMA.FTZ R210, R210, R114, R115 ;  /* 0x00000072d2d27223 */ /* 0x000fe20000010073 */
[----:B------:R-:W-:Y:S01]  /*68a0*/  FMUL.FTZ R74, R192, R191 ;  /* 0x000000bfc04a7220 */ /* 0x000fe20000410000 */
[----:B------:R-:W-:Y:S01]  /*68b0*/  FSEL R93, R80, RZ, P3 ;  /* 0x000000ff505d7208 */ /* 0x000fe20001800000 */
[----:B------:R-:W-:Y:S01]  /*68c0*/  FADD.FTZ R73, R193, -R194 ;  /* 0x800000c2c1497221 */ /* 0x000fe20000010000 */
[----:B------:R-:W-:Y:S01]  /*68d0*/  FSEL R80, R68, RZ, P6 ;  /* 0x000000ff44507208 */ /* 0x000fe20003000000 */
[----:B------:R-:W-:Y:S01]  /*68e0*/  FMUL.FTZ R68, R192, R211 ;  /* 0x000000d3c0447220 */ /* 0x000fe20000410000 */
[----:B------:R-:W-:Y:S01]  /*68f0*/  FADD.FTZ R75, R195, -R210 ;  /* 0x800000d2c34b7221 */ /* 0x000fe20000010000 */
[----:B------:R-:W-:Y:S01]  /*6900*/  FMUL.FTZ R81, R74, UR6 ;  /* 0x000000064a517c20 */ /* 0x000fe20008410000 */
[----:B------:R-:W-:Y:S01]  /*6910*/  LOP3.LUT P3, RZ, R86, 0xff0000, RZ, 0xc0, !PT ;  /* 0x00ff000056ff7812 */ /* 0x000fe2000786c0ff */
[----:B------:R-:W-:Y:S01]  /*6920*/  FMUL.FTZ R69, R192, R69 ;  /* 0x00000045c0457220 */ /* 0x000fe20000410000 */
[----:B------:R-:W-:Y:S01]  /*6930*/  FMUL.FTZ R83, R68, UR6 ;  /* 0x0000000644537c20 */ /* 0x000fe20008410000 */
[----:B------:R-:W-:Y:S01]  /*6940*/  LOP3.LUT P6, RZ, R87, 0xff, RZ, 0xc0, !PT ;  /* 0x000000ff57ff7812 */ /* 0x000fe200078cc0ff */
[C---:B------:R-:W-:Y:S01]  /*6950*/  FMUL.FTZ R73, R192.reuse, R73 ;  /* 0x00000049c0497220 */ /* 0x040fe20000410000 */
[----:B------:R-:W-:Y:S01]  /*6960*/  FMUL.FTZ R75, R192, R75 ;  /* 0x0000004bc04b7220 */ /* 0x000fe20000410000 */
        /* <DEDUP_REMOVED lines=16> */
.L_x_1173:
[-CC-:B0-----:R-:W-:Y:S01]  /*6a70*/  FFMA.FTZ R82, R215, R114.reuse, R115.reuse ;  /* 0x00000072d7527223 */ /* 0x181fe20000010073 */
[-CC-:B------:R-:W-:Y:S01]  /*6a80*/  FFMA.FTZ R81, R214, R114.reuse, R115.reuse ;  /* 0x00000072d6517223 */ /* 0x180fe20000010073 */
[-CC-:B------:R-:W-:Y:S01]  /*6a90*/  FFMA.FTZ R191, R191, R114.reuse, R115.reuse ;  /* 0x00000072bfbf7223 */ /* 0x180fe20000010073 */
[-C--:B------:R-:W-:Y:S01]  /*6aa0*/  FFMA.FTZ R212, R212, R114.reuse, R115 ;  /* 0x00000072d4d47223 */ /* 0x080fe20000010073 */
[----:B------:R-:W-:Y:S01]  /*6ab0*/  FADD.FTZ R95, R95, -R82 ;  /* 0x800000525f5f7221 */ /* 0x000fe20000010000 */
[----:B------:R-:W-:Y:S01]  /*6ac0*/  FADD.FTZ R81, R94, -R81 ;  /* 0x800000515e517221 */ /* 0x000fe20000010000 */
[-C--:B------:R-:W-:Y:S01]  /*6ad0*/  FFMA.FTZ R80, R213, R114.reuse, R115 ;  /* 0x00000072d5507223 */ /* 0x080fe20000010073 */
        /* <DEDUP_REMOVED lines=12> */
[C---:B------:R-:W-:Y:S01]  /*6ba0*/  FMUL.FTZ R211, R192.reuse, R211 ;  /* 0x000000d3c0d37220 */ /* 0x040fe20000410000 */
        /* <DEDUP_REMOVED lines=33> */
.L_x_1169:
[----:B------:R-:W0:Y:S01]  /*6dc0*/  @P2 LDC.64 R88, c[0x0][0x478] ;  /* 0x00011e00ff582b82 */ /* 0x000e220000000a00 */
[----:B------:R-:W-:-:S05]  /*6dd0*/  IADD3 R93, PT, PT, R189, 0x100, RZ ;  /* 0x00000100bd5d7810 */ /* 0x000fca0007ffe0ff */
[C---:B------:R-:W-:Y:S02]  /*6de0*/  IMAD.WIDE.U32 R86, R93.reuse, 0x10, R118 ;  /* 0x000000105d567825 */ /* 0x040fe400078e0076 */
[----:B------:R-:W1:Y:S02]  /*6df0*/  @P0 LDC.64 R90, c[0x0][0x470] ;  /* 0x00011c00ff5a0b82 */ /* 0x000e640000000a00 */
        /* <DEDUP_REMOVED lines=11> */
[----:B------:R-:W-:Y:S01]  /*6eb0*/  LOP3.LUT P6, RZ, R85, 0xff0000, RZ, 0xc0, !PT ;  /* 0x00ff000055ff7812 */ /* 0x000fe200078cc0ff */
[-CC-:B------:R-:W-:Y:S01]  /*6ec0*/  FFMA.FTZ R113, R113, R114.reuse, R115.reuse ;  /* 0x0000007271717223 */ /* 0x180fe20000010073 */
[----:B------:R-:W-:Y:S01]  /*6ed0*/  FADD.FTZ R109, R109, -R68 ;  /* 0x800000446d6d7221 */ /* 0x000fe20000010000 */
[----:B------:R-:W-:Y:S01]  /*6ee0*/  LOP3.LUT P5, RZ, R155, 0xff0000, RZ, 0xc0, !PT ;  /* 0x00ff00009bff7812 */ /* 0x000fe200078ac0ff */
[----:B------:R-:W-:Y:S01]  /*6ef0*/  FADD.FTZ R105, R105, -R104 ;  /* 0x8000006869697221 */ /* 0x000fe20000010000 */
[-C--:B------:R-:W-:Y:S01]  /*6f00*/  FFMA.FTZ R99, R99, R114.reuse, R115 ;  /* 0x0000007263637223 */ /* 0x080fe20000010073 */
[----:B------:R-:W-:Y:S01]  /*6f10*/  FFMA.FTZ R70, R192, R109, R58 ;  /* 0x0000006dc0467223 */ /* 0x000fe2000001003a */
[----:B------:R-:W-:Y:S01]  /*6f20*/  FADD.FTZ R113, R112, -R113 ;  /* 0x8000007170717221 */ /* 0x000fe20000010000 */
[-C--:B------:R-:W-:Y:S01]  /*6f30*/  FFMA.FTZ R106, R106, R114.reuse, R115 ;  /* 0x000000726a6a7223 */ /* 0x080fe20000010073 */
[----:B------:R-:W-:Y:S01]  /*6f40*/  FADD.FTZ R99, R98, -R99 ;  /* 0x8000006362637221 */ /* 0x000fe20000010000 */
[----:B------:R-:W-:Y:S01]  /*6f50*/  FMUL.FTZ R68, R70, UR6 ;  /* 0x0000000646447c20 */ /* 0x000fe20008410000 */
[----:B------:R-:W-:Y:S01]  /*6f60*/  FFMA.FTZ R71, R192, R113, R59 ;  /* 0x00000071c0477223 */ /* 0x000fe2000001003b */
[----:B------:R-:W-:Y:S01]  /*6f70*/  ISETP.GE.U32.AND P1, PT, R84, RZ, PT ;  /* 0x000000ff5400720c */ /* 0x000fe20003f26070 */
[----:B------:R-:W-:Y:S01]  /*6f80*/  FFMA.FTZ R74, R192, R99, R54 ;  /* 0x00000063c04a7223 */ /* 0x000fe20000010036 */
[----:B------:R-:W-:Y:S01]  /*6f90*/  ISETP.GE.U32.AND P3, PT, R154, RZ, PT ;  /* 0x000000ff9a00720c */ /* 0x000fe20003f66070 */
[----:B------:R-:W-:Y:S01]  /*6fa0*/  FADD.FTZ R106, R107, -R106 ;  /* 0x8000006a6b6a7221 */ /* 0x000fe20000010000 */
[----:B------:R-:W-:Y:S01]  /*6fb0*/  FSEL R83, R68, RZ, P6 ;  /* 0x000000ff44537208 */ /* 0x000fe20003000000 */
[----:B------:R-:W-:Y:S01]  /*6fc0*/  FFMA.FTZ R102, R102, R114, R115 ;  /* 0x0000007266667223 */ /* 0x000fe20000010073 */
[----:B------:R-:W-:Y:S01]  /*6fd0*/  FSEL R79, R68, RZ, P5 ;  /* 0x000000ff444f7208 */ /* 0x000fe20002800000 */
[----:B------:R-:W-:Y:S01]  /*6fe0*/  FFMA.FTZ R68, R192, R105, R56 ;  /* 0x00000069c0447223 */ /* 0x000fe20000010038 */
[----:B------:R-:W-:Y:S01]  /*6ff0*/  LOP3.LUT P6, RZ, R85, 0xff, RZ, 0xc0, !PT ;  /* 0x000000ff55ff7812 */ /* 0x000fe200078cc0ff */
[----:B------:R-:W-:Y:S01]  /*7000*/  FMUL.FTZ R73, R71, UR6 ;  /* 0x0000000647497c20 */ /* 0x000fe20008410000 */
[----:B------:R-:W-:Y:S01]  /*7010*/  ISETP.GE.U32.AND.EX P1, PT, R85, 0x1000000, PT, P1 ;  /* 0x010000005500780c */ /* 0x000fe20003f26110 */
[----:B------:R-:W-:Y:S01]  /*7020*/  FMUL.FTZ R72, R68, UR6 ;  /* 0x0000000644487c20 */ /* 0x000fe20008410000 */
[----:B------:R-:W-:Y:S01]  /*7030*/  ISETP.GE.U32.AND.EX P3, PT, R155, 0x1000000, PT, P3 ;  /* 0x010000009b00780c */ /* 0x000fe20003f66130 */
[----:B------:R-:W-:Y:S01]  /*7040*/  FMUL.FTZ R76, R74, UR6 ;  /* 0x000000064a4c7c20 */ /* 0x000fe20008410000 */
[----:B------:R-:W-:Y:S01]  /*7050*/  FFMA.FTZ R69, R192, R106, R57 ;  /* 0x0000006ac0457223 */ /* 0x000fe20000010039 */
[----:B------:R-:W-:Y:S01]  /*7060*/  FADD.FTZ R102, R103, -R102 ;  /* 0x8000006667667221 */ /* 0x000fe20000010000 */
[----:B------:R-:W-:Y:S01]  /*7070*/  FSEL R82, R72, RZ, P6 ;  /* 0x000000ff48527208 */ /* 0x000fe20003000000 */
[-CC-:B------:R-:W-:Y:S01]  /*7080*/  FFMA.FTZ R101, R101, R114.reuse, R115.reuse ;  /* 0x0000007265657223 */ /* 0x180fe20000010073 */
[----:B------:R-:W-:Y:S01]  /*7090*/  LOP3.LUT P6, RZ, R84, 0xff0000, RZ, 0xc0, !PT ;  /* 0x00ff000054ff7812 */ /* 0x000fe200078cc0ff */
[----:B------:R-:W-:Y:S01]  /*70a0*/  FFMA.FTZ R97, R97, R114, R115 ;  /* 0x0000007261617223 */ /* 0x000fe20000010073 */
[C---:B------:R-:W-:Y:S01]  /*70b0*/  FSEL R86, R73.reuse, RZ, P1 ;  /* 0x000000ff49567208 */ /* 0x040fe20000800000 */
        /* <DEDUP_REMOVED lines=8> */
[----:B------:R-:W-:Y:S02]  /*7140*/  LOP3.LUT P3, RZ, R155, 0xff00, RZ, 0xc0, !PT ;  /* 0x0000ff009bff7812 */ /* 0x000fe4000786c0ff */
[----:B------:R-:W-:Y:S02]  /*7150*/  LOP3.LUT P6, RZ, R154, 0xff0000, RZ, 0xc0, !PT ;  /* 0x00ff00009aff7812 */ /* 0x000fe400078cc0ff */
[----:B------:R-:W-:Y:S01]  /*7160*/  F2FP.BF16.F32.PACK_AB R79, R80, R79 ;  /* 0x0000004f504f723e */ /* 0x000fe200000010ff */
[----:B------:R-:W-:Y:S01]  /*7170*/  FMUL.FTZ R80, R75, UR6 ;  /* 0x000000064b507c20 */ /* 0x000fe20008410000 */
[----:B------:R-:W-:Y:S02]  /*7180*/  F2FP.BF16.F32.PACK_AB R83, R86, R83 ;  /* 0x000000535653723e */ /* 0x000fe400000010ff */
[----:B------:R-:W-:Y:S01]  /*7190*/  FSEL R78, R72, RZ, P5 ;  /* 0x000000ff484e7208 */ /* 0x000fe20002800000 */
[----:B------:R-:W-:Y:S01]  /*71a0*/  FFMA.FTZ R72, R192, R97, R52 ;  /* 0x00000061c0487223 */ /* 0x000fe20000010034 */
[----:B------:R-:W-:-:S02]  /*71b0*/  FSEL R85, R73, RZ, P1 ;  /* 0x000000ff49557208 */ /* 0x000fc40000800000 */
[----:B------:R-:W-:Y:S01]  /*71c0*/  FSEL R77, R73, RZ, P3 ;  /* 0x000000ff494d7208 */ /* 0x000fe20001800000 */
[----:B------:R-:W-:Y:S01]  /*71d0*/  FFMA.FTZ R73, R192, R101, R53 ;  /* 0x00000065c0497223 */ /* 0x000fe20000010035 */
[----:B------:R-:W-:Y:S01]  /*71e0*/  FSEL R86, R76, RZ, P6 ;  /* 0x000000ff4c567208 */ /* 0x000fe20003000000 */
[----:B------:R-:W-:Y:S01]  /*71f0*/  FMUL.FTZ R76, R72, UR6 ;  /* 0x00000006484c7c20 */ /* 0x000fe20008410000 */
[----:B------:R-:W-:Y:S02]  /*7200*/  LOP3.LUT P5, RZ, R84, 0xff000000, RZ, 0xc0, !PT ;  /* 0xff00000054ff7812 */ /* 0x000fe400078ac0ff */
        /* <DEDUP_REMOVED lines=19> */
.L_x_1176:
[-CC-:B------:R-:W-:Y:S01]  /*7340*/  FFMA.FTZ R113, R113, R114.reuse, R115.reuse ;  /* 0x0000007271717223 */ /* 0x180fe20000010073 */
[-CC-:B------:R-:W-:Y:S01]  /*7350*/  FFMA.FTZ R104, R104, R114.reuse, R115.reuse ;  /* 0x0000007268687223 */ /* 0x180fe20000010073 */
[-C--:B0-----:R-:W-:Y:S01]  /*7360*/  FFMA.FTZ R76, R111, R114.reuse, R115 ;  /* 0x000000726f4c7223 */ /* 0x081fe20000010073 */
[----:B------:R-:W-:Y:S01]  /*7370*/  ISETP.GE.U32.AND P1, PT, R84, RZ, PT ;  /* 0x000000ff5400720c */ /* 0x000fe20003f26070 */
[----:B------:R-:W-:Y:S01]  /*7380*/  FADD.FTZ R113, R112, -R113 ;  /* 0x8000007170717221 */ /* 0x000fe20000010000 */
[----:B------:R-:W-:Y:S01]  /*7390*/  FADD.FTZ R105, R105, -R104 ;  /* 0x8000006869697221 */ /* 0x000fe20000010000 */
[----:B------:R-:W-:Y:S01]  /*73a0*/  FADD.FTZ R109, R109, -R76 ;  /* 0x8000004c6d6d7221 */ /* 0x000fe20000010000 */
[-C--:B------:R-:W-:Y:S01]  /*73b0*/  FFMA.FTZ R99, R99, R114.reuse, R115 ;  /* 0x0000007263637223 */ /* 0x080fe20000010073 */
[----:B------:R-:W-:Y:S01]  /*73c0*/  FFMA.FTZ R113, R192, R113, R59 ;  /* 0x00000071c0717223 */ /* 0x000fe2000001003b */
[----:B------:R-:W-:Y:S01]  /*73d0*/  FFMA.FTZ R106, R106, R114, R115 ;  /* 0x000000726a6a7223 */ /* 0x000fe20000010073 */
[C---:B------:R-:W-:Y:S01]  /*73e0*/  FFMA.FTZ R109, R192.reuse, R109, R58 ;  /* 0x0000006dc06d7223 */ /* 0x040fe2000001003a */
[----:B------:R-:W-:Y:S01]  /*73f0*/  ISETP.GE.U32.AND.EX P5, PT, R85, 0x1000000, PT, P1 ;  /* 0x010000005500780c */ /* 0x000fe20003fa6110 */
[----:B------:R-:W-:Y:S01]  /*7400*/  FMUL.FTZ R113, R113, UR6 ;  /* 0x0000000671717c20 */ /* 0x000fe20008410000 */
[----:B------:R-:W-:Y:S01]  /*7410*/  FFMA.FTZ R105, R192, R105, R56 ;  /* 0x00000069c0697223 */ /* 0x000fe20000010038 */
[----:B------:R-:W-:Y:S01]  /*7420*/  FADD.FTZ R99, R98, -R99 ;  /* 0x8000006362637221 */ /* 0x000fe20000010000 */
[----:B------:R-:W-:Y:S01]  /*7430*/  FADD.FTZ R106, R107, -R106 ;  /* 0x8000006a6b6a7221 */ /* 0x000fe20000010000 */
[----:B------:R-:W-:Y:S01]  /*7440*/  ISETP.GE.U32.AND P1, PT, R154, RZ, PT ;  /* 0x000000ff9a00720c */ /* 0x000fe20003f26070 */
[----:B------:R-:W-:Y:S01]  /*7450*/  FMUL.FTZ R109, R109, UR6 ;  /* 0x000000066d6d7c20 */ /* 0x000fe20008410000 */
[----:B------:R-:W-:Y:S01]  /*7460*/  FSEL R76, R113, RZ, P5 ;  /* 0x000000ff714c7208 */ /* 0x000fe20002800000 */
[----:B------:R-:W-:Y:S01]  /*7470*/  FMUL.FTZ R105, R105, UR6 ;  /* 0x0000000669697c20 */ /* 0x000fe20008410000 */
[C---:B------:R-:W-:Y:S01]  /*7480*/  LOP3.LUT P3, RZ, R85.reuse, 0xff0000, RZ, 0xc0, !PT ;  /* 0x00ff000055ff7812 */ /* 0x040fe2000786c0ff */
[C---:B------:R-:W-:Y:S01]  /*7490*/  FFMA.FTZ R106, R192.reuse, R106, R57 ;  /* 0x0000006ac06a7223 */ /* 0x040fe20000010039 */
[----:B------:R-:W-:Y:S01]  /*74a0*/  LOP3.LUT P5, RZ, R85, 0xff, RZ, 0xc0, !PT ;  /* 0x000000ff55ff7812 */ /* 0x000fe200078ac0ff */
[----:B------:R-:W-:Y:S01]  /*74b0*/  FFMA.FTZ R99, R192, R99, R54 ;  /* 0x00000063c0637223 */ /* 0x000fe20000010036 */
        /* <DEDUP_REMOVED lines=8> */
[----:B------:R-:W-:Y:S01]  /*7540*/  LOP3.LUT P3, RZ, R155, 0xff, RZ, 0xc0, !PT ;  /* 0x000000ff9bff7812 */ /* 0x000fe2000786c0ff */
[-CC-:B------:R-:W-:Y:S01]  /*7550*/  FFMA.FTZ R101, R101, R114.reuse, R115.reuse ;  /* 0x0000007265657223 */ /* 0x180fe20000010073 */
[----:B------:R-:W-:Y:S01]  /*7560*/  LOP3.LUT P1, RZ, R155, 0xff00, RZ, 0xc0, !PT ;  /* 0x0000ff009bff7812 */ /* 0x000fe2000782c0ff */
[----:B------:R-:W-:Y:S01]  /*7570*/  FFMA.FTZ R97, R97, R114, R115 ;  /* 0x0000007261617223 */ /* 0x000fe20000010073 */
[----:B------:R-:W-:Y:S01]  /*7580*/  LOP3.LUT P5, RZ, R84, 0xff0000, RZ, 0xc0, !PT ;  /* 0x00ff000054ff7812 */ /* 0x000fe200078ac0ff */
[----:B------:R-:W-:Y:S01]  /*7590*/  FFMA.FTZ R102, R192, R102, R55 ;  /* 0x00000066c0667223 */ /* 0x000fe20000010037 */
[----:B------:R-:W-:Y:S01]  /*75a0*/  LOP3.LUT P6, RZ, R155, 0xff0000, RZ, 0xc0, !PT ;  /* 0x00ff00009bff7812 */ /* 0x000fe200078cc0ff */
[----:B------:R-:W-:Y:S01]  /*75b0*/  FADD.FTZ R101, R100, -R101 ;  /* 0x8000006564657221 */ /* 0x000fe20000010000 */
[----:B------:R-:W-:Y:S01]  /*75c0*/  FSEL R78, R105, RZ, P3 ;  /* 0x000000ff694e7208 */ /* 0x000fe20001800000 */
[----:B------:R-:W-:Y:S01]  /*75d0*/  FADD.FTZ R97, R96, -R97 ;  /* 0x8000006160617221 */ /* 0x000fe20000010000 */
[----:B------:R-:W-:Y:S01]  /*75e0*/  FSEL R77, R106, RZ, P1 ;  /* 0x000000ff6a4d7208 */ /* 0x000fe20000800000 */
[----:B------:R-:W-:Y:S01]  /*75f0*/  FMUL.FTZ R102, R102, UR6 ;  /* 0x0000000666667c20 */ /* 0x000fe20008410000 */
[----:B------:R-:W-:Y:S01]  /*7600*/  FSEL R81, R99, RZ, P5 ;  /* 0x000000ff63517208 */ /* 0x000fe20002800000 */
[----:B------:R-:W-:Y:S01]  /*7610*/  FFMA.FTZ R101, R192, R101, R53 ;  /* 0x00000065c0657223 */ /* 0x000fe20000010035 */
[----:B------:R-:W-:Y:S01]  /*7620*/  LOP3.LUT P5, RZ, R154, 0xff0000, RZ, 0xc0, !PT ;  /* 0x00ff00009aff7812 */ /* 0x000fe200078ac0ff */
[----:B------:R-:W-:Y:S01]  /*7630*/  FFMA.FTZ R97, R192, R97, R52 ;  /* 0x00000061c0617223 */ /* 0x000fe20000010034 */
[----:B------:R-:W-:Y:S01]  /*7640*/  FSEL R79, R109, RZ, P6 ;  /* 0x000000ff6d4f7208 */ /* 0x000fe20003000000 */
[----:B------:R-:W-:Y:S01]  /*7650*/  FMUL.FTZ R101, R101, UR6 ;  /* 0x0000000665657c20 */ /* 0x000fe20008410000 */
[----:B------:R-:W-:Y:S01]  /*7660*/  LOP3.LUT P6, RZ, R85, 0xff00, RZ, 0xc0, !PT ;  /* 0x0000ff0055ff7812 */ /* 0x000fe200078cc0ff */
[----:B------:R-:W-:Y:S01]  /*7670*/  FMUL.FTZ R97, R97, UR6 ;  /* 0x0000000661617c20 */ /* 0x000fe20008410000 */
[----:B------:R-:W-:-:S02]  /*7680*/  F2FP.BF16.F32.PACK_AB R78, R77, R78 ;  /* 0x0000004e4d4e723e */ /* 0x000fc400000010ff */
[----:B------:R-:W-:Y:S02]  /*7690*/  LOP3.LUT P3, RZ, R84, 0xff000000, RZ, 0xc0, !PT ;  /* 0xff00000054ff7812 */ /* 0x000fe4000786c0ff */
[----:B------:R-:W-:Y:S02]  /*76a0*/  FSEL R77, R99, RZ, P5 ;  /* 0x000000ff634d7208 */ /* 0x000fe40002800000 */
[----:B------:R-:W-:Y:S02]  /*76b0*/  LOP3.LUT P5, RZ, R154, 0xff000000, RZ, 0xc0, !PT ;  /* 0xff0000009aff7812 */ /* 0x000fe400078ac0ff */
[----:B------:R-:W-:Y:S02]  /*76c0*/  FSEL R85, R106, RZ, P6 ;  /* 0x000000ff6a557208 */ /* 0x000fe40003000000 */
[C---:B------:R-:W-:Y:S02]  /*76d0*/  LOP3.LUT P6, RZ, R84.reuse, 0xff00, RZ, 0xc0, !PT ;  /* 0x0000ff0054ff7812 */ /* 0x040fe400078cc0ff */
[----:B------:R-:W-:-:S02]  /*76e0*/  LOP3.LUT P1, RZ, R84, 0xff, RZ, 0xc0, !PT ;  /* 0x000000ff54ff7812 */ /* 0x000fc4000782c0ff */
[C---:B------:R-:W-:Y:S02]  /*76f0*/  FSEL R84, R102.reuse, RZ, P3 ;  /* 0x000000ff66547208 */ /* 0x040fe40001800000 */
[----:B------:R-:W-:Y:S02]  /*7700*/  FSEL R102, R102, RZ, P5 ;  /* 0x000000ff66667208 */ /* 0x000fe40002800000 */
        /* <DEDUP_REMOVED lines=14> */
.L_x_1175:
        /* <DEDUP_REMOVED lines=9> */
[----:B------:R-:W-:Y:S01]  /*7880*/  FMUL.FTZ R70, R192, R109 ;  /* 0x0000006dc0467220 */ /* 0x000fe20000410000 */
[----:B------:R-:W-:Y:S01]  /*7890*/  FADD.FTZ R113, R112, -R113 ;  /* 0x8000007170717221 */ /* 0x000fe20000010000 */
[-C--:B------:R-:W-:Y:S01]  /*78a0*/  FFMA.FTZ R106, R106, R114.reuse, R115 ;  /* 0x000000726a6a7223 */ /* 0x080fe20000010073 */
[----:B------:R-:W-:Y:S01]  /*78b0*/  FADD.FTZ R99, R98, -R99 ;  /* 0x8000006362637221 */ /* 0x000fe20000010000 */
[----:B------:R-:W-:Y:S01]  /*78c0*/  FMUL.FTZ R68, R70, UR6 ;  /* 0x0000000646447c20 */ /* 0x000fe20008410000 */
[----:B------:R-:W-:Y:S01]  /*78d0*/  FMUL.FTZ R71, R192, R113 ;  /* 0x00000071c0477220 */ /* 0x000fe20000410000 */
[----:B------:R-:W-:Y:S01]  /*78e0*/  ISETP.GE.U32.AND P1, PT, R84, RZ, PT ;  /* 0x000000ff5400720c */ /* 0x000fe20003f26070 */
[----:B------:R-:W-:Y:S01]  /*78f0*/  FMUL.FTZ R74, R192, R99 ;  /* 0x00000063c04a7220 */ /* 0x000fe20000410000 */
[----:B------:R-:W-:Y:S01]  /*7900*/  ISETP.GE.U32.AND P3, PT, R154, RZ, PT ;  /* 0x000000ff9a00720c */ /* 0x000fe20003f66070 */
[----:B------:R-:W-:Y:S01]  /*7910*/  FADD.FTZ R69, R107, -R106 ;  /* 0x8000006a6b457221 */ /* 0x000fe20000010000 */
[----:B------:R-:W-:Y:S01]  /*7920*/  FSEL R83, R68, RZ, P6 ;  /* 0x000000ff44537208 */ /* 0x000fe20003000000 */
[-CC-:B------:R-:W-:Y:S01]  /*7930*/  FFMA.FTZ R102, R102, R114.reuse, R115.reuse ;  /* 0x0000007266667223 */ /* 0x180fe20000010073 */
[----:B------:R-:W-:Y:S01]  /*7940*/  FSEL R79, R68, RZ, P5 ;  /* 0x000000ff444f7208 */ /* 0x000fe20002800000 */
[----:B------:R-:W-:Y:S01]  /*7950*/  FMUL.FTZ R68, R192, R105 ;  /* 0x00000069c0447220 */ /* 0x000fe20000410000 */
[----:B------:R-:W-:Y:S01]  /*7960*/  LOP3.LUT P6, RZ, R85, 0xff, RZ, 0xc0, !PT ;  /* 0x000000ff55ff7812 */ /* 0x000fe200078cc0ff */
[----:B------:R-:W-:Y:S01]  /*7970*/  FMUL.FTZ R73, R71, UR6 ;  /* 0x0000000647497c20 */ /* 0x000fe20008410000 */
[----:B------:R-:W-:Y:S01]  /*7980*/  ISETP.GE.U32.AND.EX P1, PT, R85, 0x1000000, PT, P1 ;  /* 0x010000005500780c */ /* 0x000fe20003f26110 */
[----:B------:R-:W-:Y:S01]  /*7990*/  FMUL.FTZ R72, R68, UR6 ;  /* 0x0000000644487c20 */ /* 0x000fe20008410000 */
[----:B------:R-:W-:Y:S01]  /*79a0*/  ISETP.GE.U32.AND.EX P3, PT, R155, 0x1000000, PT, P3 ;  /* 0x010000009b00780c */ /* 0x000fe20003f66130 */
[----:B------:R-:W-:Y:S01]  /*79b0*/  FMUL.FTZ R76, R74, UR6 ;  /* 0x000000064a4c7c20 */ /* 0x000fe20008410000 */
[----:B------:R-:W-:Y:S01]  /*79c0*/  FMUL.FTZ R69, R192, R69 ;  /* 0x00000045c0457220 */ /* 0x000fe20000410000 */
[----:B------:R-:W-:Y:S01]  /*79d0*/  FADD.FTZ R75, R103, -R102 ;  /* 0x80000066674b7221 */ /* 0x000fe20000010000 */
[----:B------:R-:W-:Y:S01]  /*79e0*/  FSEL R82, R72, RZ, P6 ;  /* 0x000000ff48527208 */ /* 0x000fe20003000000 */
[-CC-:B------:R-:W-:Y:S01]  /*79f0*/  FFMA.FTZ R101, R101, R114.reuse, R115.reuse ;  /* 0x0000007265657223 */ /* 0x180fe20000010073 */
[----:B------:R-:W-:Y:S01]  /*7a00*/  LOP3.LUT P6, RZ, R84, 0xff0000, RZ, 0xc0, !PT ;  /* 0x00ff000054ff7812 */ /* 0x000fe200078cc0ff */
[----:B------:R-:W-:Y:S01]  /*7a10*/  FFMA.FTZ R97, R97, R114, R115 ;  /* 0x0000007261617223 */ /* 0x000fe20000010073 */
[C---:B------:R-:W-:Y:S01]  /*7a20*/  FSEL R86, R73.reuse, RZ, P1 ;  /* 0x000000ff49567208 */ /* 0x040fe20000800000 */
[----:B------:R-:W-:Y:S01]  /*7a30*/  FMUL.FTZ R75, R192, R75 ;  /* 0x0000004bc04b7220 */ /* 0x000fe20000410000 */
        /* <DEDUP_REMOVED lines=13> */
[----:B------:R-:W-:Y:S01]  /*7b10*/  FMUL.FTZ R72, R192, R97 ;  /* 0x00000061c0487220 */ /* 0x000fe20000410000 */
[----:B------:R-:W-:-:S02]  /*7b20*/  FSEL R85, R73, RZ, P1 ;  /* 0x000000ff49557208 */ /* 0x000fc40000800000 */
[----:B------:R-:W-:Y:S01]  /*7b30*/  FSEL R77, R73, RZ, P3 ;  /* 0x000000ff494d7208 */ /* 0x000fe20001800000 */
[----:B------:R-:W-:Y:S01]  /*7b40*/  FMUL.FTZ R73, R192, R101 ;  /* 0x00000065c0497220 */ /* 0x000fe20000410000 */
        /* <DEDUP_REMOVED lines=22> */
.L_x_1178:
[-CC-:B------:R-:W-:Y:S01]  /*7cb0*/  FFMA.FTZ R113, R113, R114.reuse, R115.reuse ;  /* 0x0000007271717223 */ /* 0x180fe20000010073 */
[-CC-:B------:R-:W-:Y:S01]  /*7cc0*/  FFMA.FTZ R104, R104, R114.reuse, R115.reuse ;  /* 0x0000007268687223 */ /* 0x180fe20000010073 */
[----:B------:R-:W-:Y:S01]  /*7cd0*/  ISETP.GE.U32.AND P1, PT, R84, RZ, PT ;  /* 0x000000ff5400720c */ /* 0x000fe20003f26070 */
[-C--:B------:R-:W-:Y:S01]  /*7ce0*/  FFMA.FTZ R99, R99, R114.reuse, R115 ;  /* 0x0000007263637223 */ /* 0x080fe20000010073 */
[----:B------:R-:W-:Y:S01]  /*7cf0*/  FADD.FTZ R113, R112, -R113 ;  /* 0x8000007170717221 */ /* 0x000fe20000010000 */
[----:B------:R-:W-:Y:S01]  /*7d00*/  FADD.FTZ R105, R105, -R104 ;  /* 0x8000006869697221 */ /* 0x000fe20000010000 */
[-C--:B0-----:R-:W-:Y:S01]  /*7d10*/  FFMA.FTZ R76, R111, R114.reuse, R115 ;  /* 0x000000726f4c7223 */ /* 0x081fe20000010073 */
[----:B------:R-:W-:Y:S01]  /*7d20*/  ISETP.GE.U32.AND.EX P5, PT, R85, 0x1000000, PT, P1 ;  /* 0x010000005500780c */ /* 0x000fe20003fa6110 */
[C---:B------:R-:W-:Y:S01]  /*7d30*/  FMUL.FTZ R113, R192.reuse, R113 ;  /* 0x00000071c0717220 */ /* 0x040fe20000410000 */
[----:B------:R-:W-:Y:S01]  /*7d40*/  FMUL.FTZ R105, R192, R105 ;  /* 0x00000069c0697220 */ /* 0x000fe20000410000 */
[----:B------:R-:W-:Y:S01]  /*7d50*/  FADD.FTZ R99, R98, -R99 ;  /* 0x8000006362637221 */ /* 0x000fe20000010000 */
[----:B------:R-:W-:Y:S01]  /*7d60*/  FADD.FTZ R109, R109, -R76 ;  /* 0x8000004c6d6d7221 */ /* 0x000fe20000010000 */
[----:B------:R-:W-:Y:S01]  /*7d70*/  FMUL.FTZ R113, R113, UR6 ;  /* 0x0000000671717c20 */ /* 0x000fe20008410000 */
[-CC-:B------:R-:W-:Y:S01]  /*7d80*/  FFMA.FTZ R106, R106, R114.reuse, R115.reuse ;  /* 0x000000726a6a7223 */ /* 0x180fe20000010073 */
[----:B------:R-:W-:Y:S01]  /*7d90*/  FMUL.FTZ R105, R105, UR6 ;  /* 0x0000000669697c20 */ /* 0x000fe20008410000 */
[C---:B------:R-:W-:Y:S01]  /*7da0*/  FMUL.FTZ R109, R192.reuse, R109 ;  /* 0x0000006dc06d7220 */ /* 0x040fe20000410000 */
[----:B------:R-:W-:Y:S01]  /*7db0*/  FMUL.FTZ R99, R192, R99 ;  /* 0x00000063c0637220 */ /* 0x000fe20000410000 */
[----:B------:R-:W-:Y:S01]  /*7dc0*/  FSEL R76, R113, RZ, P5 ;  /* 0x000000ff714c7208 */ /* 0x000fe20002800000 */
[-CC-:B------:R-:W-:Y:S01]  /*7dd0*/  FFMA.FTZ R102, R102, R114.reuse, R115.reuse ;  /* 0x0000007266667223 */ /* 0x180fe20000010073 */
[----:B------:R-:W-:Y:S01]  /*7de0*/  LOP3.LUT P5, RZ, R85, 0xff, RZ, 0xc0, !PT ;  /* 0x000000ff55ff7812 */ /* 0x000fe200078ac0ff */
[----:B------:R-:W-:Y:S01]  /*7df0*/  FADD.FTZ R107, R107, -R106 ;  /* 0x8000006a6b6b7221 */ /* 0x000fe20000010000 */
[----:B------:R-:W-:Y:S01]  /*7e00*/  FMUL.FTZ R109, R109, UR6 ;  /* 0x000000066d6d7c20 */ /* 0x000fe20008410000 */
[----:B------:R-:W-:Y:S01]  /*7e10*/  ISETP.GE.U32.AND P1, PT, R154, RZ, PT ;  /* 0x000000ff9a00720c */ /* 0x000fe20003f26070 */
[----:B------:R-:W-:Y:S01]  /*7e20*/  FMUL.FTZ R99, R99, UR6 ;  /* 0x0000000663637c20 */ /* 0x000fe20008410000 */
[----:B------:R-:W-:Y:S01]  /*7e30*/  FSEL R82, R105, RZ, P5 ;  /* 0x000000ff69527208 */ /* 0x000fe20002800000 */
[-CC-:B------:R-:W-:Y:S01]  /*7e40*/  FFMA.FTZ R101, R101, R114.reuse, R115.reuse ;  /* 0x0000007265657223 */ /* 0x180fe20000010073 */
[----:B------:R-:W-:Y:S01]  /*7e50*/  LOP3.LUT P3, RZ, R85, 0xff0000, RZ, 0xc0, !PT ;  /* 0x00ff000055ff7812 */ /* 0x000fe2000786c0ff */
[----:B------:R-:W-:Y:S01]  /*7e60*/  FADD.FTZ R103, R103, -R102 ;  /* 0x8000006667677221 */ /* 0x000fe20000010000 */
[----:B------:R-:W-:Y:S01]  /*7e70*/  LOP3.LUT P5, RZ, R84, 0xff0000, RZ, 0xc0, !PT ;  /* 0x00ff000054ff7812 */ /* 0x000fe200078ac0ff */
[----:B------:R-:W-:Y:S01]  /*7e80*/  FFMA.FTZ R97, R97, R114, R115 ;  /* 0x0000007261617223 */ /* 0x000fe20000010073 */
[C---:B------:R-:W-:Y:S01]  /*7e90*/  LOP3.LUT P6, RZ, R155.reuse, 0xff0000, RZ, 0xc0, !PT ;  /* 0x00ff00009bff7812 */ /* 0x040fe200078cc0ff */
[----:B------:R-:W-:Y:S01]  /*7ea0*/  FMUL.FTZ R107, R192, R107 ;  /* 0x0000006bc06b7220 */ /* 0x000fe20000410000 */
[----:B------:R-:W-:Y:S01]  /*7eb0*/  ISETP.GE.U32.AND.EX P1, PT, R155, 0x1000000, PT, P1 ;  /* 0x010000009b00780c */ /* 0x000fe20003f26110 */
[----:B------:R-:W-:Y:S01]  /*7ec0*/  FADD.FTZ R101, R100, -R101 ;  /* 0x8000006564657221 */ /* 0x000fe20000010000 */
[----:B------:R-:W-:Y:S01]  /*7ed0*/  FSEL R83, R109, RZ, P3 ;  /* 0x000000ff6d537208 */ /* 0x000fe20001800000 */
[----:B------:R-:W-:Y:S01]  /*7ee0*/  FMUL.FTZ R103, R192, R103 ;  /* 0x00000067c0677220 */ /* 0x000fe20000410000 */
[----:B------:R-:W-:Y:S01]  /*7ef0*/  FSEL R81, R99, RZ, P5 ;  /* 0x000000ff63517208 */ /* 0x000fe20002800000 */
[----:B------:R-:W-:Y:S01]  /*7f00*/  FMUL.FTZ R107, R107, UR6 ;  /* 0x000000066b6b7c20 */ /* 0x000fe20008410000 */
[----:B------:R-:W-:Y:S01]  /*7f10*/  LOP3.LUT P3, RZ, R155, 0xff, RZ, 0xc0, !PT ;  /* 0x000000ff9bff7812 */ /* 0x000fe2000786c0ff */
[----:B------:R-:W-:Y:S01]  /*7f20*/  FADD.FTZ R97, R96, -R97 ;  /* 0x8000006160617221 */ /* 0x000fe20000010000 */
[----:B------:R-:W-:Y:S01]  /*7f30*/  LOP3.LUT P5, RZ, R154, 0xff0000, RZ, 0xc0, !PT ;  /* 0x00ff00009aff7812 */ /* 0x000fe200078ac0ff */
[C---:B------:R-:W-:Y:S01]  /*7f40*/  FMUL.FTZ R101, R192.reuse, R101 ;  /* 0x00000065c0657220 */ /* 0x040fe20000410000 */
[----:B------:R-:W-:Y:S01]  /*7f50*/  FSEL R79, R109, RZ, P6 ;  /* 0x000000ff6d4f7208 */ /* 0x000fe20003000000 */
[----:B------:R-:W-:Y:S01]  /*7f60*/  FMUL.FTZ R103, R103, UR6 ;  /* 0x0000000667677c20 */ /* 0x000fe20008410000 */
[----:B------:R-:W-:Y:S01]  /*7f70*/  LOP3.LUT P6, RZ, R85, 0xff00, RZ, 0xc0, !PT ;  /* 0x0000ff0055ff7812 */ /* 0x000fe200078cc0ff */
[----:B------:R-:W-:Y:S01]  /*7f80*/  FMUL.FTZ R97, R192, R97 ;  /* 0x00000061c0617220 */ /* 0x000fe20000410000 */
[----:B------:R-:W-:Y:S01]  /*7f90*/  FSEL R80, R113, RZ, P1 ;  /* 0x000000ff71507208 */ /* 0x000fe20000800000 */
[----:B------:R-:W-:Y:S01]  /*7fa0*/  FMUL.FTZ R101, R101, UR6 ;  /* 0x0000000665657c20 */ /* 0x000fe20008410000 */
[----:B------:R-:W-:Y:S01]  /*7fb0*/  LOP3.LUT P1, RZ, R155, 0xff00, RZ, 0xc0, !PT ;  /* 0x0000ff009bff7812 */ /* 0x000fe2000782c0ff */
[----:B------:R-:W-:Y:S01]  /*7fc0*/  FMUL.FTZ R97, R97, UR6 ;  /* 0x0000000661617c20 */ /* 0x000fe20008410000 */
[----:B------:R-:W-:-:S02]  /*7fd0*/  FSEL R78, R105, RZ, P3 ;  /* 0x000000ff694e7208 */ /* 0x000fc40001800000 */
[----:B------:R-:W-:Y:S02]  /*7fe0*/  FSEL R77, R99, RZ, P5 ;  /* 0x000000ff634d7208 */ /* 0x000fe40002800000 */
[----:B------:R-:W-:Y:S02]  /*7ff0*/  LOP3.LUT P3, RZ, R84, 0xff000000, RZ, 0xc0, !PT ;  /* 0xff00000054ff7812 */ /* 0x000fe4000786c0ff */
[----:B------:R-:W-:Y:S02]  /*8000*/  LOP3.LUT P5, RZ, R154, 0xff000000, RZ, 0xc0, !PT ;  /* 0xff0000009aff7812 */ /* 0x000fe400078ac0ff */
[C---:B------:R-:W-:Y:S02]  /*8010*/  FSEL R85, R107.reuse, RZ, P6 ;  /* 0x000000ff6b557208 */ /* 0x040fe40003000000 */
[----:B------:R-:W-:Y:S02]  /*8020*/  FSEL R107, R107, RZ, P1 ;  /* 0x000000ff6b6b7208 */ /* 0x000fe40000800000 */
[----:B------:R-:W-:-:S02]  /*8030*/  LOP3.LUT P6, RZ, R84, 0xff00, RZ, 0xc0, !PT ;  /* 0x0000ff0054ff7812 */ /* 0x000fc400078cc0ff */
[----:B------:R-:W-:Y:S02]  /*8040*/  LOP3.LUT P1, RZ, R84, 0xff, RZ, 0xc0, !PT ;  /* 0x000000ff54ff7812 */ /* 0x000fe4000782c0ff */
[C---:B------:R-:W-:Y:S02]  /*8050*/  FSEL R84, R103.reuse, RZ, P3 ;  /* 0x000000ff67547208 */ /* 0x040fe40001800000 */
[----:B------:R-:W-:Y:S02]  /*8060*/  FSEL R86, R103, RZ, P5 ;  /* 0x000000ff67567208 */ /* 0x000fe40002800000 */
        /* <DEDUP_REMOVED lines=15> */
.L_x_1174:
[----:B------:R-:W-:Y:S05]  /*8160*/  @!P1 BRA `(.L_x_1179) ;  /* 0x0000000400b49947 */ /* 0x000fea0003800000 */
[----:B------:R-:W-:Y:S05]  /*8170*/  @!P2 BRA `(.L_x_1180) ;  /* 0x0000000000d8a947 */ /* 0x000fea0003800000 */
[-CC-:B------:R-:W-:Y:S01]  /*8180*/  FFMA.FTZ R113, R113, R114.reuse, R115.reuse ;  /* 0x0000007271717223 */ /* 0x180fe20000010073 */
[-CC-:B0-----:R-:W-:Y:S01]  /*8190*/  FFMA.FTZ R68, R111, R114.reuse, R115.reuse ;  /* 0x000000726f447223 */ /* 0x181fe20000010073 */
[-CC-:B------:R-:W-:Y:S01]  /*81a0*/  FFMA.FTZ R97, R97, R114.reuse, R115.reuse ;  /* 0x0000007261617223 */ /* 0x180fe20000010073 */
[----:B------:R-:W-:Y:S01]  /*81b0*/  FFMA.FTZ R99, R99, R114, R115 ;  /* 0x0000007263637223 */ /* 0x000fe20000010073 */
[----:B------:R-:W-:Y:S01]  /*81c0*/  FADD.FTZ R112, R112, -R113 ;  /* 0x8000007170707221 */ /* 0x000fe20000010000 */
[----:B------:R-:W-:Y:S01]  /*81d0*/  FADD.FTZ R109, R109, -R68 ;  /* 0x800000446d6d7221 */ /* 0x000fe20000010000 */
[----:B------:R-:W-:Y:S01]  /*81e0*/  FADD.FTZ R97, R96, -R97 ;  /* 0x8000006160617221 */ /* 0x000fe20000010000 */
[----:B------:R-:W-:Y:S01]  /*81f0*/  ISETP.GE.U32.AND P1, PT, R84, RZ, PT ;  /* 0x000000ff5400720c */ /* 0x000fe20003f26070 */
[----:B------:R-:W-:Y:S01]  /*8200*/  FFMA.FTZ R71, R192, R112, R59 ;  /* 0x00000070c0477223 */ /* 0x000fe2000001003b */
[-CC-:B------:R-:W-:Y:S01]  /*8210*/  FFMA.FTZ R104, R104, R114.reuse, R115.reuse ;  /* 0x0000007268687223 */ /* 0x180fe20000010073 */
[-C--:B------:R-:W-:Y:S01]  /*8220*/  FFMA.FTZ R106, R106, R114.reuse, R115 ;  /* 0x000000726a6a7223 */ /* 0x080fe20000010073 */
[----:B------:R-:W-:Y:S01]  /*8230*/  FADD.FTZ R99, R98, -R99 ;  /* 0x8000006362637221 */ /* 0x000fe20000010000 */
[-CC-:B------:R-:W-:Y:S01]  /*8240*/  FFMA.FTZ R101, R101, R114.reuse, R115.reuse ;  /* 0x0000007265657223 */ /* 0x180fe20000010073 */
[----:B------:R-:W-:Y:S01]  /*8250*/  FFMA.FTZ R102, R102, R114, R115 ;  /* 0x0000007266667223 */ /* 0x000fe20000010073 */
[C---:B------:R-:W-:Y:S01]  /*8260*/  FFMA.FTZ R70, R192.reuse, R109, R58 ;  /* 0x0000006dc0467223 */ /* 0x040fe2000001003a */
[C---:B------:R-:W-:Y:S01]  /*8270*/  FFMA.FTZ R72, R192.reuse, R97, R52 ;  /* 0x00000061c0487223 */ /* 0x040fe20000010034 */
[----:B------:R-:W-:Y:S01]  /*8280*/  FMUL.FTZ R82, R71, UR6 ;  /* 0x0000000647527c20 */ /* 0x000fe20008410000 */
[----:B------:R-:W-:Y:S01]  /*8290*/  ISETP.GE.U32.AND.EX P1, PT, R85, 0x1000000, PT, P1 ;  /* 0x010000005500780c */ /* 0x000fe20003f26110 */
[----:B------:R-:W-:Y:S01]  /*82a0*/  FADD.FTZ R105, R105, -R104 ;  /* 0x8000006869697221 */ /* 0x000fe20000010000 */
[----:B------:R-:W-:Y:S01]  /*82b0*/  FADD.FTZ R106, R107, -R106 ;  /* 0x8000006a6b6a7221 */ /* 0x000fe20000010000 */
[----:B------:R-:W-:Y:S01]  /*82c0*/  FFMA.FTZ R74, R192, R99, R54 ;  /* 0x00000063c04a7223 */ /* 0x000fe20000010036 */
[----:B------:R-:W-:Y:S01]  /*82d0*/  FADD.FTZ R101, R100, -R101 ;  /* 0x8000006564657221 */ /* 0x000fe20000010000 */
[----:B------:R-:W-:Y:S01]  /*82e0*/  FADD.FTZ R102, R103, -R102 ;  /* 0x8000006667667221 */ /* 0x000fe20000010000 */
[----:B------:R-:W-:Y:S01]  /*82f0*/  FMUL.FTZ R81, R70, UR6 ;  /* 0x0000000646517c20 */ /* 0x000fe20008410000 */
[----:B------:R-:W-:Y:S01]  /*8300*/  FMUL.FTZ R80, R72, UR6 ;  /* 0x0000000648507c20 */ /* 0x000fe20008410000 */
[----:B------:R-:W-:Y:S01]  /*8310*/  LOP3.LUT P5, RZ, R85, 0xff0000, RZ, 0xc0, !PT ;  /* 0x00ff000055ff7812 */ /* 0x000fe200078ac0ff */
[----:B------:R-:W-:Y:S01]  /*8320*/  FFMA.FTZ R68, R192, R105, R56 ;  /* 0x00000069c0447223 */ /* 0x000fe20000010038 */
[----:B------:R-:W-:Y:S01]  /*8330*/  LOP3.LUT P3, RZ, R84, 0xff, RZ, 0xc0, !PT ;  /* 0x000000ff54ff7812 */ /* 0x000fe2000786c0ff */
[----:B------:R-:W-:Y:S01]  /*8340*/  FFMA.FTZ R69, R192, R106, R57 ;  /* 0x0000006ac0457223 */ /* 0x000fe20000010039 */
[----:B------:R-:W-:Y:S01]  /*8350*/  FSEL R91, R82, RZ, P1 ;  /* 0x000000ff525b7208 */ /* 0x000fe20000800000 */
[----:B------:R-:W-:Y:S01]  /*8360*/  FMUL.FTZ R82, R74, UR6 ;  /* 0x000000064a527c20 */ /* 0x000fe20008410000 */
        /* <DEDUP_REMOVED lines=9> */
[----:B------:R-:W-:Y:S01]  /*8400*/  LOP3.LUT P3, RZ, R85, 0xff00, RZ, 0xc0, !PT ;  /* 0x0000ff0055ff7812 */ /* 0x000fe2000786c0ff */
[----:B------:R-:W-:Y:S01]  /*8410*/  FMUL.FTZ R85, R68, UR6 ;  /* 0x0000000644557c20 */ /* 0x000fe20008410000 */
[----:B------:R-:W-:Y:S02]  /*8420*/  FSEL R86, R82, RZ, P6 ;  /* 0x000000ff52567208 */ /* 0x000fe40003000000 */
        /* <DEDUP_REMOVED lines=11> */
.L_x_1180:
[-CC-:B------:R-:W-:Y:S01]  /*84e0*/  FFMA.FTZ R104, R104, R114.reuse, R115.reuse ;  /* 0x0000007268687223 */ /* 0x180fe20000010073 */
[-CC-:B------:R-:W-:Y:S01]  /*84f0*/  FFMA.FTZ R106, R106, R114.reuse, R115.reuse ;  /* 0x000000726a6a7223 */ /* 0x180fe20000010073 */
[-CC-:B0-----:R-:W-:Y:S01]  /*8500*/  FFMA.FTZ R80, R111, R114.reuse, R115.reuse ;  /* 0x000000726f507223 */ /* 0x181fe20000010073 */
        /* <DEDUP_REMOVED lines=9> */
[C---:B------:R-:W-:Y:S01]  /*85a0*/  FFMA.FTZ R105, R192.reuse, R105, R56 ;  /* 0x00000069c0697223 */ /* 0x040fe20000010038 */
[C---:B------:R-:W-:Y:S01]  /*85b0*/  FFMA.FTZ R106, R192.reuse, R106, R57 ;  /* 0x0000006ac06a7223 */ /* 0x040fe20000010039 */
[C---:B------:R-:W-:Y:S01]  /*85c0*/  FFMA.FTZ R109, R192.reuse, R109, R58 ;  /* 0x0000006dc06d7223 */ /* 0x040fe2000001003a */
[----:B------:R-:W-:Y:S01]  /*85d0*/  FFMA.FTZ R112, R192, R112, R59 ;  /* 0x00000070c0707223 */ /* 0x000fe2000001003b */
        /* <DEDUP_REMOVED lines=38> */
.L_x_1179:
[----:B------:R-:W-:Y:S05]  /*8840*/  @!P2 BRA `(.L_x_1181) ;  /* 0x0000000000d8a947 */ /* 0x000fea0003800000 */
[-CC-:B------:R-:W-:Y:S01]  /*8850*/  FFMA.FTZ R113, R113, R114.reuse, R115.reuse ;  /* 0x0000007271717223 */ /* 0x180fe20000010073 */
[-CC-:B0-----:R-:W-:Y:S01]  /*8860*/  FFMA.FTZ R68, R111, R114.reuse, R115.reuse ;  /* 0x000000726f447223 */ /* 0x181fe20000010073 */
[-CC-:B------:R-:W-:Y:S01]  /*8870*/  FFMA.FTZ R97, R97, R114.reuse, R115.reuse ;  /* 0x0000007261617223 */ /* 0x180fe20000010073 */
[-C--:B------:R-:W-:Y:S01]  /*8880*/  FFMA.FTZ R99, R99, R114.reuse, R115 ;  /* 0x0000007263637223 */ /* 0x080fe20000010073 */
[----:B------:R-:W-:Y:S01]  /*8890*/  FADD.FTZ R113, R112, -R113 ;  /* 0x8000007170717221 */ /* 0x000fe20000010000 */
[----:B------:R-:W-:Y:S01]  /*88a0*/  FADD.FTZ R109, R109, -R68 ;  /* 0x800000446d6d7221 */ /* 0x000fe20000010000 */
[----:B------:R-:W-:Y:S01]  /*88b0*/  FADD.FTZ R97, R96, -R97 ;  /* 0x8000006160617221 */ /* 0x000fe20000010000 */
[----:B------:R-:W-:Y:S01]  /*88c0*/  ISETP.GE.U32.AND P1, PT, R84, RZ, PT ;  /* 0x000000ff5400720c */ /* 0x000fe20003f26070 */
[----:B------:R-:W-:Y:S01]  /*88d0*/  FMUL.FTZ R71, R192, R113 ;  /* 0x00000071c0477220 */ /* 0x000fe20000410000 */
[-CC-:B------:R-:W-:Y:S01]  /*88e0*/  FFMA.FTZ R104, R104, R114.reuse, R115.reuse ;  /* 0x0000007268687223 */ /* 0x180fe20000010073 */
[-C--:B------:R-:W-:Y:S01]  /*88f0*/  FFMA.FTZ R106, R106, R114.reuse, R115 ;  /* 0x000000726a6a7223 */ /* 0x080fe20000010073 */
[----:B------:R-:W-:Y:S01]  /*8900*/  FADD.FTZ R99, R98, -R99 ;  /* 0x8000006362637221 */ /* 0x000fe20000010000 */
[-CC-:B------:R-:W-:Y:S01]  /*8910*/  FFMA.FTZ R101, R101, R114.reuse, R115.reuse ;  /* 0x0000007265657223 */ /* 0x180fe20000010073 */
[----:B------:R-:W-:Y:S01]  /*8920*/  FFMA.FTZ R102, R102, R114, R115 ;  /* 0x0000007266667223 */ /* 0x000fe20000010073 */
[C---:B------:R-:W-:Y:S01]  /*8930*/  FMUL.FTZ R70, R192.reuse, R109 ;  /* 0x0000006dc0467220 */ /* 0x040fe20000410000 */
[C---:B------:R-:W-:Y:S01]  /*8940*/  FMUL.FTZ R72, R192.reuse, R97 ;  /* 0x00000061c0487220 */ /* 0x040fe20000410000 */
[----:B------:R-:W-:Y:S01]  /*8950*/  FMUL.FTZ R82, R71, UR6 ;  /* 0x0000000647527c20 */ /* 0x000fe20008410000 */
[----:B------:R-:W-:Y:S01]  /*8960*/  ISETP.GE.U32.AND.EX P1, PT, R85, 0x1000000, PT, P1 ;  /* 0x010000005500780c */ /* 0x000fe20003f26110 */
[----:B------:R-:W-:Y:S01]  /*8970*/  FADD.FTZ R105, R105, -R104 ;  /* 0x8000006869697221 */ /* 0x000fe20000010000 */
[----:B------:R-:W-:Y:S01]  /*8980*/  FADD.FTZ R69, R107, -R106 ;  /* 0x8000006a6b457221 */ /* 0x000fe20000010000 */
[----:B------:R-:W-:Y:S01]  /*8990*/  FMUL.FTZ R74, R192, R99 ;  /* 0x00000063c04a7220 */ /* 0x000fe20000410000 */
[----:B------:R-:W-:Y:S01]  /*89a0*/  FADD.FTZ R101, R100, -R101 ;  /* 0x8000006564657221 */ /* 0x000fe20000010000 */
[----:B------:R-:W-:Y:S01]  /*89b0*/  FADD.FTZ R75, R103, -R102 ;  /* 0x80000066674b7221 */ /* 0x000fe20000010000 */
[----:B------:R-:W-:Y:S01]  /*89c0*/  FMUL.FTZ R81, R70, UR6 ;  /* 0x0000000646517c20 */ /* 0x000fe20008410000 */
[----:B------:R-:W-:Y:S01]  /*89d0*/  FMUL.FTZ R80, R72, UR6 ;  /* 0x0000000648507c20 */ /* 0x000fe20008410000 */
[----:B------:R-:W-:Y:S01]  /*89e0*/  LOP3.LUT P5, RZ, R85, 0xff0000, RZ, 0xc0, !PT ;  /* 0x00ff000055ff7812 */ /* 0x000fe200078ac0ff */
[----:B------:R-:W-:Y:S01]  /*89f0*/  FMUL.FTZ R68, R192, R105 ;  /* 0x00000069c0447220 */ /* 0x000fe20000410000 */
[----:B------:R-:W-:Y:S01]  /*8a00*/  LOP3.LUT P3, RZ, R84, 0xff, RZ, 0xc0, !PT ;  /* 0x000000ff54ff7812 */ /* 0x000fe2000786c0ff */
[----:B------:R-:W-:Y:S01]  /*8a10*/  FMUL.FTZ R69, R192, R69 ;  /* 0x00000045c0457220 */ /* 0x000fe20000410000 */
[----:B------:R-:W-:Y:S01]  /*8a20*/  FSEL R91, R82, RZ, P1 ;  /* 0x000000ff525b7208 */ /* 0x000fe20000800000 */
[----:B------:R-:W-:Y:S01]  /*8a30*/  FMUL.FTZ R82, R74, UR6 ;  /* 0x000000064a527c20 */ /* 0x000fe20008410000 */
[C---:B------:R-:W-:Y:S01]  /*8a40*/  FMUL.FTZ R73, R192.reuse, R101 ;  /* 0x00000065c0497220 */ /* 0x040fe20000410000 */
[----:B------:R-:W-:Y:S01]  /*8a50*/  FMUL.FTZ R75, R192, R75 ;  /* 0x0000004bc04b7220 */ /* 0x000fe20000410000 */
        /* <DEDUP_REMOVED lines=21> */
.L_x_1181:
        /* <DEDUP_REMOVED lines=29> */
[----:B------:R-:W-:Y:S01]  /*8d80*/  LOP3.LUT P3, RZ, R85, 0xff0000, RZ, 0xc0, !PT ;  /* 0x00ff000055ff7812 */ /* 0x000fe2000786c0ff */
[----:B------:R-:W-:Y:S01]  /*8d90*/  FMUL.FTZ R101, R101, UR6 ;  /* 0x0000000665657c20 */ /* 0x000fe20008410000 */
[----:B------:R-:W-:Y:S01]  /*8da0*/  LOP3.LUT P5, RZ, R85, 0xff, RZ, 0xc0, !PT ;  /* 0x000000ff55ff7812 */ /* 0x000fe200078ac0ff */
[----:B------:R-:W-:Y:S01]  /*8db0*/  FMUL.FTZ R99, R99, UR6 ;  /* 0x0000000663637c20 */ /* 0x000fe20008410000 */
[----:B------:R-:W-:Y:S01]  /*8dc0*/  ISETP.GE.U32.AND.EX P1, PT, R85, 0x1000000, PT, P1 ;  /* 0x010000005500780c */ /* 0x000fe20003f26110 */
        /* <DEDUP_REMOVED lines=19> */
.L_x_1177:
[----:B------:R-:W0:Y:S01]  /*8f00*/  @P2 LDC.64 R88, c[0x0][0x478] ;  /* 0x00011e00ff582b82 */ /* 0x000e220000000a00 */
[----:B------:R-:W-:Y:S01]  /*8f10*/  IADD3 R189, PT, PT, R189, 0x200, RZ ;  /* 0x00000200bdbd7810 */ /* 0x000fe20007ffe0ff */
[----:B------:R-:W-:-:S04]  /*8f20*/  UPLOP3.LUT UP1, UPT, UPT, UPT, UP1, 0x40, 0x4 ;  /* 0x000000000004789c */ /* 0x000fc80003f2e810 */
        /* <DEDUP_REMOVED lines=35> */
[----:B------:R-:W-:Y:S01]  /*9160*/  MOV R109, R17 ;  /* 0x00000011006d7202 */ /* 0x000fe20000000f00 */
[----:B------:R-:W-:Y:S01]  /*9170*/  IMAD.MOV.U32 R17, RZ, RZ, R14 ;  /* 0x000000ffff117224 */ /* 0x000fe200078e000e */
        /* <DEDUP_REMOVED lines=67> */
.L_x_1155:
        /* <DEDUP_REMOVED lines=37> */
.L_x_1183:
        /* <DEDUP_REMOVED lines=16> */
.L_x_3813:


//--------------------- .text._ZN10layer_norm22ln_bwd_finalize_kernelINS_22Kernel_traits_finalizeILj6144E13__nv_bfloat16S2_fS2_fjLb0ELj1024ELj4ENS_18Kernel_traits_baseILj6144ES2_S2_fS2_fjLj1024EEEEELb0ELb0EEEvNS_9BwdParamsE --------------------------
	.section	.text._ZN10layer_norm22ln_bwd_finalize_kernelINS_22Kernel_traits_finalizeILj6144E13__nv_bfloat16S2_fS2_fjLb0ELj1024ELj4ENS_18Kernel_traits_baseILj6144ES2_S2_fS2_fjLj1024EEEEELb0ELb0EEEvNS_9BwdParamsE,"ax",@progbits
	.align	128
        .global         _ZN10layer_norm22ln_bwd_finalize_kernelINS_22Kernel_traits_finalizeILj6144E13__nv_bfloat16S2_fS2_fjLb0ELj1024ELj4ENS_18Kernel_traits_baseILj6144ES2_S2_fS2_fjLj1024EEEEELb0ELb0EEEvNS_9BwdParamsE
        .type           _ZN10layer_norm22ln_bwd_finalize_kernelINS_22Kernel_traits_finalizeILj6144E13__nv_bfloat16S2_fS2_fjLb0ELj1024ELj4ENS_18Kernel_traits_baseILj6144ES2_S2_fS2_fjLj1024EEEEELb0ELb0EEEvNS_9BwdParamsE,@function
        .size           _ZN10layer_norm22ln_bwd_finalize_kernelINS_22Kernel_traits_finalizeILj6144E13__nv_bfloat16S2_fS2_fjLb0ELj1024ELj4ENS_18Kernel_traits_baseILj6144ES2_S2_fS2_fjLj1024EEEEELb0ELb0EEEvNS_9BwdParamsE,(.L_x_3814 - _ZN10layer_norm22ln_bwd_finalize_kernelINS_22Kernel_traits_finalizeILj6144E13__nv_bfloat16S2_fS2_fjLb0ELj1024ELj4ENS_18Kernel_traits_baseILj6144ES2_S2_fS2_fjLj1024EEEEELb0ELb0EEEvNS_9BwdParamsE)
        .other          _ZN10layer_norm22ln_bwd_finalize_kernelINS_22Kernel_traits_finalizeILj6144E13__nv_bfloat16S2_fS2_fjLb0ELj1024ELj4ENS_18Kernel_traits_baseILj6144ES2_S2_fS2_fjLj1024EEEEELb0ELb0EEEvNS_9BwdParamsE,@"STO_CUDA_ENTRY STV_DEFAULT"
_ZN10layer_norm22ln_bwd_finalize_kernelINS_22Kernel_traits_finalizeILj6144E13__nv_bfloat16S2_fS2_fjLb0ELj1024ELj4ENS_18Kernel_traits_baseILj6144ES2_S2_fS2_fjLj1024EEEEELb0ELb0EEEvNS_9BwdParamsE:
.text._ZN10layer_norm22ln_bwd_finalize_kernelINS_22Kernel_traits_finalizeILj6144E13__nv_bfloat16S2_fS2_fjLb0ELj1024ELj4ENS_18Kernel_traits_baseILj6144ES2_S2_fS2_fjLj1024EEEEELb0ELb0EEEvNS_9BwdParamsE:
        /* <DEDUP_REMOVED lines=82> */
.L_x_1188:
        /* <DEDUP_REMOVED lines=118> */
.L_x_1187:
[----:B------:R-:W-:Y:S05]  /*0c80*/  BSYNC.RECONVERGENT B1 ;  /* 0x0000000000017941 */ /* 0x000fea0003800200 */
.L_x_1186:
        /* <DEDUP_REMOVED lines=75> */
.L_x_1190:
[----:B------:R-:W-:Y:S05]  /*1140*/  BSYNC.RECONVERGENT B1 ;  /* 0x0000000000017941 */ /* 0x000fea0003800200 */
.L_x_1189:
        /* <DEDUP_REMOVED lines=37> */
.L_x_1192:
[----:B------:R-:W-:Y:S05]  /*13a0*/  BSYNC.RECONVERGENT B1 ;  /* 0x0000000000017941 */ /* 0x000fea0003800200 */
.L_x_1191:
[----:B------:R-:W-:Y:S05]  /*13b0*/  @!P1 BRA `(.L_x_1185) ;  /* 0x0000000000409947 */ /* 0x000fea0003800000 */
[----:B------:R-:W0:Y:S01]  /*13c0*/  LDC.64 R10, c[0x0][0x440] ;  /* 0x00011000ff0a7b82 */ /* 0x000e220000000a00 */
[----:B------:R-:W-:Y:S01]  /*13d0*/  IMAD R59, R0, R56, R59 ;  /* 0x00000038003b7224 */ /* 0x000fe200078e023b */
[----:B------:R-:W-:Y:S02]  /*13e0*/  LOP3.LUT R8, R8, 0x1f, RZ, 0xc0, !PT ;  /* 0x0000001f08087812 */ /* 0x000fe400078ec0ff */
[----:B------:R-:W-:Y:S02]  /*13f0*/  IADD3 R9, PT, PT, -R9, RZ, RZ ;  /* 0x000000ff09097210 */ /* 0x000fe40007ffe1ff */
[----:B------:R-:W-:Y:S02]  /*1400*/  IADD3 R59, PT, PT, R8, R59, RZ ;  /* 0x0000003b083b7210 */ /* 0x000fe40007ffe0ff */
[----:B------:R-:W1:Y:S05]  /*1410*/  LDC.64 R12, c[0x0][0x448] ;  /* 0x00011200ff0c7b82 */ /* 0x000e6a0000000a00 */
.L_x_1193:
        /* <DEDUP_REMOVED lines=10> */
.L_x_1185:
[----:B------:R-:W-:Y:S05]  /*14c0*/  BSYNC.RECONVERGENT B0 ;  /* 0x0000000000007941 */ /* 0x000fea0003800200 */
.L_x_1184:
        /* <DEDUP_REMOVED lines=59> */
.L_x_1194:
        /* <DEDUP_REMOVED lines=16> */
.L_x_3814:


//--------------------- .text._ZN10layer_norm40ln_parallel_residual_bwd_finalize_kernelINS_22Kernel_traits_finalizeILj6144E13__nv_bfloat16S2_fS2_fjLb0ELj1024ELj4ENS_18Kernel_traits_baseILj6144ES2_S2_fS2_fjLj1024EEEEELb0EEEvNS_9BwdParamsE --------------------------
	.section	.text._ZN10layer_norm40ln_parallel_residual_bwd_finalize_kernelINS_22Kernel_traits_finalizeILj6144E13__nv_bfloat16S2_fS2_fjLb0ELj1024ELj4ENS_18Kernel_traits_baseILj6144ES2_S2_fS2_fjLj1024EEEEELb0EEEvNS_9BwdParamsE,"ax",@progbits
	.align	128
        .global         _ZN10layer_norm40ln_parallel_residual_bwd_finalize_kernelINS_22Kernel_traits_finalizeILj6144E13__nv_bfloat16S2_fS2_fjLb0ELj1024ELj4ENS_18Kernel_traits_baseILj6144ES2_S2_fS2_fjLj1024EEEEELb0EEEvNS_9BwdParamsE
        .type           _ZN10layer_norm40ln_parallel_residual_bwd_finalize_kernelINS_22Kernel_traits_finalizeILj6144E13__nv_bfloat16S2_fS2_fjLb0ELj1024ELj4ENS_18Kernel_traits_baseILj6144ES2_S2_fS2_fjLj1024EEEEELb0EEEvNS_9BwdParamsE,@function
        .size           _ZN10layer_norm40ln_parallel_residual_bwd_finalize_kernelINS_22Kernel_traits_finalizeILj6144E13__nv_bfloat16S2_fS2_fjLb0ELj1024ELj4ENS_18Kernel_traits_baseILj6144ES2_S2_fS2_fjLj1024EEEEELb0EEEvNS_9BwdParamsE,(.L_x_3815 - _ZN10layer_norm40ln_parallel_residual_bwd_finalize_kernelINS_22Kernel_traits_finalizeILj6144E13__nv_bfloat16S2_fS2_fjLb0ELj1024ELj4ENS_18Kernel_traits_baseILj6144ES2_S2_fS2_fjLj1024EEEEELb0EEEvNS_9BwdParamsE)
        .other          _ZN10layer_norm40ln_parallel_residual_bwd_finalize_kernelINS_22Kernel_traits_finalizeILj6144E13__nv_bfloat16S2_fS2_fjLb0ELj1024ELj4ENS_18Kernel_traits_baseILj6144ES2_S2_fS2_fjLj1024EEEEELb0EEEvNS_9BwdParamsE,@"STO_CUDA_ENTRY STV_DEFAULT"
_ZN10layer_norm40ln_parallel_residual_bwd_finalize_kernelINS_22Kernel_traits_finalizeILj6144E13__nv_bfloat16S2_fS2_fjLb0ELj1024ELj4ENS_18Kernel_traits_baseILj6144ES2_S2_fS2_fjLj1024EEEEELb0EEEvNS_9BwdParamsE:
.text._ZN10layer_norm40ln_parallel_residual_bwd_finalize_kernelINS_22Kernel_traits_finalizeILj6144E13__nv_bfloat16S2_fS2_fjLb0ELj1024ELj4ENS_18Kernel_traits_baseILj6144ES2_S2_fS2_fjLj1024EEEEELb0EEEvNS_9BwdParamsE:
        /* <DEDUP_REMOVED lines=60> */
.L_x_1199:
        /* <DEDUP_REMOVED lines=112> */
.L_x_1198:
[----:B------:R-:W-:Y:S05]  /*0ac0*/  BSYNC.RECONVERGENT B1 ;  /* 0x0000000000017941 */ /* 0x000fea0003800200 */
.L_x_1197:
        /* <DEDUP_REMOVED lines=65> */
.L_x_1201:
[----:B------:R-:W-:Y:S05]  /*0ee0*/  BSYNC.RECONVERGENT B1 ;  /* 0x0000000000017941 */ /* 0x000fea0003800200 */
.L_x_1200:
        /* <DEDUP_REMOVED lines=36> */
.L_x_1203:
[----:B------:R-:W-:Y:S05]  /*1130*/  BSYNC.RECONVERGENT B1 ;  /* 0x0000000000017941 */ /* 0x000fea0003800200 */
.L_x_1202:
        /* <DEDUP_REMOVED lines=18> */
.L_x_1196:
[----:B------:R-:W-:Y:S05]  /*1260*/  BSYNC.RECONVERGENT B0 ;  /* 0x0000000000007941 */ /* 0x000fea0003800200 */
.L_x_1195:
        /* <DEDUP_REMOVED lines=94> */
.L_x_1204:
        /* <DEDUP_REMOVED lines=11> */
.L_x_3815:


//--------------------- .text._ZN10layer_norm31ln_parallel_residual_bwd_kernelINS_13Kernel_traitsI13__nv_bfloat16S2_fS2_fjLj6144ELj1ELj1ELj8ELj16ENS_18Kernel_traits_baseILj6144ES2_S2_fS2_fjLj256EEEEELb1ELb1ELb0EEEvNS_9BwdParamsE --------------------------
	.section	.text._ZN10layer_norm31ln_parallel_residual_bwd_kernelINS_13Kernel_traitsI13__nv_bfloat16S2_fS2_fjLj6144ELj1ELj1ELj8ELj16ENS_18Kernel_traits_baseILj6144ES2_S2_fS2_fjLj256EEEEELb1ELb1ELb0EEEvNS_9BwdParamsE,"ax",@progbits
	.align	128
        .global         _ZN10layer_norm31ln_parallel_residual_bwd_kernelINS_13Kernel_traitsI13__nv_bfloat16S2_fS2_fjLj6144ELj1ELj1ELj8ELj16ENS_18Kernel_traits_baseILj6144ES2_S2_fS2_fjLj256EEEEELb1ELb1ELb0EEEvNS_9BwdParamsE
        .type           _ZN10layer_norm31ln_parallel_residual_bwd_kernelINS_13Kernel_traitsI13__nv_bfloat16S2_fS2_fjLj6144ELj1ELj1ELj8ELj16ENS_18Kernel_traits_baseILj6144ES2_S2_fS2_fjLj256EEEEELb1ELb1ELb0EEEvNS_9BwdParamsE,@function
        .size           _ZN10layer_norm31ln_parallel_residual_bwd_kernelINS_13Kernel_traitsI13__nv_bfloat16S2_fS2_fjLj6144ELj1ELj1ELj8ELj16ENS_18Kernel_traits_baseILj6144ES2_S2_fS2_fjLj256EEEEELb1ELb1ELb0EEEvNS_9BwdParamsE,(.L_x_3816 - _ZN10layer_norm31ln_parallel_residual_bwd_kernelINS_13Kernel_traitsI13__nv_bfloat16S2_fS2_fjLj6144ELj1ELj1ELj8ELj16ENS_18Kernel_traits_baseILj6144ES2_S2_fS2_fjLj256EEEEELb1ELb1ELb0EEEvNS_9BwdParamsE)
        .other          _ZN10layer_norm31ln_parallel_residual_bwd_kernelINS_13Kernel_traitsI13__nv_bfloat16S2_fS2_fjLj6144ELj1ELj1ELj8ELj16ENS_18Kernel_traits_baseILj6144ES2_S2_fS2_fjLj256EEEEELb1ELb1ELb0EEEvNS_9BwdParamsE,@"STO_CUDA_ENTRY STV_DEFAULT"
_ZN10layer_norm31ln_parallel_residual_bwd_kernelINS_13Kernel_traitsI13__nv_bfloat16S2_fS2_fjLj6144ELj1ELj1ELj8ELj16ENS_18Kernel_traits_baseILj6144ES2_S2_fS2_fjLj256EEEEELb1ELb1ELb0EEEvNS_9BwdParamsE:
.text._ZN10layer_norm31ln_parallel_residual_bwd_kernelINS_13Kernel_traitsI13__nv_bfloat16S2_fS2_fjLj6144ELj1ELj1ELj8ELj16ENS_18Kernel_traits_baseILj6144ES2_S2_fS2_fjLj256EEEEELb1ELb1ELb0EEEvNS_9BwdParamsE:
        /* <DEDUP_REMOVED lines=98> */
.L_x_1244:
[----:B0--34-:R-:W0:Y:S08]  /*0620*/  LDC.64 R96, c[0x0][0x3c0] ;  /* 0x0000f000ff607b82 */ /* 0x019e300000000a00 */
[----:B------:R-:W1:Y:S08]  /*0630*/  LDC.64 R98, c[0x0][0x3c8] ;  /* 0x0000f200ff627b82 */ /* 0x000e700000000a00 */
[----:B------:R-:W2:Y:S01]  /*0640*/  LDC R0, c[0x0][0x388] ;  /* 0x0000e200ff007b82 */ /* 0x000ea20000000800 */
[----:B0-----:R-:W-:-:S06]  /*0650*/  IMAD.WIDE R96, R121, 0x4, R96 ;  /* 0x0000000479607825 */ /* 0x001fcc00078e0260 */
[----:B------:R-:W3:Y:S01]  /*0660*/  LDG.E R96, desc[UR10][R96.64] ;  /* 0x0000000a60607981 */ /* 0x000ee2000c1e1900 */
[----:B-1----:R-:W-:-:S05]  /*0670*/  IMAD.WIDE R98, R121, 0x4, R98 ;  /* 0x0000000479627825 */ /* 0x002fca00078e0262 */
[----:B-----5:R0:W5:Y:S01]  /*0680*/  LDG.E R122, desc[UR10][R98.64] ;  /* 0x0000000a627a7981 */ /* 0x020162000c1e1900 */
[----:B--2---:R-:W-:-:S05]  /*0690*/  IMAD R100, R121, R0, RZ ;  /* 0x0000000079647224 */ /* 0x004fca00078e02ff */
        /* <DEDUP_REMOVED lines=8> */
[----:B---3--:R-:W-:Y:S01]  /*0720*/  FSEL R108, R96, RZ, !P4 ;  /* 0x000000ff606c7208 */ /* 0x008fe20006000000 */
[----:B0-----:R-:W-:Y:S08]  /*0730*/  @!P1 BRA `(.L_x_1207) ;  /* 0x0000000400889947 */ /* 0x001ff00003800000 */
[----:B------:R-:W0:Y:S08]  /*0740*/  LDC.64 R114, c[0x0][0x3a8] ;  /* 0x0000ea00ff727b82 */ /* 0x000e300000000a00 */
[----:B------:R-:W1:Y:S08]  /*0750*/  LDC.64 R100, c[0x0][0x428] ;  /* 0x00010a00ff647b82 */ /* 0x000e700000000a00 */
[----:B------:R-:W2:Y:S01]  /*0760*/  LDC.64 R118, c[0x0][0x3b0] ;  /* 0x0000ec00ff767b82 */ /* 0x000ea20000000a00 */
[----:B0-----:R-:W-:-:S05]  /*0770*/  IMAD.WIDE.U32 R114, R120, 0x20, R114 ;  /* 0x0000002078727825 */ /* 0x001fca00078e0072 */
[----:B------:R-:W3:Y:S01]  /*0780*/  LDG.E.128 R96, desc[UR10][R114.64] ;  /* 0x0000000a72607981 */ /* 0x000ee2000c1e1d00 */
[----:B-1----:R-:W-:-:S03]  /*0790*/  IMAD.WIDE.U32 R100, R120, 0x10, R100 ;  /* 0x0000001078647825 */ /* 0x002fc600078e0064 */
[----:B------:R-:W3:Y:S04]  /*07a0*/  LDG.E.128 R104, desc[UR10][R114.64+0x10] ;  /* 0x0000100a72687981 */ /* 0x000ee8000c1e1d00 */
[----:B------:R-:W3:Y:S01]  /*07b0*/  LDG.E.128 R100, desc[UR10][R100.64] ;  /* 0x0000000a64647981 */ /* 0x000ee2000c1e1d00 */
[----:B--2---:R-:W-:-:S05]  /*07c0*/  IMAD.WIDE.U32 R118, R120, 0x8, R118 ;  /* 0x0000000878767825 */ /* 0x004fca00078e0076 */
[----:B------:R-:W5:Y:S01]  /*07d0*/  LDG.E.64 R114, desc[UR10][R118.64] ;  /* 0x0000000a76727981 */ /* 0x000f62000c1e1b00 */
[----:B----4-:R-:W-:-:S04]  /*07e0*/  ISETP.NE.U32.AND P1, PT, RZ, UR12, PT ;  /* 0x0000000cff007c0c */ /* 0x010fc8000bf25070 */
[----:B------:R-:W-:Y:S02]  /*07f0*/  ISETP.NE.AND.EX P1, PT, RZ, UR13, PT, P1 ;  /* 0x0000000dff007c0c */ /* 0x000fe4000bf25310 */
[----:B------:R-:W-:-:S04]  /*0800*/  ISETP.NE.U32.AND P0, PT, RZ, UR16, PT ;  /* 0x00000010ff007c0c */ /* 0x000fc8000bf05070 */
[----:B------:R-:W-:-:S07]  /*0810*/  ISETP.NE.AND.EX P0, PT, RZ, UR17, PT, P0 ;  /* 0x00000011ff007c0c */ /* 0x000fce000bf05300 */
[----:B------:R-:W0:Y:S08]  /*0820*/  @P1 LDC.64 R124, c[0x0][0x3b8] ;  /* 0x0000ee00ff7c1b82 */ /* 0x000e300000000a00 */
[----:B------:R-:W1:Y:S01]  /*0830*/  @P0 LDC.64 R110, c[0x0][0x438] ;  /* 0x00010e00ff6e0b82 */ /* 0x000e620000000a00 */
[----:B------:R-:W-:Y:S02]  /*0840*/  SHF.L.U32 R123, R183, 0x10, RZ ;  /* 0x00000010b77b7819 */ /* 0x000fe400000006ff */
[----:B------:R-:W-:Y:S01]  /*0850*/  SHF.L.U32 R126, R132, 0x10, RZ ;  /* 0x00000010847e7819 */ /* 0x000fe200000006ff */
[----:B0-----:R-:W-:-:S05]  /*0860*/  @P1 IMAD.WIDE.U32 R124, R120, 0x8, R124 ;  /* 0x00000008787c1825 */ /* 0x001fca00078e007c */
[----:B------:R0:W5:Y:S01]  /*0870*/  @P1 LDG.E.64 R158, desc[UR10][R124.64] ;  /* 0x0000000a7c9e1981 */ /* 0x000162000c1e1b00 */
[----:B------:R-:W-:Y:S01]  /*0880*/  SHF.L.U32 R130, R133, 0x10, RZ ;  /* 0x0000001085827819 */ /* 0x000fe200000006ff */
[----:B-1----:R-:W-:Y:S01]  /*0890*/  @P0 IMAD.WIDE.U32 R110, R120, 0x20, R110 ;  /* 0x00000020786e0825 */ /* 0x002fe200078e006e */
[----:B------:R-:W-:-:S04]  /*08a0*/  SHF.L.U32 R136, R134, 0x10, RZ ;  /* 0x0000001086887819 */ /* 0x000fc800000006ff */
[----:B------:R-:W5:Y:S04]  /*08b0*/  @P0 LDG.E.128 R8, desc[UR10][R110.64] ;  /* 0x0000000a6e080981 */ /* 0x000f68000c1e1d00 */
[----:B------:R1:W5:Y:S01]  /*08c0*/  @P0 LDG.E.128 R4, desc[UR10][R110.64+0x10] ;  /* 0x0000100a6e040981 */ /* 0x000362000c1e1d00 */
[----:B------:R-:W-:Y:S02]  /*08d0*/  SHF.L.U32 R131, R181, 0x10, RZ ;  /* 0x00000010b5837819 */ /* 0x000fe400000006ff */
[----:B------:R-:W-:Y:S02]  /*08e0*/  SHF.L.U32 R137, R135, 0x10, RZ ;  /* 0x0000001087897819 */ /* 0x000fe400000006ff */
[----:B------:R-:W-:Y:S01]  /*08f0*/  SHF.L.U32 R141, R180, 0x10, RZ ;  /* 0x00000010b48d7819 */ /* 0x000fe200000006ff */
[C---:B---3--:R-:W-:Y:S01]  /*0900*/  FADD.FTZ R3, -R108.reuse, R96 ;  /* 0x000000606c037221 */ /* 0x048fe20000010100 */
[C---:B------:R-:W-:Y:S01]  /*0910*/  FADD.FTZ R109, -R108.reuse, R97 ;  /* 0x000000616c6d7221 */ /* 0x040fe20000010100 */
[----:B------:R-:W-:Y:S01]  /*0920*/  FADD.FTZ R127, -R108, R98 ;  /* 0x000000626c7f7221 */ /* 0x000fe20000010100 */
[----:B------:R-:W-:-:S02]  /*0930*/  PRMT R96, R100, 0x7632, R96 ;  /* 0x0000763264607816 */ /* 0x000fc40000000060 */
[----:B0----5:R-:W-:Y:S01]  /*0940*/  FMUL.FTZ R124, R122, R109 ;  /* 0x0000006d7a7c7220 */ /* 0x021fe20000410000 */
[----:B------:R-:W-:Y:S02]  /*0950*/  PRMT R98, R101, 0x7632, R98 ;  /* 0x0000763265627816 */ /* 0x000fe40000000062 */
[----:B------:R-:W-:Y:S02]  /*0960*/  SHF.L.U32 R96, R96, 0x10, RZ ;  /* 0x0000001060607819 */ /* 0x000fe400000006ff */
[----:B------:R-:W-:Y:S02]  /*0970*/  SHF.L.U32 R97, R100, 0x10, RZ ;  /* 0x0000001064617819 */ /* 0x000fe400000006ff */
[----:B------:R-:W-:Y:S01]  /*0980*/  SHF.L.U32 R98, R98, 0x10, RZ ;  /* 0x0000001062627819 */ /* 0x000fe200000006ff */
[-C--:B------:R-:W-:Y:S01]  /*0990*/  FMUL.FTZ R123, R123, R96.reuse ;  /* 0x000000607b7b7220 */ /* 0x080fe20000410000 */
[----:B------:R-:W-:Y:S01]  /*09a0*/  FFMA.FTZ R57, R124, R96, R57 ;  /* 0x000000607c397223 */ /* 0x000fe20000010039 */
[----:B------:R-:W-:Y:S01]  /*09b0*/  FADD.FTZ R33, R33, R96 ;  /* 0x0000006021217221 */ /* 0x000fe20000010000 */
[----:B------:R-:W-:Y:S01]  /*09c0*/  SHF.L.U32 R96, R182, 0x10, RZ ;  /* 0x00000010b6607819 */ /* 0x000fe200000006ff */
[----:B------:R-:W-:Y:S01]  /*09d0*/  FMUL.FTZ R3, R122, R3 ;  /* 0x000000037a037220 */ /* 0x000fe20000410000 */
[----:B------:R-:W-:Y:S01]  /*09e0*/  FMUL.FTZ R126, R126, R97 ;  /* 0x000000617e7e7220 */ /* 0x000fe20000410000 */
[----:B------:R-:W-:Y:S01]  /*09f0*/  FMUL.FTZ R125, R122, R127 ;  /* 0x0000007f7a7d7220 */ /* 0x000fe20000410000 */
[----:B------:R-:W-:Y:S01]  /*0a00*/  FADD.FTZ R99, -R108, R99 ;  /* 0x000000636c637221 */ /* 0x000fe20000010100 */
[----:B------:R-:W-:Y:S01]  /*0a10*/  FMUL.FTZ R127, R96, R98 ;  /* 0x00000062607f7220 */ /* 0x000fe20000410000 */
[----:B------:R-:W-:Y:S01]  /*0a20*/  SHF.L.U32 R101, R101, 0x10, RZ ;  /* 0x0000001065657819 */ /* 0x000fe200000006ff */
[----:B------:R-:W-:Y:S01]  /*0a30*/  FADD.FTZ R32, R32, R97 ;  /* 0x0000006120207221 */ /* 0x000fe20000010000 */
[C---:B------:R-:W-:Y:S01]  /*0a40*/  FFMA.FTZ R56, R3.reuse, R97, R56 ;  /* 0x0000006103387223 */ /* 0x040fe20000010038 */
[----:B------:R-:W-:Y:S01]  /*0a50*/  FADD.FTZ R96, RZ, R126 ;  /* 0x0000007eff607221 */ /* 0x000fe20000010000 */
[----:B------:R-:W-:Y:S01]  /*0a60*/  FFMA.FTZ R97, R3, R126, RZ ;  /* 0x0000007e03617223 */ /* 0x000fe200000100ff */
[----:B------:R-:W-:Y:S01]  /*0a70*/  FMUL.FTZ R128, R122, R99 ;  /* 0x000000637a807220 */ /* 0x000fe20000410000 */
[----:B------:R-:W-:Y:S01]  /*0a80*/  FMUL.FTZ R130, R130, R101 ;  /* 0x0000006582827220 */ /* 0x000fe20000410000 */
[----:B------:R-:W-:Y:S01]  /*0a90*/  FADD.FTZ R99, R96, R123 ;  /* 0x0000007b60637221 */ /* 0x000fe20000010000 */
[----:B------:R-:W-:Y:S01]  /*0aa0*/  FFMA.FTZ R96, R124, R123, R97 ;  /* 0x0000007b7c607223 */ /* 0x000fe20000010061 */
[----:B------:R-:W-:Y:S01]  /*0ab0*/  PRMT R100, R102, 0x7632, R100 ;  /* 0x0000763266647816 */ /* 0x000fe20000000064 */
[----:B------:R-:W-:Y:S01]  /*0ac0*/  FFMA.FTZ R59, R128, R98, R59 ;  /* 0x00000062803b7223 */ /* 0x000fe2000001003b */
[----:B-1----:R-:W-:Y:S01]  /*0ad0*/  SHF.L.U32 R111, R102, 0x10, RZ ;  /* 0x00000010666f7819 */ /* 0x002fe200000006ff */
[----:B------:R-:W-:Y:S01]  /*0ae0*/  FADD.FTZ R35, R35, R98 ;  /* 0x0000006223237221 */ /* 0x000fe20000010000 */
[----:B------:R-:W-:Y:S01]  /*0af0*/  FADD.FTZ R129, -R108, R104 ;  /* 0x000000686c817221 */ /* 0x000fe20000010100 */
[----:B------:R-:W-:Y:S01]  /*0b00*/  FADD.FTZ R98, R99, R130 ;  /* 0x0000008263627221 */ /* 0x000fe20000010000 */
[----:B------:R-:W-:Y:S01]  /*0b10*/  FFMA.FTZ R97, R125, R130, R96 ;  /* 0x000000827d617223 */ /* 0x000fe20000010060 */
[----:B------:R-:W-:Y:S01]  /*0b20*/  SHF.L.U32 R100, R100, 0x10, RZ ;  /* 0x0000001064647819 */ /* 0x000fe200000006ff */
[----:B------:R-:W-:Y:S01]  /*0b30*/  FADD.FTZ R105, -R108, R105 ;  /* 0x000000696c697221 */ /* 0x000fe20000010100 */
[----:B------:R-:W-:Y:S01]  /*0b40*/  FMUL.FTZ R129, R122, R129 ;  /* 0x000000817a817220 */ /* 0x000fe20000410000 */
[----:B------:R-:W-:Y:S01]  /*0b50*/  FMUL.FTZ R136, R136, R111 ;  /* 0x0000006f88887220 */ /* 0x000fe20000410000 */
[----:B------:R-:W-:Y:S01]  /*0b60*/  FADD.FTZ R99, R98, R127 ;  /* 0x0000007f62637221 */ /* 0x000fe20000010000 */
[----:B------:R-:W-:Y:S01]  /*0b70*/  FFMA.FTZ R96, R128, R127, R97 ;  /* 0x0000007f80607223 */ /* 0x000fe20000010061 */
[C---:B------:R-:W-:Y:S01]  /*0b80*/  PRMT R102, R103.reuse, 0x7632, R102 ;  /* 0x0000763267667816 */ /* 0x040fe20000000066 */
[----:B------:R-:W-:Y:S01]  /*0b90*/  FADD.FTZ R139, -R108, R106 ;  /* 0x0000006a6c8b7221 */ /* 0x000fe20000010100 */
[----:B------:R-:W-:Y:S01]  /*0ba0*/  SHF.L.U32 R103, R103, 0x10, RZ ;  /* 0x0000001067677819 */ /* 0x000fe200000006ff */
[----:B------:R-:W-:Y:S01]  /*0bb0*/  FMUL.FTZ R138, R122, R105 ;  /* 0x000000697a8a7220 */ /* 0x000fe20000410000 */
[----:B------:R-:W-:Y:S01]  /*0bc0*/  FMUL.FTZ R131, R131, R100 ;  /* 0x0000006483837220 */ /* 0x000fe20000410000 */
        /* <DEDUP_REMOVED lines=25> */
.L_x_1207:
[----:B----4-:R-:W-:Y:S05]  /*0d60*/  BSYNC.RECONVERGENT B0 ;  /* 0x0000000000007941 */ /* 0x010fea0003800200 */
.L_x_1206:
[----:B------:R-:W-:Y:S04]  /*0d70*/  BSSY.RECONVERGENT B0, `(.L_x_1208) ;  /* 0x0000064000007945 */ /* 0x000fe80003800200 */
[----:B------:R-:W-:Y:S05]  /*0d80*/  @!P2 BRA `(.L_x_1209) ;  /* 0x000000040088a947 */ /* 0x000fea0003800000 */
[----:B------:R-:W0:Y:S08]  /*0d90*/  LDC.64 R112, c[0x0][0x3a8] ;  /* 0x0000ea00ff707b82 */ /* 0x000e300000000a00 */
[----:B------:R-:W1:Y:S01]  /*0da0*/  LDC.64 R100, c[0x0][0x428] ;  /* 0x00010a00ff647b82 */ /* 0x000e620000000a00 */
[----:B------:R-:W-:Y:S02]  /*0db0*/  ISETP.NE.U32.AND P1, PT, RZ, UR12, PT ;  /* 0x0000000cff007c0c */ /* 0x000fe4000bf25070 */
[----:B------:R-:W-:-:S05]  /*0dc0*/  ISETP.NE.U32.AND P0, PT, RZ, UR16, PT ;  /* 0x00000010ff007c0c */ /* 0x000fca000bf05070 */
[----:B------:R-:W2:Y:S01]  /*0dd0*/  LDC.64 R142, c[0x0][0x3b0] ;  /* 0x0000ec00ff8e7b82 */ /* 0x000ea20000000a00 */
[----:B0-----:R-:W-:-:S05]  /*0de0*/  IMAD.WIDE.U32 R112, R109, 0x20, R112 ;  /* 0x000000206d707825 */ /* 0x001fca00078e0070 */
[----:B------:R-:W3:Y:S01]  /*0df0*/  LDG.E.128 R96, desc[UR10][R112.64] ;  /* 0x0000000a70607981 */ /* 0x000ee2000c1e1d00 */
[----:B-1----:R-:W-:-:S03]  /*0e00*/  IMAD.WIDE.U32 R100, R109, 0x10, R100 ;  /* 0x000000106d647825 */ /* 0x002fc600078e0064 */
[----:B------:R-:W4:Y:S04]  /*0e10*/  LDG.E.128 R104, desc[UR10][R112.64+0x10] ;  /* 0x0000100a70687981 */ /* 0x000f28000c1e1d00 */
[----:B------:R-:W4:Y:S01]  /*0e20*/  LDG.E.128 R100, desc[UR10][R100.64] ;  /* 0x0000000a64647981 */ /* 0x000f22000c1e1d00 */
[----:B------:R-:W-:Y:S02]  /*0e30*/  ISETP.NE.AND.EX P1, PT, RZ, UR13, PT, P1 ;  /* 0x0000000dff007c0c */ /* 0x000fe4000bf25310 */
[----:B------:R-:W-:-:S11]  /*0e40*/  ISETP.NE.AND.EX P0, PT, RZ, UR17, PT, P0 ;  /* 0x00000011ff007c0c */ /* 0x000fd6000bf05300 */
[----:B------:R-:W0:Y:S08]  /*0e50*/  @P1 LDC.64 R144, c[0x0][0x3b8] ;  /* 0x0000ee00ff901b82 */ /* 0x000e300000000a00 */
[----:B------:R-:W1:Y:S01]  /*0e60*/  @P0 LDC.64 R118, c[0x0][0x438] ;  /* 0x00010e00ff760b82 */ /* 0x000e620000000a00 */
[----:B--2---:R-:W-:-:S05]  /*0e70*/  IMAD.WIDE.U32 R142, R109, 0x8, R142 ;  /* 0x000000086d8e7825 */ /* 0x004fca00078e008e */
[----:B------:R-:W5:Y:S01]  /*0e80*/  LDG.E.64 R112, desc[UR10][R142.64] ;  /* 0x0000000a8e707981 */ /* 0x000f62000c1e1b00 */
[----:B0-----:R-:W-:-:S05]  /*0e90*/  @P1 IMAD.WIDE.U32 R144, R109, 0x8, R144 ;  /* 0x000000086d901825 */ /* 0x001fca00078e0090 */
[----:B------:R0:W5:Y:S01]  /*0ea0*/  @P1 LDG.E.64 R156, desc[UR10][R144.64] ;  /* 0x0000000a909c1981 */ /* 0x000162000c1e1b00 */
[----:B------:R-:W-:Y:S02]  /*0eb0*/  SHF.L.U32 R148, R65, 0x10, RZ ;  /* 0x0000001041947819 */ /* 0x000fe400000006ff */
[----:B0-----:R-:W-:Y:S02]  /*0ec0*/  SHF.L.U32 R144, R64, 0x10, RZ ;  /* 0x0000001040907819 */ /* 0x001fe400000006ff */
[----:B------:R-:W-:Y:S01]  /*0ed0*/  SHF.L.U32 R145, R187, 0x10, RZ ;  /* 0x00000010bb917819 */ /* 0x000fe200000006ff */
[----:B-1----:R-:W-:Y:S01]  /*0ee0*/  @P0 IMAD.WIDE.U32 R118, R109, 0x20, R118 ;  /* 0x000000206d760825 */ /* 0x002fe200078e0076 */
[----:B------:R-:W-:-:S04]  /*0ef0*/  SHF.L.U32 R150, R66, 0x10, RZ ;  /* 0x0000001042967819 */ /* 0x000fc800000006ff */
[----:B------:R-:W5:Y:S04]  /*0f00*/  @P0 LDG.E.128 R68, desc[UR10][R118.64] ;  /* 0x0000000a76440981 */ /* 0x000f68000c1e1d00 */
[----:B------:R0:W5:Y:S01]  /*0f10*/  @P0 LDG.E.128 R72, desc[UR10][R118.64+0x10] ;  /* 0x0000100a76480981 */ /* 0x000162000c1e1d00 */
[----:B------:R-:W-:Y:S02]  /*0f20*/  SHF.L.U32 R153, R185, 0x10, RZ ;  /* 0x00000010b9997819 */ /* 0x000fe400000006ff */
[----:B------:R-:W-:Y:S02]  /*0f30*/  SHF.L.U32 R154, R67, 0x10, RZ ;  /* 0x00000010439a7819 */ /* 0x000fe400000006ff */
[----:B------:R-:W-:Y:S01]  /*0f40*/  IADD3 R109, PT, PT, R109, 0x100, RZ ;  /* 0x000001006d6d7810 */ /* 0x000fe20007ffe0ff */
[C-C-:B---3--:R-:W-:Y:S01]  /*0f50*/  FADD.FTZ R147, -R108.reuse, R96.reuse ;  /* 0x000000606c937221 */ /* 0x148fe20000010100 */
[----:B------:R-:W-:Y:S01]  /*0f60*/  FADD.FTZ R149, -R108, R97 ;  /* 0x000000616c957221 */ /* 0x000fe20000010100 */
[----:B----4-:R-:W-:-:S02]  /*0f70*/  PRMT R96, R100, 0x7632, R96 ;  /* 0x0000763264607816 */ /* 0x010fc40000000060 */
[----:B------:R-:W-:Y:S01]  /*0f80*/  SHF.L.U32 R97, R100, 0x10, RZ ;  /* 0x0000001064617819 */ /* 0x000fe200000006ff */
[----:B-----5:R-:W-:Y:S01]  /*0f90*/  FMUL.FTZ R142, R122, R149 ;  /* 0x000000957a8e7220 */ /* 0x020fe20000410000 */
[----:B------:R-:W-:Y:S01]  /*0fa0*/  SHF.L.U32 R96, R96, 0x10, RZ ;  /* 0x0000001060607819 */ /* 0x000fe200000006ff */
[----:B------:R-:W-:Y:S02]  /*0fb0*/  FMUL.FTZ R143, R122, R147 ;  /* 0x000000937a8f7220 */ /* 0x000fe40000410000 */
[-C--:B------:R-:W-:Y:S01]  /*0fc0*/  FMUL.FTZ R144, R144, R97.reuse ;  /* 0x0000006190907220 */ /* 0x080fe20000410000 */
[C-C-:B------:R-:W-:Y:S01]  /*0fd0*/  FADD.FTZ R151, -R108.reuse, R98.reuse ;  /* 0x000000626c977221 */ /* 0x140fe20000010100 */
[----:B------:R-:W-:Y:S01]  /*0fe0*/  FADD.FTZ R99, -R108, R99 ;  /* 0x000000636c637221 */ /* 0x000fe20000010100 */
[----:B------:R-:W-:Y:S01]  /*0ff0*/  PRMT R98, R101, 0x7632, R98 ;  /* 0x0000763265627816 */ /* 0x000fe20000000062 */
[-C--:B------:R-:W-:Y:S01]  /*1000*/  FMUL.FTZ R145, R145, R96.reuse ;  /* 0x0000006091917220 */ /* 0x080fe20000410000 */
[----:B------:R-:W-:Y:S01]  /*1010*/  FFMA.FTZ R49, R142, R96, R49 ;  /* 0x000000608e317223 */ /* 0x000fe20000010031 */
[----:B------:R-:W-:Y:S01]  /*1020*/  FADD.FTZ R25, R25, R96 ;  /* 0x0000006019197221 */ /* 0x000fe20000010000 */
        /* <DEDUP_REMOVED lines=8> */
[----:B------:R-:W-:Y:S01]  /*10b0*/  FADD.FTZ R99, R96, R145 ;  /* 0x0000009160637221 */ /* 0x000fe20000010000 */
[----:B------:R-:W-:Y:S01]  /*10c0*/  FMUL.FTZ R147, R122, R151 ;  /* 0x000000977a937220 */ /* 0x000fe20000410000 */
[----:B------:R-:W-:Y:S01]  /*10d0*/  FMUL.FTZ R148, R148, R101 ;  /* 0x0000006594947220 */ /* 0x000fe20000410000 */
[----:B------:R-:W-:Y:S01]  /*10e0*/  FFMA.FTZ R96, R142, R145, R97 ;  /* 0x000000918e607223 */ /* 0x000fe20000010061 */
[C---:B------:R-:W-:Y:S01]  /*10f0*/  PRMT R100, R102.reuse, 0x7632, R100 ;  /* 0x0000763266647816 */ /* 0x040fe20000000064 */
[-C--:B------:R-:W-:Y:S01]  /*1100*/  FMUL.FTZ R149, R149, R98.reuse ;  /* 0x0000006295957220 */ /* 0x080fe20000410000 */
[----:B0-----:R-:W-:Y:S01]  /*1110*/  SHF.L.U32 R119, R102, 0x10, RZ ;  /* 0x0000001066777819 */ /* 0x001fe200000006ff */
[----:B------:R-:W-:Y:S01]  /*1120*/  FFMA.FTZ R51, R146, R98, R51 ;  /* 0x0000006292337223 */ /* 0x000fe20000010033 */
[----:B------:R-:W-:Y:S01]  /*1130*/  PRMT R102, R103, 0x7632, R102 ;  /* 0x0000763267667816 */ /* 0x000fe20000000066 */
[----:B------:R-:W-:Y:S01]  /*1140*/  FADD.FTZ R27, R27, R98 ;  /* 0x000000621b1b7221 */ /* 0x000fe20000010000 */
[----:B------:R-:W-:Y:S01]  /*1150*/  SHF.L.U32 R163, R103, 0x10, RZ ;  /* 0x0000001067a37819 */ /* 0x000fe200000006ff */
[C---:B------:R-:W-:Y:S01]  /*1160*/  FADD.FTZ R103, -R108.reuse, R104 ;  /* 0x000000686c677221 */ /* 0x040fe20000010100 */
[----:B------:R-:W-:Y:S01]  /*1170*/  FADD.FTZ R98, R99, R148 ;  /* 0x0000009463627221 */ /* 0x000fe20000010000 */
[----:B------:R-:W-:Y:S01]  /*1180*/  FFMA.FTZ R97, R147, R148, R96 ;  /* 0x0000009493617223 */ /* 0x000fe20000010060 */
[----:B------:R-:W-:Y:S01]  /*1190*/  FADD.FTZ R105, -R108, R105 ;  /* 0x000000696c697221 */ /* 0x000fe20000010100 */
[----:B------:R-:W-:Y:S01]  /*11a0*/  SHF.L.U32 R100, R100, 0x10, RZ ;  /* 0x0000001064647819 */ /* 0x000fe200000006ff */
[----:B------:R-:W-:Y:S01]  /*11b0*/  FMUL.FTZ R151, R122, R103 ;  /* 0x000000677a977220 */ /* 0x000fe20000410000 */
[----:B------:R-:W-:Y:S01]  /*11c0*/  FMUL.FTZ R150, R150, R119 ;  /* 0x0000007796967220 */ /* 0x000fe20000410000 */
[----:B------:R-:W-:Y:S01]  /*11d0*/  FADD.FTZ R99, R98, R149 ;  /* 0x0000009562637221 */ /* 0x000fe20000010000 */
[----:B------:R-:W-:Y:S01]  /*11e0*/  FFMA.FTZ R96, R146, R149, R97 ;  /* 0x0000009592607223 */ /* 0x000fe20000010061 */
[----:B------:R-:W-:Y:S01]  /*11f0*/  FMUL.FTZ R152, R122, R105 ;  /* 0x000000697a987220 */ /* 0x000fe20000410000 */
[----:B------:R-:W-:Y:S01]  /*1200*/  FADD.FTZ R155, -R108, R106 ;  /* 0x0000006a6c9b7221 */ /* 0x000fe20000010100 */
[----:B------:R-:W-:Y:S01]  /*1210*/  FMUL.FTZ R153, R153, R100 ;  /* 0x0000006499997220 */ /* 0x000fe20000410000 */
        /* <DEDUP_REMOVED lines=8> */
[----:B------:R-:W-:Y:S01]  /*12a0*/  FMUL.FTZ R154, R154, R163 ;  /* 0x000000a39a9a7220 */ /* 0x000fe20000410000 */
[----:B------:R-:W-:Y:S01]  /*12b0*/  FADD.FTZ R99, R98, R153 ;  /* 0x0000009962637221 */ /* 0x000fe20000010000 */
[----:B------:R-:W-:Y:S01]  /*12c0*/  FFMA.FTZ R96, R152, R153, R97 ;  /* 0x0000009998607223 */ /* 0x000fe20000010061 */
        /* <DEDUP_REMOVED lines=14> */
.L_x_1209:
[----:B------:R-:W-:Y:S05]  /*13b0*/  BSYNC.RECONVERGENT B0 ;  /* 0x0000000000007941 */ /* 0x000fea0003800200 */
.L_x_1208:
[----:B------:R-:W-:Y:S04]  /*13c0*/  BSSY.RECONVERGENT B0, `(.L_x_1210) ;  /* 0x0000063000007945 */ /* 0x000fe80003800200 */
[----:B------:R-:W-:Y:S05]  /*13d0*/  @!P3 BRA `(.L_x_1211) ;  /* 0x000000040084b947 */ /* 0x000fea0003800000 */
[----:B------:R-:W0:Y:S08]  /*13e0*/  LDC.64 R116, c[0x0][0x3a8] ;  /* 0x0000ea00ff747b82 */ /* 0x000e300000000a00 */
[----:B------:R-:W1:Y:S01]  /*13f0*/  LDC.64 R104, c[0x0][0x428] ;  /* 0x00010a00ff687b82 */ /* 0x000e620000000a00 */
[----:B------:R-:W-:-:S07]  /*1400*/  ISETP.NE.U32.AND P0, PT, RZ, UR16, PT ;  /* 0x00000010ff007c0c */ /* 0x000fce000bf05070 */
[----:B------:R-:W2:Y:S01]  /*1410*/  LDC.64 R166, c[0x0][0x3b0] ;  /* 0x0000ec00ffa67b82 */ /* 0x000ea20000000a00 */
[----:B0-----:R-:W-:-:S05]  /*1420*/  IMAD.WIDE.U32 R116, R109, 0x20, R116 ;  /* 0x000000206d747825 */ /* 0x001fca00078e0074 */
[----:B------:R-:W3:Y:S01]  /*1430*/  LDG.E.128 R96, desc[UR10][R116.64] ;  /* 0x0000000a74607981 */ /* 0x000ee2000c1e1d00 */
[----:B-1----:R-:W-:Y:S01]  /*1440*/  IMAD.WIDE.U32 R104, R109, 0x10, R104 ;  /* 0x000000106d687825 */ /* 0x002fe200078e0068 */
[----:B------:R-:W-:Y:S02]  /*1450*/  ISETP.NE.AND.EX P0, PT, RZ, UR17, PT, P0 ;  /* 0x00000011ff007c0c */ /* 0x000fe4000bf05300 */
[----:B------:R2:W4:Y:S04]  /*1460*/  LDG.E.128 R100, desc[UR10][R116.64+0x10] ;  /* 0x0000100a74647981 */ /* 0x000528000c1e1d00 */
[----:B------:R-:W4:Y:S01]  /*1470*/  LDG.E.128 R104, desc[UR10][R104.64] ;  /* 0x0000000a68687981 */ /* 0x000f22000c1e1d00 */
[----:B------:R-:W-:-:S04]  /*1480*/  ISETP.NE.U32.AND P1, PT, RZ, UR12, PT ;  /* 0x0000000cff007c0c */ /* 0x000fc8000bf25070 */
[----:B------:R-:W-:Y:S01]  /*1490*/  ISETP.NE.AND.EX P1, PT, RZ, UR13, PT, P1 ;  /* 0x0000000dff007c0c */ /* 0x000fe2000bf25310 */
[C---:B--2---:R-:W-:Y:S01]  /*14a0*/  IMAD.WIDE.U32 R116, R109.reuse, 0x8, R166 ;  /* 0x000000086d747825 */ /* 0x044fe200078e00a6 */
[----:B------:R-:W0:Y:S05]  /*14b0*/  @P0 LDC.64 R118, c[0x0][0x438] ;  /* 0x00010e00ff760b82 */ /* 0x000e2a0000000a00 */
[----:B------:R-:W5:Y:S06]  /*14c0*/  LDG.E.64 R116, desc[UR10][R116.64] ;  /* 0x0000000a74747981 */ /* 0x000f6c000c1e1b00 */
[----:B------:R-:W1:Y:S01]  /*14d0*/  @P1 LDC.64 R164, c[0x0][0x3b8] ;  /* 0x0000ee00ffa41b82 */ /* 0x000e620000000a00 */
[----:B0-----:R-:W-:-:S05]  /*14e0*/  @P0 IMAD.WIDE.U32 R118, R109, 0x20, R118 ;  /* 0x000000206d760825 */ /* 0x001fca00078e0076 */
[----:B------:R-:W5:Y:S04]  /*14f0*/  @P0 LDG.E.128 R76, desc[UR10][R118.64] ;  /* 0x0000000a764c0981 */ /* 0x000f68000c1e1d00 */
[----:B------:R-:W5:Y:S01]  /*1500*/  @P0 LDG.E.128 R80, desc[UR10][R118.64+0x10] ;  /* 0x0000100a76500981 */ /* 0x000f62000c1e1d00 */
[----:B-1----:R-:W-:Y:S01]  /*1510*/  @P1 IMAD.WIDE.U32 R164, R109, 0x8, R164 ;  /* 0x000000086da41825 */ /* 0x002fe200078e00a4 */
[----:B------:R-:W-:-:S04]  /*1520*/  SHF.L.U32 R166, R60, 0x10, RZ ;  /* 0x000000103ca67819 */ /* 0x000fc800000006ff */
[----:B------:R0:W5:Y:S01]  /*1530*/  @P1 LDG.E.64 R160, desc[UR10][R164.64] ;  /* 0x0000000aa4a01981 */ /* 0x000162000c1e1b00 */
[----:B------:R-:W-:Y:S02]  /*1540*/  SHF.L.U32 R170, R61, 0x10, RZ ;  /* 0x000000103daa7819 */ /* 0x000fe400000006ff */
[----:B------:R-:W-:Y:S02]  /*1550*/  SHF.L.U32 R172, R62, 0x10, RZ ;  /* 0x000000103eac7819 */ /* 0x000fe400000006ff */
[----:B------:R-:W-:Y:S02]  /*1560*/  SHF.L.U32 R176, R63, 0x10, RZ ;  /* 0x000000103fb07819 */ /* 0x000fe400000006ff */
[----:B------:R-:W-:Y:S01]  /*1570*/  SHF.L.U32 R179, R188, 0x10, RZ ;  /* 0x00000010bcb37819 */ /* 0x000fe200000006ff */
[C---:B---3--:R-:W-:Y:S01]  /*1580*/  FADD.FTZ R109, -R108.reuse, R96 ;  /* 0x000000606c6d7221 */ /* 0x048fe20000010100 */
[C---:B------:R-:W-:Y:S01]  /*1590*/  FADD.FTZ R167, -R108.reuse, R97 ;  /* 0x000000616ca77221 */ /* 0x040fe20000010100 */
[C---:B------:R-:W-:Y:S01]  /*15a0*/  FADD.FTZ R169, -R108.reuse, R98 ;  /* 0x000000626ca97221 */ /* 0x040fe20000010100 */
[----:B------:R-:W-:Y:S01]  /*15b0*/  SHF.L.U32 R98, R191, 0x10, RZ ;  /* 0x00000010bf627819 */ /* 0x000fe200000006ff */
[--C-:B------:R-:W-:Y:S01]  /*15c0*/  FADD.FTZ R171, -R108, R99.reuse ;  /* 0x000000636cab7221 */ /* 0x100fe20000010100 */
[----:B----4-:R-:W-:Y:S01]  /*15d0*/  PRMT R96, R104, 0x7632, R96 ;  /* 0x0000763268607816 */ /* 0x010fe20000000060 */
[----:B0----5:R-:W-:Y:S01]  /*15e0*/  FMUL.FTZ R164, R122, R167 ;  /* 0x000000a77aa47220 */ /* 0x021fe20000410000 */
[----:B------:R-:W-:-:S02]  /*15f0*/  PRMT R99, R105, 0x7632, R99 ;  /* 0x0000763269637816 */ /* 0x000fc40000000063 */
        /* <DEDUP_REMOVED lines=9> */
[--C-:B------:R-:W-:Y:S01]  /*1690*/  FADD.FTZ R173, -R108, R100.reuse ;  /* 0x000000646cad7221 */ /* 0x100fe20000010100 */
[----:B------:R-:W-:Y:S01]  /*16a0*/  FMUL.FTZ R168, R122, R171 ;  /* 0x000000ab7aa87220 */ /* 0x000fe20000410000 */
[----:B------:R-:W-:Y:S01]  /*16b0*/  PRMT R100, R106, 0x7632, R100 ;  /* 0x000076326a647816 */ /* 0x000fe20000000064 */
[----:B------:R-:W-:Y:S01]  /*16c0*/  FMUL.FTZ R171, R96, R99 ;  /* 0x0000006360ab7220 */ /* 0x000fe20000410000 */
[----:B------:R-:W-:Y:S01]  /*16d0*/  SHF.L.U32 R105, R105, 0x10, RZ ;  /* 0x0000001069697819 */ /* 0x000fe200000006ff */
[----:B------:R-:W-:Y:S01]  /*16e0*/  FADD.FTZ R16, R16, R97 ;  /* 0x0000006110107221 */ /* 0x000fe20000010000 */
[----:B------:R-:W-:Y:S01]  /*16f0*/  FFMA.FTZ R40, R165, R97, R40 ;  /* 0x00000061a5287223 */ /* 0x000fe20000010028 */
[----:B------:R-:W-:Y:S01]  /*1700*/  FADD.FTZ R96, R111, R166 ;  /* 0x000000a66f607221 */ /* 0x000fe20000010000 */
[----:B------:R-:W-:Y:S01]  /*1710*/  FFMA.FTZ R97, R165, R166, R110 ;  /* 0x000000a6a5617223 */ /* 0x000fe2000001006e */
[----:B------:R-:W-:Y:S01]  /*1720*/  FADD.FTZ R175, -R108, R101 ;  /* 0x000000656caf7221 */ /* 0x000fe20000010100 */
[----:B------:R-:W-:Y:S01]  /*1730*/  FFMA.FTZ R43, R168, R99, R43 ;  /* 0x00000063a82b7223 */ /* 0x000fe2000001002b */
[----:B------:R-:W-:Y:S01]  /*1740*/  FADD.FTZ R19, R19, R99 ;  /* 0x0000006313137221 */ /* 0x000fe20000010000 */
[----:B------:R-:W-:Y:S01]  /*1750*/  SHF.L.U32 R98, R189, 0x10, RZ ;  /* 0x00000010bd627819 */ /* 0x000fe200000006ff */
[----:B------:R-:W-:Y:S01]  /*1760*/  FADD.FTZ R99, R96, R167 ;  /* 0x000000a760637221 */ /* 0x000fe20000010000 */
[----:B------:R-:W-:Y:S01]  /*1770*/  SHF.L.U32 R100, R100, 0x10, RZ ;  /* 0x0000001064647819 */ /* 0x000fe200000006ff */
[----:B------:R-:W-:Y:S01]  /*1780*/  FMUL.FTZ R169, R122, R169 ;  /* 0x000000a97aa97220 */ /* 0x000fe20000410000 */
[----:B------:R-:W-:Y:S01]  /*1790*/  FMUL.FTZ R170, R170, R105 ;  /* 0x00000069aaaa7220 */ /* 0x000fe20000410000 */
[----:B------:R-:W-:Y:S01]  /*17a0*/  FFMA.FTZ R96, R164, R167, R97 ;  /* 0x000000a7a4607223 */ /* 0x000fe20000010061 */
[----:B------:R-:W-:Y:S01]  /*17b0*/  FMUL.FTZ R174, R122, R175 ;  /* 0x000000af7aae7220 */ /* 0x000fe20000410000 */
[----:B------:R-:W-:Y:S01]  /*17c0*/  SHF.L.U32 R101, R106, 0x10, RZ ;  /* 0x000000106a657819 */ /* 0x000fe200000006ff */
[----:B------:R-:W-:Y:S01]  /*17d0*/  FMUL.FTZ R175, R98, R100 ;  /* 0x0000006462af7220 */ /* 0x000fe20000410000 */
[----:B------:R-:W-:Y:S01]  /*17e0*/  FADD.FTZ R98, R99, R170 ;  /* 0x000000aa63627221 */ /* 0x000fe20000010000 */
[----:B------:R-:W-:Y:S01]  /*17f0*/  FFMA.FTZ R97, R169, R170, R96 ;  /* 0x000000aaa9617223 */ /* 0x000fe20000010060 */
[----:B------:R-:W-:Y:S01]  /*1800*/  FMUL.FTZ R173, R122, R173 ;  /* 0x000000ad7aad7220 */ /* 0x000fe20000410000 */
[----:B------:R-:W-:Y:S01]  /*1810*/  FMUL.FTZ R172, R172, R101 ;  /* 0x00000065acac7220 */ /* 0x000fe20000410000 */
[----:B------:R-:W-:Y:S01]  /*1820*/  FADD.FTZ R99, R98, R171 ;  /* 0x000000ab62637221 */ /* 0x000fe20000010000 */
[----:B------:R-:W-:Y:S01]  /*1830*/  FFMA.FTZ R96, R168, R171, R97 ;  /* 0x000000aba8607223 */ /* 0x000fe20000010061 */
[--C-:B------:R-:W-:Y:S01]  /*1840*/  FADD.FTZ R177, -R108, R102.reuse ;  /* 0x000000666cb17221 */ /* 0x100fe20000010100 */
[----:B------:R-:W-:Y:S01]  /*1850*/  PRMT R102, R107, 0x7632, R102 ;  /* 0x000076326b667816 */ /* 0x000fe20000000066 */
[----:B------:R-:W-:Y:S01]  /*1860*/  FADD.FTZ R98, R99, R172 ;  /* 0x000000ac63627221 */ /* 0x000fe20000010000 */
[----:B------:R-:W-:Y:S01]  /*1870*/  SHF.L.U32 R107, R107, 0x10, RZ ;  /* 0x000000106b6b7819 */ /* 0x000fe200000006ff */
        /* <DEDUP_REMOVED lines=22> */
[----:B------:R-:W-:-:S07]  /*19e0*/  FFMA.FTZ R110, R178, R179, R96 ;  /* 0x000000b3b26e7223 */ /* 0x000fce0000010060 */
.L_x_1211:
[----:B------:R-:W-:Y:S05]  /*19f0*/  BSYNC.RECONVERGENT B0 ;  /* 0x0000000000007941 */ /* 0x000fea0003800200 */
.L_x_1210:
        /* <DEDUP_REMOVED lines=32> */
.L_x_1213:
[----:B------:R-:W-:Y:S05]  /*1c00*/  BSYNC.RECONVERGENT B0 ;  /* 0x0000000000007941 */ /* 0x000fea0003800200 */
.L_x_1212:
        /* <DEDUP_REMOVED lines=38> */
[----:B------:R-:W-:Y:S01]  /*1e70*/  FADD.FTZ R96, R111, R96 ;  /* 0x000000606f607221 */ /* 0x000fe20000010000 */
[----:B0-----:R-:W-:Y:S02]  /*1e80*/  ISETP.NE.AND P4, PT, R97, RZ, PT ;  /* 0x000000ff6100720c */ /* 0x001fe40003f85270 */
        /* <DEDUP_REMOVED lines=18> */
[----:B------:R-:W-:Y:S01]  /*1fb0*/  ISETP.GE.U32.AND P0, PT, R114, RZ, PT ;  /* 0x000000ff7200720c */ /* 0x000fe20003f06070 */
[----:B------:R-:W-:Y:S01]  /*1fc0*/  FADD.FTZ R99, R137, -R96 ;  /* 0x8000006089637221 */ /* 0x000fe20000010000 */
[----:B------:R-:W-:Y:S01]  /*1fd0*/  FADD.FTZ R101, R141, -R98 ;  /* 0x800000628d657221 */ /* 0x000fe20000010000 */
[----:B------:R-:W-:Y:S01]  /*1fe0*/  FADD.FTZ R97, R136, -R97 ;  /* 0x8000006188617221 */ /* 0x000fe20000010000 */
[C---:B------:R-:W-:Y:S01]  /*1ff0*/  LOP3.LUT P5, RZ, R115.reuse, 0xff0000, RZ, 0xc0, !PT ;  /* 0x00ff000073ff7812 */ /* 0x040fe200078ac0ff */
[C---:B-----5:R-:W-:Y:S01]  /*2000*/  FMUL.FTZ R99, R122.reuse, R99 ;  /* 0x000000637a637220 */ /* 0x060fe20000410000 */
[C---:B------:R-:W-:Y:S01]  /*2010*/  FMUL.FTZ R101, R122.reuse, R101 ;  /* 0x000000657a657220 */ /* 0x040fe20000410000 */
[----:B------:R-:W-:Y:S01]  /*2020*/  FMUL.FTZ R97, R122, R97 ;  /* 0x000000617a617220 */ /* 0x000fe20000410000 */
[----:B------:R-:W-:Y:S01]  /*2030*/  ISETP.GE.U32.AND.EX P0, PT, R115, 0x1000000, PT, P0 ;  /* 0x010000007300780c */ /* 0x000fe20003f06100 */
[----:B------:R-:W-:Y:S01]  /*2040*/  FMUL.FTZ R99, R99, UR14 ;  /* 0x0000000e63637c20 */ /* 0x000fe20008410000 */
[----:B------:R-:W-:Y:S01]  /*2050*/  FMUL.FTZ R101, R101, UR14 ;  /* 0x0000000e65657c20 */ /* 0x000fe20008410000 */
[----:B------:R-:W-:Y:S01]  /*2060*/  FMUL.FTZ R97, R97, UR14 ;  /* 0x0000000e61617c20 */ /* 0x000fe20008410000 */
[-CC-:B------:R-:W-:Y:S01]  /*2070*/  FFMA.FTZ R96, R138, R106.reuse, R107.reuse ;  /* 0x0000006a8a607223 */ /* 0x180fe2000001006b */
[----:B------:R-:W-:Y:S01]  /*2080*/  FFMA.FTZ R98, R128, R106, R107 ;  /* 0x0000006a80627223 */ /* 0x000fe2000001006b */
[----:B------:R-:W-:-:S02]  /*2090*/  FSEL R104, R99, RZ, P5 ;  /* 0x000000ff63687208 */ /* 0x000fc40002800000 */
[----:B------:R-:W-:Y:S02]  /*20a0*/  LOP3.LUT P5, RZ, R115, 0xff, RZ, 0xc0, !PT ;  /* 0x000000ff73ff7812 */ /* 0x000fe400078ac0ff */
[----:B------:R-:W-:Y:S01]  /*20b0*/  FSEL R109, R101, RZ, P0 ;  /* 0x000000ff656d7208 */ /* 0x000fe20000000000 */
[----:B------:R-:W-:Y:S01]  /*20c0*/  FADD.FTZ R101, R131, -R96 ;  /* 0x8000006083657221 */ /* 0x000fe20000010000 */
[----:B------:R-:W-:Y:S01]  /*20d0*/  FSEL R102, R97, RZ, P5 ;  /* 0x000000ff61667208 */ /* 0x000fe20002800000 */
[-CC-:B------:R-:W-:Y:S01]  /*20e0*/  FFMA.FTZ R97, R125, R106.reuse, R107.reuse ;  /* 0x0000006a7d617223 */ /* 0x180fe2000001006b */
[-C--:B------:R-:W-:Y:S01]  /*20f0*/  FFMA.FTZ R96, R124, R106.reuse, R107 ;  /* 0x0000006a7c607223 */ /* 0x080fe2000001006b */
[----:B------:R-:W-:Y:S01]  /*2100*/  FMUL.FTZ R100, R122, R101 ;  /* 0x000000657a647220 */ /* 0x000fe20000410000 */
[----:B------:R-:W-:Y:S01]  /*2110*/  FADD.FTZ R101, R127, -R98 ;  /* 0x800000627f657221 */ /* 0x000fe20000010000 */
[----:B------:R-:W-:Y:S01]  /*2120*/  FADD.FTZ R99, R130, -R97 ;  /* 0x8000006182637221 */ /* 0x000fe20000010000 */
[----:B------:R-:W-:Y:S01]  /*2130*/  FFMA.FTZ R97, R3, R106, R107 ;  /* 0x0000006a03617223 */ /* 0x000fe2000001006b */
[----:B------:R-:W-:Y:S01]  /*2140*/  FMUL.FTZ R100, R100, UR14 ;  /* 0x0000000e64647c20 */ /* 0x000fe20008410000 */
[----:B------:R-:W-:Y:S01]  /*2150*/  LOP3.LUT P0, RZ, R115, 0xff00, RZ, 0xc0, !PT ;  /* 0x0000ff0073ff7812 */ /* 0x000fe2000780c0ff */
[C---:B------:R-:W-:Y:S01]  /*2160*/  FMUL.FTZ R98, R122.reuse, R99 ;  /* 0x000000637a627220 */ /* 0x040fe20000410000 */
[----:B------:R-:W-:Y:S01]  /*2170*/  FMUL.FTZ R101, R122, R101 ;  /* 0x000000657a657220 */ /* 0x000fe20000410000 */
[----:B------:R-:W-:Y:S01]  /*2180*/  FADD.FTZ R99, R123, -R96 ;  /* 0x800000607b637221 */ /* 0x000fe20000010000 */
[----:B------:R-:W-:Y:S01]  /*2190*/  FADD.FTZ R97, R126, -R97 ;  /* 0x800000617e617221 */ /* 0x000fe20000010000 */
[----:B------:R-:W-:Y:S01]  /*21a0*/  FMUL.FTZ R98, R98, UR14 ;  /* 0x0000000e62627c20 */ /* 0x000fe20008410000 */
[----:B------:R-:W-:Y:S01]  /*21b0*/  FSEL R105, R100, RZ, P0 ;  /* 0x000000ff64697208 */ /* 0x000fe20000000000 */
[----:B------:R-:W-:Y:S01]  /*21c0*/  FMUL.FTZ R101, R101, UR14 ;  /* 0x0000000e65657c20 */ /* 0x000fe20008410000 */
        /* <DEDUP_REMOVED lines=12> */
[----:B------:R-:W-:Y:S02]  /*2290*/  F2FP.BF16.F32.PACK_AB R99, R109, R104 ;  /* 0x000000686d63723e */ /* 0x000fe400000010ff */
[----:B------:R-:W-:Y:S02]  /*22a0*/  F2FP.BF16.F32.PACK_AB R98, R105, R102 ;  /* 0x000000666962723e */ /* 0x000fe400000010ff */
[----:B------:R-:W-:-:S02]  /*22b0*/  F2FP.BF16.F32.PACK_AB R97, R103, R100 ;  /* 0x000000646761723e */ /* 0x000fc400000010ff */
[----:B------:R-:W-:Y:S01]  /*22c0*/  F2FP.BF16.F32.PACK_AB R96, R101, R96 ;  /* 0x000000606560723e */ /* 0x000fe200000010ff */
[----:B------:R-:W-:Y:S06]  /*22d0*/  BRA `(.L_x_1219) ;  /* 0x0000001c007c7947 */ /* 0x000fec0003800000 */
.L_x_1218:
[-CC-:B------:R-:W-:Y:S01]  /*22e0*/  FFMA.FTZ R86, R140, R106.reuse, R107.reuse ;  /* 0x0000006a8c567223 */ /* 0x180fe2000001006b */
[-CC-:B------:R-:W-:Y:S01]  /*22f0*/  FFMA.FTZ R84, R139, R106.reuse, R107.reuse ;  /* 0x0000006a8b547223 */ /* 0x180fe2000001006b */
[-C--:B------:R-:W-:Y:S01]  /*2300*/  FFMA.FTZ R85, R3, R106.reuse, R107 ;  /* 0x0000006a03557223 */ /* 0x080fe2000001006b */
[----:B------:R-:W-:Y:S01]  /*2310*/  ISETP.GE.U32.AND P0, PT, R114, RZ, PT ;  /* 0x000000ff7200720c */ /* 0x000fe20003f06070 */
[----:B------:R-:W-:Y:S01]  /*2320*/  FADD.FTZ R91, R141, -R86 ;  /* 0x800000568d5b7221 */ /* 0x000fe20000010000 */
[----:B------:R-:W-:Y:S01]  /*2330*/  FADD.FTZ R87, R137, -R84 ;  /* 0x8000005489577221 */ /* 0x000fe20000010000 */
[----:B------:R-:W-:Y:S01]  /*2340*/  FADD.FTZ R85, R126, -R85 ;  /* 0x800000557e557221 */ /* 0x000fe20000010000 */
[C---:B------:R-:W-:Y:S01]  /*2350*/  ISETP.GE.U32.AND.EX P0, PT, R115.reuse, 0x1000000, PT, P0 ;  /* 0x010000007300780c */ /* 0x040fe20003f06100 */
[C---:B-----5:R-:W-:Y:S01]  /*2360*/  FMUL.FTZ R91, R122.reuse, R91 ;  /* 0x0000005b7a5b7220 */ /* 0x060fe20000410000 */
[C---:B------:R-:W-:Y:S01]  /*2370*/  FMUL.FTZ R90, R122.reuse, R87 ;  /* 0x000000577a5a7220 */ /* 0x040fe20000410000 */
[----:B------:R-:W-:Y:S01]  /*2380*/  FMUL.FTZ R84, R122, R85 ;  /* 0x000000557a547220 */ /* 0x000fe20000410000 */
[----:B------:R-:W-:Y:S01]  /*2390*/  LOP3.LUT P5, RZ, R115, 0xff0000, RZ, 0xc0, !PT ;  /* 0x00ff000073ff7812 */ /* 0x000fe200078ac0ff */
[----:B------:R-:W-:Y:S01]  /*23a0*/  FMUL.FTZ R87, R91, UR14 ;  /* 0x0000000e5b577c20 */ /* 0x000fe20008410000 */
[----:B------:R-:W-:Y:S01]  /*23b0*/  FMUL.FTZ R86, R90, UR14 ;  /* 0x0000000e5a567c20 */ /* 0x000fe20008410000 */
[----:B------:R-:W-:Y:S01]  /*23c0*/  FMUL.FTZ R85, R84, UR14 ;  /* 0x0000000e54557c20 */ /* 0x000fe20008410000 */
[-CC-:B------:R-:W-:Y:S01]  /*23d0*/  FFMA.FTZ R89, R129, R106.reuse, R107.reuse ;  /* 0x0000006a81597223 */ /* 0x180fe2000001006b */
[-CC-:B------:R-:W-:Y:S01]  /*23e0*/  FFMA.FTZ R88, R124, R106.reuse, R107.reuse ;  /* 0x0000006a7c587223 */ /* 0x180fe2000001006b */
[----:B------:R-:W-:Y:S01]  /*23f0*/  FSEL R109, R87, RZ, P0 ;  /* 0x000000ff576d7208 */ /* 0x000fe20000000000 */
[-CC-:B------:R-:W-:Y:S01]  /*2400*/  FFMA.FTZ R87, R125, R106.reuse, R107.reuse ;  /* 0x0000006a7d577223 */ /* 0x180fe2000001006b */
[----:B------:R-:W-:Y:S01]  /*2410*/  FSEL R102, R86, RZ, P5 ;  /* 0x000000ff56667208 */ /* 0x000fe20002800000 */
[-C--:B------:R-:W-:Y:S01]  /*2420*/  FFMA.FTZ R86, R128, R106.reuse, R107 ;  /* 0x0000006a80567223 */ /* 0x080fe2000001006b */
[----:B------:R-:W-:Y:S01]  /*2430*/  LOP3.LUT P5, RZ, R114, 0xff, RZ, 0xc0, !PT ;  /* 0x000000ff72ff7812 */ /* 0x000fe200078ac0ff */
[----:B------:R-:W-:Y:S01]  /*2440*/  FADD.FTZ R87, R130, -R87 ;  /* 0x8000005782577221 */ /* 0x000fe20000010000 */
[----:B------:R-:W-:Y:S01]  /*2450*/  FADD.FTZ R97, R136, -R89 ;  /* 0x8000005988617221 */ /* 0x000fe20000010000 */
[----:B------:R-:W-:Y:S01]  /*2460*/  FFMA.FTZ R98, R138, R106, R107 ;  /* 0x0000006a8a627223 */ /* 0x000fe2000001006b */
[----:B------:R-:W-:Y:S01]  /*2470*/  FSEL R96, R85, RZ, P5 ;  /* 0x000000ff55607208 */ /* 0x000fe20002800000 */
[----:B------:R-:W-:Y:S01]  /*2480*/  FADD.FTZ R85, R127, -R86 ;  /* 0x800000567f557221 */ /* 0x000fe20000010000 */
[----:B------:R-:W-:Y:S01]  /*2490*/  FMUL.FTZ R86, R122, R87 ;  /* 0x000000577a567220 */ /* 0x000fe20000410000 */
[----:B------:R-:W-:Y:S01]  /*24a0*/  LOP3.LUT P0, RZ, R114, 0xff0000, RZ, 0xc0, !PT ;  /* 0x00ff000072ff7812 */ /* 0x000fe2000780c0ff */
[----:B------:R-:W-:Y:S01]  /*24b0*/  FADD.FTZ R99, R131, -R98 ;  /* 0x8000006283637221 */ /* 0x000fe20000010000 */
[----:B------:R-:W-:Y:S01]  /*24c0*/  FMUL.FTZ R87, R122, R85 ;  /* 0x000000557a577220 */ /* 0x000fe20000410000 */
[----:B------:R-:W-:Y:S01]  /*24d0*/  FMUL.FTZ R89, R86, UR14 ;  /* 0x0000000e56597c20 */ /* 0x000fe20008410000 */
[----:B------:R-:W-:Y:S01]  /*24e0*/  FADD.FTZ R85, R123, -R88 ;  /* 0x800000587b557221 */ /* 0x000fe20000010000 */
[----:B------:R-:W-:Y:S01]  /*24f0*/  FMUL.FTZ R88, R122, R97 ;  /* 0x000000617a587220 */ /* 0x000fe20000410000 */
[----:B------:R-:W-:Y:S01]  /*2500*/  FMUL.FTZ R97, R87, UR14 ;  /* 0x0000000e57617c20 */ /* 0x000fe20008410000 */
[----:B------:R-:W-:Y:S01]  /*2510*/  LOP3.LUT P5, RZ, R114, 0xff000000, RZ, 0xc0, !PT ;  /* 0xff00000072ff7812 */ /* 0x000fe200078ac0ff */
[----:B------:R-:W-:Y:S01]  /*2520*/  FMUL.FTZ R85, R122, R85 ;  /* 0x000000557a557220 */ /* 0x000fe20000410000 */
[----:B------:R-:W-:Y:S01]  /*2530*/  FSEL R100, R89, RZ, P0 ;  /* 0x000000ff59647208 */ /* 0x000fe20000000000 */
[----:B------:R-:W-:Y:S01]  /*2540*/  FMUL.FTZ R98, R88, UR14 ;  /* 0x0000000e58627c20 */ /* 0x000fe20008410000 */
        /* <DEDUP_REMOVED lines=15> */
.L_x_1217:
[----:B------:R-:W-:Y:S01]  /*2640*/  UMOV UR4, UR6 ;  /* 0x0000000600047c82 */ /* 0x000fe20008000000 */
[----:B------:R-:W-:Y:S01]  /*2650*/  UMOV UR5, UR7 ;  /* 0x0000000700057c82 */ /* 0x000fe20008000000 */
[----:B------:R-:W-:-:S04]  /*2660*/  UISETP.NE.U32.AND UP0, UPT, UR4, URZ, UPT ;  /* 0x000000ff0400728c */ /* 0x000fc8000bf05070 */
[----:B------:R-:W-:-:S09]  /*2670*/  UISETP.NE.AND.EX UP0, UPT, UR5, URZ, UPT, UP0 ;  /* 0x000000ff0500728c */ /* 0x000fd2000bf05300 */
[----:B------:R-:W-:Y:S05]  /*2680*/  BRA.U UP0, `(.L_x_1220) ;  /* 0x0000000100d87547 */ /* 0x000fea000b800000 */
[-CC-:B------:R-:W-:Y:S01]  /*2690*/  FFMA.FTZ R98, R140, R106.reuse, R107.reuse ;  /* 0x0000006a8c627223 */ /* 0x180fe2000001006b */
[-CC-:B------:R-:W-:Y:S01]  /*26a0*/  FFMA.FTZ R96, R139, R106.reuse, R107.reuse ;  /* 0x0000006a8b607223 */ /* 0x180fe2000001006b */
[----:B------:R-:W-:Y:S01]  /*26b0*/  FFMA.FTZ R97, R129, R106, R107 ;  /* 0x0000006a81617223 */ /* 0x000fe2000001006b */
[----:B------:R-:W-:Y:S01]  /*26c0*/  ISETP.GE.U32.AND P0, PT, R114, RZ, PT ;  /* 0x000000ff7200720c */ /* 0x000fe20003f06070 */
[----:B------:R-:W-:Y:S01]  /*26d0*/  FADD.FTZ R98, R141, -R98 ;  /* 0x800000628d627221 */ /* 0x000fe20000010000 */
[----:B------:R-:W-:Y:S01]  /*26e0*/  FADD.FTZ R101, R137, -R96 ;  /* 0x8000006089657221 */ /* 0x000fe20000010000 */
[----:B------:R-:W-:Y:S01]  /*26f0*/  FADD.FTZ R99, R136, -R97 ;  /* 0x8000006188637221 */ /* 0x000fe20000010000 */
[C---:B------:R-:W-:Y:S01]  /*2700*/  ISETP.GE.U32.AND.EX P0, PT, R115.reuse, 0x1000000, PT, P0 ;  /* 0x010000007300780c */ /* 0x040fe20003f06100 */
[C---:B-----5:R-:W-:Y:S01]  /*2710*/  FFMA.FTZ R98, R122.reuse, R98, R7 ;  /* 0x000000627a627223 */ /* 0x060fe20000010007 */
[C---:B------:R-:W-:Y:S01]  /*2720*/  FFMA.FTZ R97, R122.reuse, R101, R6 ;  /* 0x000000657a617223 */ /* 0x040fe20000010006 */
[----:B------:R-:W-:Y:S01]  /*2730*/  FFMA.FTZ R96, R122, R99, R4 ;  /* 0x000000637a607223 */ /* 0x000fe20000010004 */
[----:B------:R-:W-:Y:S01]  /*2740*/  LOP3.LUT P5, RZ, R115, 0xff0000, RZ, 0xc0, !PT ;  /* 0x00ff000073ff7812 */ /* 0x000fe200078ac0ff */
[----:B------:R-:W-:Y:S01]  /*2750*/  FMUL.FTZ R98, R98, UR14 ;  /* 0x0000000e62627c20 */ /* 0x000fe20008410000 */
[----:B------:R-:W-:Y:S01]  /*2760*/  FMUL.FTZ R97, R97, UR14 ;  /* 0x0000000e61617c20 */ /* 0x000fe20008410000 */
[----:B------:R-:W-:-:S03]  /*2770*/  FMUL.FTZ R96, R96, UR14 ;  /* 0x0000000e60607c20 */ /* 0x000fc60008410000 */
[----:B------:R-:W-:Y:S01]  /*2780*/  FSEL R109, R98, RZ, P0 ;  /* 0x000000ff626d7208 */ /* 0x000fe20000000000 */
[-CC-:B------:R-:W-:Y:S01]  /*2790*/  FFMA.FTZ R98, R138, R106.reuse, R107.reuse ;  /* 0x0000006a8a627223 */ /* 0x180fe2000001006b */
[----:B------:R-:W-:Y:S01]  /*27a0*/  FSEL R104, R97, RZ, P5 ;  /* 0x000000ff61687208 */ /* 0x000fe20002800000 */
[-CC-:B------:R-:W-:Y:S01]  /*27b0*/  FFMA.FTZ R97, R125, R106.reuse, R107.reuse ;  /* 0x0000006a7d617223 */ /* 0x180fe2000001006b */
[----:B------:R-:W-:Y:S01]  /*27c0*/  LOP3.LUT P5, RZ, R115, 0xff, RZ, 0xc0, !PT ;  /* 0x000000ff73ff7812 */ /* 0x000fe200078ac0ff */
[----:B------:R-:W-:Y:S01]  /*27d0*/  FADD.FTZ R99, R131, -R98 ;  /* 0x8000006283637221 */ /* 0x000fe20000010000 */
[-C--:B------:R-:W-:Y:S01]  /*27e0*/  FFMA.FTZ R98, R124, R106.reuse, R107 ;  /* 0x0000006a7c627223 */ /* 0x080fe2000001006b */
[----:B------:R-:W-:Y:S01]  /*27f0*/  FADD.FTZ R101, R130, -R97 ;  /* 0x8000006182657221 */ /* 0x000fe20000010000 */
[----:B------:R-:W-:Y:S01]  /*2800*/  FSEL R102, R96, RZ, P5 ;  /* 0x000000ff60667208 */ /* 0x000fe20002800000 */
[-C--:B------:R-:W-:Y:S01]  /*2810*/  FFMA.FTZ R96, R128, R106.reuse, R107 ;  /* 0x0000006a80607223 */ /* 0x080fe2000001006b */
[C---:B------:R-:W-:Y:S01]  /*2820*/  FFMA.FTZ R97, R122.reuse, R99, R5 ;  /* 0x000000637a617223 */ /* 0x040fe20000010005 */
[----:B------:R-:W-:Y:S01]  /*2830*/  FFMA.FTZ R99, R3, R106, R107 ;  /* 0x0000006a03637223 */ /* 0x000fe2000001006b */
[----:B------:R-:W-:Y:S01]  /*2840*/  LOP3.LUT P0, RZ, R115, 0xff00, RZ, 0xc0, !PT ;  /* 0x0000ff0073ff7812 */ /* 0x000fe2000780c0ff */
[----:B------:R-:W-:Y:S01]  /*2850*/  FADD.FTZ R103, R127, -R96 ;  /* 0x800000607f677221 */ /* 0x000fe20000010000 */
[----:B------:R-:W-:Y:S01]  /*2860*/  FFMA.FTZ R96, R122, R101, R10 ;  /* 0x000000657a607223 */ /* 0x000fe2000001000a */
[----:B------:R-:W-:Y:S01]  /*2870*/  FMUL.FTZ R97, R97, UR14 ;  /* 0x0000000e61617c20 */ /* 0x000fe20008410000 */
[----:B------:R-:W-:Y:S01]  /*2880*/  FADD.FTZ R101, R126, -R99 ;  /* 0x800000637e657221 */ /* 0x000fe20000010000 */
[----:B------:R-:W-:Y:S01]  /*2890*/  FFMA.FTZ R99, R122, R103, R11 ;  /* 0x000000677a637223 */ /* 0x000fe2000001000b */
[----:B------:R-:W-:Y:S01]  /*28a0*/  FADD.FTZ R100, R123, -R98 ;  /* 0x800000627b647221 */ /* 0x000fe20000010000 */
[----:B------:R-:W-:Y:S01]  /*28b0*/  FMUL.FTZ R98, R96, UR14 ;  /* 0x0000000e60627c20 */ /* 0x000fe20008410000 */
[----:B------:R-:W-:Y:S01]  /*28c0*/  FSEL R105, R97, RZ, P0 ;  /* 0x000000ff61697208 */ /* 0x000fe20000000000 */
[----:B------:R-:W-:Y:S01]  /*28d0*/  FMUL.FTZ R99, R99, UR14 ;  /* 0x0000000e63637c20 */ /* 0x000fe20008410000 */
        /* <DEDUP_REMOVED lines=17> */
.L_x_1220:
        /* <DEDUP_REMOVED lines=23> */
[----:B------:R-:W-:Y:S01]  /*2b60*/  LOP3.LUT P0, RZ, R114, 0xff0000, RZ, 0xc0, !PT ;  /* 0x00ff000072ff7812 */ /* 0x000fe2000780c0ff */
[----:B------:R-:W-:Y:S01]  /*2b70*/  FADD.FTZ R98, R127, -R86 ;  /* 0x800000567f627221 */ /* 0x000fe20000010000 */
[----:B------:R-:W-:Y:S01]  /*2b80*/  FSEL R96, R85, RZ, P5 ;  /* 0x000000ff55607208 */ /* 0x000fe20002800000 */
[----:B------:R-:W-:Y:S01]  /*2b90*/  FFMA.FTZ R85, R129, R106, R107 ;  /* 0x0000006a81557223 */ /* 0x000fe2000001006b */
[C---:B------:R-:W-:Y:S01]  /*2ba0*/  FFMA.FTZ R86, R122.reuse, R87, R10 ;  /* 0x000000577a567223 */ /* 0x040fe2000001000a */
[----:B------:R-:W-:Y:S01]  /*2bb0*/  FFMA.FTZ R87, R122, R98, R11 ;  /* 0x000000627a577223 */ /* 0x000fe2000001000b */
[----:B------:R-:W-:Y:S01]  /*2bc0*/  FADD.FTZ R98, R131, -R100 ;  /* 0x8000006483627221 */ /* 0x000fe20000010000 */
[----:B------:R-:W-:Y:S01]  /*2bd0*/  FADD.FTZ R97, R136, -R85 ;  /* 0x8000005588617221 */ /* 0x000fe20000010000 */
[----:B------:R-:W-:Y:S01]  /*2be0*/  FMUL.FTZ R89, R86, UR14 ;  /* 0x0000000e56597c20 */ /* 0x000fe20008410000 */
[----:B------:R-:W-:Y:S01]  /*2bf0*/  FADD.FTZ R85, R123, -R88 ;  /* 0x800000587b557221 */ /* 0x000fe20000010000 */
[----:B------:R-:W-:Y:S01]  /*2c00*/  LOP3.LUT P5, RZ, R114, 0xff000000, RZ, 0xc0, !PT ;  /* 0xff00000072ff7812 */ /* 0x000fe200078ac0ff */
[C---:B------:R-:W-:Y:S01]  /*2c10*/  FFMA.FTZ R88, R122.reuse, R97, R4 ;  /* 0x000000617a587223 */ /* 0x040fe20000010004 */
[----:B------:R-:W-:Y:S01]  /*2c20*/  FMUL.FTZ R97, R87, UR14 ;  /* 0x0000000e57617c20 */ /* 0x000fe20008410000 */
[----:B------:R-:W-:Y:S01]  /*2c30*/  FSEL R100, R89, RZ, P0 ;  /* 0x000000ff59647208 */ /* 0x000fe20000000000 */
[----:B------:R-:W-:Y:S01]  /*2c40*/  FFMA.FTZ R89, R122, R98, R5 ;  /* 0x000000627a597223 */ /* 0x000fe20000010005 */
[----:B------:R-:W-:Y:S01]  /*2c50*/  FMUL.FTZ R98, R88, UR14 ;  /* 0x0000000e58627c20 */ /* 0x000fe20008410000 */
        /* <DEDUP_REMOVED lines=15> */
.L_x_1216:
        /* <DEDUP_REMOVED lines=9> */
[----:B------:R-:W-:Y:S02]  /*2de0*/  LOP3.LUT P5, RZ, R115, 0xff0000, RZ, 0xc0, !PT ;  /* 0x00ff000073ff7812 */ /* 0x000fe400078ac0ff */
[----:B------:R-:W-:Y:S01]  /*2df0*/  LOP3.LUT P0, RZ, R159, 0xff0000, RZ, 0xc0, !PT ;  /* 0x00ff00009fff7812 */ /* 0x000fe2000780c0ff */
[----:B------:R-:W-:Y:S01]  /*2e00*/  FADD.FTZ R93, R137, -R92 ;  /* 0x8000005c895d7221 */ /* 0x000fe20000010000 */
[----:B------:R-:W-:-:S03]  /*2e10*/  FFMA.FTZ R92, R140, R106, R107 ;  /* 0x0000006a8c5c7223 */ /* 0x000fc6000001006b */
[----:B-----5:R-:W-:Y:S01]  /*2e20*/  FMUL.FTZ R93, R122, R93 ;  /* 0x0000005d7a5d7220 */ /* 0x020fe20000410000 */
[----:B------:R-:W-:-:S03]  /*2e30*/  FADD.FTZ R95, R141, -R92 ;  /* 0x8000005c8d5f7221 */ /* 0x000fc60000010000 */
[----:B------:R-:W-:Y:S01]  /*2e40*/  FMUL.FTZ R93, R93, UR14 ;  /* 0x0000000e5d5d7c20 */ /* 0x000fe20008410000 */
[----:B------:R-:W-:-:S04]  /*2e50*/  FMUL.FTZ R92, R122, R95 ;  /* 0x0000005f7a5c7220 */ /* 0x000fc80000410000 */
[C---:B------:R-:W-:Y:S01]  /*2e60*/  FSEL R99, R93.reuse, RZ, P5 ;  /* 0x000000ff5d637208 */ /* 0x040fe20002800000 */
[----:B------:R-:W-:Y:S01]  /*2e70*/  FMUL.FTZ R94, R92, UR14 ;  /* 0x0000000e5c5e7c20 */ /* 0x000fe20008410000 */
        /* <DEDUP_REMOVED lines=10> */
[-CC-:B------:R-:W-:Y:S01]  /*2f20*/  FFMA.FTZ R94, R138, R106.reuse, R107.reuse ;  /* 0x0000006a8a5e7223 */ /* 0x180fe2000001006b */
[----:B------:R-:W-:Y:S02]  /*2f30*/  LOP3.LUT P0, RZ, R115, 0xff, RZ, 0xc0, !PT ;  /* 0x000000ff73ff7812 */ /* 0x000fe4000780c0ff */
[----:B------:R-:W-:Y:S01]  /*2f40*/  F2FP.BF16.F32.PACK_AB R99, R96, R99 ;  /* 0x000000636063723e */ /* 0x000fe200000010ff */
[----:B------:R-:W-:Y:S01]  /*2f50*/  FADD.FTZ R97, R131, -R94 ;  /* 0x8000005e83617221 */ /* 0x000fe20000010000 */
[----:B------:R-:W-:Y:S01]  /*2f60*/  FMUL.FTZ R94, R93, UR14 ;  /* 0x0000000e5d5e7c20 */ /* 0x000fe20008410000 */
[-CC-:B------:R-:W-:Y:S01]  /*2f70*/  FFMA.FTZ R93, R125, R106.reuse, R107.reuse ;  /* 0x0000006a7d5d7223 */ /* 0x180fe2000001006b */
[----:B------:R-:W-:Y:S01]  /*2f80*/  LOP3.LUT P5, RZ, R159, 0xff, RZ, 0xc0, !PT ;  /* 0x000000ff9fff7812 */ /* 0x000fe200078ac0ff */
[----:B------:R-:W-:Y:S01]  /*2f90*/  FMUL.FTZ R97, R122, R97 ;  /* 0x000000617a617220 */ /* 0x000fe20000410000 */
[-C--:B------:R-:W-:Y:S01]  /*2fa0*/  FFMA.FTZ R96, R128, R106.reuse, R107 ;  /* 0x0000006a80607223 */ /* 0x080fe2000001006b */
[----:B------:R-:W-:Y:S01]  /*2fb0*/  FADD.FTZ R93, R130, -R93 ;  /* 0x8000005d825d7221 */ /* 0x000fe20000010000 */
[----:B------:R-:W-:Y:S01]  /*2fc0*/  FSEL R104, R94, RZ, P0 ;  /* 0x000000ff5e687208 */ /* 0x000fe20000000000 */
[----:B------:R-:W-:Y:S01]  /*2fd0*/  FMUL.FTZ R97, R97, UR14 ;  /* 0x0000000e61617c20 */ /* 0x000fe20008410000 */
[----:B------:R-:W-:Y:S01]  /*2fe0*/  F2FP.BF16.F32.PACK_AB R95, R92, R95 ;  /* 0x0000005f5c5f723e */ /* 0x000fe200000010ff */
[----:B------:R-:W-:Y:S01]  /*2ff0*/  FMUL.FTZ R93, R122, R93 ;  /* 0x0000005d7a5d7220 */ /* 0x000fe20000410000 */
[----:B------:R-:W-:Y:S01]  /*3000*/  LOP3.LUT P0, RZ, R115, 0xff00, RZ, 0xc0, !PT ;  /* 0x0000ff0073ff7812 */ /* 0x000fe2000780c0ff */
[-CC-:B------:R-:W-:Y:S01]  /*3010*/  FFMA.FTZ R92, R124, R106.reuse, R107.reuse ;  /* 0x0000006a7c5c7223 */ /* 0x180fe2000001006b */
[----:B------:R-:W-:Y:S01]  /*3020*/  FSEL R94, R94, RZ, P5 ;  /* 0x000000ff5e5e7208 */ /* 0x000fe20002800000 */
[----:B------:R-:W-:Y:S01]  /*3030*/  FADD.FTZ R101, R127, -R96 ;  /* 0x800000607f657221 */ /* 0x000fe20000010000 */
[----:B------:R-:W-:Y:S01]  /*3040*/  LOP3.LUT P5, RZ, R159, 0xff00, RZ, 0xc0, !PT ;  /* 0x0000ff009fff7812 */ /* 0x000fe200078ac0ff */
[----:B------:R-:W-:Y:S01]  /*3050*/  FMUL.FTZ R96, R93, UR14 ;  /* 0x0000000e5d607c20 */ /* 0x000fe20008410000 */
[----:B------:R-:W-:Y:S01]  /*3060*/  FSEL R109, R97, RZ, P0 ;  /* 0x000000ff616d7208 */ /* 0x000fe20000000000 */
[----:B------:R-:W-:Y:S01]  /*3070*/  FADD.FTZ R93, R123, -R92 ;  /* 0x8000005c7b5d7221 */ /* 0x000fe20000010000 */
[----:B------:R-:W-:Y:S01]  /*3080*/  LOP3.LUT P0, RZ, R114, 0xff0000, RZ, 0xc0, !PT ;  /* 0x00ff000072ff7812 */ /* 0x000fe2000780c0ff */
[----:B------:R-:W-:Y:S01]  /*3090*/  FMUL.FTZ R98, R122, R101 ;  /* 0x000000657a627220 */ /* 0x000fe20000410000 */
[----:B------:R-:W-:Y:S01]  /*30a0*/  FSEL R97, R97, RZ, P5 ;  /* 0x000000ff61617208 */ /* 0x000fe20002800000 */
[----:B------:R-:W-:Y:S01]  /*30b0*/  FFMA.FTZ R101, R3, R106, R107 ;  /* 0x0000006a03657223 */ /* 0x000fe2000001006b */
        /* <DEDUP_REMOVED lines=11> */
[----:B------:R-:W-:Y:S01]  /*3170*/  LOP3.LUT P0, RZ, R114, 0xff00, RZ, 0xc0, !PT ;  /* 0x0000ff0072ff7812 */ /* 0x000fe2000780c0ff */
[----:B------:R-:W-:Y:S01]  /*3180*/  FMUL.FTZ R100, R101, UR14 ;  /* 0x0000000e65647c20 */ /* 0x000fe20008410000 */
[----:B------:R-:W-:Y:S02]  /*3190*/  FSEL R96, R98, RZ, P5 ;  /* 0x000000ff62607208 */ /* 0x000fe40002800000 */
[----:B------:R-:W-:Y:S02]  /*31a0*/  LOP3.LUT P5, RZ, R158, 0xff00, RZ, 0xc0, !PT ;  /* 0x0000ff009eff7812 */ /* 0x000fe400078ac0ff */
[----:B------:R-:W-:Y:S02]  /*31b0*/  FSEL R103, R92, RZ, P0 ;  /* 0x000000ff5c677208 */ /* 0x000fe40000000000 */
[----:B------:R-:W-:Y:S02]  /*31c0*/  LOP3.LUT P0, RZ, R158, 0xff, RZ, 0xc0, !PT ;  /* 0x000000ff9eff7812 */ /* 0x000fe4000780c0ff */
[----:B------:R-:W-:-:S02]  /*31d0*/  FSEL R101, R92, RZ, P5 ;  /* 0x000000ff5c657208 */ /* 0x000fc40002800000 */
[----:B------:R-:W-:Y:S02]  /*31e0*/  LOP3.LUT P5, RZ, R114, 0xff, RZ, 0xc0, !PT ;  /* 0x000000ff72ff7812 */ /* 0x000fe400078ac0ff */
        /* <DEDUP_REMOVED lines=9> */
.L_x_1222:
[-CC-:B------:R-:W-:Y:S01]  /*3280*/  FFMA.FTZ R84, R139, R106.reuse, R107.reuse ;  /* 0x0000006a8b547223 */ /* 0x180fe2000001006b */
[-CC-:B------:R-:W-:Y:S01]  /*3290*/  FFMA.FTZ R86, R140, R106.reuse, R107.reuse ;  /* 0x0000006a8c567223 */ /* 0x180fe2000001006b */
[----:B------:R-:W-:Y:S02]  /*32a0*/  LOP3.LUT P5, RZ, R115, 0xff0000, RZ, 0xc0, !PT ;  /* 0x00ff000073ff7812 */ /* 0x000fe400078ac0ff */
[----:B------:R-:W-:Y:S01]  /*32b0*/  FADD.FTZ R85, R137, -R84 ;  /* 0x8000005489557221 */ /* 0x000fe20000010000 */
[----:B------:R-:W-:Y:S01]  /*32c0*/  FADD.FTZ R91, R141, -R86 ;  /* 0x800000568d5b7221 */ /* 0x000fe20000010000 */
[----:B------:R-:W-:Y:S02]  /*32d0*/  LOP3.LUT P0, RZ, R159, 0xff0000, RZ, 0xc0, !PT ;  /* 0x00ff00009fff7812 */ /* 0x000fe4000780c0ff */
[C---:B-----5:R-:W-:Y:S01]  /*32e0*/  FMUL.FTZ R90, R122.reuse, R85 ;  /* 0x000000557a5a7220 */ /* 0x060fe20000410000 */
[----:B------:R-:W-:Y:S01]  /*32f0*/  FMUL.FTZ R91, R122, R91 ;  /* 0x0000005b7a5b7220 */ /* 0x000fe20000410000 */
[----:B------:R-:W-:-:S02]  /*3300*/  FFMA.FTZ R85, R129, R106, R107 ;  /* 0x0000006a81557223 */ /* 0x000fc4000001006b */
[----:B------:R-:W-:Y:S02]  /*3310*/  FMUL.FTZ R84, R90, UR14 ;  /* 0x0000000e5a547c20 */ /* 0x000fe40008410000 */
[----:B------:R-:W-:-:S03]  /*3320*/  FADD.FTZ R85, R136, -R85 ;  /* 0x8000005588557221 */ /* 0x000fc60000010000 */
[----:B------:R-:W-:Y:S01]  /*3330*/  FSEL R99, R84, RZ, P5 ;  /* 0x000000ff54637208 */ /* 0x000fe20002800000 */
[----:B------:R-:W-:Y:S01]  /*3340*/  FMUL.FTZ R88, R122, R85 ;  /* 0x000000557a587220 */ /* 0x000fe20000410000 */
[----:B------:R-:W-:Y:S01]  /*3350*/  FSEL R95, R84, RZ, P0 ;  /* 0x000000ff545f7208 */ /* 0x000fe20000000000 */
[----:B------:R-:W-:Y:S01]  /*3360*/  FMUL.FTZ R84, R91, UR14 ;  /* 0x0000000e5b547c20 */ /* 0x000fe20008410000 */
[----:B------:R-:W-:Y:S01]  /*3370*/  ISETP.GE.U32.AND P5, PT, R158, RZ, PT ;  /* 0x000000ff9e00720c */ /* 0x000fe20003fa6070 */
[----:B------:R-:W-:Y:S01]  /*3380*/  FFMA.FTZ R85, R125, R106, R107 ;  /* 0x0000006a7d557223 */ /* 0x000fe2000001006b */
[----:B------:R-:W-:Y:S02]  /*3390*/  ISETP.GE.U32.AND P0, PT, R114, RZ, PT ;  /* 0x000000ff7200720c */ /* 0x000fe40003f06070 */
[----:B------:R-:W-:Y:S01]  /*33a0*/  ISETP.GE.U32.AND.EX P5, PT, R159, 0x1000000, PT, P5 ;  /* 0x010000009f00780c */ /* 0x000fe20003fa6150 */
[----:B------:R-:W-:Y:S01]  /*33b0*/  FADD.FTZ R85, R130, -R85 ;  /* 0x8000005582557221 */ /* 0x000fe20000010000 */
[----:B------:R-:W-:-:S02]  /*33c0*/  ISETP.GE.U32.AND.EX P0, PT, R115, 0x1000000, PT, P0 ;  /* 0x010000007300780c */ /* 0x000fc40003f06100 */
[C---:B------:R-:W-:Y:S02]  /*33d0*/  FSEL R92, R84.reuse, RZ, P5 ;  /* 0x000000ff545c7208 */ /* 0x040fe40002800000 */
[----:B------:R-:W-:Y:S01]  /*33e0*/  FSEL R86, R84, RZ, P0 ;  /* 0x000000ff54567208 */ /* 0x000fe20000000000 */
[-CC-:B------:R-:W-:Y:S01]  /*33f0*/  FFMA.FTZ R84, R138, R106.reuse, R107.reuse ;  /* 0x0000006a8a547223 */ /* 0x180fe2000001006b */
[----:B------:R-:W-:Y:S02]  /*3400*/  LOP3.LUT P0, RZ, R115, 0xff, RZ, 0xc0, !PT ;  /* 0x000000ff73ff7812 */ /* 0x000fe4000780c0ff */
[----:B------:R-:W-:Y:S01]  /*3410*/  LOP3.LUT P5, RZ, R159, 0xff, RZ, 0xc0, !PT ;  /* 0x000000ff9fff7812 */ /* 0x000fe200078ac0ff */
[----:B------:R-:W-:Y:S01]  /*3420*/  FADD.FTZ R89, R131, -R84 ;  /* 0x8000005483597221 */ /* 0x000fe20000010000 */
[----:B------:R-:W-:Y:S01]  /*3430*/  FMUL.FTZ R84, R88, UR14 ;  /* 0x0000000e58547c20 */ /* 0x000fe20008410000 */
[----:B------:R-:W-:Y:S01]  /*3440*/  F2FP.BF16.F32.PACK_AB R95, R92, R95 ;  /* 0x0000005f5c5f723e */ /* 0x000fe200000010ff */
[-CC-:B------:R-:W-:Y:S01]  /*3450*/  FFMA.FTZ R92, R128, R106.reuse, R107.reuse ;  /* 0x0000006a805c7223 */ /* 0x180fe2000001006b */
[----:B------:R-:W-:Y:S01]  /*3460*/  FMUL.FTZ R89, R122, R89 ;  /* 0x000000597a597220 */ /* 0x000fe20000410000 */
[----:B------:R-:W-:Y:S01]  /*3470*/  F2FP.BF16.F32.PACK_AB R99, R86, R99 ;  /* 0x000000635663723e */ /* 0x000fe200000010ff */
[----:B------:R-:W-:Y:S01]  /*3480*/  FMUL.FTZ R86, R122, R85 ;  /* 0x000000557a567220 */ /* 0x000fe20000410000 */
[C---:B------:R-:W-:Y:S01]  /*3490*/  FSEL R98, R84.reuse, RZ, P0 ;  /* 0x000000ff54627208 */ /* 0x040fe20000000000 */
[----:B------:R-:W-:Y:S01]  /*34a0*/  FMUL.FTZ R93, R89, UR14 ;  /* 0x0000000e595d7c20 */ /* 0x000fe20008410000 */
[----:B------:R-:W-:Y:S01]  /*34b0*/  FSEL R100, R84, RZ, P5 ;  /* 0x000000ff54647208 */ /* 0x000fe20002800000 */
[----:B------:R-:W-:Y:S01]  /*34c0*/  FADD.FTZ R87, R127, -R92 ;  /* 0x8000005c7f577221 */ /* 0x000fe20000010000 */
[----:B------:R-:W-:Y:S01]  /*34d0*/  LOP3.LUT P0, RZ, R115, 0xff00, RZ, 0xc0, !PT ;  /* 0x0000ff0073ff7812 */ /* 0x000fe2000780c0ff */
[-CC-:B------:R-:W-:Y:S01]  /*34e0*/  FFMA.FTZ R84, R124, R106.reuse, R107.reuse ;  /* 0x0000006a7c547223 */ /* 0x180fe2000001006b */
[----:B------:R-:W-:Y:S01]  /*34f0*/  LOP3.LUT P5, RZ, R159, 0xff00, RZ, 0xc0, !PT ;  /* 0x0000ff009fff7812 */ /* 0x000fe200078ac0ff */
[----:B------:R-:W-:Y:S01]  /*3500*/  FMUL.FTZ R92, R86, UR14 ;  /* 0x0000000e565c7c20 */ /* 0x000fe20008410000 */
[C---:B------:R-:W-:Y:S01]  /*3510*/  FSEL R105, R93.reuse, RZ, P0 ;  /* 0x000000ff5d697208 */ /* 0x040fe20000000000 */
[----:B------:R-:W-:Y:S01]  /*3520*/  FMUL.FTZ R87, R122, R87 ;  /* 0x000000577a577220 */ /* 0x000fe20000410000 */
[----:B------:R-:W-:Y:S01]  /*3530*/  FSEL R109, R93, RZ, P5 ;  /* 0x000000ff5d6d7208 */ /* 0x000fe20002800000 */
[----:B------:R-:W-:Y:S01]  /*3540*/  FFMA.FTZ R93, R3, R106, R107 ;  /* 0x0000006a035d7223 */ /* 0x000fe2000001006b */
[----:B------:R-:W-:Y:S01]  /*3550*/  LOP3.LUT P0, RZ, R114, 0xff0000, RZ, 0xc0, !PT ;  /* 0x00ff000072ff7812 */ /* 0x000fe2000780c0ff */
[----:B------:R-:W-:Y:S01]  /*3560*/  FADD.FTZ R85, R123, -R84 ;  /* 0x800000547b557221 */ /* 0x000fe20000010000 */
[----:B------:R-:W-:Y:S01]  /*3570*/  LOP3.LUT P5, RZ, R158, 0xff0000, RZ, 0xc0, !PT ;  /* 0x00ff00009eff7812 */ /* 0x000fe200078ac0ff */
[----:B------:R-:W-:Y:S01]  /*3580*/  FMUL.FTZ R96, R87, UR14 ;  /* 0x0000000e57607c20 */ /* 0x000fe20008410000 */
[----:B------:R-:W-:Y:S01]  /*3590*/  FSEL R97, R92, RZ, P0 ;  /* 0x000000ff5c617208 */ /* 0x000fe20000000000 */
[----:B------:R-:W-:Y:S01]  /*35a0*/  FADD.FTZ R93, R126, -R93 ;  /* 0x8000005d7e5d7221 */ /* 0x000fe20000010000 */
[----:B------:R-:W-:Y:S01]  /*35b0*/  FSEL R102, R92, RZ, P5 ;  /* 0x000000ff5c667208 */ /* 0x000fe20002800000 */
[----:B------:R-:W-:Y:S01]  /*35c0*/  FMUL.FTZ R85, R122, R85 ;  /* 0x000000557a557220 */ /* 0x000fe20000410000 */
[----:B------:R-:W-:Y:S01]  /*35d0*/  LOP3.LUT P0, RZ, R114, 0xff000000, RZ, 0xc0, !PT ;  /* 0xff00000072ff7812 */ /* 0x000fe2000780c0ff */
[----:B------:R-:W-:Y:S01]  /*35e0*/  FMUL.FTZ R84, R122, R93 ;  /* 0x0000005d7a547220 */ /* 0x000fe20000410000 */
[----:B------:R-:W-:Y:S01]  /*35f0*/  LOP3.LUT P5, RZ, R158, 0xff000000, RZ, 0xc0, !PT ;  /* 0xff0000009eff7812 */ /* 0x000fe200078ac0ff */
[----:B------:R-:W-:Y:S01]  /*3600*/  FMUL.FTZ R94, R85, UR14 ;  /* 0x0000000e555e7c20 */ /* 0x000fe20008410000 */
[----:B------:R-:W-:Y:S01]  /*3610*/  FSEL R104, R96, RZ, P0 ;  /* 0x000000ff60687208 */ /* 0x000fe20000000000 */
[----:B------:R-:W-:Y:S01]  /*3620*/  FMUL.FTZ R92, R84, UR14 ;  /* 0x0000000e545c7c20 */ /* 0x000fe20008410000 */
[----:B------:R-:W-:-:S02]  /*3630*/  FSEL R93, R96, RZ, P5 ;  /* 0x000000ff605d7208 */ /* 0x000fc40002800000 */
[----:B------:R-:W-:Y:S02]  /*3640*/  LOP3.LUT P0, RZ, R114, 0xff00, RZ, 0xc0, !PT ;  /* 0x0000ff0072ff7812 */ /* 0x000fe4000780c0ff */
[----:B------:R-:W-:Y:S02]  /*3650*/  LOP3.LUT P5, RZ, R158, 0xff00, RZ, 0xc0, !PT ;  /* 0x0000ff009eff7812 */ /* 0x000fe400078ac0ff */
[C---:B------:R-:W-:Y:S02]  /*3660*/  FSEL R101, R94.reuse, RZ, P0 ;  /* 0x000000ff5e657208 */ /* 0x040fe40000000000 */
[----:B------:R-:W-:Y:S02]  /*3670*/  FSEL R103, R94, RZ, P5 ;  /* 0x000000ff5e677208 */ /* 0x000fe40002800000 */
[----:B------:R-:W-:Y:S02]  /*3680*/  LOP3.LUT P0, RZ, R158, 0xff, RZ, 0xc0, !PT ;  /* 0x000000ff9eff7812 */ /* 0x000fe4000780c0ff */
[----:B------:R-:W-:-:S02]  /*3690*/  LOP3.LUT P5, RZ, R114, 0xff, RZ, 0xc0, !PT ;  /* 0x000000ff72ff7812 */ /* 0x000fc400078ac0ff */
[----:B------:R-:W-:Y:S02]  /*36a0*/  F2FP.BF16.F32.PACK_AB R94, R109, R100 ;  /* 0x000000646d5e723e */ /* 0x000fe400000010ff */
        /* <DEDUP_REMOVED lines=8> */
.L_x_1221:
[----:B------:R-:W-:Y:S01]  /*3730*/  UMOV UR4, UR6 ;  /* 0x0000000600047c82 */ /* 0x000fe20008000000 */
[----:B------:R-:W-:Y:S01]  /*3740*/  UMOV UR5, UR7 ;  /* 0x0000000700057c82 */ /* 0x000fe20008000000 */
[----:B------:R-:W-:-:S04]  /*3750*/  UISETP.NE.U32.AND UP0, UPT, UR4, URZ, UPT ;  /* 0x000000ff0400728c */ /* 0x000fc8000bf05070 */
[----:B------:R-:W-:-:S09]  /*3760*/  UISETP.NE.AND.EX UP0, UPT, UR5, URZ, UPT, UP0 ;  /* 0x000000ff0500728c */ /* 0x000fd2000bf05300 */
[----:B------:R-:W-:Y:S05]  /*3770*/  BRA.U UP0, `(.L_x_1223) ;  /* 0x00000005002c7547 */ /* 0x000fea000b800000 */
[-CC-:B------:R-:W-:Y:S01]  /*3780*/  FFMA.FTZ R92, R139, R106.reuse, R107.reuse ;  /* 0x0000006a8b5c7223 */ /* 0x180fe2000001006b */
[----:B------:R-:W-:Y:S01]  /*3790*/  LOP3.LUT P5, RZ, R115, 0xff0000, RZ, 0xc0, !PT ;  /* 0x00ff000073ff7812 */ /* 0x000fe200078ac0ff */
[-CC-:B------:R-:W-:Y:S01]  /*37a0*/  FFMA.FTZ R101, R3, R106.reuse, R107.reuse ;  /* 0x0000006a03657223 */ /* 0x180fe2000001006b */
[----:B------:R-:W-:Y:S01]  /*37b0*/  LOP3.LUT P0, RZ, R159, 0xff0000, RZ, 0xc0, !PT ;  /* 0x00ff00009fff7812 */ /* 0x000fe2000780c0ff */
[----:B------:R-:W-:Y:S01]  /*37c0*/  FADD.FTZ R93, R137, -R92 ;  /* 0x8000005c895d7221 */ /* 0x000fe20000010000 */
[----:B------:R-:W-:Y:S01]  /*37d0*/  FFMA.FTZ R92, R140, R106, R107 ;  /* 0x0000006a8c5c7223 */ /* 0x000fe2000001006b */
[----:B------:R-:W-:Y:S02]  /*37e0*/  FADD.FTZ R101, R126, -R101 ;  /* 0x800000657e657221 */ /* 0x000fe40000010000 */
[C---:B-----5:R-:W-:Y:S01]  /*37f0*/  FFMA.FTZ R93, R122.reuse, R93, R6 ;  /* 0x0000005d7a5d7223 */ /* 0x060fe20000010006 */
[----:B------:R-:W-:Y:S01]  /*3800*/  FADD.FTZ R92, R141, -R92 ;  /* 0x8000005c8d5c7221 */ /* 0x000fe20000010000 */
[----:B------:R-:W-:-:S02]  /*3810*/  FFMA.FTZ R101, R122, R101, R8 ;  /* 0x000000657a657223 */ /* 0x000fc40000010008 */
[----:B------:R-:W-:Y:S01]  /*3820*/  FMUL.FTZ R93, R93, UR14 ;  /* 0x0000000e5d5d7c20 */ /* 0x000fe20008410000 */
[----:B------:R-:W-:Y:S01]  /*3830*/  FFMA.FTZ R92, R122, R92, R7 ;  /* 0x0000005c7a5c7223 */ /* 0x000fe20000010007 */
[----:B------:R-:W-:-:S03]  /*3840*/  FMUL.FTZ R100, R101, UR14 ;  /* 0x0000000e65647c20 */ /* 0x000fc60008410000 */
        /* <DEDUP_REMOVED lines=9> */
[----:B------:R-:W-:Y:S01]  /*38e0*/  FFMA.FTZ R93, R122, R93, R4 ;  /* 0x0000005d7a5d7223 */ /* 0x000fe20000010004 */
[----:B------:R-:W-:-:S02]  /*38f0*/  FSEL R92, R94, RZ, P5 ;  /* 0x000000ff5e5c7208 */ /* 0x000fc40002800000 */
[----:B------:R-:W-:Y:S01]  /*3900*/  FSEL R96, R94, RZ, P0 ;  /* 0x000000ff5e607208 */ /* 0x000fe20000000000 */
[-CC-:B------:R-:W-:Y:S01]  /*3910*/  FFMA.FTZ R94, R138, R106.reuse, R107.reuse ;  /* 0x0000006a8a5e7223 */ /* 0x180fe2000001006b */
[----:B------:R-:W-:Y:S02]  /*3920*/  F2FP.BF16.F32.PACK_AB R95, R92, R95 ;  /* 0x0000005f5c5f723e */ /* 0x000fe400000010ff */
[----:B------:R-:W-:Y:S01]  /*3930*/  LOP3.LUT P0, RZ, R115, 0xff, RZ, 0xc0, !PT ;  /* 0x000000ff73ff7812 */ /* 0x000fe2000780c0ff */
[----:B------:R-:W-:Y:S01]  /*3940*/  FADD.FTZ R92, R131, -R94 ;  /* 0x8000005e835c7221 */ /* 0x000fe20000010000 */
[----:B------:R-:W-:Y:S01]  /*3950*/  FMUL.FTZ R94, R93, UR14 ;  /* 0x0000000e5d5e7c20 */ /* 0x000fe20008410000 */
[----:B------:R-:W-:Y:S01]  /*3960*/  FFMA.FTZ R93, R125, R106, R107 ;  /* 0x0000006a7d5d7223 */ /* 0x000fe2000001006b */
[----:B------:R-:W-:Y:S01]  /*3970*/  F2FP.BF16.F32.PACK_AB R99, R96, R99 ;  /* 0x000000636063723e */ /* 0x000fe200000010ff */
[----:B------:R-:W-:Y:S01]  /*3980*/  FFMA.FTZ R92, R122, R92, R5 ;  /* 0x0000005c7a5c7223 */ /* 0x000fe20000010005 */
[----:B------:R-:W-:Y:S01]  /*3990*/  LOP3.LUT P5, RZ, R159, 0xff, RZ, 0xc0, !PT ;  /* 0x000000ff9fff7812 */ /* 0x000fe200078ac0ff */
[----:B------:R-:W-:Y:S01]  /*39a0*/  FADD.FTZ R93, R130, -R93 ;  /* 0x8000005d825d7221 */ /* 0x000fe20000010000 */
[-CC-:B------:R-:W-:Y:S01]  /*39b0*/  FFMA.FTZ R96, R128, R106.reuse, R107.reuse ;  /* 0x0000006a80607223 */ /* 0x180fe2000001006b */
[----:B------:R-:W-:Y:S01]  /*39c0*/  FSEL R98, R94, RZ, P0 ;  /* 0x000000ff5e627208 */ /* 0x000fe20000000000 */
[----:B------:R-:W-:Y:S01]  /*39d0*/  FMUL.FTZ R97, R92, UR14 ;  /* 0x0000000e5c617c20 */ /* 0x000fe20008410000 */
[----:B------:R-:W-:Y:S01]  /*39e0*/  LOP3.LUT P0, RZ, R115, 0xff00, RZ, 0xc0, !PT ;  /* 0x0000ff0073ff7812 */ /* 0x000fe2000780c0ff */
[----:B------:R-:W-:Y:S01]  /*39f0*/  FFMA.FTZ R93, R122, R93, R10 ;  /* 0x0000005d7a5d7223 */ /* 0x000fe2000001000a */
[----:B------:R-:W-:Y:S01]  /*3a00*/  FSEL R94, R94, RZ, P5 ;  /* 0x000000ff5e5e7208 */ /* 0x000fe20002800000 */
[----:B------:R-:W-:Y:S01]  /*3a10*/  FADD.FTZ R96, R127, -R96 ;  /* 0x800000607f607221 */ /* 0x000fe20000010000 */
[----:B------:R-:W-:Y:S01]  /*3a20*/  LOP3.LUT P5, RZ, R159, 0xff00, RZ, 0xc0, !PT ;  /* 0x0000ff009fff7812 */ /* 0x000fe200078ac0ff */
[----:B------:R-:W-:Y:S01]  /*3a30*/  FFMA.FTZ R92, R124, R106, R107 ;  /* 0x0000006a7c5c7223 */ /* 0x000fe2000001006b */
[----:B------:R-:W-:Y:S01]  /*3a40*/  FSEL R109, R97, RZ, P0 ;  /* 0x000000ff616d7208 */ /* 0x000fe20000000000 */
[----:B------:R-:W-:Y:S01]  /*3a50*/  FMUL.FTZ R93, R93, UR14 ;  /* 0x0000000e5d5d7c20 */ /* 0x000fe20008410000 */
[----:B------:R-:W-:Y:S01]  /*3a60*/  LOP3.LUT P0, RZ, R114, 0xff0000, RZ, 0xc0, !PT ;  /* 0x00ff000072ff7812 */ /* 0x000fe2000780c0ff */
[----:B------:R-:W-:Y:S01]  /*3a70*/  FFMA.FTZ R96, R122, R96, R11 ;  /* 0x000000607a607223 */ /* 0x000fe2000001000b */
[----:B------:R-:W-:Y:S01]  /*3a80*/  FSEL R97, R97, RZ, P5 ;  /* 0x000000ff61617208 */ /* 0x000fe20002800000 */
        /* <DEDUP_REMOVED lines=13> */
[----:B------:R-:W-:Y:S02]  /*3b60*/  FSEL R103, R92, RZ, P0 ;  /* 0x000000ff5c677208 */ /* 0x000fe40000000000 */
[----:B------:R-:W-:Y:S02]  /*3b70*/  LOP3.LUT P0, RZ, R158, 0xff, RZ, 0xc0, !PT ;  /* 0x000000ff9eff7812 */ /* 0x000fe4000780c0ff */
[----:B------:R-:W-:Y:S02]  /*3b80*/  FSEL R101, R92, RZ, P5 ;  /* 0x000000ff5c657208 */ /* 0x000fe40002800000 */
[----:B------:R-:W-:Y:S02]  /*3b90*/  LOP3.LUT P5, RZ, R114, 0xff, RZ, 0xc0, !PT ;  /* 0x000000ff72ff7812 */ /* 0x000fe400078ac0ff */
[C---:B------:R-:W-:Y:S02]  /*3ba0*/  FSEL R92, R100.reuse, RZ, P0 ;  /* 0x000000ff645c7208 */ /* 0x040fe40000000000 */
        /* <DEDUP_REMOVED lines=8> */
.L_x_1223:
[-CC-:B------:R-:W-:Y:S01]  /*3c30*/  FFMA.FTZ R84, R139, R106.reuse, R107.reuse ;  /* 0x0000006a8b547223 */ /* 0x180fe2000001006b */
[----:B------:R-:W-:Y:S01]  /*3c40*/  FFMA.FTZ R86, R140, R106, R107 ;  /* 0x0000006a8c567223 */ /* 0x000fe2000001006b */
[----:B------:R-:W-:Y:S02]  /*3c50*/  LOP3.LUT P5, RZ, R115, 0xff0000, RZ, 0xc0, !PT ;  /* 0x00ff000073ff7812 */ /* 0x000fe400078ac0ff */
[----:B------:R-:W-:Y:S01]  /*3c60*/  FADD.FTZ R85, R137, -R84 ;  /* 0x8000005489557221 */ /* 0x000fe20000010000 */
[----:B------:R-:W-:Y:S01]  /*3c70*/  FADD.FTZ R86, R141, -R86 ;  /* 0x800000568d567221 */ /* 0x000fe20000010000 */
[----:B------:R-:W-:Y:S02]  /*3c80*/  LOP3.LUT P0, RZ, R159, 0xff0000, RZ, 0xc0, !PT ;  /* 0x00ff00009fff7812 */ /* 0x000fe4000780c0ff */
[C---:B-----5:R-:W-:Y:S01]  /*3c90*/  FFMA.FTZ R90, R122.reuse, R85, R6 ;  /* 0x000000557a5a7223 */ /* 0x060fe20000010006 */
[----:B------:R-:W-:Y:S01]  /*3ca0*/  FFMA.FTZ R91, R122, R86, R7 ;  /* 0x000000567a5b7223 */ /* 0x000fe20000010007 */
[----:B------:R-:W-:-:S02]  /*3cb0*/  FFMA.FTZ R85, R129, R106, R107 ;  /* 0x0000006a81557223 */ /* 0x000fc4000001006b */
[----:B------:R-:W-:Y:S02]  /*3cc0*/  FMUL.FTZ R84, R90, UR14 ;  /* 0x0000000e5a547c20 */ /* 0x000fe40008410000 */
[----:B------:R-:W-:-:S03]  /*3cd0*/  FADD.FTZ R85, R136, -R85 ;  /* 0x8000005588557221 */ /* 0x000fc60000010000 */
[----:B------:R-:W-:Y:S01]  /*3ce0*/  FSEL R99, R84, RZ, P5 ;  /* 0x000000ff54637208 */ /* 0x000fe20002800000 */
[----:B------:R-:W-:Y:S01]  /*3cf0*/  FFMA.FTZ R88, R122, R85, R4 ;  /* 0x000000557a587223 */ /* 0x000fe20000010004 */
        /* <DEDUP_REMOVED lines=16> */
[-C--:B------:R-:W-:Y:S01]  /*3e00*/  FFMA.FTZ R92, R128, R106.reuse, R107 ;  /* 0x0000006a805c7223 */ /* 0x080fe2000001006b */
[----:B------:R-:W-:Y:S01]  /*3e10*/  FFMA.FTZ R89, R122, R89, R5 ;  /* 0x000000597a597223 */ /* 0x000fe20000010005 */
[----:B------:R-:W-:Y:S01]  /*3e20*/  F2FP.BF16.F32.PACK_AB R99, R86, R99 ;  /* 0x000000635663723e */ /* 0x000fe200000010ff */
[----:B------:R-:W-:Y:S01]  /*3e30*/  FFMA.FTZ R86, R122, R85, R10 ;  /* 0x000000557a567223 */ /* 0x000fe2000001000a */
[C---:B------:R-:W-:Y:S01]  /*3e40*/  FSEL R98, R84.reuse, RZ, P0 ;  /* 0x000000ff54627208 */ /* 0x040fe20000000000 */
[----:B------:R-:W-:Y:S01]  /*3e50*/  FMUL.FTZ R93, R89, UR14 ;  /* 0x0000000e595d7c20 */ /* 0x000fe20008410000 */
[----:B------:R-:W-:Y:S01]  /*3e60*/  FSEL R100, R84, RZ, P5 ;  /* 0x000000ff54647208 */ /* 0x000fe20002800000 */
[----:B------:R-:W-:Y:S01]  /*3e70*/  FADD.FTZ R87, R127, -R92 ;  /* 0x8000005c7f577221 */ /* 0x000fe20000010000 */
[----:B------:R-:W-:Y:S01]  /*3e80*/  LOP3.LUT P0, RZ, R115, 0xff00, RZ, 0xc0, !PT ;  /* 0x0000ff0073ff7812 */ /* 0x000fe2000780c0ff */
[-C--:B------:R-:W-:Y:S01]  /*3e90*/  FFMA.FTZ R84, R124, R106.reuse, R107 ;  /* 0x0000006a7c547223 */ /* 0x080fe2000001006b */
[----:B------:R-:W-:Y:S01]  /*3ea0*/  LOP3.LUT P5, RZ, R159, 0xff00, RZ, 0xc0, !PT ;  /* 0x0000ff009fff7812 */ /* 0x000fe200078ac0ff */
[----:B------:R-:W-:Y:S01]  /*3eb0*/  FMUL.FTZ R92, R86, UR14 ;  /* 0x0000000e565c7c20 */ /* 0x000fe20008410000 */
[C---:B------:R-:W-:Y:S01]  /*3ec0*/  FSEL R105, R93.reuse, RZ, P0 ;  /* 0x000000ff5d697208 */ /* 0x040fe20000000000 */
[----:B------:R-:W-:Y:S01]  /*3ed0*/  FFMA.FTZ R87, R122, R87, R11 ;  /* 0x000000577a577223 */ /* 0x000fe2000001000b */
        /* <DEDUP_REMOVED lines=9> */
[----:B------:R-:W-:Y:S01]  /*3f70*/  FFMA.FTZ R85, R122, R84, R9 ;  /* 0x000000547a557223 */ /* 0x000fe20000010009 */
[----:B------:R-:W-:Y:S01]  /*3f80*/  LOP3.LUT P0, RZ, R114, 0xff000000, RZ, 0xc0, !PT ;  /* 0xff00000072ff7812 */ /* 0x000fe2000780c0ff */
[----:B------:R-:W-:Y:S01]  /*3f90*/  FFMA.FTZ R84, R122, R93, R8 ;  /* 0x0000005d7a547223 */ /* 0x000fe20000010008 */
        /* <DEDUP_REMOVED lines=18> */
[----:B------:R-:W-:-:S07]  /*40c0*/  F2FP.BF16.F32.PACK_AB R96, R101, R96 ;  /* 0x000000606560723e */ /* 0x000fce00000010ff */
.L_x_1219:
        /* <DEDUP_REMOVED lines=15> */
.L_x_1215:
[----:B------:R-:W-:Y:S05]  /*41c0*/  BSYNC.RECONVERGENT B0 ;  /* 0x0000000000007941 */ /* 0x000fea0003800200 */
.L_x_1214:
        /* <DEDUP_REMOVED lines=13> */
[----:B------:R-:W-:Y:S01]  /*42a0*/  LOP3.LUT P0, RZ, R113, 0xff0000, RZ, 0xc0, !PT ;  /* 0x00ff000071ff7812 */ /* 0x000fe2000780c0ff */
[-C--:B------:R-:W-:Y:S02]  /*42b0*/  FFMA.FTZ R93, R143, R106.reuse, R107 ;  /* 0x0000006a8f5d7223 */ /* 0x080fe4000001006b */
[----:B------:R-:W-:Y:S02]  /*42c0*/  FADD.FTZ R85, R154, -R85 ;  /* 0x800000559a557221 */ /* 0x000fe40000010000 */
[----:B------:R-:W-:Y:S02]  /*42d0*/  FADD.FTZ R93, R144, -R93 ;  /* 0x8000005d905d7221 */ /* 0x000fe40000010000 */
[----:B-----5:R-:W-:Y:S01]  /*42e0*/  FFMA.FTZ R90, R122, R85, R74 ;  /* 0x000000557a5a7223 */ /* 0x020fe2000001004a */
[----:B------:R-:W-:-:S03]  /*42f0*/  FFMA.FTZ R85, R151, R106, R107 ;  /* 0x0000006a97557223 */ /* 0x000fc6000001006b */
[----:B------:R-:W-:Y:S01]  /*4300*/  FMUL.FTZ R84, R90, UR14 ;  /* 0x0000000e5a547c20 */ /* 0x000fe20008410000 */
[----:B------:R-:W-:-:S04]  /*4310*/  FADD.FTZ R85, R150, -R85 ;  /* 0x8000005596557221 */ /* 0x000fc80000010000 */
[----:B------:R-:W-:Y:S01]  /*4320*/  FSEL R99, R84, RZ, P0 ;  /* 0x000000ff54637208 */ /* 0x000fe20000000000 */
[----:B------:R-:W-:Y:S01]  /*4330*/  FFMA.FTZ R88, R122, R85, R72 ;  /* 0x000000557a587223 */ /* 0x000fe20000010048 */
[----:B------:R-:W-:Y:S01]  /*4340*/  LOP3.LUT P0, RZ, R157, 0xff0000, RZ, 0xc0, !PT ;  /* 0x00ff00009dff7812 */ /* 0x000fe2000780c0ff */
[----:B------:R-:W-:-:S03]  /*4350*/  FFMA.FTZ R85, R147, R106, R107 ;  /* 0x0000006a93557223 */ /* 0x000fc6000001006b */
[----:B------:R-:W-:Y:S01]  /*4360*/  FSEL R95, R84, RZ, P0 ;  /* 0x000000ff545f7208 */ /* 0x000fe20000000000 */
[----:B------:R-:W-:Y:S01]  /*4370*/  FFMA.FTZ R84, R162, R106, R107 ;  /* 0x0000006aa2547223 */ /* 0x000fe2000001006b */
[----:B------:R-:W-:Y:S01]  /*4380*/  ISETP.GE.U32.AND P0, PT, R112, RZ, PT ;  /* 0x000000ff7000720c */ /* 0x000fe20003f06070 */
[----:B------:R-:W-:Y:S02]  /*4390*/  FADD.FTZ R85, R148, -R85 ;  /* 0x8000005594557221 */ /* 0x000fe40000010000 */
[----:B------:R-:W-:Y:S01]  /*43a0*/  FADD.FTZ R84, R163, -R84 ;  /* 0x80000054a3547221 */ /* 0x000fe20000010000 */
[----:B------:R-:W-:Y:S01]  /*43b0*/  ISETP.GE.U32.AND.EX P0, PT, R113, 0x1000000, PT, P0 ;  /* 0x010000007100780c */ /* 0x000fe20003f06100 */
[C---:B------:R-:W-:Y:S02]  /*43c0*/  FFMA.FTZ R86, R122.reuse, R85, R70 ;  /* 0x000000557a567223 */ /* 0x040fe40000010046 */
[----:B------:R-:W-:-:S04]  /*43d0*/  FFMA.FTZ R91, R122, R84, R75 ;  /* 0x000000547a5b7223 */ /* 0x000fc8000001004b */
[----:B------:R-:W-:-:S05]  /*43e0*/  FMUL.FTZ R84, R91, UR14 ;  /* 0x0000000e5b547c20 */ /* 0x000fca0008410000 */
[----:B------:R-:W-:Y:S02]  /*43f0*/  FSEL R104, R84, RZ, P0 ;  /* 0x000000ff54687208 */ /* 0x000fe40000000000 */
[----:B------:R-:W-:Y:S02]  /*4400*/  ISETP.GE.U32.AND P0, PT, R156, RZ, PT ;  /* 0x000000ff9c00720c */ /* 0x000fe40003f06070 */
[----:B------:R-:W-:Y:S02]  /*4410*/  F2FP.BF16.F32.PACK_AB R99, R104, R99 ;  /* 0x000000636863723e */ /* 0x000fe400000010ff */
        /* <DEDUP_REMOVED lines=13> */
[C---:B------:R-:W-:Y:S02]  /*44f0*/  FSEL R109, R84.reuse, RZ, P0 ;  /* 0x000000ff546d7208 */ /* 0x040fe40000000000 */
[----:B------:R-:W-:Y:S02]  /*4500*/  LOP3.LUT P0, RZ, R157, 0xff00, RZ, 0xc0, !PT ;  /* 0x0000ff009dff7812 */ /* 0x000fe4000780c0ff */
        /* <DEDUP_REMOVED lines=20> */
[----:B------:R-:W-:-:S04]  /*4650*/  FFMA.FTZ R85, R122, R84, R69 ;  /* 0x000000547a557223 */ /* 0x000fc80000010045 */
[----:B------:R-:W-:-:S05]  /*4660*/  FMUL.FTZ R84, R85, UR14 ;  /* 0x0000000e55547c20 */ /* 0x000fca0008410000 */
[----:B------:R-:W-:Y:S02]  /*4670*/  FSEL R101, R84, RZ, P0 ;  /* 0x000000ff54657208 */ /* 0x000fe40000000000 */
[----:B------:R-:W-:-:S04]  /*4680*/  LOP3.LUT P0, RZ, R156, 0xff00, RZ, 0xc0, !PT ;  /* 0x0000ff009cff7812 */ /* 0x000fc8000780c0ff */
[----:B------:R-:W-:Y:S01]  /*4690*/  FSEL R103, R84, RZ, P0 ;  /* 0x000000ff54677208 */ /* 0x000fe20000000000 */
[----:B------:R-:W-:Y:S01]  /*46a0*/  FFMA.FTZ R84, R122, R93, R68 ;  /* 0x0000005d7a547223 */ /* 0x000fe20000010044 */
[----:B------:R-:W-:Y:S02]  /*46b0*/  LOP3.LUT P0, RZ, R112, 0xff, RZ, 0xc0, !PT ;  /* 0x000000ff70ff7812 */ /* 0x000fe4000780c0ff */
[----:B------:R-:W-:Y:S01]  /*46c0*/  F2FP.BF16.F32.PACK_AB R93, R105, R100 ;  /* 0x00000064695d723e */ /* 0x000fe200000010ff */
[----:B------:R-:W-:-:S05]  /*46d0*/  FMUL.FTZ R92, R84, UR14 ;  /* 0x0000000e545c7c20 */ /* 0x000fca0008410000 */
[----:B------:R-:W-:Y:S02]  /*46e0*/  FSEL R96, R92, RZ, P0 ;  /* 0x000000ff5c607208 */ /* 0x000fe40000000000 */
[----:B------:R-:W-:Y:S02]  /*46f0*/  LOP3.LUT P0, RZ, R156, 0xff, RZ, 0xc0, !PT ;  /* 0x000000ff9cff7812 */ /* 0x000fe4000780c0ff */
[----:B------:R-:W-:Y:S02]  /*4700*/  F2FP.BF16.F32.PACK_AB R96, R101, R96 ;  /* 0x000000606560723e */ /* 0x000fe400000010ff */
[----:B------:R-:W-:-:S04]  /*4710*/  FSEL R92, R92, RZ, P0 ;  /* 0x000000ff5c5c7208 */ /* 0x000fc80000000000 */
[----:B------:R-:W-:Y:S01]  /*4720*/  F2FP.BF16.F32.PACK_AB R92, R103, R92 ;  /* 0x0000005c675c723e */ /* 0x000fe200000010ff */
[----:B------:R-:W-:Y:S06]  /*4730*/  BRA `(.L_x_1229) ;  /* 0x0000001c001c7947 */ /* 0x000fec0003800000 */
.L_x_1228:
[-CC-:B0-----:R-:W-:Y:S01]  /*4740*/  FFMA.FTZ R93, R155, R106.reuse, R107.reuse ;  /* 0x0000006a9b5d7223 */ /* 0x181fe2000001006b */
[----:B------:R-:W-:Y:S01]  /*4750*/  LOP3.LUT P0, RZ, R113, 0xff0000, RZ, 0xc0, !PT ;  /* 0x00ff000071ff7812 */ /* 0x000fe2000780c0ff */
[----:B------:R-:W-:Y:S02]  /*4760*/  FFMA.FTZ R92, R162, R106, R107 ;  /* 0x0000006aa25c7223 */ /* 0x000fe4000001006b */
[----:B------:R-:W-:Y:S02]  /*4770*/  FADD.FTZ R93, R154, -R93 ;  /* 0x8000005d9a5d7221 */ /* 0x000fe40000010000 */
[----:B------:R-:W-:Y:S02]  /*4780*/  FADD.FTZ R92, R163, -R92 ;  /* 0x8000005ca35c7221 */ /* 0x000fe40000010000 */
[C---:B-----5:R-:W-:Y:S02]  /*4790*/  FFMA.FTZ R93, R122.reuse, R93, R74 ;  /* 0x0000005d7a5d7223 */ /* 0x060fe4000001004a */
[----:B------:R-:W-:-:S02]  /*47a0*/  FFMA.FTZ R92, R122, R92, R75 ;  /* 0x0000005c7a5c7223 */ /* 0x000fc4000001004b */
[----:B------:R-:W-:Y:S02]  /*47b0*/  FMUL.FTZ R93, R93, UR14 ;  /* 0x0000000e5d5d7c20 */ /* 0x000fe40008410000 */
[----:B------:R-:W-:-:S03]  /*47c0*/  FMUL.FTZ R92, R92, UR14 ;  /* 0x0000000e5c5c7c20 */ /* 0x000fc60008410000 */
        /* <DEDUP_REMOVED lines=8> */
[----:B------:R-:W-:Y:S02]  /*4850*/  FSEL R104, R92, RZ, P0 ;  /* 0x000000ff5c687208 */ /* 0x000fe40000000000 */
[----:B------:R-:W-:Y:S01]  /*4860*/  ISETP.GE.U32.AND P0, PT, R156, RZ, PT ;  /* 0x000000ff9c00720c */ /* 0x000fe20003f06070 */
[----:B------:R-:W-:Y:S01]  /*4870*/  FMUL.FTZ R93, R93, UR14 ;  /* 0x0000000e5d5d7c20 */ /* 0x000fe20008410000 */
[----:B------:R-:W-:Y:S02]  /*4880*/  F2FP.BF16.F32.PACK_AB R99, R104, R99 ;  /* 0x000000636863723e */ /* 0x000fe400000010ff */
[----:B------:R-:W-:-:S04]  /*4890*/  ISETP.GE.U32.AND.EX P0, PT, R157, 0x1000000, PT, P0 ;  /* 0x010000009d00780c */ /* 0x000fc80003f06100 */
[----:B------:R-:W-:Y:S01]  /*48a0*/  FSEL R110, R92, RZ, P0 ;  /* 0x000000ff5c6e7208 */ /* 0x000fe20000000000 */
[----:B------:R-:W-:Y:S01]  /*48b0*/  FFMA.FTZ R92, R152, R106, R107 ;  /* 0x0000006a985c7223 */ /* 0x000fe2000001006b */
[----:B------:R-:W-:Y:S02]  /*48c0*/  LOP3.LUT P0, RZ, R113, 0xff, RZ, 0xc0, !PT ;  /* 0x000000ff71ff7812 */ /* 0x000fe4000780c0ff */
[----:B------:R-:W-:Y:S01]  /*48d0*/  F2FP.BF16.F32.PACK_AB R95, R110, R95 ;  /* 0x0000005f6e5f723e */ /* 0x000fe200000010ff */
[----:B------:R-:W-:Y:S01]  /*48e0*/  FADD.FTZ R92, R153, -R92 ;  /* 0x8000005c995c7221 */ /* 0x000fe20000010000 */
[----:B------:R-:W-:Y:S02]  /*48f0*/  FSEL R98, R93, RZ, P0 ;  /* 0x000000ff5d627208 */ /* 0x000fe40000000000 */
[----:B------:R-:W-:Y:S01]  /*4900*/  LOP3.LUT P0, RZ, R157, 0xff, RZ, 0xc0, !PT ;  /* 0x000000ff9dff7812 */ /* 0x000fe2000780c0ff */
[----:B------:R-:W-:-:S03]  /*4910*/  FFMA.FTZ R92, R122, R92, R73 ;  /* 0x0000005c7a5c7223 */ /* 0x000fc60000010049 */
[----:B------:R-:W-:Y:S01]  /*4920*/  FSEL R94, R93, RZ, P0 ;  /* 0x000000ff5d5e7208 */ /* 0x000fe20000000000 */
[----:B------:R-:W-:Y:S01]  /*4930*/  FMUL.FTZ R92, R92, UR14 ;  /* 0x0000000e5c5c7c20 */ /* 0x000fe20008410000 */
[----:B------:R-:W-:Y:S01]  /*4940*/  LOP3.LUT P0, RZ, R113, 0xff00, RZ, 0xc0, !PT ;  /* 0x0000ff0071ff7812 */ /* 0x000fe2000780c0ff */
[----:B------:R-:W-:-:S03]  /*4950*/  FFMA.FTZ R93, R147, R106, R107 ;  /* 0x0000006a935d7223 */ /* 0x000fc6000001006b */
[----:B------:R-:W-:Y:S01]  /*4960*/  FSEL R109, R92, RZ, P0 ;  /* 0x000000ff5c6d7208 */ /* 0x000fe20000000000 */
[----:B------:R-:W-:Y:S01]  /*4970*/  FADD.FTZ R93, R148, -R93 ;  /* 0x8000005d945d7221 */ /* 0x000fe20000010000 */
[----:B------:R-:W-:Y:S02]  /*4980*/  LOP3.LUT P0, RZ, R157, 0xff00, RZ, 0xc0, !PT ;  /* 0x0000ff009dff7812 */ /* 0x000fe4000780c0ff */
[----:B------:R-:W-:Y:S01]  /*4990*/  F2FP.BF16.F32.PACK_AB R98, R109, R98 ;  /* 0x000000626d62723e */ /* 0x000fe200000010ff */
[----:B------:R-:W-:Y:S01]  /*49a0*/  FFMA.FTZ R93, R122, R93, R70 ;  /* 0x0000005d7a5d7223 */ /* 0x000fe20000010046 */
[----:B------:R-:W-:Y:S01]  /*49b0*/  FSEL R111, R92, RZ, P0 ;  /* 0x000000ff5c6f7208 */ /* 0x000fe20000000000 */
[----:B------:R-:W-:Y:S01]  /*49c0*/  FFMA.FTZ R92, R146, R106, R107 ;  /* 0x0000006a925c7223 */ /* 0x000fe2000001006b */
[----:B------:R-:W-:Y:S01]  /*49d0*/  LOP3.LUT P0, RZ, R112, 0xff0000, RZ, 0xc0, !PT ;  /* 0x00ff000070ff7812 */ /* 0x000fe2000780c0ff */
[----:B------:R-:W-:Y:S01]  /*49e0*/  FMUL.FTZ R93, R93, UR14 ;  /* 0x0000000e5d5d7c20 */ /* 0x000fe20008410000 */
[----:B------:R-:W-:Y:S01]  /*49f0*/  F2FP.BF16.F32.PACK_AB R94, R111, R94 ;  /* 0x0000005e6f5e723e */ /* 0x000fe200000010ff */
[----:B------:R-:W-:-:S03]  /*4a00*/  FADD.FTZ R92, R149, -R92 ;  /* 0x8000005c955c7221 */ /* 0x000fc60000010000 */
[----:B------:R-:W-:Y:S01]  /*4a10*/  FSEL R97, R93, RZ, P0 ;  /* 0x000000ff5d617208 */ /* 0x000fe20000000000 */
[----:B------:R-:W-:Y:S01]  /*4a20*/  FFMA.FTZ R92, R122, R92, R71 ;  /* 0x0000005c7a5c7223 */ /* 0x000fe20000010047 */
[----:B------:R-:W-:-:S03]  /*4a30*/  LOP3.LUT P0, RZ, R156, 0xff0000, RZ, 0xc0, !PT ;  /* 0x00ff00009cff7812 */ /* 0x000fc6000780c0ff */
[----:B------:R-:W-:Y:S01]  /*4a40*/  FMUL.FTZ R92, R92, UR14 ;  /* 0x0000000e5c5c7c20 */ /* 0x000fe20008410000 */
[----:B------:R-:W-:Y:S01]  /*4a50*/  FSEL R100, R93, RZ, P0 ;  /* 0x000000ff5d647208 */ /* 0x000fe20000000000 */
[----:B------:R-:W-:Y:S01]  /*4a60*/  FFMA.FTZ R93, R143, R106, R107 ;  /* 0x0000006a8f5d7223 */ /* 0x000fe2000001006b */
[----:B------:R-:W-:-:S03]  /*4a70*/  LOP3.LUT P0, RZ, R112, 0xff000000, RZ, 0xc0, !PT ;  /* 0xff00000070ff7812 */ /* 0x000fc6000780c0ff */
[----:B------:R-:W-:Y:S01]  /*4a80*/  FADD.FTZ R93, R144, -R93 ;  /* 0x8000005d905d7221 */ /* 0x000fe20000010000 */
[----:B------:R-:W-:Y:S02]  /*4a90*/  FSEL R102, R92, RZ, P0 ;  /* 0x000000ff5c667208 */ /* 0x000fe40000000000 */
[----:B------:R-:W-:Y:S01]  /*4aa0*/  LOP3.LUT P0, RZ, R156, 0xff000000, RZ, 0xc0, !PT ;  /* 0xff0000009cff7812 */ /* 0x000fe2000780c0ff */
[----:B------:R-:W-:Y:S01]  /*4ab0*/  FFMA.FTZ R93, R122, R93, R68 ;  /* 0x0000005d7a5d7223 */ /* 0x000fe20000010044 */
[----:B------:R-:W-:Y:S02]  /*4ac0*/  F2FP.BF16.F32.PACK_AB R97, R102, R97 ;  /* 0x000000616661723e */ /* 0x000fe400000010ff */
[----:B------:R-:W-:Y:S01]  /*4ad0*/  FSEL R105, R92, RZ, P0 ;  /* 0x000000ff5c697208 */ /* 0x000fe20000000000 */
[----:B------:R-:W-:Y:S01]  /*4ae0*/  FFMA.FTZ R92, R142, R106, R107 ;  /* 0x0000006a8e5c7223 */ /* 0x000fe2000001006b */
[----:B------:R-:W-:Y:S01]  /*4af0*/  LOP3.LUT P0, RZ, R112, 0xff00, RZ, 0xc0, !PT ;  /* 0x0000ff0070ff7812 */ /* 0x000fe2000780c0ff */
[----:B------:R-:W-:-:S02]  /*4b00*/  FMUL.FTZ R93, R93, UR14 ;  /* 0x0000000e5d5d7c20 */ /* 0x000fc40008410000 */
[----:B------:R-:W-:-:S04]  /*4b10*/  FADD.FTZ R92, R145, -R92 ;  /* 0x8000005c915c7221 */ /* 0x000fc80000010000 */
[----:B------:R-:W-:-:S04]  /*4b20*/  FFMA.FTZ R92, R122, R92, R69 ;  /* 0x0000005c7a5c7223 */ /* 0x000fc80000010045 */
[----:B------:R-:W-:-:S05]  /*4b30*/  FMUL.FTZ R92, R92, UR14 ;  /* 0x0000000e5c5c7c20 */ /* 0x000fca0008410000 */
        /* <DEDUP_REMOVED lines=11> */
.L_x_1227:
[----:B0-----:R-:W0:Y:S02]  /*4bf0*/  LDC.64 R92, c[0x0][0x478] ;  /* 0x00011e00ff5c7b82 */ /* 0x001e240000000a00 */
[----:B0-----:R-:W-:-:S04]  /*4c00*/  ISETP.NE.U32.AND P6, PT, R92, RZ, PT ;  /* 0x000000ff5c00720c */ /* 0x001fc80003fc5070 */
[----:B------:R-:W-:-:S13]  /*4c10*/  ISETP.NE.AND.EX P6, PT, R93, RZ, PT, P6 ;  /* 0x000000ff5d00720c */ /* 0x000fda0003fc5360 */
[----:B------:R-:W-:Y:S05]  /*4c20*/  @!P6 BRA `(.L_x_1230) ;  /* 0x00000004002ce947 */ /* 0x000fea0003800000 */
[-CC-:B------:R-:W-:Y:S01]  /*4c30*/  FFMA.FTZ R85, R155, R106.reuse, R107.reuse ;  /* 0x0000006a9b557223 */ /* 0x180fe2000001006b */
[----:B------:R-:W-:Y:S01]  /*4c40*/  LOP3.LUT P0, RZ, R113, 0xff0000, RZ, 0xc0, !PT ;  /* 0x00ff000071ff7812 */ /* 0x000fe2000780c0ff */
[-C--:B------:R-:W-:Y:S02]  /*4c50*/  FFMA.FTZ R111, R143, R106.reuse, R107 ;  /* 0x0000006a8f6f7223 */ /* 0x080fe4000001006b */
[----:B------:R-:W-:Y:S02]  /*4c60*/  FADD.FTZ R85, R154, -R85 ;  /* 0x800000559a557221 */ /* 0x000fe40000010000 */
[----:B------:R-:W-:Y:S02]  /*4c70*/  FADD.FTZ R111, R144, -R111 ;  /* 0x8000006f906f7221 */ /* 0x000fe40000010000 */
[----:B-----5:R-:W-:Y:S01]  /*4c80*/  FMUL.FTZ R90, R122, R85 ;  /* 0x000000557a5a7220 */ /* 0x020fe20000410000 */
[----:B------:R-:W-:-:S03]  /*4c90*/  FFMA.FTZ R85, R151, R106, R107 ;  /* 0x0000006a97557223 */ /* 0x000fc6000001006b */
[----:B------:R-:W-:Y:S01]  /*4ca0*/  FMUL.FTZ R84, R90, UR14 ;  /* 0x0000000e5a547c20 */ /* 0x000fe20008410000 */
[----:B------:R-:W-:-:S04]  /*4cb0*/  FADD.FTZ R85, R150, -R85 ;  /* 0x8000005596557221 */ /* 0x000fc80000010000 */
[----:B------:R-:W-:Y:S01]  /*4cc0*/  FSEL R99, R84, RZ, P0 ;  /* 0x000000ff54637208 */ /* 0x000fe20000000000 */
[----:B------:R-:W-:Y:S01]  /*4cd0*/  FMUL.FTZ R88, R122, R85 ;  /* 0x000000557a587220 */ /* 0x000fe20000410000 */
        /* <DEDUP_REMOVED lines=8> */
[C---:B------:R-:W-:Y:S02]  /*4d60*/  FMUL.FTZ R86, R122.reuse, R85 ;  /* 0x000000557a567220 */ /* 0x040fe40000410000 */
[----:B------:R-:W-:-:S04]  /*4d70*/  FMUL.FTZ R91, R122, R91 ;  /* 0x0000005b7a5b7220 */ /* 0x000fc80000410000 */
        /* <DEDUP_REMOVED lines=47> */
[----:B------:R-:W-:-:S05]  /*5070*/  FMUL.FTZ R92, R84, UR14 ;  /* 0x0000000e545c7c20 */ /* 0x000fca0008410000 */
[----:B------:R-:W-:Y:S02]  /*5080*/  FSEL R96, R92, RZ, P0 ;  /* 0x000000ff5c607208 */ /* 0x000fe40000000000 */
[----:B------:R-:W-:Y:S02]  /*5090*/  LOP3.LUT P0, RZ, R156, 0xff, RZ, 0xc0, !PT ;  /* 0x000000ff9cff7812 */ /* 0x000fe4000780c0ff */
[----:B------:R-:W-:Y:S02]  /*50a0*/  F2FP.BF16.F32.PACK_AB R96, R101, R96 ;  /* 0x000000606560723e */ /* 0x000fe400000010ff */
[----:B------:R-:W-:-:S04]  /*50b0*/  FSEL R92, R92, RZ, P0 ;  /* 0x000000ff5c5c7208 */ /* 0x000fc80000000000 */
[----:B------:R-:W-:Y:S01]  /*50c0*/  F2FP.BF16.F32.PACK_AB R92, R103, R92 ;  /* 0x0000005c675c723e */ /* 0x000fe200000010ff */
[----:B------:R-:W-:Y:S06]  /*50d0*/  BRA `(.L_x_1229) ;  /* 0x0000001000b47947 */ /* 0x000fec0003800000 */
.L_x_1230:
        /* <DEDUP_REMOVED lines=75> */
.L_x_1226:
        /* <DEDUP_REMOVED lines=8> */
[----:B------:R-:W-:Y:S01]  /*5610*/  LOP3.LUT P0, RZ, R113, 0xff0000, RZ, 0xc0, !PT ;  /* 0x00ff000071ff7812 */ /* 0x000fe2000780c0ff */
[-CC-:B------:R-:W-:Y:S01]  /*5620*/  FFMA.FTZ R88, R146, R106.reuse, R107.reuse ;  /* 0x0000006a92587223 */ /* 0x180fe2000001006b */
[-C--:B------:R-:W-:Y:S01]  /*5630*/  FFMA.FTZ R98, R152, R106.reuse, R107 ;  /* 0x0000006a98627223 */ /* 0x080fe2000001006b */
[----:B------:R-:W-:Y:S02]  /*5640*/  FADD.FTZ R85, R154, -R85 ;  /* 0x800000559a557221 */ /* 0x000fe40000010000 */
[----:B------:R-:W-:Y:S01]  /*5650*/  FADD.FTZ R88, R149, -R88 ;  /* 0x8000005895587221 */ /* 0x000fe20000010000 */
[----:B------:R-:W-:Y:S01]  /*5660*/  FADD.FTZ R98, R153, -R98 ;  /* 0x8000006299627221 */ /* 0x000fe20000010000 */
[C---:B-----5:R-:W-:Y:S01]  /*5670*/  FFMA.FTZ R90, R122.reuse, R85, R74 ;  /* 0x000000557a5a7223 */ /* 0x060fe2000001004a */
[----:B------:R-:W-:Y:S01]  /*5680*/  FFMA.FTZ R85, R143, R106, R107 ;  /* 0x0000006a8f557223 */ /* 0x000fe2000001006b */
[C---:B------:R-:W-:Y:S01]  /*5690*/  FFMA.FTZ R87, R122.reuse, R88, R71 ;  /* 0x000000587a577223 */ /* 0x040fe20000010047 */
[----:B------:R-:W-:Y:S01]  /*56a0*/  FFMA.FTZ R89, R122, R98, R73 ;  /* 0x000000627a597223 */ /* 0x000fe20000010049 */
[----:B------:R-:W-:Y:S01]  /*56b0*/  FMUL.FTZ R84, R90, UR14 ;  /* 0x0000000e5a547c20 */ /* 0x000fe20008410000 */
[----:B------:R-:W-:Y:S01]  /*56c0*/  FADD.FTZ R85, R144, -R85 ;  /* 0x8000005590557221 */ /* 0x000fe20000010000 */
[----:B------:R-:W-:-:S03]  /*56d0*/  FFMA.FTZ R98, R142, R106, R107 ;  /* 0x0000006a8e627223 */ /* 0x000fc6000001006b */
[----:B------:R-:W-:Y:S01]  /*56e0*/  FSEL R99, R84, RZ, P0 ;  /* 0x000000ff54637208 */ /* 0x000fe20000000000 */
[----:B------:R-:W-:Y:S01]  /*56f0*/  FFMA.FTZ R84, R162, R106, R107 ;  /* 0x0000006aa2547223 */ /* 0x000fe2000001006b */
[----:B------:R-:W-:Y:S01]  /*5700*/  ISETP.GE.U32.AND P0, PT, R112, RZ, PT ;  /* 0x000000ff7000720c */ /* 0x000fe20003f06070 */
[----:B------:R-:W-:Y:S02]  /*5710*/  FADD.FTZ R98, R145, -R98 ;  /* 0x8000006291627221 */ /* 0x000fe40000010000 */
[----:B------:R-:W-:Y:S01]  /*5720*/  FADD.FTZ R84, R163, -R84 ;  /* 0x80000054a3547221 */ /* 0x000fe20000010000 */
[----:B------:R-:W-:-:S03]  /*5730*/  ISETP.GE.U32.AND.EX P0, PT, R113, 0x1000000, PT, P0 ;  /* 0x010000007100780c */ /* 0x000fc60003f06100 */
[----:B------:R-:W-:-:S04]  /*5740*/  FFMA.FTZ R91, R122, R84, R75 ;  /* 0x000000547a5b7223 */ /* 0x000fc8000001004b */
[----:B------:R-:W-:-:S05]  /*5750*/  FMUL.FTZ R84, R91, UR14 ;  /* 0x0000000e5b547c20 */ /* 0x000fca0008410000 */
[----:B------:R-:W-:Y:S01]  /*5760*/  FSEL R104, R84, RZ, P0 ;  /* 0x000000ff54687208 */ /* 0x000fe20000000000 */
[----:B------:R-:W-:Y:S01]  /*5770*/  FFMA.FTZ R84, R122, R85, R68 ;  /* 0x000000557a547223 */ /* 0x000fe20000010044 */
[----:B------:R-:W-:Y:S02]  /*5780*/  LOP3.LUT P0, RZ, R112, 0xff, RZ, 0xc0, !PT ;  /* 0x000000ff70ff7812 */ /* 0x000fe4000780c0ff */
[----:B------:R-:W-:Y:S01]  /*5790*/  F2FP.BF16.F32.PACK_AB R99, R104, R99 ;  /* 0x000000636863723e */ /* 0x000fe200000010ff */
        /* <DEDUP_REMOVED lines=8> */
[----:B------:R-:W-:Y:S01]  /*5820*/  FMUL.FTZ R85, R87, UR14 ;  /* 0x0000000e57557c20 */ /* 0x000fe20008410000 */
[----:B------:R-:W-:-:S04]  /*5830*/  LOP3.LUT P0, RZ, R112, 0xff000000, RZ, 0xc0, !PT ;  /* 0xff00000070ff7812 */ /* 0x000fc8000780c0ff */
        /* <DEDUP_REMOVED lines=11> */
[----:B------:R-:W-:Y:S02]  /*58f0*/  LOP3.LUT P0, RZ, R112, 0xff00, RZ, 0xc0, !PT ;  /* 0x0000ff0070ff7812 */ /* 0x000fe4000780c0ff */
[----:B------:R-:W-:Y:S01]  /*5900*/  F2FP.BF16.F32.PACK_AB R98, R105, R102 ;  /* 0x000000666962723e */ /* 0x000fe200000010ff */
[----:B------:R-:W-:-:S05]  /*5910*/  FMUL.FTZ R97, R85, UR14 ;  /* 0x0000000e55617c20 */ /* 0x000fca0008410000 */
[----:B------:R-:W-:Y:S02]  /*5920*/  FSEL R101, R97, RZ, P0 ;  /* 0x000000ff61657208 */ /* 0x000fe40000000000 */
[----:B------:R-:W-:Y:S02]  /*5930*/  F2FP.BF16.F32.PACK_AB R97, R103, R100 ;  /* 0x000000646761723e */ /* 0x000fe400000010ff */
[----:B------:R-:W-:Y:S01]  /*5940*/  F2FP.BF16.F32.PACK_AB R96, R101, R96 ;  /* 0x000000606560723e */ /* 0x000fe200000010ff */
[----:B------:R-:W-:Y:S06]  /*5950*/  BRA `(.L_x_1229) ;  /* 0x0000000800947947 */ /* 0x000fec0003800000 */
.L_x_1232:
[-CC-:B------:R-:W-:Y:S01]  /*5960*/  FFMA.FTZ R97, R155, R106.reuse, R107.reuse ;  /* 0x0000006a9b617223 */ /* 0x180fe2000001006b */
[----:B------:R-:W-:Y:S01]  /*5970*/  FFMA.FTZ R96, R162, R106, R107 ;  /* 0x0000006aa2607223 */ /* 0x000fe2000001006b */
[----:B------:R-:W-:Y:S02]  /*5980*/  LOP3.LUT P0, RZ, R113, 0xff0000, RZ, 0xc0, !PT ;  /* 0x00ff000071ff7812 */ /* 0x000fe4000780c0ff */
[----:B------:R-:W-:Y:S01]  /*5990*/  FADD.FTZ R97, R154, -R97 ;  /* 0x800000619a617221 */ /* 0x000fe20000010000 */
[----:B------:R-:W-:-:S03]  /*59a0*/  FADD.FTZ R96, R163, -R96 ;  /* 0x80000060a3607221 */ /* 0x000fc60000010000 */
[C---:B-----5:R-:W-:Y:S01]  /*59b0*/  FFMA.FTZ R97, R122.reuse, R97, R74 ;  /* 0x000000617a617223 */ /* 0x060fe2000001004a */
[----:B------:R-:W-:-:S03]  /*59c0*/  FFMA.FTZ R96, R122, R96, R75 ;  /* 0x000000607a607223 */ /* 0x000fc6000001004b */
[----:B------:R-:W-:Y:S01]  /*59d0*/  FMUL.FTZ R97, R97, UR14 ;  /* 0x0000000e61617c20 */ /* 0x000fe20008410000 */
[----:B------:R-:W-:-:S04]  /*59e0*/  FMUL.FTZ R96, R96, UR14 ;  /* 0x0000000e60607c20 */ /* 0x000fc80008410000 */
[----:B------:R-:W-:Y:S01]  /*59f0*/  FSEL R99, R97, RZ, P0 ;  /* 0x000000ff61637208 */ /* 0x000fe20000000000 */
[----:B------:R-:W-:Y:S01]  /*5a00*/  FFMA.FTZ R97, R151, R106, R107 ;  /* 0x0000006a97617223 */ /* 0x000fe2000001006b */
[----:B------:R-:W-:-:S03]  /*5a10*/  ISETP.GE.U32.AND P0, PT, R112, RZ, PT ;  /* 0x000000ff7000720c */ /* 0x000fc60003f06070 */
[----:B------:R-:W-:Y:S01]  /*5a20*/  FADD.FTZ R97, R150, -R97 ;  /* 0x8000006196617221 */ /* 0x000fe20000010000 */
[----:B------:R-:W-:-:S03]  /*5a30*/  ISETP.GE.U32.AND.EX P0, PT, R113, 0x1000000, PT, P0 ;  /* 0x010000007100780c */ /* 0x000fc60003f06100 */
        /* <DEDUP_REMOVED lines=9> */
[----:B------:R-:W-:Y:S01]  /*5ad0*/  LOP3.LUT P0, RZ, R113, 0xff00, RZ, 0xc0, !PT ;  /* 0x0000ff0071ff7812 */ /* 0x000fe2000780c0ff */
[----:B------:R-:W-:Y:S02]  /*5ae0*/  FFMA.FTZ R97, R147, R106, R107 ;  /* 0x0000006a93617223 */ /* 0x000fe4000001006b */
[----:B------:R-:W-:Y:S02]  /*5af0*/  FMUL.FTZ R96, R96, UR14 ;  /* 0x0000000e60607c20 */ /* 0x000fe40008410000 */
[----:B------:R-:W-:-:S03]  /*5b00*/  FADD.FTZ R97, R148, -R97 ;  /* 0x8000006194617221 */ /* 0x000fc60000010000 */
[----:B------:R-:W-:Y:S01]  /*5b10*/  FSEL R105, R96, RZ, P0 ;  /* 0x000000ff60697208 */ /* 0x000fe20000000000 */
[----:B------:R-:W-:Y:S01]  /*5b20*/  FFMA.FTZ R96, R146, R106, R107 ;  /* 0x0000006a92607223 */ /* 0x000fe2000001006b */
[----:B------:R-:W-:Y:S01]  /*5b30*/  FFMA.FTZ R97, R122, R97, R70 ;  /* 0x000000617a617223 */ /* 0x000fe20000010046 */
[----:B------:R-:W-:Y:S02]  /*5b40*/  LOP3.LUT P0, RZ, R112, 0xff0000, RZ, 0xc0, !PT ;  /* 0x00ff000070ff7812 */ /* 0x000fe4000780c0ff */
[----:B------:R-:W-:Y:S01]  /*5b50*/  FADD.FTZ R96, R149, -R96 ;  /* 0x8000006095607221 */ /* 0x000fe20000010000 */
[----:B------:R-:W-:Y:S01]  /*5b60*/  FMUL.FTZ R97, R97, UR14 ;  /* 0x0000000e61617c20 */ /* 0x000fe20008410000 */
[----:B------:R-:W-:Y:S02]  /*5b70*/  F2FP.BF16.F32.PACK_AB R98, R105, R98 ;  /* 0x000000626962723e */ /* 0x000fe400000010ff */
[----:B------:R-:W-:Y:S02]  /*5b80*/  FFMA.FTZ R96, R122, R96, R71 ;  /* 0x000000607a607223 */ /* 0x000fe40000010047 */
[----:B------:R-:W-:Y:S01]  /*5b90*/  FSEL R100, R97, RZ, P0 ;  /* 0x000000ff61647208 */ /* 0x000fe20000000000 */
[----:B------:R-:W-:Y:S01]  /*5ba0*/  FFMA.FTZ R97, R143, R106, R107 ;  /* 0x0000006a8f617223 */ /* 0x000fe2000001006b */
[----:B------:R-:W-:Y:S01]  /*5bb0*/  FMUL.FTZ R96, R96, UR14 ;  /* 0x0000000e60607c20 */ /* 0x000fe20008410000 */
[----:B------:R-:W-:-:S02]  /*5bc0*/  LOP3.LUT P0, RZ, R112, 0xff000000, RZ, 0xc0, !PT ;  /* 0xff00000070ff7812 */ /* 0x000fc4000780c0ff */
[----:B------:R-:W-:Y:S02]  /*5bd0*/  FADD.FTZ R97, R144, -R97 ;  /* 0x8000006190617221 */ /* 0x000fe40000010000 */
[----:B------:R-:W-:Y:S01]  /*5be0*/  FSEL R103, R96, RZ, P0 ;  /* 0x000000ff60677208 */ /* 0x000fe20000000000 */
[----:B------:R-:W-:Y:S01]  /*5bf0*/  FFMA.FTZ R96, R142, R106, R107 ;  /* 0x0000006a8e607223 */ /* 0x000fe2000001006b */
[----:B------:R-:W-:Y:S01]  /*5c00*/  LOP3.LUT P0, RZ, R112, 0xff00, RZ, 0xc0, !PT ;  /* 0x0000ff0070ff7812 */ /* 0x000fe2000780c0ff */
[C---:B------:R-:W-:Y:S02]  /*5c10*/  FFMA.FTZ R97, R122.reuse, R97, R68 ;  /* 0x000000617a617223 */ /* 0x040fe40000010044 */
[----:B------:R-:W-:Y:S02]  /*5c20*/  FADD.FTZ R96, R145, -R96 ;  /* 0x8000006091607221 */ /* 0x000fe40000010000 */
[----:B------:R-:W-:Y:S02]  /*5c30*/  FMUL.FTZ R97, R97, UR14 ;  /* 0x0000000e61617c20 */ /* 0x000fe40008410000 */
[----:B------:R-:W-:-:S04]  /*5c40*/  FFMA.FTZ R96, R122, R96, R69 ;  /* 0x000000607a607223 */ /* 0x000fc80000010045 */
[----:B------:R-:W-:-:S05]  /*5c50*/  FMUL.FTZ R96, R96, UR14 ;  /* 0x0000000e60607c20 */ /* 0x000fca0008410000 */
[----:B------:R-:W-:Y:S02]  /*5c60*/  FSEL R101, R96, RZ, P0 ;  /* 0x000000ff60657208 */ /* 0x000fe40000000000 */
[----:B------:R-:W-:-:S04]  /*5c70*/  LOP3.LUT P0, RZ, R112, 0xff, RZ, 0xc0, !PT ;  /* 0x000000ff70ff7812 */ /* 0x000fc8000780c0ff */
[----:B------:R-:W-:Y:S02]  /*5c80*/  FSEL R96, R97, RZ, P0 ;  /* 0x000000ff61607208 */ /* 0x000fe40000000000 */
[----:B------:R-:W-:Y:S02]  /*5c90*/  F2FP.BF16.F32.PACK_AB R97, R103, R100 ;  /* 0x000000646761723e */ /* 0x000fe400000010ff */
[----:B------:R-:W-:Y:S01]  /*5ca0*/  F2FP.BF16.F32.PACK_AB R96, R101, R96 ;  /* 0x000000606560723e */ /* 0x000fe200000010ff */
[----:B------:R-:W-:Y:S06]  /*5cb0*/  BRA `(.L_x_1229) ;  /* 0x0000000400bc7947 */ /* 0x000fec0003800000 */
.L_x_1231:
        /* <DEDUP_REMOVED lines=11> */
[C---:B-----5:R-:W-:Y:S01]  /*5d70*/  FMUL.FTZ R90, R122.reuse, R85 ;  /* 0x000000557a5a7220 */ /* 0x060fe20000410000 */
[-C--:B------:R-:W-:Y:S01]  /*5d80*/  FFMA.FTZ R85, R143, R106.reuse, R107 ;  /* 0x0000006a8f557223 */ /* 0x080fe2000001006b */
[C---:B------:R-:W-:Y:S01]  /*5d90*/  FMUL.FTZ R87, R122.reuse, R87 ;  /* 0x000000577a577220 */ /* 0x040fe20000410000 */
[----:B------:R-:W-:Y:S01]  /*5da0*/  FMUL.FTZ R89, R122, R89 ;  /* 0x000000597a597220 */ /* 0x000fe20000410000 */
[----:B------:R-:W-:Y:S01]  /*5db0*/  FMUL.FTZ R84, R90, UR14 ;  /* 0x0000000e5a547c20 */ /* 0x000fe20008410000 */
[----:B------:R-:W-:Y:S01]  /*5dc0*/  FADD.FTZ R85, R144, -R85 ;  /* 0x8000005590557221 */ /* 0x000fe20000010000 */
[----:B------:R-:W-:-:S03]  /*5dd0*/  FFMA.FTZ R98, R142, R106, R107 ;  /* 0x0000006a8e627223 */ /* 0x000fc6000001006b */
        /* <DEDUP_REMOVED lines=8> */
[----:B------:R-:W-:Y:S01]  /*5e60*/  FMUL.FTZ R84, R122, R85 ;  /* 0x000000557a547220 */ /* 0x000fe20000410000 */
[----:B------:R-:W-:Y:S02]  /*5e70*/  LOP3.LUT P0, RZ, R112, 0xff, RZ, 0xc0, !PT ;  /* 0x000000ff70ff7812 */ /* 0x000fe4000780c0ff */
[----:B------:R-:W-:Y:S01]  /*5e80*/  F2FP.BF16.F32.PACK_AB R99, R104, R99 ;  /* 0x000000636863723e */ /* 0x000fe200000010ff */
        /* <DEDUP_REMOVED lines=20> */
[----:B------:R-:W-:Y:S01]  /*5fd0*/  FADD.FTZ R85, R145, -R98 ;  /* 0x8000006291557221 */ /* 0x000fe20000010000 */
[----:B------:R-:W-:Y:S02]  /*5fe0*/  LOP3.LUT P0, RZ, R112, 0xff00, RZ, 0xc0, !PT ;  /* 0x0000ff0070ff7812 */ /* 0x000fe4000780c0ff */
[----:B------:R-:W-:Y:S01]  /*5ff0*/  F2FP.BF16.F32.PACK_AB R98, R105, R102 ;  /* 0x000000666962723e */ /* 0x000fe200000010ff */
[----:B------:R-:W-:-:S04]  /*6000*/  FMUL.FTZ R85, R122, R85 ;  /* 0x000000557a557220 */ /* 0x000fc80000410000 */
[----:B------:R-:W-:-:S05]  /*6010*/  FMUL.FTZ R97, R85, UR14 ;  /* 0x0000000e55617c20 */ /* 0x000fca0008410000 */
[----:B------:R-:W-:Y:S02]  /*6020*/  FSEL R101, R97, RZ, P0 ;  /* 0x000000ff61657208 */ /* 0x000fe40000000000 */
[----:B------:R-:W-:Y:S02]  /*6030*/  F2FP.BF16.F32.PACK_AB R97, R103, R100 ;  /* 0x000000646761723e */ /* 0x000fe400000010ff */
[----:B------:R-:W-:Y:S01]  /*6040*/  F2FP.BF16.F32.PACK_AB R96, R101, R96 ;  /* 0x000000606560723e */ /* 0x000fe200000010ff */
[----:B------:R-:W-:Y:S06]  /*6050*/  BRA `(.L_x_1229) ;  /* 0x0000000000d47947 */ /* 0x000fec0003800000 */
.L_x_1233:
        /* <DEDUP_REMOVED lines=53> */
.L_x_1229:
        /* <DEDUP_REMOVED lines=11> */
.L_x_1225:
[----:B------:R-:W-:Y:S05]  /*6460*/  BSYNC.RECONVERGENT B0 ;  /* 0x0000000000007941 */ /* 0x000fea0003800200 */
.L_x_1224:
        /* <DEDUP_REMOVED lines=13> */
[----:B------:R-:W-:Y:S01]  /*6540*/  ISETP.GE.U32.AND P0, PT, R116, RZ, PT ;  /* 0x000000ff7400720c */ /* 0x000fe20003f06070 */
[----:B------:R-:W-:Y:S02]  /*6550*/  FFMA.FTZ R85, R177, R106, R107 ;  /* 0x0000006ab1557223 */ /* 0x000fe4000001006b */
[----:B------:R-:W-:Y:S01]  /*6560*/  FADD.FTZ R84, R179, -R84 ;  /* 0x80000054b3547221 */ /* 0x000fe20000010000 */
[----:B------:R-:W-:Y:S01]  /*6570*/  ISETP.GE.U32.AND.EX P0, PT, R117, 0x1000000, PT, P0 ;  /* 0x010000007500780c */ /* 0x000fe20003f06100 */
[----:B------:R-:W-:Y:S02]  /*6580*/  FADD.FTZ R85, R176, -R85 ;  /* 0x80000055b0557221 */ /* 0x000fe40000010000 */
[C---:B-----5:R-:W-:Y:S02]  /*6590*/  FFMA.FTZ R91, R122.reuse, R84, R83 ;  /* 0x000000547a5b7223 */ /* 0x060fe40000010053 */
[----:B------:R-:W-:Y:S01]  /*65a0*/  FFMA.FTZ R90, R122, R85, R82 ;  /* 0x000000557a5a7223 */ /* 0x000fe20000010052 */
[----:B------:R-:W-:Y:S01]  /*65b0*/  FFMA.FTZ R85, R173, R106, R107 ;  /* 0x0000006aad557223 */ /* 0x000fe2000001006b */
[----:B------:R-:W-:-:S03]  /*65c0*/  FMUL.FTZ R84, R91, UR14 ;  /* 0x0000000e5b547c20 */ /* 0x000fc60008410000 */
[----:B------:R-:W-:Y:S02]  /*65d0*/  FADD.FTZ R85, R172, -R85 ;  /* 0x80000055ac557221 */ /* 0x000fe40000010000 */
[----:B------:R-:W-:Y:S02]  /*65e0*/  FSEL R104, R84, RZ, P0 ;  /* 0x000000ff54687208 */ /* 0x000fe40000000000 */
[----:B------:R-:W-:Y:S01]  /*65f0*/  ISETP.GE.U32.AND P0, PT, R160, RZ, PT ;  /* 0x000000ffa000720c */ /* 0x000fe20003f06070 */
[----:B------:R-:W-:Y:S01]  /*6600*/  FFMA.FTZ R88, R122, R85, R80 ;  /* 0x000000557a587223 */ /* 0x000fe20000010050 */
[----:B------:R-:W-:Y:S02]  /*6610*/  FFMA.FTZ R85, R169, R106, R107 ;  /* 0x0000006aa9557223 */ /* 0x000fe4000001006b */
[----:B------:R-:W-:Y:S02]  /*6620*/  ISETP.GE.U32.AND.EX P0, PT, R161, 0x1000000, PT, P0 ;  /* 0x01000000a100780c */ /* 0x000fe40003f06100 */
[----:B------:R-:W-:-:S02]  /*6630*/  FADD.FTZ R85, R170, -R85 ;  /* 0x80000055aa557221 */ /* 0x000fc40000010000 */
[----:B------:R-:W-:Y:S01]  /*6640*/  FSEL R110, R84, RZ, P0 ;  /* 0x000000ff546e7208 */ /* 0x000fe20000000000 */
[----:B------:R-:W-:Y:S01]  /*6650*/  FMUL.FTZ R84, R90, UR14 ;  /* 0x0000000e5a547c20 */ /* 0x000fe20008410000 */
[----:B------:R-:W-:Y:S01]  /*6660*/  LOP3.LUT P0, RZ, R117, 0xff0000, RZ, 0xc0, !PT ;  /* 0x00ff000075ff7812 */ /* 0x000fe2000780c0ff */
[----:B------:R-:W-:-:S03]  /*6670*/  FFMA.FTZ R86, R122, R85, R78 ;  /* 0x000000557a567223 */ /* 0x000fc6000001004e */
        /* <DEDUP_REMOVED lines=34> */
[-CC-:B------:R-:W-:Y:S01]  /*68a0*/  FFMA.FTZ R84, R164, R106.reuse, R107.reuse ;  /* 0x0000006aa4547223 */ /* 0x180fe2000001006b */
[----:B------:R-:W-:Y:S01]  /*68b0*/  LOP3.LUT P0, RZ, R116, 0xff00, RZ, 0xc0, !PT ;  /* 0x0000ff0074ff7812 */ /* 0x000fe2000780c0ff */
[----:B------:R-:W-:Y:S01]  /*68c0*/  FFMA.FTZ R107, R165, R106, R107 ;  /* 0x0000006aa56b7223 */ /* 0x000fe2000001006b */
[----:B------:R-:W-:Y:S01]  /*68d0*/  F2FP.BF16.F32.PACK_AB R93, R102, R93 ;  /* 0x0000005d665d723e */ /* 0x000fe200000010ff */
[----:B------:R-:W-:-:S02]  /*68e0*/  FADD.FTZ R84, R167, -R84 ;  /* 0x80000054a7547221 */ /* 0x000fc40000010000 */
[----:B------:R-:W-:Y:S02]  /*68f0*/  FADD.FTZ R107, R166, -R107 ;  /* 0x8000006ba66b7221 */ /* 0x000fe40000010000 */
[----:B------:R-:W-:-:S04]  /*6900*/  FFMA.FTZ R85, R122, R84, R77 ;  /* 0x000000547a557223 */ /* 0x000fc8000001004d */
[----:B------:R-:W-:-:S05]  /*6910*/  FMUL.FTZ R84, R85, UR14 ;  /* 0x0000000e55547c20 */ /* 0x000fca0008410000 */
[----:B------:R-:W-:Y:S02]  /*6920*/  FSEL R101, R84, RZ, P0 ;  /* 0x000000ff54657208 */ /* 0x000fe40000000000 */
[----:B------:R-:W-:-:S04]  /*6930*/  LOP3.LUT P0, RZ, R160, 0xff00, RZ, 0xc0, !PT ;  /* 0x0000ff00a0ff7812 */ /* 0x000fc8000780c0ff */
[----:B------:R-:W-:Y:S01]  /*6940*/  FSEL R103, R84, RZ, P0 ;  /* 0x000000ff54677208 */ /* 0x000fe20000000000 */
[----:B------:R-:W-:Y:S01]  /*6950*/  FFMA.FTZ R84, R122, R107, R76 ;  /* 0x0000006b7a547223 */ /* 0x000fe2000001004c */
        /* <DEDUP_REMOVED lines=8> */
.L_x_1238:
[-CC-:B0--3--:R-:W-:Y:S01]  /*69e0*/  FFMA.FTZ R93, R177, R106.reuse, R107.reuse ;  /* 0x0000006ab15d7223 */ /* 0x189fe2000001006b */
        /* <DEDUP_REMOVED lines=48> */
[----:B------:R-:W-:Y:S02]  /*6cf0*/  FSEL R93, R93, RZ, P0 ;  /* 0x000000ff5d5d7208 */ /* 0x000fe40000000000 */
[----:B------:R-:W-:-:S04]  /*6d00*/  LOP3.LUT P0, RZ, R116, 0xff000000, RZ, 0xc0, !PT ;  /* 0xff00000074ff7812 */ /* 0x000fc8000780c0ff */
[----:B------:R-:W-:Y:S02]  /*6d10*/  FSEL R100, R92, RZ, P0 ;  /* 0x000000ff5c647208 */ /* 0x000fe40000000000 */
[----:B------:R-:W-:Y:S02]  /*6d20*/  LOP3.LUT P0, RZ, R160, 0xff000000, RZ, 0xc0, !PT ;  /* 0xff000000a0ff7812 */ /* 0x000fe4000780c0ff */
[----:B------:R-:W-:Y:S02]  /*6d30*/  F2FP.BF16.F32.PACK_AB R97, R100, R97 ;  /* 0x000000616461723e */ /* 0x000fe400000010ff */
[----:B------:R-:W-:Y:S01]  /*6d40*/  FSEL R102, R92, RZ, P0 ;  /* 0x000000ff5c667208 */ /* 0x000fe20000000000 */
[-CC-:B------:R-:W-:Y:S01]  /*6d50*/  FFMA.FTZ R92, R164, R106.reuse, R107.reuse ;  /* 0x0000006aa45c7223 */ /* 0x180fe2000001006b */
[----:B------:R-:W-:Y:S01]  /*6d60*/  FFMA.FTZ R107, R165, R106, R107 ;  /* 0x0000006aa56b7223 */ /* 0x000fe2000001006b */
[----:B------:R-:W-:Y:S02]  /*6d70*/  LOP3.LUT P0, RZ, R116, 0xff00, RZ, 0xc0, !PT ;  /* 0x0000ff0074ff7812 */ /* 0x000fe4000780c0ff */
[----:B------:R-:W-:Y:S01]  /*6d80*/  FADD.FTZ R92, R167, -R92 ;  /* 0x8000005ca75c7221 */ /* 0x000fe20000010000 */
[----:B------:R-:W-:Y:S01]  /*6d90*/  FADD.FTZ R107, R166, -R107 ;  /* 0x8000006ba66b7221 */ /* 0x000fe20000010000 */
[----:B------:R-:W-:-:S02]  /*6da0*/  F2FP.BF16.F32.PACK_AB R93, R102, R93 ;  /* 0x0000005d665d723e */ /* 0x000fc400000010ff */
[C---:B------:R-:W-:Y:S01]  /*6db0*/  FFMA.FTZ R92, R122.reuse, R92, R77 ;  /* 0x0000005c7a5c7223 */ /* 0x040fe2000001004d */
[----:B------:R-:W-:-:S03]  /*6dc0*/  FFMA.FTZ R107, R122, R107, R76 ;  /* 0x0000006b7a6b7223 */ /* 0x000fc6000001004c */
[----:B------:R-:W-:Y:S01]  /*6dd0*/  FMUL.FTZ R92, R92, UR14 ;  /* 0x0000000e5c5c7c20 */ /* 0x000fe20008410000 */
[----:B------:R-:W-:-:S04]  /*6de0*/  FMUL.FTZ R107, R107, UR14 ;  /* 0x0000000e6b6b7c20 */ /* 0x000fc80008410000 */
        /* <DEDUP_REMOVED lines=10> */
.L_x_1237:
        /* <DEDUP_REMOVED lines=10> */
[C---:B-----5:R-:W-:Y:S02]  /*6f30*/  FMUL.FTZ R91, R122.reuse, R91 ;  /* 0x0000005b7a5b7220 */ /* 0x060fe40000410000 */
[----:B------:R-:W-:Y:S01]  /*6f40*/  FMUL.FTZ R90, R122, R85 ;  /* 0x000000557a5a7220 */ /* 0x000fe20000410000 */
[----:B------:R-:W-:Y:S01]  /*6f50*/  FFMA.FTZ R85, R173, R106, R107 ;  /* 0x0000006aad557223 */ /* 0x000fe2000001006b */
[----:B------:R-:W-:-:S03]  /*6f60*/  FMUL.FTZ R84, R91, UR14 ;  /* 0x0000000e5b547c20 */ /* 0x000fc60008410000 */
[----:B------:R-:W-:Y:S02]  /*6f70*/  FADD.FTZ R85, R172, -R85 ;  /* 0x80000055ac557221 */ /* 0x000fe40000010000 */
[----:B------:R-:W-:Y:S02]  /*6f80*/  FSEL R104, R84, RZ, P0 ;  /* 0x000000ff54687208 */ /* 0x000fe40000000000 */
[----:B------:R-:W-:Y:S01]  /*6f90*/  ISETP.GE.U32.AND P0, PT, R160, RZ, PT ;  /* 0x000000ffa000720c */ /* 0x000fe20003f06070 */
[----:B------:R-:W-:Y:S01]  /*6fa0*/  FMUL.FTZ R88, R122, R85 ;  /* 0x000000557a587220 */ /* 0x000fe20000410000 */
[----:B------:R-:W-:Y:S02]  /*6fb0*/  FFMA.FTZ R85, R169, R106, R107 ;  /* 0x0000006aa9557223 */ /* 0x000fe4000001006b */
[----:B------:R-:W-:Y:S02]  /*6fc0*/  ISETP.GE.U32.AND.EX P0, PT, R161, 0x1000000, PT, P0 ;  /* 0x01000000a100780c */ /* 0x000fe40003f06100 */
[----:B------:R-:W-:-:S02]  /*6fd0*/  FADD.FTZ R85, R170, -R85 ;  /* 0x80000055aa557221 */ /* 0x000fc40000010000 */
[----:B------:R-:W-:Y:S01]  /*6fe0*/  FSEL R110, R84, RZ, P0 ;  /* 0x000000ff546e7208 */ /* 0x000fe20000000000 */
[----:B------:R-:W-:Y:S01]  /*6ff0*/  FMUL.FTZ R84, R90, UR14 ;  /* 0x0000000e5a547c20 */ /* 0x000fe20008410000 */
[----:B------:R-:W-:Y:S01]  /*7000*/  LOP3.LUT P0, RZ, R117, 0xff0000, RZ, 0xc0, !PT ;  /* 0x00ff000075ff7812 */ /* 0x000fe2000780c0ff */
[----:B------:R-:W-:-:S03]  /*7010*/  FMUL.FTZ R86, R122, R85 ;  /* 0x000000557a567220 */ /* 0x000fc60000410000 */
        /* <DEDUP_REMOVED lines=54> */
.L_x_1240:
        /* <DEDUP_REMOVED lines=75> */
.L_x_1236:
        /* <DEDUP_REMOVED lines=8> */
[-CC-:B------:R-:W-:Y:S01]  /*78b0*/  FFMA.FTZ R85, R177, R106.reuse, R107.reuse ;  /* 0x0000006ab1557223 */ /* 0x180fe2000001006b */
[----:B------:R-:W-:Y:S01]  /*78c0*/  ISETP.GE.U32.AND P0, PT, R116, RZ, PT ;  /* 0x000000ff7400720c */ /* 0x000fe20003f06070 */
[----:B------:R-:W-:Y:S01]  /*78d0*/  FFMA.FTZ R88, R168, R106, R107 ;  /* 0x0000006aa8587223 */ /* 0x000fe2000001006b */
[----:B------:R-:W-:Y:S01]  /*78e0*/  FADD.FTZ R84, R179, -R84 ;  /* 0x80000054b3547221 */ /* 0x000fe20000010000 */
[----:B------:R-:W-:Y:S01]  /*78f0*/  FADD.FTZ R85, R176, -R85 ;  /* 0x80000055b0557221 */ /* 0x000fe20000010000 */
[----:B------:R-:W-:Y:S01]  /*7900*/  ISETP.GE.U32.AND.EX P0, PT, R117, 0x1000000, PT, P0 ;  /* 0x010000007500780c */ /* 0x000fe20003f06100 */
[----:B------:R-:W-:Y:S01]  /*7910*/  FADD.FTZ R88, R171, -R88 ;  /* 0x80000058ab587221 */ /* 0x000fe20000010000 */
[C---:B-----5:R-:W-:Y:S01]  /*7920*/  FFMA.FTZ R91, R122.reuse, R84, R83 ;  /* 0x000000547a5b7223 */ /* 0x060fe20000010053 */
[C---:B------:R-:W-:Y:S01]  /*7930*/  FFMA.FTZ R90, R122.reuse, R85, R82 ;  /* 0x000000557a5a7223 */ /* 0x040fe20000010052 */
[----:B------:R-:W-:Y:S01]  /*7940*/  FFMA.FTZ R85, R165, R106, R107 ;  /* 0x0000006aa5557223 */ /* 0x000fe2000001006b */
[----:B------:R-:W-:Y:S01]  /*7950*/  FFMA.FTZ R87, R122, R88, R79 ;  /* 0x000000587a577223 */ /* 0x000fe2000001004f */
[----:B------:R-:W-:Y:S01]  /*7960*/  FMUL.FTZ R84, R91, UR14 ;  /* 0x0000000e5b547c20 */ /* 0x000fe20008410000 */
[----:B------:R-:W-:Y:S01]  /*7970*/  FFMA.FTZ R102, R174, R106, R107 ;  /* 0x0000006aae667223 */ /* 0x000fe2000001006b */
[----:B------:R-:W-:-:S03]  /*7980*/  FADD.FTZ R85, R166, -R85 ;  /* 0x80000055a6557221 */ /* 0x000fc60000010000 */
[----:B------:R-:W-:Y:S01]  /*7990*/  FSEL R104, R84, RZ, P0 ;  /* 0x000000ff54687208 */ /* 0x000fe20000000000 */
[----:B------:R-:W-:Y:S01]  /*79a0*/  FMUL.FTZ R84, R90, UR14 ;  /* 0x0000000e5a547c20 */ /* 0x000fe20008410000 */
[----:B------:R-:W-:Y:S01]  /*79b0*/  LOP3.LUT P0, RZ, R117, 0xff0000, RZ, 0xc0, !PT ;  /* 0x00ff000075ff7812 */ /* 0x000fe2000780c0ff */
[----:B------:R-:W-:-:S03]  /*79c0*/  FADD.FTZ R102, R175, -R102 ;  /* 0x80000066af667221 */ /* 0x000fc60000010000 */
[----:B------:R-:W-:Y:S01]  /*79d0*/  FSEL R99, R84, RZ, P0 ;  /* 0x000000ff54637208 */ /* 0x000fe20000000000 */
[----:B------:R-:W-:Y:S01]  /*79e0*/  FFMA.FTZ R84, R122, R85, R76 ;  /* 0x000000557a547223 */ /* 0x000fe2000001004c */
[----:B------:R-:W-:Y:S01]  /*79f0*/  LOP3.LUT P0, RZ, R116, 0xff, RZ, 0xc0, !PT ;  /* 0x000000ff74ff7812 */ /* 0x000fe2000780c0ff */
[----:B------:R-:W-:Y:S01]  /*7a00*/  FFMA.FTZ R89, R122, R102, R81 ;  /* 0x000000667a597223 */ /* 0x000fe20000010051 */
        /* <DEDUP_REMOVED lines=12> */
[-CC-:B------:R-:W-:Y:S01]  /*7ad0*/  FFMA.FTZ R85, R173, R106.reuse, R107.reuse ;  /* 0x0000006aad557223 */ /* 0x180fe2000001006b */
[----:B------:R-:W-:Y:S01]  /*7ae0*/  LOP3.LUT P0, RZ, R117, 0xff, RZ, 0xc0, !PT ;  /* 0x000000ff75ff7812 */ /* 0x000fe2000780c0ff */
[----:B------:R-:W-:Y:S02]  /*7af0*/  FFMA.FTZ R106, R164, R106, R107 ;  /* 0x0000006aa46a7223 */ /* 0x000fe4000001006b */
[----:B------:R-:W-:Y:S02]  /*7b00*/  FADD.FTZ R85, R172, -R85 ;  /* 0x80000055ac557221 */ /* 0x000fe40000010000 */
[----:B------:R-:W-:Y:S02]  /*7b10*/  FADD.FTZ R106, R167, -R106 ;  /* 0x8000006aa76a7221 */ /* 0x000fe40000010000 */
        /* <DEDUP_REMOVED lines=14> */
.L_x_1242:
        /* <DEDUP_REMOVED lines=35> */
[----:B------:R-:W-:-:S02]  /*7e30*/  FSEL R97, R97, RZ, P0 ;  /* 0x000000ff61617208 */ /* 0x000fc40000000000 */
[----:B------:R-:W-:Y:S01]  /*7e40*/  FMUL.FTZ R96, R96, UR14 ;  /* 0x0000000e60607c20 */ /* 0x000fe20008410000 */
[----:B------:R-:W-:-:S04]  /*7e50*/  LOP3.LUT P0, RZ, R116, 0xff000000, RZ, 0xc0, !PT ;  /* 0xff00000074ff7812 */ /* 0x000fc8000780c0ff */
[----:B------:R-:W-:Y:S01]  /*7e60*/  FSEL R100, R96, RZ, P0 ;  /* 0x000000ff60647208 */ /* 0x000fe20000000000 */
[-CC-:B------:R-:W-:Y:S01]  /*7e70*/  FFMA.FTZ R96, R164, R106.reuse, R107.reuse ;  /* 0x0000006aa4607223 */ /* 0x180fe2000001006b */
[----:B------:R-:W-:Y:S01]  /*7e80*/  FFMA.FTZ R107, R165, R106, R107 ;  /* 0x0000006aa56b7223 */ /* 0x000fe2000001006b */
[----:B------:R-:W-:Y:S02]  /*7e90*/  LOP3.LUT P0, RZ, R116, 0xff00, RZ, 0xc0, !PT ;  /* 0x0000ff0074ff7812 */ /* 0x000fe4000780c0ff */
[----:B------:R-:W-:Y:S01]  /*7ea0*/  FADD.FTZ R96, R167, -R96 ;  /* 0x80000060a7607221 */ /* 0x000fe20000010000 */
[----:B------:R-:W-:Y:S01]  /*7eb0*/  FADD.FTZ R107, R166, -R107 ;  /* 0x8000006ba66b7221 */ /* 0x000fe20000010000 */
[----:B------:R-:W-:Y:S02]  /*7ec0*/  F2FP.BF16.F32.PACK_AB R97, R100, R97 ;  /* 0x000000616461723e */ /* 0x000fe400000010ff */
[C---:B------:R-:W-:Y:S01]  /*7ed0*/  FFMA.FTZ R96, R122.reuse, R96, R77 ;  /* 0x000000607a607223 */ /* 0x040fe2000001004d */
[----:B------:R-:W-:-:S03]  /*7ee0*/  FFMA.FTZ R107, R122, R107, R76 ;  /* 0x0000006b7a6b7223 */ /* 0x000fc6000001004c */
[----:B------:R-:W-:Y:S01]  /*7ef0*/  FMUL.FTZ R96, R96, UR14 ;  /* 0x0000000e60607c20 */ /* 0x000fe20008410000 */
[----:B------:R-:W-:-:S04]  /*7f00*/  FMUL.FTZ R107, R107, UR14 ;  /* 0x0000000e6b6b7c20 */ /* 0x000fc80008410000 */
[----:B------:R-:W-:Y:S02]  /*7f10*/  FSEL R101, R96, RZ, P0 ;  /* 0x000000ff60657208 */ /* 0x000fe40000000000 */
[----:B------:R-:W-:-:S04]  /*7f20*/  LOP3.LUT P0, RZ, R116, 0xff, RZ, 0xc0, !PT ;  /* 0x000000ff74ff7812 */ /* 0x000fc8000780c0ff */
[----:B------:R-:W-:-:S04]  /*7f30*/  FSEL R96, R107, RZ, P0 ;  /* 0x000000ff6b607208 */ /* 0x000fc80000000000 */
[----:B------:R-:W-:Y:S01]  /*7f40*/  F2FP.BF16.F32.PACK_AB R96, R101, R96 ;  /* 0x000000606560723e */ /* 0x000fe200000010ff */
[----:B------:R-:W-:Y:S06]  /*7f50*/  BRA `(.L_x_1239) ;  /* 0x0000000400bc7947 */ /* 0x000fec0003800000 */
.L_x_1241:
[----:B0--3--:R-:W0:Y:S02]  /*7f60*/  LDC.64 R96, c[0x0][0x478] ;  /* 0x00011e00ff607b82 */ /* 0x009e240000000a00 */
[----:B0-----:R-:W-:-:S04]  /*7f70*/  ISETP.NE.U32.AND P6, PT, R96, RZ, PT ;  /* 0x000000ff6000720c */ /* 0x001fc80003fc5070 */
[----:B------:R-:W-:-:S13]  /*7f80*/  ISETP.NE.AND.EX P6, PT, R97, RZ, PT, P6 ;  /* 0x000000ff6100720c */ /* 0x000fda0003fc5360 */
        /* <DEDUP_REMOVED lines=9> */
[C---:B-----5:R-:W-:Y:S01]  /*8020*/  FMUL.FTZ R91, R122.reuse, R91 ;  /* 0x0000005b7a5b7220 */ /* 0x060fe20000410000 */
[C---:B------:R-:W-:Y:S01]  /*8030*/  FMUL.FTZ R90, R122.reuse, R85 ;  /* 0x000000557a5a7220 */ /* 0x040fe20000410000 */
[-CC-:B------:R-:W-:Y:S01]  /*8040*/  FFMA.FTZ R85, R165, R106.reuse, R107.reuse ;  /* 0x0000006aa5557223 */ /* 0x180fe2000001006b */
[----:B------:R-:W-:Y:S01]  /*8050*/  FMUL.FTZ R87, R122, R87 ;  /* 0x000000577a577220 */ /* 0x000fe20000410000 */
        /* <DEDUP_REMOVED lines=8> */
[----:B------:R-:W-:Y:S01]  /*80e0*/  FMUL.FTZ R84, R122, R85 ;  /* 0x000000557a547220 */ /* 0x000fe20000410000 */
[----:B------:R-:W-:Y:S01]  /*80f0*/  LOP3.LUT P0, RZ, R116, 0xff, RZ, 0xc0, !PT ;  /* 0x000000ff74ff7812 */ /* 0x000fe2000780c0ff */
[----:B------:R-:W-:Y:S01]  /*8100*/  FMUL.FTZ R89, R122, R89 ;  /* 0x000000597a597220 */ /* 0x000fe20000410000 */
        /* <DEDUP_REMOVED lines=31> */
.L_x_1243:
        /* <DEDUP_REMOVED lines=53> */
.L_x_1239:
        /* <DEDUP_REMOVED lines=10> */
.L_x_1235:
[----:B------:R-:W-:Y:S05]  /*86f0*/  BSYNC.RECONVERGENT B0 ;  /* 0x0000000000007941 */ /* 0x000fea0003800200 */
.L_x_1234:
[----:B------:R-:W-:Y:S01]  /*8700*/  ISETP.NE.AND P0, PT, R108, RZ, PT ;  /* 0x000000ff6c00720c */ /* 0x000fe20003f05270 */
[----:B------:R-:W-:-:S12]  /*8710*/  UPLOP3.LUT UP1, UPT, UPT, UPT, UP1, 0x40, 0x4 ;  /* 0x000000000004789c */ /* 0x000fd80003f2e810 */
[----:B------:R-:W-:Y:S05]  /*8720*/  @!P0 BRA `(.L_x_1244) ;  /* 0xffffff7c00bc8947 */ /* 0x000fea000383ffff */
.L_x_1205:
        /* <DEDUP_REMOVED lines=31> */
.L_x_1245:
        /* <DEDUP_REMOVED lines=14> */
.L_x_3816:


//--------------------- .text._ZN10layer_norm22ln_bwd_finalize_kernelINS_22Kernel_traits_finalizeILj6144E13__nv_bfloat16S2_fS2_fjLb0ELj1024ELj4ENS_18Kernel_traits_baseILj6144ES2_S2_fS2_fjLj1024EEEEELb0ELb1EEEvNS_9BwdParamsE --------------------------
	.section	.text._ZN10layer_norm22ln_bwd_finalize_kernelINS_22Kernel_traits_finalizeILj6144E13__nv_bfloat16S2_fS2_fjLb0ELj1024ELj4ENS_18Kernel_traits_baseILj6144ES2_S2_fS2_fjLj1024EEEEELb0ELb1EEEvNS_9BwdParamsE,"ax",@progbits
	.align	128
        .global         _ZN10layer_norm22ln_bwd_finalize_kernelINS_22Kernel_traits_finalizeILj6144E13__nv_bfloat16S2_fS2_fjLb0ELj1024ELj4ENS_18Kernel_traits_baseILj6144ES2_S2_fS2_fjLj1024EEEEELb0ELb1EEEvNS_9BwdParamsE
        .type           _ZN10layer_norm22ln_bwd_finalize_kernelINS_22Kernel_traits_finalizeILj6144E13__nv_bfloat16S2_fS2_fjLb0ELj1024ELj4ENS_18Kernel_traits_baseILj6144ES2_S2_fS2_fjLj1024EEEEELb0ELb1EEEvNS_9BwdParamsE,@function
        .size           _ZN10layer_norm22ln_bwd_finalize_kernelINS_22Kernel_traits_finalizeILj6144E13__nv_bfloat16S2_fS2_fjLb0ELj1024ELj4ENS_18Kernel_traits_baseILj6144ES2_S2_fS2_fjLj1024EEEEELb0ELb1EEEvNS_9BwdParamsE,(.L_x_3817 - _ZN10layer_norm22ln_bwd_finalize_kernelINS_22Kernel_traits_finalizeILj6144E13__nv_bfloat16S2_fS2_fjLb0ELj1024ELj4ENS_18Kernel_traits_baseILj6144ES2_S2_fS2_fjLj1024EEEEELb0ELb1EEEvNS_9BwdParamsE)
        .other          _ZN10layer_norm22ln_bwd_finalize_kernelINS_22Kernel_traits_finalizeILj6144E13__nv_bfloat16S2_fS2_fjLb0ELj1024ELj4ENS_18Kernel_traits_baseILj6144ES2_S2_fS2_fjLj1024EEEEELb0ELb1EEEvNS_9BwdParamsE,@"STO_CUDA_ENTRY STV_DEFAULT"
_ZN10layer_norm22ln_bwd_finalize_kernelINS_22Kernel_traits_finalizeILj6144E13__nv_bfloat16S2_fS2_fjLb0ELj1024ELj4ENS_18Kernel_traits_baseILj6144ES2_S2_fS2_fjLj1024EEEEELb0ELb1EEEvNS_9BwdParamsE:
.text._ZN10layer_norm22ln_bwd_finalize_kernelINS_22Kernel_traits_finalizeILj6144E13__nv_bfloat16S2_fS2_fjLb0ELj1024ELj4ENS_18Kernel_traits_baseILj6144ES2_S2_fS2_fjLj1024EEEEELb0ELb1EEEvNS_9BwdParamsE:
        /* <DEDUP_REMOVED lines=81> */
.L_x_1250:
        /* <DEDUP_REMOVED lines=118> */
.L_x_1249:
[----:B------:R-:W-:Y:S05]  /*0c70*/  BSYNC.RECONVERGENT B1 ;  /* 0x0000000000017941 */ /* 0x000fea0003800200 */
.L_x_1248:
        /* <DEDUP_REMOVED lines=77> */
.L_x_1252:
[----:B------:R-:W-:Y:S05]  /*1150*/  BSYNC.RECONVERGENT B1 ;  /* 0x0000000000017941 */ /* 0x000fea0003800200 */
.L_x_1251:
        /* <DEDUP_REMOVED lines=38> */
.L_x_1254:
[----:B------:R-:W-:Y:S05]  /*13c0*/  BSYNC.RECONVERGENT B1 ;  /* 0x0000000000017941 */ /* 0x000fea0003800200 */
.L_x_1253:
        /* <DEDUP_REMOVED lines=8> */
.L_x_1255:
        /* <DEDUP_REMOVED lines=10> */
.L_x_1247:
[----:B------:R-:W-:Y:S05]  /*14f0*/  BSYNC.RECONVERGENT B0 ;  /* 0x0000000000007941 */ /* 0x000fea0003800200 */
.L_x_1246:
        /* <DEDUP_REMOVED lines=57> */
.L_x_1256:
        /* <DEDUP_REMOVED lines=15> */
.L_x_3817:


//--------------------- .text._ZN10layer_norm40ln_parallel_residual_bwd_finalize_kernelINS_22Kernel_traits_finalizeILj6144E13__nv_bfloat16S2_fS2_fjLb0ELj1024ELj4ENS_18Kernel_traits_baseILj6144ES2_S2_fS2_fjLj1024EEEEELb1EEEvNS_9BwdParamsE --------------------------
	.section	.text._ZN10layer_norm40ln_parallel_residual_bwd_finalize_kernelINS_22Kernel_traits_finalizeILj6144E13__nv_bfloat16S2_fS2_fjLb0ELj1024ELj4ENS_18Kernel_traits_baseILj6144ES2_S2_fS2_fjLj1024EEEEELb1EEEvNS_9BwdParamsE,"ax",@progbits
	.align	128
        .global         _ZN10layer_norm40ln_parallel_residual_bwd_finalize_kernelINS_22Kernel_traits_finalizeILj6144E13__nv_bfloat16S2_fS2_fjLb0ELj1024ELj4ENS_18Kernel_traits_baseILj6144ES2_S2_fS2_fjLj1024EEEEELb1EEEvNS_9BwdParamsE
        .type           _ZN10layer_norm40ln_parallel_residual_bwd_finalize_kernelINS_22Kernel_traits_finalizeILj6144E13__nv_bfloat16S2_fS2_fjLb0ELj1024ELj4ENS_18Kernel_traits_baseILj6144ES2_S2_fS2_fjLj1024EEEEELb1EEEvNS_9BwdParamsE,@function
        .size           _ZN10layer_norm40ln_parallel_residual_bwd_finalize_kernelINS_22Kernel_traits_finalizeILj6144E13__nv_bfloat16S2_fS2_fjLb0ELj1024ELj4ENS_18Kernel_traits_baseILj6144ES2_S2_fS2_fjLj1024EEEEELb1EEEvNS_9BwdParamsE,(.L_x_3818 - _ZN10layer_norm40ln_parallel_residual_bwd_finalize_kernelINS_22Kernel_traits_finalizeILj6144E13__nv_bfloat16S2_fS2_fjLb0ELj1024ELj4ENS_18Kernel_traits_baseILj6144ES2_S2_fS2_fjLj1024EEEEELb1EEEvNS_9BwdParamsE)
        .other          _ZN10layer_norm40ln_parallel_residual_bwd_finalize_kernelINS_22Kernel_traits_finalizeILj6144E13__nv_bfloat16S2_fS2_fjLb0ELj1024ELj4ENS_18Kernel_traits_baseILj6144ES2_S2_fS2_fjLj1024EEEEELb1EEEvNS_9BwdParamsE,@"STO_CUDA_ENTRY STV_DEFAULT"
_ZN10layer_norm40ln_parallel_residual_bwd_finalize_kernelINS_22Kernel_traits_finalizeILj6144E13__nv_bfloat16S2_fS2_fjLb0ELj1024ELj4ENS_18Kernel_traits_baseILj6144ES2_S2_fS2_fjLj1024EEEEELb1EEEvNS_9BwdParamsE:
.text._ZN10layer_norm40ln_parallel_residual_bwd_finalize_kernelINS_22Kernel_traits_finalizeILj6144E13__nv_bfloat16S2_fS2_fjLb0ELj1024ELj4ENS_18Kernel_traits_baseILj6144ES2_S2_fS2_fjLj1024EEEEELb1EEEvNS_9BwdParamsE:
        /* <DEDUP_REMOVED lines=60> */
.L_x_1261:
        /* <DEDUP_REMOVED lines=112> */
.L_x_1260:
[----:B------:R-:W-:Y:S05]  /*0ac0*/  BSYNC.RECONVERGENT B1 ;  /* 0x0000000000017941 */ /* 0x000fea0003800200 */
.L_x_1259:
        /* <DEDUP_REMOVED lines=66> */
.L_x_1263:
[----:B------:R-:W-:Y:S05]  /*0ef0*/  BSYNC.RECONVERGENT B1 ;  /* 0x0000000000017941 */ /* 0x000fea0003800200 */
.L_x_1262:
        /* <DEDUP_REMOVED lines=37> */
.L_x_1265:
[----:B------:R-:W-:Y:S05]  /*1150*/  BSYNC.RECONVERGENT B1 ;  /* 0x0000000000017941 */ /* 0x000fea0003800200 */
.L_x_1264:
        /* <DEDUP_REMOVED lines=19> */
.L_x_1258:
[----:B------:R-:W-:Y:S05]  /*1290*/  BSYNC.RECONVERGENT B0 ;  /* 0x0000000000007941 */ /* 0x000fea0003800200 */
.L_x_1257:
        /* <DEDUP_REMOVED lines=92> */
.L_x_1266:
        /* <DEDUP_REMOVED lines=10> */
.L_x_3818:


//--------------------- .text._ZN10layer_norm31ln_parallel_residual_bwd_kernelINS_13Kernel_traitsI13__nv_bfloat16S2_fS2_fjLj6144ELj1ELj1ELj8ELj16ENS_18Kernel_traits_baseILj6144ES2_S2_fS2_fjLj256EEEEELb1ELb1ELb1EEEvNS_9BwdParamsE --------------------------
	.section	.text._ZN10layer_norm31ln_parallel_residual_bwd_kernelINS_13Kernel_traitsI13__nv_bfloat16S2_fS2_fjLj6144ELj1ELj1ELj8ELj16ENS_18Kernel_traits_baseILj6144ES2_S2_fS2_fjLj256EEEEELb1ELb1ELb1EEEvNS_9BwdParamsE,"ax",@progbits
	.align	128
        .global         _ZN10layer_norm31ln_parallel_residual_bwd_kernelINS_13Kernel_traitsI13__nv_bfloat16S2_fS2_fjLj6144ELj1ELj1ELj8ELj16ENS_18Kernel_traits_baseILj6144ES2_S2_fS2_fjLj256EEEEELb1ELb1ELb1EEEvNS_9BwdParamsE
        .type           _ZN10layer_norm31ln_parallel_residual_bwd_kernelINS_13Kernel_traitsI13__nv_bfloat16S2_fS2_fjLj6144ELj1ELj1ELj8ELj16ENS_18Kernel_traits_baseILj6144ES2_S2_fS2_fjLj256EEEEELb1ELb1ELb1EEEvNS_9BwdParamsE,@function
        .size           _ZN10layer_norm31ln_parallel_residual_bwd_kernelINS_13Kernel_traitsI13__nv_bfloat16S2_fS2_fjLj6144ELj1ELj1ELj8ELj16ENS_18Kernel_traits_baseILj6144ES2_S2_fS2_fjLj256EEEEELb1ELb1ELb1EEEvNS_9BwdParamsE,(.L_x_3819 - _ZN10layer_norm31ln_parallel_residual_bwd_kernelINS_13Kernel_traitsI13__nv_bfloat16S2_fS2_fjLj6144ELj1ELj1ELj8ELj16ENS_18Kernel_traits_baseILj6144ES2_S2_fS2_fjLj256EEEEELb1ELb1ELb1EEEvNS_9BwdParamsE)
        .other          _ZN10layer_norm31ln_parallel_residual_bwd_kernelINS_13Kernel_traitsI13__nv_bfloat16S2_fS2_fjLj6144ELj1ELj1ELj8ELj16ENS_18Kernel_traits_baseILj6144ES2_S2_fS2_fjLj256EEEEELb1ELb1ELb1EEEvNS_9BwdParamsE,@"STO_CUDA_ENTRY STV_DEFAULT"
_ZN10layer_norm31ln_parallel_residual_bwd_kernelINS_13Kernel_traitsI13__nv_bfloat16S2_fS2_fjLj6144ELj1ELj1ELj8ELj16ENS_18Kernel_traits_baseILj6144ES2_S2_fS2_fjLj256EEEEELb1ELb1ELb1EEEvNS_9BwdParamsE:
.text._ZN10layer_norm31ln_parallel_residual_bwd_kernelINS_13Kernel_traitsI13__nv_bfloat16S2_fS2_fjLj6144ELj1ELj1ELj8ELj16ENS_18Kernel_traits_baseILj6144ES2_S2_fS2_fjLj256EEEEELb1ELb1ELb1EEEvNS_9BwdParamsE:
        /* <DEDUP_REMOVED lines=63> */
[----:B------:R-:W1:Y:S03]  /*03f0*/  LDCU UR13, c[0x0][0x388] ;  /* 0x00007100ff0d77ac */ /* 0x000e660008000800 */
[----:B------:R-:W4:Y:S01]  /*0400*/  LDG.E.128 R4, desc[UR10][R2.64+0x2000] ;  /* 0x0020000a02047981 */ /* 0x000f22000c1e1d00 */
[----:B------:R-:W0:Y:S01]  /*0410*/  LDCU.U8 UR12, c[0x0][0x410] ;  /* 0x00008200ff0c77ac */ /* 0x000e220008000000 */
        /* <DEDUP_REMOVED lines=40> */
.L_x_1294:
[----:B0-----:R-:W0:Y:S01]  /*06a0*/  LDC.64 R52, c[0x0][0x3c0] ;  /* 0x0000f000ff347b82 */ /* 0x001e220000000a00 */
[----:B------:R-:W-:-:S05]  /*06b0*/  IMAD R0, R140, UR13, RZ ;  /* 0x0000000d8c007c24 */ /* 0x000fca000f8e02ff */
[----:B------:R-:W-:Y:S02]  /*06c0*/  SHF.R.S32.HI R41, RZ, 0x1f, R0 ;  /* 0x0000001fff297819 */ /* 0x000fe40000011400 */
[----:B------:R-:W1:Y:S02]  /*06d0*/  LDC.64 R162, c[0x0][0x3a8] ;  /* 0x0000ea00ffa27b82 */ /* 0x000e640000000a00 */
[----:B------:R-:W-:-:S04]  /*06e0*/  LEA.HI R41, R41, R0, RZ, 0x3 ;  /* 0x0000000029297211 */ /* 0x000fc800078f18ff */
[----:B------:R-:W-:Y:S02]  /*06f0*/  LEA.HI.SX32 R159, R41, R56, 0x1d ;  /* 0x00000038299f7211 */ /* 0x000fe400078feaff */
[----:B------:R-:W2:Y:S01]  /*0700*/  LDC.64 R70, c[0x0][0x428] ;  /* 0x00010a00ff467b82 */ /* 0x000ea20000000a00 */
[----:B0-----:R-:W-:-:S07]  /*0710*/  IMAD.WIDE R52, R140, 0x4, R52 ;  /* 0x000000048c347825 */ /* 0x001fce00078e0234 */
[----:B------:R-:W0:Y:S01]  /*0720*/  LDC.64 R160, c[0x0][0x3c8] ;  /* 0x0000f200ffa07b82 */ /* 0x000e220000000a00 */
[----:B------:R-:W3:Y:S01]  /*0730*/  LDG.E R0, desc[UR10][R52.64] ;  /* 0x0000000a34007981 */ /* 0x000ee2000c1e1900 */
[----:B-1----:R-:W-:-:S05]  /*0740*/  IMAD.WIDE.U32 R68, R159, 0x20, R162 ;  /* 0x000000209f447825 */ /* 0x002fca00078e00a2 */
[----:B------:R-:W4:Y:S01]  /*0750*/  LDG.E.128 R72, desc[UR10][R68.64] ;  /* 0x0000000a44487981 */ /* 0x000f22000c1e1d00 */
[C---:B------:R-:W-:Y:S01]  /*0760*/  IADD3 R157, PT, PT, R159.reuse, 0x100, RZ ;  /* 0x000001009f9d7810 */ /* 0x040fe20007ffe0ff */
[C---:B--2---:R-:W-:Y:S01]  /*0770*/  IMAD.WIDE.U32 R40, R159.reuse, 0x10, R70 ;  /* 0x000000109f287825 */ /* 0x044fe200078e0046 */
[----:B------:R-:W-:Y:S01]  /*0780*/  IADD3 R127, PT, PT, R159, 0x200, RZ ;  /* 0x000002009f7f7810 */ /* 0x000fe20007ffe0ff */
[----:B------:R-:W2:Y:S02]  /*0790*/  LDG.E.128 R44, desc[UR10][R68.64+0x10] ;  /* 0x0000100a442c7981 */ /* 0x000ea4000c1e1d00 */
[C---:B------:R-:W-:Y:S02]  /*07a0*/  IMAD.WIDE.U32 R78, R157.reuse, 0x20, R162 ;  /* 0x000000209d4e7825 */ /* 0x040fe400078e00a2 */
[----:B------:R-:W2:Y:S02]  /*07b0*/  LDG.E.128 R40, desc[UR10][R40.64] ;  /* 0x0000000a28287981 */ /* 0x000ea4000c1e1d00 */
[----:B------:R-:W-:-:S02]  /*07c0*/  IMAD.WIDE.U32 R54, R157, 0x10, R70 ;  /* 0x000000109d367825 */ /* 0x000fc400078e0046 */
[----:B------:R-:W2:Y:S02]  /*07d0*/  LDG.E.128 R48, desc[UR10][R78.64] ;  /* 0x0000000a4e307981 */ /* 0x000ea4000c1e1d00 */
[C---:B------:R-:W-:Y:S02]  /*07e0*/  IMAD.WIDE.U32 R162, R127.reuse, 0x20, R162 ;  /* 0x000000207fa27825 */ /* 0x040fe400078e00a2 */
[----:B------:R-:W2:Y:S02]  /*07f0*/  LDG.E.128 R52, desc[UR10][R54.64] ;  /* 0x0000000a36347981 */ /* 0x000ea4000c1e1d00 */
[----:B0-----:R-:W-:Y:S02]  /*0800*/  IMAD.WIDE R160, R140, 0x4, R160 ;  /* 0x000000048ca07825 */ /* 0x001fe400078e02a0 */
[----:B------:R-:W2:Y:S04]  /*0810*/  LDG.E.128 R60, desc[UR10][R162.64] ;  /* 0x0000000aa23c7981 */ /* 0x000ea8000c1e1d00 */
[----:B------:R0:W2:Y:S04]  /*0820*/  LDG.E R156, desc[UR10][R160.64] ;  /* 0x0000000aa09c7981 */ /* 0x0000a8000c1e1900 */
[----:B------:R1:W2:Y:S04]  /*0830*/  LDG.E.128 R56, desc[UR10][R78.64+0x10] ;  /* 0x0000100a4e387981 */ /* 0x0002a8000c1e1d00 */
[----:B------:R1:W2:Y:S01]  /*0840*/  LDG.E.128 R64, desc[UR10][R162.64+0x10] ;  /* 0x0000100aa2407981 */ /* 0x0002a2000c1e1d00 */
[----:B------:R-:W-:Y:S01]  /*0850*/  IMAD.WIDE.U32 R70, R127, 0x10, R70 ;  /* 0x000000107f467825 */ /* 0x000fe200078e0046 */
[----:B------:R-:W-:Y:S01]  /*0860*/  ISETP.NE.U32.AND P0, PT, RZ, UR16, PT ;  /* 0x00000010ff007c0c */ /* 0x000fe2000bf05070 */
[----:B0-----:R-:W0:Y:S04]  /*0870*/  LDC.64 R160, c[0x0][0x3b0] ;  /* 0x0000ec00ffa07b82 */ /* 0x001e280000000a00 */
[----:B------:R-:W2:Y:S01]  /*0880*/  LDG.E.128 R68, desc[UR10][R70.64] ;  /* 0x0000000a46447981 */ /* 0x000ea2000c1e1d00 */
[----:B------:R-:W-:-:S02]  /*0890*/  ISETP.NE.U32.AND P1, PT, RZ, UR14, PT ;  /* 0x0000000eff007c0c */ /* 0x000fc4000bf25070 */
[----:B------:R-:W-:Y:S02]  /*08a0*/  ISETP.NE.AND.EX P0, PT, RZ, UR17, PT, P0 ;  /* 0x00000011ff007c0c */ /* 0x000fe4000bf05300 */
[----:B------:R-:W-:-:S11]  /*08b0*/  ISETP.NE.AND.EX P1, PT, RZ, UR15, PT, P1 ;  /* 0x0000000fff007c0c */ /* 0x000fd6000bf25310 */
[----:B------:R-:W0:Y:S08]  /*08c0*/  @P0 LDC.64 R166, c[0x0][0x3b8] ;  /* 0x0000ee00ffa60b82 */ /* 0x000e300000000a00 */
[----:B-1----:R-:W1:Y:S01]  /*08d0*/  @P1 LDC.64 R78, c[0x0][0x438] ;  /* 0x00010e00ff4e1b82 */ /* 0x002e620000000a00 */
[----:B------:R-:W-:-:S07]  /*08e0*/  ISETP.NE.AND P3, PT, RZ, UR12, PT ;  /* 0x0000000cff007c0c */ /* 0x000fce000bf65270 */
[----:B------:R-:W1:Y:S01]  /*08f0*/  @P0 LDC.64 R170, c[0x0][0x3b8] ;  /* 0x0000ee00ffaa0b82 */ /* 0x000e620000000a00 */
[----:B0-----:R-:W-:-:S07]  /*0900*/  @P0 IMAD.WIDE.U32 R172, R127, 0x8, R166 ;  /* 0x000000087fac0825 */ /* 0x001fce00078e00a6 */
[----:B------:R-:W0:Y:S01]  /*0910*/  @P0 LDC.64 R168, c[0x0][0x3b8] ;  /* 0x0000ee00ffa80b82 */ /* 0x000e220000000a00 */
[----:B------:R-:W5:Y:S01]  /*0920*/  @P0 LDG.E.64 R76, desc[UR10][R172.64] ;  /* 0x0000000aac4c0981 */ /* 0x000f62000c1e1b00 */
[----:B-1----:R-:W-:-:S06]  /*0930*/  @P1 IMAD.WIDE.U32 R166, R127, 0x20, R78 ;  /* 0x000000207fa61825 */ /* 0x002fcc00078e004e */
[----:B------:R-:W1:Y:S01]  /*0940*/  @P1 LDC.64 R164, c[0x0][0x438] ;  /* 0x00010e00ffa41b82 */ /* 0x000e620000000a00 */
[----:B------:R-:W-:Y:S01]  /*0950*/  IMAD.WIDE.U32 R78, R159, 0x8, R160 ;  /* 0x000000089f4e7825 */ /* 0x000fe200078e00a0 */
[----:B------:R-:W5:Y:S06]  /*0960*/  @P1 LDG.E.128 R20, desc[UR10][R166.64] ;  /* 0x0000000aa6141981 */ /* 0x000f6c000c1e1d00 */
[----:B------:R-:W1:Y:S01]  /*0970*/  @P1 LDC.64 R162, c[0x0][0x438] ;  /* 0x00010e00ffa21b82 */ /* 0x000e620000000a00 */
[----:B------:R-:W5:Y:S01]  /*0980*/  LDG.E.64 R78, desc[UR10][R78.64] ;  /* 0x0000000a4e4e7981 */ /* 0x000f62000c1e1b00 */
[----:B------:R-:W-:-:S03]  /*0990*/  @P0 IMAD.WIDE.U32 R170, R157, 0x8, R170 ;  /* 0x000000089daa0825 */ /* 0x000fc600078e00aa */
[----:B------:R-:W5:Y:S01]  /*09a0*/  @P1 LDG.E.128 R24, desc[UR10][R166.64+0x10] ;  /* 0x0000100aa6181981 */ /* 0x000f62000c1e1d00 */
[----:B0-----:R-:W-:-:S03]  /*09b0*/  @P0 IMAD.WIDE.U32 R168, R159, 0x8, R168 ;  /* 0x000000089fa80825 */ /* 0x001fc600078e00a8 */
[----:B------:R2:W5:Y:S04]  /*09c0*/  @P0 LDG.E.64 R2, desc[UR10][R170.64] ;  /* 0x0000000aaa020981 */ /* 0x000568000c1e1b00 */
[----:B------:R-:W5:Y:S01]  /*09d0*/  @P0 LDG.E.64 R146, desc[UR10][R168.64] ;  /* 0x0000000aa8920981 */ /* 0x000f62000c1e1b00 */
[----:B-1----:R-:W-:-:S05]  /*09e0*/  @P1 IMAD.WIDE.U32 R164, R159, 0x20, R164 ;  /* 0x000000209fa41825 */ /* 0x002fca00078e00a4 */
[----:B------:R-:W5:Y:S01]  /*09f0*/  @P1 LDG.E.128 R4, desc[UR10][R164.64] ;  /* 0x0000000aa4041981 */ /* 0x000f62000c1e1d00 */
[----:B------:R-:W-:-:S03]  /*0a00*/  @P1 IMAD.WIDE.U32 R162, R157, 0x20, R162 ;  /* 0x000000209da21825 */ /* 0x000fc600078e00a2 */
[----:B------:R0:W5:Y:S04]  /*0a10*/  @P1 LDG.E.128 R8, desc[UR10][R164.64+0x10] ;  /* 0x0000100aa4081981 */ /* 0x000168000c1e1d00 */
[----:B------:R-:W5:Y:S04]  /*0a20*/  @P1 LDG.E.128 R12, desc[UR10][R162.64] ;  /* 0x0000000aa20c1981 */ /* 0x000f68000c1e1d00 */
[----:B------:R1:W5:Y:S01]  /*0a30*/  @P1 LDG.E.128 R16, desc[UR10][R162.64+0x10] ;  /* 0x0000100aa2101981 */ /* 0x000362000c1e1d00 */
[----:B---3--:R-:W-:-:S05]  /*0a40*/  FSEL R0, R0, RZ, !P3 ;  /* 0x000000ff00007208 */ /* 0x008fca0005800000 */
[C---:B----4-:R-:W-:Y:S01]  /*0a50*/  FADD.FTZ R177, -R0.reuse, R72 ;  /* 0x0000004800b17221 */ /* 0x050fe20000010100 */
[C---:B------:R-:W-:Y:S01]  /*0a60*/  FADD.FTZ R179, -R0.reuse, R73 ;  /* 0x0000004900b37221 */ /* 0x040fe20000010100 */
[C---:B------:R-:W-:Y:S01]  /*0a70*/  FADD.FTZ R181, -R0.reuse, R74 ;  /* 0x0000004a00b57221 */ /* 0x040fe20000010100 */
[----:B------:R-:W-:Y:S01]  /*0a80*/  FADD.FTZ R183, -R0, R75 ;  /* 0x0000004b00b77221 */ /* 0x000fe20000010100 */
[----:B------:R-:W-:-:S04]  /*0a90*/  IMAD.WIDE.U32 R74, R157, 0x8, R160 ;  /* 0x000000089d4a7825 */ /* 0x000fc800078e00a0 */
[----:B------:R-:W-:Y:S02]  /*0aa0*/  IMAD.WIDE.U32 R72, R127, 0x8, R160 ;  /* 0x000000087f487825 */ /* 0x000fe400078e00a0 */
[----:B------:R-:W5:Y:S04]  /*0ab0*/  LDG.E.64 R74, desc[UR10][R74.64] ;  /* 0x0000000a4a4a7981 */ /* 0x000f68000c1e1b00 */
[----:B------:R-:W5:Y:S01]  /*0ac0*/  LDG.E.64 R72, desc[UR10][R72.64] ;  /* 0x0000000a48487981 */ /* 0x000f62000c1e1b00 */
[C---:B--2---:R-:W-:Y:S02]  /*0ad0*/  PRMT R170, R40.reuse, 0x7632, R170 ;  /* 0x0000763228aa7816 */ /* 0x044fe400000000aa */
[----:B------:R-:W-:Y:S01]  /*0ae0*/  SHF.L.U32 R158, R40, 0x10, RZ ;  /* 0x00000010289e7819 */ /* 0x000fe200000006ff */
[C---:B------:R-:W-:Y:S01]  /*0af0*/  FADD.FTZ R193, -R0.reuse, R48 ;  /* 0x0000003000c17221 */ /* 0x040fe20000010100 */
[C---:B0-----:R-:W-:Y:S01]  /*0b00*/  PRMT R164, R41.reuse, 0x7632, R164 ;  /* 0x0000763229a47816 */ /* 0x041fe200000000a4 */
[C---:B------:R-:W-:Y:S01]  /*0b10*/  FADD.FTZ R185, -R0.reuse, R44 ;  /* 0x0000002c00b97221 */ /* 0x040fe20000010100 */
[----:B------:R-:W-:Y:S01]  /*0b20*/  SHF.L.U32 R161, R41, 0x10, RZ ;  /* 0x0000001029a17819 */ /* 0x000fe200000006ff */
[C---:B------:R-:W-:Y:S01]  /*0b30*/  FADD.FTZ R205, -R0.reuse, R61 ;  /* 0x0000003d00cd7221 */ /* 0x040fe20000010100 */
[C---:B------:R-:W-:Y:S01]  /*0b40*/  PRMT R182, R43.reuse, 0x7632, R182 ;  /* 0x000076322bb67816 */ /* 0x040fe200000000b6 */
[----:B------:R-:W-:Y:S01]  /*0b50*/  FADD.FTZ R45, -R0, R45 ;  /* 0x0000002d002d7221 */ /* 0x000fe20000010100 */
[----:B------:R-:W-:Y:S01]  /*0b60*/  SHF.L.U32 R165, R43, 0x10, RZ ;  /* 0x000000102ba57819 */ /* 0x000fe200000006ff */
[----:B------:R-:W-:Y:S01]  /*0b70*/  FMUL.FTZ R166, R156, R181 ;  /* 0x000000b59ca67220 */ /* 0x000fe20000410000 */
[C---:B------:R-:W-:Y:S01]  /*0b80*/  PRMT R192, R53.reuse, 0x7632, R192 ;  /* 0x0000763235c07816 */ /* 0x040fe200000000c0 */
[C---:B------:R-:W-:Y:S01]  /*0b90*/  FADD.FTZ R189, -R0.reuse, R46 ;  /* 0x0000002e00bd7221 */ /* 0x040fe20000010100 */
[----:B------:R-:W-:Y:S01]  /*0ba0*/  SHF.L.U32 R169, R53, 0x10, RZ ;  /* 0x0000001035a97819 */ /* 0x000fe200000006ff */
[C---:B------:R-:W-:Y:S01]  /*0bb0*/  FADD.FTZ R47, -R0.reuse, R47 ;  /* 0x0000002f002f7221 */ /* 0x040fe20000010100 */
[C---:B------:R-:W-:Y:S01]  /*0bc0*/  PRMT R198, R55.reuse, 0x7632, R198 ;  /* 0x0000763237c67816 */ /* 0x040fe200000000c6 */
[C---:B------:R-:W-:Y:S01]  /*0bd0*/  FADD.FTZ R199, -R0.reuse, R49 ;  /* 0x0000003100c77221 */ /* 0x040fe20000010100 */
[----:B------:R-:W-:Y:S01]  /*0be0*/  SHF.L.U32 R173, R55, 0x10, RZ ;  /* 0x0000001037ad7819 */ /* 0x000fe200000006ff */
        /* <DEDUP_REMOVED lines=15> */
[C---:B------:R-:W-:Y:S01]  /*0ce0*/  FMUL.FTZ R0, R156.reuse, R177 ;  /* 0x000000b19c007220 */ /* 0x040fe20000410000 */
[C---:B------:R-:W-:Y:S01]  /*0cf0*/  FMUL.FTZ R180, R156.reuse, R45 ;  /* 0x0000002d9cb47220 */ /* 0x040fe20000410000 */
[----:B------:R-:W-:Y:S01]  /*0d00*/  FMUL.FTZ R187, R139, R48 ;  /* 0x000000308bbb7220 */ /* 0x000fe20000410000 */
[----:B------:R-:W-:Y:S01]  /*0d10*/  FADD.FTZ R46, RZ, R181 ;  /* 0x000000b5ff2e7221 */ /* 0x000fe20000010000 */
[----:B-1----:R-:W-:Y:S01]  /*0d20*/  FMUL.FTZ R162, R156, R179 ;  /* 0x000000b39ca27220 */ /* 0x002fe20000410000 */
[----:B------:R-:W-:Y:S01]  /*0d30*/  FFMA.FTZ R45, R0, R181, RZ ;  /* 0x000000b5002d7223 */ /* 0x000fe200000100ff */
[----:B------:R-:W-:Y:S01]  /*0d40*/  SHF.L.U32 R49, R164, 0x10, RZ ;  /* 0x00000010a4317819 */ /* 0x000fe200000006ff */
[----:B------:R-:W-:Y:S01]  /*0d50*/  FMUL.FTZ R179, R154, R161 ;  /* 0x000000a19ab37220 */ /* 0x000fe20000410000 */
[----:B------:R-:W-:Y:S01]  /*0d60*/  FADD.FTZ R46, R187, R46 ;  /* 0x0000002ebb2e7221 */ /* 0x000fe20000010000 */
        /* <DEDUP_REMOVED lines=8> */
[----:B------:R-:W-:Y:S01]  /*0df0*/  FMUL.FTZ R184, R156, R47 ;  /* 0x0000002f9cb87220 */ /* 0x000fe20000410000 */
[----:B------:R-:W-:Y:S01]  /*0e00*/  SHF.L.U32 R167, R52, 0x10, RZ ;  /* 0x0000001034a77819 */ /* 0x000fe200000006ff */
[----:B------:R-:W-:Y:S01]  /*0e10*/  FADD.FTZ R47, R191, R46 ;  /* 0x0000002ebf2f7221 */ /* 0x000fe20000010000 */
[----:B------:R-:W-:Y:S01]  /*0e20*/  SHF.L.U32 R52, R172, 0x10, RZ ;  /* 0x00000010ac347819 */ /* 0x000fe200000006ff */
[----:B------:R-:W-:Y:S01]  /*0e30*/  FMUL.FTZ R172, R153, R163 ;  /* 0x000000a399ac7220 */ /* 0x000fe20000410000 */
[----:B------:R-:W-:Y:S01]  /*0e40*/  FMUL.FTZ R183, R156, R185 ;  /* 0x000000b99cb77220 */ /* 0x000fe20000410000 */
[----:B------:R-:W-:-:S02]  /*0e50*/  FFMA.FTZ R46, R168, R191, R45 ;  /* 0x000000bfa82e7223 */ /* 0x000fc4000001002d */
        /* <DEDUP_REMOVED lines=9> */
[----:B------:R-:W-:Y:S02]  /*0ef0*/  FADD.FTZ R50, R170, R47 ;  /* 0x0000002faa327221 */ /* 0x000fe40000010000 */
[----:B------:R-:W-:Y:S01]  /*0f00*/  FFMA.FTZ R45, R189, R170, R46 ;  /* 0x000000aabd2d7223 */ /* 0x000fe2000001002e */
[----:B------:R-:W-:Y:S01]  /*0f10*/  SHF.L.U32 R190, R190, 0x10, RZ ;  /* 0x00000010bebe7819 */ /* 0x000fe200000006ff */
[----:B------:R-:W-:Y:S01]  /*0f20*/  FMUL.FTZ R174, R151, R167 ;  /* 0x000000a797ae7220 */ /* 0x000fe20000410000 */
[----:B------:R-:W-:Y:S01]  /*0f30*/  PRMT R44, R69, 0x7632, R44 ;  /* 0x00007632452c7816 */ /* 0x000fe2000000002c */
        /* <DEDUP_REMOVED lines=26> */
[C---:B------:R-:W-:Y:S01]  /*10e0*/  FMUL.FTZ R188, R156.reuse, R57 ;  /* 0x000000399cbc7220 */ /* 0x040fe20000410000 */
[----:B------:R-:W-:Y:S01]  /*10f0*/  FMUL.FTZ R57, R156, R203 ;  /* 0x000000cb9c397220 */ /* 0x000fe20000410000 */
        /* <DEDUP_REMOVED lines=85> */
.L_x_1269:
[----:B------:R-:W-:Y:S05]  /*1650*/  BSYNC.RECONVERGENT B0 ;  /* 0x0000000000007941 */ /* 0x000fea0003800200 */
.L_x_1268:
[----:B------:R-:W1:Y:S08]  /*1660*/  S2UR UR5, SR_CgaCtaId ;  /* 0x00000000000579c3 */ /* 0x000e700000008800 */
[----:B------:R-:W-:Y:S01]  /*1670*/  BAR.SYNC.DEFER_BLOCKING 0x0 ;  /* 0x0000000000007b1d */ /* 0x000fe20000010000 */
[----:B------:R-:W-:Y:S01]  /*1680*/  FFMA.FTZ R125, R162, R48, R125 ;  /* 0x00000030a27d7223 */ /* 0x000fe2000001007d */
[----:B------:R-:W-:Y:S01]  /*1690*/  FADD.FTZ R124, R48, R124 ;  /* 0x0000007c307c7221 */ /* 0x000fe20000010000 */
[----:B------:R-:W-:Y:S01]  /*16a0*/  FFMA.FTZ R121, R168, R49, R121 ;  /* 0x00000031a8797223 */ /* 0x000fe20000010079 */
[----:B------:R-:W-:Y:S01]  /*16b0*/  FADD.FTZ R120, R49, R120 ;  /* 0x0000007831787221 */ /* 0x000fe20000010000 */
[----:B------:R-:W-:Y:S01]  /*16c0*/  FADD.FTZ R101, R52, R101 ;  /* 0x0000006534657221 */ /* 0x000fe20000010000 */
[----:B------:R-:W-:-:S02]  /*16d0*/  UMOV UR4, 0x400 ;  /* 0x0000040000047882 */ /* 0x000fc40000000000 */
[----:B------:R-:W2:Y:S01]  /*16e0*/  LDC.64 R44, c[0x0][0x380] ;  /* 0x0000e000ff2c7b82 */ /* 0x000ea20000000a00 */
        /* <DEDUP_REMOVED lines=24> */
[----:B--2---:R-:W-:Y:S01]  /*1870*/  IADD3 R140, PT, PT, R140, R44, RZ ;  /* 0x0000002c8c8c7210 */ /* 0x004fe20007ffe0ff */
[----:B------:R-:W-:Y:S01]  /*1880*/  @!UP1 UIADD3 UR7, UPT, UPT, UR4, 0x6010, URZ ;  /* 0x0000601004079890 */ /* 0x000fe2000fffe0ff */
[----:B------:R-:W-:Y:S01]  /*1890*/  FADD.FTZ R107, R192, R107 ;  /* 0x0000006bc06b7221 */ /* 0x000fe20000010000 */
[----:B------:R-:W-:Y:S01]  /*18a0*/  FADD.FTZ R108, R171, R108 ;  /* 0x0000006cab6c7221 */ /* 0x000fe20000010000 */
[----:B------:R-:W-:Y:S01]  /*18b0*/  ISETP.GE.AND P4, PT, R140, R45, PT ;  /* 0x0000002d8c00720c */ /* 0x000fe20003f86270 */
        /* <DEDUP_REMOVED lines=88> */
[C---:B------:R-:W-:Y:S01]  /*1e40*/  ISETP.GE.U32.AND.EX P2, PT, R79.reuse, 0x1000000, PT, P2 ;  /* 0x010000004f00780c */ /* 0x040fe20003f46120 */
[C---:B------:R-:W-:Y:S01]  /*1e50*/  FMUL.FTZ R191, R156.reuse, R191 ;  /* 0x000000bf9cbf7220 */ /* 0x040fe20000410000 */
        /* <DEDUP_REMOVED lines=23> */
.L_x_1272:
[-CC-:B------:R-:W-:Y:S01]  /*1fd0*/  FFMA.FTZ R189, R189, R53.reuse, R52.reuse ;  /* 0x00000035bdbd7223 */ /* 0x180fe20000010034 */
[-CC-:B------:R-:W-:Y:S01]  /*1fe0*/  FFMA.FTZ R184, R184, R53.reuse, R52.reuse ;  /* 0x00000035b8b87223 */ /* 0x180fe20000010034 */
[-CC-:B------:R-:W-:Y:S01]  /*1ff0*/  FFMA.FTZ R0, R0, R53.reuse, R52.reuse ;  /* 0x0000003500007223 */ /* 0x180fe20000010034 */
[----:B------:R-:W-:Y:S01]  /*2000*/  FFMA.FTZ R166, R166, R53, R52 ;  /* 0x00000035a6a67223 */ /* 0x000fe20000010034 */
[----:B------:R-:W-:Y:S01]  /*2010*/  FADD.FTZ R189, R170, -R189 ;  /* 0x800000bdaabd7221 */ /* 0x000fe20000010000 */
[----:B------:R-:W-:Y:S01]  /*2020*/  FADD.FTZ R35, R195, -R184 ;  /* 0x800000b8c3237221 */ /* 0x000fe20000010000 */
[----:B------:R-:W-:Y:S01]  /*2030*/  FADD.FTZ R181, R181, -R0 ;  /* 0x80000000b5b57221 */ /* 0x000fe20000010000 */
[----:B-----5:R-:W-:Y:S01]  /*2040*/  LOP3.LUT P5, RZ, R79, 0xff0000, RZ, 0xc0, !PT ;  /* 0x00ff00004fff7812 */ /* 0x020fe200078ac0ff */
[C---:B------:R-:W-:Y:S01]  /*2050*/  FMUL.FTZ R34, R156.reuse, R189 ;  /* 0x000000bd9c227220 */ /* 0x040fe20000410000 */
[----:B------:R-:W-:Y:S01]  /*2060*/  FMUL.FTZ R35, R156, R35 ;  /* 0x000000239c237220 */ /* 0x000fe20000410000 */
[----:B------:R-:W-:Y:S01]  /*2070*/  FADD.FTZ R179, R179, -R166 ;  /* 0x800000a6b3b37221 */ /* 0x000fe20000010000 */
[-CC-:B------:R-:W-:Y:S01]  /*2080*/  FFMA.FTZ R180, R180, R53.reuse, R52.reuse ;  /* 0x00000035b4b47223 */ /* 0x180fe20000010034 */
[----:B------:R-:W-:Y:S01]  /*2090*/  FMUL.FTZ R30, R34, UR6 ;  /* 0x00000006221e7c20 */ /* 0x000fe20008410000 */
[----:B------:R-:W-:Y:S01]  /*20a0*/  ISETP.GE.U32.AND P2, PT, R78, RZ, PT ;  /* 0x000000ff4e00720c */ /* 0x000fe20003f46070 */
[-CC-:B------:R-:W-:Y:S01]  /*20b0*/  FFMA.FTZ R162, R162, R53.reuse, R52.reuse ;  /* 0x00000035a2a27223 */ /* 0x180fe20000010034 */
[-CC-:B------:R-:W-:Y:S01]  /*20c0*/  FFMA.FTZ R168, R168, R53.reuse, R52.reuse ;  /* 0x00000035a8a87223 */ /* 0x180fe20000010034 */
[----:B------:R-:W-:Y:S01]  /*20d0*/  FFMA.FTZ R183, R183, R53, R52 ;  /* 0x00000035b7b77223 */ /* 0x000fe20000010034 */
[----:B------:R-:W-:Y:S01]  /*20e0*/  FMUL.FTZ R28, R156, R181 ;  /* 0x000000b59c1c7220 */ /* 0x000fe20000410000 */
[----:B------:R-:W-:Y:S01]  /*20f0*/  FMUL.FTZ R32, R35, UR6 ;  /* 0x0000000623207c20 */ /* 0x000fe20008410000 */
[----:B------:R-:W-:Y:S01]  /*2100*/  FSEL R48, R30, RZ, P5 ;  /* 0x000000ff1e307208 */ /* 0x000fe20002800000 */
[----:B------:R-:W-:Y:S01]  /*2110*/  FADD.FTZ R33, R197, -R180 ;  /* 0x800000b4c5217221 */ /* 0x000fe20000010000 */
[----:B------:R-:W-:Y:S01]  /*2120*/  ISETP.GE.U32.AND.EX P2, PT, R79, 0x1000000, PT, P2 ;  /* 0x010000004f00780c */ /* 0x000fe20003f46120 */
[----:B------:R-:W-:Y:S01]  /*2130*/  FMUL.FTZ R30, R156, R179 ;  /* 0x000000b39c1e7220 */ /* 0x000fe20000410000 */
[----:B------:R-:W-:Y:S01]  /*2140*/  FADD.FTZ R29, R187, -R162 ;  /* 0x800000a2bb1d7221 */ /* 0x000fe20000010000 */
[----:B------:R-:W-:Y:S01]  /*2150*/  FADD.FTZ R31, R191, -R168 ;  /* 0x800000a8bf1f7221 */ /* 0x000fe20000010000 */
[----:B------:R-:W-:Y:S01]  /*2160*/  FADD.FTZ R183, R172, -R183 ;  /* 0x800000b7acb77221 */ /* 0x000fe20000010000 */
[----:B------:R-:W-:Y:S01]  /*2170*/  FMUL.FTZ R0, R28, UR6 ;  /* 0x000000061c007c20 */ /* 0x000fe20008410000 */
[----:B------:R-:W-:Y:S01]  /*2180*/  LOP3.LUT P3, RZ, R78, 0xff, RZ, 0xc0, !PT ;  /* 0x000000ff4eff7812 */ /* 0x000fe2000786c0ff */
[----:B------:R-:W-:Y:S01]  /*2190*/  FMUL.FTZ R33, R156, R33 ;  /* 0x000000219c217220 */ /* 0x000fe20000410000 */
[----:B------:R-:W-:Y:S01]  /*21a0*/  FSEL R49, R32, RZ, P2 ;  /* 0x000000ff20317208 */ /* 0x000fe20001000000 */
[----:B------:R-:W-:Y:S01]  /*21b0*/  FMUL.FTZ R41, R30, UR6 ;  /* 0x000000061e297c20 */ /* 0x000fe20008410000 */
[----:B------:R-:W-:Y:S01]  /*21c0*/  LOP3.LUT P6, RZ, R78, 0xff0000, RZ, 0xc0, !PT ;  /* 0x00ff00004eff7812 */ /* 0x000fe200078cc0ff */
[C---:B------:R-:W-:Y:S01]  /*21d0*/  FMUL.FTZ R29, R156.reuse, R29 ;  /* 0x0000001d9c1d7220 */ /* 0x040fe20000410000 */
[C---:B------:R-:W-:Y:S01]  /*21e0*/  FMUL.FTZ R31, R156.reuse, R31 ;  /* 0x0000001f9c1f7220 */ /* 0x040fe20000410000 */
[----:B------:R-:W-:Y:S01]  /*21f0*/  FMUL.FTZ R32, R156, R183 ;  /* 0x000000b79c207220 */ /* 0x000fe20000410000 */
[----:B------:R-:W-:Y:S01]  /*2200*/  FSEL R0, R0, RZ, P3 ;  /* 0x000000ff00007208 */ /* 0x000fe20001800000 */
[----:B------:R-:W-:Y:S01]  /*2210*/  FMUL.FTZ R44, R33, UR6 ;  /* 0x00000006212c7c20 */ /* 0x000fe20008410000 */
[----:B------:R-:W-:Y:S01]  /*2220*/  LOP3.LUT P3, RZ, R79, 0xff00, RZ, 0xc0, !PT ;  /* 0x0000ff004fff7812 */ /* 0x000fe2000786c0ff */
[----:B------:R-:W-:Y:S01]  /*2230*/  FMUL.FTZ R40, R29, UR6 ;  /* 0x000000061d287c20 */ /* 0x000fe20008410000 */
[----:B------:R-:W-:Y:S01]  /*2240*/  FMUL.FTZ R43, R32, UR6 ;  /* 0x00000006202b7c20 */ /* 0x000fe20008410000 */
[----:B------:R-:W-:Y:S01]  /*2250*/  FMUL.FTZ R42, R31, UR6 ;  /* 0x000000061f2a7c20 */ /* 0x000fe20008410000 */
[----:B------:R-:W-:-:S02]  /*2260*/  FSEL R41, R41, RZ, P6 ;  /* 0x000000ff29297208 */ /* 0x000fc40003000000 */
[C---:B------:R-:W-:Y:S02]  /*2270*/  LOP3.LUT P2, RZ, R78.reuse, 0xff000000, RZ, 0xc0, !PT ;  /* 0xff0000004eff7812 */ /* 0x040fe4000784c0ff */
[----:B------:R-:W-:Y:S02]  /*2280*/  LOP3.LUT P5, RZ, R79, 0xff, RZ, 0xc0, !PT ;  /* 0x000000ff4fff7812 */ /* 0x000fe400078ac0ff */
        /* <DEDUP_REMOVED lines=10> */
.L_x_1271:
        /* <DEDUP_REMOVED lines=13> */
[----:B------:R-:W-:Y:S01]  /*2400*/  FADD.FTZ R181, R181, -R0 ;  /* 0x80000000b5b57221 */ /* 0x000fe20000010000 */
[C---:B-----5:R-:W-:Y:S01]  /*2410*/  FFMA.FTZ R40, R156.reuse, R189, R10 ;  /* 0x000000bd9c287223 */ /* 0x060fe2000001000a */
[C---:B------:R-:W-:Y:S01]  /*2420*/  FFMA.FTZ R41, R156.reuse, R41, R11 ;  /* 0x000000299c297223 */ /* 0x040fe2000001000b */
[----:B------:R-:W-:Y:S01]  /*2430*/  FFMA.FTZ R0, R156, R183, R8 ;  /* 0x000000b79c007223 */ /* 0x000fe20000010008 */
[----:B------:R-:W-:Y:S01]  /*2440*/  FADD.FTZ R180, R197, -R180 ;  /* 0x800000b4c5b47221 */ /* 0x000fe20000010000 */
[----:B------:R-:W-:Y:S01]  /*2450*/  ISETP.GE.U32.AND P2, PT, R78, RZ, PT ;  /* 0x000000ff4e00720c */ /* 0x000fe20003f46070 */
[-CC-:B------:R-:W-:Y:S01]  /*2460*/  FFMA.FTZ R162, R162, R53.reuse, R52.reuse ;  /* 0x00000035a2a27223 */ /* 0x180fe20000010034 */
[-CC-:B------:R-:W-:Y:S01]  /*2470*/  FFMA.FTZ R166, R166, R53.reuse, R52.reuse ;  /* 0x00000035a6a67223 */ /* 0x180fe20000010034 */
[----:B------:R-:W-:Y:S01]  /*2480*/  FFMA.FTZ R168, R168, R53, R52 ;  /* 0x00000035a8a87223 */ /* 0x000fe20000010034 */
[----:B------:R-:W-:Y:S01]  /*2490*/  FMUL.FTZ R41, R41, UR6 ;  /* 0x0000000629297c20 */ /* 0x000fe20008410000 */
[----:B------:R-:W-:Y:S01]  /*24a0*/  FMUL.FTZ R40, R40, UR6 ;  /* 0x0000000628287c20 */ /* 0x000fe20008410000 */
[----:B------:R-:W-:Y:S01]  /*24b0*/  FMUL.FTZ R0, R0, UR6 ;  /* 0x0000000600007c20 */ /* 0x000fe20008410000 */
[C---:B------:R-:W-:Y:S01]  /*24c0*/  LOP3.LUT P3, RZ, R79.reuse, 0xff0000, RZ, 0xc0, !PT ;  /* 0x00ff00004fff7812 */ /* 0x040fe2000786c0ff */
[----:B------:R-:W-:Y:S01]  /*24d0*/  FFMA.FTZ R43, R156, R180, R9 ;  /* 0x000000b49c2b7223 */ /* 0x000fe20000010009 */
[----:B------:R-:W-:Y:S01]  /*24e0*/  LOP3.LUT P5, RZ, R79, 0xff, RZ, 0xc0, !PT ;  /* 0x000000ff4fff7812 */ /* 0x000fe200078ac0ff */
[----:B------:R-:W-:Y:S01]  /*24f0*/  FADD.FTZ R162, R187, -R162 ;  /* 0x800000a2bba27221 */ /* 0x000fe20000010000 */
[----:B------:R-:W-:Y:S01]  /*2500*/  ISETP.GE.U32.AND.EX P2, PT, R79, 0x1000000, PT, P2 ;  /* 0x010000004f00780c */ /* 0x000fe20003f46120 */
[----:B------:R-:W-:Y:S01]  /*2510*/  FADD.FTZ R179, R179, -R166 ;  /* 0x800000a6b3b37221 */ /* 0x000fe20000010000 */
[----:B------:R-:W-:Y:S01]  /*2520*/  FADD.FTZ R42, R191, -R168 ;  /* 0x800000a8bf2a7221 */ /* 0x000fe20000010000 */
[----:B------:R-:W-:Y:S01]  /*2530*/  FSEL R48, R40, RZ, P3 ;  /* 0x000000ff28307208 */ /* 0x000fe20001800000 */
[----:B------:R-:W-:Y:S01]  /*2540*/  FMUL.FTZ R43, R43, UR6 ;  /* 0x000000062b2b7c20 */ /* 0x000fe20008410000 */
[----:B------:R-:W-:Y:S01]  /*2550*/  FSEL R49, R41, RZ, P2 ;  /* 0x000000ff29317208 */ /* 0x000fe20001000000 */
[----:B------:R-:W-:Y:S01]  /*2560*/  FFMA.FTZ R40, R156, R162, R5 ;  /* 0x000000a29c287223 */ /* 0x000fe20000010005 */
[----:B------:R-:W-:Y:S01]  /*2570*/  FSEL R46, R0, RZ, P5 ;  /* 0x000000ff002e7208 */ /* 0x000fe20002800000 */
[C---:B------:R-:W-:Y:S01]  /*2580*/  FFMA.FTZ R41, R156.reuse, R179, R6 ;  /* 0x000000b39c297223 */ /* 0x040fe20000010006 */
[----:B------:R-:W-:Y:S01]  /*2590*/  LOP3.LUT P6, RZ, R79, 0xff00, RZ, 0xc0, !PT ;  /* 0x0000ff004fff7812 */ /* 0x000fe200078cc0ff */
[C---:B------:R-:W-:Y:S01]  /*25a0*/  FFMA.FTZ R42, R156.reuse, R42, R7 ;  /* 0x0000002a9c2a7223 */ /* 0x040fe20000010007 */
[----:B------:R-:W-:Y:S01]  /*25b0*/  FFMA.FTZ R0, R156, R181, R4 ;  /* 0x000000b59c007223 */ /* 0x000fe20000010004 */
[----:B------:R-:W-:Y:S01]  /*25c0*/  FMUL.FTZ R40, R40, UR6 ;  /* 0x0000000628287c20 */ /* 0x000fe20008410000 */
[----:B------:R-:W-:Y:S01]  /*25d0*/  FMUL.FTZ R41, R41, UR6 ;  /* 0x0000000629297c20 */ /* 0x000fe20008410000 */
        /* <DEDUP_REMOVED lines=16> */
.L_x_1274:
[-CC-:B------:R-:W-:Y:S01]  /*26e0*/  FFMA.FTZ R184, R184, R53.reuse, R52.reuse ;  /* 0x00000035b8b87223 */ /* 0x180fe20000010034 */
[-CC-:B------:R-:W-:Y:S01]  /*26f0*/  FFMA.FTZ R189, R189, R53.reuse, R52.reuse ;  /* 0x00000035bdbd7223 */ /* 0x180fe20000010034 */
[-C--:B------:R-:W-:Y:S01]  /*2700*/  FFMA.FTZ R0, R0, R53.reuse, R52 ;  /* 0x0000003500007223 */ /* 0x080fe20000010034 */
[----:B-----5:R-:W-:Y:S01]  /*2710*/  ISETP.GE.U32.AND P2, PT, R78, RZ, PT ;  /* 0x000000ff4e00720c */ /* 0x020fe20003f46070 */
[----:B------:R-:W-:Y:S01]  /*2720*/  FADD.FTZ R184, R195, -R184 ;  /* 0x800000b8c3b87221 */ /* 0x000fe20000010000 */
[----:B------:R-:W-:Y:S01]  /*2730*/  FADD.FTZ R189, R170, -R189 ;  /* 0x800000bdaabd7221 */ /* 0x000fe20000010000 */
[----:B------:R-:W-:Y:S01]  /*2740*/  FFMA.FTZ R166, R166, R53, R52 ;  /* 0x00000035a6a67223 */ /* 0x000fe20000010034 */
[----:B------:R-:W-:Y:S01]  /*2750*/  FADD.FTZ R181, R181, -R0 ;  /* 0x80000000b5b57221 */ /* 0x000fe20000010000 */
[C---:B------:R-:W-:Y:S01]  /*2760*/  FFMA.FTZ R35, R156.reuse, R184, R11 ;  /* 0x000000b89c237223 */ /* 0x040fe2000001000b */
[----:B------:R-:W-:Y:S01]  /*2770*/  FFMA.FTZ R34, R156, R189, R10 ;  /* 0x000000bd9c227223 */ /* 0x000fe2000001000a */
[----:B------:R-:W-:Y:S01]  /*2780*/  ISETP.GE.U32.AND.EX P2, PT, R79, 0x1000000, PT, P2 ;  /* 0x010000004f00780c */ /* 0x000fe20003f46120 */
[----:B------:R-:W-:Y:S01]  /*2790*/  FADD.FTZ R179, R179, -R166 ;  /* 0x800000a6b3b37221 */ /* 0x000fe20000010000 */
[----:B------:R-:W-:Y:S01]  /*27a0*/  FMUL.FTZ R30, R35, UR6 ;  /* 0x00000006231e7c20 */ /* 0x000fe20008410000 */
[-CC-:B------:R-:W-:Y:S01]  /*27b0*/  FFMA.FTZ R180, R180, R53.reuse, R52.reuse ;  /* 0x00000035b4b47223 */ /* 0x180fe20000010034 */
[-CC-:B------:R-:W-:Y:S01]  /*27c0*/  FFMA.FTZ R162, R162, R53.reuse, R52.reuse ;  /* 0x00000035a2a27223 */ /* 0x180fe20000010034 */
[-CC-:B------:R-:W-:Y:S01]  /*27d0*/  FFMA.FTZ R168, R168, R53.reuse, R52.reuse ;  /* 0x00000035a8a87223 */ /* 0x180fe20000010034 */
[----:B------:R-:W-:Y:S01]  /*27e0*/  FFMA.FTZ R183, R183, R53, R52 ;  /* 0x00000035b7b77223 */ /* 0x000fe20000010034 */
[----:B------:R-:W-:Y:S01]  /*27f0*/  FFMA.FTZ R28, R156, R181, R4 ;  /* 0x000000b59c1c7223 */ /* 0x000fe20000010004 */
[----:B------:R-:W-:Y:S01]  /*2800*/  FMUL.FTZ R29, R34, UR6 ;  /* 0x00000006221d7c20 */ /* 0x000fe20008410000 */
[----:B------:R-:W-:Y:S01]  /*2810*/  FSEL R49, R30, RZ, P2 ;  /* 0x000000ff1e317208 */ /* 0x000fe20001000000 */
[----:B------:R-:W-:Y:S01]  /*2820*/  FADD.FTZ R180, R197, -R180 ;  /* 0x800000b4c5b47221 */ /* 0x000fe20000010000 */
[----:B------:R-:W-:Y:S01]  /*2830*/  LOP3.LUT P5, RZ, R79, 0xff0000, RZ, 0xc0, !PT ;  /* 0x00ff00004fff7812 */ /* 0x000fe200078ac0ff */
[----:B------:R-:W-:Y:S01]  /*2840*/  FFMA.FTZ R30, R156, R179, R6 ;  /* 0x000000b39c1e7223 */ /* 0x000fe20000010006 */
[----:B------:R-:W-:Y:S01]  /*2850*/  FADD.FTZ R162, R187, -R162 ;  /* 0x800000a2bba27221 */ /* 0x000fe20000010000 */
[----:B------:R-:W-:Y:S01]  /*2860*/  FADD.FTZ R168, R191, -R168 ;  /* 0x800000a8bfa87221 */ /* 0x000fe20000010000 */
[----:B------:R-:W-:Y:S01]  /*2870*/  FADD.FTZ R183, R172, -R183 ;  /* 0x800000b7acb77221 */ /* 0x000fe20000010000 */
[----:B------:R-:W-:Y:S01]  /*2880*/  FMUL.FTZ R0, R28, UR6 ;  /* 0x000000061c007c20 */ /* 0x000fe20008410000 */
[----:B------:R-:W-:Y:S01]  /*2890*/  LOP3.LUT P3, RZ, R78, 0xff, RZ, 0xc0, !PT ;  /* 0x000000ff4eff7812 */ /* 0x000fe2000786c0ff */
[----:B------:R-:W-:Y:S01]  /*28a0*/  FFMA.FTZ R33, R156, R180, R9 ;  /* 0x000000b49c217223 */ /* 0x000fe20000010009 */
        /* <DEDUP_REMOVED lines=25> */
.L_x_1270:
        /* <DEDUP_REMOVED lines=15> */
[--C-:B------:R-:W-:Y:S01]  /*2b30*/  FFMA.FTZ R166, R166, R53, R52.reuse ;  /* 0x00000035a6a67223 */ /* 0x100fe20000010034 */
[----:B------:R-:W-:Y:S01]  /*2b40*/  FMUL.FTZ R195, R156, R195 ;  /* 0x000000c39cc37220 */ /* 0x000fe20000410000 */
[----:B------:R-:W-:Y:S01]  /*2b50*/  FFMA.FTZ R180, R180, R53, R52 ;  /* 0x00000035b4b47223 */ /* 0x000fe20000010034 */
[C---:B------:R-:W-:Y:S01]  /*2b60*/  FMUL.FTZ R189, R156.reuse, R189 ;  /* 0x000000bd9cbd7220 */ /* 0x040fe20000410000 */
        /* <DEDUP_REMOVED lines=9> */
[C---:B------:R-:W-:Y:S01]  /*2c00*/  LOP3.LUT P3, RZ, R79.reuse, 0xff0000, RZ, 0xc0, !PT ;  /* 0x00ff00004fff7812 */ /* 0x040fe2000786c0ff */
[C---:B------:R-:W-:Y:S01]  /*2c10*/  FMUL.FTZ R197, R156.reuse, R197 ;  /* 0x000000c59cc57220 */ /* 0x040fe20000410000 */
[----:B------:R-:W-:Y:S01]  /*2c20*/  LOP3.LUT P5, RZ, R79, 0xff, RZ, 0xc0, !PT ;  /* 0x000000ff4fff7812 */ /* 0x000fe200078ac0ff */
[----:B------:R-:W-:Y:S01]  /*2c30*/  FMUL.FTZ R179, R156, R179 ;  /* 0x000000b39cb37220 */ /* 0x000fe20000410000 */
[----:B------:R-:W-:Y:S01]  /*2c40*/  ISETP.GE.U32.AND.EX P2, PT, R147, 0x1000000, PT, P2 ;  /* 0x010000009300780c */ /* 0x000fe20003f46120 */
[-C--:B------:R-:W-:Y:S01]  /*2c50*/  FFMA.FTZ R168, R168, R53.reuse, R52 ;  /* 0x00000035a8a87223 */ /* 0x080fe20000010034 */
        /* <DEDUP_REMOVED lines=11> */
[C---:B------:R-:W-:Y:S01]  /*2d10*/  FMUL.FTZ R191, R156.reuse, R191 ;  /* 0x000000bf9cbf7220 */ /* 0x040fe20000410000 */
[----:B------:R-:W-:Y:S01]  /*2d20*/  FSEL R38, R183, RZ, P3 ;  /* 0x000000ffb7267208 */ /* 0x000fe20001800000 */
[----:B------:R-:W-:Y:S01]  /*2d30*/  FADD.FTZ R187, R187, -R162 ;  /* 0x800000a2bbbb7221 */ /* 0x000fe20000010000 */
        /* <DEDUP_REMOVED lines=35> */
.L_x_1276:
        /* <DEDUP_REMOVED lines=8> */
[C---:B------:R-:W-:Y:S01]  /*2ff0*/  FMUL.FTZ R34, R156.reuse, R189 ;  /* 0x000000bd9c227220 */ /* 0x040fe20000410000 */
[----:B-----5:R-:W-:Y:S01]  /*3000*/  LOP3.LUT P6, RZ, R79, 0xff0000, RZ, 0xc0, !PT ;  /* 0x00ff00004fff7812 */ /* 0x020fe200078cc0ff */
[----:B------:R-:W-:Y:S01]  /*3010*/  FMUL.FTZ R35, R156, R35 ;  /* 0x000000239c237220 */ /* 0x000fe20000410000 */
[----:B------:R-:W-:Y:S01]  /*3020*/  LOP3.LUT P5, RZ, R147, 0xff0000, RZ, 0xc0, !PT ;  /* 0x00ff000093ff7812 */ /* 0x000fe200078ac0ff */
[----:B------:R-:W-:Y:S01]  /*3030*/  FMUL.FTZ R28, R34, UR6 ;  /* 0x00000006221c7c20 */ /* 0x000fe20008410000 */
[----:B------:R-:W-:Y:S01]  /*3040*/  FMUL.FTZ R32, R156, R183 ;  /* 0x000000b79c207220 */ /* 0x000fe20000410000 */
[----:B------:R-:W-:Y:S01]  /*3050*/  ISETP.GE.U32.AND P2, PT, R78, RZ, PT ;  /* 0x000000ff4e00720c */ /* 0x000fe20003f46070 */
[----:B------:R-:W-:Y:S01]  /*3060*/  FADD.FTZ R179, R179, -R166 ;  /* 0x800000a6b3b37221 */ /* 0x000fe20000010000 */
[----:B------:R-:W-:Y:S01]  /*3070*/  ISETP.GE.U32.AND P3, PT, R146, RZ, PT ;  /* 0x000000ff9200720c */ /* 0x000fe20003f66070 */
[----:B------:R-:W-:Y:S01]  /*3080*/  FADD.FTZ R33, R197, -R180 ;  /* 0x800000b4c5217221 */ /* 0x000fe20000010000 */
[C---:B------:R-:W-:Y:S01]  /*3090*/  FSEL R43, R28.reuse, RZ, P6 ;  /* 0x000000ff1c2b7208 */ /* 0x040fe20003000000 */
[----:B------:R-:W-:Y:S01]  /*30a0*/  FMUL.FTZ R29, R35, UR6 ;  /* 0x00000006231d7c20 */ /* 0x000fe20008410000 */
[----:B------:R-:W-:Y:S01]  /*30b0*/  FSEL R39, R28, RZ, P5 ;  /* 0x000000ff1c277208 */ /* 0x000fe20002800000 */
[----:B------:R-:W-:Y:S01]  /*30c0*/  FMUL.FTZ R28, R32, UR6 ;  /* 0x00000006201c7c20 */ /* 0x000fe20008410000 */
[----:B------:R-:W-:Y:S01]  /*30d0*/  LOP3.LUT P6, RZ, R79, 0xff, RZ, 0xc0, !PT ;  /* 0x000000ff4fff7812 */ /* 0x000fe200078cc0ff */
[C---:B------:R-:W-:Y:S01]  /*30e0*/  FMUL.FTZ R33, R156.reuse, R33 ;  /* 0x000000219c217220 */ /* 0x040fe20000410000 */
[----:B------:R-:W-:Y:S01]  /*30f0*/  LOP3.LUT P5, RZ, R147, 0xff, RZ, 0xc0, !PT ;  /* 0x000000ff93ff7812 */ /* 0x000fe200078ac0ff */
[----:B------:R-:W-:Y:S01]  /*3100*/  FMUL.FTZ R30, R156, R179 ;  /* 0x000000b39c1e7220 */ /* 0x000fe20000410000 */
[----:B------:R-:W-:Y:S01]  /*3110*/  ISETP.GE.U32.AND.EX P2, PT, R79, 0x1000000, PT, P2 ;  /* 0x010000004f00780c */ /* 0x000fe20003f46120 */
[-CC-:B------:R-:W-:Y:S01]  /*3120*/  FFMA.FTZ R168, R168, R53.reuse, R52.reuse ;  /* 0x00000035a8a87223 */ /* 0x180fe20000010034 */
[----:B------:R-:W-:Y:S01]  /*3130*/  ISETP.GE.U32.AND.EX P3, PT, R147, 0x1000000, PT, P3 ;  /* 0x010000009300780c */ /* 0x000fe20003f66130 */
[-C--:B------:R-:W-:Y:S01]  /*3140*/  FFMA.FTZ R162, R162, R53.reuse, R52 ;  /* 0x00000035a2a27223 */ /* 0x080fe20000010034 */
[----:B------:R-:W-:Y:S01]  /*3150*/  FSEL R36, R29, RZ, P2 ;  /* 0x000000ff1d247208 */ /* 0x000fe20001000000 */
[----:B------:R-:W-:Y:S01]  /*3160*/  FADD.FTZ R31, R191, -R168 ;  /* 0x800000a8bf1f7221 */ /* 0x000fe20000010000 */
[----:B------:R-:W-:Y:S01]  /*3170*/  FSEL R40, R29, RZ, P3 ;  /* 0x000000ff1d287208 */ /* 0x000fe20001800000 */
[----:B------:R-:W-:Y:S01]  /*3180*/  FMUL.FTZ R29, R33, UR6 ;  /* 0x00000006211d7c20 */ /* 0x000fe20008410000 */
        /* <DEDUP_REMOVED lines=8> */
[----:B------:R-:W-:-:S02]  /*3210*/  LOP3.LUT P6, RZ, R78, 0xff0000, RZ, 0xc0, !PT ;  /* 0x00ff00004eff7812 */ /* 0x000fc400078cc0ff */
[C---:B------:R-:W-:Y:S02]  /*3220*/  FSEL R45, R29.reuse, RZ, P2 ;  /* 0x000000ff1d2d7208 */ /* 0x040fe40001000000 */
[----:B------:R-:W-:Y:S01]  /*3230*/  FSEL R37, R29, RZ, P3 ;  /* 0x000000ff1d257208 */ /* 0x000fe20001800000 */
[----:B------:R-:W-:Y:S01]  /*3240*/  FADD.FTZ R29, R187, -R162 ;  /* 0x800000a2bb1d7221 */ /* 0x000fe20000010000 */
[----:B------:R-:W-:Y:S02]  /*3250*/  FSEL R41, R28, RZ, P6 ;  /* 0x000000ff1c297208 */ /* 0x000fe40003000000 */
[----:B------:R-:W-:Y:S01]  /*3260*/  LOP3.LUT P6, RZ, R146, 0xff0000, RZ, 0xc0, !PT ;  /* 0x00ff000092ff7812 */ /* 0x000fe200078cc0ff */
[----:B------:R-:W-:Y:S01]  /*3270*/  FMUL.FTZ R29, R156, R29 ;  /* 0x0000001d9c1d7220 */ /* 0x000fe20000410000 */
[----:B------:R-:W-:Y:S01]  /*3280*/  F2FP.BF16.F32.PACK_AB R39, R40, R39 ;  /* 0x000000272827723e */ /* 0x000fe200000010ff */
[----:B------:R-:W-:Y:S01]  /*3290*/  FMUL.FTZ R40, R31, UR6 ;  /* 0x000000061f287c20 */ /* 0x000fe20008410000 */
[----:B------:R-:W-:-:S02]  /*32a0*/  F2FP.BF16.F32.PACK_AB R38, R37, R38 ;  /* 0x000000262526723e */ /* 0x000fc400000010ff */
[----:B------:R-:W-:Y:S02]  /*32b0*/  LOP3.LUT P5, RZ, R78, 0xff000000, RZ, 0xc0, !PT ;  /* 0xff0000004eff7812 */ /* 0x000fe400078ac0ff */
[----:B------:R-:W-:Y:S01]  /*32c0*/  FSEL R37, R28, RZ, P6 ;  /* 0x000000ff1c257208 */ /* 0x000fe20003000000 */
[----:B------:R-:W-:Y:S01]  /*32d0*/  FMUL.FTZ R28, R156, R181 ;  /* 0x000000b59c1c7220 */ /* 0x000fe20000410000 */
[----:B------:R-:W-:Y:S02]  /*32e0*/  LOP3.LUT P6, RZ, R146, 0xff000000, RZ, 0xc0, !PT ;  /* 0xff00000092ff7812 */ /* 0x000fe400078cc0ff */
[----:B------:R-:W-:Y:S01]  /*32f0*/  F2FP.BF16.F32.PACK_AB R43, R36, R43 ;  /* 0x0000002b242b723e */ /* 0x000fe200000010ff */
[----:B------:R-:W-:Y:S01]  /*3300*/  FMUL.FTZ R36, R29, UR6 ;  /* 0x000000061d247c20 */ /* 0x000fe20008410000 */
[----:B------:R-:W-:Y:S01]  /*3310*/  FSEL R44, R40, RZ, P5 ;  /* 0x000000ff282c7208 */ /* 0x000fe20002800000 */
        /* <DEDUP_REMOVED lines=16> */
.L_x_1275:
        /* <DEDUP_REMOVED lines=13> */
[----:B------:R-:W-:Y:S01]  /*34f0*/  FFMA.FTZ R184, R156, R184, R11 ;  /* 0x000000b89cb87223 */ /* 0x000fe2000001000b */
[----:B------:R-:W-:Y:S01]  /*3500*/  FFMA.FTZ R180, R180, R53, R52 ;  /* 0x00000035b4b47223 */ /* 0x000fe20000010034 */
[----:B------:R-:W-:Y:S01]  /*3510*/  FFMA.FTZ R189, R156, R189, R10 ;  /* 0x000000bd9cbd7223 */ /* 0x000fe2000001000a */
        /* <DEDUP_REMOVED lines=26> */
[----:B------:R-:W-:Y:S01]  /*36c0*/  FFMA.FTZ R168, R156, R168, R7 ;  /* 0x000000a89ca87223 */ /* 0x000fe20000010007 */
[----:B------:R-:W-:Y:S01]  /*36d0*/  FSEL R38, R183, RZ, P3 ;  /* 0x000000ffb7267208 */ /* 0x000fe20001800000 */
[----:B------:R-:W-:Y:S01]  /*36e0*/  FADD.FTZ R162, R187, -R162 ;  /* 0x800000a2bba27221 */ /* 0x000fe20000010000 */
[----:B------:R-:W-:Y:S01]  /*36f0*/  FSEL R37, R180, RZ, P2 ;  /* 0x000000ffb4257208 */ /* 0x000fe20001000000 */
[----:B------:R-:W-:Y:S01]  /*3700*/  FADD.FTZ R181, R181, -R0 ;  /* 0x80000000b5b57221 */ /* 0x000fe20000010000 */
[----:B------:R-:W-:Y:S01]  /*3710*/  FSEL R41, R179, RZ, P5 ;  /* 0x000000ffb3297208 */ /* 0x000fe20002800000 */
[----:B------:R-:W-:Y:S01]  /*3720*/  FMUL.FTZ R168, R168, UR6 ;  /* 0x00000006a8a87c20 */ /* 0x000fe20008410000 */
[----:B------:R-:W-:Y:S01]  /*3730*/  LOP3.LUT P6, RZ, R147, 0xff0000, RZ, 0xc0, !PT ;  /* 0x00ff000093ff7812 */ /* 0x000fe200078cc0ff */
[----:B------:R-:W-:Y:S01]  /*3740*/  FFMA.FTZ R162, R156, R162, R5 ;  /* 0x000000a29ca27223 */ /* 0x000fe20000010005 */
[----:B------:R-:W-:Y:S01]  /*3750*/  LOP3.LUT P5, RZ, R146, 0xff0000, RZ, 0xc0, !PT ;  /* 0x00ff000092ff7812 */ /* 0x000fe200078ac0ff */
[----:B------:R-:W-:Y:S01]  /*3760*/  FFMA.FTZ R181, R156, R181, R4 ;  /* 0x000000b59cb57223 */ /* 0x000fe20000010004 */
        /* <DEDUP_REMOVED lines=27> */
.L_x_1277:
        /* <DEDUP_REMOVED lines=9> */
[----:B------:R-:W-:Y:S01]  /*39b0*/  LOP3.LUT P6, RZ, R79, 0xff0000, RZ, 0xc0, !PT ;  /* 0x00ff00004fff7812 */ /* 0x000fe200078cc0ff */
[----:B------:R-:W-:Y:S01]  /*39c0*/  FFMA.FTZ R35, R156, R184, R11 ;  /* 0x000000b89c237223 */ /* 0x000fe2000001000b */
[----:B------:R-:W-:Y:S01]  /*39d0*/  LOP3.LUT P5, RZ, R147, 0xff0000, RZ, 0xc0, !PT ;  /* 0x00ff000093ff7812 */ /* 0x000fe200078ac0ff */
[----:B------:R-:W-:Y:S01]  /*39e0*/  FMUL.FTZ R28, R34, UR6 ;  /* 0x00000006221c7c20 */ /* 0x000fe20008410000 */
[----:B------:R-:W-:Y:S01]  /*39f0*/  ISETP.GE.U32.AND P2, PT, R78, RZ, PT ;  /* 0x000000ff4e00720c */ /* 0x000fe20003f46070 */
[----:B------:R-:W-:Y:S01]  /*3a00*/  FFMA.FTZ R32, R156, R183, R8 ;  /* 0x000000b79c207223 */ /* 0x000fe20000010008 */
[----:B------:R-:W-:Y:S01]  /*3a10*/  ISETP.GE.U32.AND P3, PT, R146, RZ, PT ;  /* 0x000000ff9200720c */ /* 0x000fe20003f66070 */
[----:B------:R-:W-:Y:S01]  /*3a20*/  FADD.FTZ R180, R197, -R180 ;  /* 0x800000b4c5b47221 */ /* 0x000fe20000010000 */
[----:B------:R-:W-:Y:S01]  /*3a30*/  FADD.FTZ R179, R179, -R166 ;  /* 0x800000a6b3b37221 */ /* 0x000fe20000010000 */
[C---:B------:R-:W-:Y:S01]  /*3a40*/  FSEL R43, R28.reuse, RZ, P6 ;  /* 0x000000ff1c2b7208 */ /* 0x040fe20003000000 */
[----:B------:R-:W-:Y:S01]  /*3a50*/  FMUL.FTZ R29, R35, UR6 ;  /* 0x00000006231d7c20 */ /* 0x000fe20008410000 */
[----:B------:R-:W-:Y:S01]  /*3a60*/  FSEL R39, R28, RZ, P5 ;  /* 0x000000ff1c277208 */ /* 0x000fe20002800000 */
[----:B------:R-:W-:Y:S01]  /*3a70*/  FMUL.FTZ R28, R32, UR6 ;  /* 0x00000006201c7c20 */ /* 0x000fe20008410000 */
[----:B------:R-:W-:Y:S01]  /*3a80*/  ISETP.GE.U32.AND.EX P2, PT, R79, 0x1000000, PT, P2 ;  /* 0x010000004f00780c */ /* 0x000fe20003f46120 */
[C---:B------:R-:W-:Y:S01]  /*3a90*/  FFMA.FTZ R33, R156.reuse, R180, R9 ;  /* 0x000000b49c217223 */ /* 0x040fe20000010009 */
[----:B------:R-:W-:Y:S01]  /*3aa0*/  ISETP.GE.U32.AND.EX P3, PT, R147, 0x1000000, PT, P3 ;  /* 0x010000009300780c */ /* 0x000fe20003f66130 */
[----:B------:R-:W-:Y:S01]  /*3ab0*/  FFMA.FTZ R30, R156, R179, R6 ;  /* 0x000000b39c1e7223 */ /* 0x000fe20000010006 */
        /* <DEDUP_REMOVED lines=18> */
[----:B------:R-:W-:-:S02]  /*3be0*/  FSEL R45, R29, RZ, P2 ;  /* 0x000000ff1d2d7208 */ /* 0x000fc40001000000 */
[----:B------:R-:W-:Y:S02]  /*3bf0*/  FSEL R29, R29, RZ, P3 ;  /* 0x000000ff1d1d7208 */ /* 0x000fe40001800000 */
[----:B------:R-:W-:Y:S02]  /*3c00*/  FSEL R41, R28, RZ, P6 ;  /* 0x000000ff1c297208 */ /* 0x000fe40003000000 */
[----:B------:R-:W-:Y:S02]  /*3c10*/  LOP3.LUT P6, RZ, R146, 0xff0000, RZ, 0xc0, !PT ;  /* 0x00ff000092ff7812 */ /* 0x000fe400078cc0ff */
[----:B------:R-:W-:Y:S01]  /*3c20*/  F2FP.BF16.F32.PACK_AB R39, R40, R39 ;  /* 0x000000272827723e */ /* 0x000fe200000010ff */
[----:B------:R-:W-:Y:S01]  /*3c30*/  FMUL.FTZ R40, R31, UR6 ;  /* 0x000000061f287c20 */ /* 0x000fe20008410000 */
[----:B------:R-:W-:Y:S01]  /*3c40*/  F2FP.BF16.F32.PACK_AB R38, R29, R38 ;  /* 0x000000261d26723e */ /* 0x000fe200000010ff */
[----:B------:R-:W-:Y:S01]  /*3c50*/  FFMA.FTZ R29, R156, R162, R5 ;  /* 0x000000a29c1d7223 */ /* 0x000fe20000010005 */
[----:B------:R-:W-:-:S02]  /*3c60*/  LOP3.LUT P5, RZ, R78, 0xff000000, RZ, 0xc0, !PT ;  /* 0xff0000004eff7812 */ /* 0x000fc400078ac0ff */
[----:B------:R-:W-:Y:S01]  /*3c70*/  FSEL R37, R28, RZ, P6 ;  /* 0x000000ff1c257208 */ /* 0x000fe20003000000 */
[----:B------:R-:W-:Y:S01]  /*3c80*/  FFMA.FTZ R28, R156, R181, R4 ;  /* 0x000000b59c1c7223 */ /* 0x000fe20000010004 */
[----:B------:R-:W-:Y:S02]  /*3c90*/  LOP3.LUT P6, RZ, R146, 0xff000000, RZ, 0xc0, !PT ;  /* 0xff00000092ff7812 */ /* 0x000fe400078cc0ff */
[----:B------:R-:W-:Y:S01]  /*3ca0*/  F2FP.BF16.F32.PACK_AB R43, R36, R43 ;  /* 0x0000002b242b723e */ /* 0x000fe200000010ff */
[----:B------:R-:W-:Y:S01]  /*3cb0*/  FMUL.FTZ R36, R29, UR6 ;  /* 0x000000061d247c20 */ /* 0x000fe20008410000 */
[----:B------:R-:W-:Y:S01]  /*3cc0*/  FSEL R44, R40, RZ, P5 ;  /* 0x000000ff282c7208 */ /* 0x000fe20002800000 */
[----:B------:R-:W-:Y:S01]  /*3cd0*/  FMUL.FTZ R0, R28, UR6 ;  /* 0x000000061c007c20 */ /* 0x000fe20008410000 */
[----:B------:R-:W-:Y:S02]  /*3ce0*/  LOP3.LUT P2, RZ, R78, 0xff00, RZ, 0xc0, !PT ;  /* 0x0000ff004eff7812 */ /* 0x000fe4000784c0ff */
[----:B------:R-:W-:-:S02]  /*3cf0*/  LOP3.LUT P5, RZ, R146, 0xff00, RZ, 0xc0, !PT ;  /* 0x0000ff0092ff7812 */ /* 0x000fc400078ac0ff */
[----:B------:R-:W-:Y:S02]  /*3d00*/  FSEL R46, R40, RZ, P6 ;  /* 0x000000ff282e7208 */ /* 0x000fe40003000000 */
        /* <DEDUP_REMOVED lines=10> */
[----:B------:R-:W-:-:S07]  /*3db0*/  F2FP.BF16.F32.PACK_AB R40, R45, R40 ;  /* 0x000000282d28723e */ /* 0x000fce00000010ff */
.L_x_1273:
        /* <DEDUP_REMOVED lines=17> */
[-C--:B------:R-:W-:Y:S01]  /*3ed0*/  FFMA.FTZ R193, R193, R53.reuse, R52 ;  /* 0x00000035c1c17223 */ /* 0x080fe20000010034 */
[----:B------:R-:W-:Y:S01]  /*3ee0*/  LOP3.LUT P5, RZ, R75, 0xff0000, RZ, 0xc0, !PT ;  /* 0x00ff00004bff7812 */ /* 0x000fe200078ac0ff */
[----:B------:R-:W-:Y:S01]  /*3ef0*/  FADD.FTZ R201, R186, -R201 ;  /* 0x800000c9bac97221 */ /* 0x000fe20000010000 */
[----:B------:R-:W-:Y:S01]  /*3f00*/  FADD.FTZ R194, R205, -R194 ;  /* 0x800000c2cdc27221 */ /* 0x000fe20000010000 */
[----:B------:R-:W-:Y:S01]  /*3f10*/  FADD.FTZ R193, R178, -R193 ;  /* 0x800000c1b2c17221 */ /* 0x000fe20000010000 */
[----:B------:R-:W-:Y:S01]  /*3f20*/  FFMA.FTZ R188, R188, R53, R52 ;  /* 0x00000035bcbc7223 */ /* 0x000fe20000010034 */
[C---:B0-----:R-:W-:Y:S01]  /*3f30*/  FFMA.FTZ R34, R156.reuse, R201, R18 ;  /* 0x000000c99c227223 */ /* 0x041fe20000010012 */
[----:B------:R-:W-:Y:S01]  /*3f40*/  LOP3.LUT P6, RZ, R3, 0xff0000, RZ, 0xc0, !PT ;  /* 0x00ff000003ff7812 */ /* 0x000fe200078cc0ff */
[----:B------:R-:W-:Y:S01]  /*3f50*/  FFMA.FTZ R35, R156, R194, R19 ;  /* 0x000000c29c237223 */ /* 0x000fe20000010013 */
[----:B------:R-:W-:Y:S01]  /*3f60*/  ISETP.GE.U32.AND P3, PT, R74, RZ, PT ;  /* 0x000000ff4a00720c */ /* 0x000fe20003f66070 */
[----:B------:R-:W-:Y:S01]  /*3f70*/  FMUL.FTZ R0, R34, UR6 ;  /* 0x0000000622007c20 */ /* 0x000fe20008410000 */
[----:B------:R-:W-:Y:S01]  /*3f80*/  FFMA.FTZ R32, R156, R193, R16 ;  /* 0x000000c19c207223 */ /* 0x000fe20000010010 */
[----:B------:R-:W-:Y:S01]  /*3f90*/  FADD.FTZ R188, R203, -R188 ;  /* 0x800000bccbbc7221 */ /* 0x000fe20000010000 */
[-CC-:B------:R-:W-:Y:S01]  /*3fa0*/  FFMA.FTZ R164, R164, R53.reuse, R52.reuse ;  /* 0x00000035a4a47223 */ /* 0x180fe20000010034 */
[-C--:B------:R-:W-:Y:S01]  /*3fb0*/  FFMA.FTZ R177, R177, R53.reuse, R52 ;  /* 0x00000035b1b17223 */ /* 0x080fe20000010034 */
[----:B------:R-:W-:Y:S01]  /*3fc0*/  FSEL R43, R0, RZ, P5 ;  /* 0x000000ff002b7208 */ /* 0x000fe20002800000 */
[----:B------:R-:W-:Y:S01]  /*3fd0*/  FMUL.FTZ R28, R35, UR6 ;  /* 0x00000006231c7c20 */ /* 0x000fe20008410000 */
[----:B------:R-:W-:Y:S01]  /*3fe0*/  ISETP.GE.U32.AND P5, PT, R2, RZ, PT ;  /* 0x000000ff0200720c */ /* 0x000fe20003fa6070 */
[----:B------:R-:W-:Y:S01]  /*3ff0*/  FFMA.FTZ R33, R156, R188, R17 ;  /* 0x000000bc9c217223 */ /* 0x000fe20000010011 */
[----:B------:R-:W-:Y:S01]  /*4000*/  FSEL R39, R0, RZ, P6 ;  /* 0x000000ff00277208 */ /* 0x000fe20003000000 */
[----:B------:R-:W-:Y:S01]  /*4010*/  FMUL.FTZ R0, R32, UR6 ;  /* 0x0000000620007c20 */ /* 0x000fe20008410000 */
[----:B------:R-:W-:Y:S01]  /*4020*/  ISETP.GE.U32.AND.EX P3, PT, R75, 0x1000000, PT, P3 ;  /* 0x010000004b00780c */ /* 0x000fe20003f66130 */
[----:B------:R-:W-:Y:S01]  /*4030*/  FADD.FTZ R164, R199, -R164 ;  /* 0x800000a4c7a47221 */ /* 0x000fe20000010000 */
[----:B------:R-:W-:Y:S01]  /*4040*/  ISETP.GE.U32.AND.EX P5, PT, R3, 0x1000000, PT, P5 ;  /* 0x010000000300780c */ /* 0x000fe20003fa6150 */
[----:B------:R-:W-:Y:S01]  /*4050*/  FADD.FTZ R177, R176, -R177 ;  /* 0x800000b1b0b17221 */ /* 0x000fe20000010000 */
[----:B------:R-:W-:Y:S01]  /*4060*/  LOP3.LUT P6, RZ, R75, 0xff, RZ, 0xc0, !PT ;  /* 0x000000ff4bff7812 */ /* 0x000fe200078cc0ff */
[----:B------:R-:W-:Y:S01]  /*4070*/  FFMA.FTZ R70, R70, R53, R52 ;  /* 0x0000003546467223 */ /* 0x000fe20000010034 */
[----:B------:R-:W-:Y:S01]  /*4080*/  FSEL R48, R28, RZ, P3 ;  /* 0x000000ff1c307208 */ /* 0x000fe20001800000 */
        /* <DEDUP_REMOVED lines=13> */
[----:B------:R-:W-:Y:S01]  /*4160*/  LOP3.LUT P5, RZ, R75, 0xff00, RZ, 0xc0, !PT ;  /* 0x0000ff004bff7812 */ /* 0x000fe200078ac0ff */
[----:B------:R-:W-:Y:S01]  /*4170*/  FFMA.FTZ R29, R156, R70, R13 ;  /* 0x000000469c1d7223 */ /* 0x000fe2000001000d */
[----:B------:R-:W-:Y:S01]  /*4180*/  LOP3.LUT P6, RZ, R74, 0xff000000, RZ, 0xc0, !PT ;  /* 0xff0000004aff7812 */ /* 0x000fe200078cc0ff */
[----:B------:R-:W-:Y:S01]  /*4190*/  FADD.FTZ R69, R174, -R69 ;  /* 0x80000045ae457221 */ /* 0x000fe20000010000 */
[----:B------:R-:W-:-:S02]  /*41a0*/  LOP3.LUT P3, RZ, R74, 0xff0000, RZ, 0xc0, !PT ;  /* 0x00ff00004aff7812 */ /* 0x000fc4000786c0ff */
[----:B------:R-:W-:Y:S01]  /*41b0*/  FSEL R49, R28, RZ, P5 ;  /* 0x000000ff1c317208 */ /* 0x000fe20002800000 */
[----:B------:R-:W-:Y:S01]  /*41c0*/  FFMA.FTZ R28, R156, R69, R12 ;  /* 0x000000459c1c7223 */ /* 0x000fe2000001000c */
[----:B------:R-:W-:Y:S01]  /*41d0*/  F2FP.BF16.F32.PACK_AB R39, R36, R39 ;  /* 0x000000272427723e */ /* 0x000fe200000010ff */
[----:B------:R-:W-:Y:S01]  /*41e0*/  FMUL.FTZ R36, R29, UR6 ;  /* 0x000000061d247c20 */ /* 0x000fe20008410000 */
[----:B------:R-:W-:Y:S02]  /*41f0*/  FSEL R46, R38, RZ, P6 ;  /* 0x000000ff262e7208 */ /* 0x000fe40003000000 */
[----:B------:R-:W-:Y:S02]  /*4200*/  LOP3.LUT P5, RZ, R2, 0xff0000, RZ, 0xc0, !PT ;  /* 0x00ff000002ff7812 */ /* 0x000fe400078ac0ff */
[----:B------:R-:W-:Y:S02]  /*4210*/  FSEL R41, R0, RZ, P3 ;  /* 0x000000ff00297208 */ /* 0x000fe40001800000 */
[----:B------:R-:W-:-:S02]  /*4220*/  LOP3.LUT P6, RZ, R2, 0xff000000, RZ, 0xc0, !PT ;  /* 0xff00000002ff7812 */ /* 0x000fc400078cc0ff */
[----:B------:R-:W-:Y:S02]  /*4230*/  LOP3.LUT P3, RZ, R74, 0xff00, RZ, 0xc0, !PT ;  /* 0x0000ff004aff7812 */ /* 0x000fe4000786c0ff */
[----:B------:R-:W-:Y:S02]  /*4240*/  F2FP.BF16.F32.PACK_AB R43, R48, R43 ;  /* 0x0000002b302b723e */ /* 0x000fe400000010ff */
[----:B------:R-:W-:Y:S01]  /*4250*/  FSEL R37, R0, RZ, P5 ;  /* 0x000000ff00257208 */ /* 0x000fe20002800000 */
[----:B------:R-:W-:Y:S01]  /*4260*/  FMUL.FTZ R0, R28, UR6 ;  /* 0x000000061c007c20 */ /* 0x000fe20008410000 */
[----:B------:R-:W-:Y:S02]  /*4270*/  FSEL R48, R38, RZ, P6 ;  /* 0x000000ff26307208 */ /* 0x000fe40003000000 */
[----:B------:R-:W-:Y:S02]  /*4280*/  LOP3.LUT P6, RZ, R2, 0xff00, RZ, 0xc0, !PT ;  /* 0x0000ff0002ff7812 */ /* 0x000fe400078cc0ff */
[----:B------:R-:W-:-:S02]  /*4290*/  FSEL R47, R36, RZ, P3 ;  /* 0x000000ff242f7208 */ /* 0x000fc40001800000 */
[----:B------:R-:W-:Y:S02]  /*42a0*/  LOP3.LUT P5, RZ, R74, 0xff, RZ, 0xc0, !PT ;  /* 0x000000ff4aff7812 */ /* 0x000fe400078ac0ff */
        /* <DEDUP_REMOVED lines=11> */
.L_x_1280:
        /* <DEDUP_REMOVED lines=8> */
[C---:B------:R-:W-:Y:S01]  /*43e0*/  FFMA.FTZ R201, R156.reuse, R201, R18 ;  /* 0x000000c99cc97223 */ /* 0x040fe20000010012 */
[C---:B------:R-:W-:Y:S01]  /*43f0*/  FFMA.FTZ R194, R156.reuse, R194, R19 ;  /* 0x000000c29cc27223 */ /* 0x040fe20000010013 */
[----:B------:R-:W-:Y:S01]  /*4400*/  LOP3.LUT P5, RZ, R75, 0xff0000, RZ, 0xc0, !PT ;  /* 0x00ff00004bff7812 */ /* 0x000fe200078ac0ff */
[----:B------:R-:W-:Y:S01]  /*4410*/  FFMA.FTZ R193, R156, R193, R16 ;  /* 0x000000c19cc17223 */ /* 0x000fe20000010010 */
[----:B------:R-:W-:Y:S01]  /*4420*/  FMUL.FTZ R201, R201, UR6 ;  /* 0x00000006c9c97c20 */ /* 0x000fe20008410000 */
[----:B------:R-:W-:Y:S01]  /*4430*/  FMUL.FTZ R194, R194, UR6 ;  /* 0x00000006c2c27c20 */ /* 0x000fe20008410000 */
[----:B------:R-:W-:Y:S01]  /*4440*/  FADD.FTZ R188, R203, -R188 ;  /* 0x800000bccbbc7221 */ /* 0x000fe20000010000 */
[----:B------:R-:W-:Y:S01]  /*4450*/  ISETP.GE.U32.AND.EX P3, PT, R75, 0x1000000, PT, P3 ;  /* 0x010000004b00780c */ /* 0x000fe20003f66130 */
[-CC-:B------:R-:W-:Y:S01]  /*4460*/  FFMA.FTZ R177, R177, R53.reuse, R52.reuse ;  /* 0x00000035b1b17223 */ /* 0x180fe20000010034 */
[-C--:B------:R-:W-:Y:S01]  /*4470*/  FFMA.FTZ R164, R164, R53.reuse, R52 ;  /* 0x00000035a4a47223 */ /* 0x080fe20000010034 */
[----:B0-----:R-:W-:Y:S01]  /*4480*/  FSEL R43, R201, RZ, P5 ;  /* 0x000000ffc92b7208 */ /* 0x001fe20002800000 */
[----:B------:R-:W-:Y:S01]  /*4490*/  FMUL.FTZ R193, R193, UR6 ;  /* 0x00000006c1c17c20 */ /* 0x000fe20008410000 */
[----:B------:R-:W-:Y:S01]  /*44a0*/  LOP3.LUT P6, RZ, R3, 0xff0000, RZ, 0xc0, !PT ;  /* 0x00ff000003ff7812 */ /* 0x000fe200078cc0ff */
[----:B------:R-:W-:Y:S01]  /*44b0*/  FFMA.FTZ R188, R156, R188, R17 ;  /* 0x000000bc9cbc7223 */ /* 0x000fe20000010011 */
[----:B------:R-:W-:Y:S01]  /*44c0*/  FSEL R36, R194, RZ, P3 ;  /* 0x000000ffc2247208 */ /* 0x000fe20001800000 */
[----:B------:R-:W-:Y:S01]  /*44d0*/  FADD.FTZ R177, R176, -R177 ;  /* 0x800000b1b0b17221 */ /* 0x000fe20000010000 */
[----:B------:R-:W-:Y:S01]  /*44e0*/  LOP3.LUT P5, RZ, R75, 0xff, RZ, 0xc0, !PT ;  /* 0x000000ff4bff7812 */ /* 0x000fe200078ac0ff */
[----:B------:R-:W-:Y:S01]  /*44f0*/  FADD.FTZ R164, R199, -R164 ;  /* 0x800000a4c7a47221 */ /* 0x000fe20000010000 */
[----:B------:R-:W-:Y:S01]  /*4500*/  ISETP.GE.U32.AND P3, PT, R2, RZ, PT ;  /* 0x000000ff0200720c */ /* 0x000fe20003f66070 */
[----:B------:R-:W-:Y:S01]  /*4510*/  FFMA.FTZ R70, R70, R53, R52 ;  /* 0x0000003546467223 */ /* 0x000fe20000010034 */
[----:B------:R-:W-:Y:S01]  /*4520*/  FSEL R39, R201, RZ, P6 ;  /* 0x000000ffc9277208 */ /* 0x000fe20003000000 */
[----:B------:R-:W-:Y:S01]  /*4530*/  FMUL.FTZ R188, R188, UR6 ;  /* 0x00000006bcbc7c20 */ /* 0x000fe20008410000 */
[----:B------:R-:W-:Y:S01]  /*4540*/  FSEL R42, R193, RZ, P5 ;  /* 0x000000ffc12a7208 */ /* 0x000fe20002800000 */
[C---:B------:R-:W-:Y:S01]  /*4550*/  FFMA.FTZ R177, R156.reuse, R177, R14 ;  /* 0x000000b19cb17223 */ /* 0x040fe2000001000e */
[C---:B------:R-:W-:Y:S01]  /*4560*/  ISETP.GE.U32.AND.EX P3, PT, R3.reuse, 0x1000000, PT, P3 ;  /* 0x010000000300780c */ /* 0x040fe20003f66130 */
        /* <DEDUP_REMOVED lines=42> */
.L_x_1279:
        /* <DEDUP_REMOVED lines=8> */
[----:B------:R-:W-:Y:S01]  /*4890*/  FFMA.FTZ R188, R188, R53, R52 ;  /* 0x00000035bcbc7223 */ /* 0x000fe20000010034 */
[C---:B------:R-:W-:Y:S01]  /*48a0*/  FMUL.FTZ R34, R156.reuse, R201 ;  /* 0x000000c99c227220 */ /* 0x040fe20000410000 */
[----:B------:R-:W-:Y:S01]  /*48b0*/  LOP3.LUT P6, RZ, R3, 0xff0000, RZ, 0xc0, !PT ;  /* 0x00ff000003ff7812 */ /* 0x000fe200078cc0ff */
[----:B------:R-:W-:Y:S01]  /*48c0*/  FMUL.FTZ R35, R156, R35 ;  /* 0x000000239c237220 */ /* 0x000fe20000410000 */
[----:B------:R-:W-:Y:S01]  /*48d0*/  ISETP.GE.U32.AND P3, PT, R74, RZ, PT ;  /* 0x000000ff4a00720c */ /* 0x000fe20003f66070 */
[----:B------:R-:W-:Y:S01]  /*48e0*/  FMUL.FTZ R0, R34, UR6 ;  /* 0x0000000622007c20 */ /* 0x000fe20008410000 */
[----:B------:R-:W-:Y:S01]  /*48f0*/  FMUL.FTZ R32, R156, R193 ;  /* 0x000000c19c207220 */ /* 0x000fe20000410000 */
[----:B------:R-:W-:Y:S01]  /*4900*/  FADD.FTZ R33, R203, -R188 ;  /* 0x800000bccb217221 */ /* 0x000fe20000010000 */
[-CC-:B------:R-:W-:Y:S01]  /*4910*/  FFMA.FTZ R164, R164, R53.reuse, R52.reuse ;  /* 0x00000035a4a47223 */ /* 0x180fe20000010034 */
[----:B------:R-:W-:Y:S01]  /*4920*/  FFMA.FTZ R177, R177, R53, R52 ;  /* 0x00000035b1b17223 */ /* 0x000fe20000010034 */
[----:B------:R-:W-:Y:S01]  /*4930*/  FSEL R43, R0, RZ, P5 ;  /* 0x000000ff002b7208 */ /* 0x000fe20002800000 */
[----:B------:R-:W-:Y:S01]  /*4940*/  FMUL.FTZ R28, R35, UR6 ;  /* 0x00000006231c7c20 */ /* 0x000fe20008410000 */
[----:B------:R-:W-:Y:S01]  /*4950*/  ISETP.GE.U32.AND P5, PT, R2, RZ, PT ;  /* 0x000000ff0200720c */ /* 0x000fe20003fa6070 */
[----:B------:R-:W-:Y:S01]  /*4960*/  FMUL.FTZ R33, R156, R33 ;  /* 0x000000219c217220 */ /* 0x000fe20000410000 */
        /* <DEDUP_REMOVED lines=23> */
[----:B------:R-:W-:Y:S01]  /*4ae0*/  FMUL.FTZ R29, R156, R29 ;  /* 0x0000001d9c1d7220 */ /* 0x000fe20000410000 */
[----:B------:R-:W-:Y:S01]  /*4af0*/  LOP3.LUT P6, RZ, R74, 0xff000000, RZ, 0xc0, !PT ;  /* 0xff0000004aff7812 */ /* 0x000fe200078cc0ff */
[----:B------:R-:W-:Y:S01]  /*4b00*/  FADD.FTZ R69, R174, -R69 ;  /* 0x80000045ae457221 */ /* 0x000fe20000010000 */
[----:B------:R-:W-:-:S02]  /*4b10*/  LOP3.LUT P3, RZ, R74, 0xff0000, RZ, 0xc0, !PT ;  /* 0x00ff00004aff7812 */ /* 0x000fc4000786c0ff */
[----:B------:R-:W-:Y:S01]  /*4b20*/  FSEL R49, R28, RZ, P5 ;  /* 0x000000ff1c317208 */ /* 0x000fe20002800000 */
[----:B------:R-:W-:Y:S01]  /*4b30*/  FMUL.FTZ R28, R156, R69 ;  /* 0x000000459c1c7220 */ /* 0x000fe20000410000 */
        /* <DEDUP_REMOVED lines=25> */
.L_x_1282:
[-CC-:B------:R-:W-:Y:S01]  /*4cd0*/  FFMA.FTZ R194, R194, R53.reuse, R52.reuse ;  /* 0x00000035c2c27223 */ /* 0x180fe20000010034 */
[-CC-:B------:R-:W-:Y:S01]  /*4ce0*/  FFMA.FTZ R201, R201, R53.reuse, R52.reuse ;  /* 0x00000035c9c97223 */ /* 0x180fe20000010034 */
[----:B------:R-:W-:Y:S01]  /*4cf0*/  ISETP.GE.U32.AND P3, PT, R74, RZ, PT ;  /* 0x000000ff4a00720c */ /* 0x000fe20003f66070 */
[----:B------:R-:W-:Y:S01]  /*4d00*/  FFMA.FTZ R193, R193, R53, R52 ;  /* 0x00000035c1c17223 */ /* 0x000fe20000010034 */
[----:B------:R-:W-:Y:S01]  /*4d10*/  FADD.FTZ R205, R205, -R194 ;  /* 0x800000c2cdcd7221 */ /* 0x000fe20000010000 */
[----:B------:R-:W-:Y:S01]  /*4d20*/  FADD.FTZ R201, R186, -R201 ;  /* 0x800000c9bac97221 */ /* 0x000fe20000010000 */
[C---:B------:R-:W-:Y:S01]  /*4d30*/  ISETP.GE.U32.AND.EX P3, PT, R75.reuse, 0x1000000, PT, P3 ;  /* 0x010000004b00780c */ /* 0x040fe20003f66130 */
[----:B------:R-:W-:Y:S01]  /*4d40*/  FADD.FTZ R193, R178, -R193 ;  /* 0x800000c1b2c17221 */ /* 0x000fe20000010000 */
[C---:B------:R-:W-:Y:S01]  /*4d50*/  FMUL.FTZ R205, R156.reuse, R205 ;  /* 0x000000cd9ccd7220 */ /* 0x040fe20000410000 */
[----:B------:R-:W-:Y:S01]  /*4d60*/  FMUL.FTZ R201, R156, R201 ;  /* 0x000000c99cc97220 */ /* 0x000fe20000410000 */
[----:B------:R-:W-:Y:S01]  /*4d70*/  FFMA.FTZ R188, R188, R53, R52 ;  /* 0x00000035bcbc7223 */ /* 0x000fe20000010034 */
[----:B------:R-:W-:Y:S01]  /*4d80*/  LOP3.LUT P5, RZ, R75, 0xff0000, RZ, 0xc0, !PT ;  /* 0x00ff00004bff7812 */ /* 0x000fe200078ac0ff */
[----:B------:R-:W-:Y:S01]  /*4d90*/  FMUL.FTZ R205, R205, UR6 ;  /* 0x00000006cdcd7c20 */ /* 0x000fe20008410000 */
[----:B------:R-:W-:Y:S01]  /*4da0*/  FMUL.FTZ R201, R201, UR6 ;  /* 0x00000006c9c97c20 */ /* 0x000fe20008410000 */
[----:B------:R-:W-:Y:S01]  /*4db0*/  FADD.FTZ R203, R203, -R188 ;  /* 0x800000bccbcb7221 */ /* 0x000fe20000010000 */
[----:B------:R-:W-:Y:S01]  /*4dc0*/  FMUL.FTZ R193, R156, R193 ;  /* 0x000000c19cc17220 */ /* 0x000fe20000410000 */
[-CC-:B------:R-:W-:Y:S01]  /*4dd0*/  FFMA.FTZ R177, R177, R53.reuse, R52.reuse ;  /* 0x00000035b1b17223 */ /* 0x180fe20000010034 */
[----:B0-----:R-:W-:Y:S01]  /*4de0*/  FSEL R36, R205, RZ, P3 ;  /* 0x000000ffcd247208 */ /* 0x001fe20001800000 */
[----:B------:R-:W-:Y:S01]  /*4df0*/  FFMA.FTZ R164, R164, R53, R52 ;  /* 0x00000035a4a47223 */ /* 0x000fe20000010034 */
[----:B------:R-:W-:Y:S01]  /*4e00*/  ISETP.GE.U32.AND P3, PT, R2, RZ, PT ;  /* 0x000000ff0200720c */ /* 0x000fe20003f66070 */
[----:B------:R-:W-:Y:S01]  /*4e10*/  FMUL.FTZ R203, R156, R203 ;  /* 0x000000cb9ccb7220 */ /* 0x000fe20000410000 */
[----:B------:R-:W-:Y:S01]  /*4e20*/  FSEL R43, R201, RZ, P5 ;  /* 0x000000ffc92b7208 */ /* 0x000fe20002800000 */
[----:B------:R-:W-:Y:S01]  /*4e30*/  FMUL.FTZ R193, R193, UR6 ;  /* 0x00000006c1c17c20 */ /* 0x000fe20008410000 */
[C---:B------:R-:W-:Y:S01]  /*4e40*/  ISETP.GE.U32.AND.EX P3, PT, R3.reuse, 0x1000000, PT, P3 ;  /* 0x010000000300780c */ /* 0x040fe20003f66130 */
[----:B------:R-:W-:Y:S01]  /*4e50*/  FADD.FTZ R177, R176, -R177 ;  /* 0x800000b1b0b17221 */ /* 0x000fe20000010000 */
[----:B------:R-:W-:Y:S01]  /*4e60*/  LOP3.LUT P6, RZ, R3, 0xff0000, RZ, 0xc0, !PT ;  /* 0x00ff000003ff7812 */ /* 0x000fe200078cc0ff */
[----:B------:R-:W-:Y:S01]  /*4e70*/  FADD.FTZ R199, R199, -R164 ;  /* 0x800000a4c7c77221 */ /* 0x000fe20000010000 */
[----:B------:R-:W-:Y:S01]  /*4e80*/  LOP3.LUT P5, RZ, R75, 0xff, RZ, 0xc0, !PT ;  /* 0x000000ff4bff7812 */ /* 0x000fe200078ac0ff */
[----:B------:R-:W-:Y:S01]  /*4e90*/  FFMA.FTZ R70, R70, R53, R52 ;  /* 0x0000003546467223 */ /* 0x000fe20000010034 */
[----:B------:R-:W-:Y:S01]  /*4ea0*/  FSEL R0, R205, RZ, P3 ;  /* 0x000000ffcd007208 */ /* 0x000fe20001800000 */
[----:B------:R-:W-:Y:S01]  /*4eb0*/  FMUL.FTZ R203, R203, UR6 ;  /* 0x00000006cbcb7c20 */ /* 0x000fe20008410000 */
[----:B------:R-:W-:Y:S01]  /*4ec0*/  FSEL R39, R201, RZ, P6 ;  /* 0x000000ffc9277208 */ /* 0x000fe20003000000 */
[C---:B------:R-:W-:Y:S01]  /*4ed0*/  FMUL.FTZ R177, R156.reuse, R177 ;  /* 0x000000b19cb17220 */ /* 0x040fe20000410000 */
[----:B------:R-:W-:Y:S01]  /*4ee0*/  LOP3.LUT P3, RZ, R75, 0xff00, RZ, 0xc0, !PT ;  /* 0x0000ff004bff7812 */ /* 0x000fe2000786c0ff */
[C---:B------:R-:W-:Y:S01]  /*4ef0*/  FMUL.FTZ R199, R156.reuse, R199 ;  /* 0x000000c79cc77220 */ /* 0x040fe20000410000 */
[----:B------:R-:W-:Y:S01]  /*4f00*/  FSEL R42, R193, RZ, P5 ;  /* 0x000000ffc12a7208 */ /* 0x000fe20002800000 */
[----:B------:R-:W-:Y:S01]  /*4f10*/  FADD.FTZ R185, R185, -R70 ;  /* 0x80000046b9b97221 */ /* 0x000fe20000010000 */
[----:B------:R-:W-:Y:S01]  /*4f20*/  LOP3.LUT P6, RZ, R3, 0xff, RZ, 0xc0, !PT ;  /* 0x000000ff03ff7812 */ /* 0x000fe200078cc0ff */
[----:B------:R-:W-:Y:S01]  /*4f30*/  FFMA.FTZ R69, R69, R53, R52 ;  /* 0x0000003545457223 */ /* 0x000fe20000010034 */
[----:B------:R-:W-:Y:S01]  /*4f40*/  LOP3.LUT P5, RZ, R3, 0xff00, RZ, 0xc0, !PT ;  /* 0x0000ff0003ff7812 */ /* 0x000fe200078ac0ff */
[----:B------:R-:W-:Y:S01]  /*4f50*/  FMUL.FTZ R177, R177, UR6 ;  /* 0x00000006b1b17c20 */ /* 0x000fe20008410000 */
[----:B------:R-:W-:Y:S01]  /*4f60*/  FSEL R49, R203, RZ, P3 ;  /* 0x000000ffcb317208 */ /* 0x000fe20001800000 */
[----:B------:R-:W-:Y:S01]  /*4f70*/  FMUL.FTZ R199, R199, UR6 ;  /* 0x00000006c7c77c20 */ /* 0x000fe20008410000 */
[----:B------:R-:W-:Y:S01]  /*4f80*/  FSEL R38, R193, RZ, P6 ;  /* 0x000000ffc1267208 */ /* 0x000fe20003000000 */
[----:B------:R-:W-:Y:S01]  /*4f90*/  FMUL.FTZ R185, R156, R185 ;  /* 0x000000b99cb97220 */ /* 0x000fe20000410000 */
[----:B------:R-:W-:Y:S01]  /*4fa0*/  FSEL R203, R203, RZ, P5 ;  /* 0x000000ffcbcb7208 */ /* 0x000fe20002800000 */
[----:B------:R-:W-:Y:S01]  /*4fb0*/  FADD.FTZ R69, R174, -R69 ;  /* 0x80000045ae457221 */ /* 0x000fe20000010000 */
[C---:B------:R-:W-:Y:S01]  /*4fc0*/  LOP3.LUT P6, RZ, R74.reuse, 0xff0000, RZ, 0xc0, !PT ;  /* 0x00ff00004aff7812 */ /* 0x040fe200078cc0ff */
[----:B------:R-:W-:Y:S01]  /*4fd0*/  FMUL.FTZ R185, R185, UR6 ;  /* 0x00000006b9b97c20 */ /* 0x000fe20008410000 */
        /* <DEDUP_REMOVED lines=26> */
.L_x_1278:
[----:B------:R-:W-:Y:S05]  /*5180*/  @!P1 BRA `(.L_x_1283) ;  /* 0x0000000400b49947 */ /* 0x000fea0003800000 */
[----:B------:R-:W-:Y:S05]  /*5190*/  @!P2 BRA `(.L_x_1284) ;  /* 0x0000000000d8a947 */ /* 0x000fea0003800000 */
[-CC-:B------:R-:W-:Y:S01]  /*51a0*/  FFMA.FTZ R194, R194, R53.reuse, R52.reuse ;  /* 0x00000035c2c27223 */ /* 0x180fe20000010034 */
[-CC-:B------:R-:W-:Y:S01]  /*51b0*/  FFMA.FTZ R201, R201, R53.reuse, R52.reuse ;  /* 0x00000035c9c97223 */ /* 0x180fe20000010034 */
[-C--:B------:R-:W-:Y:S01]  /*51c0*/  FFMA.FTZ R69, R69, R53.reuse, R52 ;  /* 0x0000003545457223 */ /* 0x080fe20000010034 */
[----:B------:R-:W-:Y:S01]  /*51d0*/  ISETP.GE.U32.AND P3, PT, R74, RZ, PT ;  /* 0x000000ff4a00720c */ /* 0x000fe20003f66070 */
[----:B------:R-:W-:Y:S01]  /*51e0*/  FADD.FTZ R194, R205, -R194 ;  /* 0x800000c2cdc27221 */ /* 0x000fe20000010000 */
[-CC-:B------:R-:W-:Y:S01]  /*51f0*/  FFMA.FTZ R177, R177, R53.reuse, R52.reuse ;  /* 0x00000035b1b17223 */ /* 0x180fe20000010034 */
[----:B------:R-:W-:Y:S01]  /*5200*/  FADD.FTZ R201, R186, -R201 ;  /* 0x800000c9bac97221 */ /* 0x000fe20000010000 */
[----:B------:R-:W-:Y:S01]  /*5210*/  FADD.FTZ R69, R174, -R69 ;  /* 0x80000045ae457221 */ /* 0x000fe20000010000 */
[----:B0-----:R-:W-:Y:S01]  /*5220*/  FFMA.FTZ R35, R156, R194, R19 ;  /* 0x000000c29c237223 */ /* 0x001fe20000010013 */
[----:B------:R-:W-:Y:S01]  /*5230*/  FFMA.FTZ R193, R193, R53, R52 ;  /* 0x00000035c1c17223 */ /* 0x000fe20000010034 */
[----:B------:R-:W-:Y:S01]  /*5240*/  ISETP.GE.U32.AND.EX P3, PT, R75, 0x1000000, PT, P3 ;  /* 0x010000004b00780c */ /* 0x000fe20003f66130 */
[----:B------:R-:W-:Y:S01]  /*5250*/  FADD.FTZ R177, R176, -R177 ;  /* 0x800000b1b0b17221 */ /* 0x000fe20000010000 */
[----:B------:R-:W-:Y:S01]  /*5260*/  FMUL.FTZ R30, R35, UR6 ;  /* 0x00000006231e7c20 */ /* 0x000fe20008410000 */
[C---:B------:R-:W-:Y:S01]  /*5270*/  FFMA.FTZ R34, R156.reuse, R201, R18 ;  /* 0x000000c99c227223 */ /* 0x040fe20000010012 */
[----:B------:R-:W-:Y:S01]  /*5280*/  FFMA.FTZ R28, R156, R69, R12 ;  /* 0x000000459c1c7223 */ /* 0x000fe2000001000c */
[----:B------:R-:W-:Y:S01]  /*5290*/  FADD.FTZ R193, R178, -R193 ;  /* 0x800000c1b2c17221 */ /* 0x000fe20000010000 */
[-CC-:B------:R-:W-:Y:S01]  /*52a0*/  FFMA.FTZ R188, R188, R53.reuse, R52.reuse ;  /* 0x00000035bcbc7223 */ /* 0x180fe20000010034 */
[-CC-:B------:R-:W-:Y:S01]  /*52b0*/  FFMA.FTZ R70, R70, R53.reuse, R52.reuse ;  /* 0x0000003546467223 */ /* 0x180fe20000010034 */
[----:B------:R-:W-:Y:S01]  /*52c0*/  FFMA.FTZ R164, R164, R53, R52 ;  /* 0x00000035a4a47223 */ /* 0x000fe20000010034 */
[----:B------:R-:W-:Y:S01]  /*52d0*/  FSEL R51, R30, RZ, P3 ;  /* 0x000000ff1e337208 */ /* 0x000fe20001800000 */
[----:B------:R-:W-:Y:S01]  /*52e0*/  FMUL.FTZ R29, R34, UR6 ;  /* 0x00000006221d7c20 */ /* 0x000fe20008410000 */
[----:B------:R-:W-:Y:S01]  /*52f0*/  FMUL.FTZ R0, R28, UR6 ;  /* 0x000000061c007c20 */ /* 0x000fe20008410000 */
[C---:B------:R-:W-:Y:S01]  /*5300*/  FFMA.FTZ R30, R156.reuse, R177, R14 ;  /* 0x000000b19c1e7223 */ /* 0x040fe2000001000e */
[----:B------:R-:W-:Y:S01]  /*5310*/  FADD.FTZ R188, R203, -R188 ;  /* 0x800000bccbbc7221 */ /* 0x000fe20000010000 */
[----:B------:R-:W-:Y:S01]  /*5320*/  LOP3.LUT P5, RZ, R75, 0xff0000, RZ, 0xc0, !PT ;  /* 0x00ff00004bff7812 */ /* 0x000fe200078ac0ff */
[----:B------:R-:W-:Y:S01]  /*5330*/  FFMA.FTZ R32, R156, R193, R16 ;  /* 0x000000c19c207223 */ /* 0x000fe20000010010 */
[----:B------:R-:W-:Y:S01]  /*5340*/  LOP3.LUT P6, RZ, R74, 0xff, RZ, 0xc0, !PT ;  /* 0x000000ff4aff7812 */ /* 0x000fe200078cc0ff */
[----:B------:R-:W-:Y:S01]  /*5350*/  FADD.FTZ R70, R185, -R70 ;  /* 0x80000046b9467221 */ /* 0x000fe20000010000 */
[----:B------:R-:W-:Y:S01]  /*5360*/  FADD.FTZ R164, R199, -R164 ;  /* 0x800000a4c7a47221 */ /* 0x000fe20000010000 */
[----:B------:R-:W-:Y:S01]  /*5370*/  FMUL.FTZ R40, R30, UR6 ;  /* 0x000000061e287c20 */ /* 0x000fe20008410000 */
        /* <DEDUP_REMOVED lines=24> */
.L_x_1284:
        /* <DEDUP_REMOVED lines=54> */
.L_x_1283:
[----:B------:R-:W-:Y:S05]  /*5860*/  @!P2 BRA `(.L_x_1285) ;  /* 0x0000000000d8a947 */ /* 0x000fea0003800000 */
[-CC-:B------:R-:W-:Y:S01]  /*5870*/  FFMA.FTZ R201, R201, R53.reuse, R52.reuse ;  /* 0x00000035c9c97223 */ /* 0x180fe20000010034 */
[-CC-:B------:R-:W-:Y:S01]  /*5880*/  FFMA.FTZ R194, R194, R53.reuse, R52.reuse ;  /* 0x00000035c2c27223 */ /* 0x180fe20000010034 */
[-CC-:B------:R-:W-:Y:S01]  /*5890*/  FFMA.FTZ R69, R69, R53.reuse, R52.reuse ;  /* 0x0000003545457223 */ /* 0x180fe20000010034 */
[----:B------:R-:W-:Y:S01]  /*58a0*/  FFMA.FTZ R177, R177, R53, R52 ;  /* 0x00000035b1b17223 */ /* 0x000fe20000010034 */
[----:B------:R-:W-:Y:S01]  /*58b0*/  FADD.FTZ R201, R186, -R201 ;  /* 0x800000c9bac97221 */ /* 0x000fe20000010000 */
[----:B0-----:R-:W-:Y:S01]  /*58c0*/  FADD.FTZ R35, R205, -R194 ;  /* 0x800000c2cd237221 */ /* 0x001fe20000010000 */
[----:B------:R-:W-:Y:S01]  /*58d0*/  FADD.FTZ R69, R174, -R69 ;  /* 0x80000045ae457221 */ /* 0x000fe20000010000 */
[----:B------:R-:W-:Y:S01]  /*58e0*/  ISETP.GE.U32.AND P3, PT, R74, RZ, PT ;  /* 0x000000ff4a00720c */ /* 0x000fe20003f66070 */
[C---:B------:R-:W-:Y:S01]  /*58f0*/  FMUL.FTZ R34, R156.reuse, R201 ;  /* 0x000000c99c227220 */ /* 0x040fe20000410000 */
[----:B------:R-:W-:Y:S01]  /*5900*/  FMUL.FTZ R35, R156, R35 ;  /* 0x000000239c237220 */ /* 0x000fe20000410000 */
[--C-:B------:R-:W-:Y:S01]  /*5910*/  FFMA.FTZ R193, R193, R53, R52.reuse ;  /* 0x00000035c1c17223 */ /* 0x100fe20000010034 */
[----:B------:R-:W-:Y:S01]  /*5920*/  LOP3.LUT P5, RZ, R75, 0xff0000, RZ, 0xc0, !PT ;  /* 0x00ff00004bff7812 */ /* 0x000fe200078ac0ff */
[----:B------:R-:W-:Y:S01]  /*5930*/  FMUL.FTZ R30, R34, UR6 ;  /* 0x00000006221e7c20 */ /* 0x000fe20008410000 */
[----:B------:R-:W-:Y:S01]  /*5940*/  FMUL.FTZ R32, R35, UR6 ;  /* 0x0000000623207c20 */ /* 0x000fe20008410000 */
[----:B------:R-:W-:Y:S01]  /*5950*/  FADD.FTZ R177, R176, -R177 ;  /* 0x800000b1b0b17221 */ /* 0x000fe20000010000 */
[----:B------:R-:W-:Y:S01]  /*5960*/  FMUL.FTZ R28, R156, R69 ;  /* 0x000000459c1c7220 */ /* 0x000fe20000410000 */
[----:B------:R-:W-:Y:S01]  /*5970*/  ISETP.GE.U32.AND.EX P3, PT, R75, 0x1000000, PT, P3 ;  /* 0x010000004b00780c */ /* 0x000fe20003f66130 */
[----:B------:R-:W-:Y:S01]  /*5980*/  FADD.FTZ R193, R178, -R193 ;  /* 0x800000c1b2c17221 */ /* 0x000fe20000010000 */
[-CC-:B------:R-:W-:Y:S01]  /*5990*/  FFMA.FTZ R188, R188, R53.reuse, R52.reuse ;  /* 0x00000035bcbc7223 */ /* 0x180fe20000010034 */
[-CC-:B------:R-:W-:Y:S01]  /*59a0*/  FFMA.FTZ R70, R70, R53.reuse, R52.reuse ;  /* 0x0000003546467223 */ /* 0x180fe20000010034 */
[----:B------:R-:W-:Y:S01]  /*59b0*/  FFMA.FTZ R164, R164, R53, R52 ;  /* 0x00000035a4a47223 */ /* 0x000fe20000010034 */
[----:B------:R-:W-:Y:S01]  /*59c0*/  FSEL R50, R30, RZ, P5 ;  /* 0x000000ff1e327208 */ /* 0x000fe20002800000 */
[----:B------:R-:W-:Y:S01]  /*59d0*/  FMUL.FTZ R0, R28, UR6 ;  /* 0x000000061c007c20 */ /* 0x000fe20008410000 */
[----:B------:R-:W-:Y:S01]  /*59e0*/  FSEL R51, R32, RZ, P3 ;  /* 0x000000ff20337208 */ /* 0x000fe20001800000 */
[----:B------:R-:W-:Y:S01]  /*59f0*/  FMUL.FTZ R30, R156, R177 ;  /* 0x000000b19c1e7220 */ /* 0x000fe20000410000 */
[----:B------:R-:W-:Y:S01]  /*5a00*/  FADD.FTZ R33, R203, -R188 ;  /* 0x800000bccb217221 */ /* 0x000fe20000010000 */
[----:B------:R-:W-:Y:S01]  /*5a10*/  LOP3.LUT P6, RZ, R74, 0xff, RZ, 0xc0, !PT ;  /* 0x000000ff4aff7812 */ /* 0x000fe200078cc0ff */
[----:B------:R-:W-:Y:S01]  /*5a20*/  FMUL.FTZ R32, R156, R193 ;  /* 0x000000c19c207220 */ /* 0x000fe20000410000 */
        /* <DEDUP_REMOVED lines=9> */
[----:B------:R-:W-:Y:S01]  /*5ac0*/  FMUL.FTZ R31, R156, R31 ;  /* 0x0000001f9c1f7220 */ /* 0x000fe20000410000 */
        /* <DEDUP_REMOVED lines=16> */
.L_x_1285:
        /* <DEDUP_REMOVED lines=27> */
[----:B0-----:R-:W-:Y:S01]  /*5d80*/  FSEL R46, R205, RZ, P3 ;  /* 0x000000ffcd2e7208 */ /* 0x001fe20001800000 */
        /* <DEDUP_REMOVED lines=25> */
.L_x_1281:
        /* <DEDUP_REMOVED lines=20> */
[C---:B0-----:R-:W-:Y:S01]  /*6060*/  FFMA.FTZ R34, R156.reuse, R209, R26 ;  /* 0x000000d19c227223 */ /* 0x041fe2000001001a */
[----:B------:R-:W-:Y:S01]  /*6070*/  LOP3.LUT P6, RZ, R73, 0xff0000, RZ, 0xc0, !PT ;  /* 0x00ff000049ff7812 */ /* 0x000fe200078cc0ff */
[----:B------:R-:W-:Y:S01]  /*6080*/  FFMA.FTZ R35, R156, R202, R27 ;  /* 0x000000ca9c237223 */ /* 0x000fe2000001001b */
[----:B------:R-:W-:Y:S01]  /*6090*/  LOP3.LUT P5, RZ, R77, 0xff0000, RZ, 0xc0, !PT ;  /* 0x00ff00004dff7812 */ /* 0x000fe200078ac0ff */
[----:B------:R-:W-:Y:S01]  /*60a0*/  FMUL.FTZ R0, R34, UR6 ;  /* 0x0000000622007c20 */ /* 0x000fe20008410000 */
[----:B------:R-:W-:Y:S01]  /*60b0*/  FFMA.FTZ R32, R156, R61, R24 ;  /* 0x0000003d9c207223 */ /* 0x000fe20000010018 */
        /* <DEDUP_REMOVED lines=9> */
[C---:B------:R-:W-:Y:S01]  /*6150*/  FFMA.FTZ R33, R156.reuse, R66, R25 ;  /* 0x000000429c217223 */ /* 0x040fe20000010019 */
[----:B------:R-:W-:Y:S01]  /*6160*/  LOP3.LUT P5, RZ, R77, 0xff, RZ, 0xc0, !PT ;  /* 0x000000ff4dff7812 */ /* 0x000fe200078ac0ff */
[----:B------:R-:W-:Y:S01]  /*6170*/  FFMA.FTZ R30, R156, R59, R22 ;  /* 0x0000003b9c1e7223 */ /* 0x000fe20000010016 */
        /* <DEDUP_REMOVED lines=8> */
[C---:B------:R-:W-:Y:S01]  /*6200*/  FSEL R42, R0.reuse, RZ, P6 ;  /* 0x000000ff002a7208 */ /* 0x040fe20003000000 */
[----:B------:R-:W-:Y:S01]  /*6210*/  FFMA.FTZ R53, R57, R53, R52 ;  /* 0x0000003539357223 */ /* 0x000fe20000010034 */
[----:B------:R-:W-:Y:S01]  /*6220*/  FSEL R38, R0, RZ, P5 ;  /* 0x000000ff00267208 */ /* 0x000fe20002800000 */
[----:B------:R-:W-:Y:S01]  /*6230*/  FMUL.FTZ R0, R30, UR6 ;  /* 0x000000061e007c20 */ /* 0x000fe20008410000 */
[----:B------:R-:W-:Y:S01]  /*6240*/  LOP3.LUT P3, RZ, R77, 0xff00, RZ, 0xc0, !PT ;  /* 0x0000ff004dff7812 */ /* 0x000fe2000786c0ff */
[----:B------:R-:W-:Y:S01]  /*6250*/  FFMA.FTZ R31, R156, R60, R23 ;  /* 0x0000003c9c1f7223 */ /* 0x000fe20000010017 */
[----:B------:R-:W-:Y:S01]  /*6260*/  LOP3.LUT P6, RZ, R72, 0xff0000, RZ, 0xc0, !PT ;  /* 0x00ff000048ff7812 */ /* 0x000fe200078cc0ff */
[----:B------:R-:W-:Y:S01]  /*6270*/  FADD.FTZ R58, R63, -R58 ;  /* 0x8000003a3f3a7221 */ /* 0x000fe20000010000 */
[----:B------:R-:W-:Y:S01]  /*6280*/  FSEL R37, R28, RZ, P3 ;  /* 0x000000ff1c257208 */ /* 0x000fe20001800000 */
[----:B------:R-:W-:Y:S01]  /*6290*/  FADD.FTZ R53, R62, -R53 ;  /* 0x800000353e357221 */ /* 0x000fe20000010000 */
[----:B------:R-:W-:Y:S01]  /*62a0*/  FSEL R41, R0, RZ, P6 ;  /* 0x000000ff00297208 */ /* 0x000fe20003000000 */
[----:B------:R-:W-:Y:S01]  /*62b0*/  FFMA.FTZ R29, R156, R58, R21 ;  /* 0x0000003a9c1d7223 */ /* 0x000fe20000010015 */
[----:B------:R-:W-:-:S02]  /*62c0*/  LOP3.LUT P1, RZ, R73, 0xff00, RZ, 0xc0, !PT ;  /* 0x0000ff0049ff7812 */ /* 0x000fc4000782c0ff */
[----:B------:R-:W-:Y:S02]  /*62d0*/  LOP3.LUT P6, RZ, R76, 0xff0000, RZ, 0xc0, !PT ;  /* 0x00ff00004cff7812 */ /* 0x000fe400078cc0ff */
[----:B------:R-:W-:Y:S01]  /*62e0*/  F2FP.BF16.F32.PACK_AB R39, R40, R39 ;  /* 0x000000272827723e */ /* 0x000fe200000010ff */
[----:B------:R-:W-:Y:S01]  /*62f0*/  FMUL.FTZ R40, R31, UR6 ;  /* 0x000000061f287c20 */ /* 0x000fe20008410000 */
[----:B------:R-:W-:Y:S02]  /*6300*/  F2FP.BF16.F32.PACK_AB R38, R37, R38 ;  /* 0x000000262526723e */ /* 0x000fe400000010ff */
[----:B------:R-:W-:Y:S02]  /*6310*/  LOP3.LUT P5, RZ, R72, 0xff000000, RZ, 0xc0, !PT ;  /* 0xff00000048ff7812 */ /* 0x000fe400078ac0ff */
[----:B------:R-:W-:Y:S01]  /*6320*/  FSEL R47, R28, RZ, P1 ;  /* 0x000000ff1c2f7208 */ /* 0x000fe20000800000 */
[----:B------:R-:W-:Y:S01]  /*6330*/  FFMA.FTZ R28, R156, R53, R20 ;  /* 0x000000359c1c7223 */ /* 0x000fe20000010014 */
[----:B------:R-:W-:-:S02]  /*6340*/  FSEL R37, R0, RZ, P6 ;  /* 0x000000ff00257208 */ /* 0x000fc40003000000 */
[----:B------:R-:W-:Y:S01]  /*6350*/  LOP3.LUT P6, RZ, R76, 0xff000000, RZ, 0xc0, !PT ;  /* 0xff0000004cff7812 */ /* 0x000fe200078cc0ff */
[----:B------:R-:W-:Y:S01]  /*6360*/  FMUL.FTZ R0, R28, UR6 ;  /* 0x000000061c007c20 */ /* 0x000fe20008410000 */
[----:B------:R-:W-:Y:S01]  /*6370*/  F2FP.BF16.F32.PACK_AB R43, R36, R43 ;  /* 0x0000002b242b723e */ /* 0x000fe200000010ff */
[----:B------:R-:W-:Y:S01]  /*6380*/  FMUL.FTZ R36, R29, UR6 ;  /* 0x000000061d247c20 */ /* 0x000fe20008410000 */
[----:B------:R-:W-:Y:S02]  /*6390*/  FSEL R46, R40, RZ, P5 ;  /* 0x000000ff282e7208 */ /* 0x000fe40002800000 */
[----:B------:R-:W-:Y:S02]  /*63a0*/  LOP3.LUT P1, RZ, R72, 0xff00, RZ, 0xc0, !PT ;  /* 0x0000ff0048ff7812 */ /* 0x000fe4000782c0ff */
[----:B------:R-:W-:Y:S02]  /*63b0*/  LOP3.LUT P5, RZ, R76, 0xff00, RZ, 0xc0, !PT ;  /* 0x0000ff004cff7812 */ /* 0x000fe400078ac0ff */
[----:B------:R-:W-:-:S02]  /*63c0*/  FSEL R48, R40, RZ, P6 ;  /* 0x000000ff28307208 */ /* 0x000fc40003000000 */
[----:B------:R-:W-:Y:S02]  /*63d0*/  LOP3.LUT P3, RZ, R72, 0xff, RZ, 0xc0, !PT ;  /* 0x000000ff48ff7812 */ /* 0x000fe4000786c0ff */
[----:B------:R-:W-:Y:S02]  /*63e0*/  LOP3.LUT P6, RZ, R76, 0xff, RZ, 0xc0, !PT ;  /* 0x000000ff4cff7812 */ /* 0x000fe400078cc0ff */
        /* <DEDUP_REMOVED lines=10> */
.L_x_1288:
[-CC-:B------:R-:W-:Y:S01]  /*6490*/  FFMA.FTZ R202, R202, R53.reuse, R52.reuse ;  /* 0x00000035caca7223 */ /* 0x180fe20000010034 */
[-CC-:B------:R-:W-:Y:S01]  /*64a0*/  FFMA.FTZ R61, R61, R53.reuse, R52.reuse ;  /* 0x000000353d3d7223 */ /* 0x180fe20000010034 */
[-C--:B------:R-:W-:Y:S01]  /*64b0*/  FFMA.FTZ R209, R209, R53.reuse, R52 ;  /* 0x00000035d1d17223 */ /* 0x080fe20000010034 */
[----:B------:R-:W-:Y:S01]  /*64c0*/  ISETP.GE.U32.AND P1, PT, R72, RZ, PT ;  /* 0x000000ff4800720c */ /* 0x000fe20003f26070 */
        /* <DEDUP_REMOVED lines=22> */
[----:B0-----:R-:W-:Y:S01]  /*6630*/  FSEL R43, R209, RZ, P3 ;  /* 0x000000ffd12b7208 */ /* 0x001fe20001800000 */
        /* <DEDUP_REMOVED lines=48> */
.L_x_1287:
[----:B------:R-:W-:Y:S05]  /*6940*/  @!P2 BRA `(.L_x_1290) ;  /* 0x00000004002ca947 */ /* 0x000fea0003800000 */
[-CC-:B------:R-:W-:Y:S01]  /*6950*/  FFMA.FTZ R209, R209, R53.reuse, R52.reuse ;  /* 0x00000035d1d17223 */ /* 0x180fe20000010034 */
[-CC-:B------:R-:W-:Y:S01]  /*6960*/  FFMA.FTZ R61, R61, R53.reuse, R52.reuse ;  /* 0x000000353d3d7223 */ /* 0x180fe20000010034 */
[-CC-:B------:R-:W-:Y:S01]  /*6970*/  FFMA.FTZ R202, R202, R53.reuse, R52.reuse ;  /* 0x00000035caca7223 */ /* 0x180fe20000010034 */
[-C--:B------:R-:W-:Y:S01]  /*6980*/  FFMA.FTZ R59, R59, R53.reuse, R52 ;  /* 0x000000353b3b7223 */ /* 0x080fe20000010034 */
[----:B------:R-:W-:Y:S01]  /*6990*/  FADD.FTZ R209, R200, -R209 ;  /* 0x800000d1c8d17221 */ /* 0x000fe20000010000 */
[----:B------:R-:W-:Y:S01]  /*69a0*/  FADD.FTZ R61, R68, -R61 ;  /* 0x8000003d443d7221 */ /* 0x000fe20000010000 */
[----:B0-----:R-:W-:Y:S01]  /*69b0*/  FADD.FTZ R35, R211, -R202 ;  /* 0x800000cad3237221 */ /* 0x001fe20000010000 */
[----:B------:R-:W-:Y:S01]  /*69c0*/  FFMA.FTZ R66, R66, R53, R52 ;  /* 0x0000003542427223 */ /* 0x000fe20000010034 */
[C---:B------:R-:W-:Y:S01]  /*69d0*/  FMUL.FTZ R34, R156.reuse, R209 ;  /* 0x000000d19c227220 */ /* 0x040fe20000410000 */
[----:B------:R-:W-:Y:S01]  /*69e0*/  LOP3.LUT P6, RZ, R73, 0xff0000, RZ, 0xc0, !PT ;  /* 0x00ff000049ff7812 */ /* 0x000fe200078cc0ff */
        /* <DEDUP_REMOVED lines=35> */
[----:B------:R-:W-:Y:S01]  /*6c20*/  FMUL.FTZ R29, R156, R29 ;  /* 0x0000001d9c1d7220 */ /* 0x000fe20000410000 */
[----:B------:R-:W-:-:S02]  /*6c30*/  LOP3.LUT P1, RZ, R73, 0xff00, RZ, 0xc0, !PT ;  /* 0x0000ff0049ff7812 */ /* 0x000fc4000782c0ff */
[----:B------:R-:W-:Y:S02]  /*6c40*/  LOP3.LUT P6, RZ, R76, 0xff0000, RZ, 0xc0, !PT ;  /* 0x00ff00004cff7812 */ /* 0x000fe400078cc0ff */
[----:B------:R-:W-:Y:S01]  /*6c50*/  F2FP.BF16.F32.PACK_AB R39, R40, R39 ;  /* 0x000000272827723e */ /* 0x000fe200000010ff */
[----:B------:R-:W-:Y:S01]  /*6c60*/  FMUL.FTZ R40, R31, UR6 ;  /* 0x000000061f287c20 */ /* 0x000fe20008410000 */
[----:B------:R-:W-:Y:S02]  /*6c70*/  F2FP.BF16.F32.PACK_AB R38, R37, R38 ;  /* 0x000000262526723e */ /* 0x000fe400000010ff */
[----:B------:R-:W-:Y:S02]  /*6c80*/  LOP3.LUT P5, RZ, R72, 0xff000000, RZ, 0xc0, !PT ;  /* 0xff00000048ff7812 */ /* 0x000fe400078ac0ff */
[----:B------:R-:W-:Y:S01]  /*6c90*/  FSEL R47, R28, RZ, P1 ;  /* 0x000000ff1c2f7208 */ /* 0x000fe20000800000 */
[----:B------:R-:W-:Y:S01]  /*6ca0*/  FMUL.FTZ R28, R156, R53 ;  /* 0x000000359c1c7220 */ /* 0x000fe20000410000 */
        /* <DEDUP_REMOVED lines=21> */
.L_x_1290:
[-CC-:B------:R-:W-:Y:S01]  /*6e00*/  FFMA.FTZ R202, R202, R53.reuse, R52.reuse ;  /* 0x00000035caca7223 */ /* 0x180fe20000010034 */
[-CC-:B------:R-:W-:Y:S01]  /*6e10*/  FFMA.FTZ R61, R61, R53.reuse, R52.reuse ;  /* 0x000000353d3d7223 */ /* 0x180fe20000010034 */
[----:B------:R-:W-:Y:S01]  /*6e20*/  ISETP.GE.U32.AND P1, PT, R72, RZ, PT ;  /* 0x000000ff4800720c */ /* 0x000fe20003f26070 */
[-C--:B------:R-:W-:Y:S01]  /*6e30*/  FFMA.FTZ R59, R59, R53.reuse, R52 ;  /* 0x000000353b3b7223 */ /* 0x080fe20000010034 */
[----:B------:R-:W-:Y:S01]  /*6e40*/  FADD.FTZ R211, R211, -R202 ;  /* 0x800000cad3d37221 */ /* 0x000fe20000010000 */
[----:B------:R-:W-:Y:S01]  /*6e50*/  FADD.FTZ R61, R68, -R61 ;  /* 0x8000003d443d7221 */ /* 0x000fe20000010000 */
[--C-:B------:R-:W-:Y:S01]  /*6e60*/  FFMA.FTZ R209, R209, R53, R52.reuse ;  /* 0x00000035d1d17223 */ /* 0x100fe20000010034 */
[----:B------:R-:W-:Y:S01]  /*6e70*/  ISETP.GE.U32.AND.EX P5, PT, R73, 0x1000000, PT, P1 ;  /* 0x010000004900780c */ /* 0x000fe20003fa6110 */
[C---:B------:R-:W-:Y:S01]  /*6e80*/  FMUL.FTZ R211, R156.reuse, R211 ;  /* 0x000000d39cd37220 */ /* 0x040fe20000410000 */
[----:B------:R-:W-:Y:S01]  /*6e90*/  FMUL.FTZ R61, R156, R61 ;  /* 0x0000003d9c3d7220 */ /* 0x000fe20000410000 */
[----:B------:R-:W-:Y:S01]  /*6ea0*/  FADD.FTZ R59, R64, -R59 ;  /* 0x8000003b403b7221 */ /* 0x000fe20000010000 */
[----:B------:R-:W-:Y:S01]  /*6eb0*/  FADD.FTZ R209, R200, -R209 ;  /* 0x800000d1c8d17221 */ /* 0x000fe20000010000 */
[----:B------:R-:W-:Y:S01]  /*6ec0*/  FMUL.FTZ R211, R211, UR6 ;  /* 0x00000006d3d37c20 */ /* 0x000fe20008410000 */
[----:B------:R-:W-:Y:S01]  /*6ed0*/  FMUL.FTZ R61, R61, UR6 ;  /* 0x000000063d3d7c20 */ /* 0x000fe20008410000 */
[C---:B------:R-:W-:Y:S01]  /*6ee0*/  FMUL.FTZ R59, R156.reuse, R59 ;  /* 0x0000003b9c3b7220 */ /* 0x040fe20000410000 */
[----:B------:R-:W-:Y:S01]  /*6ef0*/  FMUL.FTZ R209, R156, R209 ;  /* 0x000000d19cd17220 */ /* 0x000fe20000410000 */
[-CC-:B------:R-:W-:Y:S01]  /*6f00*/  FFMA.FTZ R66, R66, R53.reuse, R52.reuse ;  /* 0x0000003542427223 */ /* 0x180fe20000010034 */
[----:B------:R-:W-:Y:S01]  /*6f10*/  FSEL R0, R211, RZ, P5 ;  /* 0x000000ffd3007208 */ /* 0x000fe20002800000 */
[-C--:B------:R-:W-:Y:S01]  /*6f20*/  FFMA.FTZ R60, R60, R53.reuse, R52 ;  /* 0x000000353c3c7223 */ /* 0x080fe20000010034 */
[----:B------:R-:W-:Y:S01]  /*6f30*/  LOP3.LUT P5, RZ, R73, 0xff, RZ, 0xc0, !PT ;  /* 0x000000ff49ff7812 */ /* 0x000fe200078ac0ff */
[----:B------:R-:W-:Y:S01]  /*6f40*/  FMUL.FTZ R209, R209, UR6 ;  /* 0x00000006d1d17c20 */ /* 0x000fe20008410000 */
[----:B------:R-:W-:Y:S01]  /*6f50*/  FMUL.FTZ R59, R59, UR6 ;  /* 0x000000063b3b7c20 */ /* 0x000fe20008410000 */
[----:B------:R-:W-:Y:S01]  /*6f60*/  FADD.FTZ R207, R207, -R66 ;  /* 0x80000042cfcf7221 */ /* 0x000fe20000010000 */
[----:B0-----:R-:W-:Y:S01]  /*6f70*/  FSEL R42, R61, RZ, P5 ;  /* 0x000000ff3d2a7208 */ /* 0x001fe20002800000 */
[-C--:B------:R-:W-:Y:S01]  /*6f80*/  FFMA.FTZ R58, R58, R53.reuse, R52 ;  /* 0x000000353a3a7223 */ /* 0x080fe20000010034 */
[----:B------:R-:W-:Y:S01]  /*6f90*/  LOP3.LUT P3, RZ, R73, 0xff0000, RZ, 0xc0, !PT ;  /* 0x00ff000049ff7812 */ /* 0x000fe2000786c0ff */
[----:B------:R-:W-:Y:S01]  /*6fa0*/  FADD.FTZ R65, R65, -R60 ;  /* 0x8000003c41417221 */ /* 0x000fe20000010000 */
[----:B------:R-:W-:Y:S01]  /*6fb0*/  LOP3.LUT P5, RZ, R72, 0xff0000, RZ, 0xc0, !PT ;  /* 0x00ff000048ff7812 */ /* 0x000fe200078ac0ff */
[----:B------:R-:W-:Y:S01]  /*6fc0*/  FFMA.FTZ R53, R57, R53, R52 ;  /* 0x0000003539357223 */ /* 0x000fe20000010034 */
[----:B------:R-:W-:Y:S01]  /*6fd0*/  ISETP.GE.U32.AND P1, PT, R76, RZ, PT ;  /* 0x000000ff4c00720c */ /* 0x000fe20003f26070 */
[C---:B------:R-:W-:Y:S01]  /*6fe0*/  FMUL.FTZ R207, R156.reuse, R207 ;  /* 0x000000cf9ccf7220 */ /* 0x040fe20000410000 */
[----:B------:R-:W-:Y:S01]  /*6ff0*/  LOP3.LUT P6, RZ, R77, 0xff0000, RZ, 0xc0, !PT ;  /* 0x00ff00004dff7812 */ /* 0x000fe200078cc0ff */
[----:B------:R-:W-:Y:S01]  /*7000*/  FADD.FTZ R63, R63, -R58 ;  /* 0x8000003a3f3f7221 */ /* 0x000fe20000010000 */
[----:B------:R-:W-:Y:S01]  /*7010*/  FSEL R43, R209, RZ, P3 ;  /* 0x000000ffd12b7208 */ /* 0x000fe20001800000 */
[----:B------:R-:W-:Y:S01]  /*7020*/  FMUL.FTZ R65, R156, R65 ;  /* 0x000000419c417220 */ /* 0x000fe20000410000 */
[----:B------:R-:W-:Y:S01]  /*7030*/  FSEL R41, R59, RZ, P5 ;  /* 0x000000ff3b297208 */ /* 0x000fe20002800000 */
[----:B------:R-:W-:Y:S01]  /*7040*/  FADD.FTZ R53, R62, -R53 ;  /* 0x800000353e357221 */ /* 0x000fe20000010000 */
[----:B------:R-:W-:Y:S01]  /*7050*/  LOP3.LUT P3, RZ, R77, 0xff, RZ, 0xc0, !PT ;  /* 0x000000ff4dff7812 */ /* 0x000fe2000786c0ff */
[----:B------:R-:W-:Y:S01]  /*7060*/  FMUL.FTZ R207, R207, UR6 ;  /* 0x00000006cfcf7c20 */ /* 0x000fe20008410000 */
[----:B------:R-:W-:Y:S01]  /*7070*/  ISETP.GE.U32.AND.EX P1, PT, R77, 0x1000000, PT, P1 ;  /* 0x010000004d00780c */ /* 0x000fe20003f26110 */
[----:B------:R-:W-:Y:S01]  /*7080*/  FMUL.FTZ R63, R156, R63 ;  /* 0x0000003f9c3f7220 */ /* 0x000fe20000410000 */
[----:B------:R-:W-:Y:S01]  /*7090*/  LOP3.LUT P5, RZ, R76, 0xff0000, RZ, 0xc0, !PT ;  /* 0x00ff00004cff7812 */ /* 0x000fe200078ac0ff */
[----:B------:R-:W-:Y:S01]  /*70a0*/  FMUL.FTZ R65, R65, UR6 ;  /* 0x0000000641417c20 */ /* 0x000fe20008410000 */
[----:B------:R-:W-:Y:S01]  /*70b0*/  FSEL R39, R209, RZ, P6 ;  /* 0x000000ffd1277208 */ /* 0x000fe20003000000 */
[----:B------:R-:W-:Y:S01]  /*70c0*/  FMUL.FTZ R53, R156, R53 ;  /* 0x000000359c357220 */ /* 0x000fe20000410000 */
[----:B------:R-:W-:Y:S01]  /*70d0*/  LOP3.LUT P6, RZ, R73, 0xff00, RZ, 0xc0, !PT ;  /* 0x0000ff0049ff7812 */ /* 0x000fe200078cc0ff */
[----:B------:R-:W-:Y:S01]  /*70e0*/  FMUL.FTZ R63, R63, UR6 ;  /* 0x000000063f3f7c20 */ /* 0x000fe20008410000 */
[----:B------:R-:W-:Y:S01]  /*70f0*/  FSEL R36, R211, RZ, P1 ;  /* 0x000000ffd3247208 */ /* 0x000fe20000800000 */
[----:B------:R-:W-:Y:S01]  /*7100*/  FMUL.FTZ R53, R53, UR6 ;  /* 0x0000000635357c20 */ /* 0x000fe20008410000 */
[----:B------:R-:W-:-:S02]  /*7110*/  FSEL R38, R61, RZ, P3 ;  /* 0x000000ff3d267208 */ /* 0x000fc40001800000 */
[----:B------:R-:W-:Y:S02]  /*7120*/  FSEL R37, R59, RZ, P5 ;  /* 0x000000ff3b257208 */ /* 0x000fe40002800000 */
[----:B------:R-:W-:Y:S02]  /*7130*/  LOP3.LUT P1, RZ, R77, 0xff00, RZ, 0xc0, !PT ;  /* 0x0000ff004dff7812 */ /* 0x000fe4000782c0ff */
[----:B------:R-:W-:Y:S02]  /*7140*/  LOP3.LUT P3, RZ, R72, 0xff000000, RZ, 0xc0, !PT ;  /* 0xff00000048ff7812 */ /* 0x000fe4000786c0ff */
[----:B------:R-:W-:Y:S02]  /*7150*/  LOP3.LUT P5, RZ, R76, 0xff000000, RZ, 0xc0, !PT ;  /* 0xff0000004cff7812 */ /* 0x000fe400078ac0ff */
[----:B------:R-:W-:Y:S02]  /*7160*/  FSEL R47, R207, RZ, P6 ;  /* 0x000000ffcf2f7208 */ /* 0x000fe40003000000 */
[----:B------:R-:W-:-:S02]  /*7170*/  F2FP.BF16.F32.PACK_AB R43, R0, R43 ;  /* 0x0000002b002b723e */ /* 0x000fc400000010ff */
[C---:B------:R-:W-:Y:S02]  /*7180*/  LOP3.LUT P6, RZ, R72.reuse, 0xff00, RZ, 0xc0, !PT ;  /* 0x0000ff0048ff7812 */ /* 0x040fe400078cc0ff */
[----:B------:R-:W-:Y:S02]  /*7190*/  FSEL R207, R207, RZ, P1 ;  /* 0x000000ffcfcf7208 */ /* 0x000fe40000800000 */
[C---:B------:R-:W-:Y:S02]  /*71a0*/  FSEL R0, R65.reuse, RZ, P3 ;  /* 0x000000ff41007208 */ /* 0x040fe40001800000 */
[----:B------:R-:W-:Y:S02]  /*71b0*/  FSEL R46, R65, RZ, P5 ;  /* 0x000000ff412e7208 */ /* 0x000fe40002800000 */
        /* <DEDUP_REMOVED lines=15> */
.L_x_1286:
        /* <DEDUP_REMOVED lines=8> */
[-C--:B------:R-:W-:Y:S01]  /*7330*/  FFMA.FTZ R209, R209, R53.reuse, R52 ;  /* 0x00000035d1d17223 */ /* 0x080fe20000010034 */
[----:B------:R-:W-:Y:S01]  /*7340*/  FADD.FTZ R202, R211, -R202 ;  /* 0x800000cad3ca7221 */ /* 0x000fe20000010000 */
[----:B------:R-:W-:Y:S01]  /*7350*/  FFMA.FTZ R53, R57, R53, R52 ;  /* 0x0000003539357223 */ /* 0x000fe20000010034 */
[----:B------:R-:W-:Y:S01]  /*7360*/  ISETP.GE.U32.AND P1, PT, R72, RZ, PT ;  /* 0x000000ff4800720c */ /* 0x000fe20003f26070 */
[----:B------:R-:W-:Y:S01]  /*7370*/  FADD.FTZ R209, R200, -R209 ;  /* 0x800000d1c8d17221 */ /* 0x000fe20000010000 */
[----:B0-----:R-:W-:Y:S01]  /*7380*/  FFMA.FTZ R35, R156, R202, R27 ;  /* 0x000000ca9c237223 */ /* 0x001fe2000001001b */
[----:B------:R-:W-:Y:S01]  /*7390*/  FADD.FTZ R53, R62, -R53 ;  /* 0x800000353e357221 */ /* 0x000fe20000010000 */
[----:B------:R-:W-:Y:S01]  /*73a0*/  FADD.FTZ R59, R64, -R59 ;  /* 0x8000003b403b7221 */ /* 0x000fe20000010000 */
[C---:B------:R-:W-:Y:S01]  /*73b0*/  FFMA.FTZ R34, R156.reuse, R209, R26 ;  /* 0x000000d19c227223 */ /* 0x040fe2000001001a */
[----:B------:R-:W-:Y:S01]  /*73c0*/  FMUL.FTZ R41, R35, UR6 ;  /* 0x0000000623297c20 */ /* 0x000fe20008410000 */
[C---:B------:R-:W-:Y:S01]  /*73d0*/  FFMA.FTZ R28, R156.reuse, R53, R20 ;  /* 0x000000359c1c7223 */ /* 0x040fe20000010014 */
[----:B------:R-:W-:Y:S01]  /*73e0*/  ISETP.GE.U32.AND.EX P1, PT, R73, 0x1000000, PT, P1 ;  /* 0x010000004900780c */ /* 0x000fe20003f26110 */
[----:B------:R-:W-:Y:S01]  /*73f0*/  FADD.FTZ R66, R207, -R66 ;  /* 0x80000042cf427221 */ /* 0x000fe20000010000 */
[----:B------:R-:W-:Y:S01]  /*7400*/  FFMA.FTZ R30, R156, R59, R22 ;  /* 0x0000003b9c1e7223 */ /* 0x000fe20000010016 */
[----:B------:R-:W-:Y:S01]  /*7410*/  FADD.FTZ R58, R63, -R58 ;  /* 0x8000003a3f3a7221 */ /* 0x000fe20000010000 */
[----:B------:R-:W-:Y:S01]  /*7420*/  FADD.FTZ R60, R65, -R60 ;  /* 0x8000003c413c7221 */ /* 0x000fe20000010000 */
[----:B------:R-:W-:Y:S01]  /*7430*/  FADD.FTZ R61, R68, -R61 ;  /* 0x8000003d443d7221 */ /* 0x000fe20000010000 */
[----:B------:R-:W-:Y:S01]  /*7440*/  FMUL.FTZ R40, R34, UR6 ;  /* 0x0000000622287c20 */ /* 0x000fe20008410000 */
[----:B------:R-:W-:Y:S01]  /*7450*/  FMUL.FTZ R0, R28, UR6 ;  /* 0x000000061c007c20 */ /* 0x000fe20008410000 */
[----:B------:R-:W-:Y:S01]  /*7460*/  FSEL R51, R41, RZ, P1 ;  /* 0x000000ff29337208 */ /* 0x000fe20000800000 */
[----:B------:R-:W-:Y:S01]  /*7470*/  FFMA.FTZ R33, R156, R66, R25 ;  /* 0x000000429c217223 */ /* 0x000fe20000010019 */
[----:B------:R-:W-:Y:S01]  /*7480*/  LOP3.LUT P5, RZ, R73, 0xff0000, RZ, 0xc0, !PT ;  /* 0x00ff000049ff7812 */ /* 0x000fe200078ac0ff */
[----:B------:R-:W-:Y:S01]  /*7490*/  FMUL.FTZ R41, R30, UR6 ;  /* 0x000000061e297c20 */ /* 0x000fe20008410000 */
[----:B------:R-:W-:Y:S01]  /*74a0*/  LOP3.LUT P3, RZ, R72, 0xff, RZ, 0xc0, !PT ;  /* 0x000000ff48ff7812 */ /* 0x000fe2000786c0ff */
[C---:B------:R-:W-:Y:S01]  /*74b0*/  FFMA.FTZ R29, R156.reuse, R58, R21 ;  /* 0x0000003a9c1d7223 */ /* 0x040fe20000010015 */
        /* <DEDUP_REMOVED lines=23> */
.L_x_1292:
        /* <DEDUP_REMOVED lines=29> */
[C---:B------:R-:W-:Y:S01]  /*7800*/  LOP3.LUT P3, RZ, R73.reuse, 0xff0000, RZ, 0xc0, !PT ;  /* 0x00ff000049ff7812 */ /* 0x040fe2000786c0ff */
        /* <DEDUP_REMOVED lines=8> */
[----:B0-----:R-:W-:Y:S02]  /*7890*/  FSEL R43, R209, RZ, P3 ;  /* 0x000000ffd12b7208 */ /* 0x001fe40001800000 */
        /* <DEDUP_REMOVED lines=15> */
.L_x_1291:
        /* <DEDUP_REMOVED lines=8> */
[----:B0-----:R-:W-:Y:S01]  /*7a10*/  FADD.FTZ R35, R211, -R202 ;  /* 0x800000cad3237221 */ /* 0x001fe20000010000 */
[----:B------:R-:W-:Y:S01]  /*7a20*/  FFMA.FTZ R53, R57, R53, R52 ;  /* 0x0000003539357223 */ /* 0x000fe20000010034 */
[----:B------:R-:W-:Y:S01]  /*7a30*/  ISETP.GE.U32.AND P1, PT, R72, RZ, PT ;  /* 0x000000ff4800720c */ /* 0x000fe20003f26070 */
[----:B------:R-:W-:Y:S01]  /*7a40*/  FADD.FTZ R209, R200, -R209 ;  /* 0x800000d1c8d17221 */ /* 0x000fe20000010000 */
[----:B------:R-:W-:Y:S01]  /*7a50*/  FMUL.FTZ R35, R156, R35 ;  /* 0x000000239c237220 */ /* 0x000fe20000410000 */
[----:B------:R-:W-:Y:S01]  /*7a60*/  FADD.FTZ R53, R62, -R53 ;  /* 0x800000353e357221 */ /* 0x000fe20000010000 */
[----:B------:R-:W-:Y:S01]  /*7a70*/  FADD.FTZ R59, R64, -R59 ;  /* 0x8000003b403b7221 */ /* 0x000fe20000010000 */
[C---:B------:R-:W-:Y:S01]  /*7a80*/  FMUL.FTZ R34, R156.reuse, R209 ;  /* 0x000000d19c227220 */ /* 0x040fe20000410000 */
[----:B------:R-:W-:Y:S01]  /*7a90*/  FMUL.FTZ R41, R35, UR6 ;  /* 0x0000000623297c20 */ /* 0x000fe20008410000 */
[C---:B------:R-:W-:Y:S01]  /*7aa0*/  FMUL.FTZ R28, R156.reuse, R53 ;  /* 0x000000359c1c7220 */ /* 0x040fe20000410000 */
[----:B------:R-:W-:Y:S01]  /*7ab0*/  ISETP.GE.U32.AND.EX P1, PT, R73, 0x1000000, PT, P1 ;  /* 0x010000004900780c */ /* 0x000fe20003f26110 */
[----:B------:R-:W-:Y:S01]  /*7ac0*/  FADD.FTZ R33, R207, -R66 ;  /* 0x80000042cf217221 */ /* 0x000fe20000010000 */
[----:B------:R-:W-:Y:S01]  /*7ad0*/  FMUL.FTZ R30, R156, R59 ;  /* 0x0000003b9c1e7220 */ /* 0x000fe20000410000 */
[----:B------:R-:W-:Y:S01]  /*7ae0*/  FADD.FTZ R29, R63, -R58 ;  /* 0x8000003a3f1d7221 */ /* 0x000fe20000010000 */
[----:B------:R-:W-:Y:S01]  /*7af0*/  FADD.FTZ R31, R65, -R60 ;  /* 0x8000003c411f7221 */ /* 0x000fe20000010000 */
[----:B------:R-:W-:Y:S01]  /*7b00*/  FADD.FTZ R61, R68, -R61 ;  /* 0x8000003d443d7221 */ /* 0x000fe20000010000 */
[----:B------:R-:W-:Y:S01]  /*7b10*/  FMUL.FTZ R40, R34, UR6 ;  /* 0x0000000622287c20 */ /* 0x000fe20008410000 */
[----:B------:R-:W-:Y:S01]  /*7b20*/  FMUL.FTZ R0, R28, UR6 ;  /* 0x000000061c007c20 */ /* 0x000fe20008410000 */
[----:B------:R-:W-:Y:S01]  /*7b30*/  FSEL R51, R41, RZ, P1 ;  /* 0x000000ff29337208 */ /* 0x000fe20000800000 */
[----:B------:R-:W-:Y:S01]  /*7b40*/  FMUL.FTZ R33, R156, R33 ;  /* 0x000000219c217220 */ /* 0x000fe20000410000 */
[----:B------:R-:W-:Y:S01]  /*7b50*/  LOP3.LUT P5, RZ, R73, 0xff0000, RZ, 0xc0, !PT ;  /* 0x00ff000049ff7812 */ /* 0x000fe200078ac0ff */
[----:B------:R-:W-:Y:S01]  /*7b60*/  FMUL.FTZ R41, R30, UR6 ;  /* 0x000000061e297c20 */ /* 0x000fe20008410000 */
[----:B------:R-:W-:Y:S01]  /*7b70*/  LOP3.LUT P3, RZ, R72, 0xff, RZ, 0xc0, !PT ;  /* 0x000000ff48ff7812 */ /* 0x000fe2000786c0ff */
[C---:B------:R-:W-:Y:S01]  /*7b80*/  FMUL.FTZ R29, R156.reuse, R29 ;  /* 0x0000001d9c1d7220 */ /* 0x040fe20000410000 */
        /* <DEDUP_REMOVED lines=23> */
.L_x_1293:
        /* <DEDUP_REMOVED lines=37> */
[----:B0-----:R-:W-:-:S02]  /*7f50*/  FSEL R46, R211, RZ, P1 ;  /* 0x000000ffd32e7208 */ /* 0x001fc40000800000 */
        /* <DEDUP_REMOVED lines=15> */
.L_x_1289:
        /* <DEDUP_REMOVED lines=19> */
.L_x_1267:
        /* <DEDUP_REMOVED lines=21> */
.L_x_1295:
        /* <DEDUP_REMOVED lines=11> */
.L_x_3819:


//--------------------- .text._ZN10layer_norm31ln_parallel_residual_bwd_kernelINS_13Kernel_traitsIf13__nv_bfloat16fS2_fjLj6144ELj1ELj1ELj8ELj16ENS_18Kernel_traits_baseILj6144EfS2_fS2_fjLj256EEEEELb0ELb0ELb0EEEvNS_9BwdParamsE --------------------------
	.section	.text._ZN10layer_norm31ln_parallel_residual_bwd_kernelINS_13Kernel_traitsIf13__nv_bfloat16fS2_fjLj6144ELj1ELj1ELj8ELj16ENS_18Kernel_traits_baseILj6144EfS2_fS2_fjLj256EEEEELb0ELb0ELb0EEEvNS_9BwdParamsE,"ax",@progbits
	.align	128
        .global         _ZN10layer_norm31ln_parallel_residual_bwd_kernelINS_13Kernel_traitsIf13__nv_bfloat16fS2_fjLj6144ELj1ELj1ELj8ELj16ENS_18Kernel_traits_baseILj6144EfS2_fS2_fjLj256EEEEELb0ELb0ELb0EEEvNS_9BwdParamsE
        .type           _ZN10layer_norm31ln_parallel_residual_bwd_kernelINS_13Kernel_traitsIf13__nv_bfloat16fS2_fjLj6144ELj1ELj1ELj8ELj16ENS_18Kernel_traits_baseILj6144EfS2_fS2_fjLj256EEEEELb0ELb0ELb0EEEvNS_9BwdParamsE,@function
        .size           _ZN10layer_norm31ln_parallel_residual_bwd_kernelINS_13Kernel_traitsIf13__nv_bfloat16fS2_fjLj6144ELj1ELj1ELj8ELj16ENS_18Kernel_traits_baseILj6144EfS2_fS2_fjLj256EEEEELb0ELb0ELb0EEEvNS_9BwdParamsE,(.L_x_3820 - _ZN10layer_norm31ln_parallel_residual_bwd_kernelINS_13Kernel_traitsIf13__nv_bfloat16fS2_fjLj6144ELj1ELj1ELj8ELj16ENS_18Kernel_traits_baseILj6144EfS2_fS2_fjLj256EEEEELb0ELb0ELb0EEEvNS_9BwdParamsE)
        .other          _ZN10layer_norm31ln_parallel_residual_bwd_kernelINS_13Kernel_traitsIf13__nv_bfloat16fS2_fjLj6144ELj1ELj1ELj8ELj16ENS_18Kernel_traits_baseILj6144EfS2_fS2_fjLj256EEEEELb0ELb0ELb0EEEvNS_9BwdParamsE,@"STO_CUDA_ENTRY STV_DEFAULT"
_ZN10layer_norm31ln_parallel_residual_bwd_kernelINS_13Kernel_traitsIf13__nv_bfloat16fS2_fjLj6144ELj1ELj1ELj8ELj16ENS_18Kernel_traits_baseILj6144EfS2_fS2_fjLj256EEEEELb0ELb0ELb0EEEvNS_9BwdParamsE:
.text._ZN10layer_norm31ln_parallel_residual_bwd_kernelINS_13Kernel_traitsIf13__nv_bfloat16fS2_fjLj6144ELj1ELj1ELj8ELj16ENS_18Kernel_traits_baseILj6144EfS2_fS2_fjLj256EEEEELb0ELb0ELb0EEEvNS_9BwdParamsE:
[----:B------:R-:W0:Y:S01]  /*0000*/  LDC R1, c[0x0][0x37c] ;  /* 0x0000df00ff017b82 */ /* 0x000e220000000800 */
[----:B------:R-:W1:Y:S01]  /*0010*/  S2R R180, SR_TID.X ;  /* 0x0000000000b47919 */ /* 0x000e620000002100 */
[----:B------:R-:W2:Y:S06]  /*0020*/  LDCU UR4, c[0x0][0x388] ;  /* 0x00007100ff0477ac */ /* 0x000eac0008000800 */
[----:B------:R-:W3:Y:S01]  /*0030*/  LDC.64 R6, c[0x0][0x3d0] ;  /* 0x0000f400ff067b82 */ /* 0x000ee20000000a00 */
[----:B0-----:R-:W-:Y:S01]  /*0040*/  IADD3 R1, PT, PT, R1, -0x8, RZ ;  /* 0xfffffff801017810 */ /* 0x001fe20007ffe0ff */
[----:B------:R-:W0:Y:S01]  /*0050*/  LDCU.64 UR12, c[0x0][0x358] ;  /* 0x00006b00ff0c77ac */ /* 0x000e220008000a00 */
[----:B------:R-:W4:Y:S05]  /*0060*/  LDCU UR5, c[0x0][0x384] ;  /* 0x00007080ff0577ac */ /* 0x000f2a0008000800 */
[----:B------:R-:W0:Y:S08]  /*0070*/  LDC.64 R8, c[0x0][0x3d8] ;  /* 0x0000f600ff087b82 */ /* 0x000e300000000a00 */
[----:B------:R-:W4:Y:S01]  /*0080*/  LDC.64 R10, c[0x0][0x3d0] ;  /* 0x0000f400ff0a7b82 */ /* 0x000f220000000a00 */
[----:B--2---:R-:W-:-:S04]  /*0090*/  MOV R2, UR4 ;  /* 0x0000000400027c02 */ /* 0x004fc80008000f00 */
[----:B------:R-:W-:Y:S01]  /*00a0*/  SHF.R.S32.HI R0, RZ, 0x1f, R2 ;  /* 0x0000001fff007819 */ /* 0x000fe20000011402 */
[----:B------:R2:W-:Y:S02]  /*00b0*/  STL [R1], R2 ;  /* 0x0000000201007387 */ /* 0x0005e40000100800 */
[----:B------:R-:W4:Y:S01]  /*00c0*/  LDC.64 R12, c[0x0][0x3d8] ;  /* 0x0000f600ff0c7b82 */ /* 0x000f220000000a00 */
[----:B------:R-:W-:Y:S02]  /*00d0*/  LEA.HI R0, R0, R2, RZ, 0x3 ;  /* 0x0000000200007211 */ /* 0x000fe400078f18ff */
[----:B-1----:R-:W-:-:S05]  /*00e0*/  LOP3.LUT R3, R180, 0xff, RZ, 0x3c, !PT ;  /* 0x000000ffb4037812 */ /* 0x002fca00078e3cff */
[----:B------:R-:W1:Y:S01]  /*00f0*/  LDC.64 R4, c[0x0][0x3d8] ;  /* 0x0000f600ff047b82 */ /* 0x000e620000000a00 */
[----:B------:R-:W-:Y:S02]  /*0100*/  MOV R15, R180 ;  /* 0x000000b4000f7202 */ /* 0x000fe40000000f00 */
[----:B------:R-:W-:-:S04]  /*0110*/  LEA.HI.SX32 R252, R0, R3, 0x1d ;  /* 0x0000000300fc7211 */ /* 0x000fc800078feaff */
[C---:B------:R-:W-:Y:S01]  /*0120*/  ISETP.GE.U32.AND P5, PT, R252.reuse, 0x100, PT ;  /* 0x00000100fc00780c */ /* 0x040fe20003fa6070 */
[----:B--2---:R-:W2:Y:S01]  /*0130*/  LDC.64 R2, c[0x0][0x3d0] ;  /* 0x0000f400ff027b82 */ /* 0x004ea20000000a00 */
[C---:B------:R-:W-:Y:S02]  /*0140*/  ISETP.GE.U32.AND P4, PT, R252.reuse, 0x200, PT ;  /* 0x00000200fc00780c */ /* 0x040fe40003f86070 */
[----:B------:R-:W-:-:S09]  /*0150*/  ISETP.GE.U32.AND P3, PT, R252, 0x300, PT ;  /* 0x00000300fc00780c */ /* 0x000fd20003f66070 */
[----:B------:R-:W-:-:S05]  /*0160*/  @P5 LOP3.LUT R15, R180, 0x100, RZ, 0xfc, !PT ;  /* 0x00000100b40f5812 */ /* 0x000fca00078efcff */
[----:B---3--:R-:W-:-:S04]  /*0170*/  @P4 IMAD.WIDE.U32 R6, R15, 0x20, R6 ;  /* 0x000000200f064825 */ /* 0x008fc800078e0006 */
[C---:B0-----:R-:W-:Y:S01]  /*0180*/  @P4 IMAD.WIDE.U32 R8, R15.reuse, 0x20, R8 ;  /* 0x000000200f084825 */ /* 0x041fe200078e0008 */
[----:B------:R-:W-:Y:S01]  /*0190*/  @P4 IADD3 R15, PT, PT, R15, 0x100, RZ ;  /* 0x000001000f0f4810 */ /* 0x000fe20007ffe0ff */
[----:B------:R-:W5:Y:S02]  /*01a0*/  @P4 LDG.E.128 R232, desc[UR12][R6.64] ;  /* 0x0000000c06e84981 */ /* 0x000f64000c1e1d00 */
[----:B-1----:R-:W-:Y:S02]  /*01b0*/  @P5 IMAD.WIDE.U32 R4, R180, 0x20, R4 ;  /* 0x00000020b4045825 */ /* 0x002fe400078e0004 */
[----:B------:R-:W5:Y:S02]  /*01c0*/  @P4 LDG.E.128 R228, desc[UR12][R6.64+0x10] ;  /* 0x0000100c06e44981 */ /* 0x000f64000c1e1d00 */
[C---:B----4-:R-:W-:Y:S02]  /*01d0*/  @P3 IMAD.WIDE.U32 R10, R15.reuse, 0x20, R10 ;  /* 0x000000200f0a3825 */ /* 0x050fe400078e000a */
[----:B------:R-:W5:Y:S02]  /*01e0*/  @P4 LDG.E.128 R224, desc[UR12][R8.64] ;  /* 0x0000000c08e04981 */ /* 0x000f64000c1e1d00 */
[----:B------:R-:W-:-:S02]  /*01f0*/  @P3 IMAD.WIDE.U32 R12, R15, 0x20, R12 ;  /* 0x000000200f0c3825 */ /* 0x000fc400078e000c */
[----:B------:R-:W5:Y:S04]  /*0200*/  @P4 LDG.E.128 R216, desc[UR12][R8.64+0x10] ;  /* 0x0000100c08d84981 */ /* 0x000f68000c1e1d00 */
[----:B------:R-:W5:Y:S04]  /*0210*/  @P3 LDG.E.128 R212, desc[UR12][R10.64] ;  /* 0x0000000c0ad43981 */ /* 0x000f68000c1e1d00 */
[----:B------:R-:W5:Y:S04]  /*0220*/  @P3 LDG.E.128 R208, desc[UR12][R10.64+0x10] ;  /* 0x0000100c0ad03981 */ /* 0x000f68000c1e1d00 */
[----:B------:R-:W5:Y:S04]  /*0230*/  @P3 LDG.E.128 R204, desc[UR12][R12.64] ;  /* 0x0000000c0ccc3981 */ /* 0x000f68000c1e1d00 */
[----:B------:R-:W5:Y:S04]  /*0240*/  @P3 LDG.E.128 R132, desc[UR12][R12.64+0x10] ;  /* 0x0000100c0c843981 */ /* 0x000f68000c1e1d00 */
[----:B------:R-:W5:Y:S04]  /*0250*/  @P5 LDG.E.128 R240, desc[UR12][R4.64] ;  /* 0x0000000c04f05981 */ /* 0x000f68000c1e1d00 */
[----:B------:R-:W5:Y:S01]  /*0260*/  @P5 LDG.E.128 R236, desc[UR12][R4.64+0x10] ;  /* 0x0000100c04ec5981 */ /* 0x000f62000c1e1d00 */
[----:B------:R-:W0:Y:S01]  /*0270*/  S2UR UR4, SR_CTAID.X ;  /* 0x00000000000479c3 */ /* 0x000e220000002500 */
[----:B--2---:R-:W-:-:S05]  /*0280*/  @P5 IMAD.WIDE.U32 R2, R180, 0x20, R2 ;  /* 0x00000020b4025825 */ /* 0x004fca00078e0002 */
[----:B------:R-:W5:Y:S04]  /*0290*/  @P5 LDG.E.128 R248, desc[UR12][R2.64] ;  /* 0x0000000c02f85981 */ /* 0x000f68000c1e1d00 */
[----:B------:R0:W5:Y:S02]  /*02a0*/  @P5 LDG.E.128 R244, desc[UR12][R2.64+0x10] ;  /* 0x0000100c02f45981 */ /* 0x000164000c1e1d00 */
        /* <DEDUP_REMOVED lines=50> */
[----:B------:R-:W-:Y:S06]  /*05d0*/  @P0 BRA `(.L_x_1296) ;  /* 0x0000005400a80947 */ /* 0x000fec0003800000 */
        /* <DEDUP_REMOVED lines=56> */
.L_x_1335:
[----:B012---:R-:W4:Y:S08]  /*0960*/  LDC.64 R164, c[0x0][0x3c0] ;  /* 0x0000f000ffa47b82 */ /* 0x007f300000000a00 */
[----:B------:R-:W0:Y:S01]  /*0970*/  LDC R2, c[0x0][0x388] ;  /* 0x0000e200ff027b82 */ /* 0x000e220000000800 */
[----:B----4-:R-:W-:-:S05]  /*0980*/  IMAD.WIDE R164, R3, 0x4, R164 ;  /* 0x0000000403a47825 */ /* 0x010fca00078e02a4 */
[----:B------:R4:W2:Y:S01]  /*0990*/  LDG.E R220, desc[UR12][R164.64] ;  /* 0x0000000ca4dc7981 */ /* 0x0008a2000c1e1900 */
[C---:B------:R-:W-:Y:S02]  /*09a0*/  ISETP.GE.U32.AND P4, PT, R252.reuse, 0x200, PT ;  /* 0x00000200fc00780c */ /* 0x040fe40003f86070 */
[----:B------:R-:W-:Y:S01]  /*09b0*/  ISETP.GE.U32.AND P3, PT, R252, 0x300, PT ;  /* 0x00000300fc00780c */ /* 0x000fe20003f66070 */
[----:B0-----:R0:W-:Y:S01]  /*09c0*/  STL [R1], R2 ;  /* 0x0000000201007387 */ /* 0x0011e20000100800 */
[----:B----4-:R-:W4:Y:S01]  /*09d0*/  LDC.64 R164, c[0x0][0x3c8] ;  /* 0x0000f200ffa47b82 */ /* 0x010f220000000a00 */
[----:B0-----:R-:W-:-:S05]  /*09e0*/  IMAD R2, R3, R2, RZ ;  /* 0x0000000203027224 */ /* 0x001fca00078e02ff */
[----:B-----5:R-:W-:-:S04]  /*09f0*/  SHF.R.S32.HI R11, RZ, 0x1f, R2 ;  /* 0x0000001fff0b7819 */ /* 0x020fc80000011402 */
[----:B------:R-:W-:-:S04]  /*0a00*/  LEA.HI R11, R11, R2, RZ, 0x3 ;  /* 0x000000020b0b7211 */ /* 0x000fc800078f18ff */
[----:B------:R-:W-:Y:S01]  /*0a10*/  LEA.HI.SX32 R2, R11, R180, 0x1d ;  /* 0x000000b40b027211 */ /* 0x000fe200078feaff */
[----:B----4-:R-:W-:-:S05]  /*0a20*/  IMAD.WIDE R164, R3, 0x4, R164 ;  /* 0x0000000403a47825 */ /* 0x010fca00078e02a4 */
[----:B-----5:R0:W5:Y:S01]  /*0a30*/  LDG.E R11, desc[UR12][R164.64] ;  /* 0x0000000ca40b7981 */ /* 0x020162000c1e1900 */
[----:B------:R-:W-:Y:S01]  /*0a40*/  BSSY.RECONVERGENT B0, `(.L_x_1297) ;  /* 0x000007f000007945 */ /* 0x000fe20003800200 */
[----:B------:R-:W-:Y:S01]  /*0a50*/  HFMA2 R222, -RZ, RZ, 0, 0 ;  /* 0x00000000ffde7431 */ /* 0x000fe200000001ff */
[----:B------:R-:W-:Y:S02]  /*0a60*/  MOV R221, RZ ;  /* 0x000000ff00dd7202 */ /* 0x000fe40000000f00 */
        /* <DEDUP_REMOVED lines=8> */
[----:B--2---:R-:W-:-:S05]  /*0af0*/  IMAD.WIDE.U32 R26, R2, 0x20, R26 ;  /* 0x00000020021a7825 */ /* 0x004fca00078e001a */
[----:B------:R-:W2:Y:S01]  /*0b00*/  LDG.E.128 R164, desc[UR12][R26.64] ;  /* 0x0000000c1aa47981 */ /* 0x000ea2000c1e1d00 */
[----:B----4-:R-:W-:-:S03]  /*0b10*/  IMAD.WIDE.U32 R172, R2, 0x10, R172 ;  /* 0x0000001002ac7825 */ /* 0x010fc600078e00ac */
[----:B------:R0:W4:Y:S04]  /*0b20*/  LDG.E.128 R176, desc[UR12][R26.64+0x10] ;  /* 0x0000100c1ab07981 */ /* 0x000128000c1e1d00 */
[----:B------:R-:W4:Y:S01]  /*0b30*/  LDG.E.128 R172, desc[UR12][R172.64] ;  /* 0x0000000cacac7981 */ /* 0x000f22000c1e1d00 */
[----:B------:R-:W-:-:S04]  /*0b40*/  ISETP.NE.U32.AND P0, PT, RZ, UR14, PT ;  /* 0x0000000eff007c0c */ /* 0x000fc8000bf05070 */
[----:B------:R-:W-:-:S13]  /*0b50*/  ISETP.NE.AND.EX P0, PT, RZ, UR15, PT, P0 ;  /* 0x0000000fff007c0c */ /* 0x000fda000bf05300 */
[----:B0-----:R-:W0:Y:S02]  /*0b60*/  @P0 LDC.64 R26, c[0x0][0x438] ;  /* 0x00010e00ff1a0b82 */ /* 0x001e240000000a00 */
[----:B0-----:R-:W-:-:S05]  /*0b70*/  @P0 IMAD.WIDE.U32 R26, R2, 0x20, R26 ;  /* 0x00000020021a0825 */ /* 0x001fca00078e001a */
[----:B------:R-:W5:Y:S04]  /*0b80*/  @P0 LDG.E.128 R32, desc[UR12][R26.64] ;  /* 0x0000000c1a200981 */ /* 0x000f68000c1e1d00 */
[----:B------:R0:W5:Y:S01]  /*0b90*/  @P0 LDG.E.128 R28, desc[UR12][R26.64+0x10] ;  /* 0x0000100c1a1c0981 */ /* 0x000162000c1e1d00 */
[----:B------:R-:W-:Y:S02]  /*0ba0*/  IADD3 R223, PT, PT, R2, 0x100, RZ ;  /* 0x0000010002df7810 */ /* 0x000fe40007ffe0ff */
[C---:B---3--:R-:W-:Y:S02]  /*0bb0*/  SHF.L.U32 R25, R168.reuse, 0x10, RZ ;  /* 0x00000010a8197819 */ /* 0x048fe400000006ff */
[----:B------:R-:W-:Y:S01]  /*0bc0*/  PRMT R168, R168, 0x7632, R168 ;  /* 0x00007632a8a87816 */ /* 0x000fe200000000a8 */
[C---:B--2---:R-:W-:Y:S01]  /*0bd0*/  FADD.FTZ R0, -R220.reuse, R164 ;  /* 0x000000a4dc007221 */ /* 0x044fe20000010100 */
[----:B------:R-:W-:-:S02]  /*0be0*/  FADD.FTZ R10, -R220, R165 ;  /* 0x000000a5dc0a7221 */ /* 0x000fc40000010100 */
[----:B------:R-:W-:Y:S01]  /*0bf0*/  SHF.L.U32 R168, R168, 0x10, RZ ;  /* 0x00000010a8a87819 */ /* 0x000fe200000006ff */
[----:B------:R-:W-:Y:S01]  /*0c00*/  FMUL.FTZ R181, R240, R25 ;  /* 0x00000019f0b57220 */ /* 0x000fe20000410000 */
[----:B-----5:R-:W-:Y:S01]  /*0c10*/  FMUL.FTZ R0, R11, R0 ;  /* 0x000000000b007220 */ /* 0x020fe20000410000 */
[C---:B------:R-:W-:Y:S01]  /*0c20*/  SHF.L.U32 R165, R169.reuse, 0x10, RZ ;  /* 0x00000010a9a57819 */ /* 0x040fe200000006ff */
[----:B------:R-:W-:Y:S01]  /*0c30*/  FADD.FTZ R166, -R220, R166 ;  /* 0x000000a6dca67221 */ /* 0x000fe20000010100 */
[C---:B----4-:R-:W-:Y:S02]  /*0c40*/  SHF.L.U32 R9, R172.reuse, 0x10, RZ ;  /* 0x00000010ac097819 */ /* 0x050fe400000006ff */
[----:B------:R-:W-:Y:S02]  /*0c50*/  PRMT R172, R172, 0x7632, R172 ;  /* 0x00007632acac7816 */ /* 0x000fe400000000ac */
[----:B------:R-:W-:Y:S01]  /*0c60*/  PRMT R169, R169, 0x7632, R169 ;  /* 0x00007632a9a97816 */ /* 0x000fe200000000a9 */
[----:B------:R-:W-:Y:S01]  /*0c70*/  FFMA.FTZ R6, R248, R9, R181 ;  /* 0x00000009f8067223 */ /* 0x000fe200000100b5 */
[----:B------:R-:W-:Y:S01]  /*0c80*/  SHF.L.U32 R172, R172, 0x10, RZ ;  /* 0x00000010acac7819 */ /* 0x000fe200000006ff */
[----:B------:R-:W-:Y:S01]  /*0c90*/  FADD.FTZ R56, R56, R25 ;  /* 0x0000001938387221 */ /* 0x000fe20000010000 */
[----:B------:R-:W-:Y:S01]  /*0ca0*/  FFMA.FTZ R80, R0, R25, R80 ;  /* 0x0000001900507223 */ /* 0x000fe20000010050 */
[----:B------:R-:W-:Y:S01]  /*0cb0*/  FMUL.FTZ R12, R241, R168 ;  /* 0x000000a8f10c7220 */ /* 0x000fe20000410000 */
[----:B0-----:R-:W-:Y:S01]  /*0cc0*/  SHF.L.U32 R27, R173, 0x10, RZ ;  /* 0x00000010ad1b7819 */ /* 0x001fe200000006ff */
[----:B------:R-:W-:Y:S01]  /*0cd0*/  FMUL.FTZ R25, R11, R166 ;  /* 0x000000a60b197220 */ /* 0x000fe20000410000 */
[----:B------:R-:W-:Y:S01]  /*0ce0*/  FMUL.FTZ R181, R242, R165 ;  /* 0x000000a5f2b57220 */ /* 0x000fe20000410000 */
[----:B------:R-:W-:Y:S01]  /*0cf0*/  PRMT R173, R173, 0x7632, R173 ;  /* 0x00007632adad7816 */ /* 0x000fe200000000ad */
[----:B------:R-:W-:Y:S01]  /*0d00*/  FADD.FTZ R26, -R220, R167 ;  /* 0x000000a7dc1a7221 */ /* 0x000fe20000010100 */
[----:B------:R-:W-:Y:S01]  /*0d10*/  SHF.L.U32 R166, R169, 0x10, RZ ;  /* 0x00000010a9a67819 */ /* 0x000fe200000006ff */
[----:B------:R-:W-:Y:S01]  /*0d20*/  FADD.FTZ R104, R104, R9 ;  /* 0x0000000968687221 */ /* 0x000fe20000010000 */
[----:B------:R-:W-:Y:S01]  /*0d30*/  FFMA.FTZ R128, R0, R9, R128 ;  /* 0x0000000900807223 */ /* 0x000fe20000010080 */
[----:B------:R-:W-:Y:S01]  /*0d40*/  FFMA.FTZ R9, R249, R172, R12 ;  /* 0x000000acf9097223 */ /* 0x000fe2000001000c */
[----:B------:R-:W-:Y:S01]  /*0d50*/  FADD.FTZ R106, R106, R27 ;  /* 0x0000001b6a6a7221 */ /* 0x000fe20000010000 */
[-C--:B------:R-:W-:Y:S01]  /*0d60*/  FFMA.FTZ R130, R25, R27.reuse, R130 ;  /* 0x0000001b19827223 */ /* 0x080fe20000010082 */
[----:B------:R-:W-:Y:S01]  /*0d70*/  FFMA.FTZ R12, R250, R27, R181 ;  /* 0x0000001bfa0c7223 */ /* 0x000fe200000100b5 */
[----:B------:R-:W-:Y:S01]  /*0d80*/  SHF.L.U32 R164, R173, 0x10, RZ ;  /* 0x00000010ada47819 */ /* 0x000fe200000006ff */
[----:B------:R-:W-:Y:S01]  /*0d90*/  FMUL.FTZ R27, R11, R26 ;  /* 0x0000001a0b1b7220 */ /* 0x000fe20000410000 */
[----:B------:R-:W-:Y:S01]  /*0da0*/  FMUL.FTZ R26, R243, R166 ;  /* 0x000000a6f31a7220 */ /* 0x000fe20000410000 */
[----:B------:R-:W-:Y:S01]  /*0db0*/  SHF.L.U32 R167, R170, 0x10, RZ ;  /* 0x00000010aaa77819 */ /* 0x000fe200000006ff */
[----:B------:R-:W-:Y:S01]  /*0dc0*/  FADD.FTZ R176, -R220, R176 ;  /* 0x000000b0dcb07221 */ /* 0x000fe20000010100 */
[----:B------:R-:W-:Y:S01]  /*0dd0*/  PRMT R170, R170, 0x7632, R170 ;  /* 0x00007632aaaa7816 */ /* 0x000fe200000000aa */
[----:B------:R-:W-:Y:S01]  /*0de0*/  FADD.FTZ R58, R58, R165 ;  /* 0x000000a53a3a7221 */ /* 0x000fe20000010000 */
[----:B------:R-:W-:Y:S01]  /*0df0*/  FFMA.FTZ R82, R25, R165, R82 ;  /* 0x000000a519527223 */ /* 0x000fe20000010052 */
[-C--:B------:R-:W-:Y:S01]  /*0e00*/  FFMA.FTZ R131, R27, R164.reuse, R131 ;  /* 0x000000a41b837223 */ /* 0x080fe20000010083 */
[----:B------:R-:W-:Y:S01]  /*0e10*/  FADD.FTZ R107, R107, R164 ;  /* 0x000000a46b6b7221 */ /* 0x000fe20000010000 */
[----:B------:R-:W-:Y:S01]  /*0e20*/  FFMA.FTZ R26, R251, R164, R26 ;  /* 0x000000a4fb1a7223 */ /* 0x000fe2000001001a */
[C---:B------:R-:W-:Y:S01]  /*0e30*/  SHF.L.U32 R165, R174.reuse, 0x10, RZ ;  /* 0x00000010aea57819 */ /* 0x040fe200000006ff */
[C---:B------:R-:W-:Y:S01]  /*0e40*/  FMUL.FTZ R184, R11.reuse, R176 ;  /* 0x000000b00bb87220 */ /* 0x040fe20000410000 */
[----:B------:R-:W-:Y:S01]  /*0e50*/  PRMT R174, R174, 0x7632, R174 ;  /* 0x00007632aeae7816 */ /* 0x000fe200000000ae */
[----:B------:R-:W-:Y:S01]  /*0e60*/  FADD.FTZ R164, -R220, R177 ;  /* 0x000000b1dca47221 */ /* 0x000fe20000010100 */
[----:B------:R-:W-:Y:S01]  /*0e70*/  SHF.L.U32 R170, R170, 0x10, RZ ;  /* 0x00000010aaaa7819 */ /* 0x000fe200000006ff */
[-C--:B------:R-:W-:Y:S01]  /*0e80*/  FMUL.FTZ R169, R236, R167.reuse ;  /* 0x000000a7eca97220 */ /* 0x080fe20000410000 */
[----:B------:R-:W-:Y:S01]  /*0e90*/  FADD.FTZ R52, R52, R167 ;  /* 0x000000a734347221 */ /* 0x000fe20000010000 */
[----:B------:R-:W-:Y:S01]  /*0ea0*/  FFMA.FTZ R76, R184, R167, R76 ;  /* 0x000000a7b84c7223 */ /* 0x000fe2000001004c */
[----:B------:R-:W-:Y:S01]  /*0eb0*/  SHF.L.U32 R174, R174, 0x10, RZ ;  /* 0x00000010aeae7819 */ /* 0x000fe200000006ff */
[C---:B------:R-:W-:Y:S01]  /*0ec0*/  FMUL.FTZ R177, R11.reuse, R164 ;  /* 0x000000a40bb17220 */ /* 0x040fe20000410000 */
[----:B------:R-:W-:Y:S01]  /*0ed0*/  FMUL.FTZ R10, R11, R10 ;  /* 0x0000000a0b0a7220 */ /* 0x000fe20000410000 */
[----:B------:R-:W-:Y:S01]  /*0ee0*/  FMUL.FTZ R164, R237, R170 ;  /* 0x000000aaeda47220 */ /* 0x000fe20000410000 */
[----:B------:R-:W-:-:S02]  /*0ef0*/  SHF.L.U32 R167, R171, 0x10, RZ ;  /* 0x00000010aba77819 */ /* 0x000fc400000006ff */
[----:B------:R-:W-:Y:S01]  /*0f00*/  PRMT R171, R171, 0x7632, R171 ;  /* 0x00007632abab7816 */ /* 0x000fe200000000ab */
[----:B------:R-:W-:Y:S01]  /*0f10*/  FADD.FTZ R100, R100, R165 ;  /* 0x000000a564647221 */ /* 0x000fe20000010000 */
[-C--:B------:R-:W-:Y:S01]  /*0f20*/  FFMA.FTZ R124, R184, R165.reuse, R124 ;  /* 0x000000a5b87c7223 */ /* 0x080fe2000001007c */
[----:B------:R-:W-:Y:S01]  /*0f30*/  FFMA.FTZ R176, R244, R165, R169 ;  /* 0x000000a5f4b07223 */ /* 0x000fe200000100a9 */
[----:B------:R-:W-:Y:S01]  /*0f40*/  FFMA.FTZ R81, R10, R168, R81 ;  /* 0x000000a80a517223 */ /* 0x000fe20000010051 */
[----:B------:R-:W-:Y:S01]  /*0f50*/  FADD.FTZ R57, R57, R168 ;  /* 0x000000a839397221 */ /* 0x000fe20000010000 */
[----:B------:R-:W-:Y:S01]  /*0f60*/  FFMA.FTZ R185, R245, R174, R164 ;  /* 0x000000aef5b97223 */ /* 0x000fe200000100a4 */
[C---:B------:R-:W-:Y:S01]  /*0f70*/  SHF.L.U32 R165, R175.reuse, 0x10, RZ ;  /* 0x00000010afa57819 */ /* 0x040fe200000006ff */
[C---:B------:R-:W-:Y:S01]  /*0f80*/  FADD.FTZ R164, -R220.reuse, R179 ;  /* 0x000000b3dca47221 */ /* 0x040fe20000010100 */
[----:B------:R-:W-:Y:S02]  /*0f90*/  PRMT R175, R175, 0x7632, R175 ;  /* 0x00007632afaf7816 */ /* 0x000fe400000000af */
[----:B------:R-:W-:Y:S01]  /*0fa0*/  SHF.L.U32 R168, R171, 0x10, RZ ;  /* 0x00000010aba87819 */ /* 0x000fe200000006ff */
[----:B------:R-:W-:Y:S01]  /*0fb0*/  FADD.FTZ R178, -R220, R178 ;  /* 0x000000b2dcb27221 */ /* 0x000fe20000010100 */
[----:B------:R-:W-:Y:S01]  /*0fc0*/  FFMA.FTZ R83, R27, R166, R83 ;  /* 0x000000a61b537223 */ /* 0x000fe20000010053 */
[----:B------:R-:W-:Y:S01]  /*0fd0*/  FADD.FTZ R59, R59, R166 ;  /* 0x000000a63b3b7221 */ /* 0x000fe20000010000 */
[----:B------:R-:W-:Y:S01]  /*0fe0*/  SHF.L.U32 R166, R175, 0x10, RZ ;  /* 0x00000010afa67819 */ /* 0x000fe200000006ff */
[----:B------:R-:W-:Y:S01]  /*0ff0*/  FMUL.FTZ R179, R11, R164 ;  /* 0x000000a40bb37220 */ /* 0x000fe20000410000 */
[----:B------:R-:W-:Y:S01]  /*1000*/  FMUL.FTZ R164, R239, R168 ;  /* 0x000000a8efa47220 */ /* 0x000fe20000410000 */
[----:B------:R-:W-:Y:S01]  /*1010*/  FMUL.FTZ R178, R11, R178 ;  /* 0x000000b20bb27220 */ /* 0x000fe20000410000 */
[----:B------:R-:W-:Y:S01]  /*1020*/  FMUL.FTZ R169, R238, R167 ;  /* 0x000000a7eea97220 */ /* 0x000fe20000410000 */
[----:B------:R-:W-:Y:S01]  /*1030*/  FADD.FTZ R102, R102, R165 ;  /* 0x000000a566667221 */ /* 0x000fe20000010000 */
[----:B------:R-:W-:Y:S01]  /*1040*/  FFMA.FTZ R199, R247, R166, R164 ;  /* 0x000000a6f7c77223 */ /* 0x000fe200000100a4 */
[-C--:B------:R-:W-:Y:S01]  /*1050*/  FFMA.FTZ R126, R178, R165.reuse, R126 ;  /* 0x000000a5b27e7223 */ /* 0x080fe2000001007e */
[----:B------:R-:W-:Y:S01]  /*1060*/  FFMA.FTZ R192, R246, R165, R169 ;  /* 0x000000a5f6c07223 */ /* 0x000fe200000100a9 */
[----:B------:R-:W-:Y:S01]  /*1070*/  FADD.FTZ R164, RZ, R6 ;  /* 0x00000006ffa47221 */ /* 0x000fe20000010000 */
[----:B------:R-:W-:Y:S01]  /*1080*/  FFMA.FTZ R165, R0, R6, RZ ;  /* 0x0000000600a57223 */ /* 0x000fe200000100ff */
[----:B------:R-:W-:Y:S01]  /*1090*/  FADD.FTZ R54, R54, R167 ;  /* 0x000000a736367221 */ /* 0x000fe20000010000 */
[----:B------:R-:W-:Y:S01]  /*10a0*/  FFMA.FTZ R78, R178, R167, R78 ;  /* 0x000000a7b24e7223 */ /* 0x000fe2000001004e */
        /* <DEDUP_REMOVED lines=24> */
.L_x_1298:
[----:B-1-3--:R-:W-:Y:S05]  /*1230*/  BSYNC.RECONVERGENT B0 ;  /* 0x0000000000007941 */ /* 0x00afea0003800200 */
.L_x_1297:
        /* <DEDUP_REMOVED lines=9> */
[----:B--2---:R-:W-:-:S03]  /*12d0*/  IMAD.WIDE.U32 R14, R223, 0x10, R14 ;  /* 0x00000010df0e7825 */ /* 0x004fc600078e000e */
[----:B------:R0:W2:Y:S04]  /*12e0*/  LDG.E.128 R172, desc[UR12][R4.64+0x10] ;  /* 0x0000100c04ac7981 */ /* 0x0000a8000c1e1d00 */
[----:B------:R1:W2:Y:S01]  /*12f0*/  LDG.E.128 R168, desc[UR12][R14.64] ;  /* 0x0000000c0ea87981 */ /* 0x0002a2000c1e1d00 */
        /* <DEDUP_REMOVED lines=9> */
[----:B----4-:R-:W-:-:S02]  /*1390*/  FADD.FTZ R8, -R220, R181 ;  /* 0x000000b5dc087221 */ /* 0x010fc40000010100 */
[----:B-1----:R-:W-:Y:S01]  /*13a0*/  FMUL.FTZ R15, R224, R13 ;  /* 0x0000000de00f7220 */ /* 0x002fe20000410000 */
[----:B------:R-:W-:Y:S01]  /*13b0*/  SHF.L.U32 R164, R164, 0x10, RZ ;  /* 0x00000010a4a47819 */ /* 0x000fe200000006ff */
[----:B------:R-:W-:Y:S01]  /*13c0*/  FADD.FTZ R180, -R220, R180 ;  /* 0x000000b4dcb47221 */ /* 0x000fe20000010100 */
[----:B-----5:R-:W-:Y:S01]  /*13d0*/  FMUL.FTZ R8, R11, R8 ;  /* 0x000000080b087220 */ /* 0x020fe20000410000 */
[C---:B------:R-:W-:Y:S02]  /*13e0*/  SHF.L.U32 R19, R165.reuse, 0x10, RZ ;  /* 0x00000010a5137819 */ /* 0x040fe400000006ff */
[C---:B--2---:R-:W-:Y:S02]  /*13f0*/  SHF.L.U32 R7, R168.reuse, 0x10, RZ ;  /* 0x00000010a8077819 */ /* 0x044fe400000006ff */
[----:B------:R-:W-:Y:S02]  /*1400*/  PRMT R168, R168, 0x7632, R168 ;  /* 0x00007632a8a87816 */ /* 0x000fe400000000a8 */
[----:B------:R-:W-:Y:S01]  /*1410*/  PRMT R165, R165, 0x7632, R165 ;  /* 0x00007632a5a57816 */ /* 0x000fe200000000a5 */
[-C--:B0-----:R-:W-:Y:S01]  /*1420*/  FFMA.FTZ R4, R232, R7.reuse, R15 ;  /* 0x00000007e8047223 */ /* 0x081fe2000001000f */
[----:B------:R-:W-:Y:S01]  /*1430*/  FMUL.FTZ R5, R11, R180 ;  /* 0x000000b40b057220 */ /* 0x000fe20000410000 */
[----:B------:R-:W-:Y:S01]  /*1440*/  SHF.L.U32 R168, R168, 0x10, RZ ;  /* 0x00000010a8a87819 */ /* 0x000fe200000006ff */
[-C--:B------:R-:W-:Y:S01]  /*1450*/  FMUL.FTZ R14, R225, R164.reuse ;  /* 0x000000a4e10e7220 */ /* 0x080fe20000410000 */
[----:B------:R-:W-:Y:S01]  /*1460*/  FADD.FTZ R49, R49, R164 ;  /* 0x000000a431317221 */ /* 0x000fe20000010000 */
[----:B------:R-:W-:Y:S01]  /*1470*/  FFMA.FTZ R73, R8, R164, R73 ;  /* 0x000000a408497223 */ /* 0x000fe20000010049 */
[C---:B------:R-:W-:Y:S01]  /*1480*/  SHF.L.U32 R15, R169.reuse, 0x10, RZ ;  /* 0x00000010a90f7819 */ /* 0x040fe200000006ff */
[C---:B------:R-:W-:Y:S01]  /*1490*/  FADD.FTZ R182, -R220.reuse, R182 ;  /* 0x000000b6dcb67221 */ /* 0x040fe20000010100 */
[----:B------:R-:W-:Y:S01]  /*14a0*/  PRMT R169, R169, 0x7632, R169 ;  /* 0x00007632a9a97816 */ /* 0x000fe200000000a9 */
[----:B------:R-:W-:Y:S01]  /*14b0*/  FADD.FTZ R16, -R220, R183 ;  /* 0x000000b7dc107221 */ /* 0x000fe20000010100 */
[----:B------:R-:W-:Y:S01]  /*14c0*/  SHF.L.U32 R164, R165, 0x10, RZ ;  /* 0x00000010a5a47819 */ /* 0x000fe200000006ff */
[----:B------:R-:W-:Y:S01]  /*14d0*/  FADD.FTZ R96, R96, R7 ;  /* 0x0000000760607221 */ /* 0x000fe20000010000 */
[C---:B------:R-:W-:Y:S01]  /*14e0*/  FFMA.FTZ R120, R5.reuse, R7, R120 ;  /* 0x0000000705787223 */ /* 0x040fe20000010078 */
[----:B------:R-:W-:Y:S01]  /*14f0*/  FADD.FTZ R48, R48, R13 ;  /* 0x0000000d30307221 */ /* 0x000fe20000010000 */
[----:B------:R-:W-:Y:S01]  /*1500*/  FFMA.FTZ R72, R5, R13, R72 ;  /* 0x0000000d05487223 */ /* 0x000fe20000010048 */
[----:B------:R-:W-:Y:S01]  /*1510*/  FADD.FTZ R97, R97, R168 ;  /* 0x000000a861617221 */ /* 0x000fe20000010000 */
[-C--:B------:R-:W-:Y:S01]  /*1520*/  FFMA.FTZ R121, R8, R168.reuse, R121 ;  /* 0x000000a808797223 */ /* 0x080fe20000010079 */
[----:B------:R-:W-:Y:S01]  /*1530*/  FFMA.FTZ R7, R233, R168, R14 ;  /* 0x000000a8e9077223 */ /* 0x000fe2000001000e */
[----:B------:R-:W-:Y:S01]  /*1540*/  FMUL.FTZ R13, R11, R182 ;  /* 0x000000b60b0d7220 */ /* 0x000fe20000410000 */
[----:B------:R-:W-:Y:S01]  /*1550*/  FMUL.FTZ R181, R226, R19 ;  /* 0x00000013e2b57220 */ /* 0x000fe20000410000 */
[----:B------:R-:W-:Y:S01]  /*1560*/  SHF.L.U32 R20, R169, 0x10, RZ ;  /* 0x00000010a9147819 */ /* 0x000fe200000006ff */
[----:B------:R-:W-:Y:S01]  /*1570*/  FMUL.FTZ R16, R11, R16 ;  /* 0x000000100b107220 */ /* 0x000fe20000410000 */
[----:B------:R-:W-:Y:S01]  /*1580*/  FMUL.FTZ R168, R227, R164 ;  /* 0x000000a4e3a87220 */ /* 0x000fe20000410000 */
[----:B------:R-:W-:Y:S01]  /*1590*/  FADD.FTZ R98, R98, R15 ;  /* 0x0000000f62627221 */ /* 0x000fe20000010000 */
[-C--:B------:R-:W-:Y:S01]  /*15a0*/  FFMA.FTZ R122, R13, R15.reuse, R122 ;  /* 0x0000000f0d7a7223 */ /* 0x080fe2000001007a */
[----:B------:R-:W-:Y:S01]  /*15b0*/  FFMA.FTZ R14, R234, R15, R181 ;  /* 0x0000000fea0e7223 */ /* 0x000fe200000100b5 */
[----:B------:R-:W-:Y:S01]  /*15c0*/  FADD.FTZ R99, R99, R20 ;  /* 0x0000001463637221 */ /* 0x000fe20000010000 */
[-C--:B------:R-:W-:Y:S01]  /*15d0*/  FFMA.FTZ R123, R16, R20.reuse, R123 ;  /* 0x00000014107b7223 */ /* 0x080fe2000001007b */
[----:B------:R-:W-:Y:S01]  /*15e0*/  FFMA.FTZ R15, R235, R20, R168 ;  /* 0x00000014eb0f7223 */ /* 0x000fe200000100a8 */
[----:B------:R-:W-:Y:S01]  /*15f0*/  FADD.FTZ R20, -R220, R172 ;  /* 0x000000acdc147221 */ /* 0x000fe20000010100 */
[----:B------:R-:W-:Y:S01]  /*1600*/  SHF.L.U32 R165, R166, 0x10, RZ ;  /* 0x00000010a6a57819 */ /* 0x000fe200000006ff */
[----:B------:R-:W-:Y:S01]  /*1610*/  FADD.FTZ R50, R50, R19 ;  /* 0x0000001332327221 */ /* 0x000fe20000010000 */
[----:B------:R-:W-:Y:S01]  /*1620*/  FFMA.FTZ R74, R13, R19, R74 ;  /* 0x000000130d4a7223 */ /* 0x000fe2000001004a */
[----:B------:R-:W-:Y:S01]  /*1630*/  SHF.L.U32 R19, R170, 0x10, RZ ;  /* 0x00000010aa137819 */ /* 0x000fe200000006ff */
[C---:B------:R-:W-:Y:S01]  /*1640*/  FMUL.FTZ R20, R11.reuse, R20 ;  /* 0x000000140b147220 */ /* 0x040fe20000410000 */
[----:B------:R-:W-:Y:S01]  /*1650*/  FMUL.FTZ R169, R216, R165 ;  /* 0x000000a5d8a97220 */ /* 0x000fe20000410000 */
[----:B------:R-:W-:Y:S01]  /*1660*/  PRMT R166, R166, 0x7632, R166 ;  /* 0x00007632a6a67816 */ /* 0x000fe200000000a6 */
[----:B------:R-:W-:Y:S01]  /*1670*/  FADD.FTZ R186, -R220, R173 ;  /* 0x000000addcba7221 */ /* 0x000fe20000010100 */
[----:B------:R-:W-:Y:S01]  /*1680*/  FADD.FTZ R92, R92, R19 ;  /* 0x000000135c5c7221 */ /* 0x000fe20000010000 */
[-C--:B------:R-:W-:Y:S01]  /*1690*/  FFMA.FTZ R116, R20, R19.reuse, R116 ;  /* 0x0000001314747223 */ /* 0x080fe20000010074 */
[----:B------:R-:W-:Y:S01]  /*16a0*/  FFMA.FTZ R19, R228, R19, R169 ;  /* 0x00000013e4137223 */ /* 0x000fe200000100a9 */
[----:B------:R-:W-:Y:S01]  /*16b0*/  PRMT R170, R170, 0x7632, R170 ;  /* 0x00007632aaaa7816 */ /* 0x000fe200000000aa */
[----:B------:R-:W-:Y:S01]  /*16c0*/  FMUL.FTZ R186, R11, R186 ;  /* 0x000000ba0bba7220 */ /* 0x000fe20000410000 */
[----:B------:R-:W-:-:S02]  /*16d0*/  SHF.L.U32 R166, R166, 0x10, RZ ;  /* 0x00000010a6a67819 */ /* 0x000fc400000006ff */
[C---:B------:R-:W-:Y:S02]  /*16e0*/  SHF.L.U32 R169, R167.reuse, 0x10, RZ ;  /* 0x00000010a7a97819 */ /* 0x040fe400000006ff */
[----:B------:R-:W-:Y:S01]  /*16f0*/  PRMT R167, R167, 0x7632, R167 ;  /* 0x00007632a7a77816 */ /* 0x000fe200000000a7 */
[----:B------:R-:W-:Y:S01]  /*1700*/  FADD.FTZ R51, R51, R164 ;  /* 0x000000a433337221 */ /* 0x000fe20000010000 */
[----:B------:R-:W-:Y:S01]  /*1710*/  FFMA.FTZ R75, R16, R164, R75 ;  /* 0x000000a4104b7223 */ /* 0x000fe2000001004b */
[----:B------:R-:W-:Y:S01]  /*1720*/  FADD.FTZ R44, R44, R165 ;  /* 0x000000a52c2c7221 */ /* 0x000fe20000010000 */
[----:B------:R-:W-:Y:S01]  /*1730*/  FFMA.FTZ R68, R20, R165, R68 ;  /* 0x000000a514447223 */ /* 0x000fe20000010044 */
        /* <DEDUP_REMOVED lines=9> */
[----:B------:R-:W-:Y:S01]  /*17d0*/  FFMA.FTZ R187, R229, R170, R164 ;  /* 0x000000aae5bb7223 */ /* 0x000fe200000100a4 */
[----:B------:R-:W-:Y:S01]  /*17e0*/  FMUL.FTZ R193, R11, R174 ;  /* 0x000000ae0bc17220 */ /* 0x000fe20000410000 */
[----:B------:R-:W-:Y:S01]  /*17f0*/  FMUL.FTZ R173, R218, R169 ;  /* 0x000000a9daad7220 */ /* 0x000fe20000410000 */
[----:B------:R-:W-:Y:S01]  /*1800*/  SHF.L.U32 R164, R171, 0x10, RZ ;  /* 0x00000010aba47819 */ /* 0x000fe200000006ff */
[----:B------:R-:W-:Y:S01]  /*1810*/  FMUL.FTZ R200, R11, R200 ;  /* 0x000000c80bc87220 */ /* 0x000fe20000410000 */
[----:B------:R-:W-:Y:S01]  /*1820*/  FMUL.FTZ R168, R219, R166 ;  /* 0x000000a6dba87220 */ /* 0x000fe20000410000 */
[----:B------:R-:W-:Y:S01]  /*1830*/  FADD.FTZ R222, R222, R4 ;  /* 0x00000004dede7221 */ /* 0x000fe20000010000 */
[----:B------:R-:W-:Y:S01]  /*1840*/  FFMA.FTZ R221, R5, R4, R221 ;  /* 0x0000000405dd7223 */ /* 0x000fe200000100dd */
[----:B------:R-:W-:Y:S01]  /*1850*/  FADD.FTZ R94, R94, R165 ;  /* 0x000000a55e5e7221 */ /* 0x000fe20000010000 */
[-C--:B------:R-:W-:Y:S01]  /*1860*/  FFMA.FTZ R118, R193, R165.reuse, R118 ;  /* 0x000000a5c1767223 */ /* 0x080fe20000010076 */
        /* <DEDUP_REMOVED lines=24> */
.L_x_1300:
[----:B------:R-:W-:Y:S05]  /*19f0*/  BSYNC.RECONVERGENT B0 ;  /* 0x0000000000007941 */ /* 0x000fea0003800200 */
.L_x_1299:
        /* <DEDUP_REMOVED lines=8> */
[----:B------:R2:W4:Y:S02]  /*1a80*/  LDG.E.128 R180, desc[UR12][R22.64+0x10] ;  /* 0x0000100c16b47981 */ /* 0x000524000c1e1d00 */
[----:B--2---:R-:W-:Y:S02]  /*1a90*/  IMAD.WIDE.U32 R22, R223, 0x10, R166 ;  /* 0x00000010df167825 */ /* 0x004fe400078e00a6 */
[----:B------:R-:W2:Y:S04]  /*1aa0*/  LDG.E.128 R164, desc[UR12][R164.64] ;  /* 0x0000000ca4a47981 */ /* 0x000ea8000c1e1d00 */
[----:B------:R0:W2:Y:S01]  /*1ab0*/  LDG.E.128 R168, desc[UR12][R22.64] ;  /* 0x0000000c16a87981 */ /* 0x0000a2000c1e1d00 */
[----:B------:R-:W-:-:S04]  /*1ac0*/  ISETP.NE.U32.AND P0, PT, RZ, UR14, PT ;  /* 0x0000000eff007c0c */ /* 0x000fc8000bf05070 */
[----:B------:R-:W-:-:S13]  /*1ad0*/  ISETP.NE.AND.EX P0, PT, RZ, UR15, PT, P0 ;  /* 0x0000000fff007c0c */ /* 0x000fda000bf05300 */
[----:B0-----:R-:W0:Y:S02]  /*1ae0*/  @P0 LDC.64 R22, c[0x0][0x438] ;  /* 0x00010e00ff160b82 */ /* 0x001e240000000a00 */
[----:B0-----:R-:W-:-:S05]  /*1af0*/  @P0 IMAD.WIDE.U32 R22, R223, 0x20, R22 ;  /* 0x00000020df160825 */ /* 0x001fca00078e0016 */
[----:B------:R-:W5:Y:S04]  /*1b00*/  @P0 LDG.E.128 R144, desc[UR12][R22.64] ;  /* 0x0000000c16900981 */ /* 0x000f68000c1e1d00 */
[----:B------:R0:W5:Y:S01]  /*1b10*/  @P0 LDG.E.128 R148, desc[UR12][R22.64+0x10] ;  /* 0x0000100c16940981 */ /* 0x000162000c1e1d00 */
[C---:B---3--:R-:W-:Y:S01]  /*1b20*/  FADD.FTZ R24, -R220.reuse, R173 ;  /* 0x000000addc187221 */ /* 0x048fe20000010100 */
[C---:B------:R-:W-:Y:S01]  /*1b30*/  FADD.FTZ R18, -R220.reuse, R172 ;  /* 0x000000acdc127221 */ /* 0x040fe20000010100 */
[C---:B------:R-:W-:Y:S01]  /*1b40*/  FADD.FTZ R174, -R220.reuse, R174 ;  /* 0x000000aedcae7221 */ /* 0x040fe20000010100 */
[C---:B------:R-:W-:Y:S01]  /*1b50*/  FADD.FTZ R188, -R220.reuse, R175 ;  /* 0x000000afdcbc7221 */ /* 0x040fe20000010100 */
[C---:B-----5:R-:W-:Y:S01]  /*1b60*/  FMUL.FTZ R24, R11.reuse, R24 ;  /* 0x000000180b187220 */ /* 0x060fe20000410000 */
[C---:B------:R-:W-:Y:S01]  /*1b70*/  FMUL.FTZ R17, R11.reuse, R18 ;  /* 0x000000120b117220 */ /* 0x040fe20000410000 */
[C---:B----4-:R-:W-:Y:S01]  /*1b80*/  FADD.FTZ R180, -R220.reuse, R180 ;  /* 0x000000b4dcb47221 */ /* 0x050fe20000010100 */
[C---:B------:R-:W-:Y:S01]  /*1b90*/  FADD.FTZ R172, -R220.reuse, R181 ;  /* 0x000000b5dcac7221 */ /* 0x040fe20000010100 */
[C---:B------:R-:W-:Y:S01]  /*1ba0*/  FMUL.FTZ R188, R11.reuse, R188 ;  /* 0x000000bc0bbc7220 */ /* 0x040fe20000410000 */
[C---:B------:R-:W-:Y:S01]  /*1bb0*/  FADD.FTZ R182, -R220.reuse, R182 ;  /* 0x000000b6dcb67221 */ /* 0x040fe20000010100 */
[C---:B------:R-:W-:Y:S01]  /*1bc0*/  FMUL.FTZ R190, R11.reuse, R180 ;  /* 0x000000b40bbe7220 */ /* 0x040fe20000410000 */
[C---:B------:R-:W-:Y:S01]  /*1bd0*/  FMUL.FTZ R195, R11.reuse, R172 ;  /* 0x000000ac0bc37220 */ /* 0x040fe20000410000 */
[----:B------:R-:W-:Y:S01]  /*1be0*/  FADD.FTZ R202, -R220, R183 ;  /* 0x000000b7dcca7221 */ /* 0x000fe20000010100 */
[----:B------:R-:W-:Y:S01]  /*1bf0*/  FMUL.FTZ R197, R11, R182 ;  /* 0x000000b60bc57220 */ /* 0x000fe20000410000 */
[----:B--2---:R-:W-:-:S02]  /*1c00*/  SHF.L.U32 R173, R164, 0x10, RZ ;  /* 0x00000010a4ad7819 */ /* 0x004fc400000006ff */
[----:B------:R-:W-:Y:S01]  /*1c10*/  FMUL.FTZ R202, R11, R202 ;  /* 0x000000ca0bca7220 */ /* 0x000fe20000410000 */
[----:B------:R-:W-:Y:S02]  /*1c20*/  PRMT R164, R164, 0x7632, R164 ;  /* 0x00007632a4a47816 */ /* 0x000fe400000000a4 */
[----:B------:R-:W-:Y:S01]  /*1c30*/  SHF.L.U32 R21, R168, 0x10, RZ ;  /* 0x00000010a8157819 */ /* 0x000fe200000006ff */
[-C--:B0-----:R-:W-:Y:S01]  /*1c40*/  FMUL.FTZ R23, R204, R173.reuse ;  /* 0x000000adcc177220 */ /* 0x081fe20000410000 */
[----:B------:R-:W-:Y:S01]  /*1c50*/  PRMT R168, R168, 0x7632, R168 ;  /* 0x00007632a8a87816 */ /* 0x000fe200000000a8 */
[----:B------:R-:W-:Y:S01]  /*1c60*/  FADD.FTZ R40, R40, R173 ;  /* 0x000000ad28287221 */ /* 0x000fe20000010000 */
[----:B------:R-:W-:Y:S01]  /*1c70*/  SHF.L.U32 R164, R164, 0x10, RZ ;  /* 0x00000010a4a47819 */ /* 0x000fe200000006ff */
[----:B------:R-:W-:Y:S01]  /*1c80*/  FFMA.FTZ R64, R17, R173, R64 ;  /* 0x000000ad11407223 */ /* 0x000fe20000010040 */
[----:B------:R-:W-:Y:S01]  /*1c90*/  SHF.L.U32 R168, R168, 0x10, RZ ;  /* 0x00000010a8a87819 */ /* 0x000fe200000006ff */
[-C--:B------:R-:W-:Y:S01]  /*1ca0*/  FFMA.FTZ R18, R212, R21.reuse, R23 ;  /* 0x00000015d4127223 */ /* 0x080fe20000010017 */
[----:B------:R-:W-:Y:S01]  /*1cb0*/  SHF.L.U32 R173, R165, 0x10, RZ ;  /* 0x00000010a5ad7819 */ /* 0x000fe200000006ff */
[----:B------:R-:W-:Y:S01]  /*1cc0*/  FMUL.FTZ R22, R205, R164 ;  /* 0x000000a4cd167220 */ /* 0x000fe20000410000 */
[----:B------:R-:W-:Y:S01]  /*1cd0*/  PRMT R165, R165, 0x7632, R165 ;  /* 0x00007632a5a57816 */ /* 0x000fe200000000a5 */
[----:B------:R-:W-:Y:S01]  /*1ce0*/  FADD.FTZ R88, R88, R21 ;  /* 0x0000001558587221 */ /* 0x000fe20000010000 */
[----:B------:R-:W-:Y:S01]  /*1cf0*/  FFMA.FTZ R112, R17, R21, R112 ;  /* 0x0000001511707223 */ /* 0x000fe20000010070 */
[----:B------:R-:W-:Y:S01]  /*1d00*/  FADD.FTZ R89, R89, R168 ;  /* 0x000000a859597221 */ /* 0x000fe20000010000 */
[CC--:B------:R-:W-:Y:S01]  /*1d10*/  FFMA.FTZ R113, R24.reuse, R168.reuse, R113 ;  /* 0x000000a818717223 */ /* 0x0c0fe20000010071 */
[----:B------:R-:W-:Y:S01]  /*1d20*/  FFMA.FTZ R23, R213, R168, R22 ;  /* 0x000000a8d5177223 */ /* 0x000fe20000010016 */
[----:B------:R-:W-:Y:S01]  /*1d30*/  SHF.L.U32 R21, R169, 0x10, RZ ;  /* 0x00000010a9157819 */ /* 0x000fe200000006ff */
[----:B------:R-:W-:Y:S01]  /*1d40*/  FADD.FTZ R41, R41, R164 ;  /* 0x000000a429297221 */ /* 0x000fe20000010000 */
[----:B------:R-:W-:Y:S01]  /*1d50*/  SHF.L.U32 R168, R165, 0x10, RZ ;  /* 0x00000010a5a87819 */ /* 0x000fe200000006ff */
[----:B------:R-:W-:Y:S01]  /*1d60*/  FFMA.FTZ R65, R24, R164, R65 ;  /* 0x000000a418417223 */ /* 0x000fe20000010041 */
[----:B------:R-:W-:Y:S01]  /*1d70*/  PRMT R169, R169, 0x7632, R169 ;  /* 0x00007632a9a97816 */ /* 0x000fe200000000a9 */
[----:B------:R-:W-:Y:S01]  /*1d80*/  FMUL.FTZ R22, R11, R174 ;  /* 0x000000ae0b167220 */ /* 0x000fe20000410000 */
[----:B------:R-:W-:Y:S01]  /*1d90*/  SHF.L.U32 R165, R166, 0x10, RZ ;  /* 0x00000010a6a57819 */ /* 0x000fe200000006ff */
[----:B------:R-:W-:Y:S01]  /*1da0*/  FMUL.FTZ R175, R206, R173 ;  /* 0x000000adceaf7220 */ /* 0x000fe20000410000 */
[----:B------:R-:W-:Y:S01]  /*1db0*/  SHF.L.U32 R191, R170, 0x10, RZ ;  /* 0x00000010aabf7819 */ /* 0x000fe200000006ff */
[----:B------:R-:W-:Y:S01]  /*1dc0*/  FADD.FTZ R222, R222, R18 ;  /* 0x00000012dede7221 */ /* 0x000fe20000010000 */
[----:B------:R-:W-:Y:S01]  /*1dd0*/  SHF.L.U32 R164, R169, 0x10, RZ ;  /* 0x00000010a9a47819 */ /* 0x000fe200000006ff */
[----:B------:R-:W-:Y:S01]  /*1de0*/  FMUL.FTZ R169, R132, R165 ;  /* 0x000000a584a97220 */ /* 0x000fe20000410000 */
[----:B------:R-:W-:Y:S01]  /*1df0*/  PRMT R166, R166, 0x7632, R166 ;  /* 0x00007632a6a67816 */ /* 0x000fe200000000a6 */
[----:B------:R-:W-:Y:S01]  /*1e00*/  FADD.FTZ R84, R84, R191 ;  /* 0x000000bf54547221 */ /* 0x000fe20000010000 */
[-C--:B------:R-:W-:Y:S01]  /*1e10*/  FFMA.FTZ R108, R190, R191.reuse, R108 ;  /* 0x000000bfbe6c7223 */ /* 0x080fe2000001006c */
[----:B------:R-:W-:Y:S01]  /*1e20*/  FFMA.FTZ R191, R208, R191, R169 ;  /* 0x000000bfd0bf7223 */ /* 0x000fe200000100a9 */
[----:B------:R-:W-:Y:S01]  /*1e30*/  SHF.L.U32 R166, R166, 0x10, RZ ;  /* 0x00000010a6a67819 */ /* 0x000fe200000006ff */
[----:B------:R-:W-:Y:S01]  /*1e40*/  FFMA.FTZ R221, R17, R18, R221 ;  /* 0x0000001211dd7223 */ /* 0x000fe200000100dd */
[C---:B------:R-:W-:Y:S01]  /*1e50*/  SHF.L.U32 R169, R167.reuse, 0x10, RZ ;  /* 0x00000010a7a97819 */ /* 0x040fe200000006ff */
[----:B------:R-:W-:Y:S01]  /*1e60*/  FADD.FTZ R90, R90, R21 ;  /* 0x000000155a5a7221 */ /* 0x000fe20000010000 */
[----:B------:R-:W-:Y:S01]  /*1e70*/  PRMT R167, R167, 0x7632, R167 ;  /* 0x00007632a7a77816 */ /* 0x000fe200000000a7 */
[-C--:B------:R-:W-:Y:S01]  /*1e80*/  FFMA.FTZ R114, R22, R21.reuse, R114 ;  /* 0x0000001516727223 */ /* 0x080fe20000010072 */
[----:B------:R-:W-:Y:S01]  /*1e90*/  FFMA.FTZ R21, R214, R21, R175 ;  /* 0x00000015d6157223 */ /* 0x000fe200000100af */
[----:B------:R-:W-:Y:S01]  /*1ea0*/  FMUL.FTZ R174, R207, R168 ;  /* 0x000000a8cfae7220 */ /* 0x000fe20000410000 */
        /* <DEDUP_REMOVED lines=8> */
[-C--:B------:R-:W-:Y:S01]  /*1f30*/  FFMA.FTZ R189, R215, R164.reuse, R174 ;  /* 0x000000a4d7bd7223 */ /* 0x080fe200000100ae */
[----:B------:R-:W-:Y:S01]  /*1f40*/  PRMT R171, R171, 0x7632, R171 ;  /* 0x00007632abab7816 */ /* 0x000fe200000000ab */
[----:B------:R-:W-:Y:S01]  /*1f50*/  FADD.FTZ R222, R222, R21 ;  /* 0x00000015dede7221 */ /* 0x000fe20000010000 */
[----:B------:R-:W-:Y:S01]  /*1f60*/  SHF.L.U32 R166, R167, 0x10, RZ ;  /* 0x00000010a7a67819 */ /* 0x000fe200000006ff */
[----:B------:R-:W-:Y:S01]  /*1f70*/  FFMA.FTZ R221, R22, R21, R221 ;  /* 0x0000001516dd7223 */ /* 0x000fe200000100dd */
[----:B------:R-:W-:Y:S01]  /*1f80*/  PRMT R170, R170, 0x7632, R170 ;  /* 0x00007632aaaa7816 */ /* 0x000fe200000000aa */
[----:B------:R-:W-:Y:S01]  /*1f90*/  FADD.FTZ R91, R91, R164 ;  /* 0x000000a45b5b7221 */ /* 0x000fe20000010000 */
[----:B------:R-:W-:Y:S01]  /*1fa0*/  FFMA.FTZ R115, R188, R164, R115 ;  /* 0x000000a4bc737223 */ /* 0x000fe20000010073 */
[----:B------:R-:W-:Y:S01]  /*1fb0*/  FADD.FTZ R42, R42, R173 ;  /* 0x000000ad2a2a7221 */ /* 0x000fe20000010000 */
[----:B------:R-:W-:Y:S01]  /*1fc0*/  FFMA.FTZ R66, R22, R173, R66 ;  /* 0x000000ad16427223 */ /* 0x000fe20000010042 */
        /* <DEDUP_REMOVED lines=14> */
[-C--:B------:R-:W-:Y:S01]  /*20b0*/  FFMA.FTZ R196, R209, R170.reuse, R196 ;  /* 0x000000aad1c47223 */ /* 0x080fe200000100c4 */
        /* <DEDUP_REMOVED lines=14> */
.L_x_1302:
[----:B------:R-:W-:Y:S05]  /*21a0*/  BSYNC.RECONVERGENT B0 ;  /* 0x0000000000007941 */ /* 0x000fea0003800200 */
.L_x_1301:
        /* <DEDUP_REMOVED lines=32> */
.L_x_1304:
[----:B------:R-:W-:Y:S05]  /*23b0*/  BSYNC.RECONVERGENT B0 ;  /* 0x0000000000007941 */ /* 0x000fea0003800200 */
.L_x_1303:
        /* <DEDUP_REMOVED lines=62> */
[C---:B-----5:R-:W-:Y:S01]  /*27a0*/  FMUL.FTZ R164, R11.reuse, R164 ;  /* 0x000000a40ba47220 */ /* 0x060fe20000410000 */
[----:B------:R-:W-:Y:S01]  /*27b0*/  FMUL.FTZ R165, R11, R166 ;  /* 0x000000a60ba57220 */ /* 0x000fe20000410000 */
[----:B------:R-:W-:Y:S01]  /*27c0*/  FADD.FTZ R166, R176, -R167 ;  /* 0x800000a7b0a67221 */ /* 0x000fe20000010000 */
[-C--:B------:R-:W-:Y:S01]  /*27d0*/  FFMA.FTZ R167, R0, R171.reuse, R170 ;  /* 0x000000ab00a77223 */ /* 0x080fe200000100aa */
[----:B------:R-:W-:Y:S01]  /*27e0*/  FADD.FTZ R174, R199, -R174 ;  /* 0x800000aec7ae7221 */ /* 0x000fe20000010000 */
[----:B------:R-:W-:Y:S01]  /*27f0*/  FMUL.FTZ R172, R11, R172 ;  /* 0x000000ac0bac7220 */ /* 0x000fe20000410000 */
[----:B------:R-:W-:Y:S01]  /*2800*/  F2FP.BF16.F32.PACK_AB R165, R165, R164 ;  /* 0x000000a4a5a5723e */ /* 0x000fe200000010ff */
[-C--:B------:R-:W-:Y:S01]  /*2810*/  FFMA.FTZ R164, R177, R171.reuse, R170 ;  /* 0x000000abb1a47223 */ /* 0x080fe200000100aa */
[----:B------:R-:W-:Y:S01]  /*2820*/  FADD.FTZ R182, R6, -R167 ;  /* 0x800000a706b67221 */ /* 0x000fe20000010000 */
[C---:B------:R-:W-:Y:S01]  /*2830*/  FMUL.FTZ R166, R11.reuse, R166 ;  /* 0x000000a60ba67220 */ /* 0x040fe20000410000 */
[----:B------:R-:W-:Y:S01]  /*2840*/  FMUL.FTZ R169, R11, R174 ;  /* 0x000000ae0ba97220 */ /* 0x000fe20000410000 */
[----:B------:R-:W-:Y:S01]  /*2850*/  FADD.FTZ R168, R185, -R164 ;  /* 0x800000a4b9a87221 */ /* 0x000fe20000010000 */
[----:B------:R-:W-:Y:S01]  /*2860*/  FFMA.FTZ R164, R10, R171, R170 ;  /* 0x000000ab0aa47223 */ /* 0x000fe200000100aa */
[----:B------:R-:W-:-:S02]  /*2870*/  FMUL.FTZ R173, R11, R182 ;  /* 0x000000b60bad7220 */ /* 0x000fc40000410000 */
[----:B------:R-:W-:Y:S01]  /*2880*/  FMUL.FTZ R167, R11, R168 ;  /* 0x000000a80ba77220 */ /* 0x000fe20000410000 */
[----:B------:R-:W-:-:S04]  /*2890*/  FADD.FTZ R164, R9, -R164 ;  /* 0x800000a409a47221 */ /* 0x000fc80000010000 */
[----:B------:R-:W-:Y:S01]  /*28a0*/  FMUL.FTZ R164, R11, R164 ;  /* 0x000000a40ba47220 */ /* 0x000fe20000410000 */
[----:B------:R-:W-:Y:S02]  /*28b0*/  F2FP.BF16.F32.PACK_AB R166, R167, R166 ;  /* 0x000000a6a7a6723e */ /* 0x000fe400000010ff */
[----:B------:R-:W-:Y:S02]  /*28c0*/  F2FP.BF16.F32.PACK_AB R167, R169, R172 ;  /* 0x000000aca9a7723e */ /* 0x000fe400000010ff */
[----:B------:R-:W-:Y:S01]  /*28d0*/  F2FP.BF16.F32.PACK_AB R164, R164, R173 ;  /* 0x000000ada4a4723e */ /* 0x000fe200000010ff */
[----:B------:R-:W-:Y:S06]  /*28e0*/  BRA `(.L_x_1310) ;  /* 0x0000000c00a07947 */ /* 0x000fec0003800000 */
.L_x_1309:
[-CC-:B------:R-:W-:Y:S01]  /*28f0*/  FFMA.FTZ R153, R178, R171.reuse, R170.reuse ;  /* 0x000000abb2997223 */ /* 0x180fe200000100aa */
[-CC-:B------:R-:W-:Y:S01]  /*2900*/  FFMA.FTZ R154, R179, R171.reuse, R170.reuse ;  /* 0x000000abb39a7223 */ /* 0x180fe200000100aa */
[-CC-:B------:R-:W-:Y:S01]  /*2910*/  FFMA.FTZ R155, R25, R171.reuse, R170.reuse ;  /* 0x000000ab199b7223 */ /* 0x180fe200000100aa */
[-C--:B------:R-:W-:Y:S01]  /*2920*/  FFMA.FTZ R172, R177, R171.reuse, R170 ;  /* 0x000000abb1ac7223 */ /* 0x080fe200000100aa */
[----:B------:R-:W-:Y:S01]  /*2930*/  FADD.FTZ R152, R192, -R153 ;  /* 0x80000099c0987221 */ /* 0x000fe20000010000 */
[----:B------:R-:W-:Y:S01]  /*2940*/  FADD.FTZ R154, R199, -R154 ;  /* 0x8000009ac79a7221 */ /* 0x000fe20000010000 */
[-CC-:B------:R-:W-:Y:S01]  /*2950*/  FFMA.FTZ R153, R0, R171.reuse, R170.reuse ;  /* 0x000000ab00997223 */ /* 0x180fe200000100aa */
[----:B------:R-:W-:Y:S01]  /*2960*/  FADD.FTZ R164, R12, -R155 ;  /* 0x8000009b0ca47221 */ /* 0x000fe20000010000 */
[C---:B-----5:R-:W-:Y:S01]  /*2970*/  FMUL.FTZ R152, R11.reuse, R152 ;  /* 0x000000980b987220 */ /* 0x060fe20000410000 */
[----:B------:R-:W-:Y:S01]  /*2980*/  FMUL.FTZ R167, R11, R154 ;  /* 0x0000009a0ba77220 */ /* 0x000fe20000410000 */
[-CC-:B------:R-:W-:Y:S01]  /*2990*/  FFMA.FTZ R154, R10, R171.reuse, R170.reuse ;  /* 0x000000ab0a9a7223 */ /* 0x180fe200000100aa */
[-C--:B------:R-:W-:Y:S01]  /*29a0*/  FFMA.FTZ R155, R184, R171.reuse, R170 ;  /* 0x000000abb89b7223 */ /* 0x080fe200000100aa */
[----:B------:R-:W-:Y:S01]  /*29b0*/  FADD.FTZ R172, R185, -R172 ;  /* 0x800000acb9ac7221 */ /* 0x000fe20000010000 */
[----:B------:R-:W-:Y:S01]  /*29c0*/  FMUL.FTZ R164, R11, R164 ;  /* 0x000000a40ba47220 */ /* 0x000fe20000410000 */
[----:B------:R-:W-:Y:S01]  /*29d0*/  F2FP.BF16.F32.PACK_AB R167, R167, R152 ;  /* 0x00000098a7a7723e */ /* 0x000fe200000010ff */
[----:B------:R-:W-:Y:S01]  /*29e0*/  FADD.FTZ R152, R6, -R153 ;  /* 0x8000009906987221 */ /* 0x000fe20000010000 */
        /* <DEDUP_REMOVED lines=17> */
.L_x_1308:
        /* <DEDUP_REMOVED lines=32> */
.L_x_1311:
        /* <DEDUP_REMOVED lines=33> */
.L_x_1307:
        /* <DEDUP_REMOVED lines=14> */
[----:B------:R-:W-:Y:S01]  /*2ff0*/  FFMA.FTZ R167, R184, R171, R170 ;  /* 0x000000abb8a77223 */ /* 0x000fe200000100aa */
[----:B------:R-:W-:Y:S01]  /*3000*/  FADD.FTZ R169, R192, -R169 ;  /* 0x800000a9c0a97221 */ /* 0x000fe20000010000 */
[C---:B-----5:R-:W-:Y:S01]  /*3010*/  FFMA.FTZ R165, R11.reuse, R165, R34 ;  /* 0x000000a50ba57223 */ /* 0x060fe20000010022 */
[----:B------:R-:W-:Y:S01]  /*3020*/  FFMA.FTZ R164, R11, R164, R35 ;  /* 0x000000a40ba47223 */ /* 0x000fe20000010023 */
[----:B------:R-:W-:Y:S01]  /*3030*/  FADD.FTZ R166, R176, -R167 ;  /* 0x800000a7b0a67221 */ /* 0x000fe20000010000 */
[----:B------:R-:W-:Y:S01]  /*3040*/  FFMA.FTZ R167, R0, R171, R170 ;  /* 0x000000ab00a77223 */ /* 0x000fe200000100aa */
[----:B------:R-:W-:-:S02]  /*3050*/  FADD.FTZ R172, R199, -R172 ;  /* 0x800000acc7ac7221 */ /* 0x000fc40000010000 */
[----:B------:R-:W-:Y:S01]  /*3060*/  F2FP.BF16.F32.PACK_AB R165, R164, R165 ;  /* 0x000000a5a4a5723e */ /* 0x000fe200000010ff */
[-C--:B------:R-:W-:Y:S01]  /*3070*/  FFMA.FTZ R164, R177, R171.reuse, R170 ;  /* 0x000000abb1a47223 */ /* 0x080fe200000100aa */
[----:B------:R-:W-:Y:S01]  /*3080*/  FADD.FTZ R173, R6, -R167 ;  /* 0x800000a706ad7221 */ /* 0x000fe20000010000 */
[----:B------:R-:W-:Y:S02]  /*3090*/  FFMA.FTZ R166, R11, R166, R28 ;  /* 0x000000a60ba67223 */ /* 0x000fe4000001001c */
[----:B------:R-:W-:Y:S01]  /*30a0*/  FADD.FTZ R168, R185, -R164 ;  /* 0x800000a4b9a87221 */ /* 0x000fe20000010000 */
[----:B------:R-:W-:Y:S01]  /*30b0*/  FFMA.FTZ R164, R10, R171, R170 ;  /* 0x000000ab0aa47223 */ /* 0x000fe200000100aa */
[C---:B------:R-:W-:Y:S02]  /*30c0*/  FFMA.FTZ R173, R11.reuse, R173, R32 ;  /* 0x000000ad0bad7223 */ /* 0x040fe40000010020 */
[----:B------:R-:W-:Y:S01]  /*30d0*/  FFMA.FTZ R167, R11, R168, R29 ;  /* 0x000000a80ba77223 */ /* 0x000fe2000001001d */
[----:B------:R-:W-:Y:S01]  /*30e0*/  FADD.FTZ R164, R9, -R164 ;  /* 0x800000a409a47221 */ /* 0x000fe20000010000 */
[C---:B------:R-:W-:Y:S01]  /*30f0*/  FFMA.FTZ R168, R11.reuse, R169, R30 ;  /* 0x000000a90ba87223 */ /* 0x040fe2000001001e */
[----:B------:R-:W-:-:S02]  /*3100*/  FFMA.FTZ R169, R11, R172, R31 ;  /* 0x000000ac0ba97223 */ /* 0x000fc4000001001f */
[----:B------:R-:W-:Y:S01]  /*3110*/  FFMA.FTZ R164, R11, R164, R33 ;  /* 0x000000a40ba47223 */ /* 0x000fe20000010021 */
[----:B------:R-:W-:Y:S02]  /*3120*/  F2FP.BF16.F32.PACK_AB R166, R167, R166 ;  /* 0x000000a6a7a6723e */ /* 0x000fe400000010ff */
[----:B------:R-:W-:Y:S02]  /*3130*/  F2FP.BF16.F32.PACK_AB R167, R169, R168 ;  /* 0x000000a8a9a7723e */ /* 0x000fe400000010ff */
[----:B------:R-:W-:Y:S01]  /*3140*/  F2FP.BF16.F32.PACK_AB R164, R164, R173 ;  /* 0x000000ada4a4723e */ /* 0x000fe200000010ff */
[----:B------:R-:W-:Y:S06]  /*3150*/  BRA `(.L_x_1310) ;  /* 0x0000000400847947 */ /* 0x000fec0003800000 */
.L_x_1313:
[-CC-:B------:R-:W-:Y:S01]  /*3160*/  FFMA.FTZ R153, R178, R171.reuse, R170.reuse ;  /* 0x000000abb2997223 */ /* 0x180fe200000100aa */
[-CC-:B------:R-:W-:Y:S01]  /*3170*/  FFMA.FTZ R152, R179, R171.reuse, R170.reuse ;  /* 0x000000abb3987223 */ /* 0x180fe200000100aa */
[-CC-:B------:R-:W-:Y:S01]  /*3180*/  FFMA.FTZ R169, R184, R171.reuse, R170.reuse ;  /* 0x000000abb8a97223 */ /* 0x180fe200000100aa */
[-C--:B------:R-:W-:Y:S01]  /*3190*/  FFMA.FTZ R164, R177, R171.reuse, R170 ;  /* 0x000000abb1a47223 */ /* 0x080fe200000100aa */
[----:B------:R-:W-:Y:S01]  /*31a0*/  FADD.FTZ R153, R192, -R153 ;  /* 0x80000099c0997221 */ /* 0x000fe20000010000 */
[----:B------:R-:W-:Y:S01]  /*31b0*/  FADD.FTZ R152, R199, -R152 ;  /* 0x80000098c7987221 */ /* 0x000fe20000010000 */
[-CC-:B------:R-:W-:Y:S01]  /*31c0*/  FFMA.FTZ R155, R25, R171.reuse, R170.reuse ;  /* 0x000000ab199b7223 */ /* 0x180fe200000100aa */
[----:B------:R-:W-:Y:S01]  /*31d0*/  FFMA.FTZ R165, R27, R171, R170 ;  /* 0x000000ab1ba57223 */ /* 0x000fe200000100aa */
[C---:B-----5:R-:W-:Y:S01]  /*31e0*/  FFMA.FTZ R153, R11.reuse, R153, R30 ;  /* 0x000000990b997223 */ /* 0x060fe2000001001e */
[----:B------:R-:W-:Y:S01]  /*31f0*/  FFMA.FTZ R152, R11, R152, R31 ;  /* 0x000000980b987223 */ /* 0x000fe2000001001f */
[----:B------:R-:W-:Y:S01]  /*3200*/  FADD.FTZ R169, R176, -R169 ;  /* 0x800000a9b0a97221 */ /* 0x000fe20000010000 */
[----:B------:R-:W-:Y:S01]  /*3210*/  FADD.FTZ R164, R185, -R164 ;  /* 0x800000a4b9a47221 */ /* 0x000fe20000010000 */
[----:B------:R-:W-:Y:S01]  /*3220*/  FADD.FTZ R155, R12, -R155 ;  /* 0x8000009b0c9b7221 */ /* 0x000fe20000010000 */
[----:B------:R-:W-:Y:S01]  /*3230*/  FADD.FTZ R154, R26, -R165 ;  /* 0x800000a51a9a7221 */ /* 0x000fe20000010000 */
[----:B------:R-:W-:Y:S01]  /*3240*/  F2FP.BF16.F32.PACK_AB R167, R152, R153 ;  /* 0x0000009998a7723e */ /* 0x000fe200000010ff */
[-CC-:B------:R-:W-:Y:S01]  /*3250*/  FFMA.FTZ R153, R0, R171.reuse, R170.reuse ;  /* 0x000000ab00997223 */ /* 0x180fe200000100aa */
[----:B------:R-:W-:Y:S01]  /*3260*/  FFMA.FTZ R152, R10, R171, R170 ;  /* 0x000000ab0a987223 */ /* 0x000fe200000100aa */
[C---:B------:R-:W-:Y:S01]  /*3270*/  FFMA.FTZ R166, R11.reuse, R169, R28 ;  /* 0x000000a90ba67223 */ /* 0x040fe2000001001c */
[----:B------:R-:W-:Y:S01]  /*3280*/  FFMA.FTZ R165, R11, R164, R29 ;  /* 0x000000a40ba57223 */ /* 0x000fe2000001001d */
        /* <DEDUP_REMOVED lines=9> */
[----:B------:R-:W-:Y:S02]  /*3320*/  MOV R155, R167 ;  /* 0x000000a7009b7202 */ /* 0x000fe40000000f00 */
[----:B------:R-:W-:Y:S02]  /*3330*/  MOV R154, R166 ;  /* 0x000000a6009a7202 */ /* 0x000fe40000000f00 */
[----:B------:R-:W-:Y:S02]  /*3340*/  MOV R153, R165 ;  /* 0x000000a500997202 */ /* 0x000fe40000000f00 */
[----:B------:R-:W-:Y:S01]  /*3350*/  MOV R152, R164 ;  /* 0x000000a400987202 */ /* 0x000fe20000000f00 */
[----:B------:R-:W-:Y:S06]  /*3360*/  BRA `(.L_x_1310) ;  /* 0x0000000400007947 */ /* 0x000fec0003800000 */
.L_x_1312:
        /* <DEDUP_REMOVED lines=32> */
.L_x_1314:
        /* <DEDUP_REMOVED lines=32> */
.L_x_1310:
[----:B------:R-:W-:Y:S01]  /*3770*/  ISETP.NE.U32.AND P0, PT, RZ, UR4, PT ;  /* 0x00000004ff007c0c */ /* 0x000fe2000bf05070 */
[----:B------:R-:W0:Y:S01]  /*3780*/  LDC.64 R174, c[0x0][0x468] ;  /* 0x00011a00ffae7b82 */ /* 0x000e220000000a00 */
[----:B------:R-:W-:Y:S02]  /*3790*/  ISETP.NE.U32.AND P6, PT, RZ, UR6, PT ;  /* 0x00000006ff007c0c */ /* 0x000fe4000bfc5070 */
[----:B------:R-:W-:Y:S02]  /*37a0*/  ISETP.NE.AND.EX P0, PT, RZ, UR5, PT, P0 ;  /* 0x00000005ff007c0c */ /* 0x000fe4000bf05300 */
[----:B------:R-:W-:-:S11]  /*37b0*/  ISETP.NE.AND.EX P6, PT, RZ, UR7, PT, P6 ;  /* 0x00000007ff007c0c */ /* 0x000fd6000bfc5360 */
[----:B------:R-:W1:Y:S08]  /*37c0*/  @P0 LDC.64 R168, c[0x0][0x478] ;  /* 0x00011e00ffa80b82 */ /* 0x000e700000000a00 */
[----:B------:R-:W2:Y:S01]  /*37d0*/  @P6 LDC.64 R172, c[0x0][0x470] ;  /* 0x00011c00ffac6b82 */ /* 0x000ea20000000a00 */
[----:B-1----:R-:W-:-:S05]  /*37e0*/  @P0 IMAD.WIDE.U32 R168, R2, 0x20, R168 ;  /* 0x0000002002a80825 */ /* 0x002fca00078e00a8 */
[----:B------:R-:W-:Y:S04]  /*37f0*/  @P0 STG.E.128 desc[UR12][R168.64], R160 ;  /* 0x000000a0a8000986 */ /* 0x000fe8000c101d0c */
[----:B------:R0:W-:Y:S02]  /*3800*/  @P0 STG.E.128 desc[UR12][R168.64+0x10], R156 ;  /* 0x0000109ca8000986 */ /* 0x0001e4000c101d0c */
[----:B0-----:R-:W-:-:S05]  /*3810*/  IMAD.WIDE.U32 R168, R2, 0x10, R174 ;  /* 0x0000001002a87825 */ /* 0x001fca00078e00ae */
[----:B------:R2:W-:Y:S02]  /*3820*/  STG.E.128 desc[UR12][R168.64], R164 ;  /* 0x000000a4a8007986 */ /* 0x0005e4000c101d0c */
[C---:B--2---:R-:W-:Y:S01]  /*3830*/  @P6 IMAD.WIDE.U32 R164, R2.reuse, 0x10, R172 ;  /* 0x0000001002a46825 */ /* 0x044fe200078e00ac */
[----:B------:R-:W-:-:S04]  /*3840*/  IADD3 R2, PT, PT, R2, 0x100, RZ ;  /* 0x0000010002027810 */ /* 0x000fc80007ffe0ff */
[----:B------:R0:W-:Y:S03]  /*3850*/  @P6 STG.E.128 desc[UR12][R164.64], R152 ;  /* 0x00000098a4006986 */ /* 0x0001e6000c101d0c */
.L_x_1306:
[----:B------:R-:W-:Y:S05]  /*3860*/  BSYNC.RECONVERGENT B0 ;  /* 0x0000000000007941 */ /* 0x000fea0003800200 */
.L_x_1305:
        /* <DEDUP_REMOVED lines=46> */
.L_x_1319:
[-CC-:B------:R-:W-:Y:S01]  /*3b50*/  FFMA.FTZ R156, R8, R171.reuse, R170.reuse ;  /* 0x000000ab089c7223 */ /* 0x180fe200000100aa */
[-CC-:B------:R-:W-:Y:S01]  /*3b60*/  FFMA.FTZ R158, R16, R171.reuse, R170.reuse ;  /* 0x000000ab109e7223 */ /* 0x180fe200000100aa */
[-CC-:B------:R-:W-:Y:S01]  /*3b70*/  FFMA.FTZ R157, R5, R171.reuse, R170.reuse ;  /* 0x000000ab059d7223 */ /* 0x180fe200000100aa */
[-CC-:B------:R-:W-:Y:S01]  /*3b80*/  FFMA.FTZ R159, R13, R171.reuse, R170.reuse ;  /* 0x000000ab0d9f7223 */ /* 0x180fe200000100aa */
[-C--:B------:R-:W-:Y:S01]  /*3b90*/  FFMA.FTZ R160, R20, R171.reuse, R170 ;  /* 0x000000ab14a07223 */ /* 0x080fe200000100aa */
[----:B0-----:R-:W-:Y:S01]  /*3ba0*/  FADD.FTZ R164, R7, -R156 ;  /* 0x8000009c07a47221 */ /* 0x001fe20000010000 */
        /* <DEDUP_REMOVED lines=23> */
.L_x_1318:
        /* <DEDUP_REMOVED lines=37> */
.L_x_1321:
        /* <DEDUP_REMOVED lines=29> */
.L_x_1317:
        /* <DEDUP_REMOVED lines=41> */
.L_x_1323:
        /* <DEDUP_REMOVED lines=29> */
.L_x_1322:
        /* <DEDUP_REMOVED lines=14> */
[-CC-:B------:R-:W-:Y:S01]  /*4680*/  FFMA.FTZ R154, R8, R171.reuse, R170.reuse ;  /* 0x000000ab089a7223 */ /* 0x180fe200000100aa */
[----:B------:R-:W-:Y:S01]  /*4690*/  FFMA.FTZ R172, R186, R171, R170 ;  /* 0x000000abbaac7223 */ /* 0x000fe200000100aa */
[----:B------:R-:W-:Y:S01]  /*46a0*/  FADD.FTZ R164, R14, -R155 ;  /* 0x8000009b0ea47221 */ /* 0x000fe20000010000 */
[----:B------:R-:W-:Y:S01]  /*46b0*/  FADD.FTZ R166, R15, -R166 ;  /* 0x800000a60fa67221 */ /* 0x000fe20000010000 */
[----:B------:R-:W-:Y:S01]  /*46c0*/  F2FP.BF16.F32.PACK_AB R167, R167, R152 ;  /* 0x00000098a7a7723e */ /* 0x000fe200000010ff */
        /* <DEDUP_REMOVED lines=18> */
.L_x_1324:
        /* <DEDUP_REMOVED lines=27> */
[----:B------:R-:W-:-:S07]  /*49a0*/  F2FP.BF16.F32.PACK_AB R167, R169, R182 ;  /* 0x000000b6a9a7723e */ /* 0x000fce00000010ff */
.L_x_1320:
[----:B------:R-:W0:Y:S08]  /*49b0*/  @P0 LDC.64 R168, c[0x0][0x478] ;  /* 0x00011e00ffa80b82 */ /* 0x000e300000000a00 */
[----:B------:R-:W1:Y:S08]  /*49c0*/  LDC.64 R174, c[0x0][0x468] ;  /* 0x00011a00ffae7b82 */ /* 0x000e700000000a00 */
[----:B------:R-:W2:Y:S01]  /*49d0*/  @P6 LDC.64 R172, c[0x0][0x470] ;  /* 0x00011c00ffac6b82 */ /* 0x000ea20000000a00 */
[----:B0-----:R-:W-:-:S05]  /*49e0*/  @P0 IMAD.WIDE.U32 R168, R2, 0x20, R168 ;  /* 0x0000002002a80825 */ /* 0x001fca00078e00a8 */
[----:B------:R-:W-:Y:S04]  /*49f0*/  @P0 STG.E.128 desc[UR12][R168.64], R160 ;  /* 0x000000a0a8000986 */ /* 0x000fe8000c101d0c */
[----:B------:R1:W-:Y:S02]  /*4a00*/  @P0 STG.E.128 desc[UR12][R168.64+0x10], R156 ;  /* 0x0000109ca8000986 */ /* 0x0003e4000c101d0c */
[----:B-1----:R-:W-:-:S05]  /*4a10*/  IMAD.WIDE.U32 R168, R2, 0x10, R174 ;  /* 0x0000001002a87825 */ /* 0x002fca00078e00ae */
[----:B------:R2:W-:Y:S02]  /*4a20*/  STG.E.128 desc[UR12][R168.64], R164 ;  /* 0x000000a4a8007986 */ /* 0x0005e4000c101d0c */
[C---:B--2---:R-:W-:Y:S01]  /*4a30*/  @P6 IMAD.WIDE.U32 R164, R2.reuse, 0x10, R172 ;  /* 0x0000001002a46825 */ /* 0x044fe200078e00ac */
[----:B------:R-:W-:-:S04]  /*4a40*/  IADD3 R2, PT, PT, R2, 0x100, RZ ;  /* 0x0000010002027810 */ /* 0x000fc80007ffe0ff */
[----:B------:R1:W-:Y:S03]  /*4a50*/  @P6 STG.E.128 desc[UR12][R164.64], R152 ;  /* 0x00000098a4006986 */ /* 0x0003e6000c101d0c */
.L_x_1316:
[----:B------:R-:W-:Y:S05]  /*4a60*/  BSYNC.RECONVERGENT B0 ;  /* 0x0000000000007941 */ /* 0x000fea0003800200 */
.L_x_1315:
        /* <DEDUP_REMOVED lines=14> */
[-CC-:B01----:R-:W-:Y:S01]  /*4b50*/  FFMA.FTZ R153, R17, R171.reuse, R170.reuse ;  /* 0x000000ab11997223 */ /* 0x183fe200000100aa */
        /* <DEDUP_REMOVED lines=31> */
.L_x_1329:
[-CC-:B01----:R-:W-:Y:S01]  /*4d50*/  FFMA.FTZ R164, R202, R171.reuse, R170.reuse ;  /* 0x000000abcaa47223 */ /* 0x183fe200000100aa */
        /* <DEDUP_REMOVED lines=28> */
.L_x_1328:
[----:B01----:R-:W0:Y:S02]  /*4f20*/  LDC.64 R164, c[0x0][0x470] ;  /* 0x00011c00ffa47b82 */ /* 0x003e240000000a00 */
        /* <DEDUP_REMOVED lines=36> */
.L_x_1331:
        /* <DEDUP_REMOVED lines=29> */
.L_x_1327:
[----:B01----:R-:W0:Y:S02]  /*5340*/  LDC.64 R164, c[0x0][0x478] ;  /* 0x00011e00ffa47b82 */ /* 0x003e240000000a00 */
        /* <DEDUP_REMOVED lines=40> */
.L_x_1333:
        /* <DEDUP_REMOVED lines=29> */
.L_x_1332:
        /* <DEDUP_REMOVED lines=37> */
.L_x_1334:
        /* <DEDUP_REMOVED lines=28> */
.L_x_1330:
        /* <DEDUP_REMOVED lines=8> */
[----:B--2---:R-:W-:-:S05]  /*5c30*/  @P6 IMAD.WIDE.U32 R164, R2, 0x10, R170 ;  /* 0x0000001002a46825 */ /* 0x004fca00078e00aa */
[----:B------:R2:W-:Y:S02]  /*5c40*/  @P6 STG.E.128 desc[UR12][R164.64], R152 ;  /* 0x00000098a4006986 */ /* 0x0005e4000c101d0c */
.L_x_1326:
[----:B------:R-:W-:Y:S05]  /*5c50*/  BSYNC.RECONVERGENT B0 ;  /* 0x0000000000007941 */ /* 0x000fea0003800200 */
.L_x_1325:
[----:B------:R-:W-:Y:S01]  /*5c60*/  UPLOP3.LUT UP1, UPT, UPT, UPT, UP1, 0x40, 0x4 ;  /* 0x000000000004789c */ /* 0x000fe20003f2e810 */
[----:B------:R-:W-:Y:S10]  /*5c70*/  @!P1 BRA `(.L_x_1335) ;  /* 0xffffffac00389947 */ /* 0x000ff4000383ffff */
.L_x_1296:
[----:B------:R-:W3:Y:S01]  /*5c80*/  LDL.LU R2, [R1] ;  /* 0x0000000001027983 */ /* 0x000ee20000300800 */
[----:B------:R-:W3:Y:S01]  /*5c90*/  S2UR UR4, SR_CTAID.X ;  /* 0x00000000000479c3 */ /* 0x000ee20000002500 */
[----:B------:R-:W-:Y:S01]  /*5ca0*/  BSSY.RECONVERGENT B0, `(.L_x_1336) ;  /* 0x0000015000007945 */ /* 0x000fe20003800200 */
[----:B---3--:R-:W-:-:S05]  /*5cb0*/  IMAD R3, R2, UR4, RZ ;  /* 0x0000000402037c24 */ /* 0x008fca000f8e02ff */
[----:B-----5:R-:W-:Y:S01]  /*5cc0*/  LEA.HI R11, R3, R180, RZ, 0x1d ;  /* 0x000000b4030b7211 */ /* 0x020fe200078fe8ff */
[----:B------:R-:W-:Y:S06]  /*5cd0*/  @!P5 BRA `(.L_x_1337) ;  /* 0x000000000044d947 */ /* 0x000fec0003800000 */
[----:B------:R-:W3:Y:S08]  /*5ce0*/  LDC.64 R2, c[0x0][0x440] ;  /* 0x00011000ff027b82 */ /* 0x000ef00000000a00 */
[----:B------:R-:W4:Y:S08]  /*5cf0*/  LDC.64 R4, c[0x0][0x448] ;  /* 0x00011200ff047b82 */ /* 0x000f300000000a00 */
[----:B------:R-:W5:Y:S08]  /*5d00*/  LDC.64 R6, c[0x0][0x450] ;  /* 0x00011400ff067b82 */ /* 0x000f700000000a00 */
[----:B------:R-:W0:Y:S01]  /*5d10*/  LDC.64 R8, c[0x0][0x458] ;  /* 0x00011600ff087b82 */ /* 0x000e220000000a00 */
[----:B---3--:R-:W-:-:S05]  /*5d20*/  IMAD.WIDE.U32 R2, R11, 0x20, R2 ;  /* 0x000000200b027825 */ /* 0x008fca00078e0002 */
[----:B------:R3:W-:Y:S01]  /*5d30*/  STG.E.128 desc[UR12][R2.64], R104 ;  /* 0x0000006802007986 */ /* 0x0007e2000c101d0c */
[----:B----4-:R-:W-:-:S03]  /*5d40*/  IMAD.WIDE.U32 R4, R11, 0x20, R4 ;  /* 0x000000200b047825 */ /* 0x010fc600078e0004 */
[----:B------:R3:W-:Y:S04]  /*5d50*/  STG.E.128 desc[UR12][R2.64+0x10], R100 ;  /* 0x0000106402007986 */ /* 0x0007e8000c101d0c */
[----:B------:R3:W-:Y:S01]  /*5d60*/  STG.E.128 desc[UR12][R4.64], R128 ;  /* 0x0000008004007986 */ /* 0x0007e2000c101d0c */
[----:B-----5:R-:W-:-:S03]  /*5d70*/  IMAD.WIDE.U32 R6, R11, 0x20, R6 ;  /* 0x000000200b067825 */ /* 0x020fc600078e0006 */
[----:B------:R3:W-:Y:S04]  /*5d80*/  STG.E.128 desc[UR12][R4.64+0x10], R124 ;  /* 0x0000107c04007986 */ /* 0x0007e8000c101d0c */
[----:B------:R3:W-:Y:S01]  /*5d90*/  STG.E.128 desc[UR12][R6.64], R56 ;  /* 0x0000003806007986 */ /* 0x0007e2000c101d0c */
[C---:B0-----:R-:W-:Y:S01]  /*5da0*/  IMAD.WIDE.U32 R8, R11.reuse, 0x20, R8 ;  /* 0x000000200b087825 */ /* 0x041fe200078e0008 */
[----:B------:R-:W-:Y:S02]  /*5db0*/  IADD3 R11, PT, PT, R11, 0x100, RZ ;  /* 0x000001000b0b7810 */ /* 0x000fe40007ffe0ff */
[----:B------:R3:W-:Y:S04]  /*5dc0*/  STG.E.128 desc[UR12][R6.64+0x10], R52 ;  /* 0x0000103406007986 */ /* 0x0007e8000c101d0c */
[----:B------:R3:W-:Y:S04]  /*5dd0*/  STG.E.128 desc[UR12][R8.64], R80 ;  /* 0x0000005008007986 */ /* 0x0007e8000c101d0c */
[----:B------:R3:W-:Y:S02]  /*5de0*/  STG.E.128 desc[UR12][R8.64+0x10], R76 ;  /* 0x0000104c08007986 */ /* 0x0007e4000c101d0c */
.L_x_1337:
[----:B------:R-:W-:Y:S05]  /*5df0*/  BSYNC.RECONVERGENT B0 ;  /* 0x0000000000007941 */ /* 0x000fea0003800200 */
.L_x_1336:
[----:B------:R-:W-:Y:S04]  /*5e00*/  BSSY.RECONVERGENT B0, `(.L_x_1338) ;  /* 0x0000013000007945 */ /* 0x000fe80003800200 */
[----:B------:R-:W-:Y:S05]  /*5e10*/  @!P4 BRA `(.L_x_1339) ;  /* 0x000000000044c947 */ /* 0x000fea0003800000 */
[----:B---3--:R-:W3:Y:S08]  /*5e20*/  LDC.64 R2, c[0x0][0x440] ;  /* 0x00011000ff027b82 */ /* 0x008ef00000000a00 */
        /* <DEDUP_REMOVED lines=16> */
.L_x_1339:
[----:B------:R-:W-:Y:S05]  /*5f30*/  BSYNC.RECONVERGENT B0 ;  /* 0x0000000000007941 */ /* 0x000fea0003800200 */
.L_x_1338:
[----:B------:R-:W-:Y:S05]  /*5f40*/  @!P3 EXIT ;  /* 0x000000000000b94d */ /* 0x000fea0003800000 */
[----:B---3--:R-:W3:Y:S08]  /*5f50*/  LDC.64 R2, c[0x0][0x440] ;  /* 0x00011000ff027b82 */ /* 0x008ef00000000a00 */
[----:B------:R-:W4:Y:S08]  /*5f60*/  LDC.64 R4, c[0x0][0x448] ;  /* 0x00011200ff047b82 */ /* 0x000f300000000a00 */
[----:B------:R-:W5:Y:S08]  /*5f70*/  LDC.64 R6, c[0x0][0x450] ;  /* 0x00011400ff067b82 */ /* 0x000f700000000a00 */
[----:B------:R-:W0:Y:S01]  /*5f80*/  LDC.64 R8, c[0x0][0x458] ;  /* 0x00011600ff087b82 */ /* 0x000e220000000a00 */
[----:B---3--:R-:W-:-:S05]  /*5f90*/  IMAD.WIDE.U32 R2, R11, 0x20, R2 ;  /* 0x000000200b027825 */ /* 0x008fca00078e0002 */
[----:B------:R-:W-:Y:S01]  /*5fa0*/  STG.E.128 desc[UR12][R2.64], R88 ;  /* 0x0000005802007986 */ /* 0x000fe2000c101d0c */
[----:B----4-:R-:W-:-:S03]  /*5fb0*/  IMAD.WIDE.U32 R4, R11, 0x20, R4 ;  /* 0x000000200b047825 */ /* 0x010fc600078e0004 */
[----:B------:R-:W-:Y:S04]  /*5fc0*/  STG.E.128 desc[UR12][R2.64+0x10], R84 ;  /* 0x0000105402007986 */ /* 0x000fe8000c101d0c */
[----:B------:R-:W-:Y:S01]  /*5fd0*/  STG.E.128 desc[UR12][R4.64], R112 ;  /* 0x0000007004007986 */ /* 0x000fe2000c101d0c */
[----:B-----5:R-:W-:-:S03]  /*5fe0*/  IMAD.WIDE.U32 R6, R11, 0x20, R6 ;  /* 0x000000200b067825 */ /* 0x020fc600078e0006 */
[----:B------:R-:W-:Y:S04]  /*5ff0*/  STG.E.128 desc[UR12][R4.64+0x10], R108 ;  /* 0x0000106c04007986 */ /* 0x000fe8000c101d0c */
[----:B------:R-:W-:Y:S01]  /*6000*/  STG.E.128 desc[UR12][R6.64], R40 ;  /* 0x0000002806007986 */ /* 0x000fe2000c101d0c */
[----:B0-----:R-:W-:-:S03]  /*6010*/  IMAD.WIDE.U32 R8, R11, 0x20, R8 ;  /* 0x000000200b087825 */ /* 0x001fc600078e0008 */
[----:B------:R-:W-:Y:S04]  /*6020*/  STG.E.128 desc[UR12][R6.64+0x10], R36 ;  /* 0x0000102406007986 */ /* 0x000fe8000c101d0c */
[----:B------:R-:W-:Y:S04]  /*6030*/  STG.E.128 desc[UR12][R8.64], R64 ;  /* 0x0000004008007986 */ /* 0x000fe8000c101d0c */
[----:B------:R-:W-:Y:S01]  /*6040*/  STG.E.128 desc[UR12][R8.64+0x10], R60 ;  /* 0x0000103c08007986 */ /* 0x000fe2000c101d0c */
[----:B------:R-:W-:Y:S05]  /*6050*/  EXIT ;  /* 0x000000000000794d */ /* 0x000fea0003800000 */
.L_x_1340:
        /* <DEDUP_REMOVED lines=10> */
.L_x_3820:


//--------------------- .text._ZN10layer_norm31ln_parallel_residual_bwd_kernelINS_13Kernel_traitsIf13__nv_bfloat16fS2_fjLj6144ELj1ELj1ELj8ELj16ENS_18Kernel_traits_baseILj6144EfS2_fS2_fjLj256EEEEELb0ELb0ELb1EEEvNS_9BwdParamsE --------------------------
	.section	.text._ZN10layer_norm31ln_parallel_residual_bwd_kernelINS_13Kernel_traitsIf13__nv_bfloat16fS2_fjLj6144ELj1ELj1ELj8ELj16ENS_18Kernel_traits_baseILj6144EfS2_fS2_fjLj256EEEEELb0ELb0ELb1EEEvNS_9BwdParamsE,"ax",@progbits
	.align	128
        .global         _ZN10layer_norm31ln_parallel_residual_bwd_kernelINS_13Kernel_traitsIf13__nv_bfloat16fS2_fjLj6144ELj1ELj1ELj8ELj16ENS_18Kernel_traits_baseILj6144EfS2_fS2_fjLj256EEEEELb0ELb0ELb1EEEvNS_9BwdParamsE
        .type           _ZN10layer_norm31ln_parallel_residual_bwd_kernelINS_13Kernel_traitsIf13__nv_bfloat16fS2_fjLj6144ELj1ELj1ELj8ELj16ENS_18Kernel_traits_baseILj6144EfS2_fS2_fjLj256EEEEELb0ELb0ELb1EEEvNS_9BwdParamsE,@function
        .size           _ZN10layer_norm31ln_parallel_residual_bwd_kernelINS_13Kernel_traitsIf13__nv_bfloat16fS2_fjLj6144ELj1ELj1ELj8ELj16ENS_18Kernel_traits_baseILj6144EfS2_fS2_fjLj256EEEEELb0ELb0ELb1EEEvNS_9BwdParamsE,(.L_x_3821 - _ZN10layer_norm31ln_parallel_residual_bwd_kernelINS_13Kernel_traitsIf13__nv_bfloat16fS2_fjLj6144ELj1ELj1ELj8ELj16ENS_18Kernel_traits_baseILj6144EfS2_fS2_fjLj256EEEEELb0ELb0ELb1EEEvNS_9BwdParamsE)
        .other          _ZN10layer_norm31ln_parallel_residual_bwd_kernelINS_13Kernel_traitsIf13__nv_bfloat16fS2_fjLj6144ELj1ELj1ELj8ELj16ENS_18Kernel_traits_baseILj6144EfS2_fS2_fjLj256EEEEELb0ELb0ELb1EEEvNS_9BwdParamsE,@"STO_CUDA_ENTRY STV_DEFAULT"
_ZN10layer_norm31ln_parallel_residual_bwd_kernelINS_13Kernel_traitsIf13__nv_bfloat16fS2_fjLj6144ELj1ELj1ELj8ELj16ENS_18Kernel_traits_baseILj6144EfS2_fS2_fjLj256EEEEELb0ELb0ELb1EEEvNS_9BwdParamsE:
.text._ZN10layer_norm31ln_parallel_residual_bwd_kernelINS_13Kernel_traitsIf13__nv_bfloat16fS2_fjLj6144ELj1ELj1ELj8ELj16ENS_18Kernel_traits_baseILj6144EfS2_fS2_fjLj256EEEEELb0ELb0ELb1EEEvNS_9BwdParamsE:
[----:B------:R-:W-:Y:S08]  /*0000*/  LDC R1, c[0x0][0x37c] ;  /* 0x0000df00ff017b82 */ /* 0x000ff00000000800 */
[----:B------:R-:W0:Y:S01]  /*0010*/  S2UR UR11, SR_CTAID.X ;  /* 0x00000000000b79c3 */ /* 0x000e220000002500 */
[----:B------:R-:W0:Y:S01]  /*0020*/  LDCU UR4, c[0x0][0x384] ;  /* 0x00007080ff0477ac */ /* 0x000e220008000800 */
        /* <DEDUP_REMOVED lines=22> */
[----:B0-----:R-:W-:Y:S01]  /*0190*/  UISETP.GE.AND UP0, UPT, UR11, UR4, UPT ;  /* 0x000000040b00728c */ /* 0x001fe2000bf06270 */
        /* <DEDUP_REMOVED lines=31> */
[----:B------:R-:W-:Y:S01]  /*0390*/  HFMA2 R252, -RZ, RZ, 0, 0 ;  /* 0x00000000fffc7431 */ /* 0x000fe200000001ff */
[----:B------:R-:W-:Y:S01]  /*03a0*/  UPLOP3.LUT UP1, UPT, UPT, UPT, UPT, 0x40, 0x4 ;  /* 0x000000000004789c */ /* 0x000fe20003f2e870 */
[----:B------:R-:W-:Y:S01]  /*03b0*/  HFMA2 R243, -RZ, RZ, 0, 0 ;  /* 0x00000000fff37431 */ /* 0x000fe200000001ff */
[----:B------:R-:W3:Y:S01]  /*03c0*/  LDCU UR15, c[0x0][0x388] ;  /* 0x00007100ff0f77ac */ /* 0x000ee20008000800 */
[----:B------:R-:W-:Y:S01]  /*03d0*/  HFMA2 R219, -RZ, RZ, 0, 0 ;  /* 0x00000000ffdb7431 */ /* 0x000fe200000001ff */
[----:B------:R-:W-:-:S02]  /*03e0*/  CS2R R250, SRZ ;  /* 0x0000000000fa7805 */ /* 0x000fc4000001ff00 */
[----:B------:R-:W-:Y:S02]  /*03f0*/  MOV R248, RZ ;  /* 0x000000ff00f87202 */ /* 0x000fe40000000f00 */
        /* <DEDUP_REMOVED lines=15> */
[C---:B-1----:R-:W-:Y:S01]  /*04f0*/  IMAD.WIDE.U32 R2, R33.reuse, 0x20, R2 ;  /* 0x0000002021027825 */ /* 0x042fe200078e0002 */
[----:B------:R-:W-:Y:S02]  /*0500*/  LOP3.LUT R0, R33, 0xe0, RZ, 0xc0, !PT ;  /* 0x000000e021007812 */ /* 0x000fe400078ec0ff */
[----:B------:R-:W-:-:S02]  /*0510*/  CS2R R6, SRZ ;  /* 0x0000000000067805 */ /* 0x000fc4000001ff00 */
[----:B------:R-:W-:Y:S01]  /*0520*/  MOV R221, RZ ;  /* 0x000000ff00dd7202 */ /* 0x000fe20000000f00 */
[----:B--2---:R-:W-:Y:S01]  /*0530*/  IMAD.WIDE.U32 R4, R33, 0x20, R4 ;  /* 0x0000002021047825 */ /* 0x004fe200078e0004 */
[----:B0-----:R-:W5:Y:S01]  /*0540*/  LDG.E.128 R40, desc[UR12][R2.64] ;  /* 0x0000000c02287981 */ /* 0x001f62000c1e1d00 */
        /* <DEDUP_REMOVED lines=29> */
[----:B0-----:R-:W-:-:S02]  /*0720*/  CS2R R2, SRZ ;  /* 0x0000000000027805 */ /* 0x001fc4000001ff00 */
[----:B------:R-:W-:Y:S01]  /*0730*/  CS2R R172, SRZ ;  /* 0x0000000000ac7805 */ /* 0x000fe2000001ff00 */
[----:B------:R-:W5:Y:S01]  /*0740*/  LDG.E.128 R72, desc[UR12][R4.64+0x2000] ;  /* 0x0020000c04487981 */ /* 0x000f62000c1e1d00 */
[----:B------:R-:W-:Y:S02]  /*0750*/  CS2R R174, SRZ ;  /* 0x0000000000ae7805 */ /* 0x000fe4000001ff00 */
[----:B------:R-:W-:Y:S02]  /*0760*/  CS2R R176, SRZ ;  /* 0x0000000000b07805 */ /* 0x000fe4000001ff00 */
[----:B------:R-:W-:Y:S01]  /*0770*/  CS2R R178, SRZ ;  /* 0x0000000000b27805 */ /* 0x000fe2000001ff00 */
[----:B------:R-:W5:Y:S01]  /*0780*/  LDG.E.128 R76, desc[UR12][R4.64+0x2010] ;  /* 0x0020100c044c7981 */ /* 0x000f62000c1e1d00 */
[----:B------:R-:W-:Y:S01]  /*0790*/  MOV R204, RZ ;  /* 0x000000ff00cc7202 */ /* 0x000fe20000000f00 */
[----:B------:R-:W0:Y:S01]  /*07a0*/  LDCU.U8 UR14, c[0x0][0x410] ;  /* 0x00008200ff0e77ac */ /* 0x000e220008000000 */
[----:B------:R-:W-:Y:S01]  /*07b0*/  MOV R205, UR11 ;  /* 0x0000000b00cd7c02 */ /* 0x000fe20008000f00 */
[----:B------:R-:W5:Y:S01]  /*07c0*/  LDG.E.128 R80, desc[UR12][R4.64+0x4000] ;  /* 0x0040000c04507981 */ /* 0x000f62000c1e1d00 */
[----:B------:R-:W-:Y:S01]  /*07d0*/  LOP3.LUT R0, R0, 0x1f, R33, 0xf8, !PT ;  /* 0x0000001f00007812 */ /* 0x000fe200078ef821 */
[----:B------:R-:W1:Y:S02]  /*07e0*/  LDCU UR18, c[0x0][0x400] ;  /* 0x00008000ff1277ac */ /* 0x000e640008000800 */
[----:B------:R2:W5:Y:S01]  /*07f0*/  LDG.E.128 R84, desc[UR12][R4.64+0x4010] ;  /* 0x0040100c04547981 */ /* 0x000562000c1e1d00 */
[----:B------:R-:W4:Y:S01]  /*0800*/  LDCU.64 UR6, c[0x0][0x470] ;  /* 0x00008e00ff0677ac */ /* 0x000f220008000a00 */
[----:B------:R-:W0:Y:S01]  /*0810*/  LDCU.64 UR8, c[0x0][0x478] ;  /* 0x00008f00ff0877ac */ /* 0x000e220008000a00 */
[----:B--2---:R-:W-:Y:S01]  /*0820*/  CS2R R4, SRZ ;  /* 0x0000000000047805 */ /* 0x004fe2000001ff00 */
[----:B---3--:R-:W2:Y:S06]  /*0830*/  LDCU.64 UR16, c[0x0][0x438] ;  /* 0x00008700ff1077ac */ /* 0x008eac0008000a00 */
.L_x_1368:
[----:B---3--:R-:W3:Y:S01]  /*0840*/  S2R R34, SR_TID.X ;  /* 0x0000000000227919 */ /* 0x008ee20000002100 */
[----:B------:R-:W1:Y:S01]  /*0850*/  LDC.64 R32, c[0x0][0x3c0] ;  /* 0x0000f000ff207b82 */ /* 0x000e620000000a00 */
[----:B------:R-:W-:Y:S01]  /*0860*/  IMAD R0, R205, UR15, RZ ;  /* 0x0000000fcd007c24 */ /* 0x000fe2000f8e02ff */
[----:B------:R-:W4:Y:S04]  /*0870*/  S2R R36, SR_TID.X ;  /* 0x0000000000247919 */ /* 0x000f280000002100 */
[----:B------:R-:W-:Y:S02]  /*0880*/  SHF.R.S32.HI R35, RZ, 0x1f, R0 ;  /* 0x0000001fff237819 */ /* 0x000fe40000011400 */
[----:B------:R-:W0:Y:S02]  /*0890*/  LDC.64 R188, c[0x0][0x3a8] ;  /* 0x0000ea00ffbc7b82 */ /* 0x000e240000000a00 */
[----:B------:R-:W-:-:S06]  /*08a0*/  LEA.HI R35, R35, R0, RZ, 0x3 ;  /* 0x0000000023237211 */ /* 0x000fcc00078f18ff */
[----:B------:R-:W2:Y:S01]  /*08b0*/  LDC.64 R38, c[0x0][0x3c8] ;  /* 0x0000f200ff267b82 */ /* 0x000ea20000000a00 */
[----:B-1----:R-:W-:-:S07]  /*08c0*/  IMAD.WIDE R32, R205, 0x4, R32 ;  /* 0x00000004cd207825 */ /* 0x002fce00078e0220 */
[----:B------:R-:W1:Y:S01]  /*08d0*/  LDC.64 R136, c[0x0][0x430] ;  /* 0x00010c00ff887b82 */ /* 0x000e620000000a00 */
[----:B------:R1:W2:Y:S01]  /*08e0*/  LDG.E R220, desc[UR12][R32.64] ;  /* 0x0000000c20dc7981 */ /* 0x0002a2000c1e1900 */
[----:B---3--:R-:W-:-:S06]  /*08f0*/  LOP3.LUT R34, R34, 0xe0, RZ, 0xc0, !PT ;  /* 0x000000e022227812 */ /* 0x008fcc00078ec0ff */
[----:B------:R-:W3:Y:S01]  /*0900*/  LDC.64 R100, c[0x0][0x428] ;  /* 0x00010a00ff647b82 */ /* 0x000ee20000000a00 */
[----:B----4-:R-:W-:-:S04]  /*0910*/  LOP3.LUT R34, R34, 0x1f, R36, 0xf8, !PT ;  /* 0x0000001f22227812 */ /* 0x010fc800078ef824 */
[----:B------:R-:W-:-:S05]  /*0920*/  LEA.HI.SX32 R208, R35, R34, 0x1d ;  /* 0x0000002223d07211 */ /* 0x000fca00078feaff */
[----:B0-----:R-:W-:-:S04]  /*0930*/  IMAD.WIDE.U32 R152, R208, 0x20, R188 ;  /* 0x00000020d0987825 */ /* 0x001fc800078e00bc */
[----:B--2---:R-:W-:Y:S01]  /*0940*/  IMAD.WIDE R38, R205, 0x4, R38 ;  /* 0x00000004cd267825 */ /* 0x004fe200078e0226 */
[----:B------:R-:W2:Y:S04]  /*0950*/  LDG.E.128 R156, desc[UR12][R152.64] ;  /* 0x0000000c989c7981 */ /* 0x000ea8000c1e1d00 */
[----:B------:R-:W4:Y:S01]  /*0960*/  LDG.E R209, desc[UR12][R38.64] ;  /* 0x0000000c26d17981 */ /* 0x000f22000c1e1900 */
[----:B-1----:R-:W-:-:S04]  /*0970*/  IMAD.WIDE.U32 R32, R208, 0x10, R136 ;  /* 0x00000010d0207825 */ /* 0x002fc800078e0088 */
[C---:B---3--:R-:W-:Y:S01]  /*0980*/  IMAD.WIDE.U32 R36, R208.reuse, 0x10, R100 ;  /* 0x00000010d0247825 */ /* 0x048fe200078e0064 */
[----:B------:R-:W3:Y:S04]  /*0990*/  LDG.E.128 R152, desc[UR12][R152.64+0x10] ;  /* 0x0000100c98987981 */ /* 0x000ee8000c1e1d00 */
[----:B------:R-:W3:Y:S04]  /*09a0*/  LDG.E.128 R32, desc[UR12][R32.64] ;  /* 0x0000000c20207981 */ /* 0x000ee8000c1e1d00 */
[----:B------:R-:W3:Y:S01]  /*09b0*/  LDG.E.128 R36, desc[UR12][R36.64] ;  /* 0x0000000c24247981 */ /* 0x000ee2000c1e1d00 */
[----:B------:R-:W-:-:S05]  /*09c0*/  IADD3 R207, PT, PT, R208, 0x100, RZ ;  /* 0x00000100d0cf7810 */ /* 0x000fca0007ffe0ff */
[----:B------:R-:W-:-:S04]  /*09d0*/  IMAD.WIDE.U32 R128, R207, 0x10, R136 ;  /* 0x00000010cf807825 */ /* 0x000fc800078e0088 */
[C---:B------:R-:W-:Y:S02]  /*09e0*/  IMAD.WIDE.U32 R88, R207.reuse, 0x10, R100 ;  /* 0x00000010cf587825 */ /* 0x040fe400078e0064 */
[----:B------:R-:W3:Y:S02]  /*09f0*/  LDG.E.128 R128, desc[UR12][R128.64] ;  /* 0x0000000c80807981 */ /* 0x000ee4000c1e1d00 */
[----:B------:R-:W-:Y:S02]  /*0a00*/  IMAD.WIDE.U32 R132, R207, 0x20, R188 ;  /* 0x00000020cf847825 */ /* 0x000fe400078e00bc */
[----:B------:R-:W3:Y:S04]  /*0a10*/  LDG.E.128 R88, desc[UR12][R88.64] ;  /* 0x0000000c58587981 */ /* 0x000ee8000c1e1d00 */
[----:B------:R-:W3:Y:S04]  /*0a20*/  LDG.E.128 R96, desc[UR12][R132.64] ;  /* 0x0000000c84607981 */ /* 0x000ee8000c1e1d00 */
[----:B------:R-:W3:Y:S01]  /*0a30*/  LDG.E.128 R132, desc[UR12][R132.64+0x10] ;  /* 0x0000100c84847981 */ /* 0x000ee2000c1e1d00 */
[----:B------:R-:W-:-:S05]  /*0a40*/  IADD3 R206, PT, PT, R208, 0x200, RZ ;  /* 0x00000200d0ce7810 */ /* 0x000fca0007ffe0ff */
[----:B------:R-:W-:-:S04]  /*0a50*/  IMAD.WIDE.U32 R188, R206, 0x20, R188 ;  /* 0x00000020cebc7825 */ /* 0x000fc800078e00bc */
[C---:B------:R-:W-:Y:S01]  /*0a60*/  IMAD.WIDE.U32 R136, R206.reuse, 0x10, R136 ;  /* 0x00000010ce887825 */ /* 0x040fe200078e0088 */
[----:B------:R-:W3:Y:S03]  /*0a70*/  LDG.E.128 R92, desc[UR12][R188.64] ;  /* 0x0000000cbc5c7981 */ /* 0x000ee6000c1e1d00 */
[----:B------:R-:W-:Y:S02]  /*0a80*/  IMAD.WIDE.U32 R100, R206, 0x10, R100 ;  /* 0x00000010ce647825 */ /* 0x000fe400078e0064 */
[----:B------:R-:W3:Y:S04]  /*0a90*/  LDG.E.128 R136, desc[UR12][R136.64] ;  /* 0x0000000c88887981 */ /* 0x000ee8000c1e1d00 */
[----:B------:R-:W3:Y:S01]  /*0aa0*/  LDG.E.128 R100, desc[UR12][R100.64] ;  /* 0x0000000c64647981 */ /* 0x000ee2000c1e1d00 */
[----:B------:R-:W-:-:S04]  /*0ab0*/  ISETP.NE.U32.AND P1, PT, RZ, UR16, PT ;  /* 0x00000010ff007c0c */ /* 0x000fc8000bf25070 */
[----:B------:R-:W-:-:S13]  /*0ac0*/  ISETP.NE.AND.EX P1, PT, RZ, UR17, PT, P1 ;  /* 0x00000011ff007c0c */ /* 0x000fda000bf25310 */
[----:B------:R-:W0:Y:S08]  /*0ad0*/  @P1 LDC.64 R194, c[0x0][0x438] ;  /* 0x00010e00ffc21b82 */ /* 0x000e300000000a00 */
[----:B------:R-:W1:Y:S01]  /*0ae0*/  @P1 LDC.64 R192, c[0x0][0x438] ;  /* 0x00010e00ffc01b82 */ /* 0x000e620000000a00 */
[----:B------:R-:W-:-:S07]  /*0af0*/  ISETP.NE.AND P0, PT, RZ, UR14, PT ;  /* 0x0000000eff007c0c */ /* 0x000fce000bf05270 */
[----:B------:R-:W1:Y:S01]  /*0b00*/  @P1 LDC.64 R190, c[0x0][0x438] ;  /* 0x00010e00ffbe1b82 */ /* 0x000e620000000a00 */
[----:B0-----:R-:W-:-:S05]  /*0b10*/  @P1 IMAD.WIDE.U32 R194, R208, 0x20, R194 ;  /* 0x00000020d0c21825 */ /* 0x001fca00078e00c2 */
[----:B-----5:R-:W5:Y:S01]  /*0b20*/  @P1 LDG.E.128 R104, desc[UR12][R194.64] ;  /* 0x0000000cc2681981 */ /* 0x020f62000c1e1d00 */
[----:B-1----:R-:W-:-:S03]  /*0b30*/  @P1 IMAD.WIDE.U32 R192, R207, 0x20, R192 ;  /* 0x00000020cfc01825 */ /* 0x002fc600078e00c0 */
[----:B------:R0:W5:Y:S04]  /*0b40*/  @P1 LDG.E.128 R108, desc[UR12][R194.64+0x10] ;  /* 0x0000100cc26c1981 */ /* 0x000168000c1e1d00 */
[----:B------:R-:W5:Y:S04]  /*0b50*/  @P1 LDG.E.128 R112, desc[UR12][R192.64] ;  /* 0x0000000cc0701981 */ /* 0x000f68000c1e1d00 */
[----:B------:R4:W5:Y:S01]  /*0b60*/  @P1 LDG.E.128 R116, desc[UR12][R192.64+0x10] ;  /* 0x0000100cc0741981 */ /* 0x000962000c1e1d00 */
[----:B------:R-:W-:-:S05]  /*0b70*/  @P1 IMAD.WIDE.U32 R190, R206, 0x20, R190 ;  /* 0x00000020cebe1825 */ /* 0x000fca00078e00be */
[----:B------:R-:W5:Y:S04]  /*0b80*/  @P1 LDG.E.128 R120, desc[UR12][R190.64] ;  /* 0x0000000cbe781981 */ /* 0x000f68000c1e1d00 */
[----:B------:R1:W5:Y:S01]  /*0b90*/  @P1 LDG.E.128 R124, desc[UR12][R190.64+0x10] ;  /* 0x0000100cbe7c1981 */ /* 0x000362000c1e1d00 */
[----:B------:R-:W-:-:S05]  /*0ba0*/  FSEL R220, R220, RZ, !P0 ;  /* 0x000000ffdcdc7208 */ /* 0x000fca0004000000 */
[C---:B--2---:R-:W-:Y:S01]  /*0bb0*/  FADD.FTZ R158, -R220.reuse, R158 ;  /* 0x0000009edc9e7221 */ /* 0x044fe20000010100 */
[C---:B------:R-:W-:Y:S01]  /*0bc0*/  FADD.FTZ R0, -R220.reuse, R156 ;  /* 0x0000009cdc007221 */ /* 0x040fe20000010100 */
[C---:B0-----:R-:W-:Y:S01]  /*0bd0*/  FADD.FTZ R194, -R220.reuse, R157 ;  /* 0x0000009ddcc27221 */ /* 0x041fe20000010100 */
[----:B------:R-:W-:Y:S01]  /*0be0*/  FADD.FTZ R210, -R220, R159 ;  /* 0x0000009fdcd27221 */ /* 0x000fe20000010100 */
[----:B----4-:R-:W-:Y:S02]  /*0bf0*/  FMUL.FTZ R192, R209, R158 ;  /* 0x0000009ed1c07220 */ /* 0x010fe40000410000 */
[----:B------:R0:W2:Y:S01]  /*0c00*/  LDG.E.128 R156, desc[UR12][R188.64+0x10] ;  /* 0x0000100cbc9c7981 */ /* 0x0000a2000c1e1d00 */
[----:B---3--:R-:W-:Y:S02]  /*0c10*/  SHF.L.U32 R193, R33, 0x10, RZ ;  /* 0x0000001021c17819 */ /* 0x008fe400000006ff */
[C---:B------:R-:W-:Y:S02]  /*0c20*/  SHF.L.U32 R211, R32.reuse, 0x10, RZ ;  /* 0x0000001020d37819 */ /* 0x040fe400000006ff */
[----:B------:R-:W-:Y:S01]  /*0c30*/  PRMT R32, R32, 0x7632, R32 ;  /* 0x0000763220207816 */ /* 0x000fe20000000020 */
[----:B------:R-:W-:Y:S01]  /*0c40*/  FADD.FTZ R185, R193, R185 ;  /* 0x000000b9c1b97221 */ /* 0x000fe20000010000 */
[----:B-1----:R-:W-:Y:S01]  /*0c50*/  SHF.L.U32 R191, R37, 0x10, RZ ;  /* 0x0000001025bf7819 */ /* 0x002fe200000006ff */
[-C--:B------:R-:W-:Y:S01]  /*0c60*/  FFMA.FTZ R186, R192, R193.reuse, R186 ;  /* 0x000000c1c0ba7223 */ /* 0x080fe200000100ba */
[----:B------:R-:W-:Y:S01]  /*0c70*/  SHF.L.U32 R195, R36, 0x10, RZ ;  /* 0x0000001024c37819 */ /* 0x000fe200000006ff */
[----:B------:R-:W-:Y:S01]  /*0c80*/  FMUL.FTZ R193, R66, R193 ;  /* 0x000000c142c17220 */ /* 0x000fe20000410000 */
[----:B------:R-:W-:Y:S01]  /*0c90*/  PRMT R36, R36, 0x7632, R36 ;  /* 0x0000763224247816 */ /* 0x000fe20000000024 */
[----:B------:R-:W-:Y:S01]  /*0ca0*/  FMUL.FTZ R194, R209, R194 ;  /* 0x000000c2d1c27220 */ /* 0x000fe20000410000 */
[----:B------:R-:W-:Y:S01]  /*0cb0*/  SHF.L.U32 R32, R32, 0x10, RZ ;  /* 0x0000001020207819 */ /* 0x000fe200000006ff */
[----:B------:R-:W-:Y:S01]  /*0cc0*/  FADD.FTZ R187, R191, R187 ;  /* 0x000000bbbfbb7221 */ /* 0x000fe20000010000 */
[-C--:B------:R-:W-:Y:S01]  /*0cd0*/  FFMA.FTZ R196, R192, R191.reuse, R196 ;  /* 0x000000bfc0c47223 */ /* 0x080fe200000100c4 */
[----:B------:R-:W-:Y:S01]  /*0ce0*/  FFMA.FTZ R191, R42, R191, R193 ;  /* 0x000000bf2abf7223 */ /* 0x000fe200000100c1 */
[----:B------:R-:W-:Y:S01]  /*0cf0*/  SHF.L.U32 R193, R36, 0x10, RZ ;  /* 0x0000001024c17819 */ /* 0x000fe200000006ff */
[-C--:B------:R-:W-:Y:S01]  /*0d00*/  FFMA.FTZ R198, R194, R32.reuse, R198 ;  /* 0x00000020c2c67223 */ /* 0x080fe200000100c6 */
[----:B------:R-:W-:Y:S01]  /*0d10*/  PRMT R33, R33, 0x7632, R33 ;  /* 0x0000763221217816 */ /* 0x000fe20000000021 */
[----:B------:R-:W-:Y:S01]  /*0d20*/  FADD.FTZ R197, R32, R197 ;  /* 0x000000c520c57221 */ /* 0x000fe20000010000 */
[----:B------:R-:W-:Y:S01]  /*0d30*/  FMUL.FTZ R32, R65, R32 ;  /* 0x0000002041207220 */ /* 0x000fe20000410000 */
[----:B------:R-:W-:Y:S01]  /*0d40*/  FMUL.FTZ R0, R209, R0 ;  /* 0x00000000d1007220 */ /* 0x000fe20000410000 */
[----:B------:R-:W-:Y:S01]  /*0d50*/  PRMT R37, R37, 0x7632, R37 ;  /* 0x0000763225257816 */ /* 0x000fe20000000025 */
[-C--:B------:R-:W-:Y:S01]  /*0d60*/  FFMA.FTZ R200, R194, R193.reuse, R200 ;  /* 0x000000c1c2c87223 */ /* 0x080fe200000100c8 */
[----:B------:R-:W-:Y:S01]  /*0d70*/  SHF.L.U32 R33, R33, 0x10, RZ ;  /* 0x0000001021217819 */ /* 0x000fe200000006ff */
[----:B------:R-:W-:Y:S01]  /*0d80*/  FADD.FTZ R199, R193, R199 ;  /* 0x000000c7c1c77221 */ /* 0x000fe20000010000 */
[----:B------:R-:W-:Y:S01]  /*0d90*/  FFMA.FTZ R193, R41, R193, R32 ;  /* 0x000000c129c17223 */ /* 0x000fe20000010020 */
[----:B------:R-:W-:Y:S01]  /*0da0*/  FADD.FTZ R201, R211, R201 ;  /* 0x000000c9d3c97221 */ /* 0x000fe20000010000 */
[-C--:B------:R-:W-:Y:S01]  /*0db0*/  FFMA.FTZ R202, R0, R211.reuse, R202 ;  /* 0x000000d300ca7223 */ /* 0x080fe200000100ca */
[----:B------:R-:W-:Y:S01]  /*0dc0*/  FMUL.FTZ R210, R209, R210 ;  /* 0x000000d2d1d27220 */ /* 0x000fe20000410000 */
[----:B------:R-:W-:Y:S01]  /*0dd0*/  SHF.L.U32 R32, R37, 0x10, RZ ;  /* 0x0000001025207819 */ /* 0x000fe200000006ff */
[----:B------:R-:W-:Y:S01]  /*0de0*/  FMUL.FTZ R211, R64, R211 ;  /* 0x000000d340d37220 */ /* 0x000fe20000410000 */
[----:B------:R-:W-:Y:S01]  /*0df0*/  SHF.L.U32 R37, R34, 0x10, RZ ;  /* 0x0000001022257819 */ /* 0x000fe200000006ff */
[-C--:B------:R-:W-:Y:S01]  /*0e00*/  FMUL.FTZ R36, R67, R33.reuse ;  /* 0x0000002143247220 */ /* 0x080fe20000410000 */
[----:B------:R-:W-:Y:S01]  /*0e10*/  FADD.FTZ R152, -R220, R152 ;  /* 0x00000098dc987221 */ /* 0x000fe20000010100 */
[----:B------:R-:W-:Y:S01]  /*0e20*/  FFMA.FTZ R182, R210, R33, R182 ;  /* 0x00000021d2b67223 */ /* 0x000fe200000100b6 */
[----:B------:R-:W-:Y:S01]  /*0e30*/  FADD.FTZ R181, R33, R181 ;  /* 0x000000b521b57221 */ /* 0x000fe20000010000 */
[----:B------:R-:W-:Y:S01]  /*0e40*/  FADD.FTZ R203, R195, R203 ;  /* 0x000000cbc3cb7221 */ /* 0x000fe20000010000 */
[-C--:B------:R-:W-:Y:S01]  /*0e50*/  FFMA.FTZ R204, R0, R195.reuse, R204 ;  /* 0x000000c300cc7223 */ /* 0x080fe200000100cc */
[----:B------:R-:W-:Y:S01]  /*0e60*/  FFMA.FTZ R190, R40, R195, R211 ;  /* 0x000000c328be7223 */ /* 0x000fe200000100d3 */
[----:B------:R-:W-:Y:S01]  /*0e70*/  SHF.L.U32 R33, R38, 0x10, RZ ;  /* 0x0000001026217819 */ /* 0x000fe200000006ff */
[-C--:B------:R-:W-:Y:S01]  /*0e80*/  FFMA.FTZ R183, R210, R32.reuse, R183 ;  /* 0x00000020d2b77223 */ /* 0x080fe200000100b7 */
[----:B------:R-:W-:Y:S01]  /*0e90*/  FADD.FTZ R184, R32, R184 ;  /* 0x000000b820b87221 */ /* 0x000fe20000010000 */
[----:B------:R-:W-:Y:S01]  /*0ea0*/  FFMA.FTZ R195, R43, R32, R36 ;  /* 0x000000202bc37223 */ /* 0x000fe20000010024 */
[----:B0-----:R-:W-:Y:S01]  /*0eb0*/  FMUL.FTZ R188, R209, R152 ;  /* 0x00000098d1bc7220 */ /* 0x001fe20000410000 */
[----:B------:R-:W-:Y:S01]  /*0ec0*/  FMUL.FTZ R211, R68, R37 ;  /* 0x0000002544d37220 */ /* 0x000fe20000410000 */
[----:B------:R-:W-:Y:S01]  /*0ed0*/  PRMT R34, R34, 0x7632, R34 ;  /* 0x0000763222227816 */ /* 0x000fe20000000022 */
[----:B------:R-:W-:Y:S01]  /*0ee0*/  FADD.FTZ R32, -R220, R153 ;  /* 0x00000099dc207221 */ /* 0x000fe20000010100 */
[----:B------:R-:W-:Y:S01]  /*0ef0*/  FADD.FTZ R223, R37, R223 ;  /* 0x000000df25df7221 */ /* 0x000fe20000010000 */
[----:B------:R-:W-:Y:S01]  /*0f00*/  FFMA.FTZ R152, R44, R33, R211 ;  /* 0x000000212c987223 */ /* 0x000fe200000100d3 */
        /* <DEDUP_REMOVED lines=8> */
[----:B------:R-:W-:Y:S01]  /*0f90*/  SHF.L.U32 R38, R38, 0x10, RZ ;  /* 0x0000001026267819 */ /* 0x000fe200000006ff */
[-C--:B------:R-:W-:Y:S01]  /*0fa0*/  FMUL.FTZ R32, R69, R34.reuse ;  /* 0x0000002245207220 */ /* 0x080fe20000410000 */
[----:B------:R-:W-:Y:S01]  /*0fb0*/  FADD.FTZ R224, R34, R224 ;  /* 0x000000e022e07221 */ /* 0x000fe20000010000 */
[----:B------:R-:W-:Y:S01]  /*0fc0*/  FFMA.FTZ R11, R211, R34, R11 ;  /* 0x00000022d30b7223 */ /* 0x000fe2000001000b */
[C---:B------:R-:W-:Y:S01]  /*0fd0*/  SHF.L.U32 R33, R39.reuse, 0x10, RZ ;  /* 0x0000001027217819 */ /* 0x040fe200000006ff */
[----:B------:R-:W-:Y:S01]  /*0fe0*/  FADD.FTZ R216, -R220, R155 ;  /* 0x0000009bdcd87221 */ /* 0x000fe20000010100 */
[----:B------:R-:W-:-:S02]  /*0ff0*/  PRMT R39, R39, 0x7632, R39 ;  /* 0x0000763227277816 */ /* 0x000fc40000000027 */
[----:B------:R-:W-:Y:S01]  /*1000*/  SHF.L.U32 R34, R35, 0x10, RZ ;  /* 0x0000001023227819 */ /* 0x000fe200000006ff */
[----:B------:R-:W-:Y:S01]  /*1010*/  FFMA.FTZ R189, R45, R38, R32 ;  /* 0x000000262dbd7223 */ /* 0x000fe20000010020 */
[----:B------:R-:W-:Y:S01]  /*1020*/  SHF.L.U32 R32, R39, 0x10, RZ ;  /* 0x0000001027207819 */ /* 0x000fe200000006ff */
[----:B------:R-:W-:Y:S01]  /*1030*/  FADD.FTZ R154, -R220, R154 ;  /* 0x0000009adc9a7221 */ /* 0x000fe20000010100 */
[----:B------:R-:W-:Y:S01]  /*1040*/  FMUL.FTZ R216, R209, R216 ;  /* 0x000000d8d1d87220 */ /* 0x000fe20000410000 */
[----:B------:R-:W-:Y:S01]  /*1050*/  FMUL.FTZ R36, R71, R34 ;  /* 0x0000002247247220 */ /* 0x000fe20000410000 */
[----:B------:R-:W-:Y:S01]  /*1060*/  FMUL.FTZ R153, R70, R37 ;  /* 0x0000002546997220 */ /* 0x000fe20000410000 */
[----:B------:R-:W-:Y:S01]  /*1070*/  FMUL.FTZ R213, R209, R154 ;  /* 0x0000009ad1d57220 */ /* 0x000fe20000410000 */
[----:B------:R-:W-:Y:S01]  /*1080*/  FADD.FTZ R29, R32, R29 ;  /* 0x0000001d201d7221 */ /* 0x000fe20000010000 */
[-C--:B------:R-:W-:Y:S01]  /*1090*/  FFMA.FTZ R177, R216, R32.reuse, R177 ;  /* 0x00000020d8b17223 */ /* 0x080fe200000100b1 */
[----:B------:R-:W-:Y:S01]  /*10a0*/  FFMA.FTZ R215, R47, R32, R36 ;  /* 0x000000202fd77223 */ /* 0x000fe20000010024 */
[----:B------:R-:W-:Y:S01]  /*10b0*/  SHF.L.U32 R32, R128, 0x10, RZ ;  /* 0x0000001080207819 */ /* 0x000fe200000006ff */
[----:B------:R-:W-:Y:S01]  /*10c0*/  FADD.FTZ R30, R33, R30 ;  /* 0x0000001e211e7221 */ /* 0x000fe20000010000 */
[-C--:B------:R-:W-:Y:S01]  /*10d0*/  FFMA.FTZ R178, R213, R33.reuse, R178 ;  /* 0x00000021d5b27223 */ /* 0x080fe200000100b2 */
[----:B------:R-:W-:Y:S01]  /*10e0*/  FFMA.FTZ R212, R46, R33, R153 ;  /* 0x000000212ed47223 */ /* 0x000fe20000010099 */
[----:B------:R-:W-:Y:S01]  /*10f0*/  FADD.FTZ R96, -R220, R96 ;  /* 0x00000060dc607221 */ /* 0x000fe20000010100 */
[----:B------:R-:W-:Y:S01]  /*1100*/  SHF.L.U32 R33, R88, 0x10, RZ ;  /* 0x0000001058217819 */ /* 0x000fe200000006ff */
[----:B------:R-:W-:Y:S01]  /*1110*/  FMUL.FTZ R35, R72, R32 ;  /* 0x0000002048237220 */ /* 0x000fe20000410000 */
[----:B------:R-:W-:Y:S01]  /*1120*/  FADD.FTZ R98, -R220, R98 ;  /* 0x00000062dc627221 */ /* 0x000fe20000010100 */
[----:B------:R-:W-:-:S02]  /*1130*/  FMUL.FTZ R153, R209, R96 ;  /* 0x00000060d1997220 */ /* 0x000fc40000410000 */
[-C--:B------:R-:W-:Y:S01]  /*1140*/  FFMA.FTZ R96, R48, R33.reuse, R35 ;  /* 0x0000002130607223 */ /* 0x080fe20000010023 */
[----:B------:R-:W-:Y:S01]  /*1150*/  SHF.L.U32 R35, R129, 0x10, RZ ;  /* 0x0000001081237819 */ /* 0x000fe200000006ff */
[----:B------:R-:W-:Y:S01]  /*1160*/  FMUL.FTZ R154, R209, R98 ;  /* 0x00000062d19a7220 */ /* 0x000fe20000410000 */
[----:B------:R-:W-:Y:S01]  /*1170*/  FADD.FTZ R28, R33, R28 ;  /* 0x0000001c211c7221 */ /* 0x000fe20000010000 */
[----:B------:R-:W-:Y:S01]  /*1180*/  FFMA.FTZ R176, R153, R33, R176 ;  /* 0x0000002199b07223 */ /* 0x000fe200000100b0 */
[----:B------:R-:W-:Y:S01]  /*1190*/  SHF.L.U32 R33, R89, 0x10, RZ ;  /* 0x0000001059217819 */ /* 0x000fe200000006ff */
[----:B------:R-:W-:Y:S01]  /*11a0*/  FADD.FTZ R235, R35, R235 ;  /* 0x000000eb23eb7221 */ /* 0x000fe20000010000 */
[-C--:B------:R-:W-:Y:S01]  /*11b0*/  FFMA.FTZ R6, R154, R35.reuse, R6 ;  /* 0x000000239a067223 */ /* 0x080fe20000010006 */
[----:B------:R-:W-:Y:S01]  /*11c0*/  FMUL.FTZ R35, R74, R35 ;  /* 0x000000234a237220 */ /* 0x000fe20000410000 */
[----:B------:R-:W-:Y:S01]  /*11d0*/  PRMT R128, R128, 0x7632, R128 ;  /* 0x0000763280807816 */ /* 0x000fe20000000080 */
[----:B------:R-:W-:Y:S01]  /*11e0*/  FADD.FTZ R233, R32, R233 ;  /* 0x000000e920e97221 */ /* 0x000fe20000010000 */
[----:B------:R-:W-:Y:S01]  /*11f0*/  FFMA.FTZ R8, R153, R32, R8 ;  /* 0x0000002099087223 */ /* 0x000fe20000010008 */
[----:B------:R-:W-:Y:S01]  /*1200*/  FADD.FTZ R26, R33, R26 ;  /* 0x0000001a211a7221 */ /* 0x000fe20000010000 */
[-C--:B------:R-:W-:Y:S01]  /*1210*/  FFMA.FTZ R174, R154, R33.reuse, R174 ;  /* 0x000000219aae7223 */ /* 0x080fe200000100ae */
[----:B------:R-:W-:Y:S01]  /*1220*/  FFMA.FTZ R98, R50, R33, R35 ;  /* 0x0000002132627223 */ /* 0x000fe20000010023 */
[----:B------:R-:W-:Y:S01]  /*1230*/  FADD.FTZ R32, -R220, R97 ;  /* 0x00000061dc207221 */ /* 0x000fe20000010100 */
[----:B------:R-:W-:-:S02]  /*1240*/  PRMT R88, R88, 0x7632, R88 ;  /* 0x0000763258587816 */ /* 0x000fc40000000058 */
[----:B------:R-:W-:Y:S01]  /*1250*/  SHF.L.U32 R33, R128, 0x10, RZ ;  /* 0x0000001080217819 */ /* 0x000fe200000006ff */
[----:B------:R-:W-:Y:S01]  /*1260*/  FMUL.FTZ R128, R209, R32 ;  /* 0x00000020d1807220 */ /* 0x000fe20000410000 */
[----:B------:R-:W-:-:S03]  /*1270*/  SHF.L.U32 R88, R88, 0x10, RZ ;  /* 0x0000001058587819 */ /* 0x000fc600000006ff */
[----:B------:R-:W-:Y:S01]  /*1280*/  FMUL.FTZ R32, R73, R33 ;  /* 0x0000002149207220 */ /* 0x000fe20000410000 */
[----:B------:R-:W-:-:S03]  /*1290*/  PRMT R129, R129, 0x7632, R129 ;  /* 0x0000763281817816 */ /* 0x000fc60000000081 */
[----:B------:R-:W-:Y:S01]  /*12a0*/  FFMA.FTZ R97, R49, R88, R32 ;  /* 0x0000005831617223 */ /* 0x000fe20000010020 */
[----:B------:R-:W-:Y:S01]  /*12b0*/  FADD.FTZ R32, -R220, R99 ;  /* 0x00000063dc207221 */ /* 0x000fe20000010100 */
[----:B------:R-:W-:Y:S01]  /*12c0*/  FADD.FTZ R226, R34, R226 ;  /* 0x000000e222e27221 */ /* 0x000fe20000010000 */
[----:B------:R-:W-:Y:S01]  /*12d0*/  FFMA.FTZ R9, R216, R34, R9 ;  /* 0x00000022d8097223 */ /* 0x000fe20000010009 */
[----:B------:R-:W-:Y:S01]  /*12e0*/  SHF.L.U32 R34, R129, 0x10, RZ ;  /* 0x0000001081227819 */ /* 0x000fe200000006ff */
[----:B------:R-:W-:Y:S01]  /*12f0*/  FMUL.FTZ R129, R209, R32 ;  /* 0x00000020d1817220 */ /* 0x000fe20000410000 */
[----:B------:R-:W-:Y:S01]  /*1300*/  PRMT R89, R89, 0x7632, R89 ;  /* 0x0000763259597816 */ /* 0x000fe20000000059 */
[----:B------:R-:W-:Y:S02]  /*1310*/  FADD.FTZ R132, -R220, R132 ;  /* 0x00000084dc847221 */ /* 0x000fe40000010100 */
[-C--:B------:R-:W-:Y:S01]  /*1320*/  FFMA.FTZ R5, R129, R34.reuse, R5 ;  /* 0x0000002281057223 */ /* 0x080fe20000010005 */
[----:B------:R-:W-:Y:S01]  /*1330*/  SHF.L.U32 R32, R89, 0x10, RZ ;  /* 0x0000001059207819 */ /* 0x000fe200000006ff */
[----:B------:R-:W-:Y:S01]  /*1340*/  FADD.FTZ R236, R34, R236 ;  /* 0x000000ec22ec7221 */ /* 0x000fe20000010000 */
[----:B------:R-:W-:Y:S01]  /*1350*/  FMUL.FTZ R34, R75, R34 ;  /* 0x000000224b227220 */ /* 0x000fe20000410000 */
[----:B------:R-:W-:Y:S01]  /*1360*/  SHF.L.U32 R35, R130, 0x10, RZ ;  /* 0x0000001082237819 */ /* 0x000fe200000006ff */
[----:B------:R-:W-:Y:S01]  /*1370*/  FMUL.FTZ R155, R209, R132 ;  /* 0x00000084d19b7220 */ /* 0x000fe20000410000 */
[-C--:B------:R-:W-:Y:S01]  /*1380*/  FFMA.FTZ R173, R129, R32.reuse, R173 ;  /* 0x0000002081ad7223 */ /* 0x080fe200000100ad */
[----:B------:R-:W-:Y:S01]  /*1390*/  FADD.FTZ R25, R32, R25 ;  /* 0x0000001920197221 */ /* 0x000fe20000010000 */
[----:B------:R-:W-:Y:S01]  /*13a0*/  FFMA.FTZ R99, R51, R32, R34 ;  /* 0x0000002033637223 */ /* 0x000fe20000010022 */
[----:B------:R-:W-:Y:S01]  /*13b0*/  PRMT R130, R130, 0x7632, R130 ;  /* 0x0000763282827816 */ /* 0x000fe20000000082 */
[----:B------:R-:W-:Y:S01]  /*13c0*/  FADD.FTZ R32, -R220, R133 ;  /* 0x00000085dc207221 */ /* 0x000fe20000010100 */
[----:B------:R-:W-:Y:S01]  /*13d0*/  FFMA.FTZ R7, R128, R33, R7 ;  /* 0x0000002180077223 */ /* 0x000fe20000010007 */
[----:B------:R-:W-:Y:S01]  /*13e0*/  FADD.FTZ R234, R33, R234 ;  /* 0x000000ea21ea7221 */ /* 0x000fe20000010000 */
[----:B------:R-:W-:Y:S01]  /*13f0*/  FADD.FTZ R225, R37, R225 ;  /* 0x000000e125e17221 */ /* 0x000fe20000010000 */
[----:B------:R-:W-:Y:S01]  /*1400*/  FFMA.FTZ R10, R213, R37, R10 ;  /* 0x00000025d50a7223 */ /* 0x000fe2000001000a */
[----:B------:R-:W-:Y:S01]  /*1410*/  SHF.L.U32 R33, R90, 0x10, RZ ;  /* 0x000000105a217819 */ /* 0x000fe200000006ff */
[-C--:B------:R-:W-:Y:S01]  /*1420*/  FMUL.FTZ R37, R76, R35.reuse ;  /* 0x000000234c257220 */ /* 0x080fe20000410000 */
[----:B------:R-:W-:Y:S01]  /*1430*/  FADD.FTZ R237, R35, R237 ;  /* 0x000000ed23ed7221 */ /* 0x000fe20000010000 */
[----:B------:R-:W-:Y:S01]  /*1440*/  FFMA.FTZ R4, R155, R35, R4 ;  /* 0x000000239b047223 */ /* 0x000fe20000010004 */
[----:B------:R-:W-:Y:S01]  /*1450*/  SHF.L.U32 R34, R130, 0x10, RZ ;  /* 0x0000001082227819 */ /* 0x000fe200000006ff */
[----:B------:R-:W-:Y:S01]  /*1460*/  FMUL.FTZ R133, R209, R32 ;  /* 0x00000020d1857220 */ /* 0x000fe20000410000 */
[----:B------:R-:W-:-:S02]  /*1470*/  SHF.L.U32 R35, R131, 0x10, RZ ;  /* 0x0000001083237819 */ /* 0x000fc400000006ff */
[----:B------:R-:W-:Y:S01]  /*1480*/  PRMT R131, R131, 0x7632, R131 ;  /* 0x0000763283837816 */ /* 0x000fe20000000083 */
[----:B------:R-:W-:Y:S01]  /*1490*/  FADD.FTZ R24, R33, R24 ;  /* 0x0000001821187221 */ /* 0x000fe20000010000 */
[-C--:B------:R-:W-:Y:S01]  /*14a0*/  FFMA.FTZ R172, R155, R33.reuse, R172 ;  /* 0x000000219bac7223 */ /* 0x080fe200000100ac */
[----:B------:R-:W-:Y:S01]  /*14b0*/  FFMA.FTZ R132, R52, R33, R37 ;  /* 0x0000002134847223 */ /* 0x000fe20000010025 */
[-C--:B------:R-:W-:Y:S01]  /*14c0*/  FMUL.FTZ R130, R77, R34.reuse ;  /* 0x000000224d827220 */ /* 0x080fe20000410000 */
[----:B------:R-:W-:Y:S01]  /*14d0*/  FADD.FTZ R238, R34, R238 ;  /* 0x000000ee22ee7221 */ /* 0x000fe20000010000 */
[----:B------:R-:W-:Y:S01]  /*14e0*/  FFMA.FTZ R3, R133, R34, R3 ;  /* 0x0000002285037223 */ /* 0x000fe20000010003 */
[C---:B------:R-:W-:Y:S01]  /*14f0*/  SHF.L.U32 R33, R91.reuse, 0x10, RZ ;  /* 0x000000105b217819 */ /* 0x040fe200000006ff */
[C---:B------:R-:W-:Y:S01]  /*1500*/  FADD.FTZ R218, -R220.reuse, R135 ;  /* 0x00000087dcda7221 */ /* 0x040fe20000010100 */
[----:B------:R-:W-:Y:S02]  /*1510*/  PRMT R91, R91, 0x7632, R91 ;  /* 0x000076325b5b7816 */ /* 0x000fe4000000005b */
[----:B------:R-:W-:Y:S01]  /*1520*/  SHF.L.U32 R34, R131, 0x10, RZ ;  /* 0x0000001083227819 */ /* 0x000fe200000006ff */
[----:B------:R-:W-:Y:S01]  /*1530*/  FADD.FTZ R134, -R220, R134 ;  /* 0x00000086dc867221 */ /* 0x000fe20000010100 */
[----:B------:R-:W-:Y:S01]  /*1540*/  SHF.L.U32 R32, R91, 0x10, RZ ;  /* 0x000000105b207819 */ /* 0x000fe200000006ff */
[----:B------:R-:W-:-:S02]  /*1550*/  FMUL.FTZ R218, R209, R218 ;  /* 0x000000dad1da7220 */ /* 0x000fc40000410000 */
[----:B------:R-:W-:Y:S01]  /*1560*/  FMUL.FTZ R36, R79, R34 ;  /* 0x000000224f247220 */ /* 0x000fe20000410000 */
[----:B------:R-:W-:Y:S01]  /*1570*/  FMUL.FTZ R214, R209, R134 ;  /* 0x00000086d1d67220 */ /* 0x000fe20000410000 */
[----:B------:R-:W-:Y:S01]  /*1580*/  FADD.FTZ R92, -R220, R92 ;  /* 0x0000005cdc5c7221 */ /* 0x000fe20000010100 */
[----:B------:R-:W-:Y:S01]  /*1590*/  FADD.FTZ R21, R32, R21 ;  /* 0x0000001520157221 */ /* 0x000fe20000010000 */
[-C--:B------:R-:W-:Y:S01]  /*15a0*/  FFMA.FTZ R169, R218, R32.reuse, R169 ;  /* 0x00000020daa97223 */ /* 0x080fe200000100a9 */
[----:B------:R-:W-:Y:S01]  /*15b0*/  FFMA.FTZ R217, R55, R32, R36 ;  /* 0x0000002037d97223 */ /* 0x000fe20000010024 */
[-C--:B------:R-:W-:Y:S01]  /*15c0*/  FMUL.FTZ R37, R78, R35.reuse ;  /* 0x000000234e257220 */ /* 0x080fe20000410000 */
[----:B------:R-:W-:Y:S01]  /*15d0*/  FADD.FTZ R239, R35, R239 ;  /* 0x000000ef23ef7221 */ /* 0x000fe20000010000 */
[----:B------:R-:W-:Y:S01]  /*15e0*/  FFMA.FTZ R2, R214, R35, R2 ;  /* 0x00000023d6027223 */ /* 0x000fe20000010002 */
[----:B------:R-:W-:Y:S01]  /*15f0*/  FADD.FTZ R32, -R220, R94 ;  /* 0x0000005edc207221 */ /* 0x000fe20000010100 */
[----:B------:R-:W-:Y:S01]  /*1600*/  SHF.L.U32 R35, R136, 0x10, RZ ;  /* 0x0000001088237819 */ /* 0x000fe200000006ff */
[----:B------:R-:W-:Y:S01]  /*1610*/  FMUL.FTZ R92, R209, R92 ;  /* 0x0000005cd15c7220 */ /* 0x000fe20000410000 */
[----:B------:R-:W-:Y:S01]  /*1620*/  FADD.FTZ R22, R33, R22 ;  /* 0x0000001621167221 */ /* 0x000fe20000010000 */
[----:B------:R-:W-:Y:S01]  /*1630*/  FMUL.FTZ R131, R209, R32 ;  /* 0x00000020d1837220 */ /* 0x000fe20000410000 */
[-C--:B------:R-:W-:Y:S01]  /*1640*/  FFMA.FTZ R170, R214, R33.reuse, R170 ;  /* 0x00000021d6aa7223 */ /* 0x080fe200000100aa */
[----:B------:R-:W-:Y:S01]  /*1650*/  FFMA.FTZ R134, R54, R33, R37 ;  /* 0x0000002136867223 */ /* 0x000fe20000010025 */
[----:B------:R-:W-:Y:S01]  /*1660*/  FADD.FTZ R32, RZ, R190 ;  /* 0x000000beff207221 */ /* 0x000fe20000010000 */
[----:B------:R-:W-:Y:S01]  /*1670*/  FADD.FTZ R243, R34, R243 ;  /* 0x000000f322f37221 */ /* 0x000fe20000010000 */
[----:B------:R-:W-:Y:S01]  /*1680*/  FFMA.FTZ R219, R218, R34, R219 ;  /* 0x00000022dadb7223 */ /* 0x000fe200000100db */
[----:B------:R-:W-:Y:S01]  /*1690*/  FADD.FTZ R244, R35, R244 ;  /* 0x000000f423f47221 */ /* 0x000fe20000010000 */
[----:B------:R-:W-:Y:S01]  /*16a0*/  SHF.L.U32 R33, R100, 0x10, RZ ;  /* 0x0000001064217819 */ /* 0x000fe200000006ff */
[-C--:B------:R-:W-:Y:S01]  /*16b0*/  FFMA.FTZ R221, R92, R35.reuse, R221 ;  /* 0x000000235cdd7223 */ /* 0x080fe200000100dd */
[----:B------:R-:W-:Y:S01]  /*16c0*/  FMUL.FTZ R35, R80, R35 ;  /* 0x0000002350237220 */ /* 0x000fe20000410000 */
[----:B------:R-:W-:Y:S01]  /*16d0*/  SHF.L.U32 R34, R137, 0x10, RZ ;  /* 0x0000001089227819 */ /* 0x000fe200000006ff */
[----:B------:R-:W-:Y:S01]  /*16e0*/  FADD.FTZ R32, R193, R32 ;  /* 0x00000020c1207221 */ /* 0x000fe20000010000 */
[----:B------:R-:W-:Y:S01]  /*16f0*/  SHF.L.U32 R135, R101, 0x10, RZ ;  /* 0x0000001065877819 */ /* 0x000fe200000006ff */
[----:B------:R-:W-:Y:S01]  /*1700*/  FADD.FTZ R20, R33, R20 ;  /* 0x0000001421147221 */ /* 0x000fe20000010000 */
[-C--:B------:R-:W-:Y:S01]  /*1710*/  FFMA.FTZ R168, R92, R33.reuse, R168 ;  /* 0x000000215ca87223 */ /* 0x080fe200000100a8 */
[----:B------:R-:W-:Y:S01]  /*1720*/  FFMA.FTZ R94, R56, R33, R35 ;  /* 0x00000021385e7223 */ /* 0x000fe20000010023 */
[----:B------:R-:W-:Y:S01]  /*1730*/  FMUL.FTZ R33, R82, R34 ;  /* 0x0000002252217220 */ /* 0x000fe20000410000 */
[----:B------:R-:W-:Y:S01]  /*1740*/  FADD.FTZ R32, R191, R32 ;  /* 0x00000020bf207221 */ /* 0x000fe20000010000 */
[----:B------:R-:W-:Y:S01]  /*1750*/  FADD.FTZ R18, R135, R18 ;  /* 0x0000001287127221 */ /* 0x000fe20000010000 */
[-C--:B------:R-:W-:Y:S01]  /*1760*/  FFMA.FTZ R166, R131, R135.reuse, R166 ;  /* 0x0000008783a67223 */ /* 0x080fe200000100a6 */
[----:B------:R-:W-:Y:S01]  /*1770*/  FFMA.FTZ R135, R58, R135, R33 ;  /* 0x000000873a877223 */ /* 0x000fe20000010021 */
[----:B------:R-:W-:Y:S01]  /*1780*/  FADD.FTZ R33, R195, R32 ;  /* 0x00000020c3217221 */ /* 0x000fe20000010000 */
[----:B------:R-:W-:-:S02]  /*1790*/  PRMT R36, R136, 0x7632, R36 ;  /* 0x0000763288247816 */ /* 0x000fc40000000024 */
[----:B------:R-:W-:Y:S01]  /*17a0*/  PRMT R100, R100, 0x7632, R100 ;  /* 0x0000763264647816 */ /* 0x000fe20000000064 */
[----:B------:R-:W-:Y:S01]  /*17b0*/  FADD.FTZ R32, R152, R33 ;  /* 0x0000002198207221 */ /* 0x000fe20000010000 */
[----:B------:R-:W-:Y:S01]  /*17c0*/  SHF.L.U32 R36, R36, 0x10, RZ ;  /* 0x0000001024247819 */ /* 0x000fe200000006ff */
[----:B------:R-:W-:Y:S01]  /*17d0*/  FFMA.FTZ R175, R128, R88, R175 ;  /* 0x0000005880af7223 */ /* 0x000fe200000100af */
[----:B------:R-:W-:Y:S01]  /*17e0*/  FADD.FTZ R27, R88, R27 ;  /* 0x0000001b581b7221 */ /* 0x000fe20000010000 */
[----:B------:R-:W-:Y:S01]  /*17f0*/  FFMA.FTZ R33, R0, R190, RZ ;  /* 0x000000be00217223 */ /* 0x000fe200000100ff */
[----:B------:R-:W-:Y:S01]  /*1800*/  SHF.L.U32 R88, R100, 0x10, RZ ;  /* 0x0000001064587819 */ /* 0x000fe200000006ff */
[----:B------:R-:W-:Y:S01]  /*1810*/  FADD.FTZ R35, R189, R32 ;  /* 0x00000020bd237221 */ /* 0x000fe20000010000 */
[----:B------:R-:W-:Y:S01]  /*1820*/  FMUL.FTZ R32, R81, R36 ;  /* 0x0000002451207220 */ /* 0x000fe20000410000 */
[----:B------:R-:W-:Y:S01]  /*1830*/  FADD.FTZ R31, R38, R31 ;  /* 0x0000001f261f7221 */ /* 0x000fe20000010000 */
[----:B------:R-:W-:Y:S01]  /*1840*/  FFMA.FTZ R179, R211, R38, R179 ;  /* 0x00000026d3b37223 */ /* 0x000fe200000100b3 */
[----:B------:R-:W-:Y:S01]  /*1850*/  FFMA.FTZ R33, R194, R193, R33 ;  /* 0x000000c1c2217223 */ /* 0x000fe20000010021 */
[----:B------:R-:W-:Y:S01]  /*1860*/  FADD.FTZ R38, -R220, R93 ;  /* 0x0000005ddc267221 */ /* 0x000fe20000010100 */
        /* <DEDUP_REMOVED lines=9> */
[----:B------:R-:W-:Y:S01]  /*1900*/  PRMT R137, R137, 0x7632, R137 ;  /* 0x0000763289897816 */ /* 0x000fe20000000089 */
[----:B------:R-:W-:Y:S01]  /*1910*/  FFMA.FTZ R32, R188, R152, R33 ;  /* 0x00000098bc207223 */ /* 0x000fe20000010021 */
[----:B------:R-:W-:Y:S01]  /*1920*/  PRMT R101, R101, 0x7632, R101 ;  /* 0x0000763265657816 */ /* 0x000fe20000000065 */
[----:B------:R-:W-:Y:S01]  /*1930*/  FADD.FTZ R33, R97, R38 ;  /* 0x0000002661217221 */ /* 0x000fe20000010000 */
[----:B------:R-:W-:Y:S01]  /*1940*/  SHF.L.U32 R35, R137, 0x10, RZ ;  /* 0x0000001089237819 */ /* 0x000fe200000006ff */
[----:B------:R-:W-:Y:S01]  /*1950*/  FFMA.FTZ R32, R211, R189, R32 ;  /* 0x000000bdd3207223 */ /* 0x000fe20000010020 */
[----:B------:R-:W-:Y:S01]  /*1960*/  PRMT R90, R90, 0x7632, R90 ;  /* 0x000076325a5a7816 */ /* 0x000fe2000000005a */
[----:B------:R-:W-:Y:S01]  /*1970*/  FFMA.FTZ R167, R100, R88, R167 ;  /* 0x0000005864a77223 */ /* 0x000fe200000100a7 */
[----:B------:R-:W-:Y:S01]  /*1980*/  FADD.FTZ R19, R88, R19 ;  /* 0x0000001358137221 */ /* 0x000fe20000010000 */
[----:B------:R-:W-:Y:S01]  /*1990*/  FADD.FTZ R38, R98, R33 ;  /* 0x0000002162267221 */ /* 0x000fe20000010000 */
[----:B------:R-:W-:Y:S01]  /*19a0*/  SHF.L.U32 R88, R101, 0x10, RZ ;  /* 0x0000001065587819 */ /* 0x000fe200000006ff */
[----:B------:R-:W-:Y:S01]  /*19b0*/  FFMA.FTZ R33, R213, R212, R32 ;  /* 0x000000d4d5217223 */ /* 0x000fe20000010020 */
[----:B------:R-:W-:Y:S01]  /*19c0*/  FMUL.FTZ R32, R83, R35 ;  /* 0x0000002353207220 */ /* 0x000fe20000410000 */
[----:B------:R-:W-:Y:S01]  /*19d0*/  SHF.L.U32 R90, R90, 0x10, RZ ;  /* 0x000000105a5a7819 */ /* 0x000fe200000006ff */
[----:B------:R-:W-:-:S02]  /*19e0*/  FADD.FTZ R37, R99, R38 ;  /* 0x0000002663257221 */ /* 0x000fc40000010000 */
[----:B------:R-:W-:Y:S01]  /*19f0*/  FFMA.FTZ R101, R59, R88, R32 ;  /* 0x000000583b657223 */ /* 0x000fe20000010020 */
[----:B------:R-:W-:Y:S01]  /*1a00*/  FFMA.FTZ R32, R216, R215, R33 ;  /* 0x000000d7d8207223 */ /* 0x000fe20000010021 */
[----:B------:R-:W-:Y:S01]  /*1a10*/  FFMA.FTZ R130, R53, R90, R130 ;  /* 0x0000005a35827223 */ /* 0x000fe20000010082 */
[----:B------:R-:W-:Y:S02]  /*1a20*/  FADD.FTZ R37, R132, R37 ;  /* 0x0000002584257221 */ /* 0x000fe40000010000 */
[----:B------:R-:W-:Y:S02]  /*1a30*/  FFMA.FTZ R33, R153, R96, R32 ;  /* 0x0000006099217223 */ /* 0x000fe40000010020 */
[----:B------:R-:W-:Y:S02]  /*1a40*/  FADD.FTZ R37, R130, R37 ;  /* 0x0000002582257221 */ /* 0x000fe40000010000 */
[----:B------:R-:W-:Y:S02]  /*1a50*/  FFMA.FTZ R33, R128, R97, R33 ;  /* 0x0000006180217223 */ /* 0x000fe40000010021 */
[----:B------:R-:W-:-:S02]  /*1a60*/  FADD.FTZ R38, R134, R37 ;  /* 0x0000002586267221 */ /* 0x000fc40000010000 */
[----:B------:R-:W-:Y:S02]  /*1a70*/  FFMA.FTZ R32, R154, R98, R33 ;  /* 0x000000629a207223 */ /* 0x000fe40000010021 */
[----:B------:R-:W-:Y:S01]  /*1a80*/  FADD.FTZ R33, R217, R38 ;  /* 0x00000026d9217221 */ /* 0x000fe20000010000 */
[----:B------:R-:W-:Y:S01]  /*1a90*/  FADD.FTZ R23, R90, R23 ;  /* 0x000000175a177221 */ /* 0x000fe20000010000 */
[----:B------:R-:W-:Y:S02]  /*1aa0*/  FFMA.FTZ R171, R133, R90, R171 ;  /* 0x0000005a85ab7223 */ /* 0x000fe400000100ab */
[----:B------:R-:W-:Y:S01]  /*1ab0*/  FADD.FTZ R38, R94, R33 ;  /* 0x000000215e267221 */ /* 0x000fe20000010000 */
[C---:B------:R-:W-:Y:S01]  /*1ac0*/  PRMT R249, R138.reuse, 0x7632, R249 ;  /* 0x000076328af97816 */ /* 0x040fe200000000f9 */
[----:B------:R-:W-:Y:S01]  /*1ad0*/  FFMA.FTZ R32, R129, R99, R32 ;  /* 0x0000006381207223 */ /* 0x000fe20000010020 */
[----:B------:R-:W-:Y:S01]  /*1ae0*/  SHF.L.U32 R90, R138, 0x10, RZ ;  /* 0x000000108a5a7819 */ /* 0x000fe200000006ff */
[----:B------:R-:W-:Y:S01]  /*1af0*/  FADD.FTZ R38, R38, R93 ;  /* 0x0000005d26267221 */ /* 0x000fe20000010000 */
[C---:B------:R-:W-:Y:S01]  /*1b00*/  PRMT R91, R102.reuse, 0x7632, R91 ;  /* 0x00007632665b7816 */ /* 0x040fe2000000005b */
[----:B------:R-:W-:Y:S01]  /*1b10*/  FFMA.FTZ R32, R155, R132, R32 ;  /* 0x000000849b207223 */ /* 0x000fe20000010020 */
[----:B------:R-:W-:Y:S01]  /*1b20*/  SHF.L.U32 R89, R102, 0x10, RZ ;  /* 0x0000001066597819 */ /* 0x000fe200000006ff */
[----:B------:R-:W-:Y:S01]  /*1b30*/  FMUL.FTZ R137, R84, R90 ;  /* 0x0000005a54897220 */ /* 0x000fe20000410000 */
[----:B------:R-:W-:Y:S01]  /*1b40*/  SHF.L.U32 R249, R249, 0x10, RZ ;  /* 0x00000010f9f97819 */ /* 0x000fe200000006ff */
[----:B------:R-:W-:Y:S01]  /*1b50*/  FADD.FTZ R38, R38, R135 ;  /* 0x0000008726267221 */ /* 0x000fe20000010000 */
[----:B------:R-:W-:Y:S01]  /*1b60*/  SHF.L.U32 R240, R139, 0x10, RZ ;  /* 0x000000108bf07819 */ /* 0x000fe200000006ff */
[----:B------:R-:W-:Y:S01]  /*1b70*/  FFMA.FTZ R33, R133, R130, R32 ;  /* 0x0000008285217223 */ /* 0x000fe20000010020 */
[----:B------:R-:W-:Y:S01]  /*1b80*/  PRMT R242, R139, 0x7632, R242 ;  /* 0x000076328bf27816 */ /* 0x000fe200000000f2 */
[----:B------:R-:W-:Y:S01]  /*1b90*/  FFMA.FTZ R137, R60, R89, R137 ;  /* 0x000000593c897223 */ /* 0x000fe20000010089 */
[----:B------:R-:W-:Y:S01]  /*1ba0*/  SHF.L.U32 R91, R91, 0x10, RZ ;  /* 0x000000105b5b7819 */ /* 0x000fe200000006ff */
[----:B------:R-:W-:Y:S01]  /*1bb0*/  FADD.FTZ R38, R38, R101 ;  /* 0x0000006526267221 */ /* 0x000fe20000010000 */
[----:B------:R-:W-:Y:S01]  /*1bc0*/  FMUL.FTZ R32, R85, R249 ;  /* 0x000000f955207220 */ /* 0x000fe20000410000 */
[----:B------:R-:W-:Y:S01]  /*1bd0*/  FFMA.FTZ R165, R95, R88, R165 ;  /* 0x000000585fa57223 */ /* 0x000fe200000100a5 */
[----:B------:R-:W-:Y:S01]  /*1be0*/  FADD.FTZ R17, R88, R17 ;  /* 0x0000001158117221 */ /* 0x000fe20000010000 */
[C---:B------:R-:W-:Y:S01]  /*1bf0*/  SHF.L.U32 R88, R103.reuse, 0x10, RZ ;  /* 0x0000001067587819 */ /* 0x040fe200000006ff */
[----:B------:R-:W-:Y:S01]  /*1c00*/  FMUL.FTZ R37, R86, R240 ;  /* 0x000000f056257220 */ /* 0x000fe20000410000 */
[----:B------:R-:W-:Y:S01]  /*1c10*/  PRMT R241, R103, 0x7632, R241 ;  /* 0x0000763267f17816 */ /* 0x000fe200000000f1 */
[----:B------:R-:W-:Y:S01]  /*1c20*/  FFMA.FTZ R33, R214, R134, R33 ;  /* 0x00000086d6217223 */ /* 0x000fe20000010021 */
[----:B------:R-:W-:Y:S01]  /*1c30*/  SHF.L.U32 R242, R242, 0x10, RZ ;  /* 0x00000010f2f27819 */ /* 0x000fe200000006ff */
[----:B------:R-:W-:Y:S01]  /*1c40*/  FFMA.FTZ R103, R61, R91, R32 ;  /* 0x0000005b3d677223 */ /* 0x000fe20000010020 */
[----:B------:R-:W-:Y:S01]  /*1c50*/  FADD.FTZ R38, R38, R137 ;  /* 0x0000008926267221 */ /* 0x000fe20000010000 */
[----:B------:R-:W-:Y:S01]  /*1c60*/  SHF.L.U32 R241, R241, 0x10, RZ ;  /* 0x00000010f1f17819 */ /* 0x000fe200000006ff */
[----:B------:R-:W-:Y:S01]  /*1c70*/  FFMA.FTZ R136, R62, R88, R37 ;  /* 0x000000583e887223 */ /* 0x000fe20000010025 */
[----:B------:R-:W-:Y:S01]  /*1c80*/  FFMA.FTZ R33, R218, R217, R33 ;  /* 0x000000d9da217223 */ /* 0x000fe20000010021 */
[----:B------:R-:W-:Y:S01]  /*1c90*/  FMUL.FTZ R102, R87, R242 ;  /* 0x000000f257667220 */ /* 0x000fe20000410000 */
[----:B------:R-:W-:-:S02]  /*1ca0*/  FADD.FTZ R37, R38, R103 ;  /* 0x0000006726257221 */ /* 0x000fc40000010000 */
[----:B------:R-:W-:Y:S01]  /*1cb0*/  FFMA.FTZ R33, R92, R94, R33 ;  /* 0x0000005e5c217223 */ /* 0x000fe20000010021 */
[----:B------:R-:W-:Y:S01]  /*1cc0*/  FFMA.FTZ R102, R63, R241, R102 ;  /* 0x000000f13f667223 */ /* 0x000fe20000010066 */
[----:B------:R-:W-:Y:S02]  /*1cd0*/  FADD.FTZ R37, R37, R136 ;  /* 0x0000008825257221 */ /* 0x000fe40000010000 */
[----:B------:R-:W-:Y:S02]  /*1ce0*/  FFMA.FTZ R33, R100, R93, R33 ;  /* 0x0000005d64217223 */ /* 0x000fe40000010021 */
[----:B------:R-:W-:Y:S01]  /*1cf0*/  FADD.FTZ R32, R37, R102 ;  /* 0x0000006625207221 */ /* 0x000fe20000010000 */
[C---:B--2---:R-:W-:Y:S01]  /*1d00*/  FADD.FTZ R138, -R220.reuse, R156 ;  /* 0x0000009cdc8a7221 */ /* 0x044fe20000010100 */
[C---:B------:R-:W-:Y:S01]  /*1d10*/  FADD.FTZ R156, -R220.reuse, R158 ;  /* 0x0000009edc9c7221 */ /* 0x040fe20000010100 */
[----:B------:R-:W-:Y:S02]  /*1d20*/  FFMA.FTZ R158, R131, R135, R33 ;  /* 0x00000087839e7223 */ /* 0x000fe40000010021 */
[----:B------:R-:W0:Y:S01]  /*1d30*/  SHFL.DOWN PT, R33, R32, 0x10, 0x1f ;  /* 0x0a001f0020217f89 */ /* 0x000e2200000e0000 */
[----:B------:R-:W-:Y:S01]  /*1d40*/  FADD.FTZ R38, -R220, R157 ;  /* 0x0000009ddc267221 */ /* 0x000fe20000010100 */
[----:B------:R-:W-:Y:S01]  /*1d50*/  FMUL.FTZ R138, R209, R138 ;  /* 0x0000008ad18a7220 */ /* 0x000fe20000410000 */
[----:B------:R-:W-:-:S02]  /*1d60*/  FFMA.FTZ R37, R95, R101, R158 ;  /* 0x000000655f257223 */ /* 0x000fc4000001009e */
[C---:B------:R-:W-:Y:S02]  /*1d70*/  FMUL.FTZ R139, R209.reuse, R38 ;  /* 0x00000026d18b7220 */ /* 0x040fe40000410000 */
[----:B------:R-:W-:Y:S01]  /*1d80*/  FFMA.FTZ R38, R138, R137, R37 ;  /* 0x000000898a267223 */ /* 0x000fe20000010025 */
[----:B------:R-:W-:Y:S01]  /*1d90*/  FADD.FTZ R220, -R220, R159 ;  /* 0x0000009fdcdc7221 */ /* 0x000fe20000010100 */
[----:B------:R-:W-:Y:S02]  /*1da0*/  FMUL.FTZ R156, R209, R156 ;  /* 0x0000009cd19c7220 */ /* 0x000fe40000410000 */
        /* <DEDUP_REMOVED lines=9> */
[----:B------:R-:W0:Y:S02]  /*1e40*/  SHFL.DOWN PT, R32, R33, 0x8, 0x1f ;  /* 0x09001f0021207f89 */ /* 0x000e2400000e0000 */
[----:B0-----:R-:W-:Y:S02]  /*1e50*/  FADD.FTZ R158, R33, R32 ;  /* 0x00000020219e7221 */ /* 0x001fe40000010000 */
[----:B------:R-:W0:Y:S04]  /*1e60*/  SHFL.DOWN PT, R32, R39, 0x4, 0x1f ;  /* 0x08801f0027207f89 */ /* 0x000e2800000e0000 */
[----:B------:R-:W1:Y:S01]  /*1e70*/  SHFL.DOWN PT, R159, R158, 0x4, 0x1f ;  /* 0x08801f009e9f7f89 */ /* 0x000e6200000e0000 */
[----:B0-----:R-:W-:-:S05]  /*1e80*/  FADD.FTZ R220, R39, R32 ;  /* 0x0000002027dc7221 */ /* 0x001fca0000010000 */
[----:B------:R-:W0:Y:S01]  /*1e90*/  SHFL.DOWN PT, R32, R220, 0x2, 0x1f ;  /* 0x08401f00dc207f89 */ /* 0x000e2200000e0000 */
[----:B-1----:R-:W-:Y:S01]  /*1ea0*/  FADD.FTZ R159, R158, R159 ;  /* 0x0000009f9e9f7221 */ /* 0x002fe20000010000 */
[----:B------:R-:W1:Y:S01]  /*1eb0*/  S2R R39, SR_TID.X ;  /* 0x0000000000277919 */ /* 0x000e620000002100 */
[----:B0-----:R-:W-:-:S03]  /*1ec0*/  FADD.FTZ R38, R220, R32 ;  /* 0x00000020dc267221 */ /* 0x001fc60000010000 */
[----:B------:R-:W0:Y:S01]  /*1ed0*/  SHFL.DOWN PT, R32, R159, 0x2, 0x1f ;  /* 0x08401f009f207f89 */ /* 0x000e2200000e0000 */
[----:B-1----:R-:W-:Y:S01]  /*1ee0*/  LOP3.LUT R39, R39, 0x1f, RZ, 0xc0, !PT ;  /* 0x0000001f27277812 */ /* 0x002fe200078ec0ff */
[----:B0-----:R-:W-:Y:S02]  /*1ef0*/  FADD.FTZ R37, R159, R32 ;  /* 0x000000209f257221 */ /* 0x001fe40000010000 */
        /* <DEDUP_REMOVED lines=16> */
.L_x_1343:
[----:B------:R-:W-:Y:S05]  /*2000*/  BSYNC.RECONVERGENT B0 ;  /* 0x0000000000007941 */ /* 0x000fea0003800200 */
.L_x_1342:
        /* <DEDUP_REMOVED lines=100> */
.L_x_1346:
        /* <DEDUP_REMOVED lines=33> */
.L_x_1345:
        /* <DEDUP_REMOVED lines=32> */
.L_x_1348:
        /* <DEDUP_REMOVED lines=33> */
.L_x_1344:
        /* <DEDUP_REMOVED lines=37> */
.L_x_1350:
        /* <DEDUP_REMOVED lines=33> */
.L_x_1349:
        /* <DEDUP_REMOVED lines=32> */
.L_x_1351:
        /* <DEDUP_REMOVED lines=32> */
.L_x_1347:
        /* <DEDUP_REMOVED lines=50> */
.L_x_1354:
        /* <DEDUP_REMOVED lines=29> */
.L_x_1353:
        /* <DEDUP_REMOVED lines=34> */
.L_x_1356:
        /* <DEDUP_REMOVED lines=29> */
.L_x_1352:
[----:B------:R-:W-:Y:S05]  /*3db0*/  @!P0 BRA `(.L_x_1357) ;  /* 0x0000000000fc8947 */ /* 0x000fea0003800000 */
[----:B------:R-:W-:Y:S05]  /*3dc0*/  @!P2 BRA `(.L_x_1358) ;  /* 0x000000000084a947 */ /* 0x000fea0003800000 */
[-CC-:B0-----:R-:W-:Y:S01]  /*3dd0*/  FFMA.FTZ R33, R154, R91.reuse, R90.reuse ;  /* 0x0000005b9a217223 */ /* 0x181fe2000001005a */
        /* <DEDUP_REMOVED lines=32> */
.L_x_1358:
        /* <DEDUP_REMOVED lines=29> */
.L_x_1357:
        /* <DEDUP_REMOVED lines=34> */
.L_x_1359:
        /* <DEDUP_REMOVED lines=28> */
.L_x_1355:
        /* <DEDUP_REMOVED lines=45> */
.L_x_1362:
        /* <DEDUP_REMOVED lines=29> */
.L_x_1361:
        /* <DEDUP_REMOVED lines=34> */
.L_x_1364:
        /* <DEDUP_REMOVED lines=29> */
.L_x_1360:
        /* <DEDUP_REMOVED lines=35> */
.L_x_1366:
        /* <DEDUP_REMOVED lines=29> */
.L_x_1365:
        /* <DEDUP_REMOVED lines=34> */
.L_x_1367:
        /* <DEDUP_REMOVED lines=28> */
.L_x_1363:
        /* <DEDUP_REMOVED lines=11> */
[----:B---3--:R-:W-:Y:S02]  /*56b0*/  MOV R35, R183 ;  /* 0x000000b700237202 */ /* 0x008fe40000000f00 */
        /* <DEDUP_REMOVED lines=79> */
.L_x_1341:
[----:B------:R-:W1:Y:S01]  /*5bb0*/  S2R R19, SR_TID.X ;  /* 0x0000000000137919 */ /* 0x000e620000002100 */
[----:B------:R-:W2:Y:S08]  /*5bc0*/  LDC R0, c[0x0][0x388] ;  /* 0x0000e200ff007b82 */ /* 0x000eb00000000800 */
[----:B------:R-:W3:Y:S08]  /*5bd0*/  LDC.64 R2, c[0x0][0x440] ;  /* 0x00011000ff027b82 */ /* 0x000ef00000000a00 */
[----:B------:R-:W4:Y:S08]  /*5be0*/  LDC.64 R12, c[0x0][0x448] ;  /* 0x00011200ff0c7b82 */ /* 0x000f300000000a00 */
[----:B------:R-:W0:Y:S01]  /*5bf0*/  LDC.64 R14, c[0x0][0x450] ;  /* 0x00011400ff0e7b82 */ /* 0x000e220000000a00 */
[----:B--2---:R-:W-:-:S05]  /*5c00*/  IMAD R0, R0, UR11, RZ ;  /* 0x0000000b00007c24 */ /* 0x004fca000f8e02ff */
[----:B-1----:R-:W-:Y:S02]  /*5c10*/  LEA.HI R19, R0, R19, RZ, 0x1d ;  /* 0x0000001300137211 */ /* 0x002fe400078fe8ff */
[----:B------:R-:W1:Y:S03]  /*5c20*/  LDC.64 R16, c[0x0][0x458] ;  /* 0x00011600ff107b82 */ /* 0x000e660000000a00 */
[----:B---3--:R-:W-:-:S04]  /*5c30*/  IMAD.WIDE.U32 R2, R19, 0x20, R2 ;  /* 0x0000002013027825 */ /* 0x008fc800078e0002 */
[C---:B----4-:R-:W-:Y:S01]  /*5c40*/  IMAD.WIDE.U32 R12, R19.reuse, 0x20, R12 ;  /* 0x00000020130c7825 */ /* 0x050fe200078e000c */
[----:B0-----:R-:W-:Y:S04]  /*5c50*/  STG.E.128 desc[UR12][R2.64], R36 ;  /* 0x0000002402007986 */ /* 0x001fe8000c101d0c */
[----:B------:R-:W-:Y:S01]  /*5c60*/  STG.E.128 desc[UR12][R2.64+0x10], R48 ;  /* 0x0000103002007986 */ /* 0x000fe2000c101d0c */
[----:B------:R-:W-:-:S03]  /*5c70*/  IMAD.WIDE.U32 R14, R19, 0x20, R14 ;  /* 0x00000020130e7825 */ /* 0x000fc600078e000e */
        /* <DEDUP_REMOVED lines=24> */
.L_x_1369:
        /* <DEDUP_REMOVED lines=16> */
.L_x_3821:


//--------------------- .text._ZN10layer_norm31ln_parallel_residual_bwd_kernelINS_13Kernel_traitsIf13__nv_bfloat16fS2_fjLj6144ELj1ELj1ELj8ELj16ENS_18Kernel_traits_baseILj6144EfS2_fS2_fjLj256EEEEELb0ELb1ELb0EEEvNS_9BwdParamsE --------------------------
	.section	.text._ZN10layer_norm31ln_parallel_residual_bwd_kernelINS_13Kernel_traitsIf13__nv_bfloat16fS2_fjLj6144ELj1ELj1ELj8ELj16ENS_18Kernel_traits_baseILj6144EfS2_fS2_fjLj256EEEEELb0ELb1ELb0EEEvNS_9BwdParamsE,"ax",@progbits
	.align	128
        .global         _ZN10layer_norm31ln_parallel_residual_bwd_kernelINS_13Kernel_traitsIf13__nv_bfloat16fS2_fjLj6144ELj1ELj1ELj8ELj16ENS_18Kernel_traits_baseILj6144EfS2_fS2_fjLj256EEEEELb0ELb1ELb0EEEvNS_9BwdParamsE
        .type           _ZN10layer_norm31ln_parallel_residual_bwd_kernelINS_13Kernel_traitsIf13__nv_bfloat16fS2_fjLj6144ELj1ELj1ELj8ELj16ENS_18Kernel_traits_baseILj6144EfS2_fS2_fjLj256EEEEELb0ELb1ELb0EEEvNS_9BwdParamsE,@function
        .size           _ZN10layer_norm31ln_parallel_residual_bwd_kernelINS_13Kernel_traitsIf13__nv_bfloat16fS2_fjLj6144ELj1ELj1ELj8ELj16ENS_18Kernel_traits_baseILj6144EfS2_fS2_fjLj256EEEEELb0ELb1ELb0EEEvNS_9BwdParamsE,(.L_x_3822 - _ZN10layer_norm31ln_parallel_residual_bwd_kernelINS_13Kernel_traitsIf13__nv_bfloat16fS2_fjLj6144ELj1ELj1ELj8ELj16ENS_18Kernel_traits_baseILj6144EfS2_fS2_fjLj256EEEEELb0ELb1ELb0EEEvNS_9BwdParamsE)
        .other          _ZN10layer_norm31ln_parallel_residual_bwd_kernelINS_13Kernel_traitsIf13__nv_bfloat16fS2_fjLj6144ELj1ELj1ELj8ELj16ENS_18Kernel_traits_baseILj6144EfS2_fS2_fjLj256EEEEELb0ELb1ELb0EEEvNS_9BwdParamsE,@"STO_CUDA_ENTRY STV_DEFAULT"
_ZN10layer_norm31ln_parallel_residual_bwd_kernelINS_13Kernel_traitsIf13__nv_bfloat16fS2_fjLj6144ELj1ELj1ELj8ELj16ENS_18Kernel_traits_baseILj6144EfS2_fS2_fjLj256EEEEELb0ELb1ELb0EEEvNS_9BwdParamsE:
.text._ZN10layer_norm31ln_parallel_residual_bwd_kernelINS_13Kernel_traitsIf13__nv_bfloat16fS2_fjLj6144ELj1ELj1ELj8ELj16ENS_18Kernel_traits_baseILj6144EfS2_fS2_fjLj256EEEEELb0ELb1ELb0EEEvNS_9BwdParamsE:
        /* <DEDUP_REMOVED lines=21> */
[----:B------:R-:W-:Y:S02]  /*0150*/  @P5 IADD3 R3, PT, PT, R3, 0x100, RZ ;  /* 0x0000010003035810 */ /* 0x000fe40007ffe0ff */
[----:B------:R0:W5:Y:S04]  /*0160*/  @P6 LDG.E.128 R76, desc[UR12][R4.64+0x10] ;  /* 0x0000100c044c6981 */ /* 0x000168000c1e1d00 */
[----:B------:R0:W5:Y:S01]  /*0170*/  @P5 LDG.E.128 R72, desc[UR12][R8.64] ;  /* 0x0000000c08485981 */ /* 0x000162000c1e1d00 */
[----:B----4-:R-:W-:-:S03]  /*0180*/  @P4 IMAD.WIDE.U32 R6, R3, 0x20, R10 ;  /* 0x0000002003064825 */ /* 0x010fc600078e000a */
[----:B------:R0:W5:Y:S04]  /*0190*/  @P5 LDG.E.128 R68, desc[UR12][R8.64+0x10] ;  /* 0x0000100c08445981 */ /* 0x000168000c1e1d00 */
[----:B------:R0:W5:Y:S04]  /*01a0*/  @P4 LDG.E.128 R64, desc[UR12][R6.64] ;  /* 0x0000000c06404981 */ /* 0x000168000c1e1d00 */
[----:B------:R0:W5:Y:S01]  /*01b0*/  @P4 LDG.E.128 R60, desc[UR12][R6.64+0x10] ;  /* 0x0000100c063c4981 */ /* 0x000162000c1e1d00 */
[----:B------:R-:W1:Y:S01]  /*01c0*/  S2UR UR4, SR_CTAID.X ;  /* 0x00000000000479c3 */ /* 0x000e620000002500 */
[----:B------:R-:W-:-:S02]  /*01d0*/  CS2R R56, SRZ ;  /* 0x0000000000387805 */ /* 0x000fc4000001ff00 */
[----:B------:R-:W-:Y:S02]  /*01e0*/  CS2R R58, SRZ ;  /* 0x00000000003a7805 */ /* 0x000fe4000001ff00 */
[----:B------:R-:W-:Y:S02]  /*01f0*/  CS2R R52, SRZ ;  /* 0x0000000000347805 */ /* 0x000fe4000001ff00 */
[----:B------:R-:W-:Y:S02]  /*0200*/  CS2R R54, SRZ ;  /* 0x0000000000367805 */ /* 0x000fe4000001ff00 */
[----:B------:R-:W-:Y:S02]  /*0210*/  CS2R R48, SRZ ;  /* 0x0000000000307805 */ /* 0x000fe4000001ff00 */
        /* <DEDUP_REMOVED lines=48> */
[----:B------:R-:W-:Y:S01]  /*0520*/  CS2R R14, SRZ ;  /* 0x00000000000e7805 */ /* 0x000fe2000001ff00 */
[----:B------:R-:W-:Y:S01]  /*0530*/  UPLOP3.LUT UP1, UPT, UPT, UPT, UPT, 0x40, 0x4 ;  /* 0x000000000004789c */ /* 0x000fe20003f2e870 */
[----:B------:R-:W0:Y:S01]  /*0540*/  LDCU UR11, c[0x0][0x400] ;  /* 0x00008000ff0b77ac */ /* 0x000e220008000800 */
[----:B------:R-:W1:Y:S01]  /*0550*/  LDCU.64 UR6, c[0x0][0x470] ;  /* 0x00008e00ff0677ac */ /* 0x000e620008000a00 */
[----:B------:R-:W2:Y:S01]  /*0560*/  LDCU.64 UR14, c[0x0][0x438] ;  /* 0x00008700ff0e77ac */ /* 0x000ea20008000a00 */
[----:B------:R-:W3:Y:S07]  /*0570*/  LDCU.64 UR8, c[0x0][0x478] ;  /* 0x00008f00ff0877ac */ /* 0x000eee0008000a00 */
.L_x_1409:
        /* <DEDUP_REMOVED lines=20> */
[----:B------:R-:W1:Y:S01]  /*06c0*/  LDC.64 R116, c[0x0][0x428] ;  /* 0x00010a00ff747b82 */ /* 0x000e620000000a00 */
[----:B0-----:R-:W-:-:S05]  /*06d0*/  IMAD.WIDE.U32 R132, R128, 0x20, R132 ;  /* 0x0000002080847825 */ /* 0x001fca00078e0084 */
[----:B------:R-:W4:Y:S01]  /*06e0*/  LDG.E.128 R112, desc[UR12][R132.64] ;  /* 0x0000000c84707981 */ /* 0x000f22000c1e1d00 */
[----:B-1----:R-:W-:-:S03]  /*06f0*/  IMAD.WIDE.U32 R116, R128, 0x10, R116 ;  /* 0x0000001080747825 */ /* 0x002fc600078e0074 */
[----:B------:R-:W3:Y:S04]  /*0700*/  LDG.E.128 R120, desc[UR12][R132.64+0x10] ;  /* 0x0000100c84787981 */ /* 0x000ee8000c1e1d00 */
[----:B------:R-:W3:Y:S01]  /*0710*/  LDG.E.128 R116, desc[UR12][R116.64] ;  /* 0x0000000c74747981 */ /* 0x000ee2000c1e1d00 */
[----:B--2---:R-:W-:-:S04]  /*0720*/  ISETP.NE.U32.AND P0, PT, RZ, UR14, PT ;  /* 0x0000000eff007c0c */ /* 0x004fc8000bf05070 */
[----:B------:R-:W-:-:S13]  /*0730*/  ISETP.NE.AND.EX P0, PT, RZ, UR15, PT, P0 ;  /* 0x0000000fff007c0c */ /* 0x000fda000bf05300 */
[----:B------:R-:W0:Y:S02]  /*0740*/  @P0 LDC.64 R126, c[0x0][0x438] ;  /* 0x00010e00ff7e0b82 */ /* 0x000e240000000a00 */
[----:B0-----:R-:W-:-:S05]  /*0750*/  @P0 IMAD.WIDE.U32 R126, R128, 0x20, R126 ;  /* 0x00000020807e0825 */ /* 0x001fca00078e007e */
[----:B------:R-:W5:Y:S04]  /*0760*/  @P0 LDG.E.128 R8, desc[UR12][R126.64] ;  /* 0x0000000c7e080981 */ /* 0x000f68000c1e1d00 */
[----:B------:R0:W5:Y:S02]  /*0770*/  @P0 LDG.E.128 R4, desc[UR12][R126.64+0x10] ;  /* 0x0000100c7e040981 */ /* 0x000164000c1e1d00 */
[----:B0-----:R-:W-:Y:S01]  /*0780*/  IADD3 R127, PT, PT, R128, 0x100, RZ ;  /* 0x00000100807f7810 */ /* 0x001fe20007ffe0ff */
[C---:B----4-:R-:W-:Y:S01]  /*0790*/  FADD.FTZ R112, -R124.reuse, R112 ;  /* 0x000000707c707221 */ /* 0x050fe20000010100 */
[C---:B------:R-:W-:Y:S01]  /*07a0*/  FADD.FTZ R130, -R124.reuse, R113 ;  /* 0x000000717c827221 */ /* 0x040fe20000010100 */
[----:B------:R-:W-:Y:S02]  /*07b0*/  FADD.FTZ R134, -R124, R115 ;  /* 0x000000737c867221 */ /* 0x000fe40000010100 */
[----:B-----5:R-:W-:Y:S01]  /*07c0*/  FMUL.FTZ R3, R131, R112 ;  /* 0x0000007083037220 */ /* 0x020fe20000410000 */
[----:B---3--:R-:W-:-:S02]  /*07d0*/  PRMT R113, R116, 0x7632, R113 ;  /* 0x0000763274717816 */ /* 0x008fc40000000071 */
[----:B------:R-:W-:Y:S01]  /*07e0*/  SHF.L.U32 R115, R116, 0x10, RZ ;  /* 0x0000001074737819 */ /* 0x000fe200000006ff */
[----:B------:R-:W-:Y:S01]  /*07f0*/  FMUL.FTZ R130, R131, R130 ;  /* 0x0000008283827220 */ /* 0x000fe20000410000 */
[----:B------:R-:W-:Y:S01]  /*0800*/  SHF.L.U32 R112, R113, 0x10, RZ ;  /* 0x0000001071707819 */ /* 0x000fe200000006ff */
[----:B------:R-:W-:Y:S02]  /*0810*/  FMUL.FTZ R132, R131, R134 ;  /* 0x0000008683847220 */ /* 0x000fe40000410000 */
[-C--:B------:R-:W-:Y:S01]  /*0820*/  FMUL.FTZ R134, R80, R115.reuse ;  /* 0x0000007350867220 */ /* 0x080fe20000410000 */
[----:B------:R-:W-:Y:S01]  /*0830*/  PRMT R116, R117, 0x7632, R116 ;  /* 0x0000763275747816 */ /* 0x000fe20000000074 */
[-C--:B------:R-:W-:Y:S01]  /*0840*/  FFMA.FTZ R57, R130, R112.reuse, R57 ;  /* 0x0000007082397223 */ /* 0x080fe20000010039 */
[----:B------:R-:W-:Y:S01]  /*0850*/  FADD.FTZ R33, R33, R112 ;  /* 0x0000007021217221 */ /* 0x000fe20000010000 */
        /* <DEDUP_REMOVED lines=9> */
[----:B------:R-:W-:Y:S01]  /*08f0*/  FMUL.FTZ R133, R131, R114 ;  /* 0x0000007283857220 */ /* 0x000fe20000410000 */
[----:B------:R-:W-:Y:S01]  /*0900*/  FMUL.FTZ R136, R82, R117 ;  /* 0x0000007552887220 */ /* 0x000fe20000410000 */
[----:B------:R-:W-:Y:S01]  /*0910*/  FFMA.FTZ R112, R130, R139, R113 ;  /* 0x0000008b82707223 */ /* 0x000fe20000010071 */
[----:B------:R-:W-:Y:S01]  /*0920*/  PRMT R125, R118, 0x7632, R125 ;  /* 0x00007632767d7816 */ /* 0x000fe2000000007d */
        /* <DEDUP_REMOVED lines=12> */
[C---:B------:R-:W-:Y:S01]  /*09f0*/  FADD.FTZ R122, -R124.reuse, R122 ;  /* 0x0000007a7c7a7221 */ /* 0x040fe20000010100 */
[----:B------:R-:W-:Y:S01]  /*0a00*/  SHF.L.U32 R119, R119, 0x10, RZ ;  /* 0x0000001077777819 */ /* 0x000fe200000006ff */
[----:B------:R-:W-:Y:S01]  /*0a10*/  FMUL.FTZ R140, R131, R140 ;  /* 0x0000008c838c7220 */ /* 0x000fe20000410000 */
[----:B------:R-:W-:Y:S01]  /*0a20*/  FMUL.FTZ R143, R77, R118 ;  /* 0x000000764d8f7220 */ /* 0x000fe20000410000 */
[----:B------:R-:W-:Y:S01]  /*0a30*/  FADD.FTZ R114, R115, R138 ;  /* 0x0000008a73727221 */ /* 0x000fe20000010000 */
[C---:B------:R-:W-:Y:S01]  /*0a40*/  FFMA.FTZ R113, R135.reuse, R138, R112 ;  /* 0x0000008a87717223 */ /* 0x040fe20000010070 */
[----:B------:R-:W-:Y:S01]  /*0a50*/  FADD.FTZ R144, -R124, R123 ;  /* 0x0000007b7c907221 */ /* 0x000fe20000010100 */
        /* <DEDUP_REMOVED lines=20> */
[----:B------:R-:W-:Y:S01]  /*0ba0*/  FFMA.FTZ R54, R137, R119, R54 ;  /* 0x0000007789367223 */ /* 0x000fe20000010036 */
[----:B------:R-:W-:Y:S01]  /*0bb0*/  FADD.FTZ R125, R114, R145 ;  /* 0x00000091727d7221 */ /* 0x000fe20000010000 */
[----:B------:R-:W-:-:S07]  /*0bc0*/  FFMA.FTZ R126, R144, R145, R112 ;  /* 0x00000091907e7223 */ /* 0x000fce0000010070 */
.L_x_1372:
[----:B--23--:R-:W-:Y:S05]  /*0bd0*/  BSYNC.RECONVERGENT B0 ;  /* 0x0000000000007941 */ /* 0x00cfea0003800200 */
.L_x_1371:
[----:B------:R-:W-:Y:S04]  /*0be0*/  BSSY.RECONVERGENT B0, `(.L_x_1373) ;  /* 0x0000054000007945 */ /* 0x000fe80003800200 */
[----:B------:R-:W-:Y:S05]  /*0bf0*/  @!P5 BRA `(.L_x_1374) ;  /* 0x000000040048d947 */ /* 0x000fea0003800000 */
[----:B------:R-:W0:Y:S08]  /*0c00*/  LDC.64 R148, c[0x0][0x3a8] ;  /* 0x0000ea00ff947b82 */ /* 0x000e300000000a00 */
[----:B------:R-:W1:Y:S01]  /*0c10*/  LDC.64 R116, c[0x0][0x428] ;  /* 0x00010a00ff747b82 */ /* 0x000e620000000a00 */
[----:B0-----:R-:W-:-:S05]  /*0c20*/  IMAD.WIDE.U32 R148, R127, 0x20, R148 ;  /* 0x000000207f947825 */ /* 0x001fca00078e0094 */
[----:B------:R-:W2:Y:S01]  /*0c30*/  LDG.E.128 R112, desc[UR12][R148.64] ;  /* 0x0000000c94707981 */ /* 0x000ea2000c1e1d00 */
[----:B-1----:R-:W-:-:S03]  /*0c40*/  IMAD.WIDE.U32 R116, R127, 0x10, R116 ;  /* 0x000000107f747825 */ /* 0x002fc600078e0074 */
[----:B------:R-:W3:Y:S04]  /*0c50*/  LDG.E.128 R120, desc[UR12][R148.64+0x10] ;  /* 0x0000100c94787981 */ /* 0x000ee8000c1e1d00 */
[----:B------:R-:W4:Y:S01]  /*0c60*/  LDG.E.128 R116, desc[UR12][R116.64] ;  /* 0x0000000c74747981 */ /* 0x000f22000c1e1d00 */
[----:B------:R-:W-:-:S04]  /*0c70*/  ISETP.NE.U32.AND P0, PT, RZ, UR14, PT ;  /* 0x0000000eff007c0c */ /* 0x000fc8000bf05070 */
[----:B------:R-:W-:-:S13]  /*0c80*/  ISETP.NE.AND.EX P0, PT, RZ, UR15, PT, P0 ;  /* 0x0000000fff007c0c */ /* 0x000fda000bf05300 */
[----:B------:R-:W0:Y:S02]  /*0c90*/  @P0 LDC.64 R146, c[0x0][0x438] ;  /* 0x00010e00ff920b82 */ /* 0x000e240000000a00 */
[----:B0-----:R-:W-:-:S05]  /*0ca0*/  @P0 IMAD.WIDE.U32 R146, R127, 0x20, R146 ;  /* 0x000000207f920825 */ /* 0x001fca00078e0092 */
[----:B------:R-:W5:Y:S04]  /*0cb0*/  @P0 LDG.E.128 R84, desc[UR12][R146.64] ;  /* 0x0000000c92540981 */ /* 0x000f68000c1e1d00 */
[----:B------:R0:W5:Y:S01]  /*0cc0*/  @P0 LDG.E.128 R88, desc[UR12][R146.64+0x10] ;  /* 0x0000100c92580981 */ /* 0x000162000c1e1d00 */
[----:B------:R-:W-:Y:S01]  /*0cd0*/  IADD3 R127, PT, PT, R127, 0x100, RZ ;  /* 0x000001007f7f7810 */ /* 0x000fe20007ffe0ff */
[C---:B--2---:R-:W-:Y:S01]  /*0ce0*/  FADD.FTZ R150, -R124.reuse, R113 ;  /* 0x000000717c967221 */ /* 0x044fe20000010100 */
[C---:B------:R-:W-:Y:S01]  /*0cf0*/  FADD.FTZ R114, -R124.reuse, R114 ;  /* 0x000000727c727221 */ /* 0x040fe20000010100 */
[C---:B------:R-:W-:Y:S01]  /*0d00*/  FADD.FTZ R152, -R124.reuse, R115 ;  /* 0x000000737c987221 */ /* 0x040fe20000010100 */
[C---:B---3--:R-:W-:Y:S01]  /*0d10*/  FADD.FTZ R120, -R124.reuse, R120 ;  /* 0x000000787c787221 */ /* 0x048fe20000010100 */
[----:B------:R-:W-:Y:S01]  /*0d20*/  FADD.FTZ R112, -R124, R112 ;  /* 0x000000707c707221 */ /* 0x000fe20000010100 */
[----:B-----5:R-:W-:Y:S01]  /*0d30*/  FMUL.FTZ R149, R131, R114 ;  /* 0x0000007283957220 */ /* 0x020fe20000410000 */
[----:B----4-:R-:W-:-:S02]  /*0d40*/  PRMT R113, R116, 0x7632, R113 ;  /* 0x0000763274717816 */ /* 0x010fc40000000071 */
[----:B------:R-:W-:Y:S01]  /*0d50*/  SHF.L.U32 R115, R116, 0x10, RZ ;  /* 0x0000001074737819 */ /* 0x000fe200000006ff */
[C---:B0-----:R-:W-:Y:S01]  /*0d60*/  FMUL.FTZ R146, R131.reuse, R150 ;  /* 0x0000009683927220 */ /* 0x041fe20000410000 */
[----:B------:R-:W-:Y:S01]  /*0d70*/  SHF.L.U32 R155, R118, 0x10, RZ ;  /* 0x00000010769b7819 */ /* 0x000fe200000006ff */
[----:B------:R-:W-:Y:S01]  /*0d80*/  FMUL.FTZ R151, R131, R120 ;  /* 0x0000007883977220 */ /* 0x000fe20000410000 */
[----:B------:R-:W-:Y:S01]  /*0d90*/  SHF.L.U32 R114, R113, 0x10, RZ ;  /* 0x0000001071727819 */ /* 0x000fe200000006ff */
[----:B------:R-:W-:Y:S01]  /*0da0*/  FMUL.FTZ R150, R72, R115 ;  /* 0x0000007348967220 */ /* 0x000fe20000410000 */
[----:B------:R-:W-:Y:S01]  /*0db0*/  FMUL.FTZ R147, R131, R112 ;  /* 0x0000007083937220 */ /* 0x000fe20000410000 */
[----:B------:R-:W-:Y:S01]  /*0dc0*/  PRMT R116, R117, 0x7632, R116 ;  /* 0x0000763275747816 */ /* 0x000fe20000000074 */
[----:B------:R-:W-:Y:S01]  /*0dd0*/  FADD.FTZ R20, R20, R155 ;  /* 0x0000009b14147221 */ /* 0x000fe20000010000 */
[-C--:B------:R-:W-:Y:S01]  /*0de0*/  FFMA.FTZ R44, R151, R155.reuse, R44 ;  /* 0x0000009b972c7223 */ /* 0x080fe2000001002c */
[----:B------:R-:W-:Y:S01]  /*0df0*/  FMUL.FTZ R154, R68, R155 ;  /* 0x0000009b449a7220 */ /* 0x000fe20000410000 */
[----:B------:R-:W-:Y:S01]  /*0e00*/  SHF.L.U32 R117, R117, 0x10, RZ ;  /* 0x0000001075757819 */ /* 0x000fe200000006ff */
[----:B------:R-:W-:Y:S01]  /*0e10*/  FADD.FTZ R112, R125, R150 ;  /* 0x000000967d707221 */ /* 0x000fe20000010000 */
[----:B------:R-:W-:Y:S01]  /*0e20*/  FMUL.FTZ R155, R73, R114 ;  /* 0x00000072499b7220 */ /* 0x000fe20000410000 */
[C---:B------:R-:W-:Y:S01]  /*0e30*/  FFMA.FTZ R113, R147.reuse, R150, R126 ;  /* 0x0000009693717223 */ /* 0x040fe2000001007e */
        /* <DEDUP_REMOVED lines=9> */
[----:B------:R-:W-:Y:S01]  /*0ed0*/  FFMA.FTZ R49, R146, R114, R49 ;  /* 0x0000007292317223 */ /* 0x000fe20000010031 */
[----:B------:R-:W-:Y:S01]  /*0ee0*/  SHF.L.U32 R120, R157, 0x10, RZ ;  /* 0x000000109d787819 */ /* 0x000fe200000006ff */
[----:B------:R-:W-:Y:S01]  /*0ef0*/  FADD.FTZ R25, R25, R114 ;  /* 0x0000007219197221 */ /* 0x000fe20000010000 */
[----:B------:R-:W-:Y:S01]  /*0f00*/  FMUL.FTZ R157, R75, R116 ;  /* 0x000000744b9d7220 */ /* 0x000fe20000410000 */
[----:B------:R-:W-:Y:S01]  /*0f10*/  FADD.FTZ R114, R115, R152 ;  /* 0x0000009873727221 */ /* 0x000fe20000010000 */
[----:B------:R-:W-:Y:S01]  /*0f20*/  FFMA.FTZ R113, R149, R152, R112 ;  /* 0x0000009895717223 */ /* 0x000fe20000010070 */
[----:B------:R-:W-:Y:S01]  /*0f30*/  SHF.L.U32 R118, R153, 0x10, RZ ;  /* 0x0000001099767819 */ /* 0x000fe200000006ff */
[----:B------:R-:W-:Y:S01]  /*0f40*/  FADD.FTZ R156, -R124, R121 ;  /* 0x000000797c9c7221 */ /* 0x000fe20000010100 */
[----:B------:R-:W-:Y:S01]  /*0f50*/  FADD.FTZ R115, R114, R157 ;  /* 0x0000009d72737221 */ /* 0x000fe20000010000 */
[----:B------:R-:W-:Y:S01]  /*0f60*/  FFMA.FTZ R112, R148, R157, R113 ;  /* 0x0000009d94707223 */ /* 0x000fe20000010071 */
[----:B------:R-:W-:Y:S01]  /*0f70*/  SHF.L.U32 R119, R119, 0x10, RZ ;  /* 0x0000001077777819 */ /* 0x000fe200000006ff */
[C---:B------:R-:W-:Y:S01]  /*0f80*/  FADD.FTZ R122, -R124.reuse, R122 ;  /* 0x0000007a7c7a7221 */ /* 0x040fe20000010100 */
[----:B------:R-:W-:Y:S01]  /*0f90*/  FMUL.FTZ R156, R131, R156 ;  /* 0x0000009c839c7220 */ /* 0x000fe20000410000 */
[----:B------:R-:W-:Y:S01]  /*0fa0*/  FMUL.FTZ R159, R69, R118 ;  /* 0x00000076459f7220 */ /* 0x000fe20000410000 */
[----:B------:R-:W-:Y:S01]  /*0fb0*/  FADD.FTZ R114, R115, R154 ;  /* 0x0000009a73727221 */ /* 0x000fe20000010000 */
[----:B------:R-:W-:Y:S01]  /*0fc0*/  FFMA.FTZ R113, R151, R154, R112 ;  /* 0x0000009a97717223 */ /* 0x000fe20000010070 */
[----:B------:R-:W-:Y:S01]  /*0fd0*/  FADD.FTZ R160, -R124, R123 ;  /* 0x0000007b7ca07221 */ /* 0x000fe20000010100 */
        /* <DEDUP_REMOVED lines=17> */
[----:B------:R-:W-:Y:S01]  /*10f0*/  FFMA.FTZ R47, R160, R120, R47 ;  /* 0x00000078a02f7223 */ /* 0x000fe2000001002f */
[----:B------:R-:W-:Y:S01]  /*1100*/  FADD.FTZ R125, R114, R161 ;  /* 0x000000a1727d7221 */ /* 0x000fe20000010000 */
[----:B------:R-:W-:-:S07]  /*1110*/  FFMA.FTZ R126, R160, R161, R112 ;  /* 0x000000a1a07e7223 */ /* 0x000fce0000010070 */
.L_x_1374:
[----:B------:R-:W-:Y:S05]  /*1120*/  BSYNC.RECONVERGENT B0 ;  /* 0x0000000000007941 */ /* 0x000fea0003800200 */
.L_x_1373:
        /* <DEDUP_REMOVED lines=11> */
[----:B------:R-:W1:Y:S02]  /*11e0*/  @P0 LDC.64 R162, c[0x0][0x438] ;  /* 0x00010e00ffa20b82 */ /* 0x000e640000000a00 */
[----:B-1----:R-:W-:-:S05]  /*11f0*/  @P0 IMAD.WIDE.U32 R162, R127, 0x20, R162 ;  /* 0x000000207fa20825 */ /* 0x002fca00078e00a2 */
[----:B------:R-:W5:Y:S04]  /*1200*/  @P0 LDG.E.128 R92, desc[UR12][R162.64] ;  /* 0x0000000ca25c0981 */ /* 0x000f68000c1e1d00 */
[----:B------:R1:W5:Y:S01]  /*1210*/  @P0 LDG.E.128 R96, desc[UR12][R162.64+0x10] ;  /* 0x0000100ca2600981 */ /* 0x000362000c1e1d00 */
[C---:B--2---:R-:W-:Y:S01]  /*1220*/  FADD.FTZ R166, -R124.reuse, R113 ;  /* 0x000000717ca67221 */ /* 0x044fe20000010100 */
[C---:B------:R-:W-:Y:S01]  /*1230*/  FADD.FTZ R114, -R124.reuse, R114 ;  /* 0x000000727c727221 */ /* 0x040fe20000010100 */
[C---:B0-----:R-:W-:Y:S01]  /*1240*/  FADD.FTZ R164, -R124.reuse, R115 ;  /* 0x000000737ca47221 */ /* 0x041fe20000010100 */
[C---:B------:R-:W-:Y:S01]  /*1250*/  FADD.FTZ R112, -R124.reuse, R112 ;  /* 0x000000707c707221 */ /* 0x040fe20000010100 */
[C---:B---3--:R-:W-:Y:S01]  /*1260*/  FADD.FTZ R168, -R124.reuse, R116 ;  /* 0x000000747ca87221 */ /* 0x048fe20000010100 */
[C---:B-----5:R-:W-:Y:S01]  /*1270*/  FMUL.FTZ R165, R131.reuse, R114 ;  /* 0x0000007283a57220 */ /* 0x060fe20000410000 */
[----:B------:R-:W-:Y:S01]  /*1280*/  FADD.FTZ R170, -R124, R117 ;  /* 0x000000757caa7221 */ /* 0x000fe20000010100 */
[C---:B-1----:R-:W-:Y:S01]  /*1290*/  FMUL.FTZ R163, R131.reuse, R112 ;  /* 0x0000007083a37220 */ /* 0x042fe20000410000 */
[C---:B------:R-:W-:Y:S01]  /*12a0*/  FMUL.FTZ R167, R131.reuse, R168 ;  /* 0x000000a883a77220 */ /* 0x040fe20000410000 */
[C---:B----4-:R-:W-:Y:S01]  /*12b0*/  PRMT R113, R120.reuse, 0x7632, R113 ;  /* 0x0000763278717816 */ /* 0x050fe20000000071 */
        /* <DEDUP_REMOVED lines=8> */
[----:B------:R-:W-:Y:S01]  /*1340*/  FMUL.FTZ R171, R65, R114 ;  /* 0x0000007241ab7220 */ /* 0x000fe20000410000 */
[----:B------:R-:W-:Y:S01]  /*1350*/  FADD.FTZ R16, R16, R115 ;  /* 0x0000007310107221 */ /* 0x000fe20000010000 */
[----:B------:R-:W-:Y:S01]  /*1360*/  FADD.FTZ R112, R125, R168 ;  /* 0x000000a87d707221 */ /* 0x000fe20000010000 */
[C---:B------:R-:W-:Y:S01]  /*1370*/  FFMA.FTZ R113, R163.reuse, R168, R126 ;  /* 0x000000a8a3717223 */ /* 0x040fe2000001007e */
[----:B------:R-:W-:Y:S01]  /*1380*/  FFMA.FTZ R40, R163, R115, R40 ;  /* 0x00000073a3287223 */ /* 0x000fe20000010028 */
[----:B------:R-:W-:Y:S01]  /*1390*/  SHF.L.U32 R116, R116, 0x10, RZ ;  /* 0x0000001074747819 */ /* 0x000fe200000006ff */
[----:B------:R-:W-:Y:S01]  /*13a0*/  FADD.FTZ R115, R112, R171 ;  /* 0x000000ab70737221 */ /* 0x000fe20000010000 */
[----:B------:R-:W-:Y:S01]  /*13b0*/  FMUL.FTZ R170, R66, R121 ;  /* 0x0000007942aa7220 */ /* 0x000fe20000410000 */
[----:B------:R-:W-:Y:S01]  /*13c0*/  FFMA.FTZ R112, R162, R171, R113 ;  /* 0x000000aba2707223 */ /* 0x000fe20000010071 */
[----:B------:R-:W-:Y:S01]  /*13d0*/  FADD.FTZ R176, -R124, R119 ;  /* 0x000000777cb07221 */ /* 0x000fe20000010100 */
[----:B------:R-:W-:Y:S01]  /*13e0*/  PRMT R117, R122, 0x7632, R117 ;  /* 0x000076327a757816 */ /* 0x000fe20000000075 */
[----:B------:R-:W-:Y:S01]  /*13f0*/  FFMA.FTZ R41, R162, R114, R41 ;  /* 0x00000072a2297223 */ /* 0x000fe20000010029 */
[----:B------:R-:W-:Y:S01]  /*1400*/  SHF.L.U32 R119, R122, 0x10, RZ ;  /* 0x000000107a777819 */ /* 0x000fe200000006ff */
[----:B------:R-:W-:Y:S01]  /*1410*/  FADD.FTZ R17, R17, R114 ;  /* 0x0000007211117221 */ /* 0x000fe20000010000 */
[----:B------:R-:W-:Y:S01]  /*1420*/  FMUL.FTZ R164, R131, R164 ;  /* 0x000000a483a47220 */ /* 0x000fe20000410000 */
[----:B------:R-:W-:Y:S01]  /*1430*/  FMUL.FTZ R173, R67, R116 ;  /* 0x0000007443ad7220 */ /* 0x000fe20000410000 */
[----:B------:R-:W-:Y:S01]  /*1440*/  FADD.FTZ R114, R115, R170 ;  /* 0x000000aa73727221 */ /* 0x000fe20000010000 */
[----:B------:R-:W-:Y:S01]  /*1450*/  FFMA.FTZ R113, R165, R170, R112 ;  /* 0x000000aaa5717223 */ /* 0x000fe20000010070 */
[----:B------:R-:W-:Y:S01]  /*1460*/  FMUL.FTZ R169, R131, R118 ;  /* 0x0000007683a97220 */ /* 0x000fe20000410000 */
        /* <DEDUP_REMOVED lines=31> */
.L_x_1376:
[----:B------:R-:W-:Y:S05]  /*1660*/  BSYNC.RECONVERGENT B0 ;  /* 0x0000000000007941 */ /* 0x000fea0003800200 */
.L_x_1375:
        /* <DEDUP_REMOVED lines=32> */
.L_x_1378:
[----:B------:R-:W-:Y:S05]  /*1870*/  BSYNC.RECONVERGENT B0 ;  /* 0x0000000000007941 */ /* 0x000fea0003800200 */
.L_x_1377:
        /* <DEDUP_REMOVED lines=83> */
.L_x_1383:
        /* <DEDUP_REMOVED lines=33> */
.L_x_1382:
        /* <DEDUP_REMOVED lines=32> */
.L_x_1385:
        /* <DEDUP_REMOVED lines=33> */
.L_x_1381:
        /* <DEDUP_REMOVED lines=37> */
.L_x_1387:
        /* <DEDUP_REMOVED lines=33> */
.L_x_1386:
        /* <DEDUP_REMOVED lines=32> */
.L_x_1388:
        /* <DEDUP_REMOVED lines=32> */
.L_x_1384:
        /* <DEDUP_REMOVED lines=15> */
.L_x_1380:
[----:B------:R-:W-:Y:S05]  /*2d20*/  BSYNC.RECONVERGENT B0 ;  /* 0x0000000000007941 */ /* 0x000fea0003800200 */
.L_x_1379:
        /* <DEDUP_REMOVED lines=46> */
.L_x_1393:
        /* <DEDUP_REMOVED lines=29> */
.L_x_1392:
        /* <DEDUP_REMOVED lines=37> */
.L_x_1395:
        /* <DEDUP_REMOVED lines=29> */
.L_x_1391:
        /* <DEDUP_REMOVED lines=41> */
.L_x_1397:
        /* <DEDUP_REMOVED lines=29> */
.L_x_1396:
        /* <DEDUP_REMOVED lines=37> */
.L_x_1398:
        /* <DEDUP_REMOVED lines=28> */
.L_x_1394:
        /* <DEDUP_REMOVED lines=11> */
.L_x_1390:
[----:B------:R-:W-:Y:S05]  /*3f20*/  BSYNC.RECONVERGENT B0 ;  /* 0x0000000000007941 */ /* 0x000fea0003800200 */
.L_x_1389:
        /* <DEDUP_REMOVED lines=46> */
.L_x_1403:
        /* <DEDUP_REMOVED lines=29> */
.L_x_1402:
        /* <DEDUP_REMOVED lines=37> */
.L_x_1405:
        /* <DEDUP_REMOVED lines=29> */
.L_x_1401:
        /* <DEDUP_REMOVED lines=41> */
.L_x_1407:
        /* <DEDUP_REMOVED lines=29> */
.L_x_1406:
        /* <DEDUP_REMOVED lines=37> */
.L_x_1408:
        /* <DEDUP_REMOVED lines=28> */
.L_x_1404:
        /* <DEDUP_REMOVED lines=10> */
.L_x_1400:
[----:B------:R-:W-:Y:S05]  /*5110*/  BSYNC.RECONVERGENT B0 ;  /* 0x0000000000007941 */ /* 0x000fea0003800200 */
.L_x_1399:
[----:B------:R-:W-:Y:S01]  /*5120*/  UPLOP3.LUT UP1, UPT, UPT, UPT, UP1, 0x40, 0x4 ;  /* 0x000000000004789c */ /* 0x000fe20003f2e810 */
[----:B------:R-:W-:Y:S10]  /*5130*/  @!P2 BRA `(.L_x_1409) ;  /* 0xffffffb40010a947 */ /* 0x000ff4000383ffff */
.L_x_1370:
[----:B------:R-:W1:Y:S08]  /*5140*/  S2UR UR4, SR_CTAID.X ;  /* 0x00000000000479c3 */ /* 0x000e700000002500 */
[----:B------:R-:W2:Y:S08]  /*5150*/  LDC.64 R4, c[0x0][0x440] ;  /* 0x00011000ff047b82 */ /* 0x000eb00000000a00 */
[----:B------:R-:W0:Y:S08]  /*5160*/  LDC.64 R6, c[0x0][0x448] ;  /* 0x00011200ff067b82 */ /* 0x000e300000000a00 */
[----:B------:R-:W3:Y:S01]  /*5170*/  LDC.64 R8, c[0x0][0x440] ;  /* 0x00011000ff087b82 */ /* 0x000ee20000000a00 */
[----:B-1----:R-:W-:-:S05]  /*5180*/  IMAD R3, R2, UR4, RZ ;  /* 0x0000000402037c24 */ /* 0x002fca000f8e02ff */
[----:B-----5:R-:W-:Y:S02]  /*5190*/  LEA.HI R61, R3, R178, RZ, 0x1d ;  /* 0x000000b2033d7211 */ /* 0x020fe400078fe8ff */
        /* <DEDUP_REMOVED lines=25> */
.L_x_1410:
        /* <DEDUP_REMOVED lines=13> */
.L_x_3822:


//--------------------- .text._ZN10layer_norm31ln_parallel_residual_bwd_kernelINS_13Kernel_traitsIf13__nv_bfloat16fS2_fjLj6144ELj1ELj1ELj8ELj16ENS_18Kernel_traits_baseILj6144EfS2_fS2_fjLj256EEEEELb0ELb1ELb1EEEvNS_9BwdParamsE --------------------------
	.section	.text._ZN10layer_norm31ln_parallel_residual_bwd_kernelINS_13Kernel_traitsIf13__nv_bfloat16fS2_fjLj6144ELj1ELj1ELj8ELj16ENS_18Kernel_traits_baseILj6144EfS2_fS2_fjLj256EEEEELb0ELb1ELb1EEEvNS_9BwdParamsE,"ax",@progbits
	.align	128
        .global         _ZN10layer_norm31ln_parallel_residual_bwd_kernelINS_13Kernel_traitsIf13__nv_bfloat16fS2_fjLj6144ELj1ELj1ELj8ELj16ENS_18Kernel_traits_baseILj6144EfS2_fS2_fjLj256EEEEELb0ELb1ELb1EEEvNS_9BwdParamsE
        .type           _ZN10layer_norm31ln_parallel_residual_bwd_kernelINS_13Kernel_traitsIf13__nv_bfloat16fS2_fjLj6144ELj1ELj1ELj8ELj16ENS_18Kernel_traits_baseILj6144EfS2_fS2_fjLj256EEEEELb0ELb1ELb1EEEvNS_9BwdParamsE,@function
        .size           _ZN10layer_norm31ln_parallel_residual_bwd_kernelINS_13Kernel_traitsIf13__nv_bfloat16fS2_fjLj6144ELj1ELj1ELj8ELj16ENS_18Kernel_traits_baseILj6144EfS2_fS2_fjLj256EEEEELb0ELb1ELb1EEEvNS_9BwdParamsE,(.L_x_3823 - _ZN10layer_norm31ln_parallel_residual_bwd_kernelINS_13Kernel_traitsIf13__nv_bfloat16fS2_fjLj6144ELj1ELj1ELj8ELj16ENS_18Kernel_traits_baseILj6144EfS2_fS2_fjLj256EEEEELb0ELb1ELb1EEEvNS_9BwdParamsE)
        .other          _ZN10layer_norm31ln_parallel_residual_bwd_kernelINS_13Kernel_traitsIf13__nv_bfloat16fS2_fjLj6144ELj1ELj1ELj8ELj16ENS_18Kernel_traits_baseILj6144EfS2_fS2_fjLj256EEEEELb0ELb1ELb1EEEvNS_9BwdParamsE,@"STO_CUDA_ENTRY STV_DEFAULT"
_ZN10layer_norm31ln_parallel_residual_bwd_kernelINS_13Kernel_traitsIf13__nv_bfloat16fS2_fjLj6144ELj1ELj1ELj8ELj16ENS_18Kernel_traits_baseILj6144EfS2_fS2_fjLj256EEEEELb0ELb1ELb1EEEvNS_9BwdParamsE:
.text._ZN10layer_norm31ln_parallel_residual_bwd_kernelINS_13Kernel_traitsIf13__nv_bfloat16fS2_fjLj6144ELj1ELj1ELj8ELj16ENS_18Kernel_traits_baseILj6144EfS2_fS2_fjLj256EEEEELb0ELb1ELb1EEEvNS_9BwdParamsE:
        /* <DEDUP_REMOVED lines=54> */
[----:B------:R-:W-:Y:S01]  /*0360*/  UPLOP3.LUT UP1, UPT, UPT, UPT, UPT, 0x40, 0x4 ;  /* 0x000000000004789c */ /* 0x000fe20003f2e870 */
[----:B-1----:R-:W-:Y:S01]  /*0370*/  IMAD.WIDE.U32 R2, R80, 0x20, R2 ;  /* 0x0000002050027825 */ /* 0x002fe200078e0002 */
[----:B------:R-:W1:Y:S04]  /*0380*/  LDCU UR16, c[0x0][0x388] ;  /* 0x00007100ff1077ac */ /* 0x000e680008000800 */
[----:B0-----:R0:W5:Y:S01]  /*0390*/  LDG.E.128 R24, desc[UR12][R2.64] ;  /* 0x0000000c02187981 */ /* 0x001162000c1e1d00 */
[----:B------:R-:W2:Y:S03]  /*03a0*/  LDCU.U8 UR11, c[0x0][0x410] ;  /* 0x00008200ff0b77ac */ /* 0x000ea60008000000 */
[----:B------:R0:W5:Y:S01]  /*03b0*/  LDG.E.128 R20, desc[UR12][R2.64+0x10] ;  /* 0x0000100c02147981 */ /* 0x000162000c1e1d00 */
[----:B------:R-:W3:Y:S03]  /*03c0*/  LDCU UR17, c[0x0][0x400] ;  /* 0x00008000ff1177ac */ /* 0x000ee60008000800 */
[----:B------:R0:W5:Y:S01]  /*03d0*/  LDG.E.128 R16, desc[UR12][R2.64+0x2000] ;  /* 0x0020000c02107981 */ /* 0x000162000c1e1d00 */
[----:B------:R-:W4:Y:S03]  /*03e0*/  LDCU.64 UR6, c[0x0][0x470] ;  /* 0x00008e00ff0677ac */ /* 0x000f260008000a00 */
[----:B------:R0:W5:Y:S01]  /*03f0*/  LDG.E.128 R12, desc[UR12][R2.64+0x2010] ;  /* 0x0020100c020c7981 */ /* 0x000162000c1e1d00 */
[----:B------:R-:W0:Y:S03]  /*0400*/  LDCU.64 UR8, c[0x0][0x478] ;  /* 0x00008f00ff0877ac */ /* 0x000e260008000a00 */
[----:B------:R0:W5:Y:S01]  /*0410*/  LDG.E.128 R8, desc[UR12][R2.64+0x4000] ;  /* 0x0040000c02087981 */ /* 0x000162000c1e1d00 */
[----:B------:R-:W0:Y:S03]  /*0420*/  LDCU.64 UR14, c[0x0][0x438] ;  /* 0x00008700ff0e77ac */ /* 0x000e260008000a00 */
[----:B------:R0:W5:Y:S01]  /*0430*/  LDG.E.128 R4, desc[UR12][R2.64+0x4010] ;  /* 0x0040100c02047981 */ /* 0x000162000c1e1d00 */
[----:B------:R-:W-:-:S02]  /*0440*/  CS2R R104, SRZ ;  /* 0x0000000000687805 */ /* 0x000fc4000001ff00 */
[----:B------:R-:W-:Y:S02]  /*0450*/  CS2R R102, SRZ ;  /* 0x0000000000667805 */ /* 0x000fe4000001ff00 */
[----:B------:R-:W-:Y:S02]  /*0460*/  CS2R R100, SRZ ;  /* 0x0000000000647805 */ /* 0x000fe4000001ff00 */
[----:B-1234-:R-:W-:-:S07]  /*0470*/  MOV R149, RZ ;  /* 0x000000ff00957202 */ /* 0x01efce0000000f00 */
.L_x_1438:
[----:B0-2---:R-:W0:Y:S01]  /*0480*/  LDC.64 R2, c[0x0][0x3c0] ;  /* 0x0000f000ff027b82 */ /* 0x005e220000000a00 */
        /* <DEDUP_REMOVED lines=8> */
[----:B------:R-:W-:-:S02]  /*0510*/  IADD3 R150, PT, PT, R152, 0x100, RZ ;  /* 0x0000010098967810 */ /* 0x000fc40007ffe0ff */
[C---:B------:R-:W-:Y:S02]  /*0520*/  IADD3 R147, PT, PT, R152.reuse, 0x200, RZ ;  /* 0x0000020098937810 */ /* 0x040fe40007ffe0ff */
[----:B------:R3:W4:Y:S01]  /*0530*/  LDG.E R0, desc[UR12][R2.64] ;  /* 0x0000000c02007981 */ /* 0x000722000c1e1900 */
[----:B-1----:R-:W-:-:S04]  /*0540*/  IMAD.WIDE.U32 R96, R152, 0x20, R156 ;  /* 0x0000002098607825 */ /* 0x002fc800078e009c */
[----:B------:R-:W-:Y:S01]  /*0550*/  IMAD.WIDE.U32 R154, R150, 0x20, R156 ;  /* 0x00000020969a7825 */ /* 0x000fe200078e009c */
[----:B------:R-:W4:Y:S03]  /*0560*/  LDG.E.128 R64, desc[UR12][R96.64] ;  /* 0x0000000c60407981 */ /* 0x000f26000c1e1d00 */
[----:B--2---:R-:W-:Y:S01]  /*0570*/  IMAD.WIDE.U32 R68, R152, 0x10, R98 ;  /* 0x0000001098447825 */ /* 0x004fe200078e0062 */
[----:B------:R-:W2:Y:S03]  /*0580*/  LDG.E.128 R72, desc[UR12][R96.64+0x10] ;  /* 0x0000100c60487981 */ /* 0x000ea6000c1e1d00 */
[C---:B------:R-:W-:Y:S01]  /*0590*/  IMAD.WIDE.U32 R156, R147.reuse, 0x20, R156 ;  /* 0x00000020939c7825 */ /* 0x040fe200078e009c */
[----:B------:R-:W2:Y:S03]  /*05a0*/  LDG.E.128 R84, desc[UR12][R154.64+0x10] ;  /* 0x0000100c9a547981 */ /* 0x000ea6000c1e1d00 */
[----:B---3--:R-:W-:Y:S01]  /*05b0*/  IMAD.WIDE R2, R148, 0x4, R158 ;  /* 0x0000000494027825 */ /* 0x008fe200078e029e */
[----:B------:R-:W3:Y:S03]  /*05c0*/  LDG.E.128 R68, desc[UR12][R68.64] ;  /* 0x0000000c44447981 */ /* 0x000ee6000c1e1d00 */
[--C-:B------:R-:W-:Y:S01]  /*05d0*/  IMAD.WIDE.U32 R80, R150, 0x10, R98.reuse ;  /* 0x0000001096507825 */ /* 0x100fe200078e0062 */
[----:B------:R-:W2:Y:S04]  /*05e0*/  LDG.E.128 R92, desc[UR12][R156.64+0x10] ;  /* 0x0000100c9c5c7981 */ /* 0x000ea8000c1e1d00 */
[----:B------:R-:W2:Y:S04]  /*05f0*/  LDG.E R151, desc[UR12][R2.64] ;  /* 0x0000000c02977981 */ /* 0x000ea8000c1e1900 */
[----:B------:R-:W2:Y:S01]  /*0600*/  LDG.E.128 R80, desc[UR12][R80.64] ;  /* 0x0000000c50507981 */ /* 0x000ea2000c1e1d00 */
[----:B------:R-:W-:-:S03]  /*0610*/  IMAD.WIDE.U32 R98, R147, 0x10, R98 ;  /* 0x0000001093627825 */ /* 0x000fc600078e0062 */
[----:B------:R-:W2:Y:S04]  /*0620*/  LDG.E.128 R88, desc[UR12][R156.64] ;  /* 0x0000000c9c587981 */ /* 0x000ea8000c1e1d00 */
[----:B------:R0:W2:Y:S04]  /*0630*/  LDG.E.128 R76, desc[UR12][R154.64] ;  /* 0x0000000c9a4c7981 */ /* 0x0000a8000c1e1d00 */
[----:B------:R-:W2:Y:S01]  /*0640*/  LDG.E.128 R96, desc[UR12][R98.64] ;  /* 0x0000000c62607981 */ /* 0x000ea2000c1e1d00 */
        /* <DEDUP_REMOVED lines=10> */
[----:B------:R-:W5:Y:S01]  /*06f0*/  @P1 LDG.E.128 R36, desc[UR12][R158.64] ;  /* 0x0000000c9e241981 */ /* 0x000f62000c1e1d00 */
[----:B------:R-:W-:-:S03]  /*0700*/  @P1 IMAD.WIDE.U32 R2, R147, 0x20, R162 ;  /* 0x0000002093021825 */ /* 0x000fc600078e00a2 */
[----:B------:R0:W5:Y:S04]  /*0710*/  @P1 LDG.E.128 R40, desc[UR12][R158.64+0x10] ;  /* 0x0000100c9e281981 */ /* 0x000168000c1e1d00 */
[----:B------:R-:W5:Y:S04]  /*0720*/  @P1 LDG.E.128 R44, desc[UR12][R2.64] ;  /* 0x0000000c022c1981 */ /* 0x000f68000c1e1d00 */
[----:B------:R1:W5:Y:S01]  /*0730*/  @P1 LDG.E.128 R48, desc[UR12][R2.64+0x10] ;  /* 0x0000100c02301981 */ /* 0x000362000c1e1d00 */
[----:B----4-:R-:W-:-:S05]  /*0740*/  FSEL R165, R0, RZ, !P2 ;  /* 0x000000ff00a57208 */ /* 0x010fca0005000000 */
[C---:B------:R-:W-:Y:S01]  /*0750*/  FADD.FTZ R156, -R165.reuse, R65 ;  /* 0x00000041a59c7221 */ /* 0x040fe20000010100 */
[C---:B------:R-:W-:Y:S01]  /*0760*/  FADD.FTZ R0, -R165.reuse, R64 ;  /* 0x00000040a5007221 */ /* 0x040fe20000010100 */
[C---:B------:R-:W-:Y:S01]  /*0770*/  FADD.FTZ R66, -R165.reuse, R66 ;  /* 0x00000042a5427221 */ /* 0x040fe20000010100 */
[C---:B------:R-:W-:Y:S01]  /*0780*/  FADD.FTZ R160, -R165.reuse, R67 ;  /* 0x00000043a5a07221 */ /* 0x040fe20000010100 */
[C---:B---3--:R-:W-:Y:S02]  /*0790*/  PRMT R65, R68.reuse, 0x7632, R65 ;  /* 0x0000763244417816 */ /* 0x048fe40000000041 */
[----:B------:R-:W-:Y:S01]  /*07a0*/  SHF.L.U32 R161, R68, 0x10, RZ ;  /* 0x0000001044a17819 */ /* 0x000fe200000006ff */
[C---:B--2---:R-:W-:Y:S01]  /*07b0*/  FADD.FTZ R68, -R165.reuse, R72 ;  /* 0x00000048a5447221 */ /* 0x044fe20000010100 */
[----:B------:R-:W-:Y:S01]  /*07c0*/  FADD.FTZ R184, -R165, R93 ;  /* 0x0000005da5b87221 */ /* 0x000fe20000010100 */
[----:B------:R-:W-:Y:S02]  /*07d0*/  SHF.L.U32 R72, R65, 0x10, RZ ;  /* 0x0000001041487819 */ /* 0x000fe400000006ff */
[----:B------:R-:W-:Y:S01]  /*07e0*/  FMUL.FTZ R93, R24, R161 ;  /* 0x000000a1185d7220 */ /* 0x000fe20000410000 */
[----:B------:R-:W-:Y:S01]  /*07f0*/  FMUL.FTZ R0, R151, R0 ;  /* 0x0000000097007220 */ /* 0x000fe20000410000 */
[----:B------:R-:W-:Y:S01]  /*0800*/  FADD.FTZ R172, -R165, R86 ;  /* 0x00000056a5ac7221 */ /* 0x000fe20000010100 */
[----:B------:R-:W-:Y:S01]  /*0810*/  PRMT R67, R69, 0x7632, R67 ;  /* 0x0000763245437816 */ /* 0x000fe20000000043 */
[----:B------:R-:W-:Y:S01]  /*0820*/  FMUL.FTZ R86, R151, R66 ;  /* 0x0000004297567220 */ /* 0x000fe20000410000 */
[----:B------:R-:W-:Y:S01]  /*0830*/  SHF.L.U32 R157, R69, 0x10, RZ ;  /* 0x00000010459d7819 */ /* 0x000fe200000006ff */
[----:B------:R-:W-:Y:S01]  /*0840*/  FMUL.FTZ R169, R25, R72 ;  /* 0x0000004819a97220 */ /* 0x000fe20000410000 */
[C---:B------:R-:W-:Y:S01]  /*0850*/  PRMT R170, R80.reuse, 0x7632, R170 ;  /* 0x0000763250aa7816 */ /* 0x040fe200000000aa */
[----:B------:R-:W-:Y:S01]  /*0860*/  FADD.FTZ R66, RZ, R93 ;  /* 0x0000005dff427221 */ /* 0x000fe20000010000 */
[----:B0-----:R-:W-:Y:S01]  /*0870*/  SHF.L.U32 R159, R80, 0x10, RZ ;  /* 0x00000010509f7819 */ /* 0x001fe200000006ff */
[----:B------:R-:W-:Y:S01]  /*0880*/  FADD.FTZ R80, -R165, R84 ;  /* 0x00000054a5507221 */ /* 0x000fe20000010100 */
[C---:B------:R-:W-:Y:S01]  /*0890*/  PRMT R69, R70.reuse, 0x7632, R69 ;  /* 0x0000763246457816 */ /* 0x040fe20000000045 */
[----:B------:R-:W-:Y:S01]  /*08a0*/  FMUL.FTZ R84, R151, R156 ;  /* 0x0000009c97547220 */ /* 0x000fe20000410000 */
[----:B------:R-:W-:Y:S01]  /*08b0*/  SHF.L.U32 R153, R70, 0x10, RZ ;  /* 0x0000001046997819 */ /* 0x000fe200000006ff */
[----:B------:R-:W-:Y:S01]  /*08c0*/  FFMA.FTZ R65, R0, R93, RZ ;  /* 0x0000005d00417223 */ /* 0x000fe200000100ff */
[C---:B------:R-:W-:Y:S01]  /*08d0*/  FADD.FTZ R70, -R165.reuse, R73 ;  /* 0x00000049a5467221 */ /* 0x040fe20000010100 */
[----:B-1----:R-:W-:Y:S01]  /*08e0*/  FADD.FTZ R2, -R165, R95 ;  /* 0x0000005fa5027221 */ /* 0x002fe20000010100 */
[----:B------:R-:W-:Y:S01]  /*08f0*/  SHF.L.U32 R73, R67, 0x10, RZ ;  /* 0x0000001043497819 */ /* 0x000fe200000006ff */
[----:B------:R-:W-:Y:S01]  /*0900*/  FMUL.FTZ R95, R26, R157 ;  /* 0x0000009d1a5f7220 */ /* 0x000fe20000410000 */
[----:B------:R-:W-:Y:S01]  /*0910*/  FADD.FTZ R66, R169, R66 ;  /* 0x00000042a9427221 */ /* 0x000fe20000010000 */
[----:B------:R-:W-:Y:S01]  /*0920*/  FFMA.FTZ R65, R84, R169, R65 ;  /* 0x000000a954417223 */ /* 0x000fe20000010041 */
        /* <DEDUP_REMOVED lines=31> */
[----:B------:R-:W-:-:S02]  /*0b20*/  PRMT R192, R96, 0x7632, R192 ;  /* 0x0000763260c07816 */ /* 0x000fc400000000c0 */
[----:B------:R-:W-:Y:S01]  /*0b30*/  SHF.L.U32 R87, R96, 0x10, RZ ;  /* 0x0000001060577819 */ /* 0x000fe200000006ff */
[----:B------:R-:W-:Y:S01]  /*0b40*/  FMUL.FTZ R94, R22, R155 ;  /* 0x0000009b165e7220 */ /* 0x000fe20000410000 */
[----:B------:R-:W-:Y:S01]  /*0b50*/  SHF.L.U32 R96, R154, 0x10, RZ ;  /* 0x000000109a607819 */ /* 0x000fe200000006ff */
[----:B------:R-:W-:Y:S01]  /*0b60*/  FADD.FTZ R67, R173, R68 ;  /* 0x00000044ad437221 */ /* 0x000fe20000010000 */
[C---:B------:R-:W-:Y:S01]  /*0b70*/  FMUL.FTZ R167, R151.reuse, R74 ;  /* 0x0000004a97a77220 */ /* 0x040fe20000410000 */
        /* <DEDUP_REMOVED lines=121> */
.L_x_1413:
[----:B------:R-:W-:Y:S05]  /*1310*/  BSYNC.RECONVERGENT B0 ;  /* 0x0000000000007941 */ /* 0x000fea0003800200 */
.L_x_1412:
        /* <DEDUP_REMOVED lines=8> */
[----:B0-----:R-:W0:Y:S01]  /*13a0*/  LDC.64 R2, c[0x0][0x380] ;  /* 0x0000e000ff027b82 */ /* 0x001e220000000a00 */
        /* <DEDUP_REMOVED lines=117> */
.L_x_1416:
        /* <DEDUP_REMOVED lines=33> */
.L_x_1415:
        /* <DEDUP_REMOVED lines=32> */
.L_x_1418:
        /* <DEDUP_REMOVED lines=33> */
.L_x_1414:
        /* <DEDUP_REMOVED lines=37> */
.L_x_1420:
        /* <DEDUP_REMOVED lines=33> */
.L_x_1419:
        /* <DEDUP_REMOVED lines=32> */
.L_x_1421:
        /* <DEDUP_REMOVED lines=32> */
.L_x_1417:
        /* <DEDUP_REMOVED lines=50> */
.L_x_1424:
        /* <DEDUP_REMOVED lines=29> */
.L_x_1423:
        /* <DEDUP_REMOVED lines=34> */
.L_x_1426:
        /* <DEDUP_REMOVED lines=29> */
.L_x_1422:
        /* <DEDUP_REMOVED lines=10> */
[----:B0-----:R-:W-:Y:S01]  /*3300*/  FADD.FTZ R60, R156, -R85 ;  /* 0x800000559c3c7221 */ /* 0x001fe20000010000 */
        /* <DEDUP_REMOVED lines=24> */
.L_x_1428:
        /* <DEDUP_REMOVED lines=29> */
.L_x_1427:
        /* <DEDUP_REMOVED lines=34> */
.L_x_1429:
        /* <DEDUP_REMOVED lines=28> */
.L_x_1425:
        /* <DEDUP_REMOVED lines=45> */
.L_x_1432:
        /* <DEDUP_REMOVED lines=29> */
.L_x_1431:
        /* <DEDUP_REMOVED lines=34> */
.L_x_1434:
        /* <DEDUP_REMOVED lines=29> */
.L_x_1430:
        /* <DEDUP_REMOVED lines=35> */
.L_x_1436:
        /* <DEDUP_REMOVED lines=29> */
.L_x_1435:
        /* <DEDUP_REMOVED lines=34> */
.L_x_1437:
        /* <DEDUP_REMOVED lines=28> */
.L_x_1433:
        /* <DEDUP_REMOVED lines=19> */
.L_x_1411:
[----:B------:R-:W1:Y:S08]  /*4be0*/  S2UR UR4, SR_CTAID.X ;  /* 0x00000000000479c3 */ /* 0x000e700000002500 */
[----:B------:R-:W1:Y:S08]  /*4bf0*/  LDC R15, c[0x0][0x388] ;  /* 0x0000e200ff0f7b82 */ /* 0x000e700000000800 */
[----:B--2---:R-:W2:Y:S08]  /*4c00*/  LDC.64 R2, c[0x0][0x440] ;  /* 0x00011000ff027b82 */ /* 0x004eb00000000a00 */
        /* <DEDUP_REMOVED lines=18> */
.L_x_1439:
        /* <DEDUP_REMOVED lines=13> */
.L_x_3823:


//--------------------- .text._ZN10layer_norm31ln_parallel_residual_bwd_kernelINS_13Kernel_traitsIf13__nv_bfloat16fS2_fjLj6144ELj1ELj1ELj8ELj16ENS_18Kernel_traits_baseILj6144EfS2_fS2_fjLj256EEEEELb1ELb0ELb0EEEvNS_9BwdParamsE --------------------------
	.section	.text._ZN10layer_norm31ln_parallel_residual_bwd_kernelINS_13Kernel_traitsIf13__nv_bfloat16fS2_fjLj6144ELj1ELj1ELj8ELj16ENS_18Kernel_traits_baseILj6144EfS2_fS2_fjLj256EEEEELb1ELb0ELb0EEEvNS_9BwdParamsE,"ax",@progbits
	.align	128
        .global         _ZN10layer_norm31ln_parallel_residual_bwd_kernelINS_13Kernel_traitsIf13__nv_bfloat16fS2_fjLj6144ELj1ELj1ELj8ELj16ENS_18Kernel_traits_baseILj6144EfS2_fS2_fjLj256EEEEELb1ELb0ELb0EEEvNS_9BwdParamsE
        .type           _ZN10layer_norm31ln_parallel_residual_bwd_kernelINS_13Kernel_traitsIf13__nv_bfloat16fS2_fjLj6144ELj1ELj1ELj8ELj16ENS_18Kernel_traits_baseILj6144EfS2_fS2_fjLj256EEEEELb1ELb0ELb0EEEvNS_9BwdParamsE,@function
        .size           _ZN10layer_norm31ln_parallel_residual_bwd_kernelINS_13Kernel_traitsIf13__nv_bfloat16fS2_fjLj6144ELj1ELj1ELj8ELj16ENS_18Kernel_traits_baseILj6144EfS2_fS2_fjLj256EEEEELb1ELb0ELb0EEEvNS_9BwdParamsE,(.L_x_3824 - _ZN10layer_norm31ln_parallel_residual_bwd_kernelINS_13Kernel_traitsIf13__nv_bfloat16fS2_fjLj6144ELj1ELj1ELj8ELj16ENS_18Kernel_traits_baseILj6144EfS2_fS2_fjLj256EEEEELb1ELb0ELb0EEEvNS_9BwdParamsE)
        .other          _ZN10layer_norm31ln_parallel_residual_bwd_kernelINS_13Kernel_traitsIf13__nv_bfloat16fS2_fjLj6144ELj1ELj1ELj8ELj16ENS_18Kernel_traits_baseILj6144EfS2_fS2_fjLj256EEEEELb1ELb0ELb0EEEvNS_9BwdParamsE,@"STO_CUDA_ENTRY STV_DEFAULT"
_ZN10layer_norm31ln_parallel_residual_bwd_kernelINS_13Kernel_traitsIf13__nv_bfloat16fS2_fjLj6144ELj1ELj1ELj8ELj16ENS_18Kernel_traits_baseILj6144EfS2_fS2_fjLj256EEEEELb1ELb0ELb0EEEvNS_9BwdParamsE:
.text._ZN10layer_norm31ln_parallel_residual_bwd_kernelINS_13Kernel_traitsIf13__nv_bfloat16fS2_fjLj6144ELj1ELj1ELj8ELj16ENS_18Kernel_traits_baseILj6144EfS2_fS2_fjLj256EEEEELb1ELb0ELb0EEEvNS_9BwdParamsE:
[----:B------:R-:W0:Y:S02]  /*0000*/  LDC R1, c[0x0][0x37c] ;  /* 0x0000df00ff017b82 */ /* 0x000e240000000800 */
[----:B0-----:R-:W-:Y:S01]  /*0010*/  IADD3 R1, PT, PT, R1, -0x30, RZ ;  /* 0xffffffd001017810 */ /* 0x001fe20007ffe0ff */
[----:B------:R-:W0:Y:S01]  /*0020*/  S2R R170, SR_TID.X ;  /* 0x0000000000aa7919 */ /* 0x000e220000002100 */
[----:B------:R-:W1:Y:S04]  /*0030*/  LDCU UR6, c[0x0][0x388] ;  /* 0x00007100ff0677ac */ /* 0x000e680008000800 */
[----:B------:R-:W2:Y:S01]  /*0040*/  LDC.64 R2, c[0x0][0x3d0] ;  /* 0x0000f400ff027b82 */ /* 0x000ea20000000a00 */
[----:B------:R3:W4:Y:S04]  /*0050*/  LDL.64 R28, [R1+0x20] ;  /* 0x00002000011c7983 */ /* 0x0007280000100a00 */
[----:B------:R3:W4:Y:S03]  /*0060*/  LDL.64 R30, [R1+0x28] ;  /* 0x00002800011e7983 */ /* 0x0007260000100a00 */
[----:B------:R-:W3:Y:S01]  /*0070*/  LDC.64 R4, c[0x0][0x3d8] ;  /* 0x0000f600ff047b82 */ /* 0x000ee20000000a00 */
[----:B------:R0:W4:Y:S04]  /*0080*/  LDL.64 R24, [R1+0x10] ;  /* 0x0000100001187983 */ /* 0x0001280000100a00 */
[----:B------:R0:W4:Y:S03]  /*0090*/  LDL.64 R26, [R1+0x18] ;  /* 0x00001800011a7983 */ /* 0x0001260000100a00 */
[----:B------:R-:W3:Y:S01]  /*00a0*/  LDC.64 R8, c[0x0][0x3d8] ;  /* 0x0000f600ff087b82 */ /* 0x000ee20000000a00 */
[----:B------:R0:W4:Y:S04]  /*00b0*/  LDL.64 R20, [R1] ;  /* 0x0000000001147983 */ /* 0x0001280000100a00 */
[----:B------:R2:W4:Y:S01]  /*00c0*/  LDL.64 R22, [R1+0x8] ;  /* 0x0000080001167983 */ /* 0x0005220000100a00 */
[----:B-1----:R-:W-:-:S02]  /*00d0*/  USHF.R.S32.HI UR4, URZ, 0x1f, UR6 ;  /* 0x0000001fff047899 */ /* 0x002fc40008011406 */
[----:B------:R-:W1:Y:S01]  /*00e0*/  LDC.64 R14, c[0x0][0x3d0] ;  /* 0x0000f400ff0e7b82 */ /* 0x000e620000000a00 */
[----:B------:R-:W3:Y:S01]  /*00f0*/  LDCU.64 UR10, c[0x0][0x358] ;  /* 0x00006b00ff0a77ac */ /* 0x000ee20008000a00 */
[----:B------:R-:W-:Y:S01]  /*0100*/  ULEA.HI UR4, UR4, UR6, URZ, 0x3 ;  /* 0x0000000604047291 */ /* 0x000fe2000f8f18ff */
[----:B0-----:R-:W-:Y:S02]  /*0110*/  LOP3.LUT R230, R170, 0xff, RZ, 0x3c, !PT ;  /* 0x000000ffaae67812 */ /* 0x001fe400078e3cff */
[----:B------:R-:W-:-:S03]  /*0120*/  MOV R19, R170 ;  /* 0x000000aa00137202 */ /* 0x000fc60000000f00 */
[----:B------:R-:W0:Y:S01]  /*0130*/  LDC.64 R16, c[0x0][0x3d8] ;  /* 0x0000f600ff107b82 */ /* 0x000e220000000a00 */
[----:B------:R-:W-:-:S04]  /*0140*/  MOV R7, UR4 ;  /* 0x0000000400077c02 */ /* 0x000fc80008000f00 */
[----:B------:R-:W-:Y:S01]  /*0150*/  LEA.HI.SX32 R230, R7, R230, 0x1d ;  /* 0x000000e607e67211 */ /* 0x000fe200078feaff */
[----:B------:R-:W4:Y:S02]  /*0160*/  LDCU UR4, c[0x0][0x384] ;  /* 0x00007080ff0477ac */ /* 0x000f240008000800 */
[----:B------:R-:W1:Y:S01]  /*0170*/  LDC.64 R6, c[0x0][0x3d0] ;  /* 0x0000f400ff067b82 */ /* 0x000e620000000a00 */
[C---:B------:R-:W-:Y:S02]  /*0180*/  ISETP.GE.U32.AND P2, PT, R230.reuse, 0x100, PT ;  /* 0x00000100e600780c */ /* 0x040fe40003f46070 */
[C---:B------:R-:W-:Y:S02]  /*0190*/  ISETP.GE.U32.AND P3, PT, R230.reuse, 0x200, PT ;  /* 0x00000200e600780c */ /* 0x040fe40003f66070 */
[----:B------:R-:W-:-:S09]  /*01a0*/  ISETP.GE.U32.AND P4, PT, R230, 0x300, PT ;  /* 0x00000300e600780c */ /* 0x000fd20003f86070 */
[----:B--2---:R-:W-:-:S04]  /*01b0*/  @P2 IMAD.WIDE.U32 R2, R19, 0x20, R2 ;  /* 0x0000002013022825 */ /* 0x004fc800078e0002 */
[C---:B---3--:R-:W-:Y:S01]  /*01c0*/  @P2 IMAD.WIDE.U32 R4, R19.reuse, 0x20, R4 ;  /* 0x0000002013042825 */ /* 0x048fe200078e0004 */
[----:B------:R-:W-:-:S04]  /*01d0*/  @P2 LOP3.LUT R19, R19, 0x100, RZ, 0xfc, !PT ;  /* 0x0000010013132812 */ /* 0x000fc800078efcff */
[----:B------:R2:W5:Y:S01]  /*01e0*/  @P2 LDG.E.128 R248, desc[UR10][R4.64+0x10] ;  /* 0x0000100a04f82981 */ /* 0x000562000c1e1d00 */
[----:B-1----:R-:W-:-:S04]  /*01f0*/  @P3 IMAD.WIDE.U32 R10, R19, 0x20, R6 ;  /* 0x00000020130a3825 */ /* 0x002fc800078e0006 */
[C---:B------:R-:W-:Y:S01]  /*0200*/  @P3 IMAD.WIDE.U32 R12, R19.reuse, 0x20, R8 ;  /* 0x00000020130c3825 */ /* 0x040fe200078e0008 */
        /* <DEDUP_REMOVED lines=11> */
[----:B----4-:R-:W3:Y:S04]  /*02c0*/  @P2 LDG.E.128 R28, desc[UR10][R2.64] ;  /* 0x0000000a021c2981 */ /* 0x010ee8000c1e1d00 */
[----:B------:R-:W4:Y:S04]  /*02d0*/  @P2 LDG.E.128 R24, desc[UR10][R2.64+0x10] ;  /* 0x0000100a02182981 */ /* 0x000f28000c1e1d00 */
[----:B------:R-:W2:Y:S01]  /*02e0*/  @P2 LDG.E.128 R20, desc[UR10][R4.64] ;  /* 0x0000000a04142981 */ /* 0x000ea2000c1e1d00 */
        /* <DEDUP_REMOVED lines=50> */
[----:B---3--:R0:W-:Y:S04]  /*0610*/  @P2 STL.64 [R1+0x20], R28 ;  /* 0x0000201c01002387 */ /* 0x0081e80000100a00 */
[----:B------:R0:W-:Y:S04]  /*0620*/  @P2 STL.64 [R1+0x28], R30 ;  /* 0x0000281e01002387 */ /* 0x0001e80000100a00 */
[----:B----4-:R0:W-:Y:S04]  /*0630*/  @P2 STL.64 [R1+0x10], R24 ;  /* 0x0000101801002387 */ /* 0x0101e80000100a00 */
[----:B------:R0:W-:Y:S04]  /*0640*/  @P2 STL.64 [R1+0x18], R26 ;  /* 0x0000181a01002387 */ /* 0x0001e80000100a00 */
[----:B--2---:R0:W-:Y:S04]  /*0650*/  @P2 STL.64 [R1], R20 ;  /* 0x0000001401002387 */ /* 0x0041e80000100a00 */
[----:B------:R0:W-:Y:S01]  /*0660*/  @P2 STL.64 [R1+0x8], R22 ;  /* 0x0000081601002387 */ /* 0x0001e20000100a00 */
[----:B------:R-:W-:Y:S05]  /*0670*/  BRA.U UP0, `(.L_x_1440) ;  /* 0x0000008900e47547 */ /* 0x000fea000b800000 */
[----:B------:R-:W1:Y:S01]  /*0680*/  LDCU.U8 UR4, c[0x0][0x410] ;  /* 0x00008200ff0477ac */ /* 0x000e620008000000 */
        /* <DEDUP_REMOVED lines=49> */
[----:B------:R-:W2:Y:S01]  /*09a0*/  LDCU UR21, c[0x0][0x408] ;  /* 0x00008100ff1577ac */ /* 0x000ea20008000800 */
[----:B------:R-:W3:Y:S01]  /*09b0*/  LDCU UR6, c[0x0][0x388] ;  /* 0x00007100ff0677ac */ /* 0x000ee20008000800 */
[----:B------:R-:W4:Y:S01]  /*09c0*/  LDCU.U8 UR24, c[0x0][0x410] ;  /* 0x00008200ff1877ac */ /* 0x000f220008000000 */
[----:B------:R-:W0:Y:S01]  /*09d0*/  LDCU UR20, c[0x0][0x400] ;  /* 0x00008000ff1477ac */ /* 0x000e220008000800 */
[----:B------:R-:W0:Y:S01]  /*09e0*/  LDCU.64 UR8, c[0x0][0x478] ;  /* 0x00008f00ff0877ac */ /* 0x000e220008000a00 */
[----:B------:R-:W0:Y:S01]  /*09f0*/  LDCU.64 UR26, c[0x0][0x438] ;  /* 0x00008700ff1a77ac */ /* 0x000e220008000a00 */
[----:B------:R-:W0:Y:S01]  /*0a00*/  LDCU.64 UR18, c[0x0][0x470] ;  /* 0x00008e00ff1277ac */ /* 0x000e220008000a00 */
[----:B------:R-:W0:Y:S01]  /*0a10*/  LDCU.128 UR12, c[0x0][0x3c0] ;  /* 0x00007800ff0c77ac */ /* 0x000e220008000c00 */
[----:B------:R-:W0:Y:S01]  /*0a20*/  LDCU.64 UR16, c[0x0][0x380] ;  /* 0x00007000ff1077ac */ /* 0x000e220008000a00 */
[----:B-1----:R-:W-:-:S11]  /*0a30*/  UISETP.NE.AND UP2, UPT, UR4, URZ, UPT ;  /* 0x000000ff0400728c */ /* 0x002fd6000bf45270 */
.L_x_1479:
[----:B0-----:R-:W-:-:S06]  /*0a40*/  UIMAD.WIDE UR4, UR7, 0x4, UR14 ;  /* 0x00000004070478a5 */ /* 0x001fcc000f8e020e */
[----:B-12---:R-:W-:Y:S02]  /*0a50*/  MOV R164, UR4 ;  /* 0x0000000400a47c02 */ /* 0x006fe40008000f00 */
[----:B------:R-:W-:Y:S01]  /*0a60*/  MOV R165, UR5 ;  /* 0x0000000500a57c02 */ /* 0x000fe20008000f00 */
[----:B------:R-:W-:-:S04]  /*0a70*/  UIMAD.WIDE UR4, UR7, 0x4, UR12 ;  /* 0x00000004070478a5 */ /* 0x000fc8000f8e020c */
[----:B------:R0:W2:Y:S02]  /*0a80*/  LDG.E R2, desc[UR10][R164.64] ;  /* 0x0000000aa4027981 */ /* 0x0000a4000c1e1900 */
[----:B0-----:R-:W-:Y:S02]  /*0a90*/  MOV R164, UR4 ;  /* 0x0000000400a47c02 */ /* 0x001fe40008000f00 */
[----:B------:R-:W-:-:S05]  /*0aa0*/  MOV R165, UR5 ;  /* 0x0000000500a57c02 */ /* 0x000fca0008000f00 */
[----:B------:R-:W4:Y:S01]  /*0ab0*/  LDG.E R210, desc[UR10][R164.64] ;  /* 0x0000000aa4d27981 */ /* 0x000f22000c1e1900 */
[----:B---3--:R-:W-:Y:S01]  /*0ac0*/  UIMAD UR4, UR7, UR6, URZ ;  /* 0x00000006070472a4 */ /* 0x008fe2000f8e02ff */
[----:B------:R-:W-:Y:S01]  /*0ad0*/  PLOP3.LUT P0, PT, PT, PT, UP2, 0x40, 0x4 ;  /* 0x000000000004781c */ /* 0x000fe20003f0e828 */
[----:B------:R-:W-:Y:S01]  /*0ae0*/  BSSY.RECONVERGENT B0, `(.L_x_1441) ;  /* 0x000009a000007945 */ /* 0x000fe20003800200 */
[----:B------:R-:W-:Y:S01]  /*0af0*/  HFMA2 R211, -RZ, RZ, 0, 0 ;  /* 0x00000000ffd37431 */ /* 0x000fe200000001ff */
[----:B------:R-:W-:Y:S01]  /*0b00*/  USHF.R.S32.HI UR5, URZ, 0x1f, UR4 ;  /* 0x0000001fff057899 */ /* 0x000fe20008011404 */
[C---:B------:R-:W-:Y:S02]  /*0b10*/  ISETP.GE.U32.AND P3, PT, R230.reuse, 0x200, PT ;  /* 0x00000200e600780c */ /* 0x040fe40003f66070 */
[----:B------:R-:W-:Y:S01]  /*0b20*/  ISETP.GE.U32.AND P4, PT, R230, 0x300, PT ;  /* 0x00000300e600780c */ /* 0x000fe20003f86070 */
[----:B------:R-:W-:Y:S01]  /*0b30*/  ULEA.HI UR5, UR5, UR4, URZ, 0x3 ;  /* 0x0000000405057291 */ /* 0x000fe2000f8f18ff */
[----:B------:R-:W-:-:S05]  /*0b40*/  MOV R228, RZ ;  /* 0x000000ff00e47202 */ /* 0x000fca0000000f00 */
[----:B------:R-:W-:Y:S02]  /*0b50*/  MOV R167, UR5 ;  /* 0x0000000500a77c02 */ /* 0x000fe40008000f00 */
[----:B--2---:R-:W-:Y:S02]  /*0b60*/  R2UR UR22, R2 ;  /* 0x00000000021672ca */ /* 0x004fe400000e0000 */
[----:B------:R-:W-:-:S04]  /*0b70*/  LEA.HI.SX32 R2, R167, R170, 0x1d ;  /* 0x000000aaa7027211 */ /* 0x000fc800078feaff */
[----:B------:R-:W-:Y:S02]  /*0b80*/  MOV R229, R2 ;  /* 0x0000000200e57202 */ /* 0x000fe40000000f00 */
[----:B----4-:R-:W-:Y:S01]  /*0b90*/  FSEL R210, R210, RZ, P0 ;  /* 0x000000ffd2d27208 */ /* 0x010fe20000000000 */
[----:B------:R-:W-:Y:S06]  /*0ba0*/  @!P2 BRA `(.L_x_1442) ;  /* 0x000000080034a947 */ /* 0x000fec0003800000 */
[----:B------:R-:W0:Y:S01]  /*0bb0*/  LDC.64 R168, c[0x0][0x430] ;  /* 0x00010c00ffa87b82 */ /* 0x000e220000000a00 */
[----:B------:R-:W2:Y:S04]  /*0bc0*/  LDL R22, [R1] ;  /* 0x0000000001167983 */ /* 0x000ea80000100800 */
[----:B------:R-:W3:Y:S03]  /*0bd0*/  LDL R21, [R1+0x20] ;  /* 0x0000200001157983 */ /* 0x000ee60000100800 */
[----:B------:R-:W1:Y:S01]  /*0be0*/  LDC.64 R164, c[0x0][0x428] ;  /* 0x00010a00ffa47b82 */ /* 0x000e620000000a00 */
[----:B------:R-:W4:Y:S04]  /*0bf0*/  LDL R190, [R1+0x4] ;  /* 0x0000040001be7983 */ /* 0x000f280000100800 */
[----:B------:R-:W4:Y:S03]  /*0c00*/  LDL R189, [R1+0x24] ;  /* 0x0000240001bd7983 */ /* 0x000f260000100800 */
[----:B------:R-:W1:Y:S01]  /*0c10*/  LDC.64 R4, c[0x0][0x3a8] ;  /* 0x0000ea00ff047b82 */ /* 0x000e620000000a00 */
[----:B------:R-:W4:Y:S04]  /*0c20*/  LDL R198, [R1+0x8] ;  /* 0x0000080001c67983 */ /* 0x000f280000100800 */
[----:B------:R-:W4:Y:S01]  /*0c30*/  LDL R197, [R1+0x28] ;  /* 0x0000280001c57983 */ /* 0x000f220000100800 */
[----:B0-----:R-:W-:Y:S01]  /*0c40*/  IMAD.WIDE.U32 R168, R2, 0x10, R168 ;  /* 0x0000001002a87825 */ /* 0x001fe200078e00a8 */
[----:B------:R-:W-:-:S02]  /*0c50*/  ISETP.NE.U32.AND P1, PT, RZ, UR18, PT ;  /* 0x00000012ff007c0c */ /* 0x000fc4000bf25070 */
[----:B------:R-:W4:Y:S01]  /*0c60*/  LDL R204, [R1+0xc] ;  /* 0x00000c0001cc7983 */ /* 0x000f220000100800 */
[----:B------:R-:W-:Y:S01]  /*0c70*/  ISETP.NE.U32.AND P0, PT, RZ, UR26, PT ;  /* 0x0000001aff007c0c */ /* 0x000fe2000bf05070 */
[----:B------:R-:W0:Y:S02]  /*0c80*/  LDC.64 R228, c[0x0][0x3b0] ;  /* 0x0000ec00ffe47b82 */ /* 0x000e240000000a00 */
[----:B------:R-:W2:Y:S01]  /*0c90*/  LDG.E.128 R168, desc[UR10][R168.64] ;  /* 0x0000000aa8a87981 */ /* 0x000ea2000c1e1d00 */
[----:B-1----:R-:W-:-:S03]  /*0ca0*/  IMAD.WIDE.U32 R164, R2, 0x10, R164 ;  /* 0x0000001002a47825 */ /* 0x002fc600078e00a4 */
[----:B------:R-:W4:Y:S04]  /*0cb0*/  LDL R203, [R1+0x2c] ;  /* 0x00002c0001cb7983 */ /* 0x000f280000100800 */
[----:B------:R-:W3:Y:S01]  /*0cc0*/  LDG.E.128 R164, desc[UR10][R164.64] ;  /* 0x0000000aa4a47981 */ /* 0x000ee2000c1e1d00 */
[----:B------:R-:W-:-:S03]  /*0cd0*/  IMAD.WIDE.U32 R4, R2, 0x20, R4 ;  /* 0x0000002002047825 */ /* 0x000fc600078e0004 */
[----:B------:R-:W4:Y:S04]  /*0ce0*/  LDL R252, [R1+0x10] ;  /* 0x0000100001fc7983 */ /* 0x000f280000100800 */
[----:B------:R-:W4:Y:S01]  /*0cf0*/  LDG.E.128 R180, desc[UR10][R4.64] ;  /* 0x0000000a04b47981 */ /* 0x000f22000c1e1d00 */
[----:B------:R-:W-:Y:S02]  /*0d00*/  ISETP.NE.AND.EX P1, PT, RZ, UR19, PT, P1 ;  /* 0x00000013ff007c0c */ /* 0x000fe4000bf25310 */
[----:B------:R-:W-:Y:S01]  /*0d10*/  ISETP.NE.AND.EX P0, PT, RZ, UR27, PT, P0 ;  /* 0x0000001bff007c0c */ /* 0x000fe2000bf05300 */
[----:B------:R1:W4:Y:S04]  /*0d20*/  LDG.E.128 R172, desc[UR10][R4.64+0x10] ;  /* 0x0000100a04ac7981 */ /* 0x000328000c1e1d00 */
[----:B------:R-:W4:Y:S06]  /*0d30*/  LDL R231, [R1+0x14] ;  /* 0x0000140001e77983 */ /* 0x000f2c0000100800 */
[----:B-1----:R-:W1:Y:S08]  /*0d40*/  @P1 LDC.64 R4, c[0x0][0x3b8] ;  /* 0x0000ee00ff041b82 */ /* 0x002e700000000a00 */
[----:B------:R-:W0:Y:S01]  /*0d50*/  @P0 LDC.64 R26, c[0x0][0x438] ;  /* 0x00010e00ff1a0b82 */ /* 0x000e220000000a00 */
[----:B-1----:R-:W-:-:S05]  /*0d60*/  @P1 IMAD.WIDE.U32 R4, R2, 0x8, R4 ;  /* 0x0000000802041825 */ /* 0x002fca00078e0004 */
[----:B------:R0:W5:Y:S02]  /*0d70*/  @P1 LDG.E.64 R24, desc[UR10][R4.64] ;  /* 0x0000000a04181981 */ /* 0x000164000c1e1b00 */
[----:B0-----:R-:W-:-:S05]  /*0d80*/  @P0 IMAD.WIDE.U32 R4, R2, 0x20, R26 ;  /* 0x0000002002040825 */ /* 0x001fca00078e001a */
[----:B------:R-:W5:Y:S04]  /*0d90*/  @P0 LDG.E.128 R140, desc[UR10][R4.64] ;  /* 0x0000000a048c0981 */ /* 0x000f68000c1e1d00 */
[----:B------:R0:W5:Y:S01]  /*0da0*/  @P0 LDG.E.128 R144, desc[UR10][R4.64+0x10] ;  /* 0x0000100a04900981 */ /* 0x000162000c1e1d00 */
[----:B------:R-:W-:-:S06]  /*0db0*/  IMAD.WIDE.U32 R26, R2, 0x8, R228 ;  /* 0x00000008021a7825 */ /* 0x000fcc00078e00e4 */
[----:B------:R-:W5:Y:S01]  /*0dc0*/  LDG.E.64 R26, desc[UR10][R26.64] ;  /* 0x0000000a1a1a7981 */ /* 0x000f62000c1e1b00 */
[C---:B--2---:R-:W-:Y:S02]  /*0dd0*/  SHF.L.U32 R17, R168.reuse, 0x10, RZ ;  /* 0x00000010a8117819 */ /* 0x044fe400000006ff */
[----:B------:R-:W-:-:S03]  /*0de0*/  PRMT R168, R168, 0x7632, R168 ;  /* 0x00007632a8a87816 */ /* 0x000fc600000000a8 */
[----:B------:R-:W-:Y:S01]  /*0df0*/  FMUL.FTZ R6, R22, R17 ;  /* 0x0000001116067220 */ /* 0x000fe20000410000 */
[C---:B---3--:R-:W-:Y:S02]  /*0e00*/  SHF.L.U32 R9, R164.reuse, 0x10, RZ ;  /* 0x00000010a4097819 */ /* 0x048fe400000006ff */
[----:B------:R-:W-:Y:S01]  /*0e10*/  PRMT R164, R164, 0x7632, R164 ;  /* 0x00007632a4a47816 */ /* 0x000fe200000000a4 */
[----:B----4-:R-:W-:Y:S02]  /*0e20*/  FADD.FTZ R0, -R210, R180 ;  /* 0x000000b4d2007221 */ /* 0x010fe40000010100 */
[----:B0-----:R-:W-:Y:S01]  /*0e30*/  FFMA.FTZ R4, R21, R9, R6 ;  /* 0x0000000915047223 */ /* 0x001fe20000010006 */
[----:B------:R-:W-:Y:S01]  /*0e40*/  SHF.L.U32 R168, R168, 0x10, RZ ;  /* 0x00000010a8a87819 */ /* 0x000fe200000006ff */
[----:B------:R-:W-:Y:S01]  /*0e50*/  FMUL.FTZ R0, R0, UR22 ;  /* 0x0000001600007c20 */ /* 0x000fe20008410000 */
[----:B------:R-:W-:Y:S01]  /*0e60*/  FADD.FTZ R6, -R210, R181 ;  /* 0x000000b5d2067221 */ /* 0x000fe20000010100 */
[----:B------:R-:W-:Y:S01]  /*0e70*/  FADD.FTZ R116, R116, R17 ;  /* 0x0000001174747221 */ /* 0x000fe20000010000 */
[----:B------:R-:W-:Y:S01]  /*0e80*/  SHF.L.U32 R164, R164, 0x10, RZ ;  /* 0x00000010a4a47819 */ /* 0x000fe200000006ff */
[----:B------:R-:W-:Y:S01]  /*0e90*/  FFMA.FTZ R96, R0, R17, R96 ;  /* 0x0000001100607223 */ /* 0x000fe20000010060 */
[C---:B------:R-:W-:Y:S01]  /*0ea0*/  SHF.L.U32 R17, R169.reuse, 0x10, RZ ;  /* 0x00000010a9117819 */ /* 0x040fe200000006ff */
[----:B------:R-:W-:Y:S01]  /*0eb0*/  FMUL.FTZ R6, R6, UR22 ;  /* 0x0000001606067c20 */ /* 0x000fe20008410000 */
[----:B------:R-:W-:Y:S01]  /*0ec0*/  FMUL.FTZ R5, R190, R168 ;  /* 0x000000a8be057220 */ /* 0x000fe20000410000 */
[----:B------:R-:W-:Y:S01]  /*0ed0*/  PRMT R169, R169, 0x7632, R169 ;  /* 0x00007632a9a97816 */ /* 0x000fe200000000a9 */
[----:B------:R-:W-:Y:S01]  /*0ee0*/  FADD.FTZ R77, R77, R164 ;  /* 0x000000a44d4d7221 */ /* 0x000fe20000010000 */
[-C--:B------:R-:W-:Y:S01]  /*0ef0*/  FFMA.FTZ R57, R6, R164.reuse, R57 ;  /* 0x000000a406397223 */ /* 0x080fe20000010039 */
[----:B------:R-:W-:Y:S01]  /*0f00*/  FFMA.FTZ R5, R189, R164, R5 ;  /* 0x000000a4bd057223 */ /* 0x000fe20000010005 */
[----:B------:R-:W-:-:S02]  /*0f10*/  SHF.L.U32 R164, R169, 0x10, RZ ;  /* 0x00000010a9a47819 */ /* 0x000fc400000006ff */
[----:B------:R-:W2:Y:S01]  /*0f20*/  LDL R169, [R1+0x18] ;  /* 0x0000180001a97983 */ /* 0x000ea20000100800 */
[----:B------:R-:W-:Y:S01]  /*0f30*/  FFMA.FTZ R97, R6, R168, R97 ;  /* 0x000000a806617223 */ /* 0x000fe20000010061 */
[----:B------:R-:W-:Y:S02]  /*0f40*/  FADD.FTZ R117, R117, R168 ;  /* 0x000000a875757221 */ /* 0x000fe40000010000 */
[----:B------:R-:W3:Y:S01]  /*0f50*/  LDL R168, [R1+0x1c] ;  /* 0x00001c0001a87983 */ /* 0x000ee20000100800 */
[----:B------:R-:W-:Y:S01]  /*0f60*/  FADD.FTZ R10, -R210, R182 ;  /* 0x000000b6d20a7221 */ /* 0x000fe20000010100 */
[----:B------:R-:W-:Y:S01]  /*0f70*/  FADD.FTZ R76, R76, R9 ;  /* 0x000000094c4c7221 */ /* 0x000fe20000010000 */
[----:B------:R-:W-:Y:S01]  /*0f80*/  FFMA.FTZ R56, R0, R9, R56 ;  /* 0x0000000900387223 */ /* 0x000fe20000010038 */
[C---:B------:R-:W-:Y:S01]  /*0f90*/  SHF.L.U32 R9, R165.reuse, 0x10, RZ ;  /* 0x00000010a5097819 */ /* 0x040fe200000006ff */
[----:B------:R-:W-:Y:S01]  /*0fa0*/  FMUL.FTZ R10, R10, UR22 ;  /* 0x000000160a0a7c20 */ /* 0x000fe20008410000 */
        /* <DEDUP_REMOVED lines=9> */
[----:B------:R-:W-:Y:S01]  /*1040*/  FMUL.FTZ R18, R18, UR22 ;  /* 0x0000001612127c20 */ /* 0x000fe20008410000 */
[----:B------:R-:W-:Y:S01]  /*1050*/  FMUL.FTZ R17, R204, R164 ;  /* 0x000000a4cc117220 */ /* 0x000fe20000410000 */
[----:B------:R-:W-:Y:S02]  /*1060*/  SHF.L.U32 R165, R170, 0x10, RZ ;  /* 0x00000010aaa57819 */ /* 0x000fe400000006ff */
[-C--:B------:R-:W-:Y:S01]  /*1070*/  FFMA.FTZ R59, R18, R22.reuse, R59 ;  /* 0x00000016123b7223 */ /* 0x080fe2000001003b */
[----:B------:R-:W-:Y:S01]  /*1080*/  FADD.FTZ R79, R79, R22 ;  /* 0x000000164f4f7221 */ /* 0x000fe20000010000 */
[----:B------:R-:W-:Y:S01]  /*1090*/  FFMA.FTZ R17, R203, R22, R17 ;  /* 0x00000016cb117223 */ /* 0x000fe20000010011 */
[----:B------:R-:W-:Y:S01]  /*10a0*/  FADD.FTZ R22, -R210, R172 ;  /* 0x000000acd2167221 */ /* 0x000fe20000010100 */
[----:B------:R-:W-:-:S02]  /*10b0*/  PRMT R170, R170, 0x7632, R170 ;  /* 0x00007632aaaa7816 */ /* 0x000fc400000000aa */
[----:B------:R-:W-:Y:S01]  /*10c0*/  SHF.L.U32 R21, R166, 0x10, RZ ;  /* 0x00000010a6157819 */ /* 0x000fe200000006ff */
[----:B------:R-:W-:Y:S01]  /*10d0*/  FMUL.FTZ R22, R22, UR22 ;  /* 0x0000001616167c20 */ /* 0x000fe20008410000 */
[----:B------:R-:W-:Y:S01]  /*10e0*/  PRMT R166, R166, 0x7632, R166 ;  /* 0x00007632a6a67816 */ /* 0x000fe200000000a6 */
[----:B------:R-:W-:Y:S01]  /*10f0*/  FADD.FTZ R173, -R210, R173 ;  /* 0x000000add2ad7221 */ /* 0x000fe20000010100 */
[----:B------:R-:W-:Y:S01]  /*1100*/  SHF.L.U32 R170, R170, 0x10, RZ ;  /* 0x00000010aaaa7819 */ /* 0x000fe200000006ff */
[----:B------:R-:W-:Y:S01]  /*1110*/  FFMA.FTZ R99, R18, R164, R99 ;  /* 0x000000a412637223 */ /* 0x000fe20000010063 */
[----:B------:R-:W-:Y:S01]  /*1120*/  FADD.FTZ R119, R119, R164 ;  /* 0x000000a477777221 */ /* 0x000fe20000010000 */
[-C--:B-----5:R-:W-:Y:S01]  /*1130*/  FMUL.FTZ R164, R248, R165.reuse ;  /* 0x000000a5f8a47220 */ /* 0x0a0fe20000410000 */
[----:B------:R-:W-:Y:S01]  /*1140*/  FADD.FTZ R120, R120, R165 ;  /* 0x000000a578787221 */ /* 0x000fe20000010000 */
[----:B------:R-:W-:Y:S01]  /*1150*/  FFMA.FTZ R100, R22, R165, R100 ;  /* 0x000000a516647223 */ /* 0x000fe20000010064 */
[----:B------:R-:W-:Y:S01]  /*1160*/  SHF.L.U32 R166, R166, 0x10, RZ ;  /* 0x00000010a6a67819 */ /* 0x000fe200000006ff */
[----:B------:R-:W-:Y:S01]  /*1170*/  FADD.FTZ R174, -R210, R174 ;  /* 0x000000aed2ae7221 */ /* 0x000fe20000010100 */
[----:B------:R-:W-:Y:S01]  /*1180*/  SHF.L.U32 R165, R171, 0x10, RZ ;  /* 0x00000010aba57819 */ /* 0x000fe200000006ff */
[----:B------:R-:W-:Y:S01]  /*1190*/  FMUL.FTZ R190, R173, UR22 ;  /* 0x00000016adbe7c20 */ /* 0x000fe20008410000 */
[----:B------:R-:W-:Y:S01]  /*11a0*/  FMUL.FTZ R189, R249, R170 ;  /* 0x000000aaf9bd7220 */ /* 0x000fe20000410000 */
[----:B------:R-:W-:Y:S01]  /*11b0*/  PRMT R171, R171, 0x7632, R171 ;  /* 0x00007632abab7816 */ /* 0x000fe200000000ab */
[----:B------:R-:W-:Y:S01]  /*11c0*/  FADD.FTZ R80, R80, R21 ;  /* 0x0000001550507221 */ /* 0x000fe20000010000 */
[-C--:B------:R-:W-:Y:S01]  /*11d0*/  FFMA.FTZ R60, R22, R21.reuse, R60 ;  /* 0x00000015163c7223 */ /* 0x080fe2000001003c */
[----:B------:R-:W-:Y:S01]  /*11e0*/  SHF.L.U32 R197, R167, 0x10, RZ ;  /* 0x00000010a7c57819 */ /* 0x000fe200000006ff */
[----:B------:R-:W-:Y:S01]  /*11f0*/  FFMA.FTZ R21, R252, R21, R164 ;  /* 0x00000015fc157223 */ /* 0x000fe200000100a4 */
[----:B------:R-:W-:Y:S01]  /*1200*/  FMUL.FTZ R198, R174, UR22 ;  /* 0x00000016aec67c20 */ /* 0x000fe20008410000 */
[----:B------:R-:W-:Y:S01]  /*1210*/  FADD.FTZ R81, R81, R166 ;  /* 0x000000a651517221 */ /* 0x000fe20000010000 */
[-C--:B------:R-:W-:Y:S01]  /*1220*/  FFMA.FTZ R61, R190, R166.reuse, R61 ;  /* 0x000000a6be3d7223 */ /* 0x080fe2000001003d */
[----:B------:R-:W-:Y:S01]  /*1230*/  FFMA.FTZ R189, R231, R166, R189 ;  /* 0x000000a6e7bd7223 */ /* 0x000fe200000100bd */
[----:B------:R-:W-:Y:S01]  /*1240*/  FMUL.FTZ R164, R250, R165 ;  /* 0x000000a5faa47220 */ /* 0x000fe20000410000 */
[----:B------:R-:W-:Y:S01]  /*1250*/  PRMT R167, R167, 0x7632, R167 ;  /* 0x00007632a7a77816 */ /* 0x000fe200000000a7 */
[----:B------:R-:W-:Y:S01]  /*1260*/  FADD.FTZ R175, -R210, R175 ;  /* 0x000000afd2af7221 */ /* 0x000fe20000010100 */
[----:B------:R-:W-:Y:S01]  /*1270*/  SHF.L.U32 R166, R171, 0x10, RZ ;  /* 0x00000010aba67819 */ /* 0x000fe200000006ff */
[----:B------:R-:W-:Y:S01]  /*1280*/  FADD.FTZ R82, R82, R197 ;  /* 0x000000c552527221 */ /* 0x000fe20000010000 */
[----:B------:R-:W-:Y:S01]  /*1290*/  FFMA.FTZ R62, R198, R197, R62 ;  /* 0x000000c5c63e7223 */ /* 0x000fe2000001003e */
[----:B------:R-:W-:-:S02]  /*12a0*/  FMUL.FTZ R204, R175, UR22 ;  /* 0x00000016afcc7c20 */ /* 0x000fc40008410000 */
[----:B------:R-:W-:Y:S01]  /*12b0*/  FMUL.FTZ R203, R251, R166 ;  /* 0x000000a6fbcb7220 */ /* 0x000fe20000410000 */
[----:B------:R-:W-:Y:S01]  /*12c0*/  FADD.FTZ R122, R122, R165 ;  /* 0x000000a57a7a7221 */ /* 0x000fe20000010000 */
[----:B------:R-:W-:Y:S01]  /*12d0*/  FFMA.FTZ R102, R198, R165, R102 ;  /* 0x000000a5c6667223 */ /* 0x000fe20000010066 */
[----:B------:R-:W-:-:S04]  /*12e0*/  FFMA.FTZ R165, R0, R4, RZ ;  /* 0x0000000400a57223 */ /* 0x000fc800000100ff */
[----:B------:R-:W-:-:S04]  /*12f0*/  FFMA.FTZ R165, R6, R5, R165 ;  /* 0x0000000506a57223 */ /* 0x000fc800000100a5 */
[----:B------:R-:W-:-:S04]  /*1300*/  FFMA.FTZ R165, R10, R9, R165 ;  /* 0x000000090aa57223 */ /* 0x000fc800000100a5 */
[----:B------:R-:W-:-:S04]  /*1310*/  FFMA.FTZ R165, R18, R17, R165 ;  /* 0x0000001112a57223 */ /* 0x000fc800000100a5 */
[----:B------:R-:W-:-:S04]  /*1320*/  FFMA.FTZ R165, R22, R21, R165 ;  /* 0x0000001516a57223 */ /* 0x000fc800000100a5 */
[C---:B------:R-:W-:Y:S01]  /*1330*/  FFMA.FTZ R165, R190.reuse, R189, R165 ;  /* 0x000000bdbea57223 */ /* 0x040fe200000100a5 */
[----:B------:R-:W-:Y:S01]  /*1340*/  FADD.FTZ R121, R121, R170 ;  /* 0x000000aa79797221 */ /* 0x000fe20000010000 */
[----:B------:R-:W-:Y:S01]  /*1350*/  FFMA.FTZ R101, R190, R170, R101 ;  /* 0x000000aabe657223 */ /* 0x000fe20000010065 */
[----:B------:R-:W-:Y:S01]  /*1360*/  FADD.FTZ R123, R123, R166 ;  /* 0x000000a67b7b7221 */ /* 0x000fe20000010000 */
[----:B------:R-:W-:Y:S01]  /*1370*/  FFMA.FTZ R103, R204, R166, R103 ;  /* 0x000000a6cc677223 */ /* 0x000fe20000010067 */
[----:B------:R-:W-:Y:S01]  /*1380*/  IADD3 R229, PT, PT, R2, 0x100, RZ ;  /* 0x0000010002e57810 */ /* 0x000fe20007ffe0ff */
[----:B--2---:R-:W-:Y:S01]  /*1390*/  FFMA.FTZ R197, R169, R197, R164 ;  /* 0x000000c5a9c57223 */ /* 0x004fe200000100a4 */
[----:B------:R-:W-:-:S05]  /*13a0*/  SHF.L.U32 R164, R167, 0x10, RZ ;  /* 0x00000010a7a47819 */ /* 0x000fca00000006ff */
[----:B------:R-:W-:Y:S01]  /*13b0*/  FADD.FTZ R83, R83, R164 ;  /* 0x000000a453537221 */ /* 0x000fe20000010000 */
[-C--:B------:R-:W-:Y:S01]  /*13c0*/  FFMA.FTZ R63, R204, R164.reuse, R63 ;  /* 0x000000a4cc3f7223 */ /* 0x080fe2000001003f */
[----:B---3--:R-:W-:Y:S01]  /*13d0*/  FFMA.FTZ R203, R168, R164, R203 ;  /* 0x000000a4a8cb7223 */ /* 0x008fe200000100cb */
[----:B------:R-:W-:-:S04]  /*13e0*/  FADD.FTZ R164, RZ, R4 ;  /* 0x00000004ffa47221 */ /* 0x000fc80000010000 */
[----:B------:R-:W-:-:S04]  /*13f0*/  FADD.FTZ R164, R164, R5 ;  /* 0x00000005a4a47221 */ /* 0x000fc80000010000 */
[----:B------:R-:W-:-:S04]  /*1400*/  FADD.FTZ R164, R164, R9 ;  /* 0x00000009a4a47221 */ /* 0x000fc80000010000 */
[----:B------:R-:W-:-:S04]  /*1410*/  FADD.FTZ R164, R164, R17 ;  /* 0x00000011a4a47221 */ /* 0x000fc80000010000 */
[----:B------:R-:W-:-:S04]  /*1420*/  FADD.FTZ R164, R164, R21 ;  /* 0x00000015a4a47221 */ /* 0x000fc80000010000 */
[----:B------:R-:W-:Y:S01]  /*1430*/  FADD.FTZ R164, R164, R189 ;  /* 0x000000bda4a47221 */ /* 0x000fe20000010000 */
[----:B------:R-:W-:-:S03]  /*1440*/  FFMA.FTZ R165, R198, R197, R165 ;  /* 0x000000c5c6a57223 */ /* 0x000fc600000100a5 */
[----:B------:R-:W-:Y:S01]  /*1450*/  FADD.FTZ R164, R164, R197 ;  /* 0x000000c5a4a47221 */ /* 0x000fe20000010000 */
[----:B------:R-:W-:-:S03]  /*1460*/  FFMA.FTZ R228, R204, R203, R165 ;  /* 0x000000cbcce47223 */ /* 0x000fc600000100a5 */
[----:B------:R-:W-:-:S07]  /*1470*/  FADD.FTZ R211, R164, R203 ;  /* 0x000000cba4d37221 */ /* 0x000fce0000010000 */
.L_x_1442:
[----:B------:R-:W-:Y:S05]  /*1480*/  BSYNC.RECONVERGENT B0 ;  /* 0x0000000000007941 */ /* 0x000fea0003800200 */
.L_x_1441:
[----:B------:R-:W-:Y:S04]  /*1490*/  BSSY.RECONVERGENT B0, `(.L_x_1443) ;  /* 0x0000083000007945 */ /* 0x000fe80003800200 */
[----:B------:R-:W-:Y:S05]  /*14a0*/  @!P3 BRA `(.L_x_1444) ;  /* 0x000000080004b947 */ /* 0x000fea0003800000 */
[----:B------:R-:W0:Y:S01]  /*14b0*/  LDC.64 R30, c[0x0][0x3a8] ;  /* 0x0000ea00ff1e7b82 */ /* 0x000e220000000a00 */
[----:B------:R-:W-:-:S04]  /*14c0*/  ISETP.NE.U32.AND P0, PT, RZ, UR18, PT ;  /* 0x00000012ff007c0c */ /* 0x000fc8000bf05070 */
[----:B------:R-:W-:-:S03]  /*14d0*/  ISETP.NE.AND.EX P1, PT, RZ, UR19, PT, P0 ;  /* 0x00000013ff007c0c */ /* 0x000fc6000bf25300 */
[----:B------:R-:W1:Y:S08]  /*14e0*/  LDC.64 R168, c[0x0][0x430] ;  /* 0x00010c00ffa87b82 */ /* 0x000e700000000a00 */
[----:B------:R-:W2:Y:S01]  /*14f0*/  LDC.64 R164, c[0x0][0x428] ;  /* 0x00010a00ffa47b82 */ /* 0x000ea20000000a00 */
[----:B0-----:R-:W-:-:S05]  /*1500*/  IMAD.WIDE.U32 R30, R229, 0x20, R30 ;  /* 0x00000020e51e7825 */ /* 0x001fca00078e001e */
[----:B------:R-:W3:Y:S01]  /*1510*/  LDG.E.128 R180, desc[UR10][R30.64] ;  /* 0x0000000a1eb47981 */ /* 0x000ee2000c1e1d00 */
[----:B------:R-:W-:Y:S01]  /*1520*/  ISETP.NE.U32.AND P0, PT, RZ, UR26, PT ;  /* 0x0000001aff007c0c */ /* 0x000fe2000bf05070 */
[----:B-1----:R-:W-:Y:S02]  /*1530*/  IMAD.WIDE.U32 R168, R229, 0x10, R168 ;  /* 0x00000010e5a87825 */ /* 0x002fe400078e00a8 */
[----:B------:R0:W4:Y:S01]  /*1540*/  LDG.E.128 R172, desc[UR10][R30.64+0x10] ;  /* 0x0000100a1eac7981 */ /* 0x000122000c1e1d00 */
[----:B------:R-:W-:-:S03]  /*1550*/  ISETP.NE.AND.EX P0, PT, RZ, UR27, PT, P0 ;  /* 0x0000001bff007c0c */ /* 0x000fc6000bf05300 */
[----:B------:R-:W4:Y:S01]  /*1560*/  LDG.E.128 R168, desc[UR10][R168.64] ;  /* 0x0000000aa8a87981 */ /* 0x000f22000c1e1d00 */
[C---:B--2---:R-:W-:Y:S01]  /*1570*/  IMAD.WIDE.U32 R164, R229.reuse, 0x10, R164 ;  /* 0x00000010e5a47825 */ /* 0x044fe200078e00a4 */
[----:B0-----:R-:W0:Y:S05]  /*1580*/  @P1 LDC.64 R30, c[0x0][0x3b8] ;  /* 0x0000ee00ff1e1b82 */ /* 0x001e2a0000000a00 */
[----:B------:R-:W2:Y:S01]  /*1590*/  LDG.E.128 R164, desc[UR10][R164.64] ;  /* 0x0000000aa4a47981 */ /* 0x000ea2000c1e1d00 */
[----:B0-----:R-:W-:-:S05]  /*15a0*/  @P1 IMAD.WIDE.U32 R30, R229, 0x8, R30 ;  /* 0x00000008e51e1825 */ /* 0x001fca00078e001e */
[----:B------:R0:W5:Y:S02]  /*15b0*/  @P1 LDG.E.64 R28, desc[UR10][R30.64] ;  /* 0x0000000a1e1c1981 */ /* 0x000164000c1e1b00 */
[----:B0-----:R-:W0:Y:S02]  /*15c0*/  @P0 LDC.64 R30, c[0x0][0x438] ;  /* 0x00010e00ff1e0b82 */ /* 0x001e240000000a00 */
[----:B0-----:R-:W-:-:S05]  /*15d0*/  @P0 IMAD.WIDE.U32 R30, R229, 0x20, R30 ;  /* 0x00000020e51e0825 */ /* 0x001fca00078e001e */
[----:B------:R-:W5:Y:S04]  /*15e0*/  @P0 LDG.E.128 R52, desc[UR10][R30.64] ;  /* 0x0000000a1e340981 */ /* 0x000f68000c1e1d00 */
[----:B------:R0:W5:Y:S02]  /*15f0*/  @P0 LDG.E.128 R48, desc[UR10][R30.64+0x10] ;  /* 0x0000100a1e300981 */ /* 0x000164000c1e1d00 */
[----:B0-----:R-:W0:Y:S02]  /*1600*/  LDC.64 R30, c[0x0][0x3b0] ;  /* 0x0000ec00ff1e7b82 */ /* 0x001e240000000a00 */
[----:B0-----:R-:W-:-:S06]  /*1610*/  IMAD.WIDE.U32 R30, R229, 0x8, R30 ;  /* 0x00000008e51e7825 */ /* 0x001fcc00078e001e */
[----:B------:R-:W5:Y:S01]  /*1620*/  LDG.E.64 R30, desc[UR10][R30.64] ;  /* 0x0000000a1e1e7981 */ /* 0x000f62000c1e1b00 */
[----:B------:R-:W-:Y:S01]  /*1630*/  IADD3 R229, PT, PT, R229, 0x100, RZ ;  /* 0x00000100e5e57810 */ /* 0x000fe20007ffe0ff */
[----:B---3--:R-:W-:-:S04]  /*1640*/  FADD.FTZ R3, -R210, R180 ;  /* 0x000000b4d2037221 */ /* 0x008fc80000010100 */
[----:B------:R-:W-:Y:S01]  /*1650*/  FMUL.FTZ R3, R3, UR22 ;  /* 0x0000001603037c20 */ /* 0x000fe20008410000 */
[C---:B----4-:R-:W-:Y:S02]  /*1660*/  SHF.L.U32 R7, R168.reuse, 0x10, RZ ;  /* 0x00000010a8077819 */ /* 0x050fe400000006ff */
[----:B------:R-:W-:-:S03]  /*1670*/  PRMT R168, R168, 0x7632, R168 ;  /* 0x00007632a8a87816 */ /* 0x000fc600000000a8 */
[-C--:B-----5:R-:W-:Y:S01]  /*1680*/  FMUL.FTZ R11, R236, R7.reuse ;  /* 0x00000007ec0b7220 */ /* 0x0a0fe20000410000 */
[----:B------:R-:W-:Y:S01]  /*1690*/  FADD.FTZ R36, R36, R7 ;  /* 0x0000000724247221 */ /* 0x000fe20000010000 */
[----:B------:R-:W-:Y:S01]  /*16a0*/  FFMA.FTZ R32, R3, R7, R32 ;  /* 0x0000000703207223 */ /* 0x000fe20000010020 */
[----:B--2---:R-:W-:Y:S01]  /*16b0*/  SHF.L.U32 R209, R164, 0x10, RZ ;  /* 0x00000010a4d17819 */ /* 0x004fe200000006ff */
[----:B------:R-:W-:Y:S01]  /*16c0*/  FADD.FTZ R7, -R210, R181 ;  /* 0x000000b5d2077221 */ /* 0x000fe20000010100 */
[----:B------:R-:W-:Y:S02]  /*16d0*/  PRMT R164, R164, 0x7632, R164 ;  /* 0x00007632a4a47816 */ /* 0x000fe400000000a4 */
[----:B------:R-:W-:Y:S01]  /*16e0*/  SHF.L.U32 R168, R168, 0x10, RZ ;  /* 0x00000010a8a87819 */ /* 0x000fe200000006ff */
[----:B------:R-:W-:Y:S01]  /*16f0*/  FMUL.FTZ R7, R7, UR22 ;  /* 0x0000001607077c20 */ /* 0x000fe20008410000 */
[----:B------:R-:W-:Y:S02]  /*1700*/  SHF.L.U32 R164, R164, 0x10, RZ ;  /* 0x00000010a4a47819 */ /* 0x000fe400000006ff */
[----:B------:R-:W-:Y:S01]  /*1710*/  SHF.L.U32 R19, R169, 0x10, RZ ;  /* 0x00000010a9137819 */ /* 0x000fe200000006ff */
[----:B------:R-:W-:Y:S01]  /*1720*/  FMUL.FTZ R8, R237, R168 ;  /* 0x000000a8ed087220 */ /* 0x000fe20000410000 */
[----:B------:R-:W-:Y:S01]  /*1730*/  PRMT R169, R169, 0x7632, R169 ;  /* 0x00007632a9a97816 */ /* 0x000fe200000000a9 */
[----:B------:R-:W-:Y:S01]  /*1740*/  FADD.FTZ R44, R44, R209 ;  /* 0x000000d12c2c7221 */ /* 0x000fe20000010000 */
[-C--:B------:R-:W-:Y:S01]  /*1750*/  FFMA.FTZ R40, R3, R209.reuse, R40 ;  /* 0x000000d103287223 */ /* 0x080fe20000010028 */
[----:B------:R-:W-:Y:S01]  /*1760*/  FFMA.FTZ R209, R244, R209, R11 ;  /* 0x000000d1f4d17223 */ /* 0x000fe2000001000b */
[----:B------:R-:W-:Y:S01]  /*1770*/  FADD.FTZ R45, R45, R164 ;  /* 0x000000a42d2d7221 */ /* 0x000fe20000010000 */
[-C--:B------:R-:W-:Y:S01]  /*1780*/  FFMA.FTZ R41, R7, R164.reuse, R41 ;  /* 0x000000a407297223 */ /* 0x080fe20000010029 */
[----:B------:R-:W-:Y:S01]  /*1790*/  FFMA.FTZ R8, R245, R164, R8 ;  /* 0x000000a4f5087223 */ /* 0x000fe20000010008 */
[C---:B------:R-:W-:Y:S01]  /*17a0*/  SHF.L.U32 R15, R165.reuse, 0x10, RZ ;  /* 0x00000010a50f7819 */ /* 0x040fe200000006ff */
[C---:B------:R-:W-:Y:S01]  /*17b0*/  FADD.FTZ R11, -R210.reuse, R182 ;  /* 0x000000b6d20b7221 */ /* 0x040fe20000010100 */
[----:B------:R-:W-:Y:S01]  /*17c0*/  PRMT R165, R165, 0x7632, R165 ;  /* 0x00007632a5a57816 */ /* 0x000fe200000000a5 */
[----:B------:R-:W-:Y:S01]  /*17d0*/  FADD.FTZ R16, -R210, R183 ;  /* 0x000000b7d2107221 */ /* 0x000fe20000010100 */
[----:B------:R-:W-:Y:S01]  /*17e0*/  SHF.L.U32 R164, R169, 0x10, RZ ;  /* 0x00000010a9a47819 */ /* 0x000fe200000006ff */
[----:B------:R-:W-:Y:S01]  /*17f0*/  FADD.FTZ R37, R37, R168 ;  /* 0x000000a825257221 */ /* 0x000fe20000010000 */
[----:B------:R-:W-:Y:S01]  /*1800*/  FFMA.FTZ R33, R7, R168, R33 ;  /* 0x000000a807217223 */ /* 0x000fe20000010021 */
[----:B------:R-:W-:Y:S01]  /*1810*/  FMUL.FTZ R11, R11, UR22 ;  /* 0x000000160b0b7c20 */ /* 0x000fe20008410000 */
[----:B------:R-:W-:Y:S01]  /*1820*/  FMUL.FTZ R181, R238, R19 ;  /* 0x00000013eeb57220 */ /* 0x000fe20000410000 */
[----:B------:R-:W-:Y:S01]  /*1830*/  SHF.L.U32 R20, R165, 0x10, RZ ;  /* 0x00000010a5147819 */ /* 0x000fe200000006ff */
[----:B------:R-:W-:Y:S01]  /*1840*/  FMUL.FTZ R16, R16, UR22 ;  /* 0x0000001610107c20 */ /* 0x000fe20008410000 */
[----:B------:R-:W-:Y:S01]  /*1850*/  FMUL.FTZ R168, R239, R164 ;  /* 0x000000a4efa87220 */ /* 0x000fe20000410000 */
[----:B------:R-:W-:Y:S01]  /*1860*/  FADD.FTZ R46, R46, R15 ;  /* 0x0000000f2e2e7221 */ /* 0x000fe20000010000 */
[-C--:B------:R-:W-:Y:S01]  /*1870*/  FFMA.FTZ R42, R11, R15.reuse, R42 ;  /* 0x0000000f0b2a7223 */ /* 0x080fe2000001002a */
[----:B------:R-:W-:Y:S01]  /*1880*/  FFMA.FTZ R12, R246, R15, R181 ;  /* 0x0000000ff60c7223 */ /* 0x000fe200000100b5 */
[----:B------:R-:W-:Y:S01]  /*1890*/  FADD.FTZ R47, R47, R20 ;  /* 0x000000142f2f7221 */ /* 0x000fe20000010000 */
[-C--:B------:R-:W-:Y:S01]  /*18a0*/  FFMA.FTZ R43, R16, R20.reuse, R43 ;  /* 0x00000014102b7223 */ /* 0x080fe2000001002b */
[----:B------:R-:W-:Y:S01]  /*18b0*/  FFMA.FTZ R15, R247, R20, R168 ;  /* 0x00000014f70f7223 */ /* 0x000fe200000100a8 */
[----:B------:R-:W-:Y:S01]  /*18c0*/  SHF.L.U32 R165, R170, 0x10, RZ ;  /* 0x00000010aaa57819 */ /* 0x000fe200000006ff */
[----:B------:R-:W-:Y:S01]  /*18d0*/  FADD.FTZ R20, -R210, R172 ;  /* 0x000000acd2147221 */ /* 0x000fe20000010100 */
[----:B------:R-:W-:Y:S01]  /*18e0*/  PRMT R170, R170, 0x7632, R170 ;  /* 0x00007632aaaa7816 */ /* 0x000fe200000000aa */
[----:B------:R-:W-:Y:S01]  /*18f0*/  FADD.FTZ R38, R38, R19 ;  /* 0x0000001326267221 */ /* 0x000fe20000010000 */
[----:B------:R-:W-:Y:S01]  /*1900*/  FFMA.FTZ R34, R11, R19, R34 ;  /* 0x000000130b227223 */ /* 0x000fe20000010022 */
[----:B------:R-:W-:Y:S01]  /*1910*/  SHF.L.U32 R19, R166, 0x10, RZ ;  /* 0x00000010a6137819 */ /* 0x000fe200000006ff */
[----:B------:R-:W-:Y:S01]  /*1920*/  FMUL.FTZ R20, R20, UR22 ;  /* 0x0000001614147c20 */ /* 0x000fe20008410000 */
[----:B------:R-:W-:-:S02]  /*1930*/  PRMT R166, R166, 0x7632, R166 ;  /* 0x00007632a6a67816 */ /* 0x000fc400000000a6 */
[----:B------:R-:W-:Y:S01]  /*1940*/  SHF.L.U32 R170, R170, 0x10, RZ ;  /* 0x00000010aaaa7819 */ /* 0x000fe200000006ff */
[----:B------:R-:W-:Y:S01]  /*1950*/  FADD.FTZ R39, R39, R164 ;  /* 0x000000a427277221 */ /* 0x000fe20000010000 */
[----:B------:R-:W-:Y:S01]  /*1960*/  FFMA.FTZ R35, R16, R164, R35 ;  /* 0x000000a410237223 */ /* 0x000fe20000010023 */
[-C--:B------:R-:W-:Y:S01]  /*1970*/  FMUL.FTZ R169, R232, R165.reuse ;  /* 0x000000a5e8a97220 */ /* 0x080fe20000410000 */
[----:B------:R-:W-:Y:S01]  /*1980*/  FADD.FTZ R152, R152, R165 ;  /* 0x000000a598987221 */ /* 0x000fe20000010000 */
[----:B------:R-:W-:Y:S01]  /*1990*/  FFMA.FTZ R124, R20, R165, R124 ;  /* 0x000000a5147c7223 */ /* 0x000fe2000001007c */
[----:B------:R-:W-:Y:S01]  /*19a0*/  SHF.L.U32 R166, R166, 0x10, RZ ;  /* 0x00000010a6a67819 */ /* 0x000fe200000006ff */
[----:B------:R-:W-:Y:S01]  /*19b0*/  FMUL.FTZ R164, R233, R170 ;  /* 0x000000aae9a47220 */ /* 0x000fe20000410000 */
[C---:B------:R-:W-:Y:S01]  /*19c0*/  SHF.L.U32 R165, R171.reuse, 0x10, RZ ;  /* 0x00000010aba57819 */ /* 0x040fe200000006ff */
[C---:B------:R-:W-:Y:S01]  /*19d0*/  FADD.FTZ R173, -R210.reuse, R173 ;  /* 0x000000add2ad7221 */ /* 0x040fe20000010100 */
[----:B------:R-:W-:Y:S01]  /*19e0*/  PRMT R171, R171, 0x7632, R171 ;  /* 0x00007632abab7816 */ /* 0x000fe200000000ab */
[C---:B------:R-:W-:Y:S01]  /*19f0*/  FADD.FTZ R174, -R210.reuse, R174 ;  /* 0x000000aed2ae7221 */ /* 0x040fe20000010100 */
[----:B------:R-:W-:Y:S01]  /*1a00*/  FADD.FTZ R175, -R210, R175 ;  /* 0x000000afd2af7221 */ /* 0x000fe20000010100 */
[----:B------:R-:W-:Y:S01]  /*1a10*/  FADD.FTZ R211, R211, R209 ;  /* 0x000000d1d3d37221 */ /* 0x000fe20000010000 */
[----:B------:R-:W-:Y:S01]  /*1a20*/  FFMA.FTZ R228, R3, R209, R228 ;  /* 0x000000d103e47223 */ /* 0x000fe200000100e4 */
[----:B------:R-:W-:Y:S01]  /*1a30*/  FFMA.FTZ R187, R241, R166, R164 ;  /* 0x000000a6f1bb7223 */ /* 0x000fe200000100a4 */
[----:B------:R-:W-:Y:S01]  /*1a40*/  FMUL.FTZ R188, R173, UR22 ;  /* 0x00000016adbc7c20 */ /* 0x000fe20008410000 */
[----:B------:R-:W-:Y:S01]  /*1a50*/  SHF.L.U32 R164, R171, 0x10, RZ ;  /* 0x00000010aba47819 */ /* 0x000fe200000006ff */
[----:B------:R-:W-:Y:S01]  /*1a60*/  FMUL.FTZ R196, R174, UR22 ;  /* 0x00000016aec47c20 */ /* 0x000fe20008410000 */
[----:B------:R-:W-:Y:S01]  /*1a70*/  FMUL.FTZ R205, R175, UR22 ;  /* 0x00000016afcd7c20 */ /* 0x000fe20008410000 */
[----:B------:R-:W-:Y:S01]  /*1a80*/  FADD.FTZ R211, R211, R8 ;  /* 0x00000008d3d37221 */ /* 0x000fe20000010000 */
[----:B------:R-:W-:Y:S01]  /*1a90*/  FFMA.FTZ R228, R7, R8, R228 ;  /* 0x0000000807e47223 */ /* 0x000fe200000100e4 */
[----:B------:R-:W-:Y:S01]  /*1aa0*/  FADD.FTZ R64, R64, R19 ;  /* 0x0000001340407221 */ /* 0x000fe20000010000 */
[-C--:B------:R-:W-:Y:S01]  /*1ab0*/  FFMA.FTZ R84, R20, R19.reuse, R84 ;  /* 0x0000001314547223 */ /* 0x080fe20000010054 */
[----:B------:R-:W-:Y:S01]  /*1ac0*/  FFMA.FTZ R19, R240, R19, R169 ;  /* 0x00000013f0137223 */ /* 0x000fe200000100a9 */
        /* <DEDUP_REMOVED lines=8> */
[----:B------:R-:W-:Y:S01]  /*1b50*/  FADD.FTZ R164, R211, R12 ;  /* 0x0000000cd3a47221 */ /* 0x000fe20000010000 */
[----:B------:R-:W-:Y:S01]  /*1b60*/  FFMA.FTZ R165, R11, R12, R228 ;  /* 0x0000000c0ba57223 */ /* 0x000fe200000100e4 */
[----:B------:R-:W-:-:S02]  /*1b70*/  SHF.L.U32 R195, R167, 0x10, RZ ;  /* 0x00000010a7c37819 */ /* 0x000fc400000006ff */
[----:B------:R-:W-:Y:S01]  /*1b80*/  FADD.FTZ R164, R164, R15 ;  /* 0x0000000fa4a47221 */ /* 0x000fe20000010000 */
[----:B------:R-:W-:Y:S01]  /*1b90*/  FFMA.FTZ R165, R16, R15, R165 ;  /* 0x0000000f10a57223 */ /* 0x000fe200000100a5 */
[----:B------:R-:W-:Y:S02]  /*1ba0*/  PRMT R167, R167, 0x7632, R167 ;  /* 0x00007632a7a77816 */ /* 0x000fe400000000a7 */
        /* <DEDUP_REMOVED lines=16> */
[----:B------:R-:W-:-:S07]  /*1cb0*/  FFMA.FTZ R228, R205, R206, R228 ;  /* 0x000000cecde47223 */ /* 0x000fce00000100e4 */
.L_x_1444:
[----:B------:R-:W-:Y:S05]  /*1cc0*/  BSYNC.RECONVERGENT B0 ;  /* 0x0000000000007941 */ /* 0x000fea0003800200 */
.L_x_1443:
        /* <DEDUP_REMOVED lines=9> */
[----:B-1----:R-:W-:-:S03]  /*1d60*/  IMAD.WIDE.U32 R166, R229, 0x10, R166 ;  /* 0x00000010e5a67825 */ /* 0x002fc600078e00a6 */
[----:B------:R-:W4:Y:S01]  /*1d70*/  LDG.E.128 R180, desc[UR10][R164.64+0x10] ;  /* 0x0000100aa4b47981 */ /* 0x000f22000c1e1d00 */
[----:B--2---:R-:W-:-:S03]  /*1d80*/  IMAD.WIDE.U32 R168, R229, 0x10, R168 ;  /* 0x00000010e5a87825 */ /* 0x004fc600078e00a8 */
[----:B------:R-:W2:Y:S04]  /*1d90*/  LDG.E.128 R164, desc[UR10][R166.64] ;  /* 0x0000000aa6a47981 */ /* 0x000ea8000c1e1d00 */
[----:B------:R-:W4:Y:S01]  /*1da0*/  LDG.E.128 R168, desc[UR10][R168.64] ;  /* 0x0000000aa8a87981 */ /* 0x000f22000c1e1d00 */
[----:B------:R-:W-:-:S13]  /*1db0*/  ISETP.NE.AND.EX P1, PT, RZ, UR19, PT, P0 ;  /* 0x00000013ff007c0c */ /* 0x000fda000bf25300 */
[----:B------:R-:W1:Y:S01]  /*1dc0*/  @P1 LDC.64 R178, c[0x0][0x3b8] ;  /* 0x0000ee00ffb21b82 */ /* 0x000e620000000a00 */
[----:B------:R-:W-:-:S04]  /*1dd0*/  ISETP.NE.U32.AND P0, PT, RZ, UR26, PT ;  /* 0x0000001aff007c0c */ /* 0x000fc8000bf05070 */
[----:B------:R-:W-:Y:S01]  /*1de0*/  ISETP.NE.AND.EX P0, PT, RZ, UR27, PT, P0 ;  /* 0x0000001bff007c0c */ /* 0x000fe2000bf05300 */
[----:B-1----:R-:W-:-:S05]  /*1df0*/  @P1 IMAD.WIDE.U32 R178, R229, 0x8, R178 ;  /* 0x00000008e5b21825 */ /* 0x002fca00078e00b2 */
[----:B------:R1:W5:Y:S07]  /*1e00*/  @P1 LDG.E.64 R176, desc[UR10][R178.64] ;  /* 0x0000000ab2b01981 */ /* 0x00036e000c1e1b00 */
[----:B-1----:R-:W1:Y:S01]  /*1e10*/  @P0 LDC.64 R178, c[0x0][0x438] ;  /* 0x00010e00ffb20b82 */ /* 0x002e620000000a00 */
[----:B0-----:R-:W-:-:S04]  /*1e20*/  IMAD.WIDE.U32 R184, R229, 0x8, R184 ;  /* 0x00000008e5b87825 */ /* 0x001fc800078e00b8 */
[----:B-1----:R-:W-:-:S05]  /*1e30*/  @P0 IMAD.WIDE.U32 R178, R229, 0x20, R178 ;  /* 0x00000020e5b20825 */ /* 0x002fca00078e00b2 */
[----:B------:R-:W5:Y:S04]  /*1e40*/  @P0 LDG.E.128 R156, desc[UR10][R178.64] ;  /* 0x0000000ab29c0981 */ /* 0x000f68000c1e1d00 */
[----:B------:R-:W5:Y:S04]  /*1e50*/  @P0 LDG.E.128 R160, desc[UR10][R178.64+0x10] ;  /* 0x0000100ab2a00981 */ /* 0x000f68000c1e1d00 */
[----:B------:R0:W5:Y:S01]  /*1e60*/  LDG.E.64 R178, desc[UR10][R184.64] ;  /* 0x0000000ab8b27981 */ /* 0x000162000c1e1b00 */
[C---:B---3--:R-:W-:Y:S01]  /*1e70*/  FADD.FTZ R14, -R210.reuse, R172 ;  /* 0x000000acd20e7221 */ /* 0x048fe20000010100 */
[----:B------:R-:W-:-:S03]  /*1e80*/  FADD.FTZ R23, -R210, R173 ;  /* 0x000000add2177221 */ /* 0x000fc60000010100 */
[----:B------:R-:W-:Y:S01]  /*1e90*/  FMUL.FTZ R14, R14, UR22 ;  /* 0x000000160e0e7c20 */ /* 0x000fe20008410000 */
[----:B------:R-:W-:Y:S01]  /*1ea0*/  FADD.FTZ R174, -R210, R174 ;  /* 0x000000aed2ae7221 */ /* 0x000fe20000010100 */
[C---:B--2---:R-:W-:Y:S02]  /*1eb0*/  SHF.L.U32 R173, R164.reuse, 0x10, RZ ;  /* 0x00000010a4ad7819 */ /* 0x044fe400000006ff */
[----:B------:R-:W-:Y:S02]  /*1ec0*/  PRMT R164, R164, 0x7632, R164 ;  /* 0x00007632a4a47816 */ /* 0x000fe400000000a4 */
[----:B----4-:R-:W-:Y:S01]  /*1ed0*/  SHF.L.U32 R13, R168, 0x10, RZ ;  /* 0x00000010a80d7819 */ /* 0x010fe200000006ff */
[-C--:B0----5:R-:W-:Y:S01]  /*1ee0*/  FMUL.FTZ R185, R216, R173.reuse ;  /* 0x000000add8b97220 */ /* 0x0a1fe20000410000 */
[----:B------:R-:W-:Y:S01]  /*1ef0*/  FADD.FTZ R128, R128, R173 ;  /* 0x000000ad80807221 */ /* 0x000fe20000010000 */
[----:B------:R-:W-:Y:S01]  /*1f00*/  FFMA.FTZ R108, R14, R173, R108 ;  /* 0x000000ad0e6c7223 */ /* 0x000fe2000001006c */
[----:B------:R-:W-:-:S02]  /*1f10*/  SHF.L.U32 R173, R169, 0x10, RZ ;  /* 0x00000010a9ad7819 */ /* 0x000fc400000006ff */
[----:B------:R-:W-:Y:S02]  /*1f20*/  SHF.L.U32 R191, R165, 0x10, RZ ;  /* 0x00000010a5bf7819 */ /* 0x000fe400000006ff */
[----:B------:R-:W-:Y:S02]  /*1f30*/  PRMT R169, R169, 0x7632, R169 ;  /* 0x00007632a9a97816 */ /* 0x000fe400000000a9 */
[----:B------:R-:W-:Y:S02]  /*1f40*/  PRMT R168, R168, 0x7632, R168 ;  /* 0x00007632a8a87816 */ /* 0x000fe400000000a8 */
[----:B------:R-:W-:Y:S01]  /*1f50*/  SHF.L.U32 R164, R164, 0x10, RZ ;  /* 0x00000010a4a47819 */ /* 0x000fe200000006ff */
[----:B------:R-:W-:Y:S01]  /*1f60*/  FADD.FTZ R88, R88, R13 ;  /* 0x0000000d58587221 */ /* 0x000fe20000010000 */
[-C--:B------:R-:W-:Y:S01]  /*1f70*/  FFMA.FTZ R68, R14, R13.reuse, R68 ;  /* 0x0000000d0e447223 */ /* 0x080fe20000010044 */
[----:B------:R-:W-:Y:S01]  /*1f80*/  FMUL.FTZ R23, R23, UR22 ;  /* 0x0000001617177c20 */ /* 0x000fe20008410000 */
[----:B------:R-:W-:Y:S01]  /*1f90*/  FFMA.FTZ R13, R224, R13, R185 ;  /* 0x0000000de00d7223 */ /* 0x000fe200000100b9 */
[----:B------:R-:W-:Y:S01]  /*1fa0*/  PRMT R165, R165, 0x7632, R165 ;  /* 0x00007632a5a57816 */ /* 0x000fe200000000a5 */
[----:B------:R-:W-:Y:S01]  /*1fb0*/  FMUL.FTZ R185, R174, UR22 ;  /* 0x00000016aeb97c20 */ /* 0x000fe20008410000 */
[----:B------:R-:W-:Y:S01]  /*1fc0*/  SHF.L.U32 R192, R169, 0x10, RZ ;  /* 0x00000010a9c07819 */ /* 0x000fe200000006ff */
[----:B------:R-:W-:Y:S01]  /*1fd0*/  FMUL.FTZ R193, R218, R191 ;  /* 0x000000bfdac17220 */ /* 0x000fe20000410000 */
[----:B------:R-:W-:Y:S01]  /*1fe0*/  SHF.L.U32 R168, R168, 0x10, RZ ;  /* 0x00000010a8a87819 */ /* 0x000fe200000006ff */
[----:B------:R-:W-:Y:S01]  /*1ff0*/  FADD.FTZ R175, -R210, R175 ;  /* 0x000000afd2af7221 */ /* 0x000fe20000010100 */
[----:B------:R-:W-:Y:S01]  /*2000*/  SHF.L.U32 R169, R166, 0x10, RZ ;  /* 0x00000010a6a97819 */ /* 0x000fe200000006ff */
[----:B------:R-:W-:Y:S01]  /*2010*/  FADD.FTZ R180, -R210, R180 ;  /* 0x000000b4d2b47221 */ /* 0x000fe20000010100 */
[-C--:B------:R-:W-:Y:S01]  /*2020*/  FMUL.FTZ R184, R217, R164.reuse ;  /* 0x000000a4d9b87220 */ /* 0x080fe20000410000 */
[----:B------:R-:W-:Y:S01]  /*2030*/  PRMT R166, R166, 0x7632, R166 ;  /* 0x00007632a6a67816 */ /* 0x000fe200000000a6 */
[----:B------:R-:W-:Y:S01]  /*2040*/  FADD.FTZ R129, R129, R164 ;  /* 0x000000a481817221 */ /* 0x000fe20000010000 */
[----:B------:R-:W-:Y:S01]  /*2050*/  FFMA.FTZ R109, R23, R164, R109 ;  /* 0x000000a4176d7223 */ /* 0x000fe2000001006d */
[----:B------:R-:W-:Y:S01]  /*2060*/  SHF.L.U32 R164, R165, 0x10, RZ ;  /* 0x00000010a5a47819 */ /* 0x000fe200000006ff */
[----:B------:R-:W-:Y:S01]  /*2070*/  FADD.FTZ R90, R90, R173 ;  /* 0x000000ad5a5a7221 */ /* 0x000fe20000010000 */
[CC--:B------:R-:W-:Y:S01]  /*2080*/  FFMA.FTZ R70, R185.reuse, R173.reuse, R70 ;  /* 0x000000adb9467223 */ /* 0x0c0fe20000010046 */
[----:B------:R-:W-:Y:S01]  /*2090*/  FFMA.FTZ R186, R226, R173, R193 ;  /* 0x000000ade2ba7223 */ /* 0x000fe200000100c1 */
[----:B------:R-:W-:Y:S01]  /*20a0*/  FADD.FTZ R130, R130, R191 ;  /* 0x000000bf82827221 */ /* 0x000fe20000010000 */
[----:B------:R-:W-:Y:S01]  /*20b0*/  FFMA.FTZ R110, R185, R191, R110 ;  /* 0x000000bfb96e7223 */ /* 0x000fe2000001006e */
[----:B------:R-:W-:Y:S01]  /*20c0*/  SHF.L.U32 R165, R170, 0x10, RZ ;  /* 0x00000010aaa57819 */ /* 0x000fe200000006ff */
[-C--:B------:R-:W-:Y:S01]  /*20d0*/  FFMA.FTZ R184, R225, R168.reuse, R184 ;  /* 0x000000a8e1b87223 */ /* 0x080fe200000100b8 */
[----:B------:R-:W-:Y:S01]  /*20e0*/  FMUL.FTZ R191, R175, UR22 ;  /* 0x00000016afbf7c20 */ /* 0x000fe20008410000 */
[----:B------:R-:W-:Y:S01]  /*20f0*/  FMUL.FTZ R193, R180, UR22 ;  /* 0x00000016b4c17c20 */ /* 0x000fe20008410000 */
[----:B------:R-:W-:Y:S01]  /*2100*/  FMUL.FTZ R173, R212, R169 ;  /* 0x000000a9d4ad7220 */ /* 0x000fe20000410000 */
[----:B------:R-:W-:Y:S01]  /*2110*/  PRMT R170, R170, 0x7632, R170 ;  /* 0x00007632aaaa7816 */ /* 0x000fe200000000aa */
[----:B------:R-:W-:Y:S01]  /*2120*/  FADD.FTZ R211, R211, R13 ;  /* 0x0000000dd3d37221 */ /* 0x000fe20000010000 */
[----:B------:R-:W-:Y:S01]  /*2130*/  SHF.L.U32 R166, R166, 0x10, RZ ;  /* 0x00000010a6a67819 */ /* 0x000fe200000006ff */
[----:B------:R-:W-:Y:S01]  /*2140*/  FFMA.FTZ R228, R14, R13, R228 ;  /* 0x0000000d0ee47223 */ /* 0x000fe200000100e4 */
[----:B------:R-:W-:Y:S01]  /*2150*/  FADD.FTZ R89, R89, R168 ;  /* 0x000000a859597221 */ /* 0x000fe20000010000 */
[----:B------:R-:W-:Y:S01]  /*2160*/  FFMA.FTZ R69, R23, R168, R69 ;  /* 0x000000a817457223 */ /* 0x000fe20000010045 */
[-C--:B------:R-:W-:Y:S01]  /*2170*/  FMUL.FTZ R168, R219, R164.reuse ;  /* 0x000000a4dba87220 */ /* 0x080fe20000410000 */
[----:B------:R-:W-:Y:S01]  /*2180*/  FADD.FTZ R131, R131, R164 ;  /* 0x000000a483837221 */ /* 0x000fe20000010000 */
[----:B------:R-:W-:Y:S01]  /*2190*/  FFMA.FTZ R111, R191, R164, R111 ;  /* 0x000000a4bf6f7223 */ /* 0x000fe2000001006f */
[----:B------:R-:W-:Y:S01]  /*21a0*/  FADD.FTZ R92, R92, R165 ;  /* 0x000000a55c5c7221 */ /* 0x000fe20000010000 */
[-C--:B------:R-:W-:Y:S01]  /*21b0*/  FFMA.FTZ R72, R193, R165.reuse, R72 ;  /* 0x000000a5c1487223 */ /* 0x080fe20000010048 */
[----:B------:R-:W-:Y:S01]  /*21c0*/  FFMA.FTZ R194, R220, R165, R173 ;  /* 0x000000a5dcc27223 */ /* 0x000fe200000100ad */
[----:B------:R-:W-:Y:S01]  /*21d0*/  SHF.L.U32 R170, R170, 0x10, RZ ;  /* 0x00000010aaaa7819 */ /* 0x000fe200000006ff */
[----:B------:R-:W-:Y:S01]  /*21e0*/  FADD.FTZ R211, R211, R184 ;  /* 0x000000b8d3d37221 */ /* 0x000fe20000010000 */
[----:B------:R-:W-:Y:S01]  /*21f0*/  FFMA.FTZ R228, R23, R184, R228 ;  /* 0x000000b817e47223 */ /* 0x000fe200000100e4 */
[----:B------:R-:W-:Y:S01]  /*2200*/  FMUL.FTZ R164, R213, R166 ;  /* 0x000000a6d5a47220 */ /* 0x000fe20000410000 */
[C---:B------:R-:W-:Y:S01]  /*2210*/  SHF.L.U32 R165, R167.reuse, 0x10, RZ ;  /* 0x00000010a7a57819 */ /* 0x040fe200000006ff */
[C---:B------:R-:W-:Y:S01]  /*2220*/  FADD.FTZ R181, -R210.reuse, R181 ;  /* 0x000000b5d2b57221 */ /* 0x040fe20000010100 */
[----:B------:R-:W-:Y:S01]  /*2230*/  PRMT R167, R167, 0x7632, R167 ;  /* 0x00007632a7a77816 */ /* 0x000fe200000000a7 */
[C---:B------:R-:W-:Y:S01]  /*2240*/  FADD.FTZ R182, -R210.reuse, R182 ;  /* 0x000000b6d2b67221 */ /* 0x040fe20000010100 */
[----:B------:R-:W-:Y:S01]  /*2250*/  FADD.FTZ R183, -R210, R183 ;  /* 0x000000b7d2b77221 */ /* 0x000fe20000010100 */
[----:B------:R-:W-:Y:S01]  /*2260*/  FADD.FTZ R91, R91, R192 ;  /* 0x000000c05b5b7221 */ /* 0x000fe20000010000 */
[-C--:B------:R-:W-:Y:S01]  /*2270*/  FFMA.FTZ R71, R191, R192.reuse, R71 ;  /* 0x000000c0bf477223 */ /* 0x080fe20000010047 */
[----:B------:R-:W-:Y:S01]  /*2280*/  FFMA.FTZ R192, R227, R192, R168 ;  /* 0x000000c0e3c07223 */ /* 0x000fe200000100a8 */
        /* <DEDUP_REMOVED lines=9> */
[----:B------:R-:W-:Y:S01]  /*2320*/  SHF.L.U32 R199, R171, 0x10, RZ ;  /* 0x00000010abc77819 */ /* 0x000fe200000006ff */
[----:B------:R-:W-:Y:S01]  /*2330*/  FADD.FTZ R132, R132, R169 ;  /* 0x000000a984847221 */ /* 0x000fe20000010000 */
[----:B------:R-:W-:Y:S01]  /*2340*/  FFMA.FTZ R112, R193, R169, R112 ;  /* 0x000000a9c1707223 */ /* 0x000fe20000010070 */
[----:B------:R-:W-:Y:S01]  /*2350*/  FADD.FTZ R133, R133, R166 ;  /* 0x000000a685857221 */ /* 0x000fe20000010000 */
[----:B------:R-:W-:Y:S01]  /*2360*/  FFMA.FTZ R113, R202, R166, R113 ;  /* 0x000000a6ca717223 */ /* 0x000fe20000010071 */
[----:B------:R-:W-:Y:S01]  /*2370*/  PRMT R171, R171, 0x7632, R171 ;  /* 0x00007632abab7816 */ /* 0x000fe200000000ab */
        /* <DEDUP_REMOVED lines=23> */
.L_x_1446:
[----:B------:R-:W-:Y:S05]  /*24f0*/  BSYNC.RECONVERGENT B0 ;  /* 0x0000000000007941 */ /* 0x000fea0003800200 */
.L_x_1445:
        /* <DEDUP_REMOVED lines=32> */
.L_x_1448:
[----:B------:R-:W-:Y:S05]  /*2700*/  BSYNC.RECONVERGENT B0 ;  /* 0x0000000000007941 */ /* 0x000fea0003800200 */
.L_x_1447:
        /* <DEDUP_REMOVED lines=11> */
[----:B------:R-:W-:-:S09]  /*27c0*/  @!UP1 UIADD3 UR5, UPT, UPT, UR4, 0x6000, URZ ;  /* 0x0000600004059890 */ /* 0x000fd2000fffe0ff */
        /* <DEDUP_REMOVED lines=52> */
[C---:B------:R-:W-:Y:S01]  /*2b10*/  ISETP.GE.U32.AND.EX P0, PT, R27.reuse, 0x1000000, PT, P0 ;  /* 0x010000001b00780c */ /* 0x040fe20003f06100 */
[----:B------:R-:W-:Y:S01]  /*2b20*/  FMUL.FTZ R168, R168, UR22 ;  /* 0x00000016a8a87c20 */ /* 0x000fe20008410000 */
[----:B------:R-:W-:Y:S01]  /*2b30*/  FMUL.FTZ R164, R164, UR21 ;  /* 0x00000015a4a47c20 */ /* 0x000fe20008410000 */
[----:B------:R-:W-:Y:S01]  /*2b40*/  FMUL.FTZ R166, R166, UR21 ;  /* 0x00000015a6a67c20 */ /* 0x000fe20008410000 */
[C---:B------:R-:W-:Y:S01]  /*2b50*/  LOP3.LUT P5, RZ, R27.reuse, 0xff, RZ, 0xc0, !PT ;  /* 0x000000ff1bff7812 */ /* 0x040fe200078ac0ff */
[----:B------:R-:W-:Y:S01]  /*2b60*/  FMUL.FTZ R169, R168, UR21 ;  /* 0x00000015a8a97c20 */ /* 0x000fe20008410000 */
[----:B------:R-:W-:-:S02]  /*2b70*/  LOP3.LUT P6, RZ, R27, 0xff00, RZ, 0xc0, !PT ;  /* 0x0000ff001bff7812 */ /* 0x000fc400078cc0ff */
[----:B------:R-:W-:Y:S02]  /*2b80*/  FSEL R164, R164, RZ, P1 ;  /* 0x000000ffa4a47208 */ /* 0x000fe40000800000 */
[----:B------:R-:W-:Y:S01]  /*2b90*/  FSEL R167, R166, RZ, P0 ;  /* 0x000000ffa6a77208 */ /* 0x000fe20000000000 */
[--C-:B------:R-:W-:Y:S01]  /*2ba0*/  FFMA.FTZ R166, R18, UR23, R171.reuse ;  /* 0x0000001712a67c23 */ /* 0x100fe200080100ab */
[----:B------:R-:W-:Y:S02]  /*2bb0*/  LOP3.LUT P0, RZ, R26, 0xff0000, RZ, 0xc0, !PT ;  /* 0x00ff00001aff7812 */ /* 0x000fe4000780c0ff */
[----:B------:R-:W-:Y:S01]  /*2bc0*/  F2FP.BF16.F32.PACK_AB R167, R167, R164 ;  /* 0x000000a4a7a7723e */ /* 0x000fe200000010ff */
[--C-:B------:R-:W-:Y:S01]  /*2bd0*/  FFMA.FTZ R164, R22, UR23, R171.reuse ;  /* 0x0000001716a47c23 */ /* 0x100fe200080100ab */
[----:B------:R-:W-:Y:S01]  /*2be0*/  FADD.FTZ R166, R17, -R166 ;  /* 0x800000a611a67221 */ /* 0x000fe20000010000 */
[----:B------:R-:W-:Y:S02]  /*2bf0*/  LOP3.LUT P1, RZ, R26, 0xff000000, RZ, 0xc0, !PT ;  /* 0xff0000001aff7812 */ /* 0x000fe4000782c0ff */
[----:B------:R-:W-:Y:S01]  /*2c00*/  FADD.FTZ R165, R21, -R164 ;  /* 0x800000a415a57221 */ /* 0x000fe20000010000 */
[----:B------:R-:W-:Y:S01]  /*2c10*/  FFMA.FTZ R164, R10, UR23, R171 ;  /* 0x000000170aa47c23 */ /* 0x000fe200080100ab */
[----:B------:R-:W-:Y:S01]  /*2c20*/  FMUL.FTZ R166, R166, UR22 ;  /* 0x00000016a6a67c20 */ /* 0x000fe20008410000 */
[----:B------:R-:W-:Y:S01]  /*2c30*/  FSEL R169, R169, RZ, P6 ;  /* 0x000000ffa9a97208 */ /* 0x000fe20003000000 */
[----:B------:R-:W-:Y:S01]  /*2c40*/  FMUL.FTZ R165, R165, UR22 ;  /* 0x00000016a5a57c20 */ /* 0x000fe20008410000 */
[----:B------:R-:W-:Y:S01]  /*2c50*/  FADD.FTZ R164, R9, -R164 ;  /* 0x800000a409a47221 */ /* 0x000fe20000010000 */
[----:B------:R-:W-:-:S02]  /*2c60*/  FMUL.FTZ R166, R166, UR21 ;  /* 0x00000015a6a67c20 */ /* 0x000fc40008410000 */
[----:B------:R-:W-:Y:S01]  /*2c70*/  FMUL.FTZ R165, R165, UR21 ;  /* 0x00000015a5a57c20 */ /* 0x000fe20008410000 */
[----:B------:R-:W-:-:S04]  /*2c80*/  FMUL.FTZ R164, R164, UR22 ;  /* 0x00000016a4a47c20 */ /* 0x000fc80008410000 */
[----:B------:R-:W-:Y:S01]  /*2c90*/  FMUL.FTZ R164, R164, UR21 ;  /* 0x00000015a4a47c20 */ /* 0x000fe20008410000 */
[----:B------:R-:W-:Y:S02]  /*2ca0*/  FSEL R168, R165, RZ, P5 ;  /* 0x000000ffa5a87208 */ /* 0x000fe40002800000 */
[----:B------:R-:W-:Y:S02]  /*2cb0*/  FSEL R165, R166, RZ, P1 ;  /* 0x000000ffa6a57208 */ /* 0x000fe40000800000 */
        /* <DEDUP_REMOVED lines=8> */
[----:B------:R-:W-:-:S02]  /*2d40*/  FADD.FTZ R164, R5, -R164 ;  /* 0x800000a405a47221 */ /* 0x000fc40000010000 */
[----:B------:R-:W-:Y:S02]  /*2d50*/  FMUL.FTZ R169, R169, UR22 ;  /* 0x00000016a9a97c20 */ /* 0x000fe40008410000 */
[----:B------:R-:W-:Y:S02]  /*2d60*/  FMUL.FTZ R164, R164, UR22 ;  /* 0x00000016a4a47c20 */ /* 0x000fe40008410000 */
[----:B------:R-:W-:Y:S02]  /*2d70*/  FMUL.FTZ R169, R169, UR21 ;  /* 0x00000015a9a97c20 */ /* 0x000fe40008410000 */
[----:B------:R-:W-:-:S05]  /*2d80*/  FMUL.FTZ R164, R164, UR21 ;  /* 0x00000015a4a47c20 */ /* 0x000fca0008410000 */
[----:B------:R-:W-:Y:S02]  /*2d90*/  FSEL R173, R164, RZ, P1 ;  /* 0x000000ffa4ad7208 */ /* 0x000fe40000800000 */
[----:B------:R-:W-:-:S04]  /*2da0*/  FSEL R164, R169, RZ, P0 ;  /* 0x000000ffa9a47208 */ /* 0x000fc80000000000 */
[----:B------:R-:W-:Y:S01]  /*2db0*/  F2FP.BF16.F32.PACK_AB R164, R173, R164 ;  /* 0x000000a4ada4723e */ /* 0x000fe200000010ff */
[----:B------:R-:W-:Y:S06]  /*2dc0*/  BRA `(.L_x_1454) ;  /* 0x0000001c007c7947 */ /* 0x000fec0003800000 */
.L_x_1453:
[--C-:B------:R-:W-:Y:S01]  /*2dd0*/  FFMA.FTZ R104, R198, UR23, R171.reuse ;  /* 0x00000017c6687c23 */ /* 0x100fe200080100ab */
[--C-:B------:R-:W-:Y:S01]  /*2de0*/  FFMA.FTZ R106, R204, UR23, R171.reuse ;  /* 0x00000017cc6a7c23 */ /* 0x100fe200080100ab */
[----:B------:R-:W-:Y:S01]  /*2df0*/  ISETP.GE.U32.AND P0, PT, R26, RZ, PT ;  /* 0x000000ff1a00720c */ /* 0x000fe20003f06070 */
[--C-:B------:R-:W-:Y:S01]  /*2e00*/  FFMA.FTZ R164, R18, UR23, R171.reuse ;  /* 0x0000001712a47c23 */ /* 0x100fe200080100ab */
[----:B------:R-:W-:Y:S01]  /*2e10*/  FADD.FTZ R107, R197, -R104 ;  /* 0x80000068c56b7221 */ /* 0x000fe20000010000 */
[----:B------:R-:W-:Y:S01]  /*2e20*/  FADD.FTZ R148, R203, -R106 ;  /* 0x8000006acb947221 */ /* 0x000fe20000010000 */
[--C-:B------:R-:W-:Y:S01]  /*2e30*/  FFMA.FTZ R104, R22, UR23, R171.reuse ;  /* 0x0000001716687c23 */ /* 0x100fe200080100ab */
[----:B------:R-:W-:Y:S01]  /*2e40*/  FFMA.FTZ R106, R190, UR23, R171 ;  /* 0x00000017be6a7c23 */ /* 0x000fe200080100ab */
[----:B------:R-:W-:Y:S02]  /*2e50*/  LOP3.LUT P5, RZ, R27, 0xff, RZ, 0xc0, !PT ;  /* 0x000000ff1bff7812 */ /* 0x000fe400078ac0ff */
        /* <DEDUP_REMOVED lines=12> */
[----:B------:R-:W-:Y:S02]  /*2f20*/  ISETP.GE.U32.AND.EX P0, PT, R27, 0x1000000, PT, P0 ;  /* 0x010000001b00780c */ /* 0x000fe40003f06100 */
        /* <DEDUP_REMOVED lines=32> */
.L_x_1452:
        /* <DEDUP_REMOVED lines=13> */
[----:B------:R-:W-:Y:S01]  /*3200*/  FFMA.FTZ R164, R165, UR22, R146 ;  /* 0x00000016a5a47c23 */ /* 0x000fe20008010092 */
[----:B------:R-:W-:Y:S01]  /*3210*/  FFMA.FTZ R165, R166, UR22, R147 ;  /* 0x00000016a6a57c23 */ /* 0x000fe20008010093 */
[----:B------:R-:W-:Y:S01]  /*3220*/  ISETP.GE.U32.AND.EX P0, PT, R27, 0x1000000, PT, P0 ;  /* 0x010000001b00780c */ /* 0x000fe20003f06100 */
[----:B------:R-:W-:Y:S01]  /*3230*/  FFMA.FTZ R166, R18, UR23, R171 ;  /* 0x0000001712a67c23 */ /* 0x000fe200080100ab */
[----:B------:R-:W-:Y:S01]  /*3240*/  FMUL.FTZ R164, R164, UR21 ;  /* 0x00000015a4a47c20 */ /* 0x000fe20008410000 */
[----:B------:R-:W-:Y:S01]  /*3250*/  FMUL.FTZ R165, R165, UR21 ;  /* 0x00000015a5a57c20 */ /* 0x000fe20008410000 */
[----:B------:R-:W-:Y:S01]  /*3260*/  FFMA.FTZ R168, R168, UR22, R145 ;  /* 0x00000016a8a87c23 */ /* 0x000fe20008010091 */
[----:B------:R-:W-:Y:S01]  /*3270*/  FADD.FTZ R172, R17, -R166 ;  /* 0x800000a611ac7221 */ /* 0x000fe20000010000 */
[----:B------:R-:W-:-:S02]  /*3280*/  LOP3.LUT P5, RZ, R27, 0xff, RZ, 0xc0, !PT ;  /* 0x000000ff1bff7812 */ /* 0x000fc400078ac0ff */
[----:B------:R-:W-:Y:S01]  /*3290*/  FSEL R164, R164, RZ, P1 ;  /* 0x000000ffa4a47208 */ /* 0x000fe20000800000 */
[----:B------:R-:W-:Y:S01]  /*32a0*/  FMUL.FTZ R168, R168, UR21 ;  /* 0x00000015a8a87c20 */ /* 0x000fe20008410000 */
[----:B------:R-:W-:Y:S02]  /*32b0*/  FSEL R165, R165, RZ, P0 ;  /* 0x000000ffa5a57208 */ /* 0x000fe40000000000 */
[----:B------:R-:W-:Y:S02]  /*32c0*/  LOP3.LUT P0, RZ, R26, 0xff0000, RZ, 0xc0, !PT ;  /* 0x00ff00001aff7812 */ /* 0x000fe4000780c0ff */
[----:B------:R-:W-:Y:S01]  /*32d0*/  F2FP.BF16.F32.PACK_AB R167, R165, R164 ;  /* 0x000000a4a5a7723e */ /* 0x000fe200000010ff */
[--C-:B------:R-:W-:Y:S01]  /*32e0*/  FFMA.FTZ R164, R22, UR23, R171.reuse ;  /* 0x0000001716a47c23 */ /* 0x100fe200080100ab */
[----:B------:R-:W-:Y:S02]  /*32f0*/  LOP3.LUT P1, RZ, R26, 0xff000000, RZ, 0xc0, !PT ;  /* 0xff0000001aff7812 */ /* 0x000fe4000782c0ff */
[----:B------:R-:W-:Y:S01]  /*3300*/  LOP3.LUT P6, RZ, R27, 0xff00, RZ, 0xc0, !PT ;  /* 0x0000ff001bff7812 */ /* 0x000fe200078cc0ff */
[----:B------:R-:W-:Y:S01]  /*3310*/  FADD.FTZ R169, R21, -R164 ;  /* 0x800000a415a97221 */ /* 0x000fe20000010000 */
[----:B------:R-:W-:-:S03]  /*3320*/  FFMA.FTZ R164, R10, UR23, R171 ;  /* 0x000000170aa47c23 */ /* 0x000fc600080100ab */
[----:B------:R-:W-:Y:S01]  /*3330*/  FFMA.FTZ R166, R169, UR22, R144 ;  /* 0x00000016a9a67c23 */ /* 0x000fe20008010090 */
[----:B------:R-:W-:Y:S01]  /*3340*/  FADD.FTZ R165, R9, -R164 ;  /* 0x800000a409a57221 */ /* 0x000fe20000010000 */
[----:B------:R-:W-:Y:S02]  /*3350*/  FSEL R169, R168, RZ, P6 ;  /* 0x000000ffa8a97208 */ /* 0x000fe40003000000 */
[----:B------:R-:W-:Y:S01]  /*3360*/  FMUL.FTZ R166, R166, UR21 ;  /* 0x00000015a6a67c20 */ /* 0x000fe20008410000 */
[----:B------:R-:W-:Y:S01]  /*3370*/  FFMA.FTZ R164, R165, UR22, R142 ;  /* 0x00000016a5a47c23 */ /* 0x000fe2000801008e */
[----:B------:R-:W-:-:S03]  /*3380*/  FFMA.FTZ R165, R172, UR22, R143 ;  /* 0x00000016aca57c23 */ /* 0x000fc6000801008f */
[----:B------:R-:W-:Y:S01]  /*3390*/  FMUL.FTZ R164, R164, UR21 ;  /* 0x00000015a4a47c20 */ /* 0x000fe20008410000 */
[----:B------:R-:W-:Y:S01]  /*33a0*/  FMUL.FTZ R165, R165, UR21 ;  /* 0x00000015a5a57c20 */ /* 0x000fe20008410000 */
[----:B------:R-:W-:-:S03]  /*33b0*/  FSEL R166, R166, RZ, P5 ;  /* 0x000000ffa6a67208 */ /* 0x000fc60002800000 */
        /* <DEDUP_REMOVED lines=9> */
[----:B------:R-:W-:-:S04]  /*3450*/  FADD.FTZ R164, R5, -R164 ;  /* 0x800000a405a47221 */ /* 0x000fc80000010000 */
[----:B------:R-:W-:Y:S01]  /*3460*/  FFMA.FTZ R168, R164, UR22, R141 ;  /* 0x00000016a4a87c23 */ /* 0x000fe2000801008d */
[----:B------:R-:W-:-:S03]  /*3470*/  FFMA.FTZ R164, R169, UR22, R140 ;  /* 0x00000016a9a47c23 */ /* 0x000fc6000801008c */
[----:B------:R-:W-:Y:S01]  /*3480*/  FMUL.FTZ R168, R168, UR21 ;  /* 0x00000015a8a87c20 */ /* 0x000fe20008410000 */
[----:B------:R-:W-:-:S04]  /*3490*/  FMUL.FTZ R164, R164, UR21 ;  /* 0x00000015a4a47c20 */ /* 0x000fc80008410000 */
[----:B------:R-:W-:Y:S02]  /*34a0*/  FSEL R169, R168, RZ, P1 ;  /* 0x000000ffa8a97208 */ /* 0x000fe40000800000 */
[----:B------:R-:W-:-:S04]  /*34b0*/  FSEL R164, R164, RZ, P0 ;  /* 0x000000ffa4a47208 */ /* 0x000fc80000000000 */
[----:B------:R-:W-:Y:S01]  /*34c0*/  F2FP.BF16.F32.PACK_AB R164, R169, R164 ;  /* 0x000000a4a9a4723e */ /* 0x000fe200000010ff */
[----:B------:R-:W-:Y:S06]  /*34d0*/  BRA `(.L_x_1454) ;  /* 0x0000001400b87947 */ /* 0x000fec0003800000 */
.L_x_1455:
        /* <DEDUP_REMOVED lines=8> */
[----:B------:R-:W-:Y:S01]  /*3560*/  LOP3.LUT P6, RZ, R27, 0xff0000, RZ, 0xc0, !PT ;  /* 0x00ff00001bff7812 */ /* 0x000fe200078cc0ff */
[----:B------:R-:W-:Y:S01]  /*3570*/  FADD.FTZ R168, R17, -R164 ;  /* 0x800000a411a87221 */ /* 0x000fe20000010000 */
[----:B------:R-:W-:Y:S01]  /*3580*/  FADD.FTZ R105, R21, -R104 ;  /* 0x8000006815697221 */ /* 0x000fe20000010000 */
[----:B------:R-:W-:Y:S01]  /*3590*/  FADD.FTZ R148, R189, -R106 ;  /* 0x8000006abd947221 */ /* 0x000fe20000010000 */
[----:B------:R-:W-:Y:S01]  /*35a0*/  FFMA.FTZ R106, R107, UR22, R146 ;  /* 0x000000166b6a7c23 */ /* 0x000fe20008010092 */
[----:B------:R-:W-:Y:S01]  /*35b0*/  FFMA.FTZ R107, R150, UR22, R147 ;  /* 0x00000016966b7c23 */ /* 0x000fe20008010093 */
[----:B------:R-:W-:Y:S01]  /*35c0*/  FFMA.FTZ R104, R105, UR22, R144 ;  /* 0x0000001669687c23 */ /* 0x000fe20008010090 */
[----:B------:R-:W-:Y:S01]  /*35d0*/  FFMA.FTZ R105, R148, UR22, R145 ;  /* 0x0000001694697c23 */ /* 0x000fe20008010091 */
[----:B------:R-:W-:Y:S01]  /*35e0*/  FMUL.FTZ R150, R106, UR21 ;  /* 0x000000156a967c20 */ /* 0x000fe20008410000 */
[----:B------:R-:W-:Y:S01]  /*35f0*/  FMUL.FTZ R151, R107, UR21 ;  /* 0x000000156b977c20 */ /* 0x000fe20008410000 */
[----:B------:R-:W-:Y:S01]  /*3600*/  ISETP.GE.U32.AND.EX P0, PT, R27, 0x1000000, PT, P0 ;  /* 0x010000001b00780c */ /* 0x000fe20003f06100 */
        /* <DEDUP_REMOVED lines=35> */
.L_x_1451:
        /* <DEDUP_REMOVED lines=21> */
[C---:B------:R-:W-:Y:S01]  /*3990*/  LOP3.LUT P6, RZ, R25.reuse, 0xff0000, RZ, 0xc0, !PT ;  /* 0x00ff000019ff7812 */ /* 0x040fe200078cc0ff */
[----:B------:R-:W-:Y:S01]  /*39a0*/  FMUL.FTZ R138, R138, UR21 ;  /* 0x000000158a8a7c20 */ /* 0x000fe20008410000 */
[----:B------:R-:W-:Y:S01]  /*39b0*/  ISETP.GE.U32.AND.EX P1, PT, R25, 0x1000000, PT, P1 ;  /* 0x010000001900780c */ /* 0x000fe20003f26110 */
[----:B------:R-:W-:Y:S01]  /*39c0*/  FMUL.FTZ R168, R169, UR21 ;  /* 0x00000015a9a87c20 */ /* 0x000fe20008410000 */
[----:B------:R-:W-:-:S02]  /*39d0*/  ISETP.GE.U32.AND.EX P0, PT, R27, 0x1000000, PT, P0 ;  /* 0x010000001b00780c */ /* 0x000fc40003f06100 */
[C---:B------:R-:W-:Y:S02]  /*39e0*/  FSEL R167, R136.reuse, RZ, P5 ;  /* 0x000000ff88a77208 */ /* 0x040fe40002800000 */
[----:B------:R-:W-:Y:S02]  /*39f0*/  FSEL R139, R136, RZ, P6 ;  /* 0x000000ff888b7208 */ /* 0x000fe40003000000 */
[C---:B------:R-:W-:Y:S02]  /*3a00*/  FSEL R136, R138.reuse, RZ, P1 ;  /* 0x000000ff8a887208 */ /* 0x040fe40000800000 */
        /* <DEDUP_REMOVED lines=9> */
[----:B------:R-:W-:Y:S01]  /*3aa0*/  LOP3.LUT P1, RZ, R25, 0xff00, RZ, 0xc0, !PT ;  /* 0x0000ff0019ff7812 */ /* 0x000fe2000782c0ff */
[----:B------:R-:W-:Y:S01]  /*3ab0*/  FMUL.FTZ R136, R136, UR22 ;  /* 0x0000001688887c20 */ /* 0x000fe20008410000 */
[----:B------:R-:W-:Y:S01]  /*3ac0*/  LOP3.LUT P6, RZ, R27, 0xff00, RZ, 0xc0, !PT ;  /* 0x0000ff001bff7812 */ /* 0x000fe200078cc0ff */
[----:B------:R-:W-:-:S02]  /*3ad0*/  FMUL.FTZ R138, R138, UR22 ;  /* 0x000000168a8a7c20 */ /* 0x000fc40008410000 */
[----:B------:R-:W-:Y:S02]  /*3ae0*/  FMUL.FTZ R136, R136, UR21 ;  /* 0x0000001588887c20 */ /* 0x000fe40008410000 */
[----:B------:R-:W-:-:S03]  /*3af0*/  FMUL.FTZ R164, R138, UR21 ;  /* 0x000000158aa47c20 */ /* 0x000fc60008410000 */
[C---:B------:R-:W-:Y:S02]  /*3b00*/  FSEL R166, R136.reuse, RZ, P5 ;  /* 0x000000ff88a67208 */ /* 0x040fe40002800000 */
[----:B------:R-:W-:Y:S01]  /*3b10*/  FSEL R138, R136, RZ, P0 ;  /* 0x000000ff888a7208 */ /* 0x000fe20000000000 */
[--C-:B------:R-:W-:Y:S01]  /*3b20*/  FFMA.FTZ R136, R10, UR23, R171.reuse ;  /* 0x000000170a887c23 */ /* 0x100fe200080100ab */
[C---:B------:R-:W-:Y:S02]  /*3b30*/  FSEL R137, R164.reuse, RZ, P1 ;  /* 0x000000ffa4897208 */ /* 0x040fe40000800000 */
[----:B------:R-:W-:Y:S01]  /*3b40*/  FSEL R165, R164, RZ, P6 ;  /* 0x000000ffa4a57208 */ /* 0x000fe20003000000 */
[----:B------:R-:W-:Y:S01]  /*3b50*/  FFMA.FTZ R164, R18, UR23, R171 ;  /* 0x0000001712a47c23 */ /* 0x000fe200080100ab */
[----:B------:R-:W-:Y:S01]  /*3b60*/  FADD.FTZ R136, R9, -R136 ;  /* 0x8000008809887221 */ /* 0x000fe20000010000 */
[----:B------:R-:W-:Y:S02]  /*3b70*/  LOP3.LUT P5, RZ, R26, 0xff0000, RZ, 0xc0, !PT ;  /* 0x00ff00001aff7812 */ /* 0x000fe400078ac0ff */
[----:B------:R-:W-:Y:S01]  /*3b80*/  FADD.FTZ R164, R17, -R164 ;  /* 0x800000a411a47221 */ /* 0x000fe20000010000 */
[----:B------:R-:W-:Y:S01]  /*3b90*/  FMUL.FTZ R136, R136, UR22 ;  /* 0x0000001688887c20 */ /* 0x000fe20008410000 */
[----:B------:R-:W-:-:S02]  /*3ba0*/  LOP3.LUT P0, RZ, R24, 0xff0000, RZ, 0xc0, !PT ;  /* 0x00ff000018ff7812 */ /* 0x000fc4000780c0ff */
[----:B------:R-:W-:Y:S01]  /*3bb0*/  FMUL.FTZ R164, R164, UR22 ;  /* 0x00000016a4a47c20 */ /* 0x000fe20008410000 */
[----:B------:R-:W-:Y:S01]  /*3bc0*/  FMUL.FTZ R136, R136, UR21 ;  /* 0x0000001588887c20 */ /* 0x000fe20008410000 */
[----:B------:R-:W-:Y:S02]  /*3bd0*/  LOP3.LUT P1, RZ, R24, 0xff000000, RZ, 0xc0, !PT ;  /* 0xff00000018ff7812 */ /* 0x000fe4000782c0ff */
[----:B------:R-:W-:Y:S01]  /*3be0*/  FMUL.FTZ R164, R164, UR21 ;  /* 0x00000015a4a47c20 */ /* 0x000fe20008410000 */
[----:B------:R-:W-:Y:S02]  /*3bf0*/  F2FP.BF16.F32.PACK_AB R138, R137, R138 ;  /* 0x0000008a898a723e */ /* 0x000fe400000010ff */
[----:B------:R-:W-:Y:S02]  /*3c00*/  F2FP.BF16.F32.PACK_AB R166, R165, R166 ;  /* 0x000000a6a5a6723e */ /* 0x000fe400000010ff */
[C---:B------:R-:W-:Y:S02]  /*3c10*/  FSEL R165, R136.reuse, RZ, P5 ;  /* 0x000000ff88a57208 */ /* 0x040fe40002800000 */
[----:B------:R-:W-:-:S02]  /*3c20*/  FSEL R137, R136, RZ, P0 ;  /* 0x000000ff88897208 */ /* 0x000fc40000000000 */
[----:B------:R-:W-:Y:S02]  /*3c30*/  FSEL R136, R164, RZ, P1 ;  /* 0x000000ffa4887208 */ /* 0x000fe40000800000 */
[----:B------:R-:W-:Y:S02]  /*3c40*/  LOP3.LUT P6, RZ, R26, 0xff000000, RZ, 0xc0, !PT ;  /* 0xff0000001aff7812 */ /* 0x000fe400078cc0ff */
[----:B------:R-:W-:Y:S01]  /*3c50*/  F2FP.BF16.F32.PACK_AB R137, R136, R137 ;  /* 0x000000898889723e */ /* 0x000fe200000010ff */
[----:B------:R-:W-:Y:S01]  /*3c60*/  FFMA.FTZ R136, R6, UR23, R171 ;  /* 0x0000001706887c23 */ /* 0x000fe200080100ab */
[----:B------:R-:W-:Y:S02]  /*3c70*/  FSEL R164, R164, RZ, P6 ;  /* 0x000000ffa4a47208 */ /* 0x000fe40003000000 */
[----:B------:R-:W-:Y:S01]  /*3c80*/  LOP3.LUT P6, RZ, R26, 0xff00, RZ, 0xc0, !PT ;  /* 0x0000ff001aff7812 */ /* 0x000fe200078cc0ff */
[----:B------:R-:W-:Y:S01]  /*3c90*/  FADD.FTZ R136, R5, -R136 ;  /* 0x8000008805887221 */ /* 0x000fe20000010000 */
[----:B------:R-:W-:-:S02]  /*3ca0*/  LOP3.LUT P1, RZ, R24, 0xff00, RZ, 0xc0, !PT ;  /* 0x0000ff0018ff7812 */ /* 0x000fc4000782c0ff */
[----:B------:R-:W-:Y:S01]  /*3cb0*/  LOP3.LUT P0, RZ, R24, 0xff, RZ, 0xc0, !PT ;  /* 0x000000ff18ff7812 */ /* 0x000fe2000780c0ff */
[----:B------:R-:W-:Y:S01]  /*3cc0*/  FMUL.FTZ R136, R136, UR22 ;  /* 0x0000001688887c20 */ /* 0x000fe20008410000 */
[----:B------:R-:W-:Y:S02]  /*3cd0*/  LOP3.LUT P5, RZ, R26, 0xff, RZ, 0xc0, !PT ;  /* 0x000000ff1aff7812 */ /* 0x000fe400078ac0ff */
[----:B------:R-:W-:Y:S01]  /*3ce0*/  F2FP.BF16.F32.PACK_AB R165, R164, R165 ;  /* 0x000000a5a4a5723e */ /* 0x000fe200000010ff */
[----:B------:R-:W-:Y:S01]  /*3cf0*/  FMUL.FTZ R136, R136, UR21 ;  /* 0x0000001588887c20 */ /* 0x000fe20008410000 */
[----:B------:R-:W-:-:S04]  /*3d00*/  FSEL R173, R168, RZ, P5 ;  /* 0x000000ffa8ad7208 */ /* 0x000fc80002800000 */
[C---:B------:R-:W-:Y:S02]  /*3d10*/  FSEL R164, R136.reuse, RZ, P6 ;  /* 0x000000ff88a47208 */ /* 0x040fe40003000000 */
[----:B------:R-:W-:Y:S02]  /*3d20*/  FSEL R169, R136, RZ, P1 ;  /* 0x000000ff88a97208 */ /* 0x000fe40000800000 */
[----:B------:R-:W-:Y:S02]  /*3d30*/  FSEL R136, R168, RZ, P0 ;  /* 0x000000ffa8887208 */ /* 0x000fe40000000000 */
[----:B------:R-:W-:Y:S02]  /*3d40*/  F2FP.BF16.F32.PACK_AB R164, R164, R173 ;  /* 0x000000ada4a4723e */ /* 0x000fe400000010ff */
[----:B------:R-:W-:Y:S01]  /*3d50*/  F2FP.BF16.F32.PACK_AB R136, R169, R136 ;  /* 0x00000088a988723e */ /* 0x000fe200000010ff */
[----:B------:R-:W-:Y:S06]  /*3d60*/  BRA `(.L_x_1454) ;  /* 0x0000000c00947947 */ /* 0x000fec0003800000 */
.L_x_1457:
        /* <DEDUP_REMOVED lines=38> */
[----:B------:R-:W-:Y:S01]  /*3fd0*/  FFMA.FTZ R136, R10, UR23, R171 ;  /* 0x000000170a887c23 */ /* 0x000fe200080100ab */
[C---:B------:R-:W-:Y:S02]  /*3fe0*/  FSEL R149, R137.reuse, RZ, P6 ;  /* 0x000000ff89957208 */ /* 0x040fe40003000000 */
[----:B------:R-:W-:Y:S01]  /*3ff0*/  FSEL R137, R137, RZ, P5 ;  /* 0x000000ff89897208 */ /* 0x000fe20002800000 */
[----:B------:R-:W-:Y:S01]  /*4000*/  FADD.FTZ R136, R9, -R136 ;  /* 0x8000008809887221 */ /* 0x000fe20000010000 */
[----:B------:R-:W-:Y:S02]  /*4010*/  LOP3.LUT P0, RZ, R26, 0xff0000, RZ, 0xc0, !PT ;  /* 0x00ff00001aff7812 */ /* 0x000fe4000780c0ff */
[----:B------:R-:W-:Y:S01]  /*4020*/  LOP3.LUT P1, RZ, R24, 0xff0000, RZ, 0xc0, !PT ;  /* 0x00ff000018ff7812 */ /* 0x000fe2000782c0ff */
[----:B------:R-:W-:Y:S01]  /*4030*/  FMUL.FTZ R150, R136, UR22 ;  /* 0x0000001688967c20 */ /* 0x000fe20008410000 */
[----:B------:R-:W-:-:S02]  /*4040*/  LOP3.LUT P6, RZ, R24, 0xff000000, RZ, 0xc0, !PT ;  /* 0xff00000018ff7812 */ /* 0x000fc400078cc0ff */
[----:B------:R-:W-:Y:S01]  /*4050*/  F2FP.BF16.F32.PACK_AB R166, R137, R166 ;  /* 0x000000a689a6723e */ /* 0x000fe200000010ff */
[----:B------:R-:W-:Y:S01]  /*4060*/  FMUL.FTZ R136, R150, UR21 ;  /* 0x0000001596887c20 */ /* 0x000fe20008410000 */
[----:B------:R-:W-:Y:S02]  /*4070*/  LOP3.LUT P5, RZ, R26, 0xff000000, RZ, 0xc0, !PT ;  /* 0xff0000001aff7812 */ /* 0x000fe400078ac0ff */
[----:B------:R-:W-:Y:S01]  /*4080*/  F2FP.BF16.F32.PACK_AB R138, R149, R138 ;  /* 0x0000008a958a723e */ /* 0x000fe200000010ff */
[----:B------:R-:W-:Y:S01]  /*4090*/  FFMA.FTZ R149, R0, UR23, R171 ;  /* 0x0000001700957c23 */ /* 0x000fe200080100ab */
[C---:B------:R-:W-:Y:S02]  /*40a0*/  FSEL R165, R136.reuse, RZ, P0 ;  /* 0x000000ff88a57208 */ /* 0x040fe40000000000 */
[----:B------:R-:W-:Y:S02]  /*40b0*/  FSEL R137, R136, RZ, P1 ;  /* 0x000000ff88897208 */ /* 0x000fe40000800000 */
[----:B------:R-:W-:-:S02]  /*40c0*/  FSEL R136, R148, RZ, P6 ;  /* 0x000000ff94887208 */ /* 0x000fc40003000000 */
[----:B------:R-:W-:Y:S02]  /*40d0*/  FSEL R148, R148, RZ, P5 ;  /* 0x000000ff94947208 */ /* 0x000fe40002800000 */
[----:B------:R-:W-:Y:S01]  /*40e0*/  F2FP.BF16.F32.PACK_AB R137, R136, R137 ;  /* 0x000000898889723e */ /* 0x000fe200000010ff */
[----:B------:R-:W-:Y:S01]  /*40f0*/  FFMA.FTZ R136, R6, UR23, R171 ;  /* 0x0000001706887c23 */ /* 0x000fe200080100ab */
[----:B------:R-:W-:Y:S01]  /*4100*/  F2FP.BF16.F32.PACK_AB R165, R148, R165 ;  /* 0x000000a594a5723e */ /* 0x000fe200000010ff */
[----:B------:R-:W-:Y:S01]  /*4110*/  FADD.FTZ R148, R4, -R149 ;  /* 0x8000009504947221 */ /* 0x000fe20000010000 */
[----:B------:R-:W-:Y:S01]  /*4120*/  LOP3.LUT P5, RZ, R26, 0xff00, RZ, 0xc0, !PT ;  /* 0x0000ff001aff7812 */ /* 0x000fe200078ac0ff */
[----:B------:R-:W-:Y:S01]  /*4130*/  FADD.FTZ R136, R5, -R136 ;  /* 0x8000008805887221 */ /* 0x000fe20000010000 */
[----:B------:R-:W-:Y:S01]  /*4140*/  LOP3.LUT P6, RZ, R24, 0xff00, RZ, 0xc0, !PT ;  /* 0x0000ff0018ff7812 */ /* 0x000fe200078cc0ff */
[----:B------:R-:W-:Y:S01]  /*4150*/  FMUL.FTZ R148, R148, UR22 ;  /* 0x0000001694947c20 */ /* 0x000fe20008410000 */
[----:B------:R-:W-:Y:S01]  /*4160*/  LOP3.LUT P1, RZ, R24, 0xff, RZ, 0xc0, !PT ;  /* 0x000000ff18ff7812 */ /* 0x000fe2000782c0ff */
[----:B------:R-:W-:Y:S01]  /*4170*/  FMUL.FTZ R149, R136, UR22 ;  /* 0x0000001688957c20 */ /* 0x000fe20008410000 */
[----:B------:R-:W-:Y:S01]  /*4180*/  LOP3.LUT P0, RZ, R26, 0xff, RZ, 0xc0, !PT ;  /* 0x000000ff1aff7812 */ /* 0x000fe2000780c0ff */
[----:B------:R-:W-:-:S02]  /*4190*/  FMUL.FTZ R136, R148, UR21 ;  /* 0x0000001594887c20 */ /* 0x000fc40008410000 */
[----:B------:R-:W-:-:S03]  /*41a0*/  FMUL.FTZ R168, R149, UR21 ;  /* 0x0000001595a87c20 */ /* 0x000fc60008410000 */
[----:B------:R-:W-:Y:S02]  /*41b0*/  FSEL R169, R136, RZ, P0 ;  /* 0x000000ff88a97208 */ /* 0x000fe40000000000 */
[C---:B------:R-:W-:Y:S02]  /*41c0*/  FSEL R164, R168.reuse, RZ, P5 ;  /* 0x000000ffa8a47208 */ /* 0x040fe40002800000 */
[----:B------:R-:W-:Y:S02]  /*41d0*/  FSEL R173, R168, RZ, P6 ;  /* 0x000000ffa8ad7208 */ /* 0x000fe40003000000 */
[----:B------:R-:W-:Y:S02]  /*41e0*/  FSEL R168, R136, RZ, P1 ;  /* 0x000000ff88a87208 */ /* 0x000fe40000800000 */
[----:B------:R-:W-:Y:S02]  /*41f0*/  F2FP.BF16.F32.PACK_AB R164, R164, R169 ;  /* 0x000000a9a4a4723e */ /* 0x000fe400000010ff */
[----:B------:R-:W-:Y:S01]  /*4200*/  F2FP.BF16.F32.PACK_AB R136, R173, R168 ;  /* 0x000000a8ad88723e */ /* 0x000fe200000010ff */
[----:B------:R-:W-:Y:S06]  /*4210*/  BRA `(.L_x_1454) ;  /* 0x0000000800687947 */ /* 0x000fec0003800000 */
.L_x_1456:
        /* <DEDUP_REMOVED lines=13> */
[----:B------:R-:W-:Y:S01]  /*42f0*/  FFMA.FTZ R137, R137, UR22, R146 ;  /* 0x0000001689897c23 */ /* 0x000fe20008010092 */
[----:B------:R-:W-:Y:S01]  /*4300*/  FFMA.FTZ R138, R138, UR22, R147 ;  /* 0x000000168a8a7c23 */ /* 0x000fe20008010093 */
[----:B------:R-:W-:Y:S01]  /*4310*/  LOP3.LUT P5, RZ, R25, 0xff0000, RZ, 0xc0, !PT ;  /* 0x00ff000019ff7812 */ /* 0x000fe200078ac0ff */
[----:B------:R-:W-:Y:S01]  /*4320*/  FFMA.FTZ R164, R164, UR22, R143 ;  /* 0x00000016a4a47c23 */ /* 0x000fe2000801008f */
[----:B------:R-:W-:Y:S01]  /*4330*/  FMUL.FTZ R137, R137, UR21 ;  /* 0x0000001589897c20 */ /* 0x000fe20008410000 */
[----:B------:R-:W-:Y:S01]  /*4340*/  FMUL.FTZ R138, R138, UR21 ;  /* 0x000000158a8a7c20 */ /* 0x000fe20008410000 */
[----:B------:R-:W-:Y:S01]  /*4350*/  ISETP.GE.U32.AND.EX P0, PT, R25, 0x1000000, PT, P0 ;  /* 0x010000001900780c */ /* 0x000fe20003f06100 */
[----:B------:R-:W-:Y:S01]  /*4360*/  FMUL.FTZ R164, R164, UR21 ;  /* 0x00000015a4a47c20 */ /* 0x000fe20008410000 */
[C---:B------:R-:W-:Y:S01]  /*4370*/  LOP3.LUT P6, RZ, R27.reuse, 0xff0000, RZ, 0xc0, !PT ;  /* 0x00ff00001bff7812 */ /* 0x040fe200078cc0ff */
[----:B------:R-:W-:Y:S01]  /*4380*/  FFMA.FTZ R169, R0, UR23, R171 ;  /* 0x0000001700a97c23 */ /* 0x000fe200080100ab */
[----:B------:R-:W-:-:S02]  /*4390*/  ISETP.GE.U32.AND.EX P1, PT, R27, 0x1000000, PT, P1 ;  /* 0x010000001b00780c */ /* 0x000fc40003f26110 */
[C---:B------:R-:W-:Y:S01]  /*43a0*/  FSEL R139, R137.reuse, RZ, P5 ;  /* 0x000000ff898b7208 */ /* 0x040fe20002800000 */
[----:B------:R-:W-:Y:S01]  /*43b0*/  FADD.FTZ R169, R4, -R169 ;  /* 0x800000a904a97221 */ /* 0x000fe20000010000 */
[C---:B------:R-:W-:Y:S02]  /*43c0*/  FSEL R136, R138.reuse, RZ, P0 ;  /* 0x000000ff8a887208 */ /* 0x040fe40000000000 */
[----:B------:R-:W-:Y:S01]  /*43d0*/  FSEL R167, R137, RZ, P6 ;  /* 0x000000ff89a77208 */ /* 0x000fe20003000000 */
[----:B------:R-:W-:Y:S01]  /*43e0*/  FFMA.FTZ R169, R169, UR22, R140 ;  /* 0x00000016a9a97c23 */ /* 0x000fe2000801008c */
        /* <DEDUP_REMOVED lines=10> */
[----:B------:R-:W-:Y:S01]  /*4490*/  FFMA.FTZ R137, R137, UR22, R144 ;  /* 0x0000001689897c23 */ /* 0x000fe20008010090 */
[----:B------:R-:W-:Y:S01]  /*44a0*/  LOP3.LUT P5, RZ, R27, 0xff00, RZ, 0xc0, !PT ;  /* 0x0000ff001bff7812 */ /* 0x000fe200078ac0ff */
[----:B------:R-:W-:Y:S01]  /*44b0*/  FFMA.FTZ R138, R138, UR22, R145 ;  /* 0x000000168a8a7c23 */ /* 0x000fe20008010091 */
[----:B------:R-:W-:Y:S01]  /*44c0*/  FMUL.FTZ R168, R169, UR21 ;  /* 0x00000015a9a87c20 */ /* 0x000fe20008410000 */
[----:B------:R-:W-:-:S02]  /*44d0*/  FMUL.FTZ R137, R137, UR21 ;  /* 0x0000001589897c20 */ /* 0x000fc40008410000 */
[----:B------:R-:W-:-:S03]  /*44e0*/  FMUL.FTZ R136, R138, UR21 ;  /* 0x000000158a887c20 */ /* 0x000fc60008410000 */
[C---:B------:R-:W-:Y:S02]  /*44f0*/  FSEL R166, R137.reuse, RZ, P0 ;  /* 0x000000ff89a67208 */ /* 0x040fe40000000000 */
[----:B------:R-:W-:Y:S02]  /*4500*/  FSEL R138, R137, RZ, P1 ;  /* 0x000000ff898a7208 */ /* 0x000fe40000800000 */
[C---:B------:R-:W-:Y:S02]  /*4510*/  FSEL R137, R136.reuse, RZ, P6 ;  /* 0x000000ff88897208 */ /* 0x040fe40003000000 */
[----:B------:R-:W-:Y:S01]  /*4520*/  FSEL R165, R136, RZ, P5 ;  /* 0x000000ff88a57208 */ /* 0x000fe20002800000 */
[----:B------:R-:W-:Y:S01]  /*4530*/  FFMA.FTZ R136, R10, UR23, R171 ;  /* 0x000000170a887c23 */ /* 0x000fe200080100ab */
[----:B------:R-:W-:Y:S02]  /*4540*/  F2FP.BF16.F32.PACK_AB R138, R137, R138 ;  /* 0x0000008a898a723e */ /* 0x000fe400000010ff */
[----:B------:R-:W-:Y:S01]  /*4550*/  LOP3.LUT P0, RZ, R26, 0xff0000, RZ, 0xc0, !PT ;  /* 0x00ff00001aff7812 */ /* 0x000fe2000780c0ff */
[----:B------:R-:W-:Y:S01]  /*4560*/  FADD.FTZ R137, R9, -R136 ;  /* 0x8000008809897221 */ /* 0x000fe20000010000 */
[----:B------:R-:W-:-:S02]  /*4570*/  LOP3.LUT P1, RZ, R24, 0xff0000, RZ, 0xc0, !PT ;  /* 0x00ff000018ff7812 */ /* 0x000fc4000782c0ff */
[----:B------:R-:W-:Y:S01]  /*4580*/  LOP3.LUT P6, RZ, R24, 0xff000000, RZ, 0xc0, !PT ;  /* 0xff00000018ff7812 */ /* 0x000fe200078cc0ff */
[----:B------:R-:W-:Y:S01]  /*4590*/  FFMA.FTZ R137, R137, UR22, R142 ;  /* 0x0000001689897c23 */ /* 0x000fe2000801008e */
[----:B------:R-:W-:Y:S02]  /*45a0*/  F2FP.BF16.F32.PACK_AB R166, R165, R166 ;  /* 0x000000a6a5a6723e */ /* 0x000fe400000010ff */
[----:B------:R-:W-:Y:S01]  /*45b0*/  FSEL R136, R164, RZ, P6 ;  /* 0x000000ffa4887208 */ /* 0x000fe20003000000 */
[----:B------:R-:W-:Y:S01]  /*45c0*/  FMUL.FTZ R137, R137, UR21 ;  /* 0x0000001589897c20 */ /* 0x000fe20008410000 */
[----:B------:R-:W-:Y:S02]  /*45d0*/  LOP3.LUT P5, RZ, R26, 0xff000000, RZ, 0xc0, !PT ;  /* 0xff0000001aff7812 */ /* 0x000fe400078ac0ff */
[----:B------:R-:W-:Y:S02]  /*45e0*/  LOP3.LUT P6, RZ, R24, 0xff00, RZ, 0xc0, !PT ;  /* 0x0000ff0018ff7812 */ /* 0x000fe400078cc0ff */
[----:B------:R-:W-:-:S02]  /*45f0*/  FSEL R165, R137, RZ, P0 ;  /* 0x000000ff89a57208 */ /* 0x000fc40000000000 */
[----:B------:R-:W-:Y:S02]  /*4600*/  FSEL R137, R137, RZ, P1 ;  /* 0x000000ff89897208 */ /* 0x000fe40000800000 */
[----:B------:R-:W-:Y:S02]  /*4610*/  FSEL R164, R164, RZ, P5 ;  /* 0x000000ffa4a47208 */ /* 0x000fe40002800000 */
[----:B------:R-:W-:Y:S01]  /*4620*/  F2FP.BF16.F32.PACK_AB R137, R136, R137 ;  /* 0x000000898889723e */ /* 0x000fe200000010ff */
[----:B------:R-:W-:Y:S01]  /*4630*/  FFMA.FTZ R136, R6, UR23, R171 ;  /* 0x0000001706887c23 */ /* 0x000fe200080100ab */
[----:B------:R-:W-:Y:S02]  /*4640*/  LOP3.LUT P5, RZ, R26, 0xff00, RZ, 0xc0, !PT ;  /* 0x0000ff001aff7812 */ /* 0x000fe400078ac0ff */
[----:B------:R-:W-:Y:S01]  /*4650*/  LOP3.LUT P1, RZ, R24, 0xff, RZ, 0xc0, !PT ;  /* 0x000000ff18ff7812 */ /* 0x000fe2000782c0ff */
[----:B------:R-:W-:Y:S01]  /*4660*/  FADD.FTZ R136, R5, -R136 ;  /* 0x8000008805887221 */ /* 0x000fe20000010000 */
[----:B------:R-:W-:-:S02]  /*4670*/  LOP3.LUT P0, RZ, R26, 0xff, RZ, 0xc0, !PT ;  /* 0x000000ff1aff7812 */ /* 0x000fc4000780c0ff */
[----:B------:R-:W-:Y:S01]  /*4680*/  F2FP.BF16.F32.PACK_AB R165, R164, R165 ;  /* 0x000000a5a4a5723e */ /* 0x000fe200000010ff */
[----:B------:R-:W-:Y:S01]  /*4690*/  FFMA.FTZ R136, R136, UR22, R141 ;  /* 0x0000001688887c23 */ /* 0x000fe2000801008d */
[----:B------:R-:W-:-:S03]  /*46a0*/  FSEL R173, R168, RZ, P0 ;  /* 0x000000ffa8ad7208 */ /* 0x000fc60000000000 */
[----:B------:R-:W-:-:S05]  /*46b0*/  FMUL.FTZ R136, R136, UR21 ;  /* 0x0000001588887c20 */ /* 0x000fca0008410000 */
[C---:B------:R-:W-:Y:S02]  /*46c0*/  FSEL R164, R136.reuse, RZ, P5 ;  /* 0x000000ff88a47208 */ /* 0x040fe40002800000 */
[----:B------:R-:W-:Y:S02]  /*46d0*/  FSEL R169, R136, RZ, P6 ;  /* 0x000000ff88a97208 */ /* 0x000fe40003000000 */
[----:B------:R-:W-:Y:S02]  /*46e0*/  FSEL R136, R168, RZ, P1 ;  /* 0x000000ffa8887208 */ /* 0x000fe40000800000 */
[----:B------:R-:W-:Y:S02]  /*46f0*/  F2FP.BF16.F32.PACK_AB R164, R164, R173 ;  /* 0x000000ada4a4723e */ /* 0x000fe400000010ff */
[----:B------:R-:W-:Y:S01]  /*4700*/  F2FP.BF16.F32.PACK_AB R136, R169, R136 ;  /* 0x00000088a988723e */ /* 0x000fe200000010ff */
[----:B------:R-:W-:Y:S06]  /*4710*/  BRA `(.L_x_1454) ;  /* 0x0000000400287947 */ /* 0x000fec0003800000 */
.L_x_1458:
        /* <DEDUP_REMOVED lines=13> */
[----:B------:R-:W-:Y:S01]  /*47f0*/  LOP3.LUT P5, RZ, R25, 0xff0000, RZ, 0xc0, !PT ;  /* 0x00ff000019ff7812 */ /* 0x000fe200078ac0ff */
        /* <DEDUP_REMOVED lines=19> */
[----:B------:R-:W-:-:S02]  /*4930*/  FFMA.FTZ R105, R136, UR22, R145 ;  /* 0x0000001688697c23 */ /* 0x000fc40008010091 */
[----:B------:R-:W-:Y:S02]  /*4940*/  FMUL.FTZ R136, R104, UR21 ;  /* 0x0000001568887c20 */ /* 0x000fe40008410000 */
[----:B------:R-:W-:-:S03]  /*4950*/  FMUL.FTZ R137, R105, UR21 ;  /* 0x0000001569897c20 */ /* 0x000fc60008410000 */
[C---:B------:R-:W-:Y:S02]  /*4960*/  FSEL R166, R136.reuse, RZ, P0 ;  /* 0x000000ff88a67208 */ /* 0x040fe40000000000 */
[C---:B------:R-:W-:Y:S02]  /*4970*/  FSEL R149, R137.reuse, RZ, P6 ;  /* 0x000000ff89957208 */ /* 0x040fe40003000000 */
[----:B------:R-:W-:Y:S01]  /*4980*/  FSEL R138, R136, RZ, P1 ;  /* 0x000000ff888a7208 */ /* 0x000fe20000800000 */
[----:B------:R-:W-:Y:S01]  /*4990*/  FFMA.FTZ R136, R10, UR23, R171 ;  /* 0x000000170a887c23 */ /* 0x000fe200080100ab */
[----:B------:R-:W-:Y:S02]  /*49a0*/  FSEL R137, R137, RZ, P5 ;  /* 0x000000ff89897208 */ /* 0x000fe40002800000 */
[----:B------:R-:W-:Y:S02]  /*49b0*/  LOP3.LUT P0, RZ, R26, 0xff0000, RZ, 0xc0, !PT ;  /* 0x00ff00001aff7812 */ /* 0x000fe4000780c0ff */
[----:B------:R-:W-:Y:S01]  /*49c0*/  F2FP.BF16.F32.PACK_AB R166, R137, R166 ;  /* 0x000000a689a6723e */ /* 0x000fe200000010ff */
[----:B------:R-:W-:Y:S01]  /*49d0*/  FADD.FTZ R137, R9, -R136 ;  /* 0x8000008809897221 */ /* 0x000fe20000010000 */
[----:B------:R-:W-:-:S02]  /*49e0*/  LOP3.LUT P1, RZ, R24, 0xff0000, RZ, 0xc0, !PT ;  /* 0x00ff000018ff7812 */ /* 0x000fc4000782c0ff */
[----:B------:R-:W-:Y:S01]  /*49f0*/  LOP3.LUT P6, RZ, R24, 0xff000000, RZ, 0xc0, !PT ;  /* 0xff00000018ff7812 */ /* 0x000fe200078cc0ff */
[----:B------:R-:W-:Y:S01]  /*4a00*/  FFMA.FTZ R150, R137, UR22, R142 ;  /* 0x0000001689967c23 */ /* 0x000fe2000801008e */
[----:B------:R-:W-:Y:S01]  /*4a10*/  F2FP.BF16.F32.PACK_AB R138, R149, R138 ;  /* 0x0000008a958a723e */ /* 0x000fe200000010ff */
[----:B------:R-:W-:Y:S01]  /*4a20*/  FFMA.FTZ R149, R0, UR23, R171 ;  /* 0x0000001700957c23 */ /* 0x000fe200080100ab */
[----:B------:R-:W-:Y:S01]  /*4a30*/  LOP3.LUT P5, RZ, R26, 0xff000000, RZ, 0xc0, !PT ;  /* 0xff0000001aff7812 */ /* 0x000fe200078ac0ff */
[----:B------:R-:W-:Y:S02]  /*4a40*/  FMUL.FTZ R136, R150, UR21 ;  /* 0x0000001596887c20 */ /* 0x000fe40008410000 */
[----:B------:R-:W-:-:S03]  /*4a50*/  FADD.FTZ R169, R4, -R149 ;  /* 0x8000009504a97221 */ /* 0x000fc60000010000 */
[C---:B------:R-:W-:Y:S02]  /*4a60*/  FSEL R165, R136.reuse, RZ, P0 ;  /* 0x000000ff88a57208 */ /* 0x040fe40000000000 */
[----:B------:R-:W-:Y:S02]  /*4a70*/  FSEL R137, R136, RZ, P1 ;  /* 0x000000ff88897208 */ /* 0x000fe40000800000 */
[C---:B------:R-:W-:Y:S02]  /*4a80*/  FSEL R136, R148.reuse, RZ, P6 ;  /* 0x000000ff94887208 */ /* 0x040fe40003000000 */
[----:B------:R-:W-:Y:S02]  /*4a90*/  FSEL R148, R148, RZ, P5 ;  /* 0x000000ff94947208 */ /* 0x000fe40002800000 */
[----:B------:R-:W-:Y:S01]  /*4aa0*/  F2FP.BF16.F32.PACK_AB R137, R136, R137 ;  /* 0x000000898889723e */ /* 0x000fe200000010ff */
[----:B------:R-:W-:Y:S01]  /*4ab0*/  FFMA.FTZ R136, R6, UR23, R171 ;  /* 0x0000001706887c23 */ /* 0x000fe200080100ab */
[----:B------:R-:W-:Y:S01]  /*4ac0*/  F2FP.BF16.F32.PACK_AB R165, R148, R165 ;  /* 0x000000a594a5723e */ /* 0x000fe200000010ff */
[----:B------:R-:W-:Y:S01]  /*4ad0*/  FFMA.FTZ R148, R169, UR22, R140 ;  /* 0x00000016a9947c23 */ /* 0x000fe2000801008c */
[----:B------:R-:W-:Y:S01]  /*4ae0*/  LOP3.LUT P5, RZ, R26, 0xff00, RZ, 0xc0, !PT ;  /* 0x0000ff001aff7812 */ /* 0x000fe200078ac0ff */
[----:B------:R-:W-:Y:S01]  /*4af0*/  FADD.FTZ R136, R5, -R136 ;  /* 0x8000008805887221 */ /* 0x000fe20000010000 */
[----:B------:R-:W-:-:S02]  /*4b00*/  LOP3.LUT P6, RZ, R24, 0xff00, RZ, 0xc0, !PT ;  /* 0x0000ff0018ff7812 */ /* 0x000fc400078cc0ff */
[----:B------:R-:W-:Y:S01]  /*4b10*/  LOP3.LUT P1, RZ, R24, 0xff, RZ, 0xc0, !PT ;  /* 0x000000ff18ff7812 */ /* 0x000fe2000782c0ff */
[----:B------:R-:W-:Y:S01]  /*4b20*/  FFMA.FTZ R149, R136, UR22, R141 ;  /* 0x0000001688957c23 */ /* 0x000fe2000801008d */
[----:B------:R-:W-:Y:S01]  /*4b30*/  FMUL.FTZ R136, R148, UR21 ;  /* 0x0000001594887c20 */ /* 0x000fe20008410000 */
[----:B------:R-:W-:Y:S02]  /*4b40*/  LOP3.LUT P0, RZ, R26, 0xff, RZ, 0xc0, !PT ;  /* 0x000000ff1aff7812 */ /* 0x000fe4000780c0ff */
[----:B------:R-:W-:Y:S02]  /*4b50*/  FMUL.FTZ R168, R149, UR21 ;  /* 0x0000001595a87c20 */ /* 0x000fe40008410000 */
[----:B------:R-:W-:-:S03]  /*4b60*/  FSEL R169, R136, RZ, P0 ;  /* 0x000000ff88a97208 */ /* 0x000fc60000000000 */
[C---:B------:R-:W-:Y:S02]  /*4b70*/  FSEL R164, R168.reuse, RZ, P5 ;  /* 0x000000ffa8a47208 */ /* 0x040fe40002800000 */
[----:B------:R-:W-:Y:S02]  /*4b80*/  FSEL R173, R168, RZ, P6 ;  /* 0x000000ffa8ad7208 */ /* 0x000fe40003000000 */
[----:B------:R-:W-:Y:S02]  /*4b90*/  FSEL R168, R136, RZ, P1 ;  /* 0x000000ff88a87208 */ /* 0x000fe40000800000 */
[----:B------:R-:W-:Y:S02]  /*4ba0*/  F2FP.BF16.F32.PACK_AB R164, R164, R169 ;  /* 0x000000a9a4a4723e */ /* 0x000fe400000010ff */
[----:B------:R-:W-:-:S07]  /*4bb0*/  F2FP.BF16.F32.PACK_AB R136, R173, R168 ;  /* 0x000000a8ad88723e */ /* 0x000fce00000010ff */
.L_x_1454:
[----:B------:R-:W-:Y:S01]  /*4bc0*/  ISETP.NE.U32.AND P0, PT, RZ, UR4, PT ;  /* 0x00000004ff007c0c */ /* 0x000fe2000bf05070 */
[----:B------:R-:W0:Y:S03]  /*4bd0*/  LDC.64 R172, c[0x0][0x468] ;  /* 0x00011a00ffac7b82 */ /* 0x000e260000000a00 */
[----:B------:R-:W-:-:S13]  /*4be0*/  ISETP.NE.AND.EX P0, PT, RZ, UR5, PT, P0 ;  /* 0x00000005ff007c0c */ /* 0x000fda000bf05300 */
[----:B------:R-:W1:Y:S02]  /*4bf0*/  @P0 LDC.64 R168, c[0x0][0x478] ;  /* 0x00011e00ffa80b82 */ /* 0x000e640000000a00 */
[----:B-1----:R-:W-:-:S05]  /*4c00*/  @P0 IMAD.WIDE.U32 R168, R2, 0x20, R168 ;  /* 0x0000002002a80825 */ /* 0x002fca00078e00a8 */
[----:B------:R-:W-:Y:S04]  /*4c10*/  @P0 STG.E.128 desc[UR10][R168.64], R148 ;  /* 0x00000094a8000986 */ /* 0x000fe8000c101d0a */
[----:B------:R0:W-:Y:S01]  /*4c20*/  @P0 STG.E.128 desc[UR10][R168.64+0x10], R104 ;  /* 0x00001068a8000986 */ /* 0x0001e2000c101d0a */
[----:B------:R-:W-:-:S04]  /*4c30*/  ISETP.NE.U32.AND P0, PT, RZ, UR18, PT ;  /* 0x00000012ff007c0c */ /* 0x000fc8000bf05070 */
[----:B------:R-:W-:Y:S01]  /*4c40*/  ISETP.NE.AND.EX P0, PT, RZ, UR19, PT, P0 ;  /* 0x00000013ff007c0c */ /* 0x000fe2000bf05300 */
[----:B0-----:R-:W-:-:S05]  /*4c50*/  IMAD.WIDE.U32 R168, R2, 0x10, R172 ;  /* 0x0000001002a87825 */ /* 0x001fca00078e00ac */
[----:B------:R0:W-:Y:S07]  /*4c60*/  STG.E.128 desc[UR10][R168.64], R164 ;  /* 0x000000a4a8007986 */ /* 0x0001ee000c101d0a */
[----:B0-----:R-:W0:Y:S02]  /*4c70*/  @P0 LDC.64 R164, c[0x0][0x470] ;  /* 0x00011c00ffa40b82 */ /* 0x001e240000000a00 */
[C---:B0-----:R-:W-:Y:S01]  /*4c80*/  @P0 IMAD.WIDE.U32 R164, R2.reuse, 0x10, R164 ;  /* 0x0000001002a40825 */ /* 0x041fe200078e00a4 */
[----:B------:R-:W-:-:S04]  /*4c90*/  IADD3 R2, PT, PT, R2, 0x100, RZ ;  /* 0x0000010002027810 */ /* 0x000fc80007ffe0ff */
[----:B------:R0:W-:Y:S03]  /*4ca0*/  @P0 STG.E.128 desc[UR10][R164.64], R136 ;  /* 0x00000088a4000986 */ /* 0x0001e6000c101d0a */
.L_x_1450:
[----:B------:R-:W-:Y:S05]  /*4cb0*/  BSYNC.RECONVERGENT B0 ;  /* 0x0000000000007941 */ /* 0x000fea0003800200 */
.L_x_1449:
        /* <DEDUP_REMOVED lines=11> */
[--C-:B------:R-:W-:Y:S01]  /*4d70*/  FFMA.FTZ R104, R196, UR23, R171.reuse ;  /* 0x00000017c4687c23 */ /* 0x100fe200080100ab */
[----:B------:R-:W-:Y:S01]  /*4d80*/  FFMA.FTZ R107, R205, UR23, R171 ;  /* 0x00000017cd6b7c23 */ /* 0x000fe200080100ab */
[----:B------:R-:W-:Y:S02]  /*4d90*/  LOP3.LUT P1, RZ, R31, 0xff0000, RZ, 0xc0, !PT ;  /* 0x00ff00001fff7812 */ /* 0x000fe4000782c0ff */
[----:B------:R-:W-:Y:S01]  /*4da0*/  FADD.FTZ R105, R195, -R104 ;  /* 0x80000068c3697221 */ /* 0x000fe20000010000 */
[----:B0-----:R-:W-:Y:S01]  /*4db0*/  FADD.FTZ R136, R206, -R107 ;  /* 0x8000006bce887221 */ /* 0x001fe20000010000 */
[----:B------:R-:W-:Y:S02]  /*4dc0*/  LOP3.LUT P6, RZ, R29, 0xff0000, RZ, 0xc0, !PT ;  /* 0x00ff00001dff7812 */ /* 0x000fe400078cc0ff */
[----:B------:R-:W-:Y:S01]  /*4dd0*/  FFMA.FTZ R106, R105, UR22, R50 ;  /* 0x00000016696a7c23 */ /* 0x000fe20008010032 */
[----:B------:R-:W-:Y:S01]  /*4de0*/  FFMA.FTZ R107, R136, UR22, R51 ;  /* 0x00000016886b7c23 */ /* 0x000fe20008010033 */
[----:B------:R-:W-:-:S02]  /*4df0*/  ISETP.GE.U32.AND P5, PT, R28, RZ, PT ;  /* 0x000000ff1c00720c */ /* 0x000fc40003fa6070 */
[----:B------:R-:W-:Y:S01]  /*4e00*/  FMUL.FTZ R104, R106, UR21 ;  /* 0x000000156a687c20 */ /* 0x000fe20008410000 */
[----:B------:R-:W-:Y:S01]  /*4e10*/  FMUL.FTZ R105, R107, UR21 ;  /* 0x000000156b697c20 */ /* 0x000fe20008410000 */
[----:B------:R-:W-:-:S03]  /*4e20*/  ISETP.GE.U32.AND.EX P5, PT, R29, 0x1000000, PT, P5 ;  /* 0x010000001d00780c */ /* 0x000fc60003fa6150 */
[----:B------:R-:W-:Y:S02]  /*4e30*/  FSEL R167, R104, RZ, P1 ;  /* 0x000000ff68a77208 */ /* 0x000fe40000800000 */
[----:B------:R-:W-:Y:S02]  /*4e40*/  ISETP.GE.U32.AND P1, PT, R30, RZ, PT ;  /* 0x000000ff1e00720c */ /* 0x000fe40003f26070 */
[----:B------:R-:W-:Y:S02]  /*4e50*/  FSEL R139, R104, RZ, P6 ;  /* 0x000000ff688b7208 */ /* 0x000fe40003000000 */
[----:B------:R-:W-:Y:S02]  /*4e60*/  ISETP.GE.U32.AND.EX P1, PT, R31, 0x1000000, PT, P1 ;  /* 0x010000001f00780c */ /* 0x000fe40003f26110 */
[C---:B------:R-:W-:Y:S02]  /*4e70*/  FSEL R136, R105.reuse, RZ, P5 ;  /* 0x000000ff69887208 */ /* 0x040fe40002800000 */
[----:B------:R-:W-:-:S02]  /*4e80*/  FSEL R104, R105, RZ, P1 ;  /* 0x000000ff69687208 */ /* 0x000fc40000800000 */
[----:B------:R-:W-:Y:S02]  /*4e90*/  F2FP.BF16.F32.PACK_AB R139, R136, R139 ;  /* 0x0000008b888b723e */ /* 0x000fe400000010ff */
[----:B------:R-:W-:Y:S01]  /*4ea0*/  F2FP.BF16.F32.PACK_AB R167, R104, R167 ;  /* 0x000000a768a7723e */ /* 0x000fe200000010ff */
[--C-:B------:R-:W-:Y:S01]  /*4eb0*/  FFMA.FTZ R104, R20, UR23, R171.reuse ;  /* 0x0000001714687c23 */ /* 0x100fe200080100ab */
[----:B------:R-:W-:Y:S02]  /*4ec0*/  LOP3.LUT P6, RZ, R31, 0xff, RZ, 0xc0, !PT ;  /* 0x000000ff1fff7812 */ /* 0x000fe400078cc0ff */
[----:B------:R-:W-:Y:S01]  /*4ed0*/  LOP3.LUT P1, RZ, R29, 0xff00, RZ, 0xc0, !PT ;  /* 0x0000ff001dff7812 */ /* 0x000fe2000782c0ff */
[----:B------:R-:W-:Y:S01]  /*4ee0*/  FADD.FTZ R105, R19, -R104 ;  /* 0x8000006813697221 */ /* 0x000fe20000010000 */
[----:B------:R-:W-:Y:S01]  /*4ef0*/  FFMA.FTZ R104, R188, UR23, R171 ;  /* 0x00000017bc687c23 */ /* 0x000fe200080100ab */
[----:B------:R-:W-:-:S03]  /*4f00*/  LOP3.LUT P5, RZ, R29, 0xff, RZ, 0xc0, !PT ;  /* 0x000000ff1dff7812 */ /* 0x000fc600078ac0ff */
[----:B------:R-:W-:Y:S01]  /*4f10*/  FADD.FTZ R136, R187, -R104 ;  /* 0x80000068bb887221 */ /* 0x000fe20000010000 */
[----:B------:R-:W-:-:S03]  /*4f20*/  FFMA.FTZ R104, R105, UR22, R48 ;  /* 0x0000001669687c23 */ /* 0x000fc60008010030 */
[----:B------:R-:W-:Y:S01]  /*4f30*/  FFMA.FTZ R105, R136, UR22, R49 ;  /* 0x0000001688697c23 */ /* 0x000fe20008010031 */
[----:B------:R-:W-:-:S03]  /*4f40*/  FMUL.FTZ R136, R104, UR21 ;  /* 0x0000001568887c20 */ /* 0x000fc60008410000 */
[----:B------:R-:W-:Y:S02]  /*4f50*/  FMUL.FTZ R137, R105, UR21 ;  /* 0x0000001569897c20 */ /* 0x000fe40008410000 */
[C---:B------:R-:W-:Y:S02]  /*4f60*/  FSEL R166, R136.reuse, RZ, P6 ;  /* 0x000000ff88a67208 */ /* 0x040fe40003000000 */
[----:B------:R-:W-:Y:S02]  /*4f70*/  LOP3.LUT P6, RZ, R31, 0xff00, RZ, 0xc0, !PT ;  /* 0x0000ff001fff7812 */ /* 0x000fe400078cc0ff */
[C---:B------:R-:W-:Y:S02]  /*4f80*/  FSEL R149, R137.reuse, RZ, P1 ;  /* 0x000000ff89957208 */ /* 0x040fe40000800000 */
[----:B------:R-:W-:Y:S02]  /*4f90*/  FSEL R137, R137, RZ, P6 ;  /* 0x000000ff89897208 */ /* 0x000fe40003000000 */
[----:B------:R-:W-:Y:S01]  /*4fa0*/  FSEL R138, R136, RZ, P5 ;  /* 0x000000ff888a7208 */ /* 0x000fe20002800000 */
        /* <DEDUP_REMOVED lines=9> */
[----:B------:R-:W-:Y:S01]  /*5040*/  F2FP.BF16.F32.PACK_AB R138, R149, R138 ;  /* 0x0000008a958a723e */ /* 0x000fe200000010ff */
[----:B------:R-:W-:Y:S01]  /*5050*/  FFMA.FTZ R150, R137, UR22, R54 ;  /* 0x0000001689967c23 */ /* 0x000fe20008010036 */
[----:B------:R-:W-:Y:S01]  /*5060*/  FFMA.FTZ R149, R7, UR23, R171 ;  /* 0x0000001707957c23 */ /* 0x000fe200080100ab */
[----:B------:R-:W-:-:S02]  /*5070*/  FMUL.FTZ R148, R151, UR21 ;  /* 0x0000001597947c20 */ /* 0x000fc40008410000 */
[----:B------:R-:W-:-:S05]  /*5080*/  FMUL.FTZ R136, R150, UR21 ;  /* 0x0000001596887c20 */ /* 0x000fca0008410000 */
[----:B------:R-:W-:Y:S02]  /*5090*/  FSEL R165, R136, RZ, P6 ;  /* 0x000000ff88a57208 */ /* 0x000fe40003000000 */
[----:B------:R-:W-:Y:S02]  /*50a0*/  LOP3.LUT P6, RZ, R30, 0xff000000, RZ, 0xc0, !PT ;  /* 0xff0000001eff7812 */ /* 0x000fe400078cc0ff */
[----:B------:R-:W-:Y:S02]  /*50b0*/  FSEL R137, R136, RZ, P5 ;  /* 0x000000ff88897208 */ /* 0x000fe40002800000 */
[C---:B------:R-:W-:Y:S02]  /*50c0*/  FSEL R136, R148.reuse, RZ, P1 ;  /* 0x000000ff94887208 */ /* 0x040fe40000800000 */
        /* <DEDUP_REMOVED lines=13> */
[----:B------:R-:W-:Y:S02]  /*51a0*/  FSEL R164, R168, RZ, P6 ;  /* 0x000000ffa8a47208 */ /* 0x000fe40003000000 */
[----:B------:R-:W-:Y:S02]  /*51b0*/  LOP3.LUT P6, RZ, R30, 0xff, RZ, 0xc0, !PT ;  /* 0x000000ff1eff7812 */ /* 0x000fe400078cc0ff */
[----:B------:R-:W-:Y:S02]  /*51c0*/  FSEL R173, R168, RZ, P1 ;  /* 0x000000ffa8ad7208 */ /* 0x000fe40000800000 */
[C---:B------:R-:W-:Y:S02]  /*51d0*/  FSEL R168, R136.reuse, RZ, P5 ;  /* 0x000000ff88a87208 */ /* 0x040fe40002800000 */
[----:B------:R-:W-:Y:S02]  /*51e0*/  FSEL R169, R136, RZ, P6 ;  /* 0x000000ff88a97208 */ /* 0x000fe40003000000 */
[----:B------:R-:W-:-:S02]  /*51f0*/  F2FP.BF16.F32.PACK_AB R136, R173, R168 ;  /* 0x000000a8ad88723e */ /* 0x000fc400000010ff */
[----:B------:R-:W-:Y:S01]  /*5200*/  F2FP.BF16.F32.PACK_AB R164, R164, R169 ;  /* 0x000000a9a4a4723e */ /* 0x000fe200000010ff */
[----:B------:R-:W-:Y:S06]  /*5210*/  BRA `(.L_x_1464) ;  /* 0x0000001c00107947 */ /* 0x000fec0003800000 */
.L_x_1463:
[--C-:B0-----:R-:W-:Y:S01]  /*5220*/  FFMA.FTZ R136, R196, UR23, R171.reuse ;  /* 0x00000017c4887c23 */ /* 0x101fe200080100ab */
[--C-:B------:R-:W-:Y:S01]  /*5230*/  FFMA.FTZ R139, R205, UR23, R171.reuse ;  /* 0x00000017cd8b7c23 */ /* 0x100fe200080100ab */
[----:B------:R-:W-:Y:S01]  /*5240*/  ISETP.GE.U32.AND P5, PT, R28, RZ, PT ;  /* 0x000000ff1c00720c */ /* 0x000fe20003fa6070 */
[----:B------:R-:W-:Y:S01]  /*5250*/  FFMA.FTZ R169, R7, UR23, R171 ;  /* 0x0000001707a97c23 */ /* 0x000fe200080100ab */
[----:B------:R-:W-:Y:S01]  /*5260*/  FADD.FTZ R137, R195, -R136 ;  /* 0x80000088c3897221 */ /* 0x000fe20000010000 */
[----:B------:R-:W-:Y:S01]  /*5270*/  FADD.FTZ R136, R206, -R139 ;  /* 0x8000008bce887221 */ /* 0x000fe20000010000 */
[----:B------:R-:W-:Y:S02]  /*5280*/  ISETP.GE.U32.AND P1, PT, R30, RZ, PT ;  /* 0x000000ff1e00720c */ /* 0x000fe40003f26070 */
[----:B------:R-:W-:Y:S01]  /*5290*/  FFMA.FTZ R137, R137, UR22, R50 ;  /* 0x0000001689897c23 */ /* 0x000fe20008010032 */
[----:B------:R-:W-:Y:S01]  /*52a0*/  FFMA.FTZ R136, R136, UR22, R51 ;  /* 0x0000001688887c23 */ /* 0x000fe20008010033 */
[----:B------:R-:W-:-:S02]  /*52b0*/  ISETP.GE.U32.AND.EX P5, PT, R29, 0x1000000, PT, P5 ;  /* 0x010000001d00780c */ /* 0x000fc40003fa6150 */
[----:B------:R-:W-:Y:S01]  /*52c0*/  FMUL.FTZ R137, R137, UR21 ;  /* 0x0000001589897c20 */ /* 0x000fe20008410000 */
[----:B------:R-:W-:Y:S01]  /*52d0*/  FMUL.FTZ R136, R136, UR21 ;  /* 0x0000001588887c20 */ /* 0x000fe20008410000 */
[C---:B------:R-:W-:Y:S02]  /*52e0*/  LOP3.LUT P6, RZ, R31.reuse, 0xff0000, RZ, 0xc0, !PT ;  /* 0x00ff00001fff7812 */ /* 0x040fe400078cc0ff */
[----:B------:R-:W-:Y:S02]  /*52f0*/  ISETP.GE.U32.AND.EX P1, PT, R31, 0x1000000, PT, P1 ;  /* 0x010000001f00780c */ /* 0x000fe40003f26110 */
[C---:B------:R-:W-:Y:S02]  /*5300*/  FSEL R138, R136.reuse, RZ, P5 ;  /* 0x000000ff888a7208 */ /* 0x040fe40002800000 */
[----:B------:R-:W-:Y:S02]  /*5310*/  FSEL R167, R137, RZ, P6 ;  /* 0x000000ff89a77208 */ /* 0x000fe40003000000 */
[----:B------:R-:W-:-:S02]  /*5320*/  FSEL R136, R136, RZ, P1 ;  /* 0x000000ff88887208 */ /* 0x000fc40000800000 */
[----:B------:R-:W-:Y:S02]  /*5330*/  LOP3.LUT P6, RZ, R29, 0xff0000, RZ, 0xc0, !PT ;  /* 0x00ff00001dff7812 */ /* 0x000fe400078cc0ff */
[----:B------:R-:W-:Y:S01]  /*5340*/  F2FP.BF16.F32.PACK_AB R167, R136, R167 ;  /* 0x000000a788a7723e */ /* 0x000fe200000010ff */
[--C-:B------:R-:W-:Y:S01]  /*5350*/  FFMA.FTZ R136, R20, UR23, R171.reuse ;  /* 0x0000001714887c23 */ /* 0x100fe200080100ab */
[----:B------:R-:W-:Y:S02]  /*5360*/  FSEL R139, R137, RZ, P6 ;  /* 0x000000ff898b7208 */ /* 0x000fe40003000000 */
[----:B------:R-:W-:Y:S01]  /*5370*/  LOP3.LUT P6, RZ, R31, 0xff, RZ, 0xc0, !PT ;  /* 0x000000ff1fff7812 */ /* 0x000fe200078cc0ff */
[----:B------:R-:W-:Y:S01]  /*5380*/  FADD.FTZ R137, R19, -R136 ;  /* 0x8000008813897221 */ /* 0x000fe20000010000 */
[----:B------:R-:W-:Y:S01]  /*5390*/  FFMA.FTZ R136, R188, UR23, R171 ;  /* 0x00000017bc887c23 */ /* 0x000fe200080100ab */
[----:B------:R-:W-:Y:S02]  /*53a0*/  LOP3.LUT P5, RZ, R29, 0xff, RZ, 0xc0, !PT ;  /* 0x000000ff1dff7812 */ /* 0x000fe400078ac0ff */
[----:B------:R-:W-:Y:S01]  /*53b0*/  FFMA.FTZ R137, R137, UR22, R48 ;  /* 0x0000001689897c23 */ /* 0x000fe20008010030 */
[----:B------:R-:W-:Y:S01]  /*53c0*/  FADD.FTZ R136, R187, -R136 ;  /* 0x80000088bb887221 */ /* 0x000fe20000010000 */
[----:B------:R-:W-:-:S02]  /*53d0*/  F2FP.BF16.F32.PACK_AB R139, R138, R139 ;  /* 0x0000008b8a8b723e */ /* 0x000fc400000010ff */
[----:B------:R-:W-:Y:S01]  /*53e0*/  FMUL.FTZ R137, R137, UR21 ;  /* 0x0000001589897c20 */ /* 0x000fe20008410000 */
[----:B------:R-:W-:Y:S01]  /*53f0*/  FFMA.FTZ R136, R136, UR22, R49 ;  /* 0x0000001688887c23 */ /* 0x000fe20008010031 */
[----:B------:R-:W-:-:S03]  /*5400*/  LOP3.LUT P1, RZ, R29, 0xff00, RZ, 0xc0, !PT ;  /* 0x0000ff001dff7812 */ /* 0x000fc6000782c0ff */
[----:B------:R-:W-:Y:S01]  /*5410*/  FMUL.FTZ R136, R136, UR21 ;  /* 0x0000001588887c20 */ /* 0x000fe20008410000 */
[----:B------:R-:W-:Y:S02]  /*5420*/  FSEL R166, R137, RZ, P6 ;  /* 0x000000ff89a67208 */ /* 0x000fe40003000000 */
[----:B------:R-:W-:Y:S02]  /*5430*/  LOP3.LUT P6, RZ, R31, 0xff00, RZ, 0xc0, !PT ;  /* 0x0000ff001fff7812 */ /* 0x000fe400078cc0ff */
[----:B------:R-:W-:Y:S02]  /*5440*/  FSEL R138, R137, RZ, P5 ;  /* 0x000000ff898a7208 */ /* 0x000fe40002800000 */
[C---:B------:R-:W-:Y:S02]  /*5450*/  FSEL R137, R136.reuse, RZ, P6 ;  /* 0x000000ff88897208 */ /* 0x040fe40003000000 */
[----:B------:R-:W-:Y:S01]  /*5460*/  FSEL R165, R136, RZ, P1 ;  /* 0x000000ff88a57208 */ /* 0x000fe20000800000 */
[--C-:B------:R-:W-:Y:S01]  /*5470*/  FFMA.FTZ R136, R16, UR23, R171.reuse ;  /* 0x0000001710887c23 */ /* 0x100fe200080100ab */
[----:B------:R-:W-:Y:S01]  /*5480*/  F2FP.BF16.F32.PACK_AB R166, R137, R166 ;  /* 0x000000a689a6723e */ /* 0x000fe200000010ff */
[----:B------:R-:W-:Y:S01]  /*5490*/  FFMA.FTZ R137, R11, UR23, R171 ;  /* 0x000000170b897c23 */ /* 0x000fe200080100ab */
[----:B------:R-:W-:Y:S01]  /*54a0*/  LOP3.LUT P6, RZ, R30, 0xff0000, RZ, 0xc0, !PT ;  /* 0x00ff00001eff7812 */ /* 0x000fe200078cc0ff */
[----:B------:R-:W-:Y:S01]  /*54b0*/  FADD.FTZ R136, R15, -R136 ;  /* 0x800000880f887221 */ /* 0x000fe20000010000 */
[----:B------:R-:W-:Y:S01]  /*54c0*/  F2FP.BF16.F32.PACK_AB R138, R165, R138 ;  /* 0x0000008aa58a723e */ /* 0x000fe200000010ff */
        /* <DEDUP_REMOVED lines=8> */
[C---:B------:R-:W-:Y:S02]  /*5550*/  FSEL R165, R137.reuse, RZ, P6 ;  /* 0x000000ff89a57208 */ /* 0x040fe40003000000 */
[----:B------:R-:W-:Y:S02]  /*5560*/  LOP3.LUT P6, RZ, R30, 0xff000000, RZ, 0xc0, !PT ;  /* 0xff0000001eff7812 */ /* 0x000fe400078cc0ff */
[----:B------:R-:W-:Y:S02]  /*5570*/  FSEL R137, R137, RZ, P5 ;  /* 0x000000ff89897208 */ /* 0x000fe40002800000 */
[----:B------:R-:W-:Y:S02]  /*5580*/  FSEL R136, R136, RZ, P6 ;  /* 0x000000ff88887208 */ /* 0x000fe40003000000 */
[----:B------:R-:W-:Y:S01]  /*5590*/  F2FP.BF16.F32.PACK_AB R137, R164, R137 ;  /* 0x00000089a489723e */ /* 0x000fe200000010ff */
[----:B------:R-:W-:Y:S01]  /*55a0*/  FADD.FTZ R164, R8, -R169 ;  /* 0x800000a908a47221 */ /* 0x000fe20000010000 */
[----:B------:R-:W-:Y:S01]  /*55b0*/  F2FP.BF16.F32.PACK_AB R165, R136, R165 ;  /* 0x000000a588a5723e */ /* 0x000fe200000010ff */
[----:B------:R-:W-:Y:S01]  /*55c0*/  FFMA.FTZ R136, R3, UR23, R171 ;  /* 0x0000001703887c23 */ /* 0x000fe200080100ab */
[----:B------:R-:W-:Y:S01]  /*55d0*/  LOP3.LUT P6, RZ, R30, 0xff00, RZ, 0xc0, !PT ;  /* 0x0000ff001eff7812 */ /* 0x000fe200078cc0ff */
[----:B------:R-:W-:Y:S01]  /*55e0*/  FFMA.FTZ R164, R164, UR22, R53 ;  /* 0x00000016a4a47c23 */ /* 0x000fe20008010035 */
[C---:B------:R-:W-:Y:S01]  /*55f0*/  LOP3.LUT P1, RZ, R28.reuse, 0xff00, RZ, 0xc0, !PT ;  /* 0x0000ff001cff7812 */ /* 0x040fe2000782c0ff */
[----:B------:R-:W-:Y:S01]  /*5600*/  FADD.FTZ R169, R209, -R136 ;  /* 0x80000088d1a97221 */ /* 0x000fe20000010000 */
[----:B------:R-:W-:Y:S01]  /*5610*/  LOP3.LUT P5, RZ, R28, 0xff, RZ, 0xc0, !PT ;  /* 0x000000ff1cff7812 */ /* 0x000fe200078ac0ff */
[----:B------:R-:W-:-:S02]  /*5620*/  FMUL.FTZ R136, R164, UR21 ;  /* 0x00000015a4887c20 */ /* 0x000fc40008410000 */
[----:B------:R-:W-:-:S03]  /*5630*/  FFMA.FTZ R169, R169, UR22, R52 ;  /* 0x00000016a9a97c23 */ /* 0x000fc60008010034 */
[----:B------:R-:W-:Y:S01]  /*5640*/  FSEL R164, R136, RZ, P6 ;  /* 0x000000ff88a47208 */ /* 0x000fe20003000000 */
[----:B------:R-:W-:Y:S01]  /*5650*/  FMUL.FTZ R169, R169, UR21 ;  /* 0x00000015a9a97c20 */ /* 0x000fe20008410000 */
[----:B------:R-:W-:Y:S02]  /*5660*/  LOP3.LUT P6, RZ, R30, 0xff, RZ, 0xc0, !PT ;  /* 0x000000ff1eff7812 */ /* 0x000fe400078cc0ff */
[----:B------:R-:W-:Y:S02]  /*5670*/  FSEL R173, R136, RZ, P1 ;  /* 0x000000ff88ad7208 */ /* 0x000fe40000800000 */
[C---:B------:R-:W-:Y:S02]  /*5680*/  FSEL R136, R169.reuse, RZ, P5 ;  /* 0x000000ffa9887208 */ /* 0x040fe40002800000 */
[----:B------:R-:W-:Y:S02]  /*5690*/  FSEL R169, R169, RZ, P6 ;  /* 0x000000ffa9a97208 */ /* 0x000fe40003000000 */
[----:B------:R-:W-:-:S02]  /*56a0*/  F2FP.BF16.F32.PACK_AB R136, R173, R136 ;  /* 0x00000088ad88723e */ /* 0x000fc400000010ff */
[----:B------:R-:W-:Y:S01]  /*56b0*/  F2FP.BF16.F32.PACK_AB R164, R164, R169 ;  /* 0x000000a9a4a4723e */ /* 0x000fe200000010ff */
[----:B------:R-:W-:Y:S06]  /*56c0*/  BRA `(.L_x_1464) ;  /* 0x0000001400e47947 */ /* 0x000fec0003800000 */
.L_x_1462:
[----:B------:R-:W-:-:S04]  /*56d0*/  UISETP.NE.U32.AND UP0, UPT, UR8, URZ, UPT ;  /* 0x000000ff0800728c */ /* 0x000fc8000bf05070 */
[----:B------:R-:W-:-:S09]  /*56e0*/  UISETP.NE.AND.EX UP0, UPT, UR9, URZ, UPT, UP0 ;  /* 0x000000ff0900728c */ /* 0x000fd2000bf05300 */
[----:B------:R-:W-:Y:S05]  /*56f0*/  BRA.U !UP0, `(.L_x_1465) ;  /* 0x00000005082c7547 */ /* 0x000fea000b800000 */
[--C-:B------:R-:W-:Y:S01]  /*5700*/  FFMA.FTZ R104, R196, UR23, R171.reuse ;  /* 0x00000017c4687c23 */ /* 0x100fe200080100ab */
[----:B------:R-:W-:Y:S01]  /*5710*/  FFMA.FTZ R105, R205, UR23, R171 ;  /* 0x00000017cd697c23 */ /* 0x000fe200080100ab */
[----:B------:R-:W-:Y:S02]  /*5720*/  LOP3.LUT P1, RZ, R31, 0xff0000, RZ, 0xc0, !PT ;  /* 0x00ff00001fff7812 */ /* 0x000fe4000782c0ff */
[----:B------:R-:W-:Y:S01]  /*5730*/  FADD.FTZ R104, R195, -R104 ;  /* 0x80000068c3687221 */ /* 0x000fe20000010000 */
[----:B------:R-:W-:Y:S01]  /*5740*/  FADD.FTZ R105, R206, -R105 ;  /* 0x80000069ce697221 */ /* 0x000fe20000010000 */
[----:B------:R-:W-:Y:S02]  /*5750*/  LOP3.LUT P6, RZ, R29, 0xff0000, RZ, 0xc0, !PT ;  /* 0x00ff00001dff7812 */ /* 0x000fe400078cc0ff */
[----:B------:R-:W-:Y:S01]  /*5760*/  FMUL.FTZ R106, R104, UR22 ;  /* 0x00000016686a7c20 */ /* 0x000fe20008410000 */
[----:B------:R-:W-:Y:S01]  /*5770*/  FMUL.FTZ R107, R105, UR22 ;  /* 0x00000016696b7c20 */ /* 0x000fe20008410000 */
[----:B------:R-:W-:-:S02]  /*5780*/  ISETP.GE.U32.AND P5, PT, R28, RZ, PT ;  /* 0x000000ff1c00720c */ /* 0x000fc40003fa6070 */
[----:B------:R-:W-:Y:S01]  /*5790*/  FMUL.FTZ R104, R106, UR21 ;  /* 0x000000156a687c20 */ /* 0x000fe20008410000 */
[----:B------:R-:W-:Y:S01]  /*57a0*/  FMUL.FTZ R105, R107, UR21 ;  /* 0x000000156b697c20 */ /* 0x000fe20008410000 */
[----:B------:R-:W-:-:S03]  /*57b0*/  ISETP.GE.U32.AND.EX P5, PT, R29, 0x1000000, PT, P5 ;  /* 0x010000001d00780c */ /* 0x000fc60003fa6150 */
[----:B------:R-:W-:Y:S02]  /*57c0*/  FSEL R167, R104, RZ, P1 ;  /* 0x000000ff68a77208 */ /* 0x000fe40000800000 */
[----:B------:R-:W-:Y:S02]  /*57d0*/  ISETP.GE.U32.AND P1, PT, R30, RZ, PT ;  /* 0x000000ff1e00720c */ /* 0x000fe40003f26070 */
[----:B0-----:R-:W-:Y:S02]  /*57e0*/  FSEL R139, R104, RZ, P6 ;  /* 0x000000ff688b7208 */ /* 0x001fe40003000000 */
[----:B------:R-:W-:Y:S02]  /*57f0*/  ISETP.GE.U32.AND.EX P1, PT, R31, 0x1000000, PT, P1 ;  /* 0x010000001f00780c */ /* 0x000fe40003f26110 */
[C---:B------:R-:W-:Y:S02]  /*5800*/  FSEL R136, R105.reuse, RZ, P5 ;  /* 0x000000ff69887208 */ /* 0x040fe40002800000 */
[----:B------:R-:W-:-:S02]  /*5810*/  FSEL R104, R105, RZ, P1 ;  /* 0x000000ff69687208 */ /* 0x000fc40000800000 */
        /* <DEDUP_REMOVED lines=9> */
[----:B------:R-:W-:Y:S02]  /*58b0*/  FMUL.FTZ R105, R136, UR22 ;  /* 0x0000001688697c20 */ /* 0x000fe40008410000 */
[----:B------:R-:W-:-:S02]  /*58c0*/  FMUL.FTZ R104, R104, UR22 ;  /* 0x0000001668687c20 */ /* 0x000fc40008410000 */
[----:B------:R-:W-:Y:S02]  /*58d0*/  FMUL.FTZ R137, R105, UR21 ;  /* 0x0000001569897c20 */ /* 0x000fe40008410000 */
[----:B------:R-:W-:-:S03]  /*58e0*/  FMUL.FTZ R136, R104, UR21 ;  /* 0x0000001568887c20 */ /* 0x000fc60008410000 */
[----:B------:R-:W-:Y:S02]  /*58f0*/  FSEL R149, R137, RZ, P1 ;  /* 0x000000ff89957208 */ /* 0x000fe40000800000 */
[C---:B------:R-:W-:Y:S02]  /*5900*/  FSEL R166, R136.reuse, RZ, P6 ;  /* 0x000000ff88a67208 */ /* 0x040fe40003000000 */
[----:B------:R-:W-:Y:S02]  /*5910*/  LOP3.LUT P6, RZ, R31, 0xff00, RZ, 0xc0, !PT ;  /* 0x0000ff001fff7812 */ /* 0x000fe400078cc0ff */
[----:B------:R-:W-:Y:S01]  /*5920*/  FSEL R138, R136, RZ, P5 ;  /* 0x000000ff888a7208 */ /* 0x000fe20002800000 */
[--C-:B------:R-:W-:Y:S01]  /*5930*/  FFMA.FTZ R136, R16, UR23, R171.reuse ;  /* 0x0000001710887c23 */ /* 0x100fe200080100ab */
[----:B------:R-:W-:Y:S02]  /*5940*/  FSEL R137, R137, RZ, P6 ;  /* 0x000000ff89897208 */ /* 0x000fe40003000000 */
[----:B------:R-:W-:Y:S01]  /*5950*/  LOP3.LUT P6, RZ, R30, 0xff0000, RZ, 0xc0, !PT ;  /* 0x00ff00001eff7812 */ /* 0x000fe200078cc0ff */
[----:B------:R-:W-:Y:S01]  /*5960*/  FADD.FTZ R136, R15, -R136 ;  /* 0x800000880f887221 */ /* 0x000fe20000010000 */
[----:B------:R-:W-:Y:S01]  /*5970*/  F2FP.BF16.F32.PACK_AB R166, R137, R166 ;  /* 0x000000a689a6723e */ /* 0x000fe200000010ff */
[----:B------:R-:W-:Y:S01]  /*5980*/  FFMA.FTZ R137, R11, UR23, R171 ;  /* 0x000000170b897c23 */ /* 0x000fe200080100ab */
[----:B------:R-:W-:Y:S01]  /*5990*/  LOP3.LUT P5, RZ, R28, 0xff0000, RZ, 0xc0, !PT ;  /* 0x00ff00001cff7812 */ /* 0x000fe200078ac0ff */
[----:B------:R-:W-:Y:S01]  /*59a0*/  FMUL.FTZ R151, R136, UR22 ;  /* 0x0000001688977c20 */ /* 0x000fe20008410000 */
[----:B------:R-:W-:Y:S01]  /*59b0*/  LOP3.LUT P1, RZ, R28, 0xff000000, RZ, 0xc0, !PT ;  /* 0xff0000001cff7812 */ /* 0x000fe2000782c0ff */
[----:B------:R-:W-:Y:S01]  /*59c0*/  FADD.FTZ R137, R12, -R137 ;  /* 0x800000890c897221 */ /* 0x000fe20000010000 */
[----:B------:R-:W-:Y:S01]  /*59d0*/  F2FP.BF16.F32.PACK_AB R138, R149, R138 ;  /* 0x0000008a958a723e */ /* 0x000fe200000010ff */
[----:B------:R-:W-:Y:S01]  /*59e0*/  FMUL.FTZ R148, R151, UR21 ;  /* 0x0000001597947c20 */ /* 0x000fe20008410000 */
[----:B------:R-:W-:Y:S01]  /*59f0*/  FFMA.FTZ R149, R7, UR23, R171 ;  /* 0x0000001707957c23 */ /* 0x000fe200080100ab */
[----:B------:R-:W-:-:S03]  /*5a00*/  FMUL.FTZ R150, R137, UR22 ;  /* 0x0000001689967c20 */ /* 0x000fc60008410000 */
[----:B------:R-:W-:Y:S01]  /*5a10*/  FADD.FTZ R149, R8, -R149 ;  /* 0x8000009508957221 */ /* 0x000fe20000010000 */
[----:B------:R-:W-:-:S03]  /*5a20*/  FMUL.FTZ R136, R150, UR21 ;  /* 0x0000001596887c20 */ /* 0x000fc60008410000 */
[----:B------:R-:W-:Y:S02]  /*5a30*/  FMUL.FTZ R149, R149, UR22 ;  /* 0x0000001695957c20 */ /* 0x000fe40008410000 */
[C---:B------:R-:W-:Y:S02]  /*5a40*/  FSEL R165, R136.reuse, RZ, P6 ;  /* 0x000000ff88a57208 */ /* 0x040fe40003000000 */
[----:B------:R-:W-:Y:S01]  /*5a50*/  FSEL R137, R136, RZ, P5 ;  /* 0x000000ff88897208 */ /* 0x000fe20002800000 */
[----:B------:R-:W-:Y:S01]  /*5a60*/  FMUL.FTZ R168, R149, UR21 ;  /* 0x0000001595a87c20 */ /* 0x000fe20008410000 */
[----:B------:R-:W-:Y:S02]  /*5a70*/  FSEL R136, R148, RZ, P1 ;  /* 0x000000ff94887208 */ /* 0x000fe40000800000 */
[----:B------:R-:W-:Y:S02]  /*5a80*/  LOP3.LUT P6, RZ, R30, 0xff000000, RZ, 0xc0, !PT ;  /* 0xff0000001eff7812 */ /* 0x000fe400078cc0ff */
[----:B------:R-:W-:Y:S01]  /*5a90*/  F2FP.BF16.F32.PACK_AB R137, R136, R137 ;  /* 0x000000898889723e */ /* 0x000fe200000010ff */
[----:B------:R-:W-:Y:S01]  /*5aa0*/  FFMA.FTZ R136, R3, UR23, R171 ;  /* 0x0000001703887c23 */ /* 0x000fe200080100ab */
[----:B------:R-:W-:-:S02]  /*5ab0*/  FSEL R148, R148, RZ, P6 ;  /* 0x000000ff94947208 */ /* 0x000fc40003000000 */
[----:B------:R-:W-:Y:S01]  /*5ac0*/  LOP3.LUT P6, RZ, R30, 0xff00, RZ, 0xc0, !PT ;  /* 0x0000ff001eff7812 */ /* 0x000fe200078cc0ff */
[----:B------:R-:W-:Y:S01]  /*5ad0*/  FADD.FTZ R136, R209, -R136 ;  /* 0x80000088d1887221 */ /* 0x000fe20000010000 */
[----:B------:R-:W-:Y:S02]  /*5ae0*/  F2FP.BF16.F32.PACK_AB R165, R148, R165 ;  /* 0x000000a594a5723e */ /* 0x000fe400000010ff */
[----:B------:R-:W-:Y:S01]  /*5af0*/  LOP3.LUT P1, RZ, R28, 0xff00, RZ, 0xc0, !PT ;  /* 0x0000ff001cff7812 */ /* 0x000fe2000782c0ff */
[----:B------:R-:W-:Y:S01]  /*5b00*/  FMUL.FTZ R148, R136, UR22 ;  /* 0x0000001688947c20 */ /* 0x000fe20008410000 */
[----:B------:R-:W-:Y:S02]  /*5b10*/  FSEL R164, R168, RZ, P6 ;  /* 0x000000ffa8a47208 */ /* 0x000fe40003000000 */
[----:B------:R-:W-:Y:S01]  /*5b20*/  LOP3.LUT P5, RZ, R28, 0xff, RZ, 0xc0, !PT ;  /* 0x000000ff1cff7812 */ /* 0x000fe200078ac0ff */
[----:B------:R-:W-:Y:S01]  /*5b30*/  FMUL.FTZ R136, R148, UR21 ;  /* 0x0000001594887c20 */ /* 0x000fe20008410000 */
[----:B------:R-:W-:-:S02]  /*5b40*/  LOP3.LUT P6, RZ, R30, 0xff, RZ, 0xc0, !PT ;  /* 0x000000ff1eff7812 */ /* 0x000fc400078cc0ff */
[----:B------:R-:W-:Y:S02]  /*5b50*/  FSEL R173, R168, RZ, P1 ;  /* 0x000000ffa8ad7208 */ /* 0x000fe40000800000 */
[C---:B------:R-:W-:Y:S02]  /*5b60*/  FSEL R168, R136.reuse, RZ, P5 ;  /* 0x000000ff88a87208 */ /* 0x040fe40002800000 */
[----:B------:R-:W-:Y:S02]  /*5b70*/  FSEL R169, R136, RZ, P6 ;  /* 0x000000ff88a97208 */ /* 0x000fe40003000000 */
[----:B------:R-:W-:Y:S02]  /*5b80*/  F2FP.BF16.F32.PACK_AB R136, R173, R168 ;  /* 0x000000a8ad88723e */ /* 0x000fe400000010ff */
[----:B------:R-:W-:Y:S01]  /*5b90*/  F2FP.BF16.F32.PACK_AB R164, R164, R169 ;  /* 0x000000a9a4a4723e */ /* 0x000fe200000010ff */
[----:B------:R-:W-:Y:S06]  /*5ba0*/  BRA `(.L_x_1464) ;  /* 0x0000001000ac7947 */ /* 0x000fec0003800000 */
.L_x_1465:
        /* <DEDUP_REMOVED lines=16> */
[----:B------:R-:W-:-:S02]  /*5cb0*/  ISETP.GE.U32.AND.EX P5, PT, R29, 0x1000000, PT, P5 ;  /* 0x010000001d00780c */ /* 0x000fc40003fa6150 */
[C---:B------:R-:W-:Y:S02]  /*5cc0*/  FSEL R167, R136.reuse, RZ, P6 ;  /* 0x000000ff88a77208 */ /* 0x040fe40003000000 */
[----:B------:R-:W-:Y:S02]  /*5cd0*/  LOP3.LUT P6, RZ, R29, 0xff0000, RZ, 0xc0, !PT ;  /* 0x00ff00001dff7812 */ /* 0x000fe400078cc0ff */
[C---:B------:R-:W-:Y:S02]  /*5ce0*/  FSEL R138, R137.reuse, RZ, P5 ;  /* 0x000000ff898a7208 */ /* 0x040fe40002800000 */
        /* <DEDUP_REMOVED lines=11> */
[----:B------:R-:W-:-:S02]  /*5da0*/  FMUL.FTZ R138, R138, UR22 ;  /* 0x000000168a8a7c20 */ /* 0x000fc40008410000 */
[----:B------:R-:W-:Y:S02]  /*5db0*/  FMUL.FTZ R136, R136, UR22 ;  /* 0x0000001688887c20 */ /* 0x000fe40008410000 */
        /* <DEDUP_REMOVED lines=12> */
[----:B------:R-:W-:Y:S01]  /*5e80*/  F2FP.BF16.F32.PACK_AB R138, R165, R138 ;  /* 0x0000008aa58a723e */ /* 0x000fe200000010ff */
[----:B------:R-:W-:Y:S01]  /*5e90*/  FMUL.FTZ R136, R136, UR22 ;  /* 0x0000001688887c20 */ /* 0x000fe20008410000 */
[----:B------:R-:W-:Y:S01]  /*5ea0*/  LOP3.LUT P1, RZ, R28, 0xff000000, RZ, 0xc0, !PT ;  /* 0xff0000001cff7812 */ /* 0x000fe2000782c0ff */
[----:B------:R-:W-:Y:S01]  /*5eb0*/  FADD.FTZ R137, R12, -R137 ;  /* 0x800000890c897221 */ /* 0x000fe20000010000 */
[----:B------:R-:W-:Y:S01]  /*5ec0*/  LOP3.LUT P5, RZ, R28, 0xff0000, RZ, 0xc0, !PT ;  /* 0x00ff00001cff7812 */ /* 0x000fe200078ac0ff */
[----:B------:R-:W-:-:S02]  /*5ed0*/  FMUL.FTZ R136, R136, UR21 ;  /* 0x0000001588887c20 */ /* 0x000fc40008410000 */
[----:B------:R-:W-:-:S03]  /*5ee0*/  FMUL.FTZ R137, R137, UR22 ;  /* 0x0000001689897c20 */ /* 0x000fc60008410000 */
[----:B------:R-:W-:Y:S01]  /*5ef0*/  FSEL R164, R136, RZ, P1 ;  /* 0x000000ff88a47208 */ /* 0x000fe20000800000 */
[----:B------:R-:W-:Y:S01]  /*5f00*/  FMUL.FTZ R137, R137, UR21 ;  /* 0x0000001589897c20 */ /* 0x000fe20008410000 */
[----:B------:R-:W-:-:S04]  /*5f10*/  LOP3.LUT P1, RZ, R28, 0xff00, RZ, 0xc0, !PT ;  /* 0x0000ff001cff7812 */ /* 0x000fc8000782c0ff */
[C---:B------:R-:W-:Y:S02]  /*5f20*/  FSEL R165, R137.reuse, RZ, P6 ;  /* 0x000000ff89a57208 */ /* 0x040fe40003000000 */
[----:B------:R-:W-:Y:S02]  /*5f30*/  LOP3.LUT P6, RZ, R30, 0xff000000, RZ, 0xc0, !PT ;  /* 0xff0000001eff7812 */ /* 0x000fe400078cc0ff */
[----:B------:R-:W-:Y:S02]  /*5f40*/  FSEL R137, R137, RZ, P5 ;  /* 0x000000ff89897208 */ /* 0x000fe40002800000 */
[----:B------:R-:W-:Y:S02]  /*5f50*/  FSEL R136, R136, RZ, P6 ;  /* 0x000000ff88887208 */ /* 0x000fe40003000000 */
[----:B------:R-:W-:Y:S02]  /*5f60*/  LOP3.LUT P6, RZ, R30, 0xff00, RZ, 0xc0, !PT ;  /* 0x0000ff001eff7812 */ /* 0x000fe400078cc0ff */
[----:B------:R-:W-:Y:S01]  /*5f70*/  F2FP.BF16.F32.PACK_AB R165, R136, R165 ;  /* 0x000000a588a5723e */ /* 0x000fe200000010ff */
[----:B------:R-:W-:Y:S01]  /*5f80*/  FFMA.FTZ R136, R3, UR23, R171 ;  /* 0x0000001703887c23 */ /* 0x000fe200080100ab */
[----:B------:R-:W-:-:S02]  /*5f90*/  F2FP.BF16.F32.PACK_AB R137, R164, R137 ;  /* 0x00000089a489723e */ /* 0x000fc400000010ff */
[----:B------:R-:W-:Y:S01]  /*5fa0*/  FSEL R164, R169, RZ, P6 ;  /* 0x000000ffa9a47208 */ /* 0x000fe20003000000 */
[----:B------:R-:W-:Y:S01]  /*5fb0*/  FADD.FTZ R136, R209, -R136 ;  /* 0x80000088d1887221 */ /* 0x000fe20000010000 */
[----:B------:R-:W-:Y:S02]  /*5fc0*/  LOP3.LUT P5, RZ, R28, 0xff, RZ, 0xc0, !PT ;  /* 0x000000ff1cff7812 */ /* 0x000fe400078ac0ff */
[----:B------:R-:W-:Y:S01]  /*5fd0*/  LOP3.LUT P6, RZ, R30, 0xff, RZ, 0xc0, !PT ;  /* 0x000000ff1eff7812 */ /* 0x000fe200078cc0ff */
[----:B------:R-:W-:Y:S01]  /*5fe0*/  FMUL.FTZ R136, R136, UR22 ;  /* 0x0000001688887c20 */ /* 0x000fe20008410000 */
[----:B------:R-:W-:-:S03]  /*5ff0*/  FSEL R173, R169, RZ, P1 ;  /* 0x000000ffa9ad7208 */ /* 0x000fc60000800000 */
[----:B------:R-:W-:-:S05]  /*6000*/  FMUL.FTZ R136, R136, UR21 ;  /* 0x0000001588887c20 */ /* 0x000fca0008410000 */
[C---:B------:R-:W-:Y:S02]  /*6010*/  FSEL R168, R136.reuse, RZ, P5 ;  /* 0x000000ff88a87208 */ /* 0x040fe40002800000 */
[----:B------:R-:W-:Y:S02]  /*6020*/  FSEL R169, R136, RZ, P6 ;  /* 0x000000ff88a97208 */ /* 0x000fe40003000000 */
[----:B------:R-:W-:Y:S02]  /*6030*/  F2FP.BF16.F32.PACK_AB R136, R173, R168 ;  /* 0x000000a8ad88723e */ /* 0x000fe400000010ff */
[----:B------:R-:W-:Y:S01]  /*6040*/  F2FP.BF16.F32.PACK_AB R164, R164, R169 ;  /* 0x000000a9a4a4723e */ /* 0x000fe200000010ff */
[----:B------:R-:W-:Y:S06]  /*6050*/  BRA `(.L_x_1464) ;  /* 0x0000000c00807947 */ /* 0x000fec0003800000 */
.L_x_1461:
[----:B------:R-:W-:-:S04]  /*6060*/  UISETP.NE.U32.AND UP0, UPT, UR26, URZ, UPT ;  /* 0x000000ff1a00728c */ /* 0x000fc8000bf05070 */
[----:B------:R-:W-:-:S09]  /*6070*/  UISETP.NE.AND.EX UP0, UPT, UR27, URZ, UPT, UP0 ;  /* 0x000000ff1b00728c */ /* 0x000fd2000bf05300 */
[----:B------:R-:W-:Y:S05]  /*6080*/  BRA.U !UP0, `(.L_x_1466) ;  /* 0x0000000508bc7547 */ /* 0x000fea000b800000 */
[----:B------:R-:W-:-:S04]  /*6090*/  UISETP.NE.U32.AND UP0, UPT, UR8, URZ, UPT ;  /* 0x000000ff0800728c */ /* 0x000fc8000bf05070 */
[----:B------:R-:W-:-:S09]  /*60a0*/  UISETP.NE.AND.EX UP0, UPT, UR9, URZ, UPT, UP0 ;  /* 0x000000ff0900728c */ /* 0x000fd2000bf05300 */
[----:B------:R-:W-:Y:S05]  /*60b0*/  BRA.U !UP0, `(.L_x_1467) ;  /* 0x0000000108d87547 */ /* 0x000fea000b800000 */
[--C-:B------:R-:W-:Y:S01]  /*60c0*/  FFMA.FTZ R104, R196, UR23, R171.reuse ;  /* 0x00000017c4687c23 */ /* 0x100fe200080100ab */
[--C-:B------:R-:W-:Y:S01]  /*60d0*/  FFMA.FTZ R148, R188, UR23, R171.reuse ;  /* 0x00000017bc947c23 */ /* 0x100fe200080100ab */
[----:B------:R-:W-:Y:S01]  /*60e0*/  LOP3.LUT P5, RZ, R31, 0xff0000, RZ, 0xc0, !PT ;  /* 0x00ff00001fff7812 */ /* 0x000fe200078ac0ff */
[--C-:B------:R-:W-:Y:S01]  /*60f0*/  FFMA.FTZ R151, R11, UR23, R171.reuse ;  /* 0x000000170b977c23 */ /* 0x100fe200080100ab */
[----:B------:R-:W-:Y:S01]  /*6100*/  FADD.FTZ R105, R195, -R104 ;  /* 0x80000068c3697221 */ /* 0x000fe20000010000 */
[--C-:B------:R-:W-:Y:S01]  /*6110*/  FFMA.FTZ R104, R20, UR23, R171.reuse ;  /* 0x0000001714687c23 */ /* 0x100fe200080100ab */
[----:B------:R-:W-:Y:S01]  /*6120*/  FADD.FTZ R148, R187, -R148 ;  /* 0x80000094bb947221 */ /* 0x000fe20000010000 */
[----:B------:R-:W-:Y:S01]  /*6130*/  LOP3.LUT P6, RZ, R31, 0xff, RZ, 0xc0, !PT ;  /* 0x000000ff1fff7812 */ /* 0x000fe200078cc0ff */
[----:B------:R-:W-:Y:S01]  /*6140*/  FFMA.FTZ R106, R105, UR22, R50 ;  /* 0x00000016696a7c23 */ /* 0x000fe20008010032 */
[--C-:B------:R-:W-:Y:S01]  /*6150*/  FFMA.FTZ R105, R205, UR23, R171.reuse ;  /* 0x00000017cd697c23 */ /* 0x100fe200080100ab */
[----:B------:R-:W-:Y:S01]  /*6160*/  ISETP.GE.U32.AND P1, PT, R30, RZ, PT ;  /* 0x000000ff1e00720c */ /* 0x000fe20003f26070 */
[----:B0-----:R-:W-:Y:S01]  /*6170*/  FFMA.FTZ R164, R16, UR23, R171 ;  /* 0x0000001710a47c23 */ /* 0x001fe200080100ab */
[----:B------:R-:W-:Y:S01]  /*6180*/  FMUL.FTZ R107, R106, UR21 ;  /* 0x000000156a6b7c20 */ /* 0x000fe20008410000 */
[----:B------:R-:W-:Y:S01]  /*6190*/  FADD.FTZ R150, R206, -R105 ;  /* 0x80000069ce967221 */ /* 0x000fe20000010000 */
[----:B------:R-:W-:Y:S01]  /*61a0*/  FADD.FTZ R105, R19, -R104 ;  /* 0x8000006813697221 */ /* 0x000fe20000010000 */
[----:B------:R-:W-:Y:S01]  /*61b0*/  ISETP.GE.U32.AND.EX P1, PT, R31, 0x1000000, PT, P1 ;  /* 0x010000001f00780c */ /* 0x000fe20003f26110 */
[----:B------:R-:W-:Y:S01]  /*61c0*/  FADD.FTZ R151, R12, -R151 ;  /* 0x800000970c977221 */ /* 0x000fe20000010000 */
[----:B------:R-:W-:Y:S01]  /*61d0*/  FSEL R167, R107, RZ, P5 ;  /* 0x000000ff6ba77208 */ /* 0x000fe20002800000 */
[----:B------:R-:W-:Y:S01]  /*61e0*/  FFMA.FTZ R104, R105, UR22, R48 ;  /* 0x0000001669687c23 */ /* 0x000fe20008010030 */
[----:B------:R-:W-:Y:S01]  /*61f0*/  FFMA.FTZ R105, R148, UR22, R49 ;  /* 0x0000001694697c23 */ /* 0x000fe20008010031 */
[----:B------:R-:W-:Y:S01]  /*6200*/  LOP3.LUT P5, RZ, R31, 0xff00, RZ, 0xc0, !PT ;  /* 0x0000ff001fff7812 */ /* 0x000fe200078ac0ff */
[----:B------:R-:W-:Y:S01]  /*6210*/  FFMA.FTZ R107, R150, UR22, R51 ;  /* 0x00000016966b7c23 */ /* 0x000fe20008010033 */
[----:B------:R-:W-:Y:S01]  /*6220*/  FMUL.FTZ R148, R104, UR21 ;  /* 0x0000001568947c20 */ /* 0x000fe20008410000 */
[----:B------:R-:W-:Y:S01]  /*6230*/  FMUL.FTZ R149, R105, UR21 ;  /* 0x0000001569957c20 */ /* 0x000fe20008410000 */
[----:B------:R-:W-:Y:S01]  /*6240*/  FADD.FTZ R168, R15, -R164 ;  /* 0x800000a40fa87221 */ /* 0x000fe20000010000 */
[----:B------:R-:W-:-:S02]  /*6250*/  FMUL.FTZ R150, R107, UR21 ;  /* 0x000000156b967c20 */ /* 0x000fc40008410000 */
[----:B------:R-:W-:Y:S02]  /*6260*/  FSEL R148, R148, RZ, P6 ;  /* 0x000000ff94947208 */ /* 0x000fe40003000000 */
[----:B------:R-:W-:Y:S02]  /*6270*/  FSEL R149, R149, RZ, P5 ;  /* 0x000000ff95957208 */ /* 0x000fe40002800000 */
[----:B------:R-:W-:Y:S02]  /*6280*/  FSEL R150, R150, RZ, P1 ;  /* 0x000000ff96967208 */ /* 0x000fe40000800000 */
[----:B------:R-:W-:Y:S01]  /*6290*/  F2FP.BF16.F32.PACK_AB R166, R149, R148 ;  /* 0x0000009495a6723e */ /* 0x000fe200000010ff */
[----:B------:R-:W-:Y:S01]  /*62a0*/  FFMA.FTZ R148, R3, UR23, R171 ;  /* 0x0000001703947c23 */ /* 0x000fe200080100ab */
[----:B------:R-:W-:Y:S02]  /*62b0*/  F2FP.BF16.F32.PACK_AB R167, R150, R167 ;  /* 0x000000a796a7723e */ /* 0x000fe400000010ff */
[C---:B------:R-:W-:Y:S01]  /*62c0*/  LOP3.LUT P6, RZ, R30.reuse, 0xff, RZ, 0xc0, !PT ;  /* 0x000000ff1eff7812 */ /* 0x040fe200078cc0ff */
[----:B------:R-:W-:Y:S01]  /*62d0*/  FADD.FTZ R149, R209, -R148 ;  /* 0x80000094d1957221 */ /* 0x000fe20000010000 */
[----:B------:R-:W-:-:S02]  /*62e0*/  LOP3.LUT P1, RZ, R30, 0xff00, RZ, 0xc0, !PT ;  /* 0x0000ff001eff7812 */ /* 0x000fc4000782c0ff */
[----:B------:R-:W-:Y:S01]  /*62f0*/  LOP3.LUT P5, RZ, R30, 0xff0000, RZ, 0xc0, !PT ;  /* 0x00ff00001eff7812 */ /* 0x000fe200078ac0ff */
[----:B------:R-:W-:Y:S01]  /*6300*/  FFMA.FTZ R148, R149, UR22, R52 ;  /* 0x0000001695947c23 */ /* 0x000fe20008010034 */
[----:B------:R-:W-:-:S03]  /*6310*/  FFMA.FTZ R149, R7, UR23, R171 ;  /* 0x0000001707957c23 */ /* 0x000fc600080100ab */
[----:B------:R-:W-:Y:S01]  /*6320*/  FMUL.FTZ R164, R148, UR21 ;  /* 0x0000001594a47c20 */ /* 0x000fe20008410000 */
[----:B------:R-:W-:-:S04]  /*6330*/  FADD.FTZ R150, R8, -R149 ;  /* 0x8000009508967221 */ /* 0x000fc80000010000 */
[----:B------:R-:W-:Y:S01]  /*6340*/  FFMA.FTZ R149, R150, UR22, R53 ;  /* 0x0000001696957c23 */ /* 0x000fe20008010035 */
[----:B------:R-:W-:Y:S01]  /*6350*/  FFMA.FTZ R150, R151, UR22, R54 ;  /* 0x0000001697967c23 */ /* 0x000fe20008010036 */
[----:B------:R-:W-:Y:S01]  /*6360*/  FFMA.FTZ R151, R168, UR22, R55 ;  /* 0x00000016a8977c23 */ /* 0x000fe20008010037 */
[----:B------:R-:W-:Y:S01]  /*6370*/  FSEL R164, R164, RZ, P6 ;  /* 0x000000ffa4a47208 */ /* 0x000fe20003000000 */
[----:B------:R-:W-:Y:S01]  /*6380*/  FMUL.FTZ R165, R149, UR21 ;  /* 0x0000001595a57c20 */ /* 0x000fe20008410000 */
[----:B------:R-:W-:Y:S01]  /*6390*/  LOP3.LUT P6, RZ, R30, 0xff000000, RZ, 0xc0, !PT ;  /* 0xff0000001eff7812 */ /* 0x000fe200078cc0ff */
[----:B------:R-:W-:Y:S01]  /*63a0*/  FMUL.FTZ R169, R151, UR21 ;  /* 0x0000001597a97c20 */ /* 0x000fe20008410000 */
[----:B------:R-:W-:-:S04]  /*63b0*/  FMUL.FTZ R168, R150, UR21 ;  /* 0x0000001596a87c20 */ /* 0x000fc80008410000 */
[----:B------:R-:W-:Y:S02]  /*63c0*/  FSEL R173, R169, RZ, P6 ;  /* 0x000000ffa9ad7208 */ /* 0x000fe40003000000 */
[----:B------:R-:W-:Y:S02]  /*63d0*/  FSEL R168, R168, RZ, P5 ;  /* 0x000000ffa8a87208 */ /* 0x000fe40002800000 */
[----:B------:R-:W-:Y:S02]  /*63e0*/  FSEL R169, R165, RZ, P1 ;  /* 0x000000ffa5a97208 */ /* 0x000fe40000800000 */
[----:B------:R-:W-:Y:S02]  /*63f0*/  F2FP.BF16.F32.PACK_AB R165, R173, R168 ;  /* 0x000000a8ada5723e */ /* 0x000fe400000010ff */
[----:B------:R-:W-:Y:S01]  /*6400*/  F2FP.BF16.F32.PACK_AB R164, R169, R164 ;  /* 0x000000a4a9a4723e */ /* 0x000fe200000010ff */
[----:B------:R-:W-:Y:S06]  /*6410*/  BRA `(.L_x_1464) ;  /* 0x0000000800907947 */ /* 0x000fec0003800000 */
.L_x_1467:
        /* <DEDUP_REMOVED lines=14> */
[----:B------:R-:W-:Y:S01]  /*6500*/  LOP3.LUT P6, RZ, R31, 0xff, RZ, 0xc0, !PT ;  /* 0x000000ff1fff7812 */ /* 0x000fe200078cc0ff */
[----:B------:R-:W-:-:S02]  /*6510*/  FMUL.FTZ R168, R166, UR21 ;  /* 0x00000015a6a87c20 */ /* 0x000fc40008410000 */
[----:B------:R-:W-:Y:S02]  /*6520*/  FSEL R165, R165, RZ, P5 ;  /* 0x000000ffa5a57208 */ /* 0x000fe40002800000 */
[----:B------:R-:W-:Y:S02]  /*6530*/  FSEL R164, R164, RZ, P1 ;  /* 0x000000ffa4a47208 */ /* 0x000fe40000800000 */
[----:B------:R-:W-:Y:S02]  /*6540*/  LOP3.LUT P1, RZ, R31, 0xff00, RZ, 0xc0, !PT ;  /* 0x0000ff001fff7812 */ /* 0x000fe4000782c0ff */
[----:B------:R-:W-:Y:S01]  /*6550*/  F2FP.BF16.F32.PACK_AB R167, R164, R165 ;  /* 0x000000a5a4a7723e */ /* 0x000fe200000010ff */
[--C-:B------:R-:W-:Y:S01]  /*6560*/  FFMA.FTZ R164, R20, UR23, R171.reuse ;  /* 0x0000001714a47c23 */ /* 0x100fe200080100ab */
[--C-:B------:R-:W-:Y:S01]  /*6570*/  FFMA.FTZ R165, R11, UR23, R171.reuse ;  /* 0x000000170ba57c23 */ /* 0x100fe200080100ab */
[----:B------:R-:W-:Y:S02]  /*6580*/  LOP3.LUT P5, RZ, R30, 0xff0000, RZ, 0xc0, !PT ;  /* 0x00ff00001eff7812 */ /* 0x000fe400078ac0ff */
[----:B------:R-:W-:Y:S01]  /*6590*/  FADD.FTZ R169, R19, -R164 ;  /* 0x800000a413a97221 */ /* 0x000fe20000010000 */
[----:B------:R-:W-:Y:S01]  /*65a0*/  FFMA.FTZ R164, R16, UR23, R171 ;  /* 0x0000001710a47c23 */ /* 0x000fe200080100ab */
[----:B------:R-:W-:-:S02]  /*65b0*/  FADD.FTZ R165, R12, -R165 ;  /* 0x800000a50ca57221 */ /* 0x000fc40000010000 */
[----:B------:R-:W-:Y:S01]  /*65c0*/  FFMA.FTZ R169, R169, UR22, R48 ;  /* 0x00000016a9a97c23 */ /* 0x000fe20008010030 */
[----:B------:R-:W-:Y:S01]  /*65d0*/  FADD.FTZ R164, R15, -R164 ;  /* 0x800000a40fa47221 */ /* 0x000fe20000010000 */
[----:B------:R-:W-:Y:S02]  /*65e0*/  FFMA.FTZ R165, R165, UR22, R54 ;  /* 0x00000016a5a57c23 */ /* 0x000fe40008010036 */
[----:B------:R-:W-:Y:S01]  /*65f0*/  FMUL.FTZ R169, R169, UR21 ;  /* 0x00000015a9a97c20 */ /* 0x000fe20008410000 */
[----:B------:R-:W-:Y:S01]  /*6600*/  FFMA.FTZ R164, R164, UR22, R55 ;  /* 0x00000016a4a47c23 */ /* 0x000fe20008010037 */
[----:B------:R-:W-:-:S03]  /*6610*/  FMUL.FTZ R165, R165, UR21 ;  /* 0x00000015a5a57c20 */ /* 0x000fc60008410000 */
[----:B------:R-:W-:Y:S01]  /*6620*/  FMUL.FTZ R164, R164, UR21 ;  /* 0x00000015a4a47c20 */ /* 0x000fe20008410000 */
[----:B------:R-:W-:Y:S02]  /*6630*/  FSEL R166, R169, RZ, P6 ;  /* 0x000000ffa9a67208 */ /* 0x000fe40003000000 */
[----:B------:R-:W-:Y:S02]  /*6640*/  LOP3.LUT P6, RZ, R30, 0xff000000, RZ, 0xc0, !PT ;  /* 0xff0000001eff7812 */ /* 0x000fe400078cc0ff */
        /* <DEDUP_REMOVED lines=11> */
[----:B------:R-:W-:Y:S02]  /*6700*/  FFMA.FTZ R168, R168, UR22, R53 ;  /* 0x00000016a8a87c23 */ /* 0x000fe40008010035 */
[----:B------:R-:W-:Y:S02]  /*6710*/  FFMA.FTZ R169, R169, UR22, R52 ;  /* 0x00000016a9a97c23 */ /* 0x000fe40008010034 */
[----:B------:R-:W-:Y:S02]  /*6720*/  FMUL.FTZ R168, R168, UR21 ;  /* 0x00000015a8a87c20 */ /* 0x000fe40008410000 */
[----:B------:R-:W-:-:S03]  /*6730*/  FMUL.FTZ R169, R169, UR21 ;  /* 0x00000015a9a97c20 */ /* 0x000fc60008410000 */
[----:B------:R-:W-:Y:S02]  /*6740*/  FSEL R173, R168, RZ, P5 ;  /* 0x000000ffa8ad7208 */ /* 0x000fe40002800000 */
[----:B------:R-:W-:-:S04]  /*6750*/  FSEL R164, R169, RZ, P1 ;  /* 0x000000ffa9a47208 */ /* 0x000fc80000800000 */
[----:B------:R-:W-:Y:S01]  /*6760*/  F2FP.BF16.F32.PACK_AB R164, R173, R164 ;  /* 0x000000a4ada4723e */ /* 0x000fe200000010ff */
[----:B------:R-:W-:Y:S06]  /*6770*/  BRA `(.L_x_1464) ;  /* 0x0000000400b87947 */ /* 0x000fec0003800000 */
.L_x_1466:
[----:B------:R-:W-:-:S04]  /*6780*/  UISETP.NE.U32.AND UP0, UPT, UR8, URZ, UPT ;  /* 0x000000ff0800728c */ /* 0x000fc8000bf05070 */
[----:B------:R-:W-:-:S09]  /*6790*/  UISETP.NE.AND.EX UP0, UPT, UR9, URZ, UPT, UP0 ;  /* 0x000000ff0900728c */ /* 0x000fd2000bf05300 */
[----:B------:R-:W-:Y:S05]  /*67a0*/  BRA.U !UP0, `(.L_x_1468) ;  /* 0x0000000108d87547 */ /* 0x000fea000b800000 */
[--C-:B------:R-:W-:Y:S01]  /*67b0*/  FFMA.FTZ R104, R196, UR23, R171.reuse ;  /* 0x00000017c4687c23 */ /* 0x100fe200080100ab */
[--C-:B------:R-:W-:Y:S01]  /*67c0*/  FFMA.FTZ R148, R188, UR23, R171.reuse ;  /* 0x00000017bc947c23 */ /* 0x100fe200080100ab */
[----:B------:R-:W-:Y:S01]  /*67d0*/  LOP3.LUT P5, RZ, R31, 0xff0000, RZ, 0xc0, !PT ;  /* 0x00ff00001fff7812 */ /* 0x000fe200078ac0ff */
[----:B------:R-:W-:Y:S01]  /*67e0*/  FFMA.FTZ R107, R205, UR23, R171 ;  /* 0x00000017cd6b7c23 */ /* 0x000fe200080100ab */
[----:B------:R-:W-:Y:S01]  /*67f0*/  FADD.FTZ R104, R195, -R104 ;  /* 0x80000068c3687221 */ /* 0x000fe20000010000 */
[----:B------:R-:W-:Y:S01]  /*6800*/  FADD.FTZ R148, R187, -R148 ;  /* 0x80000094bb947221 */ /* 0x000fe20000010000 */
[----:B------:R-:W-:Y:S01]  /*6810*/  LOP3.LUT P6, RZ, R31, 0xff, RZ, 0xc0, !PT ;  /* 0x000000ff1fff7812 */ /* 0x000fe200078cc0ff */
[----:B------:R-:W-:Y:S01]  /*6820*/  FADD.FTZ R107, R206, -R107 ;  /* 0x8000006bce6b7221 */ /* 0x000fe20000010000 */
[----:B------:R-:W-:Y:S01]  /*6830*/  FMUL.FTZ R106, R104, UR22 ;  /* 0x00000016686a7c20 */ /* 0x000fe20008410000 */
[--C-:B------:R-:W-:Y:S01]  /*6840*/  FFMA.FTZ R104, R20, UR23, R171.reuse ;  /* 0x0000001714687c23 */ /* 0x100fe200080100ab */
[----:B------:R-:W-:Y:S01]  /*6850*/  ISETP.GE.U32.AND P1, PT, R30, RZ, PT ;  /* 0x000000ff1e00720c */ /* 0x000fe20003f26070 */
[----:B------:R-:W-:Y:S01]  /*6860*/  FMUL.FTZ R107, R107, UR22 ;  /* 0x000000166b6b7c20 */ /* 0x000fe20008410000 */
[----:B------:R-:W-:Y:S01]  /*6870*/  FMUL.FTZ R105, R106, UR21 ;  /* 0x000000156a697c20 */ /* 0x000fe20008410000 */
[----:B------:R-:W-:Y:S01]  /*6880*/  FADD.FTZ R104, R19, -R104 ;  /* 0x8000006813687221 */ /* 0x000fe20000010000 */
[----:B------:R-:W-:Y:S01]  /*6890*/  ISETP.GE.U32.AND.EX P1, PT, R31, 0x1000000, PT, P1 ;  /* 0x010000001f00780c */ /* 0x000fe20003f26110 */
[----:B------:R-:W-:Y:S01]  /*68a0*/  FMUL.FTZ R150, R107, UR21 ;  /* 0x000000156b967c20 */ /* 0x000fe20008410000 */
[----:B------:R-:W-:Y:S01]  /*68b0*/  FFMA.FTZ R151, R11, UR23, R171 ;  /* 0x000000170b977c23 */ /* 0x000fe200080100ab */
[----:B------:R-:W-:Y:S01]  /*68c0*/  FSEL R167, R105, RZ, P5 ;  /* 0x000000ff69a77208 */ /* 0x000fe20002800000 */
[----:B------:R-:W-:Y:S01]  /*68d0*/  FMUL.FTZ R104, R104, UR22 ;  /* 0x0000001668687c20 */ /* 0x000fe20008410000 */
[----:B------:R-:W-:Y:S01]  /*68e0*/  FMUL.FTZ R105, R148, UR22 ;  /* 0x0000001694697c20 */ /* 0x000fe20008410000 */
[----:B------:R-:W-:Y:S01]  /*68f0*/  LOP3.LUT P5, RZ, R31, 0xff00, RZ, 0xc0, !PT ;  /* 0x0000ff001fff7812 */ /* 0x000fe200078ac0ff */
[----:B------:R-:W-:Y:S01]  /*6900*/  FADD.FTZ R151, R12, -R151 ;  /* 0x800000970c977221 */ /* 0x000fe20000010000 */
[----:B------:R-:W-:Y:S01]  /*6910*/  FMUL.FTZ R148, R104, UR21 ;  /* 0x0000001568947c20 */ /* 0x000fe20008410000 */
[----:B------:R-:W-:Y:S01]  /*6920*/  FMUL.FTZ R149, R105, UR21 ;  /* 0x0000001569957c20 */ /* 0x000fe20008410000 */
[----:B------:R-:W-:-:S02]  /*6930*/  FSEL R150, R150, RZ, P1 ;  /* 0x000000ff96967208 */ /* 0x000fc40000800000 */
[----:B------:R-:W-:Y:S02]  /*6940*/  LOP3.LUT P1, RZ, R30, 0xff00, RZ, 0xc0, !PT ;  /* 0x0000ff001eff7812 */ /* 0x000fe4000782c0ff */
[----:B------:R-:W-:Y:S02]  /*6950*/  FSEL R148, R148, RZ, P6 ;  /* 0x000000ff94947208 */ /* 0x000fe40003000000 */
[----:B------:R-:W-:Y:S02]  /*6960*/  FSEL R149, R149, RZ, P5 ;  /* 0x000000ff95957208 */ /* 0x000fe40002800000 */
[----:B------:R-:W-:Y:S01]  /*6970*/  F2FP.BF16.F32.PACK_AB R167, R150, R167 ;  /* 0x000000a796a7723e */ /* 0x000fe200000010ff */
[--C-:B------:R-:W-:Y:S01]  /*6980*/  FFMA.FTZ R150, R16, UR23, R171.reuse ;  /* 0x0000001710967c23 */ /* 0x100fe200080100ab */
[----:B------:R-:W-:Y:S01]  /*6990*/  F2FP.BF16.F32.PACK_AB R166, R149, R148 ;  /* 0x0000009495a6723e */ /* 0x000fe200000010ff */
[--C-:B------:R-:W-:Y:S01]  /*69a0*/  FFMA.FTZ R148, R3, UR23, R171.reuse ;  /* 0x0000001703947c23 */ /* 0x100fe200080100ab */
[----:B------:R-:W-:Y:S01]  /*69b0*/  FFMA.FTZ R149, R7, UR23, R171 ;  /* 0x0000001707957c23 */ /* 0x000fe200080100ab */
[----:B0-----:R-:W-:Y:S01]  /*69c0*/  FADD.FTZ R165, R15, -R150 ;  /* 0x800000960fa57221 */ /* 0x001fe20000010000 */
[----:B------:R-:W-:Y:S01]  /*69d0*/  FMUL.FTZ R150, R151, UR22 ;  /* 0x0000001697967c20 */ /* 0x000fe20008410000 */
[----:B------:R-:W-:Y:S01]  /*69e0*/  FADD.FTZ R148, R209, -R148 ;  /* 0x80000094d1947221 */ /* 0x000fe20000010000 */
[----:B------:R-:W-:Y:S01]  /*69f0*/  FADD.FTZ R149, R8, -R149 ;  /* 0x8000009508957221 */ /* 0x000fe20000010000 */
[----:B------:R-:W-:Y:S01]  /*6a00*/  LOP3.LUT P6, RZ, R30, 0xff, RZ, 0xc0, !PT ;  /* 0x000000ff1eff7812 */ /* 0x000fe200078cc0ff */
[----:B------:R-:W-:Y:S01]  /*6a10*/  FMUL.FTZ R151, R165, UR22 ;  /* 0x00000016a5977c20 */ /* 0x000fe20008410000 */
[----:B------:R-:W-:Y:S01]  /*6a20*/  FMUL.FTZ R148, R148, UR22 ;  /* 0x0000001694947c20 */ /* 0x000fe20008410000 */
[----:B------:R-:W-:Y:S01]  /*6a30*/  FMUL.FTZ R149, R149, UR22 ;  /* 0x0000001695957c20 */ /* 0x000fe20008410000 */
[----:B------:R-:W-:Y:S01]  /*6a40*/  FMUL.FTZ R168, R150, UR21 ;  /* 0x0000001596a87c20 */ /* 0x000fe20008410000 */
[----:B------:R-:W-:Y:S01]  /*6a50*/  FMUL.FTZ R169, R151, UR21 ;  /* 0x0000001597a97c20 */ /* 0x000fe20008410000 */
[----:B------:R-:W-:Y:S01]  /*6a60*/  FMUL.FTZ R164, R148, UR21 ;  /* 0x0000001594a47c20 */ /* 0x000fe20008410000 */
[----:B------:R-:W-:Y:S01]  /*6a70*/  FMUL.FTZ R165, R149, UR21 ;  /* 0x0000001595a57c20 */ /* 0x000fe20008410000 */
[----:B------:R-:W-:-:S03]  /*6a80*/  LOP3.LUT P5, RZ, R30, 0xff0000, RZ, 0xc0, !PT ;  /* 0x00ff00001eff7812 */ /* 0x000fc600078ac0ff */
[----:B------:R-:W-:Y:S02]  /*6a90*/  FSEL R164, R164, RZ, P6 ;  /* 0x000000ffa4a47208 */ /* 0x000fe40003000000 */
[----:B------:R-:W-:Y:S02]  /*6aa0*/  LOP3.LUT P6, RZ, R30, 0xff000000, RZ, 0xc0, !PT ;  /* 0xff0000001eff7812 */ /* 0x000fe400078cc0ff */
[----:B------:R-:W-:Y:S02]  /*6ab0*/  FSEL R168, R168, RZ, P5 ;  /* 0x000000ffa8a87208 */ /* 0x000fe40002800000 */
[----:B------:R-:W-:Y:S02]  /*6ac0*/  FSEL R173, R169, RZ, P6 ;  /* 0x000000ffa9ad7208 */ /* 0x000fe40003000000 */
[----:B------:R-:W-:Y:S02]  /*6ad0*/  FSEL R169, R165, RZ, P1 ;  /* 0x000000ffa5a97208 */ /* 0x000fe40000800000 */
[----:B------:R-:W-:-:S02]  /*6ae0*/  F2FP.BF16.F32.PACK_AB R165, R173, R168 ;  /* 0x000000a8ada5723e */ /* 0x000fc400000010ff */
[----:B------:R-:W-:Y:S01]  /*6af0*/  F2FP.BF16.F32.PACK_AB R164, R169, R164 ;  /* 0x000000a4a9a4723e */ /* 0x000fe200000010ff */
[----:B------:R-:W-:Y:S06]  /*6b00*/  BRA `(.L_x_1464) ;  /* 0x0000000000d47947 */ /* 0x000fec0003800000 */
.L_x_1468:
        /* <DEDUP_REMOVED lines=25> */
[----:B------:R-:W-:Y:S01]  /*6ca0*/  FADD.FTZ R165, R12, -R165 ;  /* 0x800000a50ca57221 */ /* 0x000fe20000010000 */
[----:B------:R-:W-:Y:S01]  /*6cb0*/  FSEL R169, R168, RZ, P1 ;  /* 0x000000ffa8a97208 */ /* 0x000fe20000800000 */
[----:B------:R-:W-:Y:S01]  /*6cc0*/  FMUL.FTZ R166, R166, UR22 ;  /* 0x00000016a6a67c20 */ /* 0x000fe20008410000 */
[----:B------:R-:W-:Y:S01]  /*6cd0*/  FADD.FTZ R164, R15, -R164 ;  /* 0x800000a40fa47221 */ /* 0x000fe20000010000 */
[----:B------:R-:W-:Y:S01]  /*6ce0*/  FMUL.FTZ R165, R165, UR22 ;  /* 0x00000016a5a57c20 */ /* 0x000fe20008410000 */
[----:B------:R-:W-:Y:S01]  /*6cf0*/  LOP3.LUT P1, RZ, R30, 0xff, RZ, 0xc0, !PT ;  /* 0x000000ff1eff7812 */ /* 0x000fe2000782c0ff */
[----:B------:R-:W-:Y:S01]  /*6d00*/  FMUL.FTZ R166, R166, UR21 ;  /* 0x00000015a6a67c20 */ /* 0x000fe20008410000 */
[----:B------:R-:W-:Y:S01]  /*6d10*/  FMUL.FTZ R164, R164, UR22 ;  /* 0x00000016a4a47c20 */ /* 0x000fe20008410000 */
[----:B------:R-:W-:-:S03]  /*6d20*/  FMUL.FTZ R165, R165, UR21 ;  /* 0x00000015a5a57c20 */ /* 0x000fc60008410000 */
[----:B------:R-:W-:Y:S01]  /*6d30*/  FMUL.FTZ R164, R164, UR21 ;  /* 0x00000015a4a47c20 */ /* 0x000fe20008410000 */
[----:B------:R-:W-:Y:S02]  /*6d40*/  FSEL R166, R166, RZ, P6 ;  /* 0x000000ffa6a67208 */ /* 0x000fe40003000000 */
[----:B------:R-:W-:Y:S02]  /*6d50*/  LOP3.LUT P6, RZ, R30, 0xff000000, RZ, 0xc0, !PT ;  /* 0xff0000001eff7812 */ /* 0x000fe400078cc0ff */
[----:B------:R-:W-:Y:S02]  /*6d60*/  FSEL R165, R165, RZ, P5 ;  /* 0x000000ffa5a57208 */ /* 0x000fe40002800000 */
[----:B------:R-:W-:Y:S02]  /*6d70*/  FSEL R164, R164, RZ, P6 ;  /* 0x000000ffa4a47208 */ /* 0x000fe40003000000 */
[----:B------:R-:W-:Y:S01]  /*6d80*/  F2FP.BF16.F32.PACK_AB R166, R169, R166 ;  /* 0x000000a6a9a6723e */ /* 0x000fe200000010ff */
[--C-:B------:R-:W-:Y:S01]  /*6d90*/  FFMA.FTZ R169, R7, UR23, R171.reuse ;  /* 0x0000001707a97c23 */ /* 0x100fe200080100ab */
[----:B------:R-:W-:Y:S01]  /*6da0*/  F2FP.BF16.F32.PACK_AB R165, R164, R165 ;  /* 0x000000a5a4a5723e */ /* 0x000fe200000010ff */
[----:B------:R-:W-:Y:S01]  /*6db0*/  FFMA.FTZ R164, R3, UR23, R171 ;  /* 0x0000001703a47c23 */ /* 0x000fe200080100ab */
[----:B------:R-:W-:Y:S01]  /*6dc0*/  LOP3.LUT P5, RZ, R30, 0xff00, RZ, 0xc0, !PT ;  /* 0x0000ff001eff7812 */ /* 0x000fe200078ac0ff */
[----:B------:R-:W-:-:S02]  /*6dd0*/  FADD.FTZ R169, R8, -R169 ;  /* 0x800000a908a97221 */ /* 0x000fc40000010000 */
[----:B------:R-:W-:Y:S02]  /*6de0*/  FADD.FTZ R164, R209, -R164 ;  /* 0x800000a4d1a47221 */ /* 0x000fe40000010000 */
[----:B------:R-:W-:Y:S02]  /*6df0*/  FMUL.FTZ R169, R169, UR22 ;  /* 0x00000016a9a97c20 */ /* 0x000fe40008410000 */
[----:B------:R-:W-:Y:S02]  /*6e00*/  FMUL.FTZ R164, R164, UR22 ;  /* 0x00000016a4a47c20 */ /* 0x000fe40008410000 */
[----:B------:R-:W-:Y:S02]  /*6e10*/  FMUL.FTZ R169, R169, UR21 ;  /* 0x00000015a9a97c20 */ /* 0x000fe40008410000 */
[----:B------:R-:W-:-:S03]  /*6e20*/  FMUL.FTZ R164, R164, UR21 ;  /* 0x00000015a4a47c20 */ /* 0x000fc60008410000 */
[----:B------:R-:W-:Y:S02]  /*6e30*/  FSEL R169, R169, RZ, P5 ;  /* 0x000000ffa9a97208 */ /* 0x000fe40002800000 */
[----:B------:R-:W-:-:S04]  /*6e40*/  FSEL R164, R164, RZ, P1 ;  /* 0x000000ffa4a47208 */ /* 0x000fc80000800000 */
[----:B------:R-:W-:-:S07]  /*6e50*/  F2FP.BF16.F32.PACK_AB R164, R169, R164 ;  /* 0x000000a4a9a4723e */ /* 0x000fce00000010ff */
.L_x_1464:
[----:B------:R-:W0:Y:S01]  /*6e60*/  @UP0 LDCU.64 UR4, c[0x0][0x478] ;  /* 0x00008f00ff0407ac */ /* 0x000e220008000a00 */
[----:B------:R-:W-:Y:S01]  /*6e70*/  PLOP3.LUT P1, PT, PT, PT, UP0, 0x80, 0x8 ;  /* 0x000000000008781c */ /* 0x000fe20003f2f008 */
[----:B------:R-:W-:Y:S01]  /*6e80*/  HFMA2 R169, -RZ, RZ, 0, 1.9073486328125e-06 ;  /* 0x00000020ffa97431 */ /* 0x000fe200000001ff */
[----:B------:R-:W-:Y:S02]  /*6e90*/  PLOP3.LUT P5, PT, PT, PT, UP0, 0x80, 0x8 ;  /* 0x000000000008781c */ /* 0x000fe40003faf008 */
[----:B------:R-:W-:-:S09]  /*6ea0*/  PLOP3.LUT P6, PT, PT, PT, UP0, 0x80, 0x8 ;  /* 0x000000000008781c */ /* 0x000fd20003fcf008 */
[----:B0-----:R-:W-:-:S05]  /*6eb0*/  @P1 IMAD.WIDE.U32 R168, R2, R169, UR4 ;  /* 0x0000000402a81e25 */ /* 0x001fca000f8e00a9 */
[----:B------:R-:W-:Y:S04]  /*6ec0*/  @P5 STG.E.128 desc[UR10][R168.64], R148 ;  /* 0x00000094a8005986 */ /* 0x000fe8000c101d0a */
[----:B------:R0:W-:Y:S02]  /*6ed0*/  @P6 STG.E.128 desc[UR10][R168.64+0x10], R104 ;  /* 0x00001068a8006986 */ /* 0x0001e4000c101d0a */
[----:B0-----:R-:W0:Y:S02]  /*6ee0*/  LDC.64 R168, c[0x0][0x468] ;  /* 0x00011a00ffa87b82 */ /* 0x001e240000000a00 */
[----:B0-----:R-:W-:-:S05]  /*6ef0*/  IMAD.WIDE.U32 R168, R2, 0x10, R168 ;  /* 0x0000001002a87825 */ /* 0x001fca00078e00a8 */
[----:B------:R0:W-:Y:S02]  /*6f00*/  STG.E.128 desc[UR10][R168.64], R164 ;  /* 0x000000a4a8007986 */ /* 0x0001e4000c101d0a */
[----:B0-----:R-:W0:Y:S02]  /*6f10*/  @P0 LDC.64 R164, c[0x0][0x470] ;  /* 0x00011c00ffa40b82 */ /* 0x001e240000000a00 */
[C---:B0-----:R-:W-:Y:S01]  /*6f20*/  @P0 IMAD.WIDE.U32 R164, R2.reuse, 0x10, R164 ;  /* 0x0000001002a40825 */ /* 0x041fe200078e00a4 */
[----:B------:R-:W-:-:S04]  /*6f30*/  IADD3 R2, PT, PT, R2, 0x100, RZ ;  /* 0x0000010002027810 */ /* 0x000fc80007ffe0ff */
[----:B------:R1:W-:Y:S03]  /*6f40*/  @P0 STG.E.128 desc[UR10][R164.64], R136 ;  /* 0x00000088a4000986 */ /* 0x0003e6000c101d0a */
.L_x_1460:
[----:B------:R-:W-:Y:S05]  /*6f50*/  BSYNC.RECONVERGENT B0 ;  /* 0x0000000000007941 */ /* 0x000fea0003800200 */
.L_x_1459:
        /* <DEDUP_REMOVED lines=13> */
[----:B------:R-:W-:Y:S02]  /*7030*/  ISETP.GE.U32.AND P1, PT, R178, RZ, PT ;  /* 0x000000ffb200720c */ /* 0x000fe40003f26070 */
[----:B------:R-:W-:Y:S01]  /*7040*/  FADD.FTZ R106, R208, -R105 ;  /* 0x80000069d06a7221 */ /* 0x000fe20000010000 */
[----:B------:R-:W-:Y:S01]  /*7050*/  FADD.FTZ R105, R199, -R104 ;  /* 0x80000068c7697221 */ /* 0x000fe20000010000 */
[----:B------:R-:W-:Y:S02]  /*7060*/  ISETP.GE.U32.AND P5, PT, R176, RZ, PT ;  /* 0x000000ffb000720c */ /* 0x000fe40003fa6070 */
[----:B------:R-:W-:Y:S01]  /*7070*/  FFMA.FTZ R107, R106, UR22, R163 ;  /* 0x000000166a6b7c23 */ /* 0x000fe200080100a3 */
[----:B------:R-:W-:Y:S01]  /*7080*/  FFMA.FTZ R106, R105, UR22, R162 ;  /* 0x00000016696a7c23 */ /* 0x000fe200080100a2 */
[----:B------:R-:W-:-:S02]  /*7090*/  ISETP.GE.U32.AND.EX P1, PT, R179, 0x1000000, PT, P1 ;  /* 0x01000000b300780c */ /* 0x000fc40003f26110 */
[----:B------:R-:W-:Y:S01]  /*70a0*/  FMUL.FTZ R105, R107, UR21 ;  /* 0x000000156b697c20 */ /* 0x000fe20008410000 */
[C---:B------:R-:W-:Y:S01]  /*70b0*/  ISETP.GE.U32.AND.EX P5, PT, R177.reuse, 0x1000000, PT, P5 ;  /* 0x01000000b100780c */ /* 0x040fe20003fa6150 */
[----:B------:R-:W-:Y:S01]  /*70c0*/  FMUL.FTZ R104, R106, UR21 ;  /* 0x000000156a687c20 */ /* 0x000fe20008410000 */
[----:B------:R-:W-:Y:S02]  /*70d0*/  LOP3.LUT P6, RZ, R177, 0xff0000, RZ, 0xc0, !PT ;  /* 0x00ff0000b1ff7812 */ /* 0x000fe400078cc0ff */
[----:B01----:R-:W-:Y:S02]  /*70e0*/  FSEL R136, R105, RZ, P1 ;  /* 0x000000ff69887208 */ /* 0x003fe40000800000 */
[----:B------:R-:W-:Y:S02]  /*70f0*/  LOP3.LUT P1, RZ, R179, 0xff0000, RZ, 0xc0, !PT ;  /* 0x00ff0000b3ff7812 */ /* 0x000fe4000782c0ff */
[----:B------:R-:W-:Y:S01]  /*7100*/  FSEL R138, R105, RZ, P5 ;  /* 0x000000ff698a7208 */ /* 0x000fe20002800000 */
[----:B------:R-:W-:Y:S01]  /*7110*/  FFMA.FTZ R105, R193, UR23, R171 ;  /* 0x00000017c1697c23 */ /* 0x000fe200080100ab */
[----:B------:R-:W-:-:S02]  /*7120*/  FSEL R139, R104, RZ, P6 ;  /* 0x000000ff688b7208 */ /* 0x000fc40003000000 */
[----:B------:R-:W-:Y:S01]  /*7130*/  FSEL R167, R104, RZ, P1 ;  /* 0x000000ff68a77208 */ /* 0x000fe20000800000 */
[----:B------:R-:W-:Y:S01]  /*7140*/  FFMA.FTZ R104, R202, UR23, R171 ;  /* 0x00000017ca687c23 */ /* 0x000fe200080100ab */
[----:B------:R-:W-:Y:S01]  /*7150*/  FADD.FTZ R105, R194, -R105 ;  /* 0x80000069c2697221 */ /* 0x000fe20000010000 */
[----:B------:R-:W-:Y:S02]  /*7160*/  LOP3.LUT P6, RZ, R179, 0xff, RZ, 0xc0, !PT ;  /* 0x000000ffb3ff7812 */ /* 0x000fe400078cc0ff */
[----:B------:R-:W-:Y:S01]  /*7170*/  F2FP.BF16.F32.PACK_AB R167, R136, R167 ;  /* 0x000000a788a7723e */ /* 0x000fe200000010ff */
[----:B------:R-:W-:Y:S01]  /*7180*/  FADD.FTZ R136, R201, -R104 ;  /* 0x80000068c9887221 */ /* 0x000fe20000010000 */
[----:B------:R-:W-:Y:S01]  /*7190*/  FFMA.FTZ R104, R105, UR22, R160 ;  /* 0x0000001669687c23 */ /* 0x000fe200080100a0 */
[C---:B------:R-:W-:Y:S02]  /*71a0*/  LOP3.LUT P1, RZ, R177.reuse, 0xff00, RZ, 0xc0, !PT ;  /* 0x0000ff00b1ff7812 */ /* 0x040fe4000782c0ff */
[----:B------:R-:W-:Y:S01]  /*71b0*/  FFMA.FTZ R105, R136, UR22, R161 ;  /* 0x0000001688697c23 */ /* 0x000fe200080100a1 */
[----:B------:R-:W-:Y:S01]  /*71c0*/  FMUL.FTZ R136, R104, UR21 ;  /* 0x0000001568887c20 */ /* 0x000fe20008410000 */
[----:B------:R-:W-:-:S02]  /*71d0*/  LOP3.LUT P5, RZ, R177, 0xff, RZ, 0xc0, !PT ;  /* 0x000000ffb1ff7812 */ /* 0x000fc400078ac0ff */
[----:B------:R-:W-:Y:S01]  /*71e0*/  FMUL.FTZ R137, R105, UR21 ;  /* 0x0000001569897c20 */ /* 0x000fe20008410000 */
[----:B------:R-:W-:Y:S02]  /*71f0*/  F2FP.BF16.F32.PACK_AB R139, R138, R139 ;  /* 0x0000008b8a8b723e */ /* 0x000fe400000010ff */
[C---:B------:R-:W-:Y:S02]  /*7200*/  FSEL R166, R136.reuse, RZ, P6 ;  /* 0x000000ff88a67208 */ /* 0x040fe40003000000 */
[----:B------:R-:W-:Y:S02]  /*7210*/  LOP3.LUT P6, RZ, R179, 0xff00, RZ, 0xc0, !PT ;  /* 0x0000ff00b3ff7812 */ /* 0x000fe400078cc0ff */
[C---:B------:R-:W-:Y:S02]  /*7220*/  FSEL R149, R137.reuse, RZ, P1 ;  /* 0x000000ff89957208 */ /* 0x040fe40000800000 */
[----:B------:R-:W-:Y:S02]  /*7230*/  FSEL R137, R137, RZ, P6 ;  /* 0x000000ff89897208 */ /* 0x000fe40003000000 */
        /* <DEDUP_REMOVED lines=11> */
[----:B------:R-:W-:Y:S01]  /*72f0*/  FFMA.FTZ R149, R23, UR23, R171 ;  /* 0x0000001717957c23 */ /* 0x000fe200080100ab */
        /* <DEDUP_REMOVED lines=28> */
.L_x_1473:
[--C-:B01----:R-:W-:Y:S01]  /*74c0*/  FFMA.FTZ R136, R200, UR23, R171.reuse ;  /* 0x00000017c8887c23 */ /* 0x103fe200080100ab */
[--C-:B------:R-:W-:Y:S01]  /*74d0*/  FFMA.FTZ R139, R207, UR23, R171.reuse ;  /* 0x00000017cf8b7c23 */ /* 0x100fe200080100ab */
[----:B------:R-:W-:Y:S01]  /*74e0*/  LOP3.LUT P6, RZ, R179, 0xff0000, RZ, 0xc0, !PT ;  /* 0x00ff0000b3ff7812 */ /* 0x000fe200078cc0ff */
[----:B------:R-:W-:Y:S01]  /*74f0*/  FFMA.FTZ R169, R23, UR23, R171 ;  /* 0x0000001717a97c23 */ /* 0x000fe200080100ab */
[----:B------:R-:W-:Y:S01]  /*7500*/  FADD.FTZ R137, R199, -R136 ;  /* 0x80000088c7897221 */ /* 0x000fe20000010000 */
[----:B------:R-:W-:Y:S01]  /*7510*/  FADD.FTZ R136, R208, -R139 ;  /* 0x8000008bd0887221 */ /* 0x000fe20000010000 */
[----:B------:R-:W-:Y:S02]  /*7520*/  ISETP.GE.U32.AND P5, PT, R176, RZ, PT ;  /* 0x000000ffb000720c */ /* 0x000fe40003fa6070 */
[----:B------:R-:W-:Y:S01]  /*7530*/  FFMA.FTZ R137, R137, UR22, R162 ;  /* 0x0000001689897c23 */ /* 0x000fe200080100a2 */
[----:B------:R-:W-:Y:S01]  /*7540*/  FFMA.FTZ R136, R136, UR22, R163 ;  /* 0x0000001688887c23 */ /* 0x000fe200080100a3 */
[----:B------:R-:W-:-:S02]  /*7550*/  ISETP.GE.U32.AND P1, PT, R178, RZ, PT ;  /* 0x000000ffb200720c */ /* 0x000fc40003f26070 */
[----:B------:R-:W-:Y:S01]  /*7560*/  FMUL.FTZ R137, R137, UR21 ;  /* 0x0000001589897c20 */ /* 0x000fe20008410000 */
[----:B------:R-:W-:Y:S01]  /*7570*/  FMUL.FTZ R136, R136, UR21 ;  /* 0x0000001588887c20 */ /* 0x000fe20008410000 */
[----:B------:R-:W-:Y:S02]  /*7580*/  ISETP.GE.U32.AND.EX P5, PT, R177, 0x1000000, PT, P5 ;  /* 0x01000000b100780c */ /* 0x000fe40003fa6150 */
[----:B------:R-:W-:Y:S02]  /*7590*/  ISETP.GE.U32.AND.EX P1, PT, R179, 0x1000000, PT, P1 ;  /* 0x01000000b300780c */ /* 0x000fe40003f26110 */
[----:B------:R-:W-:Y:S02]  /*75a0*/  FSEL R167, R137, RZ, P6 ;  /* 0x000000ff89a77208 */ /* 0x000fe40003000000 */
[----:B------:R-:W-:Y:S02]  /*75b0*/  LOP3.LUT P6, RZ, R177, 0xff0000, RZ, 0xc0, !PT ;  /* 0x00ff0000b1ff7812 */ /* 0x000fe400078cc0ff */
[----:B------:R-:W-:-:S02]  /*75c0*/  FSEL R138, R136, RZ, P5 ;  /* 0x000000ff888a7208 */ /* 0x000fc40002800000 */
[----:B------:R-:W-:Y:S01]  /*75d0*/  FSEL R139, R137, RZ, P6 ;  /* 0x000000ff898b7208 */ /* 0x000fe20003000000 */
[----:B------:R-:W-:Y:S01]  /*75e0*/  FFMA.FTZ R137, R193, UR23, R171 ;  /* 0x00000017c1897c23 */ /* 0x000fe200080100ab */
[----:B------:R-:W-:Y:S02]  /*75f0*/  FSEL R136, R136, RZ, P1 ;  /* 0x000000ff88887208 */ /* 0x000fe40000800000 */
[----:B------:R-:W-:Y:S01]  /*7600*/  LOP3.LUT P6, RZ, R179, 0xff, RZ, 0xc0, !PT ;  /* 0x000000ffb3ff7812 */ /* 0x000fe200078cc0ff */
[----:B------:R-:W-:Y:S01]  /*7610*/  FADD.FTZ R137, R194, -R137 ;  /* 0x80000089c2897221 */ /* 0x000fe20000010000 */
[----:B------:R-:W-:Y:S01]  /*7620*/  F2FP.BF16.F32.PACK_AB R167, R136, R167 ;  /* 0x000000a788a7723e */ /* 0x000fe200000010ff */
[----:B------:R-:W-:Y:S01]  /*7630*/  FFMA.FTZ R136, R202, UR23, R171 ;  /* 0x00000017ca887c23 */ /* 0x000fe200080100ab */
[----:B------:R-:W-:Y:S01]  /*7640*/  LOP3.LUT P5, RZ, R177, 0xff, RZ, 0xc0, !PT ;  /* 0x000000ffb1ff7812 */ /* 0x000fe200078ac0ff */
[----:B------:R-:W-:Y:S01]  /*7650*/  FFMA.FTZ R137, R137, UR22, R160 ;  /* 0x0000001689897c23 */ /* 0x000fe200080100a0 */
[----:B------:R-:W-:Y:S01]  /*7660*/  F2FP.BF16.F32.PACK_AB R139, R138, R139 ;  /* 0x0000008b8a8b723e */ /* 0x000fe200000010ff */
        /* <DEDUP_REMOVED lines=19> */
[----:B------:R-:W-:-:S02]  /*77a0*/  FFMA.FTZ R137, R137, UR22, R158 ;  /* 0x0000001689897c23 */ /* 0x000fc4000801009e */
[----:B------:R-:W-:Y:S02]  /*77b0*/  FFMA.FTZ R136, R136, UR22, R159 ;  /* 0x0000001688887c23 */ /* 0x000fe4000801009f */
[----:B------:R-:W-:Y:S02]  /*77c0*/  FMUL.FTZ R137, R137, UR21 ;  /* 0x0000001589897c20 */ /* 0x000fe40008410000 */
[----:B------:R-:W-:-:S03]  /*77d0*/  FMUL.FTZ R136, R136, UR21 ;  /* 0x0000001588887c20 */ /* 0x000fc60008410000 */
[C---:B------:R-:W-:Y:S02]  /*77e0*/  FSEL R165, R137.reuse, RZ, P6 ;  /* 0x000000ff89a57208 */ /* 0x040fe40003000000 */
[----:B------:R-:W-:Y:S02]  /*77f0*/  LOP3.LUT P6, RZ, R178, 0xff000000, RZ, 0xc0, !PT ;  /* 0xff000000b2ff7812 */ /* 0x000fe400078cc0ff */
[----:B------:R-:W-:Y:S02]  /*7800*/  FSEL R137, R137, RZ, P5 ;  /* 0x000000ff89897208 */ /* 0x000fe40002800000 */
[C---:B------:R-:W-:Y:S02]  /*7810*/  FSEL R164, R136.reuse, RZ, P1 ;  /* 0x000000ff88a47208 */ /* 0x040fe40000800000 */
        /* <DEDUP_REMOVED lines=21> */
.L_x_1472:
        /* <DEDUP_REMOVED lines=9> */
[----:B------:R-:W-:Y:S01]  /*7a00*/  FMUL.FTZ R107, R105, UR22 ;  /* 0x00000016696b7c20 */ /* 0x000fe20008410000 */
[----:B------:R-:W-:Y:S01]  /*7a10*/  ISETP.GE.U32.AND.EX P1, PT, R179, 0x1000000, PT, P1 ;  /* 0x01000000b300780c */ /* 0x000fe20003f26110 */
[----:B------:R-:W-:Y:S01]  /*7a20*/  FMUL.FTZ R106, R104, UR22 ;  /* 0x00000016686a7c20 */ /* 0x000fe20008410000 */
[----:B------:R-:W-:Y:S01]  /*7a30*/  ISETP.GE.U32.AND.EX P5, PT, R177, 0x1000000, PT, P5 ;  /* 0x01000000b100780c */ /* 0x000fe20003fa6150 */
[----:B------:R-:W-:Y:S01]  /*7a40*/  FMUL.FTZ R105, R107, UR21 ;  /* 0x000000156b697c20 */ /* 0x000fe20008410000 */
[----:B------:R-:W-:Y:S01]  /*7a50*/  LOP3.LUT P6, RZ, R177, 0xff0000, RZ, 0xc0, !PT ;  /* 0x00ff0000b1ff7812 */ /* 0x000fe200078cc0ff */
[----:B------:R-:W-:-:S03]  /*7a60*/  FMUL.FTZ R104, R106, UR21 ;  /* 0x000000156a687c20 */ /* 0x000fc60008410000 */
[----:B01----:R-:W-:Y:S02]  /*7a70*/  FSEL R136, R105, RZ, P1 ;  /* 0x000000ff69887208 */ /* 0x003fe40000800000 */
[----:B------:R-:W-:Y:S02]  /*7a80*/  LOP3.LUT P1, RZ, R179, 0xff0000, RZ, 0xc0, !PT ;  /* 0x00ff0000b3ff7812 */ /* 0x000fe4000782c0ff */
[----:B------:R-:W-:Y:S01]  /*7a90*/  FSEL R138, R105, RZ, P5 ;  /* 0x000000ff698a7208 */ /* 0x000fe20002800000 */
[--C-:B------:R-:W-:Y:S01]  /*7aa0*/  FFMA.FTZ R105, R193, UR23, R171.reuse ;  /* 0x00000017c1697c23 */ /* 0x100fe200080100ab */
[C---:B------:R-:W-:Y:S02]  /*7ab0*/  FSEL R139, R104.reuse, RZ, P6 ;  /* 0x000000ff688b7208 */ /* 0x040fe40003000000 */
[----:B------:R-:W-:Y:S01]  /*7ac0*/  FSEL R167, R104, RZ, P1 ;  /* 0x000000ff68a77208 */ /* 0x000fe20000800000 */
[----:B------:R-:W-:Y:S01]  /*7ad0*/  FFMA.FTZ R104, R202, UR23, R171 ;  /* 0x00000017ca687c23 */ /* 0x000fe200080100ab */
[----:B------:R-:W-:Y:S01]  /*7ae0*/  FADD.FTZ R105, R194, -R105 ;  /* 0x80000069c2697221 */ /* 0x000fe20000010000 */
[----:B------:R-:W-:-:S02]  /*7af0*/  LOP3.LUT P6, RZ, R179, 0xff, RZ, 0xc0, !PT ;  /* 0x000000ffb3ff7812 */ /* 0x000fc400078cc0ff */
[----:B------:R-:W-:Y:S01]  /*7b00*/  F2FP.BF16.F32.PACK_AB R167, R136, R167 ;  /* 0x000000a788a7723e */ /* 0x000fe200000010ff */
[----:B------:R-:W-:Y:S01]  /*7b10*/  FADD.FTZ R136, R201, -R104 ;  /* 0x80000068c9887221 */ /* 0x000fe20000010000 */
[----:B------:R-:W-:Y:S01]  /*7b20*/  FMUL.FTZ R104, R105, UR22 ;  /* 0x0000001669687c20 */ /* 0x000fe20008410000 */
[C---:B------:R-:W-:Y:S02]  /*7b30*/  LOP3.LUT P1, RZ, R177.reuse, 0xff00, RZ, 0xc0, !PT ;  /* 0x0000ff00b1ff7812 */ /* 0x040fe4000782c0ff */
[----:B------:R-:W-:Y:S01]  /*7b40*/  FMUL.FTZ R105, R136, UR22 ;  /* 0x0000001688697c20 */ /* 0x000fe20008410000 */
[----:B------:R-:W-:Y:S01]  /*7b50*/  FMUL.FTZ R136, R104, UR21 ;  /* 0x0000001568887c20 */ /* 0x000fe20008410000 */
[----:B------:R-:W-:Y:S02]  /*7b60*/  LOP3.LUT P5, RZ, R177, 0xff, RZ, 0xc0, !PT ;  /* 0x000000ffb1ff7812 */ /* 0x000fe400078ac0ff */
[----:B------:R-:W-:Y:S01]  /*7b70*/  FMUL.FTZ R137, R105, UR21 ;  /* 0x0000001569897c20 */ /* 0x000fe20008410000 */
[----:B------:R-:W-:-:S02]  /*7b80*/  F2FP.BF16.F32.PACK_AB R139, R138, R139 ;  /* 0x0000008b8a8b723e */ /* 0x000fc400000010ff */
        /* <DEDUP_REMOVED lines=15> */
[----:B------:R-:W-:Y:S01]  /*7c80*/  FMUL.FTZ R151, R149, UR22 ;  /* 0x0000001695977c20 */ /* 0x000fe20008410000 */
[----:B------:R-:W-:Y:S01]  /*7c90*/  FFMA.FTZ R149, R23, UR23, R171 ;  /* 0x0000001717957c23 */ /* 0x000fe200080100ab */
[----:B------:R-:W-:Y:S02]  /*7ca0*/  FMUL.FTZ R136, R150, UR21 ;  /* 0x0000001596887c20 */ /* 0x000fe40008410000 */
[----:B------:R-:W-:Y:S01]  /*7cb0*/  FMUL.FTZ R148, R151, UR21 ;  /* 0x0000001597947c20 */ /* 0x000fe20008410000 */
[----:B------:R-:W-:Y:S02]  /*7cc0*/  FADD.FTZ R149, R184, -R149 ;  /* 0x80000095b8957221 */ /* 0x000fe40000010000 */
[C---:B------:R-:W-:Y:S02]  /*7cd0*/  FSEL R165, R136.reuse, RZ, P6 ;  /* 0x000000ff88a57208 */ /* 0x040fe40003000000 */
[----:B------:R-:W-:Y:S01]  /*7ce0*/  FSEL R137, R136, RZ, P5 ;  /* 0x000000ff88897208 */ /* 0x000fe20002800000 */
[----:B------:R-:W-:Y:S01]  /*7cf0*/  FMUL.FTZ R149, R149, UR22 ;  /* 0x0000001695957c20 */ /* 0x000fe20008410000 */
[----:B------:R-:W-:-:S02]  /*7d00*/  FSEL R136, R148, RZ, P1 ;  /* 0x000000ff94887208 */ /* 0x000fc40000800000 */
[----:B------:R-:W-:Y:S01]  /*7d10*/  LOP3.LUT P6, RZ, R178, 0xff000000, RZ, 0xc0, !PT ;  /* 0xff000000b2ff7812 */ /* 0x000fe200078cc0ff */
[----:B------:R-:W-:Y:S01]  /*7d20*/  FMUL.FTZ R164, R149, UR21 ;  /* 0x0000001595a47c20 */ /* 0x000fe20008410000 */
[----:B------:R-:W-:Y:S01]  /*7d30*/  F2FP.BF16.F32.PACK_AB R137, R136, R137 ;  /* 0x000000898889723e */ /* 0x000fe200000010ff */
[----:B------:R-:W-:Y:S01]  /*7d40*/  FFMA.FTZ R136, R14, UR23, R171 ;  /* 0x000000170e887c23 */ /* 0x000fe200080100ab */
[----:B------:R-:W-:Y:S02]  /*7d50*/  FSEL R148, R148, RZ, P6 ;  /* 0x000000ff94947208 */ /* 0x000fe40003000000 */
[----:B------:R-:W-:Y:S01]  /*7d60*/  LOP3.LUT P6, RZ, R178, 0xff00, RZ, 0xc0, !PT ;  /* 0x0000ff00b2ff7812 */ /* 0x000fe200078cc0ff */
[----:B------:R-:W-:Y:S01]  /*7d70*/  FADD.FTZ R136, R13, -R136 ;  /* 0x800000880d887221 */ /* 0x000fe20000010000 */
[----:B------:R-:W-:Y:S02]  /*7d80*/  F2FP.BF16.F32.PACK_AB R165, R148, R165 ;  /* 0x000000a594a5723e */ /* 0x000fe400000010ff */
[----:B------:R-:W-:Y:S01]  /*7d90*/  LOP3.LUT P1, RZ, R176, 0xff00, RZ, 0xc0, !PT ;  /* 0x0000ff00b0ff7812 */ /* 0x000fe2000782c0ff */
[----:B------:R-:W-:Y:S01]  /*7da0*/  FMUL.FTZ R148, R136, UR22 ;  /* 0x0000001688947c20 */ /* 0x000fe20008410000 */
[----:B------:R-:W-:-:S02]  /*7db0*/  FSEL R169, R164, RZ, P6 ;  /* 0x000000ffa4a97208 */ /* 0x000fc40003000000 */
[----:B------:R-:W-:Y:S01]  /*7dc0*/  LOP3.LUT P5, RZ, R176, 0xff, RZ, 0xc0, !PT ;  /* 0x000000ffb0ff7812 */ /* 0x000fe200078ac0ff */
        /* <DEDUP_REMOVED lines=8> */
.L_x_1475:
[--C-:B01----:R-:W-:Y:S01]  /*7e50*/  FFMA.FTZ R136, R200, UR23, R171.reuse ;  /* 0x00000017c8887c23 */ /* 0x103fe200080100ab */
        /* <DEDUP_REMOVED lines=20> */
[----:B------:R-:W-:Y:S01]  /*7fa0*/  FSEL R136, R137, RZ, P1 ;  /* 0x000000ff89887208 */ /* 0x000fe20000800000 */
[----:B------:R-:W-:Y:S01]  /*7fb0*/  FFMA.FTZ R137, R193, UR23, R171 ;  /* 0x00000017c1897c23 */ /* 0x000fe200080100ab */
[----:B------:R-:W-:-:S02]  /*7fc0*/  LOP3.LUT P6, RZ, R179, 0xff, RZ, 0xc0, !PT ;  /* 0x000000ffb3ff7812 */ /* 0x000fc400078cc0ff */
[----:B------:R-:W-:Y:S01]  /*7fd0*/  F2FP.BF16.F32.PACK_AB R167, R136, R167 ;  /* 0x000000a788a7723e */ /* 0x000fe200000010ff */
[----:B------:R-:W-:Y:S01]  /*7fe0*/  FADD.FTZ R137, R194, -R137 ;  /* 0x80000089c2897221 */ /* 0x000fe20000010000 */
[----:B------:R-:W-:Y:S01]  /*7ff0*/  FFMA.FTZ R136, R202, UR23, R171 ;  /* 0x00000017ca887c23 */ /* 0x000fe200080100ab */
[----:B------:R-:W-:Y:S02]  /*8000*/  LOP3.LUT P5, RZ, R177, 0xff, RZ, 0xc0, !PT ;  /* 0x000000ffb1ff7812 */ /* 0x000fe400078ac0ff */
[----:B------:R-:W-:Y:S01]  /*8010*/  FMUL.FTZ R137, R137, UR22 ;  /* 0x0000001689897c20 */ /* 0x000fe20008410000 */
[----:B------:R-:W-:Y:S01]  /*8020*/  FADD.FTZ R136, R201, -R136 ;  /* 0x80000088c9887221 */ /* 0x000fe20000010000 */
[----:B------:R-:W-:Y:S02]  /*8030*/  F2FP.BF16.F32.PACK_AB R139, R138, R139 ;  /* 0x0000008b8a8b723e */ /* 0x000fe400000010ff */
[----:B------:R-:W-:Y:S01]  /*8040*/  FMUL.FTZ R137, R137, UR21 ;  /* 0x0000001589897c20 */ /* 0x000fe20008410000 */
[----:B------:R-:W-:Y:S01]  /*8050*/  FMUL.FTZ R136, R136, UR22 ;  /* 0x0000001688887c20 */ /* 0x000fe20008410000 */
[----:B------:R-:W-:-:S03]  /*8060*/  LOP3.LUT P1, RZ, R177, 0xff00, RZ, 0xc0, !PT ;  /* 0x0000ff00b1ff7812 */ /* 0x000fc6000782c0ff */
[----:B------:R-:W-:Y:S01]  /*8070*/  FMUL.FTZ R136, R136, UR21 ;  /* 0x0000001588887c20 */ /* 0x000fe20008410000 */
[----:B------:R-:W-:Y:S02]  /*8080*/  FSEL R166, R137, RZ, P6 ;  /* 0x000000ff89a67208 */ /* 0x000fe40003000000 */
        /* <DEDUP_REMOVED lines=17> */
[C---:B------:R-:W-:Y:S02]  /*81a0*/  FSEL R165, R137.reuse, RZ, P6 ;  /* 0x000000ff89a57208 */ /* 0x040fe40003000000 */
[----:B------:R-:W-:Y:S02]  /*81b0*/  LOP3.LUT P6, RZ, R178, 0xff000000, RZ, 0xc0, !PT ;  /* 0xff000000b2ff7812 */ /* 0x000fe400078cc0ff */
[C---:B------:R-:W-:Y:S02]  /*81c0*/  FSEL R164, R136.reuse, RZ, P1 ;  /* 0x000000ff88a47208 */ /* 0x040fe40000800000 */
[----:B------:R-:W-:Y:S02]  /*81d0*/  FSEL R136, R136, RZ, P6 ;  /* 0x000000ff88887208 */ /* 0x000fe40003000000 */
[----:B------:R-:W-:Y:S02]  /*81e0*/  LOP3.LUT P6, RZ, R178, 0xff00, RZ, 0xc0, !PT ;  /* 0x0000ff00b2ff7812 */ /* 0x000fe400078cc0ff */
[----:B------:R-:W-:Y:S01]  /*81f0*/  F2FP.BF16.F32.PACK_AB R165, R136, R165 ;  /* 0x000000a588a5723e */ /* 0x000fe200000010ff */
[----:B------:R-:W-:Y:S01]  /*8200*/  FFMA.FTZ R136, R14, UR23, R171 ;  /* 0x000000170e887c23 */ /* 0x000fe200080100ab */
[----:B------:R-:W-:-:S02]  /*8210*/  FSEL R137, R137, RZ, P5 ;  /* 0x000000ff89897208 */ /* 0x000fc40002800000 */
[----:B------:R-:W-:Y:S01]  /*8220*/  FSEL R171, R169, RZ, P6 ;  /* 0x000000ffa9ab7208 */ /* 0x000fe20003000000 */
[----:B------:R-:W-:Y:S01]  /*8230*/  FADD.FTZ R136, R13, -R136 ;  /* 0x800000880d887221 */ /* 0x000fe20000010000 */
[C---:B------:R-:W-:Y:S02]  /*8240*/  LOP3.LUT P1, RZ, R176.reuse, 0xff00, RZ, 0xc0, !PT ;  /* 0x0000ff00b0ff7812 */ /* 0x040fe4000782c0ff */
        /* <DEDUP_REMOVED lines=8> */
[----:B------:R-:W-:Y:S02]  /*82d0*/  F2FP.BF16.F32.PACK_AB R136, R169, R168 ;  /* 0x000000a8a988723e */ /* 0x000fe400000010ff */
[----:B------:R-:W-:Y:S01]  /*82e0*/  F2FP.BF16.F32.PACK_AB R164, R171, R164 ;  /* 0x000000a4aba4723e */ /* 0x000fe200000010ff */
[----:B------:R-:W-:Y:S06]  /*82f0*/  BRA `(.L_x_1474) ;  /* 0x0000000c00807947 */ /* 0x000fec0003800000 */
.L_x_1471:
        /* <DEDUP_REMOVED lines=8> */
[----:B------:R-:W-:Y:S01]  /*8380*/  ISETP.GE.U32.AND P1, PT, R178, RZ, PT ;  /* 0x000000ffb200720c */ /* 0x000fe20003f26070 */
[----:B------:R-:W-:Y:S01]  /*8390*/  FFMA.FTZ R151, R23, UR23, R171 ;  /* 0x0000001717977c23 */ /* 0x000fe200080100ab */
[----:B------:R-:W-:Y:S01]  /*83a0*/  FADD.FTZ R104, R208, -R105 ;  /* 0x80000069d0687221 */ /* 0x000fe20000010000 */
[----:B------:R-:W-:Y:S01]  /*83b0*/  FFMA.FTZ R105, R193, UR23, R171 ;  /* 0x00000017c1697c23 */ /* 0x000fe200080100ab */
[----:B------:R-:W-:Y:S01]  /*83c0*/  FADD.FTZ R149, R199, -R106 ;  /* 0x8000006ac7957221 */ /* 0x000fe20000010000 */
[----:B------:R-:W-:Y:S01]  /*83d0*/  ISETP.GE.U32.AND.EX P1, PT, R179, 0x1000000, PT, P1 ;  /* 0x01000000b300780c */ /* 0x000fe20003f26110 */
[----:B------:R-:W-:Y:S01]  /*83e0*/  FFMA.FTZ R107, R104, UR22, R163 ;  /* 0x00000016686b7c23 */ /* 0x000fe200080100a3 */
[----:B------:R-:W-:Y:S01]  /*83f0*/  FFMA.FTZ R104, R202, UR23, R171 ;  /* 0x00000017ca687c23 */ /* 0x000fe200080100ab */
[----:B------:R-:W-:Y:S01]  /*8400*/  FADD.FTZ R105, R194, -R105 ;  /* 0x80000069c2697221 */ /* 0x000fe20000010000 */
[----:B------:R-:W-:Y:S01]  /*8410*/  FFMA.FTZ R106, R149, UR22, R162 ;  /* 0x00000016956a7c23 */ /* 0x000fe200080100a2 */
[----:B------:R-:W-:Y:S01]  /*8420*/  FMUL.FTZ R150, R107, UR21 ;  /* 0x000000156b967c20 */ /* 0x000fe20008410000 */
[----:B------:R-:W-:Y:S01]  /*8430*/  FADD.FTZ R148, R201, -R104 ;  /* 0x80000068c9947221 */ /* 0x000fe20000010000 */
[----:B------:R-:W-:Y:S01]  /*8440*/  FFMA.FTZ R104, R105, UR22, R160 ;  /* 0x0000001669687c23 */ /* 0x000fe200080100a0 */
[----:B------:R-:W-:Y:S01]  /*8450*/  LOP3.LUT P6, RZ, R179, 0xff, RZ, 0xc0, !PT ;  /* 0x000000ffb3ff7812 */ /* 0x000fe200078cc0ff */
[----:B01----:R-:W-:Y:S01]  /*8460*/  FFMA.FTZ R165, R185, UR23, R171 ;  /* 0x00000017b9a57c23 */ /* 0x003fe200080100ab */
[----:B------:R-:W-:Y:S01]  /*8470*/  FFMA.FTZ R105, R148, UR22, R161 ;  /* 0x0000001694697c23 */ /* 0x000fe200080100a1 */
[----:B------:R-:W-:Y:S01]  /*8480*/  FSEL R167, R150, RZ, P1 ;  /* 0x000000ff96a77208 */ /* 0x000fe20000800000 */
[----:B------:R-:W-:Y:S01]  /*8490*/  FMUL.FTZ R148, R104, UR21 ;  /* 0x0000001568947c20 */ /* 0x000fe20008410000 */
[----:B------:R-:W-:Y:S01]  /*84a0*/  LOP3.LUT P1, RZ, R179, 0xff00, RZ, 0xc0, !PT ;  /* 0x0000ff00b3ff7812 */ /* 0x000fe2000782c0ff */
[----:B------:R-:W-:Y:S01]  /*84b0*/  FMUL.FTZ R149, R105, UR21 ;  /* 0x0000001569957c20 */ /* 0x000fe20008410000 */
[----:B------:R-:W-:Y:S01]  /*84c0*/  FMUL.FTZ R150, R106, UR21 ;  /* 0x000000156a967c20 */ /* 0x000fe20008410000 */
[----:B------:R-:W-:Y:S01]  /*84d0*/  LOP3.LUT P5, RZ, R179, 0xff0000, RZ, 0xc0, !PT ;  /* 0x00ff0000b3ff7812 */ /* 0x000fe200078ac0ff */
[----:B------:R-:W-:Y:S01]  /*84e0*/  FADD.FTZ R165, R186, -R165 ;  /* 0x800000a5baa57221 */ /* 0x000fe20000010000 */
[----:B------:R-:W-:-:S02]  /*84f0*/  FSEL R148, R148, RZ, P6 ;  /* 0x000000ff94947208 */ /* 0x000fc40003000000 */
[----:B------:R-:W-:Y:S02]  /*8500*/  FSEL R149, R149, RZ, P1 ;  /* 0x000000ff95957208 */ /* 0x000fe40000800000 */
[----:B------:R-:W-:Y:S02]  /*8510*/  FSEL R150, R150, RZ, P5 ;  /* 0x000000ff96967208 */ /* 0x000fe40002800000 */
[----:B------:R-:W-:Y:S01]  /*8520*/  F2FP.BF16.F32.PACK_AB R166, R149, R148 ;  /* 0x0000009495a6723e */ /* 0x000fe200000010ff */
[--C-:B------:R-:W-:Y:S01]  /*8530*/  FFMA.FTZ R148, R14, UR23, R171.reuse ;  /* 0x000000170e947c23 */ /* 0x100fe200080100ab */
[----:B------:R-:W-:Y:S01]  /*8540*/  FFMA.FTZ R171, R191, UR23, R171 ;  /* 0x00000017bfab7c23 */ /* 0x000fe200080100ab */
[----:B------:R-:W-:Y:S01]  /*8550*/  F2FP.BF16.F32.PACK_AB R167, R167, R150 ;  /* 0x00000096a7a7723e */ /* 0x000fe200000010ff */
[----:B------:R-:W-:Y:S01]  /*8560*/  FADD.FTZ R150, R184, -R151 ;  /* 0x80000097b8967221 */ /* 0x000fe20000010000 */
[----:B------:R-:W-:Y:S01]  /*8570*/  FADD.FTZ R149, R13, -R148 ;  /* 0x800000940d957221 */ /* 0x000fe20000010000 */
[----:B------:R-:W-:Y:S01]  /*8580*/  FADD.FTZ R168, R192, -R171 ;  /* 0x800000abc0a87221 */ /* 0x000fe20000010000 */
[----:B------:R-:W-:-:S02]  /*8590*/  LOP3.LUT P6, RZ, R178, 0xff, RZ, 0xc0, !PT ;  /* 0x000000ffb2ff7812 */ /* 0x000fc400078cc0ff */
        /* <DEDUP_REMOVED lines=8> */
[----:B------:R-:W-:Y:S02]  /*8620*/  LOP3.LUT P1, RZ, R178, 0xff00, RZ, 0xc0, !PT ;  /* 0x0000ff00b2ff7812 */ /* 0x000fe4000782c0ff */
        /* <DEDUP_REMOVED lines=8> */
[----:B------:R-:W-:Y:S06]  /*86b0*/  BRA `(.L_x_1474) ;  /* 0x0000000800907947 */ /* 0x000fec0003800000 */
.L_x_1477:
[--C-:B01----:R-:W-:Y:S01]  /*86c0*/  FFMA.FTZ R164, R200, UR23, R171.reuse ;  /* 0x00000017c8a47c23 */ /* 0x103fe200080100ab */
[--C-:B------:R-:W-:Y:S01]  /*86d0*/  FFMA.FTZ R169, R207, UR23, R171.reuse ;  /* 0x00000017cfa97c23 */ /* 0x100fe200080100ab */
[--C-:B------:R-:W-:Y:S01]  /*86e0*/  FFMA.FTZ R165, R193, UR23, R171.reuse ;  /* 0x00000017c1a57c23 */ /* 0x100fe200080100ab */
[----:B------:R-:W-:Y:S01]  /*86f0*/  LOP3.LUT P5, RZ, R179, 0xff0000, RZ, 0xc0, !PT ;  /* 0x00ff0000b3ff7812 */ /* 0x000fe200078ac0ff */
[----:B------:R-:W-:Y:S01]  /*8700*/  FADD.FTZ R167, R199, -R164 ;  /* 0x800000a4c7a77221 */ /* 0x000fe20000010000 */
[----:B------:R-:W-:Y:S01]  /*8710*/  FFMA.FTZ R164, R202, UR23, R171 ;  /* 0x00000017caa47c23 */ /* 0x000fe200080100ab */
[----:B------:R-:W-:Y:S01]  /*8720*/  FADD.FTZ R166, R208, -R169 ;  /* 0x800000a9d0a67221 */ /* 0x000fe20000010000 */
[----:B------:R-:W-:Y:S01]  /*8730*/  FADD.FTZ R165, R194, -R165 ;  /* 0x800000a5c2a57221 */ /* 0x000fe20000010000 */
[----:B------:R-:W-:Y:S01]  /*8740*/  FFMA.FTZ R167, R167, UR22, R162 ;  /* 0x00000016a7a77c23 */ /* 0x000fe200080100a2 */
[----:B------:R-:W-:Y:S01]  /*8750*/  FADD.FTZ R164, R201, -R164 ;  /* 0x800000a4c9a47221 */ /* 0x000fe20000010000 */
[----:B------:R-:W-:Y:S01]  /*8760*/  FFMA.FTZ R166, R166, UR22, R163 ;  /* 0x00000016a6a67c23 */ /* 0x000fe200080100a3 */
[----:B------:R-:W-:Y:S01]  /*8770*/  ISETP.GE.U32.AND P1, PT, R178, RZ, PT ;  /* 0x000000ffb200720c */ /* 0x000fe20003f26070 */
[----:B------:R-:W-:Y:S01]  /*8780*/  FMUL.FTZ R167, R167, UR21 ;  /* 0x00000015a7a77c20 */ /* 0x000fe20008410000 */
[----:B------:R-:W-:Y:S01]  /*8790*/  FFMA.FTZ R165, R165, UR22, R160 ;  /* 0x00000016a5a57c23 */ /* 0x000fe200080100a0 */
[----:B------:R-:W-:Y:S01]  /*87a0*/  FFMA.FTZ R164, R164, UR22, R161 ;  /* 0x00000016a4a47c23 */ /* 0x000fe200080100a1 */
[----:B------:R-:W-:Y:S01]  /*87b0*/  FMUL.FTZ R166, R166, UR21 ;  /* 0x00000015a6a67c20 */ /* 0x000fe20008410000 */
[----:B------:R-:W-:Y:S01]  /*87c0*/  ISETP.GE.U32.AND.EX P1, PT, R179, 0x1000000, PT, P1 ;  /* 0x01000000b300780c */ /* 0x000fe20003f26110 */
[----:B------:R-:W-:Y:S01]  /*87d0*/  FMUL.FTZ R165, R165, UR21 ;  /* 0x00000015a5a57c20 */ /* 0x000fe20008410000 */
[----:B------:R-:W-:Y:S01]  /*87e0*/  FMUL.FTZ R164, R164, UR21 ;  /* 0x00000015a4a47c20 */ /* 0x000fe20008410000 */
[----:B------:R-:W-:Y:S01]  /*87f0*/  FSEL R167, R167, RZ, P5 ;  /* 0x000000ffa7a77208 */ /* 0x000fe20002800000 */
[--C-:B------:R-:W-:Y:S01]  /*8800*/  FFMA.FTZ R169, R185, UR23, R171.reuse ;  /* 0x00000017b9a97c23 */ /* 0x100fe200080100ab */
[----:B------:R-:W-:Y:S01]  /*8810*/  LOP3.LUT P6, RZ, R179, 0xff, RZ, 0xc0, !PT ;  /* 0x000000ffb3ff7812 */ /* 0x000fe200078cc0ff */
[----:B------:R-:W-:Y:S01]  /*8820*/  FFMA.FTZ R173, R191, UR23, R171 ;  /* 0x00000017bfad7c23 */ /* 0x000fe200080100ab */
[----:B------:R-:W-:Y:S01]  /*8830*/  LOP3.LUT P5, RZ, R179, 0xff00, RZ, 0xc0, !PT ;  /* 0x0000ff00b3ff7812 */ /* 0x000fe200078ac0ff */
        /* <DEDUP_REMOVED lines=16> */
[----:B------:R-:W-:-:S02]  /*8940*/  FSEL R171, R169, RZ, P6 ;  /* 0x000000ffa9ab7208 */ /* 0x000fc40003000000 */
[----:B------:R-:W-:Y:S01]  /*8950*/  FFMA.FTZ R168, R168, UR22, R157 ;  /* 0x00000016a8a87c23 */ /* 0x000fe2000801009d */
[----:B------:R-:W-:Y:S01]  /*8960*/  FFMA.FTZ R165, R165, UR22, R156 ;  /* 0x00000016a5a57c23 */ /* 0x000fe2000801009c */
[----:B------:R-:W-:Y:S02]  /*8970*/  LOP3.LUT P1, RZ, R178, 0xff000000, RZ, 0xc0, !PT ;  /* 0xff000000b2ff7812 */ /* 0x000fe4000782c0ff */
        /* <DEDUP_REMOVED lines=8> */
[----:B------:R-:W-:Y:S01]  /*8a00*/  F2FP.BF16.F32.PACK_AB R164, R169, R164 ;  /* 0x000000a4a9a4723e */ /* 0x000fe200000010ff */
[----:B------:R-:W-:Y:S06]  /*8a10*/  BRA `(.L_x_1474) ;  /* 0x0000000400b87947 */ /* 0x000fec0003800000 */
.L_x_1476:
        /* <DEDUP_REMOVED lines=12> */
[----:B------:R-:W-:Y:S01]  /*8ae0*/  FFMA.FTZ R105, R193, UR23, R171 ;  /* 0x00000017c1697c23 */ /* 0x000fe200080100ab */
[----:B------:R-:W-:Y:S01]  /*8af0*/  LOP3.LUT P6, RZ, R179, 0xff, RZ, 0xc0, !PT ;  /* 0x000000ffb3ff7812 */ /* 0x000fe200078cc0ff */
[----:B------:R-:W-:Y:S01]  /*8b00*/  FMUL.FTZ R106, R106, UR22 ;  /* 0x000000166a6a7c20 */ /* 0x000fe20008410000 */
[----:B------:R-:W-:Y:S01]  /*8b10*/  FMUL.FTZ R149, R107, UR21 ;  /* 0x000000156b957c20 */ /* 0x000fe20008410000 */
[----:B------:R-:W-:Y:S01]  /*8b20*/  FADD.FTZ R105, R194, -R105 ;  /* 0x80000069c2697221 */ /* 0x000fe20000010000 */
[----:B------:R-:W-:Y:S01]  /*8b30*/  LOP3.LUT P5, RZ, R179, 0xff0000, RZ, 0xc0, !PT ;  /* 0x00ff0000b3ff7812 */ /* 0x000fe200078ac0ff */
[----:B------:R-:W-:Y:S01]  /*8b40*/  FMUL.FTZ R150, R106, UR21 ;  /* 0x000000156a967c20 */ /* 0x000fe20008410000 */
[----:B------:R-:W-:Y:S01]  /*8b50*/  FFMA.FTZ R151, R185, UR23, R171 ;  /* 0x00000017b9977c23 */ /* 0x000fe200080100ab */
[----:B------:R-:W-:Y:S01]  /*8b60*/  FMUL.FTZ R104, R105, UR22 ;  /* 0x0000001669687c20 */ /* 0x000fe20008410000 */
[----:B------:R-:W-:Y:S01]  /*8b70*/  FMUL.FTZ R105, R148, UR22 ;  /* 0x0000001694697c20 */ /* 0x000fe20008410000 */
[----:B------:R-:W-:Y:S01]  /*8b80*/  FSEL R167, R149, RZ, P1 ;  /* 0x000000ff95a77208 */ /* 0x000fe20000800000 */
[----:B------:R-:W-:Y:S01]  /*8b90*/  FADD.FTZ R151, R186, -R151 ;  /* 0x80000097ba977221 */ /* 0x000fe20000010000 */
[----:B------:R-:W-:Y:S01]  /*8ba0*/  FMUL.FTZ R148, R104, UR21 ;  /* 0x0000001568947c20 */ /* 0x000fe20008410000 */
[----:B------:R-:W-:Y:S01]  /*8bb0*/  FMUL.FTZ R149, R105, UR21 ;  /* 0x0000001569957c20 */ /* 0x000fe20008410000 */
[----:B------:R-:W-:-:S02]  /*8bc0*/  LOP3.LUT P1, RZ, R179, 0xff00, RZ, 0xc0, !PT ;  /* 0x0000ff00b3ff7812 */ /* 0x000fc4000782c0ff */
[----:B------:R-:W-:Y:S02]  /*8bd0*/  FSEL R150, R150, RZ, P5 ;  /* 0x000000ff96967208 */ /* 0x000fe40002800000 */
[----:B------:R-:W-:Y:S02]  /*8be0*/  FSEL R148, R148, RZ, P6 ;  /* 0x000000ff94947208 */ /* 0x000fe40003000000 */
[----:B------:R-:W-:Y:S02]  /*8bf0*/  FSEL R149, R149, RZ, P1 ;  /* 0x000000ff95957208 */ /* 0x000fe40000800000 */
[----:B------:R-:W-:Y:S01]  /*8c00*/  F2FP.BF16.F32.PACK_AB R167, R167, R150 ;  /* 0x00000096a7a7723e */ /* 0x000fe200000010ff */
[----:B------:R-:W-:Y:S01]  /*8c10*/  FMUL.FTZ R150, R151, UR22 ;  /* 0x0000001697967c20 */ /* 0x000fe20008410000 */
[----:B------:R-:W-:Y:S01]  /*8c20*/  F2FP.BF16.F32.PACK_AB R166, R149, R148 ;  /* 0x0000009495a6723e */ /* 0x000fe200000010ff */
[--C-:B------:R-:W-:Y:S01]  /*8c30*/  FFMA.FTZ R148, R14, UR23, R171.reuse ;  /* 0x000000170e947c23 */ /* 0x100fe200080100ab */
[--C-:B------:R-:W-:Y:S01]  /*8c40*/  FFMA.FTZ R149, R23, UR23, R171.reuse ;  /* 0x0000001717957c23 */ /* 0x100fe200080100ab */
[----:B------:R-:W-:Y:S01]  /*8c50*/  FFMA.FTZ R171, R191, UR23, R171 ;  /* 0x00000017bfab7c23 */ /* 0x000fe200080100ab */
[----:B------:R-:W-:Y:S01]  /*8c60*/  LOP3.LUT P6, RZ, R178, 0xff, RZ, 0xc0, !PT ;  /* 0x000000ffb2ff7812 */ /* 0x000fe200078cc0ff */
        /* <DEDUP_REMOVED lines=8> */
[----:B01----:R-:W-:Y:S01]  /*8cf0*/  FMUL.FTZ R164, R148, UR21 ;  /* 0x0000001594a47c20 */ /* 0x003fe20008410000 */
[----:B------:R-:W-:Y:S01]  /*8d00*/  FMUL.FTZ R165, R149, UR21 ;  /* 0x0000001595a57c20 */ /* 0x000fe20008410000 */
[----:B------:R-:W-:Y:S01]  /*8d10*/  FMUL.FTZ R169, R151, UR21 ;  /* 0x0000001597a97c20 */ /* 0x000fe20008410000 */
[----:B------:R-:W-:-:S02]  /*8d20*/  LOP3.LUT P5, RZ, R178, 0xff0000, RZ, 0xc0, !PT ;  /* 0x00ff0000b2ff7812 */ /* 0x000fc400078ac0ff */
        /* <DEDUP_REMOVED lines=8> */
.L_x_1478:
        /* <DEDUP_REMOVED lines=8> */
[----:B------:R-:W-:Y:S01]  /*8e30*/  FMUL.FTZ R166, R166, UR22 ;  /* 0x00000016a6a67c20 */ /* 0x000fe20008410000 */
[----:B------:R-:W-:Y:S01]  /*8e40*/  FADD.FTZ R164, R201, -R164 ;  /* 0x800000a4c9a47221 */ /* 0x000fe20000010000 */
[----:B------:R-:W-:Y:S01]  /*8e50*/  FMUL.FTZ R167, R167, UR22 ;  /* 0x00000016a7a77c20 */ /* 0x000fe20008410000 */
[----:B------:R-:W-:Y:S01]  /*8e60*/  ISETP.GE.U32.AND P1, PT, R178, RZ, PT ;  /* 0x000000ffb200720c */ /* 0x000fe20003f26070 */
[----:B------:R-:W-:Y:S01]  /*8e70*/  FMUL.FTZ R166, R166, UR21 ;  /* 0x00000015a6a67c20 */ /* 0x000fe20008410000 */
[----:B------:R-:W-:Y:S01]  /*8e80*/  FMUL.FTZ R165, R165, UR22 ;  /* 0x00000016a5a57c20 */ /* 0x000fe20008410000 */
[----:B------:R-:W-:Y:S01]  /*8e90*/  FMUL.FTZ R164, R164, UR22 ;  /* 0x00000016a4a47c20 */ /* 0x000fe20008410000 */
        /* <DEDUP_REMOVED lines=26> */
[----:B------:R-:W-:Y:S01]  /*9040*/  FMUL.FTZ R165, R165, UR22 ;  /* 0x00000016a5a57c20 */ /* 0x000fe20008410000 */
[----:B------:R-:W-:Y:S01]  /*9050*/  FMUL.FTZ R164, R164, UR22 ;  /* 0x00000016a4a47c20 */ /* 0x000fe20008410000 */
        /* <DEDUP_REMOVED lines=10> */
.L_x_1474:
[----:B------:R-:W0:Y:S01]  /*9100*/  @UP0 LDCU.64 UR4, c[0x0][0x478] ;  /* 0x00008f00ff0407ac */ /* 0x000e220008000a00 */
[----:B------:R-:W-:Y:S02]  /*9110*/  PLOP3.LUT P1, PT, PT, PT, UP0, 0x80, 0x8 ;  /* 0x000000000008781c */ /* 0x000fe40003f2f008 */
[----:B------:R-:W-:Y:S02]  /*9120*/  PLOP3.LUT P5, PT, PT, PT, UP0, 0x80, 0x8 ;  /* 0x000000000008781c */ /* 0x000fe40003faf008 */
[----:B------:R-:W-:Y:S02]  /*9130*/  PLOP3.LUT P6, PT, PT, PT, UP0, 0x80, 0x8 ;  /* 0x000000000008781c */ /* 0x000fe40003fcf008 */
[----:B------:R-:W-:-:S07]  /*9140*/  MOV R169, 0x20 ;  /* 0x0000002000a97802 */ /* 0x000fce0000000f00 */
[----:B0-----:R-:W-:-:S05]  /*9150*/  @P1 IMAD.WIDE.U32 R168, R2, R169, UR4 ;  /* 0x0000000402a81e25 */ /* 0x001fca000f8e00a9 */
[----:B------:R-:W-:Y:S04]  /*9160*/  @P5 STG.E.128 desc[UR10][R168.64], R148 ;  /* 0x00000094a8005986 */ /* 0x000fe8000c101d0a */
[----:B------:R0:W-:Y:S02]  /*9170*/  @P6 STG.E.128 desc[UR10][R168.64+0x10], R104 ;  /* 0x00001068a8006986 */ /* 0x0001e4000c101d0a */
[----:B0-----:R-:W0:Y:S02]  /*9180*/  LDC.64 R168, c[0x0][0x468] ;  /* 0x00011a00ffa87b82 */ /* 0x001e240000000a00 */
[----:B0-----:R-:W-:-:S05]  /*9190*/  IMAD.WIDE.U32 R168, R2, 0x10, R168 ;  /* 0x0000001002a87825 */ /* 0x001fca00078e00a8 */
[----:B------:R0:W-:Y:S02]  /*91a0*/  STG.E.128 desc[UR10][R168.64], R164 ;  /* 0x000000a4a8007986 */ /* 0x0001e4000c101d0a */
[----:B0-----:R-:W0:Y:S02]  /*91b0*/  @P0 LDC.64 R164, c[0x0][0x470] ;  /* 0x00011c00ffa40b82 */ /* 0x001e240000000a00 */
[----:B0-----:R-:W-:-:S05]  /*91c0*/  @P0 IMAD.WIDE.U32 R164, R2, 0x10, R164 ;  /* 0x0000001002a40825 */ /* 0x001fca00078e00a4 */
[----:B------:R2:W-:Y:S02]  /*91d0*/  @P0 STG.E.128 desc[UR10][R164.64], R136 ;  /* 0x00000088a4000986 */ /* 0x0005e4000c101d0a */
.L_x_1470:
[----:B------:R-:W-:Y:S05]  /*91e0*/  BSYNC.RECONVERGENT B0 ;  /* 0x0000000000007941 */ /* 0x000fea0003800200 */
.L_x_1469:
[----:B------:R-:W-:Y:S01]  /*91f0*/  UPLOP3.LUT UP1, UPT, UPT, UPT, UP1, 0x40, 0x4 ;  /* 0x000000000004789c */ /* 0x000fe20003f2e810 */
[----:B------:R-:W-:Y:S10]  /*9200*/  BRA.U !UP3, `(.L_x_1479) ;  /* 0xffffff790b0c7547 */ /* 0x000ff4000b83ffff */
.L_x_1440:
[----:B------:R-:W3:Y:S01]  /*9210*/  S2UR UR4, SR_CTAID.X ;  /* 0x00000000000479c3 */ /* 0x000ee20000002500 */
[----:B------:R-:W-:Y:S01]  /*9220*/  BSSY.RECONVERGENT B0, `(.L_x_1480) ;  /* 0x0000016000007945 */ /* 0x000fe20003800200 */
[----:B---3--:R-:W-:-:S06]  /*9230*/  UIMAD UR4, UR4, UR6, URZ ;  /* 0x00000006040472a4 */ /* 0x008fcc000f8e02ff */
[----:B------:R-:W-:-:S04]  /*9240*/  MOV R11, UR4 ;  /* 0x00000004000b7c02 */ /* 0x000fc80008000f00 */
[----:B------:R-:W-:Y:S01]  /*9250*/  LEA.HI R11, R11, R170, RZ, 0x1d ;  /* 0x000000aa0b0b7211 */ /* 0x000fe200078fe8ff */
[----:B------:R-:W-:Y:S06]  /*9260*/  @!P2 BRA `(.L_x_1481) ;  /* 0x000000000044a947 */ /* 0x000fec0003800000 */
[----:B------:R-:W3:Y:S08]  /*9270*/  LDC.64 R2, c[0x0][0x440] ;  /* 0x00011000ff027b82 */ /* 0x000ef00000000a00 */
[----:B------:R-:W4:Y:S08]  /*9280*/  LDC.64 R4, c[0x0][0x448] ;  /* 0x00011200ff047b82 */ /* 0x000f300000000a00 */
[----:B------:R-:W0:Y:S08]  /*9290*/  LDC.64 R6, c[0x0][0x450] ;  /* 0x00011400ff067b82 */ /* 0x000e300000000a00 */
[----:B------:R-:W1:Y:S01]  /*92a0*/  LDC.64 R8, c[0x0][0x458] ;  /* 0x00011600ff087b82 */ /* 0x000e620000000a00 */
[----:B---3--:R-:W-:-:S05]  /*92b0*/  IMAD.WIDE.U32 R2, R11, 0x20, R2 ;  /* 0x000000200b027825 */ /* 0x008fca00078e0002 */
        /* <DEDUP_REMOVED lines=12> */
.L_x_1481:
[----:B------:R-:W-:Y:S05]  /*9380*/  BSYNC.RECONVERGENT B0 ;  /* 0x0000000000007941 */ /* 0x000fea0003800200 */
.L_x_1480:
[----:B------:R-:W-:Y:S04]  /*9390*/  BSSY.RECONVERGENT B0, `(.L_x_1482) ;  /* 0x0000013000007945 */ /* 0x000fe80003800200 */
[----:B------:R-:W-:Y:S05]  /*93a0*/  @!P3 BRA `(.L_x_1483) ;  /* 0x000000000044b947 */ /* 0x000fea0003800000 */
[----:B---3--:R-:W3:Y:S08]  /*93b0*/  LDC.64 R2, c[0x0][0x440] ;  /* 0x00011000ff027b82 */ /* 0x008ef00000000a00 */
        /* <DEDUP_REMOVED lines=16> */
.L_x_1483:
[----:B------:R-:W-:Y:S05]  /*94c0*/  BSYNC.RECONVERGENT B0 ;  /* 0x0000000000007941 */ /* 0x000fea0003800200 */
.L_x_1482:
[----:B------:R-:W-:Y:S05]  /*94d0*/  @!P4 EXIT ;  /* 0x000000000000c94d */ /* 0x000fea0003800000 */
[----:B---3--:R-:W3:Y:S08]  /*94e0*/  LDC.64 R2, c[0x0][0x440] ;  /* 0x00011000ff027b82 */ /* 0x008ef00000000a00 */
[----:B------:R-:W4:Y:S08]  /*94f0*/  LDC.64 R4, c[0x0][0x448] ;  /* 0x00011200ff047b82 */ /* 0x000f300000000a00 */
[----:B------:R-:W0:Y:S08]  /*9500*/  LDC.64 R6, c[0x0][0x450] ;  /* 0x00011400ff067b82 */ /* 0x000e300000000a00 */
[----:B------:R-:W1:Y:S01]  /*9510*/  LDC.64 R8, c[0x0][0x458] ;  /* 0x00011600ff087b82 */ /* 0x000e620000000a00 */
[----:B---3--:R-:W-:-:S05]  /*9520*/  IMAD.WIDE.U32 R2, R11, 0x20, R2 ;  /* 0x000000200b027825 */ /* 0x008fca00078e0002 */
        /* <DEDUP_REMOVED lines=12> */
.L_x_1484:
        /* <DEDUP_REMOVED lines=9> */
.L_x_3824:


//--------------------- .text._ZN10layer_norm31ln_parallel_residual_bwd_kernelINS_13Kernel_traitsIf13__nv_bfloat16fS2_fjLj6144ELj1ELj1ELj8ELj16ENS_18Kernel_traits_baseILj6144EfS2_fS2_fjLj256EEEEELb1ELb0ELb1EEEvNS_9BwdParamsE --------------------------
	.section	.text._ZN10layer_norm31ln_parallel_residual_bwd_kernelINS_13Kernel_traitsIf13__nv_bfloat16fS2_fjLj6144ELj1ELj1ELj8ELj16ENS_18Kernel_traits_baseILj6144EfS2_fS2_fjLj256EEEEELb1ELb0ELb1EEEvNS_9BwdParamsE,"ax",@progbits
	.align	128
        .global         _ZN10layer_norm31ln_parallel_residual_bwd_kernelINS_13Kernel_traitsIf13__nv_bfloat16fS2_fjLj6144ELj1ELj1ELj8ELj16ENS_18Kernel_traits_baseILj6144EfS2_fS2_fjLj256EEEEELb1ELb0ELb1EEEvNS_9BwdParamsE
        .type           _ZN10layer_norm31ln_parallel_residual_bwd_kernelINS_13Kernel_traitsIf13__nv_bfloat16fS2_fjLj6144ELj1ELj1ELj8ELj16ENS_18Kernel_traits_baseILj6144EfS2_fS2_fjLj256EEEEELb1ELb0ELb1EEEvNS_9BwdParamsE,@function
        .size           _ZN10layer_norm31ln_parallel_residual_bwd_kernelINS_13Kernel_traitsIf13__nv_bfloat16fS2_fjLj6144ELj1ELj1ELj8ELj16ENS_18Kernel_traits_baseILj6144EfS2_fS2_fjLj256EEEEELb1ELb0ELb1EEEvNS_9BwdParamsE,(.L_x_3825 - _ZN10layer_norm31ln_parallel_residual_bwd_kernelINS_13Kernel_traitsIf13__nv_bfloat16fS2_fjLj6144ELj1ELj1ELj8ELj16ENS_18Kernel_traits_baseILj6144EfS2_fS2_fjLj256EEEEELb1ELb0ELb1EEEvNS_9BwdParamsE)
        .other          _ZN10layer_norm31ln_parallel_residual_bwd_kernelINS_13Kernel_traitsIf13__nv_bfloat16fS2_fjLj6144ELj1ELj1ELj8ELj16ENS_18Kernel_traits_baseILj6144EfS2_fS2_fjLj256EEEEELb1ELb0ELb1EEEvNS_9BwdParamsE,@"STO_CUDA_ENTRY STV_DEFAULT"
_ZN10layer_norm31ln_parallel_residual_bwd_kernelINS_13Kernel_traitsIf13__nv_bfloat16fS2_fjLj6144ELj1ELj1ELj8ELj16ENS_18Kernel_traits_baseILj6144EfS2_fS2_fjLj256EEEEELb1ELb0ELb1EEEvNS_9BwdParamsE:
.text._ZN10layer_norm31ln_parallel_residual_bwd_kernelINS_13Kernel_traitsIf13__nv_bfloat16fS2_fjLj6144ELj1ELj1ELj8ELj16ENS_18Kernel_traits_baseILj6144EfS2_fS2_fjLj256EEEEELb1ELb0ELb1EEEvNS_9BwdParamsE:
        /* <DEDUP_REMOVED lines=56> */
[----:B------:R1:W-:Y:S01]  /*0380*/  STL [R1+0x34], RZ ;  /* 0x000034ff01007387 */ /* 0x0003e20000100800 */
[----:B------:R-:W2:Y:S08]  /*0390*/  LDC.64 R2, c[0x0][0x3d0] ;  /* 0x0000f400ff027b82 */ /* 0x000eb00000000a00 */
[----:B------:R-:W3:Y:S01]  /*03a0*/  LDC.64 R4, c[0x0][0x3d8] ;  /* 0x0000f600ff047b82 */ /* 0x000ee20000000a00 */
[----:B------:R1:W-:Y:S01]  /*03b0*/  STL [R1+0x30], RZ ;  /* 0x000030ff01007387 */ /* 0x0003e20000100800 */
[----:B------:R-:W-:Y:S01]  /*03c0*/  HFMA2 R252, -RZ, RZ, 0, 0 ;  /* 0x00000000fffc7431 */ /* 0x000fe200000001ff */
[----:B------:R-:W-:-:S02]  /*03d0*/  UPLOP3.LUT UP1, UPT, UPT, UPT, UPT, 0x40, 0x4 ;  /* 0x000000000004789c */ /* 0x000fc40003f2e870 */
[----:B------:R1:W-:Y:S01]  /*03e0*/  STL [R1+0x2c], RZ ;  /* 0x00002cff01007387 */ /* 0x0003e20000100800 */
[----:B------:R-:W-:Y:S01]  /*03f0*/  HFMA2 R228, -RZ, RZ, 0, 0 ;  /* 0x00000000ffe47431 */ /* 0x000fe200000001ff */
[----:B------:R-:W4:Y:S02]  /*0400*/  LDCU UR6, c[0x0][0x408] ;  /* 0x00008100ff0677ac */ /* 0x000f240008000800 */
[----:B------:R1:W-:Y:S01]  /*0410*/  STL [R1+0x28], RZ ;  /* 0x000028ff01007387 */ /* 0x0003e20000100800 */
[----:B------:R-:W-:Y:S01]  /*0420*/  HFMA2 R0, -RZ, RZ, 0, 0 ;  /* 0x00000000ff007431 */ /* 0x000fe200000001ff */
[----:B------:R-:W-:Y:S02]  /*0430*/  CS2R R250, SRZ ;  /* 0x0000000000fa7805 */ /* 0x000fe4000001ff00 */
[----:B------:R-:W-:Y:S01]  /*0440*/  CS2R R244, SRZ ;  /* 0x0000000000f47805 */ /* 0x000fe2000001ff00 */
[----:B------:R1:W-:Y:S01]  /*0450*/  STL [R1+0x24], RZ ;  /* 0x000024ff01007387 */ /* 0x0003e20000100800 */
[----:B------:R-:W-:-:S02]  /*0460*/  CS2R R242, SRZ ;  /* 0x0000000000f27805 */ /* 0x000fc4000001ff00 */
[----:B------:R-:W-:Y:S01]  /*0470*/  CS2R R240, SRZ ;  /* 0x0000000000f07805 */ /* 0x000fe2000001ff00 */
[C---:B--2---:R-:W-:Y:S01]  /*0480*/  IMAD.WIDE.U32 R2, R152.reuse, 0x20, R2 ;  /* 0x0000002098027825 */ /* 0x044fe200078e0002 */
[----:B------:R1:W-:Y:S01]  /*0490*/  STL [R1+0x20], RZ ;  /* 0x000020ff01007387 */ /* 0x0003e20000100800 */
[----:B------:R-:W-:Y:S02]  /*04a0*/  MOV R231, RZ ;  /* 0x000000ff00e77202 */ /* 0x000fe40000000f00 */
[----:B------:R-:W-:Y:S02]  /*04b0*/  CS2R R8, SRZ ;  /* 0x0000000000087805 */ /* 0x000fe4000001ff00 */
[----:B------:R-:W-:Y:S01]  /*04c0*/  CS2R R200, SRZ ;  /* 0x0000000000c87805 */ /* 0x000fe2000001ff00 */
[----:B------:R1:W-:Y:S01]  /*04d0*/  STL [R1+0x1c], RZ ;  /* 0x00001cff01007387 */ /* 0x0003e20000100800 */
[----:B------:R-:W-:Y:S02]  /*04e0*/  CS2R R248, SRZ ;  /* 0x0000000000f87805 */ /* 0x000fe4000001ff00 */
[----:B------:R-:W-:Y:S01]  /*04f0*/  CS2R R246, SRZ ;  /* 0x0000000000f67805 */ /* 0x000fe2000001ff00 */
[----:B---3--:R-:W-:Y:S01]  /*0500*/  IMAD.WIDE.U32 R4, R152, 0x20, R4 ;  /* 0x0000002098047825 */ /* 0x008fe200078e0004 */
[----:B------:R1:W-:Y:S01]  /*0510*/  STL [R1+0x18], RZ ;  /* 0x000018ff01007387 */ /* 0x0003e20000100800 */
[----:B------:R-:W-:-:S02]  /*0520*/  CS2R R238, SRZ ;  /* 0x0000000000ee7805 */ /* 0x000fc4000001ff00 */
[----:B------:R-:W-:Y:S02]  /*0530*/  MOV R237, RZ ;  /* 0x000000ff00ed7202 */ /* 0x000fe40000000f00 */
[----:B------:R-:W-:Y:S01]  /*0540*/  CS2R R234, SRZ ;  /* 0x0000000000ea7805 */ /* 0x000fe2000001ff00 */
[----:B------:R1:W-:Y:S01]  /*0550*/  STL [R1+0x14], RZ ;  /* 0x000014ff01007387 */ /* 0x0003e20000100800 */
[----:B------:R-:W-:Y:S02]  /*0560*/  CS2R R232, SRZ ;  /* 0x0000000000e87805 */ /* 0x000fe4000001ff00 */
[----:B------:R-:W-:Y:S02]  /*0570*/  MOV R199, RZ ;  /* 0x000000ff00c77202 */ /* 0x000fe40000000f00 */
[----:B------:R-:W-:Y:S01]  /*0580*/  CS2R R202, SRZ ;  /* 0x0000000000ca7805 */ /* 0x000fe2000001ff00 */
[----:B------:R1:W-:Y:S01]  /*0590*/  STL [R1+0x10], RZ ;  /* 0x000010ff01007387 */ /* 0x0003e20000100800 */
[----:B------:R-:W-:-:S02]  /*05a0*/  CS2R R6, SRZ ;  /* 0x0000000000067805 */ /* 0x000fc4000001ff00 */
[----:B------:R-:W-:Y:S02]  /*05b0*/  MOV R204, RZ ;  /* 0x000000ff00cc7202 */ /* 0x000fe40000000f00 */
[----:B------:R-:W-:Y:S01]  /*05c0*/  CS2R R166, SRZ ;  /* 0x0000000000a67805 */ /* 0x000fe2000001ff00 */
[----:B------:R1:W-:Y:S01]  /*05d0*/  STL [R1+0xc], RZ ;  /* 0x00000cff01007387 */ /* 0x0003e20000100800 */
[----:B------:R-:W-:Y:S02]  /*05e0*/  CS2R R168, SRZ ;  /* 0x0000000000a87805 */ /* 0x000fe4000001ff00 */
[----:B------:R-:W-:Y:S02]  /*05f0*/  CS2R R170, SRZ ;  /* 0x0000000000aa7805 */ /* 0x000fe4000001ff00 */
[----:B------:R-:W-:Y:S01]  /*0600*/  CS2R R172, SRZ ;  /* 0x0000000000ac7805 */ /* 0x000fe2000001ff00 */
[----:B------:R1:W-:Y:S01]  /*0610*/  STL [R1+0x8], RZ ;  /* 0x000008ff01007387 */ /* 0x0003e20000100800 */
[----:B------:R-:W-:-:S02]  /*0620*/  CS2R R174, SRZ ;  /* 0x0000000000ae7805 */ /* 0x000fc4000001ff00 */
[----:B------:R-:W-:Y:S02]  /*0630*/  CS2R R182, SRZ ;  /* 0x0000000000b67805 */ /* 0x000fe4000001ff00 */
[----:B------:R-:W-:Y:S01]  /*0640*/  CS2R R184, SRZ ;  /* 0x0000000000b87805 */ /* 0x000fe2000001ff00 */
[----:B------:R1:W-:Y:S01]  /*0650*/  STL [R1+0x4], RZ ;  /* 0x000004ff01007387 */ /* 0x0003e20000100800 */
[----:B------:R-:W-:Y:S02]  /*0660*/  CS2R R186, SRZ ;  /* 0x0000000000ba7805 */ /* 0x000fe4000001ff00 */
[----:B------:R-:W-:Y:S02]  /*0670*/  CS2R R188, SRZ ;  /* 0x0000000000bc7805 */ /* 0x000fe4000001ff00 */
[----:B------:R-:W-:Y:S01]  /*0680*/  CS2R R190, SRZ ;  /* 0x0000000000be7805 */ /* 0x000fe2000001ff00 */
[----:B------:R1:W-:Y:S01]  /*0690*/  STL [R1], RZ ;  /* 0x000000ff01007387 */ /* 0x0003e20000100800 */
[----:B------:R-:W-:-:S02]  /*06a0*/  CS2R R192, SRZ ;  /* 0x0000000000c07805 */ /* 0x000fc4000001ff00 */
[----:B------:R-:W-:Y:S02]  /*06b0*/  CS2R R10, SRZ ;  /* 0x00000000000a7805 */ /* 0x000fe4000001ff00 */
[----:B------:R-:W-:Y:S01]  /*06c0*/  CS2R R164, SRZ ;  /* 0x0000000000a47805 */ /* 0x000fe2000001ff00 */
[----:B0-----:R-:W5:Y:S01]  /*06d0*/  LDG.E.128 R76, desc[UR10][R2.64] ;  /* 0x0000000a024c7981 */ /* 0x001f62000c1e1d00 */
[----:B------:R-:W-:Y:S02]  /*06e0*/  CS2R R12, SRZ ;  /* 0x00000000000c7805 */ /* 0x000fe4000001ff00 */
[----:B------:R-:W-:Y:S02]  /*06f0*/  CS2R R14, SRZ ;  /* 0x00000000000e7805 */ /* 0x000fe4000001ff00 */
[----:B------:R-:W-:Y:S01]  /*0700*/  CS2R R16, SRZ ;  /* 0x0000000000107805 */ /* 0x000fe2000001ff00 */
[----:B------:R-:W5:Y:S01]  /*0710*/  LDG.E.128 R72, desc[UR10][R2.64+0x10] ;  /* 0x0000100a02487981 */ /* 0x000f62000c1e1d00 */
[----:B------:R-:W-:-:S02]  /*0720*/  CS2R R18, SRZ ;  /* 0x0000000000127805 */ /* 0x000fc4000001ff00 */
[----:B------:R-:W-:Y:S01]  /*0730*/  CS2R R20, SRZ ;  /* 0x0000000000147805 */ /* 0x000fe2000001ff00 */
[----:B------:R-:W0:Y:S01]  /*0740*/  LDCU UR14, c[0x0][0x388] ;  /* 0x00007100ff0e77ac */ /* 0x000e220008000800 */
[----:B------:R-:W5:Y:S01]  /*0750*/  LDG.E.128 R68, desc[UR10][R2.64+0x2000] ;  /* 0x0020000a02447981 */ /* 0x000f62000c1e1d00 */
[----:B------:R-:W-:Y:S01]  /*0760*/  CS2R R22, SRZ ;  /* 0x0000000000167805 */ /* 0x000fe2000001ff00 */
[----:B------:R-:W2:Y:S02]  /*0770*/  LDCU.U8 UR7, c[0x0][0x410] ;  /* 0x00008200ff0777ac */ /* 0x000ea40008000000 */
[----:B------:R-:W5:Y:S01]  /*0780*/  LDG.E.128 R64, desc[UR10][R2.64+0x2010] ;  /* 0x0020100a02407981 */ /* 0x000f62000c1e1d00 */
[----:B------:R-:W-:Y:S01]  /*0790*/  CS2R R24, SRZ ;  /* 0x0000000000187805 */ /* 0x000fe2000001ff00 */
[----:B------:R-:W3:Y:S02]  /*07a0*/  LDCU UR15, c[0x0][0x400] ;  /* 0x00008000ff0f77ac */ /* 0x000ee40008000800 */
[----:B------:R-:W5:Y:S01]  /*07b0*/  LDG.E.128 R60, desc[UR10][R2.64+0x4000] ;  /* 0x0040000a023c7981 */ /* 0x000f62000c1e1d00 */
[----:B------:R-:W-:Y:S01]  /*07c0*/  CS2R R26, SRZ ;  /* 0x00000000001a7805 */ /* 0x000fe2000001ff00 */
[----:B------:R-:W0:Y:S02]  /*07d0*/  LDCU.64 UR8, c[0x0][0x478] ;  /* 0x00008f00ff0877ac */ /* 0x000e240008000a00 */
[----:B------:R4:W5:Y:S01]  /*07e0*/  LDG.E.128 R56, desc[UR10][R2.64+0x4010] ;  /* 0x0040100a02387981 */ /* 0x000962000c1e1d00 */
[----:B------:R-:W-:-:S02]  /*07f0*/  CS2R R28, SRZ ;  /* 0x00000000001c7805 */ /* 0x000fc4000001ff00 */
[----:B------:R-:W-:Y:S01]  /*0800*/  CS2R R30, SRZ ;  /* 0x00000000001e7805 */ /* 0x000fe2000001ff00 */
[----:B------:R-:W0:Y:S01]  /*0810*/  LDCU.64 UR12, c[0x0][0x438] ;  /* 0x00008700ff0c77ac */ /* 0x000e220008000a00 */
[----:B------:R-:W5:Y:S01]  /*0820*/  LDG.E.128 R52, desc[UR10][R4.64] ;  /* 0x0000000a04347981 */ /* 0x000f62000c1e1d00 */
[----:B------:R-:W0:Y:S03]  /*0830*/  LDCU.64 UR16, c[0x0][0x470] ;  /* 0x00008e00ff1077ac */ /* 0x000e260008000a00 */
[----:B------:R-:W5:Y:S01]  /*0840*/  LDG.E.128 R48, desc[UR10][R4.64+0x10] ;  /* 0x0000100a04307981 */ /* 0x000f62000c1e1d00 */
[----:B----4-:R-:W-:Y:S01]  /*0850*/  HFMA2 R3, -RZ, RZ, 0, 0 ;  /* 0x00000000ff037431 */ /* 0x010fe200000001ff */
[----:B------:R-:W-:Y:S02]  /*0860*/  MOV R2, UR4 ;  /* 0x0000000400027c02 */ /* 0x000fe40008000f00 */
[----:B------:R-:W5:Y:S04]  /*0870*/  LDG.E.128 R44, desc[UR10][R4.64+0x2000] ;  /* 0x0020000a042c7981 */ /* 0x000f68000c1e1d00 */
[----:B------:R-:W5:Y:S04]  /*0880*/  LDG.E.128 R40, desc[UR10][R4.64+0x2010] ;  /* 0x0020100a04287981 */ /* 0x000f68000c1e1d00 */
[----:B------:R-:W5:Y:S04]  /*0890*/  LDG.E.128 R36, desc[UR10][R4.64+0x4000] ;  /* 0x0040000a04247981 */ /* 0x000f68000c1e1d00 */
[----:B------:R4:W5:Y:S02]  /*08a0*/  LDG.E.128 R32, desc[UR10][R4.64+0x4010] ;  /* 0x0040100a04207981 */ /* 0x000964000c1e1d00 */
[----:B01234-:R-:W-:-:S07]  /*08b0*/  CS2R R4, SRZ ;  /* 0x0000000000047805 */ /* 0x01ffce000001ff00 */
.L_x_1512:
[----:B0-----:R-:W0:Y:S01]  /*08c0*/  LDC.64 R116, c[0x0][0x3c0] ;  /* 0x0000f000ff747b82 */ /* 0x001e220000000a00 */
[----:B------:R-:W-:Y:S01]  /*08d0*/  IMAD R118, R2, UR14, RZ ;  /* 0x0000000e02767c24 */ /* 0x000fe2000f8e02ff */
[----:B------:R-:W2:Y:S06]  /*08e0*/  LDL.LU R211, [R1] ;  /* 0x0000000001d37983 */ /* 0x000eac0000300800 */
[----:B------:R-:W1:Y:S01]  /*08f0*/  LDC.64 R160, c[0x0][0x3a8] ;  /* 0x0000ea00ffa07b82 */ /* 0x000e620000000a00 */
[----:B------:R-:W-:Y:S01]  /*0900*/  SHF.R.S32.HI R119, RZ, 0x1f, R118 ;  /* 0x0000001fff777819 */ /* 0x000fe20000011476 */
[----:B------:R-:W3:Y:S03]  /*0910*/  LDL.LU R210, [R1+0x4] ;  /* 0x0000040001d27983 */ /* 0x000ee60000300800 */
[----:B------:R-:W-:-:S03]  /*0920*/  LEA.HI R119, R119, R118, RZ, 0x3 ;  /* 0x0000007677777211 */ /* 0x000fc600078f18ff */
[----:B------:R-:W4:Y:S01]  /*0930*/  LDC.64 R154, c[0x0][0x430] ;  /* 0x00010c00ff9a7b82 */ /* 0x000f220000000a00 */
[----:B------:R-:W-:-:S04]  /*0940*/  LEA.HI.SX32 R198, R119, R152, 0x1d ;  /* 0x0000009877c67211 */ /* 0x000fc800078feaff */
[----:B------:R-:W-:-:S03]  /*0950*/  IADD3 R215, PT, PT, R198, 0x100, RZ ;  /* 0x00000100c6d77810 */ /* 0x000fc60007ffe0ff */
[----:B------:R-:W4:Y:S01]  /*0960*/  LDC.64 R156, c[0x0][0x428] ;  /* 0x00010a00ff9c7b82 */ /* 0x000f220000000a00 */
[----:B0-----:R-:W-:-:S05]  /*0970*/  IMAD.WIDE R116, R2, 0x4, R116 ;  /* 0x0000000402747825 */ /* 0x001fca00078e0274 */
[----:B------:R-:W2:Y:S02]  /*0980*/  LDG.E R236, desc[UR10][R116.64] ;  /* 0x0000000a74ec7981 */ /* 0x000ea4000c1e1900 */
[----:B------:R-:W0:Y:S01]  /*0990*/  LDC.64 R206, c[0x0][0x3c8] ;  /* 0x0000f200ffce7b82 */ /* 0x000e220000000a00 */
[----:B-1----:R-:W-:-:S04]  /*09a0*/  IMAD.WIDE.U32 R128, R215, 0x20, R160 ;  /* 0x00000020d7807825 */ /* 0x002fc800078e00a0 */
[C---:B----4-:R-:W-:Y:S01]  /*09b0*/  IMAD.WIDE.U32 R120, R215.reuse, 0x10, R154 ;  /* 0x00000010d7787825 */ /* 0x050fe200078e009a */
[----:B------:R-:W4:Y:S05]  /*09c0*/  LDG.E.128 R116, desc[UR10][R128.64] ;  /* 0x0000000a80747981 */ /* 0x000f2a000c1e1d00 */
[----:B------:R-:W3:Y:S01]  /*09d0*/  LDG.E.128 R120, desc[UR10][R120.64] ;  /* 0x0000000a78787981 */ /* 0x000ee2000c1e1d00 */
[----:B------:R-:W-:Y:S01]  /*09e0*/  IMAD.WIDE.U32 R124, R215, 0x10, R156 ;  /* 0x00000010d77c7825 */ /* 0x000fe200078e009c */
[----:B------:R-:W-:Y:S02]  /*09f0*/  ISETP.NE.U32.AND P0, PT, RZ, UR16, PT ;  /* 0x00000010ff007c0c */ /* 0x000fe4000bf05070 */
[----:B------:R-:W-:Y:S01]  /*0a00*/  ISETP.NE.U32.AND P1, PT, RZ, UR12, PT ;  /* 0x0000000cff007c0c */ /* 0x000fe2000bf25070 */
[----:B------:R-:W3:Y:S01]  /*0a10*/  LDG.E.128 R128, desc[UR10][R128.64+0x10] ;  /* 0x0000100a80807981 */ /* 0x000ee2000c1e1d00 */
[----:B0-----:R-:W-:-:S03]  /*0a20*/  IMAD.WIDE R206, R2, 0x4, R206 ;  /* 0x0000000402ce7825 */ /* 0x001fc600078e02ce */
[----:B------:R-:W3:Y:S04]  /*0a30*/  LDG.E.128 R124, desc[UR10][R124.64] ;  /* 0x0000000a7c7c7981 */ /* 0x000ee8000c1e1d00 */
[----:B------:R-:W3:Y:S01]  /*0a40*/  LDG.E R206, desc[UR10][R206.64] ;  /* 0x0000000acece7981 */ /* 0x000ee2000c1e1900 */
[----:B------:R-:W-:Y:S02]  /*0a50*/  ISETP.NE.AND.EX P0, PT, RZ, UR17, PT, P0 ;  /* 0x00000011ff007c0c */ /* 0x000fe4000bf05300 */
[----:B------:R-:W-:-:S11]  /*0a60*/  ISETP.NE.AND.EX P1, PT, RZ, UR13, PT, P1 ;  /* 0x0000000dff007c0c */ /* 0x000fd6000bf25310 */
[----:B------:R-:W0:Y:S08]  /*0a70*/  @P0 LDC.64 R196, c[0x0][0x3b8] ;  /* 0x0000ee00ffc40b82 */ /* 0x000e300000000a00 */
[----:B------:R-:W1:Y:S01]  /*0a80*/  @P1 LDC.64 R194, c[0x0][0x438] ;  /* 0x00010e00ffc21b82 */ /* 0x000e620000000a00 */
[----:B------:R-:W-:Y:S02]  /*0a90*/  ISETP.NE.AND P3, PT, RZ, UR7, PT ;  /* 0x00000007ff007c0c */ /* 0x000fe4000bf65270 */
[C---:B------:R-:W-:Y:S01]  /*0aa0*/  IADD3 R216, PT, PT, R198.reuse, 0x200, RZ ;  /* 0x00000200c6d87810 */ /* 0x040fe20007ffe0ff */
[----:B------:R-:W-:-:S04]  /*0ab0*/  IMAD.WIDE.U32 R136, R198, 0x10, R154 ;  /* 0x00000010c6887825 */ /* 0x000fc800078e009a */
[----:B------:R-:W3:Y:S01]  /*0ac0*/  @P1 LDC.64 R162, c[0x0][0x438] ;  /* 0x00010e00ffa21b82 */ /* 0x000ee20000000a00 */
[C---:B------:R-:W-:Y:S01]  /*0ad0*/  IMAD.WIDE.U32 R144, R198.reuse, 0x20, R160 ;  /* 0x00000020c6907825 */ /* 0x040fe200078e00a0 */
[----:B------:R-:W3:Y:S03]  /*0ae0*/  LDG.E.128 R136, desc[UR10][R136.64] ;  /* 0x0000000a88887981 */ /* 0x000ee6000c1e1d00 */
[C---:B------:R-:W-:Y:S01]  /*0af0*/  IMAD.WIDE.U32 R140, R198.reuse, 0x10, R156 ;  /* 0x00000010c68c7825 */ /* 0x040fe200078e009c */
[----:B------:R-:W3:Y:S02]  /*0b00*/  LDG.E.128 R132, desc[UR10][R144.64] ;  /* 0x0000000a90847981 */ /* 0x000ee4000c1e1d00 */
[----:B------:R-:W3:Y:S01]  /*0b10*/  @P1 LDC.64 R208, c[0x0][0x438] ;  /* 0x00010e00ffd01b82 */ /* 0x000ee20000000a00 */
[----:B0-----:R-:W-:Y:S02]  /*0b20*/  @P0 IMAD.WIDE.U32 R196, R198, 0x8, R196 ;  /* 0x00000008c6c40825 */ /* 0x001fe400078e00c4 */
[----:B------:R-:W3:Y:S04]  /*0b30*/  LDG.E.128 R140, desc[UR10][R140.64] ;  /* 0x0000000a8c8c7981 */ /* 0x000ee8000c1e1d00 */
[----:B-----5:R4:W5:Y:S01]  /*0b40*/  @P0 LDG.E.64 R180, desc[UR10][R196.64] ;  /* 0x0000000ac4b40981 */ /* 0x020962000c1e1b00 */
[----:B-1----:R-:W-:Y:S01]  /*0b50*/  @P1 IMAD.WIDE.U32 R194, R216, 0x20, R194 ;  /* 0x00000020d8c21825 */ /* 0x002fe200078e00c2 */
[----:B------:R-:W0:Y:S02]  /*0b60*/  @P0 LDC.64 R148, c[0x0][0x3b8] ;  /* 0x0000ee00ff940b82 */ /* 0x000e240000000a00 */
[----:B------:R-:W3:Y:S04]  /*0b70*/  LDG.E.128 R144, desc[UR10][R144.64+0x10] ;  /* 0x0000100a90907981 */ /* 0x000ee8000c1e1d00 */
[----:B------:R-:W5:Y:S02]  /*0b80*/  @P1 LDG.E.128 R88, desc[UR10][R194.64] ;  /* 0x0000000ac2581981 */ /* 0x000f64000c1e1d00 */
[----:B------:R-:W1:Y:S02]  /*0b90*/  @P0 LDC.64 R150, c[0x0][0x3b8] ;  /* 0x0000ee00ff960b82 */ /* 0x000e640000000a00 */
[----:B------:R0:W5:Y:S01]  /*0ba0*/  @P1 LDG.E.128 R92, desc[UR10][R194.64+0x10] ;  /* 0x0000100ac25c1981 */ /* 0x000162000c1e1d00 */
[----:B--2---:R-:W-:-:S05]  /*0bb0*/  FSEL R236, R236, RZ, !P3 ;  /* 0x000000ffecec7208 */ /* 0x004fca0005800000 */
[----:B----4-:R-:W-:Y:S01]  /*0bc0*/  FADD.FTZ R197, -R236, R116 ;  /* 0x00000074ecc57221 */ /* 0x010fe20000010100 */
[----:B---3--:R-:W-:Y:S02]  /*0bd0*/  SHF.L.U32 R116, R120, 0x10, RZ ;  /* 0x0000001078747819 */ /* 0x008fe400000006ff */
[----:B0-----:R-:W-:Y:S01]  /*0be0*/  SHF.L.U32 R195, R124, 0x10, RZ ;  /* 0x000000107cc37819 */ /* 0x001fe200000006ff */
[----:B------:R-:W-:Y:S02]  /*0bf0*/  FMUL.FTZ R194, R206, R197 ;  /* 0x000000c5cec27220 */ /* 0x000fe40000410000 */
[----:B------:R-:W-:Y:S02]  /*0c00*/  FMUL.FTZ R197, R44, R116 ;  /* 0x000000742cc57220 */ /* 0x000fe40000410000 */
[----:B------:R-:W-:Y:S01]  /*0c10*/  FADD.FTZ R185, R195, R185 ;  /* 0x000000b9c3b97221 */ /* 0x000fe20000010000 */
[-C--:B------:R-:W-:Y:S01]  /*0c20*/  FFMA.FTZ R24, R194, R195.reuse, R24 ;  /* 0x000000c3c2187223 */ /* 0x080fe20000010018 */
[----:B------:R-:W-:Y:S01]  /*0c30*/  FFMA.FTZ R195, R68, R195, R197 ;  /* 0x000000c344c37223 */ /* 0x000fe200000100c5 */
[----:B------:R-:W-:-:S02]  /*0c40*/  FADD.FTZ R197, -R236, R118 ;  /* 0x00000076ecc57221 */ /* 0x000fc40000010100 */
[----:B------:R-:W2:Y:S01]  /*0c50*/  LDL.LU R118, [R1+0x8] ;  /* 0x0000080001767983 */ /* 0x000ea20000300800 */
[----:B------:R-:W-:Y:S01]  /*0c60*/  PRMT R120, R120, 0x7632, R120 ;  /* 0x0000763278787816 */ /* 0x000fe20000000078 */
[C---:B------:R-:W-:Y:S01]  /*0c70*/  FADD.FTZ R117, -R236.reuse, R117 ;  /* 0x00000075ec757221 */ /* 0x040fe20000010100 */
[C---:B------:R-:W-:Y:S01]  /*0c80*/  SHF.L.U32 R205, R121.reuse, 0x10, RZ ;  /* 0x0000001079cd7819 */ /* 0x040fe200000006ff */
[----:B------:R-:W-:Y:S01]  /*0c90*/  FADD.FTZ R119, -R236, R119 ;  /* 0x00000077ec777221 */ /* 0x000fe20000010100 */
[----:B------:R-:W-:Y:S01]  /*0ca0*/  PRMT R121, R121, 0x7632, R121 ;  /* 0x0000763279797816 */ /* 0x000fe20000000079 */
[----:B------:R-:W-:Y:S01]  /*0cb0*/  FADD.FTZ R251, R116, R251 ;  /* 0x000000fb74fb7221 */ /* 0x000fe20000010000 */
[----:B------:R-:W-:Y:S01]  /*0cc0*/  SHF.L.U32 R120, R120, 0x10, RZ ;  /* 0x0000001078787819 */ /* 0x000fe200000006ff */
[----:B------:R-:W-:Y:S01]  /*0cd0*/  FFMA.FTZ R3, R194, R116, R3 ;  /* 0x00000074c2037223 */ /* 0x000fe20000010003 */
[C---:B------:R-:W-:Y:S01]  /*0ce0*/  FMUL.FTZ R196, R206.reuse, R197 ;  /* 0x000000c5cec47220 */ /* 0x040fe20000410000 */
[----:B------:R-:W-:Y:S01]  /*0cf0*/  FMUL.FTZ R207, R206, R117 ;  /* 0x00000075cecf7220 */ /* 0x000fe20000410000 */
[----:B------:R-:W-:-:S02]  /*0d00*/  PRMT R124, R124, 0x7632, R124 ;  /* 0x000076327c7c7816 */ /* 0x000fc4000000007c */
[----:B------:R-:W-:Y:S01]  /*0d10*/  SHF.L.U32 R116, R121, 0x10, RZ ;  /* 0x0000001079747819 */ /* 0x000fe200000006ff */
[----:B------:R-:W-:Y:S01]  /*0d20*/  FMUL.FTZ R121, R206, R119 ;  /* 0x00000077ce797220 */ /* 0x000fe20000410000 */
[----:B------:R-:W-:Y:S01]  /*0d30*/  SHF.L.U32 R197, R125, 0x10, RZ ;  /* 0x000000107dc57819 */ /* 0x000fe200000006ff */
[----:B------:R-:W-:Y:S01]  /*0d40*/  FADD.FTZ R211, R205, R211 ;  /* 0x000000d3cdd37221 */ /* 0x000fe20000010000 */
[----:B------:R-:W-:Y:S01]  /*0d50*/  SHF.L.U32 R119, R122, 0x10, RZ ;  /* 0x000000107a777819 */ /* 0x000fe200000006ff */
[-C--:B------:R-:W-:Y:S01]  /*0d60*/  FFMA.FTZ R232, R196, R205.reuse, R232 ;  /* 0x000000cdc4e87223 */ /* 0x080fe200000100e8 */
[-C--:B------:R-:W-:Y:S01]  /*0d70*/  FFMA.FTZ R8, R207, R120.reuse, R8 ;  /* 0x00000078cf087223 */ /* 0x080fe20000010008 */
[----:B------:R-:W-:Y:S01]  /*0d80*/  FADD.FTZ R252, R120, R252 ;  /* 0x000000fc78fc7221 */ /* 0x000fe20000010000 */
[----:B------:R-:W-:Y:S01]  /*0d90*/  FMUL.FTZ R205, R46, R205 ;  /* 0x000000cd2ecd7220 */ /* 0x000fe20000410000 */
[----:B------:R-:W-:Y:S01]  /*0da0*/  SHF.L.U32 R124, R124, 0x10, RZ ;  /* 0x000000107c7c7819 */ /* 0x000fe200000006ff */
[----:B------:R-:W-:Y:S01]  /*0db0*/  FMUL.FTZ R120, R45, R120 ;  /* 0x000000782d787220 */ /* 0x000fe20000410000 */
[----:B------:R-:W-:Y:S01]  /*0dc0*/  FADD.FTZ R210, R116, R210 ;  /* 0x000000d274d27221 */ /* 0x000fe20000010000 */
[----:B------:R-:W-:Y:S01]  /*0dd0*/  FADD.FTZ R183, R197, R183 ;  /* 0x000000b7c5b77221 */ /* 0x000fe20000010000 */
[-C--:B------:R-:W-:Y:S01]  /*0de0*/  FFMA.FTZ R22, R196, R197.reuse, R22 ;  /* 0x000000c5c4167223 */ /* 0x080fe20000010016 */
[----:B------:R0:W-:Y:S01]  /*0df0*/  STL [R1], R211 ;  /* 0x000000d301007387 */ /* 0x0001e20000100800 */
[----:B------:R-:W-:Y:S01]  /*0e00*/  FFMA.FTZ R197, R70, R197, R205 ;  /* 0x000000c546c57223 */ /* 0x000fe200000100cd */
[----:B------:R-:W-:-:S02]  /*0e10*/  FFMA.FTZ R205, R69, R124, R120 ;  /* 0x0000007c45cd7223 */ /* 0x000fc40000010078 */
[----:B0-----:R-:W3:Y:S04]  /*0e20*/  LDL.LU R211, [R1+0xc] ;  /* 0x00000c0001d37983 */ /* 0x001ee80000300800 */
[----:B------:R-:W4:Y:S04]  /*0e30*/  LDL.LU R120, [R1+0x10] ;  /* 0x0000100001787983 */ /* 0x000f280000300800 */
[----:B------:R-:W-:Y:S01]  /*0e40*/  STL [R1+0x4], R210 ;  /* 0x000004d201007387 */ /* 0x000fe20000100800 */
[----:B--2---:R-:W-:-:S05]  /*0e50*/  FADD.FTZ R118, R119, R118 ;  /* 0x0000007677767221 */ /* 0x004fca0000010000 */
[----:B------:R0:W-:Y:S04]  /*0e60*/  STL [R1+0x8], R118 ;  /* 0x0000087601007387 */ /* 0x0001e80000100800 */
[----:B0-----:R-:W2:Y:S01]  /*0e70*/  LDL.LU R118, [R1+0x14] ;  /* 0x0000140001767983 */ /* 0x001ea20000300800 */
[----:B------:R-:W-:Y:S01]  /*0e80*/  @P1 IMAD.WIDE.U32 R162, R215, 0x20, R162 ;  /* 0x00000020d7a21825 */ /* 0x000fe200078e00a2 */
[----:B------:R-:W-:Y:S02]  /*0e90*/  PRMT R125, R125, 0x7632, R125 ;  /* 0x000076327d7d7816 */ /* 0x000fe4000000007d */
[----:B------:R-:W-:Y:S02]  /*0ea0*/  PRMT R122, R122, 0x7632, R122 ;  /* 0x000076327a7a7816 */ /* 0x000fe4000000007a */
[----:B------:R-:W5:Y:S01]  /*0eb0*/  @P1 LDG.E.128 R80, desc[UR10][R162.64] ;  /* 0x0000000aa2501981 */ /* 0x000f62000c1e1d00 */
[----:B------:R-:W-:-:S03]  /*0ec0*/  FFMA.FTZ R233, R121, R116, R233 ;  /* 0x0000007479e97223 */ /* 0x000fc600000100e9 */
[----:B------:R0:W5:Y:S01]  /*0ed0*/  @P1 LDG.E.128 R84, desc[UR10][R162.64+0x10] ;  /* 0x0000100aa2541981 */ /* 0x000162000c1e1d00 */
[----:B------:R-:W-:Y:S01]  /*0ee0*/  FMUL.FTZ R116, R47, R116 ;  /* 0x000000742f747220 */ /* 0x000fe20000410000 */
[----:B------:R-:W-:Y:S01]  /*0ef0*/  SHF.L.U32 R122, R122, 0x10, RZ ;  /* 0x000000107a7a7819 */ /* 0x000fe200000006ff */
[----:B------:R-:W-:Y:S01]  /*0f00*/  FADD.FTZ R129, -R236, R129 ;  /* 0x00000081ec817221 */ /* 0x000fe20000010100 */
[----:B0-----:R-:W-:Y:S01]  /*0f10*/  @P1 IMAD.WIDE.U32 R162, R198, 0x20, R208 ;  /* 0x00000020c6a21825 */ /* 0x001fe200078e00d0 */
[----:B------:R-:W-:Y:S02]  /*0f20*/  SHF.L.U32 R208, R125, 0x10, RZ ;  /* 0x000000107dd07819 */ /* 0x000fe400000006ff */
[C---:B------:R-:W-:Y:S02]  /*0f30*/  SHF.L.U32 R209, R126.reuse, 0x10, RZ ;  /* 0x000000107ed17819 */ /* 0x040fe400000006ff */
[----:B------:R-:W-:Y:S01]  /*0f40*/  PRMT R126, R126, 0x7632, R126 ;  /* 0x000076327e7e7816 */ /* 0x000fe2000000007e */
[-C--:B------:R-:W-:Y:S01]  /*0f50*/  FFMA.FTZ R21, R121, R208.reuse, R21 ;  /* 0x000000d079157223 */ /* 0x080fe20000010015 */
[----:B------:R-:W-:Y:S01]  /*0f60*/  FADD.FTZ R182, R208, R182 ;  /* 0x000000b6d0b67221 */ /* 0x000fe20000010000 */
[----:B------:R-:W-:Y:S01]  /*0f70*/  FFMA.FTZ R208, R71, R208, R116 ;  /* 0x000000d047d07223 */ /* 0x000fe20000010074 */
[----:B------:R-:W-:Y:S01]  /*0f80*/  SHF.L.U32 R126, R126, 0x10, RZ ;  /* 0x000000107e7e7819 */ /* 0x000fe200000006ff */
[----:B------:R-:W-:Y:S01]  /*0f90*/  FMUL.FTZ R116, R41, R122 ;  /* 0x0000007a29747220 */ /* 0x000fe20000410000 */
[----:B------:R-:W-:Y:S01]  /*0fa0*/  FMUL.FTZ R210, R206, R129 ;  /* 0x00000081ced27220 */ /* 0x000fe20000410000 */
[----:B------:R-:W-:-:S04]  /*0fb0*/  @P0 IMAD.WIDE.U32 R148, R215, 0x8, R148 ;  /* 0x00000008d7940825 */ /* 0x000fc800078e0094 */
[----:B---3--:R-:W-:Y:S01]  /*0fc0*/  FADD.FTZ R211, R122, R211 ;  /* 0x000000d37ad37221 */ /* 0x008fe20000010000 */
[----:B------:R-:W-:Y:S01]  /*0fd0*/  FFMA.FTZ R129, R65, R126, R116 ;  /* 0x0000007e41817223 */ /* 0x000fe20000010074 */
[C---:B------:R-:W-:Y:S01]  /*0fe0*/  SHF.L.U32 R116, R123.reuse, 0x10, RZ ;  /* 0x000000107b747819 */ /* 0x040fe200000006ff */
[----:B-1----:R-:W-:Y:S01]  /*0ff0*/  @P0 IMAD.WIDE.U32 R150, R216, 0x8, R150 ;  /* 0x00000008d8960825 */ /* 0x002fe200078e0096 */
[----:B------:R-:W-:Y:S01]  /*1000*/  PRMT R123, R123, 0x7632, R123 ;  /* 0x000076327b7b7816 */ /* 0x000fe2000000007b */
[----:B------:R0:W5:Y:S03]  /*1010*/  @P0 LDG.E.64 R176, desc[UR10][R148.64] ;  /* 0x0000000a94b00981 */ /* 0x000166000c1e1b00 */
[----:B------:R-:W-:Y:S01]  /*1020*/  SHF.L.U32 R123, R123, 0x10, RZ ;  /* 0x000000107b7b7819 */ /* 0x000fe200000006ff */
[----:B----4-:R-:W-:Y:S01]  /*1030*/  FADD.FTZ R120, R116, R120 ;  /* 0x0000007874787221 */ /* 0x010fe20000010000 */
[----:B------:R1:W5:Y:S01]  /*1040*/  @P0 LDG.E.64 R178, desc[UR10][R150.64] ;  /* 0x0000000a96b20981 */ /* 0x000362000c1e1b00 */
[----:B------:R-:W-:Y:S01]  /*1050*/  FADD.FTZ R117, -R236, R128 ;  /* 0x00000080ec757221 */ /* 0x000fe20000010100 */
[----:B------:R-:W-:Y:S01]  /*1060*/  SHF.L.U32 R217, R140, 0x10, RZ ;  /* 0x000000108cd97819 */ /* 0x000fe200000006ff */
[----:B------:R-:W-:Y:S01]  /*1070*/  FADD.FTZ R219, -R236, R134 ;  /* 0x00000086ecdb7221 */ /* 0x000fe20000010100 */
[----:B------:R-:W-:Y:S01]  /*1080*/  SHF.L.U32 R218, R141, 0x10, RZ ;  /* 0x000000108dda7819 */ /* 0x000fe200000006ff */
[----:B0-----:R-:W-:Y:S01]  /*1090*/  IMAD.WIDE.U32 R148, R216, 0x10, R154 ;  /* 0x00000010d8947825 */ /* 0x001fe200078e009a */
[----:B------:R0:W-:Y:S03]  /*10a0*/  STL [R1+0xc], R211 ;  /* 0x00000cd301007387 */ /* 0x0001e60000100800 */
[----:B------:R-:W-:Y:S01]  /*10b0*/  FADD.FTZ R135, -R236, R135 ;  /* 0x00000087ec877221 */ /* 0x000fe20000010100 */
[----:B------:R-:W-:-:S04]  /*10c0*/  IMAD.WIDE.U32 R160, R216, 0x20, R160 ;  /* 0x00000020d8a07825 */ /* 0x000fc800078e00a0 */
[----:B------:R-:W-:Y:S01]  /*10d0*/  FADD.FTZ R147, -R236, R147 ;  /* 0x00000093ec937221 */ /* 0x000fe20000010100 */
[----:B------:R-:W3:Y:S04]  /*10e0*/  LDG.E.128 R148, desc[UR10][R148.64] ;  /* 0x0000000a94947981 */ /* 0x000ee8000c1e1d00 */
[----:B------:R-:W-:Y:S01]  /*10f0*/  STL [R1+0x10], R120 ;  /* 0x0000107801007387 */ /* 0x000fe20000100800 */
[----:B------:R-:W-:Y:S01]  /*1100*/  FMUL.FTZ R128, R206, R117 ;  /* 0x00000075ce807220 */ /* 0x000fe20000410000 */
[----:B------:R-:W-:Y:S01]  /*1110*/  FMUL.FTZ R117, R40, R119 ;  /* 0x0000007728757220 */ /* 0x000fe20000410000 */
[----:B------:R-:W-:Y:S01]  /*1120*/  FADD.FTZ R175, R209, R175 ;  /* 0x000000afd1af7221 */ /* 0x000fe20000010000 */
[----:B------:R-:W-:-:S04]  /*1130*/  IMAD.WIDE.U32 R156, R216, 0x10, R156 ;  /* 0x00000010d89c7825 */ /* 0x000fc800078e009c */
[----:B------:R-:W-:Y:S01]  /*1140*/  FADD.FTZ R221, -R236, R146 ;  /* 0x00000092ecdd7221 */ /* 0x000fe20000010100 */
[----:B------:R-:W-:Y:S01]  /*1150*/  FFMA.FTZ R23, R207, R124, R23 ;  /* 0x0000007ccf177223 */ /* 0x000fe20000010017 */
[----:B------:R-:W-:Y:S01]  /*1160*/  FADD.FTZ R184, R124, R184 ;  /* 0x000000b87cb87221 */ /* 0x000fe20000010000 */
[----:B------:R4:W5:Y:S04]  /*1170*/  @P1 LDG.E.128 R96, desc[UR10][R162.64] ;  /* 0x0000000aa2601981 */ /* 0x000968000c1e1d00 */
[----:B------:R4:W5:Y:S01]  /*1180*/  @P1 LDG.E.128 R100, desc[UR10][R162.64+0x10] ;  /* 0x0000100aa2641981 */ /* 0x000962000c1e1d00 */
[----:B--2---:R-:W-:Y:S01]  /*1190*/  FADD.FTZ R118, R123, R118 ;  /* 0x000000767b767221 */ /* 0x004fe20000010000 */
[----:B------:R-:W-:Y:S01]  /*11a0*/  FFMA.FTZ R20, R128, R209, R20 ;  /* 0x000000d180147223 */ /* 0x000fe20000010014 */
[----:B0-----:R-:W-:Y:S01]  /*11b0*/  SHF.L.U32 R211, R127, 0x10, RZ ;  /* 0x000000107fd37819 */ /* 0x001fe200000006ff */
[----:B------:R-:W-:Y:S01]  /*11c0*/  FADD.FTZ R193, R217, R193 ;  /* 0x000000c1d9c17221 */ /* 0x000fe20000010000 */
[----:B------:R-:W-:Y:S01]  /*11d0*/  FMUL.FTZ R219, R206, R219 ;  /* 0x000000dbcedb7220 */ /* 0x000fe20000410000 */
[----:B------:R0:W-:Y:S01]  /*11e0*/  STL [R1+0x14], R118 ;  /* 0x0000147601007387 */ /* 0x0001e20000100800 */
[----:B------:R-:W-:Y:S01]  /*11f0*/  FFMA.FTZ R234, R128, R119, R234 ;  /* 0x0000007780ea7223 */ /* 0x000fe200000100ea */
[----:B------:R-:W-:Y:S01]  /*1200*/  FADD.FTZ R191, R218, R191 ;  /* 0x000000bfdabf7221 */ /* 0x000fe20000010000 */
[----:B------:R-:W-:Y:S01]  /*1210*/  PRMT R141, R141, 0x7632, R141 ;  /* 0x000076328d8d7816 */ /* 0x000fe2000000008d */
[C---:B------:R-:W-:Y:S01]  /*1220*/  FMUL.FTZ R225, R206.reuse, R135 ;  /* 0x00000087cee17220 */ /* 0x040fe20000410000 */
[----:B------:R-:W2:Y:S01]  /*1230*/  LDG.E.128 R152, desc[UR10][R160.64] ;  /* 0x0000000aa0987981 */ /* 0x000ea2000c1e1d00 */
[----:B------:R-:W-:-:S03]  /*1240*/  FMUL.FTZ R229, R206, R147 ;  /* 0x00000093cee57220 */ /* 0x000fc60000410000 */
[----:B------:R-:W4:Y:S04]  /*1250*/  LDG.E.128 R156, desc[UR10][R156.64] ;  /* 0x0000000a9c9c7981 */ /* 0x000f28000c1e1d00 */
[----:B0-----:R-:W2:Y:S01]  /*1260*/  LDL.LU R118, [R1+0x18] ;  /* 0x0000180001767983 */ /* 0x001ea20000300800 */
[----:B------:R-:W-:Y:S01]  /*1270*/  FFMA.FTZ R209, R64, R209, R117 ;  /* 0x000000d140d17223 */ /* 0x000fe20000010075 */
[----:B------:R-:W-:Y:S01]  /*1280*/  FADD.FTZ R117, -R236, R130 ;  /* 0x00000082ec757221 */ /* 0x000fe20000010100 */
[----:B------:R-:W-:Y:S01]  /*1290*/  PRMT R127, R127, 0x7632, R127 ;  /* 0x000076327f7f7816 */ /* 0x000fe2000000007f */
[----:B------:R-:W-:Y:S01]  /*12a0*/  FADD.FTZ R173, R211, R173 ;  /* 0x000000add3ad7221 */ /* 0x000fe20000010000 */
[----:B------:R-:W-:Y:S01]  /*12b0*/  FFMA.FTZ R30, R219, R218, R30 ;  /* 0x000000dadb1e7223 */ /* 0x000fe2000001001e */
[----:B------:R-:W-:Y:S01]  /*12c0*/  FMUL.FTZ R212, R206, R117 ;  /* 0x00000075ced47220 */ /* 0x000fe20000410000 */
[----:B------:R-:W-:Y:S01]  /*12d0*/  FMUL.FTZ R117, R42, R116 ;  /* 0x000000742a757220 */ /* 0x000fe20000410000 */
[----:B------:R-:W-:Y:S01]  /*12e0*/  SHF.L.U32 R127, R127, 0x10, RZ ;  /* 0x000000107f7f7819 */ /* 0x000fe200000006ff */
[----:B------:R-:W-:Y:S01]  /*12f0*/  FFMA.FTZ R235, R210, R122, R235 ;  /* 0x0000007ad2eb7223 */ /* 0x000fe200000100eb */
[C---:B------:R-:W-:Y:S01]  /*1300*/  FFMA.FTZ R237, R212.reuse, R116, R237 ;  /* 0x00000074d4ed7223 */ /* 0x040fe200000100ed */
[----:B------:R-:W-:Y:S01]  /*1310*/  FMUL.FTZ R116, R43, R123 ;  /* 0x0000007b2b747220 */ /* 0x000fe20000410000 */
[-C--:B------:R-:W-:Y:S01]  /*1320*/  FFMA.FTZ R18, R212, R211.reuse, R18 ;  /* 0x000000d3d4127223 */ /* 0x080fe20000010012 */
[----:B------:R-:W-:Y:S01]  /*1330*/  FFMA.FTZ R211, R66, R211, R117 ;  /* 0x000000d342d37223 */ /* 0x000fe20000010075 */
[----:B------:R-:W-:Y:S01]  /*1340*/  FADD.FTZ R117, -R236, R132 ;  /* 0x00000084ec757221 */ /* 0x000fe20000010100 */
[----:B------:R-:W-:Y:S01]  /*1350*/  FFMA.FTZ R213, R67, R127, R116 ;  /* 0x0000007f43d57223 */ /* 0x000fe20000010074 */
[----:B------:R-:W-:Y:S01]  /*1360*/  SHF.L.U32 R116, R136, 0x10, RZ ;  /* 0x0000001088747819 */ /* 0x000fe200000006ff */
[----:B------:R-:W4:Y:S01]  /*1370*/  LDL.LU R124, [R1+0x20] ;  /* 0x00002000017c7983 */ /* 0x000f220000300800 */
[----:B------:R-:W-:-:S03]  /*1380*/  FMUL.FTZ R120, R206, R117 ;  /* 0x00000075ce787220 */ /* 0x000fc60000410000 */
[-C--:B------:R-:W-:Y:S01]  /*1390*/  FMUL.FTZ R117, R52, R116.reuse ;  /* 0x0000007434757220 */ /* 0x080fe20000410000 */
[-C--:B------:R-:W-:Y:S01]  /*13a0*/  FFMA.FTZ R164, R120, R217.reuse, R164 ;  /* 0x000000d978a47223 */ /* 0x080fe200000100a4 */
[----:B------:R-:W-:Y:S01]  /*13b0*/  FADD.FTZ R200, R116, R200 ;  /* 0x000000c874c87221 */ /* 0x000fe20000010000 */
[----:B------:R-:W-:Y:S01]  /*13c0*/  SHF.L.U32 R224, R141, 0x10, RZ ;  /* 0x000000108de07819 */ /* 0x000fe200000006ff */
[----:B------:R-:W-:Y:S01]  /*13d0*/  FFMA.FTZ R217, R76, R217, R117 ;  /* 0x000000d94cd97223 */ /* 0x000fe20000010075 */
[----:B------:R-:W-:Y:S01]  /*13e0*/  SHF.L.U32 R117, R137, 0x10, RZ ;  /* 0x0000001089757819 */ /* 0x000fe200000006ff */
[----:B------:R-:W-:Y:S01]  /*13f0*/  FFMA.FTZ R7, R120, R116, R7 ;  /* 0x0000007478077223 */ /* 0x000fe20000010007 */
[----:B------:R-:W-:Y:S01]  /*1400*/  SHF.L.U32 R146, R143, 0x10, RZ ;  /* 0x000000108f927819 */ /* 0x000fe200000006ff */
[----:B------:R-:W4:Y:S02]  /*1410*/  LDL.LU R122, [R1+0x1c] ;  /* 0x00001c00017a7983 */ /* 0x000f240000300800 */
[-C--:B------:R-:W-:Y:S01]  /*1420*/  FMUL.FTZ R119, R54, R117.reuse ;  /* 0x0000007536777220 */ /* 0x080fe20000410000 */
[----:B------:R-:W-:Y:S01]  /*1430*/  FADD.FTZ R228, R117, R228 ;  /* 0x000000e475e47221 */ /* 0x000fe20000010000 */
[----:B------:R-:W-:Y:S01]  /*1440*/  FFMA.FTZ R6, R219, R117, R6 ;  /* 0x00000075db067223 */ /* 0x000fe20000010006 */
[----:B------:R-:W-:Y:S01]  /*1450*/  FADD.FTZ R117, -R236, R144 ;  /* 0x00000090ec757221 */ /* 0x000fe20000010100 */
[----:B------:R-:W-:Y:S01]  /*1460*/  SHF.L.U32 R116, R138, 0x10, RZ ;  /* 0x000000108a747819 */ /* 0x000fe200000006ff */
[----:B------:R-:W4:Y:S01]  /*1470*/  LDG.E.128 R160, desc[UR10][R160.64+0x10] ;  /* 0x0000100aa0a07981 */ /* 0x000f22000c1e1d00 */
[----:B------:R-:W-:Y:S01]  /*1480*/  PRMT R137, R137, 0x7632, R137 ;  /* 0x0000763289897816 */ /* 0x000fe20000000089 */
[----:B------:R-:W-:Y:S01]  /*1490*/  FMUL.FTZ R220, R206, R117 ;  /* 0x00000075cedc7220 */ /* 0x000fe20000410000 */
[----:B------:R-:W-:Y:S01]  /*14a0*/  FFMA.FTZ R218, R78, R218, R119 ;  /* 0x000000da4eda7223 */ /* 0x000fe20000010077 */
[-C--:B------:R-:W-:Y:S01]  /*14b0*/  FMUL.FTZ R117, R48, R116.reuse ;  /* 0x0000007430757220 */ /* 0x080fe20000410000 */
[----:B------:R-:W-:Y:S01]  /*14c0*/  FADD.FTZ R241, R116, R241 ;  /* 0x000000f174f17221 */ /* 0x000fe20000010000 */
[----:B------:R-:W-:Y:S01]  /*14d0*/  FFMA.FTZ R5, R220, R116, R5 ;  /* 0x00000074dc057223 */ /* 0x000fe20000010005 */
[----:B------:R-:W-:-:S02]  /*14e0*/  SHF.L.U32 R119, R142, 0x10, RZ ;  /* 0x000000108e777819 */ /* 0x000fc400000006ff */
[----:B------:R-:W-:-:S03]  /*14f0*/  SHF.L.U32 R116, R137, 0x10, RZ ;  /* 0x0000001089747819 */ /* 0x000fc600000006ff */
[----:B------:R-:W-:Y:S01]  /*1500*/  FFMA.FTZ R144, R72, R119, R117 ;  /* 0x0000007748907223 */ /* 0x000fe20000010075 */
[----:B------:R-:W-:Y:S01]  /*1510*/  SHF.L.U32 R117, R139, 0x10, RZ ;  /* 0x000000108b757819 */ /* 0x000fe200000006ff */
[-C--:B------:R-:W-:Y:S01]  /*1520*/  FFMA.FTZ R202, R225, R116.reuse, R202 ;  /* 0x00000074e1ca7223 */ /* 0x080fe200000100ca */
[----:B------:R-:W-:Y:S01]  /*1530*/  FADD.FTZ R231, R116, R231 ;  /* 0x000000e774e77221 */ /* 0x000fe20000010000 */
[----:B------:R-:W-:Y:S01]  /*1540*/  FMUL.FTZ R116, R55, R116 ;  /* 0x0000007437747220 */ /* 0x000fe20000410000 */
[----:B------:R-:W-:Y:S01]  /*1550*/  PRMT R139, R139, 0x7632, R139 ;  /* 0x000076328b8b7816 */ /* 0x000fe2000000008b */
[-C--:B------:R-:W-:Y:S01]  /*1560*/  FFMA.FTZ R29, R225, R224.reuse, R29 ;  /* 0x000000e0e11d7223 */ /* 0x080fe2000001001d */
[----:B------:R-:W-:Y:S01]  /*1570*/  FADD.FTZ R190, R224, R190 ;  /* 0x000000bee0be7221 */ /* 0x000fe20000010000 */
[----:B------:R-:W-:Y:S01]  /*1580*/  FFMA.FTZ R224, R79, R224, R116 ;  /* 0x000000e04fe07223 */ /* 0x000fe20000010074 */
[----:B------:R-:W-:Y:S02]  /*1590*/  PRMT R143, R143, 0x7632, R143 ;  /* 0x000076328f8f7816 */ /* 0x000fe4000000008f */
[----:B------:R-:W-:-:S02]  /*15a0*/  SHF.L.U32 R116, R139, 0x10, RZ ;  /* 0x000000108b747819 */ /* 0x000fc400000006ff */
[----:B------:R-:W-:-:S03]  /*15b0*/  SHF.L.U32 R230, R143, 0x10, RZ ;  /* 0x000000108fe67819 */ /* 0x000fc600000006ff */
[-C--:B------:R-:W-:Y:S01]  /*15c0*/  FFMA.FTZ R199, R229, R116.reuse, R199 ;  /* 0x00000074e5c77223 */ /* 0x080fe200000100c7 */
[----:B------:R-:W-:Y:S01]  /*15d0*/  FADD.FTZ R244, R116, R244 ;  /* 0x000000f474f47221 */ /* 0x000fe20000010000 */
[----:B------:R-:W-:Y:S01]  /*15e0*/  FMUL.FTZ R116, R51, R116 ;  /* 0x0000007433747220 */ /* 0x000fe20000410000 */
[----:B------:R-:W-:Y:S01]  /*15f0*/  FADD.FTZ R186, R230, R186 ;  /* 0x000000bae6ba7221 */ /* 0x000fe20000010000 */
[-C--:B------:R-:W-:Y:S02]  /*1600*/  FFMA.FTZ R25, R229, R230.reuse, R25 ;  /* 0x000000e6e5197223 */ /* 0x080fe40000010019 */
[----:B------:R-:W-:Y:S01]  /*1610*/  FFMA.FTZ R230, R75, R230, R116 ;  /* 0x000000e64be67223 */ /* 0x000fe20000010074 */
[----:B---3--:R-:W-:-:S05]  /*1620*/  SHF.L.U32 R116, R148, 0x10, RZ ;  /* 0x0000001094747819 */ /* 0x008fca00000006ff */
[----:B--2---:R-:W-:-:S05]  /*1630*/  FADD.FTZ R118, R116, R118 ;  /* 0x0000007674767221 */ /* 0x004fca0000010000 */
[----:B------:R0:W-:Y:S04]  /*1640*/  STL [R1+0x18], R118 ;  /* 0x0000187601007387 */ /* 0x0001e80000100800 */
[----:B0-----:R-:W2:Y:S01]  /*1650*/  LDL.LU R118, [R1+0x24] ;  /* 0x0000240001767983 */ /* 0x001ea20000300800 */
[----:B------:R-:W-:Y:S01]  /*1660*/  FADD.FTZ R133, -R236, R133 ;  /* 0x00000085ec857221 */ /* 0x000fe20000010100 */
[----:B------:R-:W-:-:S03]  /*1670*/  FADD.FTZ R189, R119, R189 ;  /* 0x000000bd77bd7221 */ /* 0x000fc60000010000 */
[----:B------:R-:W-:Y:S01]  /*1680*/  FMUL.FTZ R223, R206, R133 ;  /* 0x00000085cedf7220 */ /* 0x000fe20000410000 */
[----:B------:R-:W-:Y:S01]  /*1690*/  FADD.FTZ R133, -R236, R152 ;  /* 0x00000098ec857221 */ /* 0x000fe20000010100 */
[----:B------:R-:W-:Y:S01]  /*16a0*/  FFMA.FTZ R28, R220, R119, R28 ;  /* 0x00000077dc1c7223 */ /* 0x000fe2000001001c */
[----:B------:R-:W-:Y:S01]  /*16b0*/  FMUL.FTZ R221, R206, R221 ;  /* 0x000000ddcedd7220 */ /* 0x000fe20000410000 */
[----:B------:R-:W-:Y:S01]  /*16c0*/  FMUL.FTZ R119, R50, R117 ;  /* 0x0000007532777220 */ /* 0x000fe20000410000 */
[----:B------:R-:W-:Y:S01]  /*16d0*/  FMUL.FTZ R133, R206, R133 ;  /* 0x00000085ce857220 */ /* 0x000fe20000410000 */
[----:B------:R-:W-:Y:S01]  /*16e0*/  FADD.FTZ R187, R146, R187 ;  /* 0x000000bb92bb7221 */ /* 0x000fe20000010000 */
[-C--:B------:R-:W-:Y:S01]  /*16f0*/  FFMA.FTZ R26, R221, R146.reuse, R26 ;  /* 0x00000092dd1a7223 */ /* 0x080fe2000001001a */
[----:B------:R-:W-:Y:S01]  /*1700*/  FADD.FTZ R243, R117, R243 ;  /* 0x000000f375f37221 */ /* 0x000fe20000010000 */
[----:B------:R-:W-:Y:S01]  /*1710*/  FFMA.FTZ R4, R221, R117, R4 ;  /* 0x00000075dd047223 */ /* 0x000fe20000010004 */
[----:B------:R-:W-:Y:S01]  /*1720*/  FFMA.FTZ R146, R74, R146, R119 ;  /* 0x000000924a927223 */ /* 0x000fe20000010077 */
[----:B----4-:R-:W-:Y:S01]  /*1730*/  SHF.L.U32 R117, R156, 0x10, RZ ;  /* 0x000000109c757819 */ /* 0x010fe200000006ff */
[-C--:B------:R-:W-:Y:S01]  /*1740*/  FFMA.FTZ R239, R133, R116.reuse, R239 ;  /* 0x0000007485ef7223 */ /* 0x080fe200000100ef */
[----:B------:R-:W-:Y:S01]  /*1750*/  FMUL.FTZ R119, R36, R116 ;  /* 0x0000007424777220 */ /* 0x000fe20000410000 */
        /* <DEDUP_REMOVED lines=8> */
[----:B------:R-:W-:-:S02]  /*17e0*/  PRMT R148, R148, 0x7632, R148 ;  /* 0x0000763294947816 */ /* 0x000fc40000000094 */
[----:B------:R-:W-:Y:S01]  /*17f0*/  PRMT R149, R149, 0x7632, R149 ;  /* 0x0000763295957816 */ /* 0x000fe20000000095 */
[----:B------:R-:W-:Y:S01]  /*1800*/  FADD.FTZ R169, R117, R169 ;  /* 0x000000a975a97221 */ /* 0x000fe20000010000 */
[-C--:B------:R-:W-:Y:S01]  /*1810*/  FFMA.FTZ R14, R135, R117.reuse, R14 ;  /* 0x00000075870e7223 */ /* 0x080fe2000001000e */
[----:B------:R-:W-:Y:S01]  /*1820*/  FFMA.FTZ R134, R62, R117, R119 ;  /* 0x000000753e867223 */ /* 0x000fe20000010077 */
[----:B------:R-:W-:Y:S02]  /*1830*/  PRMT R156, R156, 0x7632, R156 ;  /* 0x000076329c9c7816 */ /* 0x000fe4000000009c */
[----:B------:R-:W-:Y:S02]  /*1840*/  SHF.L.U32 R117, R148, 0x10, RZ ;  /* 0x0000001094757819 */ /* 0x000fe400000006ff */
[----:B------:R-:W-:Y:S01]  /*1850*/  SHF.L.U32 R149, R149, 0x10, RZ ;  /* 0x0000001095957819 */ /* 0x000fe200000006ff */
[----:B------:R-:W-:Y:S01]  /*1860*/  FADD.FTZ R124, R116, R124 ;  /* 0x0000007c747c7221 */ /* 0x000fe20000010000 */
[----:B------:R-:W-:Y:S01]  /*1870*/  FFMA.FTZ R245, R135, R116, R245 ;  /* 0x0000007487f57223 */ /* 0x000fe200000100f5 */
[----:B------:R-:W-:Y:S01]  /*1880*/  SHF.L.U32 R156, R156, 0x10, RZ ;  /* 0x000000109c9c7819 */ /* 0x000fe200000006ff */
[----:B------:R-:W-:Y:S01]  /*1890*/  FADD.FTZ R122, R117, R122 ;  /* 0x0000007a757a7221 */ /* 0x000fe20000010000 */
[----:B------:R-:W-:Y:S01]  /*18a0*/  FMUL.FTZ R116, R37, R117 ;  /* 0x0000007525747220 */ /* 0x000fe20000410000 */
[----:B------:R-:W-:Y:S01]  /*18b0*/  PRMT R157, R157, 0x7632, R157 ;  /* 0x000076329d9d7816 */ /* 0x000fe2000000009d */
[----:B------:R0:W-:Y:S02]  /*18c0*/  STL [R1+0x20], R124 ;  /* 0x0000207c01007387 */ /* 0x0001e40000100800 */
[----:B------:R-:W-:Y:S01]  /*18d0*/  FFMA.FTZ R137, R61, R156, R116 ;  /* 0x0000009c3d897223 */ /* 0x000fe20000010074 */
[----:B------:R-:W-:Y:S01]  /*18e0*/  SHF.L.U32 R116, R157, 0x10, RZ ;  /* 0x000000109d747819 */ /* 0x000fe200000006ff */
[----:B------:R3:W-:Y:S01]  /*18f0*/  STL [R1+0x1c], R122 ;  /* 0x00001c7a01007387 */ /* 0x0007e20000100800 */
[----:B------:R-:W-:-:S03]  /*1900*/  FADD.FTZ R141, -R236, R160 ;  /* 0x000000a0ec8d7221 */ /* 0x000fc60000010100 */
[----:B------:R-:W4:Y:S01]  /*1910*/  LDL.LU R157, [R1+0x2c] ;  /* 0x00002c00019d7983 */ /* 0x000f220000300800 */
[----:B------:R-:W-:Y:S01]  /*1920*/  FADD.FTZ R131, -R236, R131 ;  /* 0x00000083ec837221 */ /* 0x000fe20000010100 */
[----:B--2---:R-:W-:-:S05]  /*1930*/  FADD.FTZ R118, R149, R118 ;  /* 0x0000007695767221 */ /* 0x004fca0000010000 */
[----:B------:R2:W-:Y:S04]  /*1940*/  STL [R1+0x24], R118 ;  /* 0x0000247601007387 */ /* 0x0005e80000100800 */
[----:B------:R-:W4:Y:S01]  /*1950*/  LDL.LU R160, [R1+0x28] ;  /* 0x0000280001a07983 */ /* 0x000f220000300800 */
[----:B------:R-:W-:Y:S01]  /*1960*/  FMUL.FTZ R214, R206, R131 ;  /* 0x00000083ced67220 */ /* 0x000fe20000410000 */
[----:B------:R-:W-:Y:S01]  /*1970*/  FADD.FTZ R174, R126, R174 ;  /* 0x000000ae7eae7221 */ /* 0x000fe20000010000 */
[----:B------:R-:W-:Y:S01]  /*1980*/  FFMA.FTZ R19, R210, R126, R19 ;  /* 0x0000007ed2137223 */ /* 0x000fe20000010013 */
[----:B------:R-:W-:Y:S01]  /*1990*/  FADD.FTZ R172, R127, R172 ;  /* 0x000000ac7fac7221 */ /* 0x000fe20000010000 */
[----:B------:R-:W-:Y:S02]  /*19a0*/  FFMA.FTZ R17, R214, R127, R17 ;  /* 0x0000007fd6117223 */ /* 0x000fe40000010011 */
[----:B------:R-:W0:Y:S01]  /*19b0*/  LDC.64 R126, c[0x0][0x3b0] ;  /* 0x0000ec00ff7e7b82 */ /* 0x000e220000000a00 */
[----:B------:R-:W-:Y:S01]  /*19c0*/  PRMT R138, R138, 0x7632, R138 ;  /* 0x000076328a8a7816 */ /* 0x000fe2000000008a */
[----:B------:R-:W-:Y:S01]  /*19d0*/  FADD.FTZ R145, -R236, R145 ;  /* 0x00000091ec917221 */ /* 0x000fe20000010100 */
[----:B------:R-:W-:-:S02]  /*19e0*/  PRMT R142, R142, 0x7632, R142 ;  /* 0x000076328e8e7816 */ /* 0x000fc4000000008e */
[----:B------:R-:W-:Y:S01]  /*19f0*/  SHF.L.U32 R138, R138, 0x10, RZ ;  /* 0x000000108a8a7819 */ /* 0x000fe200000006ff */
[----:B------:R-:W-:Y:S01]  /*1a00*/  FMUL.FTZ R226, R206, R145 ;  /* 0x00000091cee27220 */ /* 0x000fe20000410000 */
[----:B------:R-:W-:Y:S01]  /*1a10*/  FFMA.FTZ R238, R214, R123, R238 ;  /* 0x0000007bd6ee7223 */ /* 0x000fe200000100ee */
[----:B------:R-:W-:Y:S02]  /*1a20*/  PRMT R136, R136, 0x7632, R136 ;  /* 0x0000763288887816 */ /* 0x000fe40000000088 */
[----:B------:R-:W-:Y:S01]  /*1a30*/  SHF.L.U32 R142, R142, 0x10, RZ ;  /* 0x000000108e8e7819 */ /* 0x000fe200000006ff */
[-C--:B------:R-:W-:Y:S01]  /*1a40*/  FFMA.FTZ R201, R226, R138.reuse, R201 ;  /* 0x0000008ae2c97223 */ /* 0x080fe200000100c9 */
[----:B------:R-:W-:Y:S01]  /*1a50*/  FADD.FTZ R242, R138, R242 ;  /* 0x000000f28af27221 */ /* 0x000fe20000010000 */
[----:B------:R-:W-:Y:S01]  /*1a60*/  FMUL.FTZ R138, R49, R138 ;  /* 0x0000008a318a7220 */ /* 0x000fe20000410000 */
[----:B------:R-:W-:Y:S01]  /*1a70*/  FADD.FTZ R155, -R236, R155 ;  /* 0x0000009bec9b7221 */ /* 0x000fe20000010100 */
[----:B------:R-:W-:-:S02]  /*1a80*/  PRMT R140, R140, 0x7632, R140 ;  /* 0x000076328c8c7816 */ /* 0x000fc4000000008c */
[----:B------:R-:W-:Y:S01]  /*1a90*/  SHF.L.U32 R136, R136, 0x10, RZ ;  /* 0x0000001088887819 */ /* 0x000fe200000006ff */
[----:B0-----:R-:W-:-:S04]  /*1aa0*/  IMAD.WIDE.U32 R124, R215, 0x8, R126 ;  /* 0x00000008d77c7825 */ /* 0x001fc800078e007e */
[----:B---3--:R-:W-:-:S04]  /*1ab0*/  IMAD.WIDE.U32 R122, R216, 0x8, R126 ;  /* 0x00000008d87a7825 */ /* 0x008fc800078e007e */
[----:B------:R-:W-:Y:S01]  /*1ac0*/  FFMA.FTZ R227, R73, R142, R138 ;  /* 0x0000008e49e37223 */ /* 0x000fe2000001008a */
[----:B------:R-:W5:Y:S01]  /*1ad0*/  LDG.E.64 R124, desc[UR10][R124.64] ;  /* 0x0000000a7c7c7981 */ /* 0x000f62000c1e1b00 */
[----:B------:R-:W-:-:S04]  /*1ae0*/  IMAD.WIDE.U32 R126, R198, 0x8, R126 ;  /* 0x00000008c67e7825 */ /* 0x000fc800078e007e */
[----:B------:R-:W-:Y:S01]  /*1af0*/  FMUL.FTZ R138, R206, R155 ;  /* 0x0000009bce8a7220 */ /* 0x000fe20000410000 */
[----:B------:R-:W5:Y:S01]  /*1b00*/  LDG.E.64 R122, desc[UR10][R122.64] ;  /* 0x0000000a7a7a7981 */ /* 0x000f62000c1e1b00 */
[----:B--2---:R-:W-:Y:S01]  /*1b10*/  FMUL.FTZ R118, R39, R149 ;  /* 0x0000009527767220 */ /* 0x004fe20000410000 */
[----:B------:R-:W-:Y:S02]  /*1b20*/  FADD.FTZ R153, -R236, R153 ;  /* 0x00000099ec997221 */ /* 0x000fe40000010100 */
[----:B------:R-:W5:Y:S01]  /*1b30*/  LDG.E.64 R126, desc[UR10][R126.64] ;  /* 0x0000000a7e7e7981 */ /* 0x000f62000c1e1b00 */
[----:B------:R-:W-:Y:S01]  /*1b40*/  SHF.L.U32 R140, R140, 0x10, RZ ;  /* 0x000000108c8c7819 */ /* 0x000fe200000006ff */
[-C--:B------:R-:W-:Y:S01]  /*1b50*/  FMUL.FTZ R222, R53, R136.reuse ;  /* 0x0000008835de7220 */ /* 0x080fe20000410000 */
[----:B------:R-:W-:Y:S01]  /*1b60*/  FFMA.FTZ R203, R223, R136, R203 ;  /* 0x00000088dfcb7223 */ /* 0x000fe200000100cb */
[----:B------:R-:W-:Y:S01]  /*1b70*/  FADD.FTZ R9, R136, R9 ;  /* 0x0000000988097221 */ /* 0x000fe20000010000 */
[-C--:B------:R-:W-:Y:S01]  /*1b80*/  FFMA.FTZ R13, R138, R116.reuse, R13 ;  /* 0x000000748a0d7223 */ /* 0x080fe2000001000d */
[----:B------:R-:W-:Y:S01]  /*1b90*/  FADD.FTZ R168, R116, R168 ;  /* 0x000000a874a87221 */ /* 0x000fe20000010000 */
[----:B------:R-:W-:Y:S01]  /*1ba0*/  FFMA.FTZ R139, R63, R116, R118 ;  /* 0x000000743f8b7223 */ /* 0x000fe20000010076 */
[----:B------:R-:W-:Y:S01]  /*1bb0*/  FMUL.FTZ R136, R206, R153 ;  /* 0x00000099ce887220 */ /* 0x000fe20000410000 */
[----:B------:R-:W-:Y:S01]  /*1bc0*/  SHF.L.U32 R116, R150, 0x10, RZ ;  /* 0x0000001096747819 */ /* 0x000fe200000006ff */
[-C--:B------:R-:W-:Y:S01]  /*1bd0*/  FFMA.FTZ R31, R223, R140.reuse, R31 ;  /* 0x0000008cdf1f7223 */ /* 0x080fe2000001001f */
[----:B------:R-:W-:Y:S01]  /*1be0*/  FADD.FTZ R192, R140, R192 ;  /* 0x000000c08cc07221 */ /* 0x000fe20000010000 */
[----:B------:R-:W-:Y:S01]  /*1bf0*/  FFMA.FTZ R222, R77, R140, R222 ;  /* 0x0000008c4dde7223 */ /* 0x000fe200000100de */
[----:B------:R-:W-:Y:S01]  /*1c00*/  SHF.L.U32 R140, R158, 0x10, RZ ;  /* 0x000000109e8c7819 */ /* 0x000fe200000006ff */
[----:B------:R-:W-:Y:S01]  /*1c10*/  FFMA.FTZ R240, R136, R117, R240 ;  /* 0x0000007588f07223 */ /* 0x000fe200000100f0 */
[----:B------:R-:W-:Y:S01]  /*1c20*/  FMUL.FTZ R141, R206, R141 ;  /* 0x0000008dce8d7220 */ /* 0x000fe20000410000 */
[----:B------:R-:W-:-:S02]  /*1c30*/  FMUL.FTZ R117, R32, R116 ;  /* 0x0000007420757220 */ /* 0x000fc40000410000 */
[----:B------:R-:W-:Y:S01]  /*1c40*/  FADD.FTZ R167, R140, R167 ;  /* 0x000000a78ca77221 */ /* 0x000fe20000010000 */
[-C--:B------:R-:W-:Y:S01]  /*1c50*/  FFMA.FTZ R12, R141, R140.reuse, R12 ;  /* 0x0000008c8d0c7223 */ /* 0x080fe2000001000c */
[----:B------:R-:W-:Y:S01]  /*1c60*/  FFMA.FTZ R140, R56, R140, R117 ;  /* 0x0000008c388c7223 */ /* 0x000fe20000010075 */
[----:B------:R-:W-:Y:S01]  /*1c70*/  FADD.FTZ R117, RZ, R217 ;  /* 0x000000d9ff757221 */ /* 0x000fe20000010000 */
[----:B-1----:R-:W-:-:S03]  /*1c80*/  PRMT R150, R150, 0x7632, R150 ;  /* 0x0000763296967816 */ /* 0x002fc60000000096 */
[----:B------:R-:W-:Y:S01]  /*1c90*/  FADD.FTZ R117, R222, R117 ;  /* 0x00000075de757221 */ /* 0x000fe20000010000 */
[----:B------:R-:W-:Y:S02]  /*1ca0*/  PRMT R158, R158, 0x7632, R158 ;  /* 0x000076329e9e7816 */ /* 0x000fe4000000009e */
[----:B------:R-:W-:Y:S01]  /*1cb0*/  SHF.L.U32 R119, R150, 0x10, RZ ;  /* 0x0000001096777819 */ /* 0x000fe200000006ff */
[----:B------:R-:W-:Y:S01]  /*1cc0*/  FADD.FTZ R117, R218, R117 ;  /* 0x00000075da757221 */ /* 0x000fe20000010000 */
[----:B------:R-:W-:Y:S01]  /*1cd0*/  FFMA.FTZ R247, R141, R116, R247 ;  /* 0x000000748df77223 */ /* 0x000fe200000100f7 */
[----:B------:R-:W-:Y:S02]  /*1ce0*/  SHF.L.U32 R158, R158, 0x10, RZ ;  /* 0x000000109e9e7819 */ /* 0x000fe400000006ff */
[----:B------:R-:W-:Y:S01]  /*1cf0*/  FADD.FTZ R117, R224, R117 ;  /* 0x00000075e0757221 */ /* 0x000fe20000010000 */
[----:B------:R-:W-:Y:S01]  /*1d00*/  FADD.FTZ R161, -R236, R161 ;  /* 0x000000a1eca17221 */ /* 0x000fe20000010100 */
[----:B------:R-:W-:Y:S01]  /*1d10*/  FADD.FTZ R188, R142, R188 ;  /* 0x000000bc8ebc7221 */ /* 0x000fe20000010000 */
[----:B------:R-:W-:-:S02]  /*1d20*/  FFMA.FTZ R27, R226, R142, R27 ;  /* 0x0000008ee21b7223 */ /* 0x000fc4000001001b */
[----:B------:R-:W-:Y:S01]  /*1d30*/  FMUL.FTZ R142, R206, R161 ;  /* 0x000000a1ce8e7220 */ /* 0x000fe20000410000 */
[----:B----4-:R-:W-:-:S03]  /*1d40*/  FADD.FTZ R157, R119, R157 ;  /* 0x0000009d779d7221 */ /* 0x010fc60000010000 */
[----:B------:R-:W-:Y:S01]  /*1d50*/  FFMA.FTZ R248, R142, R119, R248 ;  /* 0x000000778ef87223 */ /* 0x000fe200000100f8 */
[----:B------:R-:W-:Y:S01]  /*1d60*/  FADD.FTZ R147, -R236, R162 ;  /* 0x000000a2ec937221 */ /* 0x000fe20000010100 */
[----:B------:R-:W-:-:S03]  /*1d70*/  SHF.L.U32 R145, R159, 0x10, RZ ;  /* 0x000000109f917819 */ /* 0x000fc600000006ff */
[----:B------:R-:W-:Y:S02]  /*1d80*/  FMUL.FTZ R147, R206, R147 ;  /* 0x00000093ce937220 */ /* 0x000fe40000410000 */
[----:B------:R-:W-:Y:S02]  /*1d90*/  FADD.FTZ R204, R145, R204 ;  /* 0x000000cc91cc7221 */ /* 0x000fe40000010000 */
[----:B------:R-:W-:Y:S01]  /*1da0*/  FFMA.FTZ R165, R147, R145, R165 ;  /* 0x0000009193a57223 */ /* 0x000fe200000100a5 */
[----:B------:R-:W-:Y:S01]  /*1db0*/  PRMT R159, R159, 0x7632, R159 ;  /* 0x000076329f9f7816 */ /* 0x000fe2000000009f */
[----:B------:R-:W-:Y:S01]  /*1dc0*/  FFMA.FTZ R246, R138, R149, R246 ;  /* 0x000000958af67223 */ /* 0x000fe200000100f6 */
[----:B------:R-:W-:-:S04]  /*1dd0*/  FADD.FTZ R149, -R236, R163 ;  /* 0x000000a3ec957221 */ /* 0x000fc80000010100 */
[----:B------:R-:W-:Y:S01]  /*1de0*/  FMUL.FTZ R149, R206, R149 ;  /* 0x00000095ce957220 */ /* 0x000fe20000410000 */
[----:B------:R-:W-:Y:S01]  /*1df0*/  FFMA.FTZ R15, R136, R156, R15 ;  /* 0x0000009c880f7223 */ /* 0x000fe2000001000f */
[----:B------:R-:W-:Y:S01]  /*1e00*/  FADD.FTZ R170, R156, R170 ;  /* 0x000000aa9caa7221 */ /* 0x000fe20000010000 */
[----:B------:R-:W-:Y:S01]  /*1e10*/  FADD.FTZ R160, R116, R160 ;  /* 0x000000a074a07221 */ /* 0x000fe20000010000 */
[----:B------:R-:W-:-:S04]  /*1e20*/  FMUL.FTZ R116, R33, R119 ;  /* 0x0000007721747220 */ /* 0x000fc80000410000 */
[----:B------:R-:W-:Y:S01]  /*1e30*/  FFMA.FTZ R143, R57, R158, R116 ;  /* 0x0000009e398f7223 */ /* 0x000fe20000010074 */
[----:B------:R-:W-:-:S04]  /*1e40*/  FADD.FTZ R116, R144, R117 ;  /* 0x0000007590747221 */ /* 0x000fc80000010000 */
[----:B------:R-:W-:Y:S01]  /*1e50*/  FADD.FTZ R117, R227, R116 ;  /* 0x00000074e3757221 */ /* 0x000fe20000010000 */
[----:B------:R-:W-:-:S03]  /*1e60*/  FFMA.FTZ R116, R120, R217, RZ ;  /* 0x000000d978747223 */ /* 0x000fc600000100ff */
        /* <DEDUP_REMOVED lines=19> */
[----:B------:R-:W-:Y:S01]  /*1fa0*/  SHF.L.U32 R118, R151, 0x10, RZ ;  /* 0x0000001097767819 */ /* 0x000fe200000006ff */
[----:B------:R-:W-:Y:S02]  /*1fb0*/  FFMA.FTZ R116, R196, R197, R117 ;  /* 0x000000c5c4747223 */ /* 0x000fe40000010075 */
[----:B------:R-:W-:Y:S02]  /*1fc0*/  FADD.FTZ R130, R132, R119 ;  /* 0x0000007784827221 */ /* 0x000fe40000010000 */
[----:B------:R-:W-:Y:S01]  /*1fd0*/  FMUL.FTZ R119, R34, R118 ;  /* 0x0000007622777220 */ /* 0x000fe20000410000 */
[----:B------:R-:W-:-:S03]  /*1fe0*/  FFMA.FTZ R117, R121, R208, R116 ;  /* 0x000000d079757223 */ /* 0x000fc60000010074 */
[----:B------:R-:W-:Y:S01]  /*1ff0*/  FFMA.FTZ R145, R58, R145, R119 ;  /* 0x000000913a917223 */ /* 0x000fe20000010077 */
[----:B------:R-:W-:Y:S01]  /*2000*/  FADD.FTZ R119, R130, R137 ;  /* 0x0000008982777221 */ /* 0x000fe20000010000 */
[----:B------:R-:W-:-:S03]  /*2010*/  FFMA.FTZ R117, R128, R209, R117 ;  /* 0x000000d180757223 */ /* 0x000fc60000010075 */
[----:B------:R-:W-:Y:S01]  /*2020*/  FADD.FTZ R116, R119, R134 ;  /* 0x0000008677747221 */ /* 0x000fe20000010000 */
[----:B------:R-:W-:Y:S01]  /*2030*/  FFMA.FTZ R117, R210, R129, R117 ;  /* 0x00000081d2757223 */ /* 0x000fe20000010075 */
[----:B------:R-:W-:Y:S02]  /*2040*/  PRMT R130, R151, 0x7632, R130 ;  /* 0x0000763297827816 */ /* 0x000fe40000000082 */
[----:B------:R-:W-:Y:S01]  /*2050*/  FADD.FTZ R119, R116, R139 ;  /* 0x0000008b74777221 */ /* 0x000fe20000010000 */
[----:B------:R-:W-:Y:S01]  /*2060*/  FFMA.FTZ R117, R212, R211, R117 ;  /* 0x000000d3d4757223 */ /* 0x000fe20000010075 */
[----:B------:R-:W-:Y:S02]  /*2070*/  SHF.L.U32 R130, R130, 0x10, RZ ;  /* 0x0000001082827819 */ /* 0x000fe400000006ff */
[----:B------:R-:W-:Y:S01]  /*2080*/  FADD.FTZ R148, R119, R140 ;  /* 0x0000008c77947221 */ /* 0x000fe20000010000 */
[----:B------:R-:W-:Y:S01]  /*2090*/  FFMA.FTZ R154, R214, R213, R117 ;  /* 0x000000d5d69a7223 */ /* 0x000fe20000010075 */
[----:B------:R-:W-:Y:S01]  /*20a0*/  SHF.L.U32 R116, R159, 0x10, RZ ;  /* 0x000000109f747819 */ /* 0x000fe200000006ff */
[----:B------:R-:W-:Y:S01]  /*20b0*/  FMUL.FTZ R152, R35, R130 ;  /* 0x0000008223987220 */ /* 0x000fe20000410000 */
[----:B------:R-:W-:Y:S01]  /*20c0*/  FADD.FTZ R150, R148, R143 ;  /* 0x0000008f94967221 */ /* 0x000fe20000010000 */
[----:B------:R-:W-:-:S02]  /*20d0*/  FFMA.FTZ R117, R133, R132, R154 ;  /* 0x0000008485757223 */ /* 0x000fc4000001009a */
[----:B------:R-:W-:Y:S01]  /*20e0*/  FFMA.FTZ R148, R59, R116, R152 ;  /* 0x000000743b947223 */ /* 0x000fe20000010098 */
[----:B------:R-:W-:Y:S01]  /*20f0*/  FADD.FTZ R119, R150, R145 ;  /* 0x0000009196777221 */ /* 0x000fe20000010000 */
[----:B------:R-:W-:-:S03]  /*2100*/  FFMA.FTZ R150, R136, R137, R117 ;  /* 0x0000008988967223 */ /* 0x000fc60000010075 */
[----:B------:R-:W-:Y:S01]  /*2110*/  FADD.FTZ R117, R119, R148 ;  /* 0x0000009477757221 */ /* 0x000fe20000010000 */
[----:B------:R-:W-:-:S04]  /*2120*/  FFMA.FTZ R119, R135, R134, R150 ;  /* 0x0000008687777223 */ /* 0x000fc80000010096 */
[----:B------:R-:W-:-:S04]  /*2130*/  FFMA.FTZ R152, R138, R139, R119 ;  /* 0x0000008b8a987223 */ /* 0x000fc80000010077 */
[----:B------:R-:W-:-:S04]  /*2140*/  FFMA.FTZ R119, R141, R140, R152 ;  /* 0x0000008c8d777223 */ /* 0x000fc80000010098 */
[----:B------:R-:W-:-:S04]  /*2150*/  FFMA.FTZ R152, R142, R143, R119 ;  /* 0x0000008f8e987223 */ /* 0x000fc80000010077 */
[----:B------:R-:W-:-:S04]  /*2160*/  FFMA.FTZ R152, R147, R145, R152 ;  /* 0x0000009193987223 */ /* 0x000fc80000010098 */
[----:B------:R-:W-:-:S05]  /*2170*/  FFMA.FTZ R152, R149, R148, R152 ;  /* 0x0000009495987223 */ /* 0x000fca0000010098 */
[----:B------:R-:W0:Y:S04]  /*2180*/  SHFL.DOWN PT, R119, R152, 0x10, 0x1f ;  /* 0x0a001f0098777f89 */ /* 0x000e2800000e0000 */
        /* <DEDUP_REMOVED lines=13> */
[----:B0-----:R-:W-:Y:S02]  /*2260*/  FADD.FTZ R119, R151, R152 ;  /* 0x0000009897777221 */ /* 0x001fe40000010000 */
[----:B------:R-:W0:Y:S01]  /*2270*/  S2R R152, SR_TID.X ;  /* 0x0000000000987919 */ /* 0x000e220000002100 */
[----:B-1----:R-:W-:Y:S01]  /*2280*/  FADD.FTZ R153, R156, R117 ;  /* 0x000000759c997221 */ /* 0x002fe20000010000 */
[----:B------:R-:W-:Y:S01]  /*2290*/  FADD.FTZ R0, R116, R0 ;  /* 0x0000000074007221 */ /* 0x000fe20000010000 */
[----:B------:R-:W-:Y:S01]  /*22a0*/  FFMA.FTZ R10, R149, R116, R10 ;  /* 0x00000074950a7223 */ /* 0x000fe2000001000a */
[----:B------:R-:W-:Y:S04]  /*22b0*/  SHFL.DOWN PT, R150, R119, 0x1, 0x1f ;  /* 0x08201f0077967f89 */ /* 0x000fe800000e0000 */
[----:B------:R-:W1:Y:S04]  /*22c0*/  SHFL.DOWN PT, R116, R153, 0x1, 0x1f ;  /* 0x08201f0099747f89 */ /* 0x000e6800000e0000 */
[----:B------:R2:W-:Y:S04]  /*22d0*/  STL [R1+0x28], R160 ;  /* 0x000028a001007387 */ /* 0x0005e80000100800 */
[----:B------:R2:W-:Y:S01]  /*22e0*/  STL [R1+0x2c], R157 ;  /* 0x00002c9d01007387 */ /* 0x0005e20000100800 */
[----:B------:R-:W-:Y:S01]  /*22f0*/  BSSY.RECONVERGENT B0, `(.L_x_1486) ;  /* 0x000000f000007945 */ /* 0x000fe20003800200 */
[----:B0-----:R-:W-:Y:S01]  /*2300*/  LOP3.LUT P2, RZ, R152, 0x1f, RZ, 0xc0, !PT ;  /* 0x0000001f98ff7812 */ /* 0x001fe2000784c0ff */
[----:B------:R-:W-:Y:S01]  /*2310*/  FADD.FTZ R166, R158, R166 ;  /* 0x000000a69ea67221 */ /* 0x000fe20000010000 */
[----:B------:R-:W-:Y:S01]  /*2320*/  FFMA.FTZ R11, R142, R158, R11 ;  /* 0x0000009e8e0b7223 */ /* 0x000fe2000001000b */
[----:B-1----:R-:W-:Y:S01]  /*2330*/  FADD.FTZ R116, R153, R116 ;  /* 0x0000007499747221 */ /* 0x002fe20000010000 */
[----:B------:R-:W-:-:S09]  /*2340*/  FADD.FTZ R117, R119, R150 ;  /* 0x0000009677757221 */ /* 0x000fd20000010000 */
[----:B--2---:R-:W-:Y:S05]  /*2350*/  @P2 BRA `(.L_x_1487) ;  /* 0x0000000000202947 */ /* 0x004fea0003800000 */
        /* <DEDUP_REMOVED lines=8> */
.L_x_1487:
[----:B------:R-:W-:Y:S05]  /*23e0*/  BSYNC.RECONVERGENT B0 ;  /* 0x0000000000007941 */ /* 0x000fea0003800200 */
.L_x_1486:
[----:B------:R-:W2:Y:S04]  /*23f0*/  LDL.LU R156, [R1+0x30] ;  /* 0x00003000019c7983 */ /* 0x000ea80000300800 */
[----:B------:R-:W3:Y:S01]  /*2400*/  LDL.LU R153, [R1+0x34] ;  /* 0x0000340001997983 */ /* 0x000ee20000300800 */
[----:B------:R-:W1:Y:S01]  /*2410*/  S2UR UR5, SR_CgaCtaId ;  /* 0x00000000000579c3 */ /* 0x000e620000008800 */
[----:B------:R-:W-:Y:S01]  /*2420*/  UMOV UR4, 0x400 ;  /* 0x0000040000047882 */ /* 0x000fe20000000000 */
[----:B------:R-:W-:Y:S01]  /*2430*/  FFMA.FTZ R249, R147, R118, R249 ;  /* 0x0000007693f97223 */ /* 0x000fe200000100f9 */
[----:B------:R-:W-:Y:S01]  /*2440*/  FFMA.FTZ R250, R149, R130, R250 ;  /* 0x0000008295fa7223 */ /* 0x000fe200000100fa */
[----:B------:R-:W-:-:S04]  /*2450*/  UISETP.NE.U32.AND UP0, UPT, UR16, URZ, UPT ;  /* 0x000000ff1000728c */ /* 0x000fc8000bf05070 */
[----:B------:R-:W-:Y:S02]  /*2460*/  UISETP.NE.AND.EX UP0, UPT, UR17, URZ, UPT, UP0 ;  /* 0x000000ff1100728c */ /* 0x000fe4000bf05300 */
[----:B-1----:R-:W-:-:S04]  /*2470*/  ULEA UR4, UR5, UR4, 0x18 ;  /* 0x0000000405047291 */ /* 0x002fc8000f8ec0ff */
[----:B------:R-:W-:Y:S02]  /*2480*/  UIADD3 UR5, UPT, UPT, UR4, 0x6040, URZ ;  /* 0x0000604004057890 */ /* 0x000fe4000fffe0ff */
[----:B------:R-:W-:Y:S01]  /*2490*/  @!UP1 UIADD3 UR5, UPT, UPT, UR4, 0x6000, URZ ;  /* 0x0000600004059890 */ /* 0x000fe2000fffe0ff */
[----:B------:R-:W-:Y:S01]  /*24a0*/  BAR.SYNC.DEFER_BLOCKING 0x0 ;  /* 0x0000000000007b1d */ /* 0x000fe20000010000 */
[----:B--2---:R-:W-:-:S07]  /*24b0*/  FADD.FTZ R156, R118, R156 ;  /* 0x0000009c769c7221 */ /* 0x004fce0000010000 */
[----:B0-----:R-:W0:Y:S01]  /*24c0*/  LDS.128 R116, [UR5] ;  /* 0x00000005ff747984 */ /* 0x001e220008000c00 */
[----:B------:R-:W-:Y:S01]  /*24d0*/  UIADD3 UR5, UPT, UPT, UR4, 0x6050, URZ ;  /* 0x0000605004057890 */ /* 0x000fe2000fffe0ff */
[----:B---3--:R-:W-:Y:S01]  /*24e0*/  FADD.FTZ R153, R130, R153 ;  /* 0x0000009982997221 */ /* 0x008fe20000010000 */
[----:B------:R-:W-:Y:S01]  /*24f0*/  @!UP1 UIADD3 UR5, UPT, UPT, UR4, 0x6010, URZ ;  /* 0x0000601004059890 */ /* 0x000fe2000fffe0ff */
[----:B------:R-:W1:Y:S01]  /*2500*/  LDC.64 R130, c[0x0][0x380] ;  /* 0x0000e000ff827b82 */ /* 0x000e620000000a00 */
[----:B------:R-:W-:Y:S04]  /*2510*/  STL [R1+0x30], R156 ;  /* 0x0000309c01007387 */ /* 0x000fe80000100800 */
[----:B------:R-:W-:Y:S01]  /*2520*/  STL [R1+0x34], R153 ;  /* 0x0000349901007387 */ /* 0x000fe20000100800 */
[----:B-1----:R-:W-:-:S04]  /*2530*/  IADD3 R2, PT, PT, R2, R130, RZ ;  /* 0x0000008202027210 */ /* 0x002fc80007ffe0ff */
[----:B------:R-:W-:Y:S01]  /*2540*/  ISETP.GE.AND P4, PT, R2, R131, PT ;  /* 0x000000830200720c */ /* 0x000fe20003f86270 */
[----:B0-----:R-:W-:Y:S01]  /*2550*/  FADD.FTZ R131, RZ, R116 ;  /* 0x00000074ff837221 */ /* 0x001fe20000010000 */
[----:B------:R-:W-:-:S03]  /*2560*/  FADD.FTZ R116, RZ, R117 ;  /* 0x00000075ff747221 */ /* 0x000fc60000010000 */
[----:B------:R-:W-:Y:S01]  /*2570*/  FADD.FTZ R131, R118, R131 ;  /* 0x0000008376837221 */ /* 0x000fe20000010000 */
[----:B------:R-:W-:Y:S02]  /*2580*/  FADD.FTZ R130, R119, R116 ;  /* 0x0000007477827221 */ /* 0x000fe40000010000 */
        /* <DEDUP_REMOVED lines=85> */
.L_x_1490:
        /* <DEDUP_REMOVED lines=39> */
[----:B------:R-:W-:Y:S01]  /*2d50*/  LOP3.LUT P5, RZ, R126, 0xff, RZ, 0xc0, !PT ;  /* 0x000000ff7eff7812 */ /* 0x000fe200078ac0ff */
        /* <DEDUP_REMOVED lines=14> */
.L_x_1489:
        /* <DEDUP_REMOVED lines=14> */
[----:B------:R-:W-:Y:S01]  /*2f20*/  FFMA.FTZ R117, R206, R117, R103 ;  /* 0x00000075ce757223 */ /* 0x000fe20000010067 */
[----:B------:R-:W-:Y:S01]  /*2f30*/  ISETP.GE.U32.AND P2, PT, R126, RZ, PT ;  /* 0x000000ff7e00720c */ /* 0x000fe20003f46070 */
[----:B------:R-:W-:Y:S01]  /*2f40*/  FFMA.FTZ R118, R206, R221, R102 ;  /* 0x000000ddce767223 */ /* 0x000fe20000010066 */
[----:B------:R-:W-:Y:S01]  /*2f50*/  FMUL.FTZ R116, R116, UR6 ;  /* 0x0000000674747c20 */ /* 0x000fe20008410000 */
[----:B------:R-:W-:Y:S01]  /*2f60*/  FMUL.FTZ R119, R117, UR6 ;  /* 0x0000000675777c20 */ /* 0x000fe20008410000 */
[----:B------:R-:W-:Y:S01]  /*2f70*/  FFMA.FTZ R117, R206, R226, R101 ;  /* 0x000000e2ce757223 */ /* 0x000fe20000010065 */
[----:B------:R-:W-:Y:S01]  /*2f80*/  FMUL.FTZ R118, R118, UR6 ;  /* 0x0000000676767c20 */ /* 0x000fe20008410000 */
[----:B------:R-:W-:Y:S01]  /*2f90*/  LOP3.LUT P3, RZ, R127, 0xff0000, RZ, 0xc0, !PT ;  /* 0x00ff00007fff7812 */ /* 0x000fe2000786c0ff */
[-CC-:B------:R-:W-:Y:S01]  /*2fa0*/  FFMA.FTZ R223, R223, R150.reuse, R151.reuse ;  /* 0x00000096dfdf7223 */ /* 0x180fe20000010097 */
[----:B------:R-:W-:Y:S01]  /*2fb0*/  FMUL.FTZ R117, R117, UR6 ;  /* 0x0000000675757c20 */ /* 0x000fe20008410000 */
[----:B------:R-:W-:Y:S01]  /*2fc0*/  LOP3.LUT P6, RZ, R127, 0xff, RZ, 0xc0, !PT ;  /* 0x000000ff7fff7812 */ /* 0x000fe200078cc0ff */
[-CC-:B------:R-:W-:Y:S01]  /*2fd0*/  FFMA.FTZ R219, R219, R150.reuse, R151.reuse ;  /* 0x00000096dbdb7223 */ /* 0x180fe20000010097 */
[----:B------:R-:W-:Y:S01]  /*2fe0*/  LOP3.LUT P5, RZ, R127, 0xff00, RZ, 0xc0, !PT ;  /* 0x0000ff007fff7812 */ /* 0x000fe200078ac0ff */
[-CC-:B------:R-:W-:Y:S01]  /*2ff0*/  FFMA.FTZ R225, R225, R150.reuse, R151.reuse ;  /* 0x00000096e1e17223 */ /* 0x180fe20000010097 */
[----:B------:R-:W-:Y:S01]  /*3000*/  ISETP.GE.U32.AND.EX P2, PT, R127, 0x1000000, PT, P2 ;  /* 0x010000007f00780c */ /* 0x000fe20003f46120 */
        /* <DEDUP_REMOVED lines=8> */
[----:B------:R-:W-:Y:S01]  /*3090*/  FFMA.FTZ R120, R206, R219, R98 ;  /* 0x000000dbce787223 */ /* 0x000fe20000010062 */
[----:B------:R-:W-:-:S02]  /*30a0*/  LOP3.LUT P2, RZ, R126, 0xff0000, RZ, 0xc0, !PT ;  /* 0x00ff00007eff7812 */ /* 0x000fc4000784c0ff */
[----:B------:R-:W-:Y:S01]  /*30b0*/  LOP3.LUT P3, RZ, R126, 0xff000000, RZ, 0xc0, !PT ;  /* 0xff0000007eff7812 */ /* 0x000fe2000786c0ff */
[----:B------:R-:W-:Y:S01]  /*30c0*/  FMUL.FTZ R120, R120, UR6 ;  /* 0x0000000678787c20 */ /* 0x000fe20008410000 */
[C---:B------:R-:W-:Y:S02]  /*30d0*/  LOP3.LUT P6, RZ, R126.reuse, 0xff00, RZ, 0xc0, !PT ;  /* 0x0000ff007eff7812 */ /* 0x040fe400078cc0ff */
[----:B------:R-:W-:Y:S01]  /*30e0*/  LOP3.LUT P5, RZ, R126, 0xff, RZ, 0xc0, !PT ;  /* 0x000000ff7eff7812 */ /* 0x000fe200078ac0ff */
[----:B------:R-:W-:Y:S01]  /*30f0*/  FADD.FTZ R126, R224, -R225 ;  /* 0x800000e1e07e7221 */ /* 0x000fe20000010000 */
[----:B------:R-:W-:Y:S02]  /*3100*/  F2FP.BF16.F32.PACK_AB R119, R119, R118 ;  /* 0x000000767777723e */ /* 0x000fe400000010ff */
[----:B------:R-:W-:Y:S01]  /*3110*/  F2FP.BF16.F32.PACK_AB R118, R117, R116 ;  /* 0x000000747576723e */ /* 0x000fe200000010ff */
[C---:B------:R-:W-:Y:S01]  /*3120*/  FFMA.FTZ R126, R206.reuse, R126, R99 ;  /* 0x0000007ece7e7223 */ /* 0x040fe20000010063 */
[C---:B------:R-:W-:Y:S01]  /*3130*/  FFMA.FTZ R117, R206.reuse, R222, R97 ;  /* 0x000000dece757223 */ /* 0x040fe20000010061 */
[----:B------:R-:W-:Y:S01]  /*3140*/  FFMA.FTZ R116, R206, R217, R96 ;  /* 0x000000d9ce747223 */ /* 0x000fe20000010060 */
[----:B------:R-:W-:Y:S01]  /*3150*/  FSEL R120, R120, RZ, P2 ;  /* 0x000000ff78787208 */ /* 0x000fe20001000000 */
[----:B------:R-:W-:Y:S01]  /*3160*/  FMUL.FTZ R126, R126, UR6 ;  /* 0x000000067e7e7c20 */ /* 0x000fe20008410000 */
[----:B------:R-:W-:Y:S01]  /*3170*/  FMUL.FTZ R117, R117, UR6 ;  /* 0x0000000675757c20 */ /* 0x000fe20008410000 */
[----:B------:R-:W-:-:S03]  /*3180*/  FMUL.FTZ R116, R116, UR6 ;  /* 0x0000000674747c20 */ /* 0x000fc60008410000 */
[----:B------:R-:W-:Y:S02]  /*3190*/  FSEL R131, R126, RZ, P3 ;  /* 0x000000ff7e837208 */ /* 0x000fe40001800000 */
[----:B------:R-:W-:Y:S02]  /*31a0*/  FSEL R127, R117, RZ, P6 ;  /* 0x000000ff757f7208 */ /* 0x000fe40003000000 */
[----:B------:R-:W-:Y:S02]  /*31b0*/  FSEL R116, R116, RZ, P5 ;  /* 0x000000ff74747208 */ /* 0x000fe40002800000 */
[----:B------:R-:W-:Y:S02]  /*31c0*/  F2FP.BF16.F32.PACK_AB R117, R131, R120 ;  /* 0x000000788375723e */ /* 0x000fe400000010ff */
[----:B------:R-:W-:Y:S01]  /*31d0*/  F2FP.BF16.F32.PACK_AB R116, R127, R116 ;  /* 0x000000747f74723e */ /* 0x000fe200000010ff */
[----:B------:R-:W-:Y:S06]  /*31e0*/  BRA `(.L_x_1491) ;  /* 0x0000001400b87947 */ /* 0x000fec0003800000 */
.L_x_1492:
        /* <DEDUP_REMOVED lines=54> */
.L_x_1488:
        /* <DEDUP_REMOVED lines=83> */
.L_x_1494:
        /* <DEDUP_REMOVED lines=56> */
[----:B------:R-:W-:Y:S01]  /*3e00*/  F2FP.BF16.F32.PACK_AB R119, R116, R119 ;  /* 0x000000777477723e */ /* 0x000fe200000010ff */
[----:B------:R-:W-:Y:S01]  /*3e10*/  FMUL.FTZ R116, R109, UR6 ;  /* 0x000000066d747c20 */ /* 0x000fe20008410000 */
[----:B------:R-:W-:-:S02]  /*3e20*/  FSEL R117, R117, RZ, P6 ;  /* 0x000000ff75757208 */ /* 0x000fc40003000000 */
[----:B------:R-:W-:Y:S01]  /*3e30*/  FSEL R120, R112, RZ, P3 ;  /* 0x000000ff70787208 */ /* 0x000fe20001800000 */
[----:B------:R-:W-:Y:S01]  /*3e40*/  FMUL.FTZ R112, R108, UR6 ;  /* 0x000000066c707c20 */ /* 0x000fe20008410000 */
[----:B------:R-:W-:Y:S02]  /*3e50*/  LOP3.LUT P5, RZ, R126, 0xff00, RZ, 0xc0, !PT ;  /* 0x0000ff007eff7812 */ /* 0x000fe400078ac0ff */
[----:B------:R-:W-:Y:S02]  /*3e60*/  LOP3.LUT P6, RZ, R180, 0xff00, RZ, 0xc0, !PT ;  /* 0x0000ff00b4ff7812 */ /* 0x000fe400078cc0ff */
[----:B------:R-:W-:Y:S02]  /*3e70*/  LOP3.LUT P2, RZ, R126, 0xff, RZ, 0xc0, !PT ;  /* 0x000000ff7eff7812 */ /* 0x000fe4000784c0ff */
        /* <DEDUP_REMOVED lines=11> */
.L_x_1493:
        /* <DEDUP_REMOVED lines=80> */
.L_x_1495:
        /* <DEDUP_REMOVED lines=73> */
[----:B------:R-:W-:-:S07]  /*48c0*/  F2FP.BF16.F32.PACK_AB R116, R127, R116 ;  /* 0x000000747f74723e */ /* 0x000fce00000010ff */
.L_x_1491:
        /* <DEDUP_REMOVED lines=19> */
[----:B------:R-:W-:Y:S01]  /*4a00*/  FADD.FTZ R211, R211, -R212 ;  /* 0x800000d4d3d37221 */ /* 0x000fe20000010000 */
[----:B------:R-:W-:Y:S01]  /*4a10*/  FADD.FTZ R109, R205, -R104 ;  /* 0x80000068cd6d7221 */ /* 0x000fe20000010000 */
[----:B------:R-:W-:Y:S01]  /*4a20*/  LOP3.LUT P5, RZ, R125, 0xff0000, RZ, 0xc0, !PT ;  /* 0x00ff00007dff7812 */ /* 0x000fe200078ac0ff */
[----:B------:R-:W-:Y:S01]  /*4a30*/  FADD.FTZ R209, R209, -R128 ;  /* 0x80000080d1d17221 */ /* 0x000fe20000010000 */
[----:B------:R-:W-:Y:S01]  /*4a40*/  FFMA.FTZ R106, R206, R211, R86 ;  /* 0x000000d3ce6a7223 */ /* 0x000fe20000010056 */
[----:B------:R-:W-:Y:S01]  /*4a50*/  LOP3.LUT P6, RZ, R177, 0xff0000, RZ, 0xc0, !PT ;  /* 0x00ff0000b1ff7812 */ /* 0x000fe200078cc0ff */
[----:B------:R-:W-:Y:S01]  /*4a60*/  FADD.FTZ R214, R213, -R214 ;  /* 0x800000d6d5d67221 */ /* 0x000fe20000010000 */
[----:B------:R-:W-:Y:S01]  /*4a70*/  FFMA.FTZ R210, R210, R150, R151 ;  /* 0x00000096d2d27223 */ /* 0x000fe20000010097 */
[----:B------:R-:W-:Y:S01]  /*4a80*/  FMUL.FTZ R104, R106, UR6 ;  /* 0x000000066a687c20 */ /* 0x000fe20008410000 */
[----:B------:R-:W-:Y:S01]  /*4a90*/  ISETP.GE.U32.AND P3, PT, R124, RZ, PT ;  /* 0x000000ff7c00720c */ /* 0x000fe20003f66070 */
[----:B------:R-:W-:Y:S01]  /*4aa0*/  FFMA.FTZ R107, R206, R214, R87 ;  /* 0x000000d6ce6b7223 */ /* 0x000fe20000010057 */
[----:B------:R-:W-:Y:S01]  /*4ab0*/  FADD.FTZ R210, R129, -R210 ;  /* 0x800000d281d27221 */ /* 0x000fe20000010000 */
[----:B------:R-:W-:Y:S01]  /*4ac0*/  FFMA.FTZ R196, R196, R150, R151 ;  /* 0x00000096c4c47223 */ /* 0x000fe20000010097 */
[C---:B0-----:R-:W-:Y:S01]  /*4ad0*/  FSEL R119, R104.reuse, RZ, P5 ;  /* 0x000000ff68777208 */ /* 0x041fe20002800000 */
[----:B------:R-:W-:Y:S01]  /*4ae0*/  FMUL.FTZ R110, R107, UR6 ;  /* 0x000000066b6e7c20 */ /* 0x000fe20008410000 */
[----:B------:R-:W-:Y:S01]  /*4af0*/  FSEL R115, R104, RZ, P6 ;  /* 0x000000ff68737208 */ /* 0x000fe20003000000 */
[----:B------:R-:W-:Y:S01]  /*4b00*/  FFMA.FTZ R104, R206, R209, R84 ;  /* 0x000000d1ce687223 */ /* 0x000fe20000010054 */
[----:B------:R-:W-:Y:S01]  /*4b10*/  ISETP.GE.U32.AND P5, PT, R176, RZ, PT ;  /* 0x000000ffb000720c */ /* 0x000fe20003fa6070 */
[----:B------:R-:W-:Y:S01]  /*4b20*/  FFMA.FTZ R105, R206, R210, R85 ;  /* 0x000000d2ce697223 */ /* 0x000fe20000010055 */
[----:B------:R-:W-:Y:S01]  /*4b30*/  LOP3.LUT P6, RZ, R125, 0xff, RZ, 0xc0, !PT ;  /* 0x000000ff7dff7812 */ /* 0x000fe200078cc0ff */
[----:B------:R-:W-:Y:S01]  /*4b40*/  FMUL.FTZ R108, R104, UR6 ;  /* 0x00000006686c7c20 */ /* 0x000fe20008410000 */
[----:B------:R-:W-:Y:S01]  /*4b50*/  ISETP.GE.U32.AND.EX P5, PT, R177, 0x1000000, PT, P5 ;  /* 0x01000000b100780c */ /* 0x000fe20003fa6150 */
[-C--:B------:R-:W-:Y:S01]  /*4b60*/  FFMA.FTZ R121, R121, R150.reuse, R151 ;  /* 0x0000009679797223 */ /* 0x080fe20000010097 */
[----:B------:R-:W-:Y:S01]  /*4b70*/  ISETP.GE.U32.AND.EX P3, PT, R125, 0x1000000, PT, P3 ;  /* 0x010000007d00780c */ /* 0x000fe20003f66130 */
[----:B------:R-:W-:Y:S01]  /*4b80*/  FADD.FTZ R197, R197, -R196 ;  /* 0x800000c4c5c57221 */ /* 0x000fe20000010000 */
[----:B------:R-:W-:Y:S01]  /*4b90*/  FSEL R120, R110, RZ, P5 ;  /* 0x000000ff6e787208 */ /* 0x000fe20002800000 */
[----:B------:R-:W-:Y:S01]  /*4ba0*/  FMUL.FTZ R111, R105, UR6 ;  /* 0x00000006696f7c20 */ /* 0x000fe20008410000 */
[----:B------:R-:W-:Y:S01]  /*4bb0*/  FSEL R118, R108, RZ, P6 ;  /* 0x000000ff6c767208 */ /* 0x000fe20003000000 */
[----:B------:R-:W-:Y:S01]  /*4bc0*/  FADD.FTZ R121, R208, -R121 ;  /* 0x80000079d0797221 */ /* 0x000fe20000010000 */
[----:B------:R-:W-:Y:S01]  /*4bd0*/  LOP3.LUT P5, RZ, R125, 0xff00, RZ, 0xc0, !PT ;  /* 0x0000ff007dff7812 */ /* 0x000fe200078ac0ff */
[----:B------:R-:W-:Y:S01]  /*4be0*/  FFMA.FTZ R194, R194, R150, R151 ;  /* 0x00000096c2c27223 */ /* 0x000fe20000010097 */
[C---:B------:R-:W-:Y:S01]  /*4bf0*/  LOP3.LUT P6, RZ, R177.reuse, 0xff00, RZ, 0xc0, !PT ;  /* 0x0000ff00b1ff7812 */ /* 0x040fe200078cc0ff */
[----:B------:R-:W-:Y:S01]  /*4c00*/  FFMA.FTZ R109, R206, R109, R81 ;  /* 0x0000006dce6d7223 */ /* 0x000fe20000010051 */
[----:B------:R-:W-:Y:S01]  /*4c10*/  FSEL R116, R110, RZ, P3 ;  /* 0x000000ff6e747208 */ /* 0x000fe20001800000 */
[C---:B------:R-:W-:Y:S01]  /*4c20*/  FFMA.FTZ R110, R206.reuse, R197, R82 ;  /* 0x000000c5ce6e7223 */ /* 0x040fe20000010052 */
[----:B------:R-:W-:Y:S01]  /*4c30*/  LOP3.LUT P3, RZ, R177, 0xff, RZ, 0xc0, !PT ;  /* 0x000000ffb1ff7812 */ /* 0x000fe2000786c0ff */
        /* <DEDUP_REMOVED lines=8> */
[----:B------:R-:W-:Y:S01]  /*4cc0*/  FMUL.FTZ R112, R111, UR6 ;  /* 0x000000066f707c20 */ /* 0x000fe20008410000 */
[----:B------:R-:W-:-:S02]  /*4cd0*/  LOP3.LUT P5, RZ, R176, 0xff0000, RZ, 0xc0, !PT ;  /* 0x00ff0000b0ff7812 */ /* 0x000fc400078ac0ff */
[----:B------:R-:W-:Y:S02]  /*4ce0*/  LOP3.LUT P6, RZ, R124, 0xff000000, RZ, 0xc0, !PT ;  /* 0xff0000007cff7812 */ /* 0x000fe400078cc0ff */
[C---:B------:R-:W-:Y:S02]  /*4cf0*/  FSEL R117, R108.reuse, RZ, P3 ;  /* 0x000000ff6c757208 */ /* 0x040fe40001800000 */
[----:B------:R-:W-:Y:S01]  /*4d00*/  FSEL R126, R108, RZ, P5 ;  /* 0x000000ff6c7e7208 */ /* 0x000fe20002800000 */
[----:B------:R-:W-:Y:S01]  /*4d10*/  FFMA.FTZ R108, R206, R195, R80 ;  /* 0x000000c3ce6c7223 */ /* 0x000fe20000010050 */
[C---:B------:R-:W-:Y:S02]  /*4d20*/  LOP3.LUT P3, RZ, R124.reuse, 0xff00, RZ, 0xc0, !PT ;  /* 0x0000ff007cff7812 */ /* 0x040fe4000786c0ff */
[----:B------:R-:W-:Y:S02]  /*4d30*/  LOP3.LUT P5, RZ, R124, 0xff, RZ, 0xc0, !PT ;  /* 0x000000ff7cff7812 */ /* 0x000fe400078ac0ff */
[----:B------:R-:W-:-:S02]  /*4d40*/  FSEL R124, R112, RZ, P6 ;  /* 0x000000ff707c7208 */ /* 0x000fc40003000000 */
[----:B------:R-:W-:Y:S02]  /*4d50*/  LOP3.LUT P6, RZ, R176, 0xff000000, RZ, 0xc0, !PT ;  /* 0xff000000b0ff7812 */ /* 0x000fe400078cc0ff */
[----:B------:R-:W-:Y:S02]  /*4d60*/  FSEL R121, R113, RZ, P3 ;  /* 0x000000ff71797208 */ /* 0x000fe40001800000 */
[----:B------:R-:W-:Y:S01]  /*4d70*/  FSEL R127, R112, RZ, P6 ;  /* 0x000000ff707f7208 */ /* 0x000fe20003000000 */
[----:B------:R-:W-:Y:S01]  /*4d80*/  FMUL.FTZ R112, R108, UR6 ;  /* 0x000000066c707c20 */ /* 0x000fe20008410000 */
        /* <DEDUP_REMOVED lines=14> */
.L_x_1498:
[-CC-:B------:R-:W-:Y:S01]  /*4e70*/  FFMA.FTZ R214, R214, R150.reuse, R151.reuse ;  /* 0x00000096d6d67223 */ /* 0x180fe20000010097 */
[-CC-:B------:R-:W-:Y:S01]  /*4e80*/  FFMA.FTZ R212, R212, R150.reuse, R151.reuse ;  /* 0x00000096d4d47223 */ /* 0x180fe20000010097 */
[-CC-:B------:R-:W-:Y:S01]  /*4e90*/  FFMA.FTZ R128, R128, R150.reuse, R151.reuse ;  /* 0x0000009680807223 */ /* 0x180fe20000010097 */
[----:B------:R-:W-:Y:S01]  /*4ea0*/  ISETP.GE.U32.AND P3, PT, R124, RZ, PT ;  /* 0x000000ff7c00720c */ /* 0x000fe20003f66070 */
[----:B------:R-:W-:Y:S01]  /*4eb0*/  FADD.FTZ R214, R213, -R214 ;  /* 0x800000d6d5d67221 */ /* 0x000fe20000010000 */
[----:B------:R-:W-:Y:S01]  /*4ec0*/  FADD.FTZ R211, R211, -R212 ;  /* 0x800000d4d3d37221 */ /* 0x000fe20000010000 */
[----:B------:R-:W-:Y:S01]  /*4ed0*/  FADD.FTZ R209, R209, -R128 ;  /* 0x80000080d1d17221 */ /* 0x000fe20000010000 */
[----:B------:R-:W-:Y:S01]  /*4ee0*/  FFMA.FTZ R210, R210, R150, R151 ;  /* 0x00000096d2d27223 */ /* 0x000fe20000010097 */
[C---:B------:R-:W-:Y:S01]  /*4ef0*/  FFMA.FTZ R214, R206.reuse, R214, R87 ;  /* 0x000000d6ced67223 */ /* 0x040fe20000010057 */
[----:B------:R-:W-:Y:S01]  /*4f00*/  FFMA.FTZ R211, R206, R211, R86 ;  /* 0x000000d3ced37223 */ /* 0x000fe20000010056 */
[-CC-:B0-----:R-:W-:Y:S01]  /*4f10*/  FFMA.FTZ R112, R207, R150.reuse, R151.reuse ;  /* 0x00000096cf707223 */ /* 0x181fe20000010097 */
[----:B------:R-:W-:Y:S01]  /*4f20*/  ISETP.GE.U32.AND.EX P3, PT, R125, 0x1000000, PT, P3 ;  /* 0x010000007d00780c */ /* 0x000fe20003f66130 */
[----:B------:R-:W-:Y:S01]  /*4f30*/  FMUL.FTZ R214, R214, UR6 ;  /* 0x00000006d6d67c20 */ /* 0x000fe20008410000 */
[----:B------:R-:W-:Y:S01]  /*4f40*/  FMUL.FTZ R211, R211, UR6 ;  /* 0x00000006d3d37c20 */ /* 0x000fe20008410000 */
[----:B------:R-:W-:Y:S01]  /*4f50*/  LOP3.LUT P5, RZ, R125, 0xff0000, RZ, 0xc0, !PT ;  /* 0x00ff00007dff7812 */ /* 0x000fe200078ac0ff */
[----:B------:R-:W-:Y:S01]  /*4f60*/  FFMA.FTZ R209, R206, R209, R84 ;  /* 0x000000d1ced17223 */ /* 0x000fe20000010054 */
[----:B------:R-:W-:Y:S01]  /*4f70*/  FADD.FTZ R210, R129, -R210 ;  /* 0x800000d281d27221 */ /* 0x000fe20000010000 */
[-CC-:B------:R-:W-:Y:S01]  /*4f80*/  FFMA.FTZ R121, R121, R150.reuse, R151.reuse ;  /* 0x0000009679797223 */ /* 0x180fe20000010097 */
[----:B------:R-:W-:Y:S01]  /*4f90*/  FADD.FTZ R205, R205, -R112 ;  /* 0x80000070cdcd7221 */ /* 0x000fe20000010000 */
[----:B------:R-:W-:Y:S01]  /*4fa0*/  FFMA.FTZ R196, R196, R150, R151 ;  /* 0x00000096c4c47223 */ /* 0x000fe20000010097 */
[----:B------:R-:W-:Y:S01]  /*4fb0*/  FSEL R112, R214, RZ, P3 ;  /* 0x000000ffd6707208 */ /* 0x000fe20001800000 */
[----:B------:R-:W-:Y:S01]  /*4fc0*/  FMUL.FTZ R209, R209, UR6 ;  /* 0x00000006d1d17c20 */ /* 0x000fe20008410000 */
[----:B------:R-:W-:Y:S01]  /*4fd0*/  ISETP.GE.U32.AND P3, PT, R176, RZ, PT ;  /* 0x000000ffb000720c */ /* 0x000fe20003f66070 */
[----:B------:R-:W-:Y:S01]  /*4fe0*/  FFMA.FTZ R210, R206, R210, R85 ;  /* 0x000000d2ced27223 */ /* 0x000fe20000010055 */
[----:B------:R-:W-:Y:S01]  /*4ff0*/  FSEL R119, R211, RZ, P5 ;  /* 0x000000ffd3777208 */ /* 0x000fe20002800000 */
[----:B------:R-:W-:Y:S01]  /*5000*/  FADD.FTZ R121, R208, -R121 ;  /* 0x80000079d0797221 */ /* 0x000fe20000010000 */
[----:B------:R-:W-:Y:S01]  /*5010*/  LOP3.LUT P5, RZ, R125, 0xff, RZ, 0xc0, !PT ;  /* 0x000000ff7dff7812 */ /* 0x000fe200078ac0ff */
[----:B------:R-:W-:Y:S01]  /*5020*/  FADD.FTZ R197, R197, -R196 ;  /* 0x800000c4c5c57221 */ /* 0x000fe20000010000 */
[C---:B------:R-:W-:Y:S01]  /*5030*/  LOP3.LUT P6, RZ, R177.reuse, 0xff0000, RZ, 0xc0, !PT ;  /* 0x00ff0000b1ff7812 */ /* 0x040fe200078cc0ff */
[----:B------:R-:W-:Y:S01]  /*5040*/  FMUL.FTZ R210, R210, UR6 ;  /* 0x00000006d2d27c20 */ /* 0x000fe20008410000 */
[----:B------:R-:W-:Y:S01]  /*5050*/  ISETP.GE.U32.AND.EX P3, PT, R177, 0x1000000, PT, P3 ;  /* 0x01000000b100780c */ /* 0x000fe20003f66130 */
[C---:B------:R-:W-:Y:S01]  /*5060*/  FFMA.FTZ R121, R206.reuse, R121, R83 ;  /* 0x00000079ce797223 */ /* 0x040fe20000010053 */
[----:B------:R-:W-:Y:S01]  /*5070*/  FSEL R118, R209, RZ, P5 ;  /* 0x000000ffd1767208 */ /* 0x000fe20002800000 */
[----:B------:R-:W-:Y:S01]  /*5080*/  FFMA.FTZ R197, R206, R197, R82 ;  /* 0x000000c5cec57223 */ /* 0x000fe20000010052 */
[----:B------:R-:W-:Y:S01]  /*5090*/  FSEL R115, R211, RZ, P6 ;  /* 0x000000ffd3737208 */ /* 0x000fe20003000000 */
[----:B------:R-:W-:Y:S01]  /*50a0*/  FFMA.FTZ R194, R194, R150, R151 ;  /* 0x00000096c2c27223 */ /* 0x000fe20000010097 */
[----:B------:R-:W-:Y:S01]  /*50b0*/  LOP3.LUT P5, RZ, R177, 0xff00, RZ, 0xc0, !PT ;  /* 0x0000ff00b1ff7812 */ /* 0x000fe200078ac0ff */
[----:B------:R-:W-:Y:S01]  /*50c0*/  FMUL.FTZ R121, R121, UR6 ;  /* 0x0000000679797c20 */ /* 0x000fe20008410000 */
[----:B------:R-:W-:Y:S01]  /*50d0*/  LOP3.LUT P6, RZ, R177, 0xff, RZ, 0xc0, !PT ;  /* 0x000000ffb1ff7812 */ /* 0x000fe200078cc0ff */
[----:B------:R-:W-:Y:S01]  /*50e0*/  FMUL.FTZ R197, R197, UR6 ;  /* 0x00000006c5c57c20 */ /* 0x000fe20008410000 */
[----:B------:R-:W-:Y:S01]  /*50f0*/  FSEL R214, R214, RZ, P3 ;  /* 0x000000ffd6d67208 */ /* 0x000fe20001800000 */
[----:B------:R-:W-:Y:S01]  /*5100*/  FFMA.FTZ R205, R206, R205, R81 ;  /* 0x000000cdcecd7223 */ /* 0x000fe20000010051 */
[----:B------:R-:W-:Y:S01]  /*5110*/  LOP3.LUT P3, RZ, R125, 0xff00, RZ, 0xc0, !PT ;  /* 0x0000ff007dff7812 */ /* 0x000fe2000786c0ff */
[----:B------:R-:W-:Y:S01]  /*5120*/  FADD.FTZ R195, R195, -R194 ;  /* 0x800000c2c3c37221 */ /* 0x000fe20000010000 */
[----:B------:R-:W-:Y:S01]  /*5130*/  FSEL R127, R210, RZ, P5 ;  /* 0x000000ffd27f7208 */ /* 0x000fe20002800000 */
[----:B------:R-:W-:Y:S01]  /*5140*/  FMUL.FTZ R205, R205, UR6 ;  /* 0x00000006cdcd7c20 */ /* 0x000fe20008410000 */
[----:B------:R-:W-:Y:S01]  /*5150*/  FSEL R114, R209, RZ, P6 ;  /* 0x000000ffd1727208 */ /* 0x000fe20003000000 */
[----:B------:R-:W-:Y:S01]  /*5160*/  FFMA.FTZ R195, R206, R195, R80 ;  /* 0x000000c3cec37223 */ /* 0x000fe20000010050 */
[----:B------:R-:W-:-:S02]  /*5170*/  LOP3.LUT P5, RZ, R124, 0xff000000, RZ, 0xc0, !PT ;  /* 0xff0000007cff7812 */ /* 0x000fc400078ac0ff */
[----:B------:R-:W-:Y:S01]  /*5180*/  LOP3.LUT P6, RZ, R124, 0xff0000, RZ, 0xc0, !PT ;  /* 0x00ff00007cff7812 */ /* 0x000fe200078cc0ff */
[----:B------:R-:W-:Y:S01]  /*5190*/  FMUL.FTZ R195, R195, UR6 ;  /* 0x00000006c3c37c20 */ /* 0x000fe20008410000 */
[----:B------:R-:W-:Y:S02]  /*51a0*/  FSEL R125, R210, RZ, P3 ;  /* 0x000000ffd27d7208 */ /* 0x000fe40001800000 */
[C---:B------:R-:W-:Y:S02]  /*51b0*/  LOP3.LUT P3, RZ, R176.reuse, 0xff0000, RZ, 0xc0, !PT ;  /* 0x00ff0000b0ff7812 */ /* 0x040fe4000786c0ff */
[----:B------:R-:W-:Y:S02]  /*51c0*/  FSEL R120, R121, RZ, P5 ;  /* 0x000000ff79787208 */ /* 0x000fe40002800000 */
[----:B------:R-:W-:Y:S02]  /*51d0*/  FSEL R117, R197, RZ, P6 ;  /* 0x000000ffc5757208 */ /* 0x000fe40003000000 */
[----:B------:R-:W-:-:S02]  /*51e0*/  LOP3.LUT P5, RZ, R176, 0xff000000, RZ, 0xc0, !PT ;  /* 0xff000000b0ff7812 */ /* 0x000fc400078ac0ff */
[C---:B------:R-:W-:Y:S02]  /*51f0*/  LOP3.LUT P6, RZ, R124.reuse, 0xff00, RZ, 0xc0, !PT ;  /* 0x0000ff007cff7812 */ /* 0x040fe400078cc0ff */
[----:B------:R-:W-:Y:S02]  /*5200*/  FSEL R113, R197, RZ, P3 ;  /* 0x000000ffc5717208 */ /* 0x000fe40001800000 */
[----:B------:R-:W-:Y:S02]  /*5210*/  LOP3.LUT P3, RZ, R124, 0xff, RZ, 0xc0, !PT ;  /* 0x000000ff7cff7812 */ /* 0x000fe4000786c0ff */
[----:B------:R-:W-:Y:S02]  /*5220*/  FSEL R124, R121, RZ, P5 ;  /* 0x000000ff797c7208 */ /* 0x000fe40002800000 */
[----:B------:R-:W-:Y:S02]  /*5230*/  FSEL R121, R205, RZ, P6 ;  /* 0x000000ffcd797208 */ /* 0x000fe40003000000 */
        /* <DEDUP_REMOVED lines=14> */
.L_x_1497:
        /* <DEDUP_REMOVED lines=9> */
[----:B------:R-:W-:Y:S01]  /*53b0*/  FMUL.FTZ R106, R206, R211 ;  /* 0x000000d3ce6a7220 */ /* 0x000fe20000410000 */
[-CC-:B------:R-:W-:Y:S01]  /*53c0*/  FFMA.FTZ R210, R210, R150.reuse, R151.reuse ;  /* 0x00000096d2d27223 */ /* 0x180fe20000010097 */
[----:B------:R-:W-:Y:S01]  /*53d0*/  LOP3.LUT P6, RZ, R177, 0xff0000, RZ, 0xc0, !PT ;  /* 0x00ff0000b1ff7812 */ /* 0x000fe200078cc0ff */
[----:B------:R-:W-:Y:S01]  /*53e0*/  FADD.FTZ R209, R209, -R128 ;  /* 0x80000080d1d17221 */ /* 0x000fe20000010000 */
[----:B------:R-:W-:Y:S01]  /*53f0*/  FMUL.FTZ R104, R106, UR6 ;  /* 0x000000066a687c20 */ /* 0x000fe20008410000 */
[----:B------:R-:W-:Y:S01]  /*5400*/  FMUL.FTZ R107, R206, R107 ;  /* 0x0000006bce6b7220 */ /* 0x000fe20000410000 */
[----:B------:R-:W-:Y:S01]  /*5410*/  ISETP.GE.U32.AND P3, PT, R124, RZ, PT ;  /* 0x000000ff7c00720c */ /* 0x000fe20003f66070 */
[----:B------:R-:W-:Y:S01]  /*5420*/  FADD.FTZ R105, R129, -R210 ;  /* 0x800000d281697221 */ /* 0x000fe20000010000 */
[-CC-:B------:R-:W-:Y:S01]  /*5430*/  FFMA.FTZ R196, R196, R150.reuse, R151.reuse ;  /* 0x00000096c4c47223 */ /* 0x180fe20000010097 */
[----:B0-----:R-:W-:Y:S01]  /*5440*/  FSEL R119, R104, RZ, P5 ;  /* 0x000000ff68777208 */ /* 0x001fe20002800000 */
[----:B------:R-:W-:Y:S01]  /*5450*/  FMUL.FTZ R109, R107, UR6 ;  /* 0x000000066b6d7c20 */ /* 0x000fe20008410000 */
[----:B------:R-:W-:Y:S01]  /*5460*/  ISETP.GE.U32.AND P5, PT, R176, RZ, PT ;  /* 0x000000ffb000720c */ /* 0x000fe20003fa6070 */
[-C--:B------:R-:W-:Y:S01]  /*5470*/  FFMA.FTZ R121, R121, R150.reuse, R151 ;  /* 0x0000009679797223 */ /* 0x080fe20000010097 */
[----:B------:R-:W-:Y:S01]  /*5480*/  FSEL R115, R104, RZ, P6 ;  /* 0x000000ff68737208 */ /* 0x000fe20003000000 */
[C---:B------:R-:W-:Y:S01]  /*5490*/  FMUL.FTZ R104, R206.reuse, R209 ;  /* 0x000000d1ce687220 */ /* 0x040fe20000410000 */
[----:B------:R-:W-:Y:S01]  /*54a0*/  ISETP.GE.U32.AND.EX P3, PT, R125, 0x1000000, PT, P3 ;  /* 0x010000007d00780c */ /* 0x000fe20003f66130 */
[----:B------:R-:W-:Y:S01]  /*54b0*/  FMUL.FTZ R105, R206, R105 ;  /* 0x00000069ce697220 */ /* 0x000fe20000410000 */
[----:B------:R-:W-:Y:S01]  /*54c0*/  ISETP.GE.U32.AND.EX P5, PT, R177, 0x1000000, PT, P5 ;  /* 0x01000000b100780c */ /* 0x000fe20003fa6150 */
[----:B------:R-:W-:Y:S01]  /*54d0*/  FADD.FTZ R197, R197, -R196 ;  /* 0x800000c4c5c57221 */ /* 0x000fe20000010000 */
[----:B------:R-:W-:Y:S01]  /*54e0*/  FMUL.FTZ R108, R104, UR6 ;  /* 0x00000006686c7c20 */ /* 0x000fe20008410000 */
[----:B------:R-:W-:Y:S01]  /*54f0*/  LOP3.LUT P6, RZ, R125, 0xff, RZ, 0xc0, !PT ;  /* 0x000000ff7dff7812 */ /* 0x000fe200078cc0ff */
[----:B------:R-:W-:Y:S01]  /*5500*/  FADD.FTZ R121, R208, -R121 ;  /* 0x80000079d0797221 */ /* 0x000fe20000010000 */
[C---:B------:R-:W-:Y:S01]  /*5510*/  FSEL R116, R109.reuse, RZ, P3 ;  /* 0x000000ff6d747208 */ /* 0x040fe20001800000 */
[C---:B------:R-:W-:Y:S01]  /*5520*/  FMUL.FTZ R110, R206.reuse, R197 ;  /* 0x000000c5ce6e7220 */ /* 0x040fe20000410000 */
[----:B------:R-:W-:Y:S01]  /*5530*/  FSEL R120, R109, RZ, P5 ;  /* 0x000000ff6d787208 */ /* 0x000fe20002800000 */
[----:B------:R-:W-:Y:S01]  /*5540*/  FMUL.FTZ R109, R105, UR6 ;  /* 0x00000006696d7c20 */ /* 0x000fe20008410000 */
[----:B------:R-:W-:Y:S01]  /*5550*/  LOP3.LUT P3, RZ, R177, 0xff, RZ, 0xc0, !PT ;  /* 0x000000ffb1ff7812 */ /* 0x000fe2000786c0ff */
[----:B------:R-:W-:Y:S01]  /*5560*/  FMUL.FTZ R111, R206, R121 ;  /* 0x00000079ce6f7220 */ /* 0x000fe20000410000 */
[----:B------:R-:W-:Y:S01]  /*5570*/  LOP3.LUT P5, RZ, R125, 0xff00, RZ, 0xc0, !PT ;  /* 0x0000ff007dff7812 */ /* 0x000fe200078ac0ff */
[----:B------:R-:W-:Y:S01]  /*5580*/  FFMA.FTZ R194, R194, R150, R151 ;  /* 0x00000096c2c27223 */ /* 0x000fe20000010097 */
[C---:B------:R-:W-:Y:S01]  /*5590*/  FSEL R118, R108.reuse, RZ, P6 ;  /* 0x000000ff6c767208 */ /* 0x040fe20003000000 */
[----:B------:R-:W-:Y:S01]  /*55a0*/  FMUL.FTZ R112, R111, UR6 ;  /* 0x000000066f707c20 */ /* 0x000fe20008410000 */
[----:B------:R-:W-:Y:S01]  /*55b0*/  LOP3.LUT P6, RZ, R177, 0xff00, RZ, 0xc0, !PT ;  /* 0x0000ff00b1ff7812 */ /* 0x000fe200078cc0ff */
[----:B------:R-:W-:Y:S01]  /*55c0*/  FADD.FTZ R195, R195, -R194 ;  /* 0x800000c2c3c37221 */ /* 0x000fe20000010000 */
[----:B------:R-:W-:Y:S01]  /*55d0*/  FSEL R114, R108, RZ, P3 ;  /* 0x000000ff6c727208 */ /* 0x000fe20001800000 */
[----:B------:R-:W-:Y:S01]  /*55e0*/  FMUL.FTZ R108, R110, UR6 ;  /* 0x000000066e6c7c20 */ /* 0x000fe20008410000 */
[----:B------:R-:W-:-:S02]  /*55f0*/  FSEL R125, R109, RZ, P5 ;  /* 0x000000ff6d7d7208 */ /* 0x000fc40002800000 */
[----:B------:R-:W-:Y:S02]  /*5600*/  LOP3.LUT P3, RZ, R124, 0xff0000, RZ, 0xc0, !PT ;  /* 0x00ff00007cff7812 */ /* 0x000fe4000786c0ff */
[----:B------:R-:W-:Y:S02]  /*5610*/  LOP3.LUT P5, RZ, R176, 0xff0000, RZ, 0xc0, !PT ;  /* 0x00ff0000b0ff7812 */ /* 0x000fe400078ac0ff */
[----:B------:R-:W-:Y:S01]  /*5620*/  FSEL R129, R109, RZ, P6 ;  /* 0x000000ff6d817208 */ /* 0x000fe20003000000 */
[----:B------:R-:W-:Y:S01]  /*5630*/  FMUL.FTZ R109, R206, R205 ;  /* 0x000000cdce6d7220 */ /* 0x000fe20000410000 */
[----:B------:R-:W-:Y:S02]  /*5640*/  LOP3.LUT P6, RZ, R124, 0xff000000, RZ, 0xc0, !PT ;  /* 0xff0000007cff7812 */ /* 0x000fe400078cc0ff */
[C---:B------:R-:W-:Y:S01]  /*5650*/  FSEL R117, R108.reuse, RZ, P3 ;  /* 0x000000ff6c757208 */ /* 0x040fe20001800000 */
[----:B------:R-:W-:Y:S01]  /*5660*/  FMUL.FTZ R113, R109, UR6 ;  /* 0x000000066d717c20 */ /* 0x000fe20008410000 */
[----:B------:R-:W-:Y:S01]  /*5670*/  FSEL R126, R108, RZ, P5 ;  /* 0x000000ff6c7e7208 */ /* 0x000fe20002800000 */
[----:B------:R-:W-:Y:S01]  /*5680*/  FMUL.FTZ R108, R206, R195 ;  /* 0x000000c3ce6c7220 */ /* 0x000fe20000410000 */
[----:B------:R-:W-:-:S02]  /*5690*/  LOP3.LUT P3, RZ, R124, 0xff00, RZ, 0xc0, !PT ;  /* 0x0000ff007cff7812 */ /* 0x000fc4000786c0ff */
[----:B------:R-:W-:Y:S02]  /*56a0*/  LOP3.LUT P5, RZ, R124, 0xff, RZ, 0xc0, !PT ;  /* 0x000000ff7cff7812 */ /* 0x000fe400078ac0ff */
[----:B------:R-:W-:Y:S02]  /*56b0*/  FSEL R124, R112, RZ, P6 ;  /* 0x000000ff707c7208 */ /* 0x000fe40003000000 */
[----:B------:R-:W-:Y:S02]  /*56c0*/  LOP3.LUT P6, RZ, R176, 0xff000000, RZ, 0xc0, !PT ;  /* 0xff000000b0ff7812 */ /* 0x000fe400078cc0ff */
[----:B------:R-:W-:Y:S02]  /*56d0*/  FSEL R121, R113, RZ, P3 ;  /* 0x000000ff71797208 */ /* 0x000fe40001800000 */
[----:B------:R-:W-:Y:S01]  /*56e0*/  FSEL R127, R112, RZ, P6 ;  /* 0x000000ff707f7208 */ /* 0x000fe20003000000 */
[----:B------:R-:W-:Y:S01]  /*56f0*/  FMUL.FTZ R112, R108, UR6 ;  /* 0x000000066c707c20 */ /* 0x000fe20008410000 */
        /* <DEDUP_REMOVED lines=14> */
.L_x_1500:
[-CC-:B------:R-:W-:Y:S01]  /*57e0*/  FFMA.FTZ R214, R214, R150.reuse, R151.reuse ;  /* 0x00000096d6d67223 */ /* 0x180fe20000010097 */
[-CC-:B------:R-:W-:Y:S01]  /*57f0*/  FFMA.FTZ R212, R212, R150.reuse, R151.reuse ;  /* 0x00000096d4d47223 */ /* 0x180fe20000010097 */
[----:B------:R-:W-:Y:S01]  /*5800*/  ISETP.GE.U32.AND P3, PT, R124, RZ, PT ;  /* 0x000000ff7c00720c */ /* 0x000fe20003f66070 */
[-CC-:B------:R-:W-:Y:S01]  /*5810*/  FFMA.FTZ R128, R128, R150.reuse, R151.reuse ;  /* 0x0000009680807223 */ /* 0x180fe20000010097 */
[----:B------:R-:W-:Y:S01]  /*5820*/  FADD.FTZ R213, R213, -R214 ;  /* 0x800000d6d5d57221 */ /* 0x000fe20000010000 */
[----:B------:R-:W-:Y:S01]  /*5830*/  FADD.FTZ R211, R211, -R212 ;  /* 0x800000d4d3d37221 */ /* 0x000fe20000010000 */
[-CC-:B0-----:R-:W-:Y:S01]  /*5840*/  FFMA.FTZ R112, R207, R150.reuse, R151.reuse ;  /* 0x00000096cf707223 */ /* 0x181fe20000010097 */
[----:B------:R-:W-:Y:S01]  /*5850*/  ISETP.GE.U32.AND.EX P3, PT, R125, 0x1000000, PT, P3 ;  /* 0x010000007d00780c */ /* 0x000fe20003f66130 */
[C---:B------:R-:W-:Y:S01]  /*5860*/  FMUL.FTZ R213, R206.reuse, R213 ;  /* 0x000000d5ced57220 */ /* 0x040fe20000410000 */
[----:B------:R-:W-:Y:S01]  /*5870*/  FMUL.FTZ R211, R206, R211 ;  /* 0x000000d3ced37220 */ /* 0x000fe20000410000 */
[----:B------:R-:W-:Y:S01]  /*5880*/  FADD.FTZ R209, R209, -R128 ;  /* 0x80000080d1d17221 */ /* 0x000fe20000010000 */
[-CC-:B------:R-:W-:Y:S01]  /*5890*/  FFMA.FTZ R210, R210, R150.reuse, R151.reuse ;  /* 0x00000096d2d27223 */ /* 0x180fe20000010097 */
[----:B------:R-:W-:Y:S01]  /*58a0*/  FMUL.FTZ R213, R213, UR6 ;  /* 0x00000006d5d57c20 */ /* 0x000fe20008410000 */
[----:B------:R-:W-:Y:S01]  /*58b0*/  FADD.FTZ R205, R205, -R112 ;  /* 0x80000070cdcd7221 */ /* 0x000fe20000010000 */
[----:B------:R-:W-:Y:S01]  /*58c0*/  FMUL.FTZ R211, R211, UR6 ;  /* 0x00000006d3d37c20 */ /* 0x000fe20008410000 */
[----:B------:R-:W-:Y:S01]  /*58d0*/  FADD.FTZ R129, R129, -R210 ;  /* 0x800000d281817221 */ /* 0x000fe20000010000 */
[----:B------:R-:W-:Y:S01]  /*58e0*/  LOP3.LUT P5, RZ, R125, 0xff0000, RZ, 0xc0, !PT ;  /* 0x00ff00007dff7812 */ /* 0x000fe200078ac0ff */
[----:B------:R-:W-:Y:S01]  /*58f0*/  FMUL.FTZ R209, R206, R209 ;  /* 0x000000d1ced17220 */ /* 0x000fe20000410000 */
[----:B------:R-:W-:Y:S01]  /*5900*/  FSEL R112, R213, RZ, P3 ;  /* 0x000000ffd5707208 */ /* 0x000fe20001800000 */
[-CC-:B------:R-:W-:Y:S01]  /*5910*/  FFMA.FTZ R121, R121, R150.reuse, R151.reuse ;  /* 0x0000009679797223 */ /* 0x180fe20000010097 */
[----:B------:R-:W-:Y:S01]  /*5920*/  ISETP.GE.U32.AND P3, PT, R176, RZ, PT ;  /* 0x000000ffb000720c */ /* 0x000fe20003f66070 */
[-C--:B------:R-:W-:Y:S01]  /*5930*/  FFMA.FTZ R196, R196, R150.reuse, R151 ;  /* 0x00000096c4c47223 */ /* 0x080fe20000010097 */
[----:B------:R-:W-:Y:S01]  /*5940*/  FSEL R119, R211, RZ, P5 ;  /* 0x000000ffd3777208 */ /* 0x000fe20002800000 */
[----:B------:R-:W-:Y:S01]  /*5950*/  FMUL.FTZ R129, R206, R129 ;  /* 0x00000081ce817220 */ /* 0x000fe20000410000 */
[----:B------:R-:W-:Y:S01]  /*5960*/  ISETP.GE.U32.AND.EX P3, PT, R177, 0x1000000, PT, P3 ;  /* 0x01000000b100780c */ /* 0x000fe20003f66130 */
[----:B------:R-:W-:Y:S01]  /*5970*/  FMUL.FTZ R209, R209, UR6 ;  /* 0x00000006d1d17c20 */ /* 0x000fe20008410000 */
[----:B------:R-:W-:Y:S01]  /*5980*/  LOP3.LUT P5, RZ, R125, 0xff, RZ, 0xc0, !PT ;  /* 0x000000ff7dff7812 */ /* 0x000fe200078ac0ff */
[----:B------:R-:W-:Y:S01]  /*5990*/  FADD.FTZ R121, R208, -R121 ;  /* 0x80000079d0797221 */ /* 0x000fe20000010000 */
[----:B------:R-:W-:Y:S01]  /*59a0*/  LOP3.LUT P6, RZ, R177, 0xff0000, RZ, 0xc0, !PT ;  /* 0x00ff0000b1ff7812 */ /* 0x000fe200078cc0ff */
[----:B------:R-:W-:Y:S01]  /*59b0*/  FADD.FTZ R197, R197, -R196 ;  /* 0x800000c4c5c57221 */ /* 0x000fe20000010000 */
[----:B------:R-:W-:Y:S01]  /*59c0*/  FSEL R116, R213, RZ, P3 ;  /* 0x000000ffd5747208 */ /* 0x000fe20001800000 */
[----:B------:R-:W-:Y:S01]  /*59d0*/  FMUL.FTZ R129, R129, UR6 ;  /* 0x0000000681817c20 */ /* 0x000fe20008410000 */
[----:B------:R-:W-:Y:S01]  /*59e0*/  LOP3.LUT P3, RZ, R125, 0xff00, RZ, 0xc0, !PT ;  /* 0x0000ff007dff7812 */ /* 0x000fe2000786c0ff */
[C---:B------:R-:W-:Y:S01]  /*59f0*/  FMUL.FTZ R121, R206.reuse, R121 ;  /* 0x00000079ce797220 */ /* 0x040fe20000410000 */
[----:B------:R-:W-:Y:S01]  /*5a00*/  FSEL R118, R209, RZ, P5 ;  /* 0x000000ffd1767208 */ /* 0x000fe20002800000 */
[----:B------:R-:W-:Y:S01]  /*5a10*/  FMUL.FTZ R197, R206, R197 ;  /* 0x000000c5cec57220 */ /* 0x000fe20000410000 */
[----:B------:R-:W-:Y:S01]  /*5a20*/  FSEL R115, R211, RZ, P6 ;  /* 0x000000ffd3737208 */ /* 0x000fe20003000000 */
[----:B------:R-:W-:Y:S01]  /*5a30*/  FFMA.FTZ R194, R194, R150, R151 ;  /* 0x00000096c2c27223 */ /* 0x000fe20000010097 */
[----:B------:R-:W-:Y:S01]  /*5a40*/  LOP3.LUT P5, RZ, R177, 0xff00, RZ, 0xc0, !PT ;  /* 0x0000ff00b1ff7812 */ /* 0x000fe200078ac0ff */
[----:B------:R-:W-:Y:S01]  /*5a50*/  FMUL.FTZ R121, R121, UR6 ;  /* 0x0000000679797c20 */ /* 0x000fe20008410000 */
[----:B------:R-:W-:Y:S01]  /*5a60*/  LOP3.LUT P6, RZ, R177, 0xff, RZ, 0xc0, !PT ;  /* 0x000000ffb1ff7812 */ /* 0x000fe200078cc0ff */
[----:B------:R-:W-:Y:S01]  /*5a70*/  FMUL.FTZ R197, R197, UR6 ;  /* 0x00000006c5c57c20 */ /* 0x000fe20008410000 */
[C---:B------:R-:W-:Y:S01]  /*5a80*/  FSEL R125, R129.reuse, RZ, P3 ;  /* 0x000000ff817d7208 */ /* 0x040fe20001800000 */
[----:B------:R-:W-:Y:S01]  /*5a90*/  FMUL.FTZ R205, R206, R205 ;  /* 0x000000cdcecd7220 */ /* 0x000fe20000410000 */
[----:B------:R-:W-:Y:S01]  /*5aa0*/  FSEL R129, R129, RZ, P5 ;  /* 0x000000ff81817208 */ /* 0x000fe20002800000 */
[----:B------:R-:W-:Y:S01]  /*5ab0*/  FADD.FTZ R195, R195, -R194 ;  /* 0x800000c2c3c37221 */ /* 0x000fe20000010000 */
[----:B------:R-:W-:Y:S01]  /*5ac0*/  FSEL R114, R209, RZ, P6 ;  /* 0x000000ffd1727208 */ /* 0x000fe20003000000 */
[----:B------:R-:W-:Y:S01]  /*5ad0*/  FMUL.FTZ R205, R205, UR6 ;  /* 0x00000006cdcd7c20 */ /* 0x000fe20008410000 */
[----:B------:R-:W-:Y:S01]  /*5ae0*/  LOP3.LUT P5, RZ, R124, 0xff000000, RZ, 0xc0, !PT ;  /* 0xff0000007cff7812 */ /* 0x000fe200078ac0ff */
[----:B------:R-:W-:Y:S01]  /*5af0*/  FMUL.FTZ R195, R206, R195 ;  /* 0x000000c3cec37220 */ /* 0x000fe20000410000 */
[----:B------:R-:W-:-:S02]  /*5b00*/  LOP3.LUT P6, RZ, R124, 0xff0000, RZ, 0xc0, !PT ;  /* 0x00ff00007cff7812 */ /* 0x000fc400078cc0ff */
[C---:B------:R-:W-:Y:S01]  /*5b10*/  LOP3.LUT P3, RZ, R176.reuse, 0xff0000, RZ, 0xc0, !PT ;  /* 0x00ff0000b0ff7812 */ /* 0x040fe2000786c0ff */
[----:B------:R-:W-:Y:S01]  /*5b20*/  FMUL.FTZ R195, R195, UR6 ;  /* 0x00000006c3c37c20 */ /* 0x000fe20008410000 */
[----:B------:R-:W-:Y:S02]  /*5b30*/  FSEL R120, R121, RZ, P5 ;  /* 0x000000ff79787208 */ /* 0x000fe40002800000 */
[C---:B------:R-:W-:Y:S02]  /*5b40*/  FSEL R117, R197.reuse, RZ, P6 ;  /* 0x000000ffc5757208 */ /* 0x040fe40003000000 */
[----:B------:R-:W-:Y:S02]  /*5b50*/  LOP3.LUT P5, RZ, R176, 0xff000000, RZ, 0xc0, !PT ;  /* 0xff000000b0ff7812 */ /* 0x000fe400078ac0ff */
[----:B------:R-:W-:Y:S02]  /*5b60*/  LOP3.LUT P6, RZ, R124, 0xff00, RZ, 0xc0, !PT ;  /* 0x0000ff007cff7812 */ /* 0x000fe400078cc0ff */
[----:B------:R-:W-:-:S02]  /*5b70*/  FSEL R113, R197, RZ, P3 ;  /* 0x000000ffc5717208 */ /* 0x000fc40001800000 */
[----:B------:R-:W-:Y:S02]  /*5b80*/  LOP3.LUT P3, RZ, R124, 0xff, RZ, 0xc0, !PT ;  /* 0x000000ff7cff7812 */ /* 0x000fe4000786c0ff */
[----:B------:R-:W-:Y:S02]  /*5b90*/  FSEL R124, R121, RZ, P5 ;  /* 0x000000ff797c7208 */ /* 0x000fe40002800000 */
[----:B------:R-:W-:Y:S02]  /*5ba0*/  FSEL R121, R205, RZ, P6 ;  /* 0x000000ffcd797208 */ /* 0x000fe40003000000 */
        /* <DEDUP_REMOVED lines=14> */
.L_x_1496:
        /* <DEDUP_REMOVED lines=9> */
[-CC-:B------:R-:W-:Y:S01]  /*5d20*/  FFMA.FTZ R196, R196, R150.reuse, R151.reuse ;  /* 0x00000096c4c47223 */ /* 0x180fe20000010097 */
[----:B------:R-:W-:Y:S01]  /*5d30*/  FFMA.FTZ R108, R206, R195, R80 ;  /* 0x000000c3ce6c7223 */ /* 0x000fe20000010050 */
[----:B------:R-:W-:Y:S01]  /*5d40*/  FFMA.FTZ R128, R128, R150, R151 ;  /* 0x0000009680807223 */ /* 0x000fe20000010097 */
[----:B0-----:R-:W-:Y:S01]  /*5d50*/  FADD.FTZ R118, R205, -R104 ;  /* 0x80000068cd767221 */ /* 0x001fe20000010000 */
[C---:B------:R-:W-:Y:S01]  /*5d60*/  FFMA.FTZ R107, R206.reuse, R214, R87 ;  /* 0x000000d6ce6b7223 */ /* 0x040fe20000010057 */
[----:B------:R-:W-:Y:S01]  /*5d70*/  FFMA.FTZ R106, R206, R211, R86 ;  /* 0x000000d3ce6a7223 */ /* 0x000fe20000010056 */
[----:B------:R-:W-:Y:S01]  /*5d80*/  FMUL.FTZ R104, R108, UR6 ;  /* 0x000000066c687c20 */ /* 0x000fe20008410000 */
[----:B------:R-:W-:Y:S01]  /*5d90*/  FADD.FTZ R197, R197, -R196 ;  /* 0x800000c4c5c57221 */ /* 0x000fe20000010000 */
[C---:B------:R-:W-:Y:S01]  /*5da0*/  ISETP.GE.U32.AND P3, PT, R124.reuse, RZ, PT ;  /* 0x000000ff7c00720c */ /* 0x040fe20003f66070 */
[----:B------:R-:W-:Y:S01]  /*5db0*/  FADD.FTZ R209, R209, -R128 ;  /* 0x80000080d1d17221 */ /* 0x000fe20000010000 */
[----:B------:R-:W-:Y:S01]  /*5dc0*/  LOP3.LUT P6, RZ, R124, 0xff, RZ, 0xc0, !PT ;  /* 0x000000ff7cff7812 */ /* 0x000fe200078cc0ff */
[-CC-:B------:R-:W-:Y:S01]  /*5dd0*/  FFMA.FTZ R210, R210, R150.reuse, R151.reuse ;  /* 0x00000096d2d27223 */ /* 0x180fe20000010097 */
[----:B------:R-:W-:Y:S01]  /*5de0*/  FFMA.FTZ R121, R121, R150, R151 ;  /* 0x0000009679797223 */ /* 0x000fe20000010097 */
[----:B------:R-:W-:Y:S01]  /*5df0*/  FMUL.FTZ R109, R107, UR6 ;  /* 0x000000066b6d7c20 */ /* 0x000fe20008410000 */
[----:B------:R-:W-:Y:S01]  /*5e00*/  FMUL.FTZ R105, R106, UR6 ;  /* 0x000000066a697c20 */ /* 0x000fe20008410000 */
[C---:B------:R-:W-:Y:S01]  /*5e10*/  LOP3.LUT P5, RZ, R125.reuse, 0xff0000, RZ, 0xc0, !PT ;  /* 0x00ff00007dff7812 */ /* 0x040fe200078ac0ff */
[----:B------:R-:W-:Y:S01]  /*5e20*/  FFMA.FTZ R110, R206, R197, R82 ;  /* 0x000000c5ce6e7223 */ /* 0x000fe20000010052 */
[----:B------:R-:W-:Y:S01]  /*5e30*/  ISETP.GE.U32.AND.EX P3, PT, R125, 0x1000000, PT, P3 ;  /* 0x010000007d00780c */ /* 0x000fe20003f66130 */
[----:B------:R-:W-:Y:S01]  /*5e40*/  FADD.FTZ R210, R129, -R210 ;  /* 0x800000d281d27221 */ /* 0x000fe20000010000 */
[----:B------:R-:W-:Y:S01]  /*5e50*/  FSEL R116, R104, RZ, P6 ;  /* 0x000000ff68747208 */ /* 0x000fe20003000000 */
[----:B------:R-:W-:Y:S01]  /*5e60*/  FFMA.FTZ R104, R206, R209, R84 ;  /* 0x000000d1ce687223 */ /* 0x000fe20000010054 */
[----:B------:R-:W-:Y:S01]  /*5e70*/  FADD.FTZ R208, R208, -R121 ;  /* 0x80000079d0d07221 */ /* 0x000fe20000010000 */
[----:B------:R-:W-:Y:S01]  /*5e80*/  FSEL R129, R109, RZ, P3 ;  /* 0x000000ff6d817208 */ /* 0x000fe20001800000 */
[----:B------:R-:W-:Y:S01]  /*5e90*/  FMUL.FTZ R117, R110, UR6 ;  /* 0x000000066e757c20 */ /* 0x000fe20008410000 */
[----:B------:R-:W-:Y:S01]  /*5ea0*/  FSEL R128, R105, RZ, P5 ;  /* 0x000000ff69807208 */ /* 0x000fe20002800000 */
[----:B------:R-:W-:Y:S01]  /*5eb0*/  FFMA.FTZ R105, R206, R210, R85 ;  /* 0x000000d2ce697223 */ /* 0x000fe20000010055 */
[----:B------:R-:W-:Y:S01]  /*5ec0*/  LOP3.LUT P3, RZ, R124, 0xff0000, RZ, 0xc0, !PT ;  /* 0x00ff00007cff7812 */ /* 0x000fe2000786c0ff */
[----:B------:R-:W-:Y:S01]  /*5ed0*/  FMUL.FTZ R119, R104, UR6 ;  /* 0x0000000668777c20 */ /* 0x000fe20008410000 */
[----:B------:R-:W-:Y:S01]  /*5ee0*/  LOP3.LUT P6, RZ, R125, 0xff, RZ, 0xc0, !PT ;  /* 0x000000ff7dff7812 */ /* 0x000fe200078cc0ff */
[C---:B------:R-:W-:Y:S01]  /*5ef0*/  FFMA.FTZ R109, R206.reuse, R118, R81 ;  /* 0x00000076ce6d7223 */ /* 0x040fe20000010051 */
        /* <DEDUP_REMOVED lines=17> */
.L_x_1502:
        /* <DEDUP_REMOVED lines=8> */
[----:B------:R-:W-:Y:S01]  /*6090*/  FFMA.FTZ R214, R206, R214, R87 ;  /* 0x000000d6ced67223 */ /* 0x000fe20000010057 */
[----:B------:R-:W-:Y:S01]  /*60a0*/  ISETP.GE.U32.AND P3, PT, R124, RZ, PT ;  /* 0x000000ff7c00720c */ /* 0x000fe20003f66070 */
[----:B------:R-:W-:Y:S01]  /*60b0*/  FFMA.FTZ R211, R206, R211, R86 ;  /* 0x000000d3ced37223 */ /* 0x000fe20000010056 */
[-CC-:B0-----:R-:W-:Y:S01]  /*60c0*/  FFMA.FTZ R116, R207, R150.reuse, R151.reuse ;  /* 0x00000096cf747223 */ /* 0x181fe20000010097 */
[----:B------:R-:W-:Y:S01]  /*60d0*/  FADD.FTZ R197, R197, -R196 ;  /* 0x800000c4c5c57221 */ /* 0x000fe20000010000 */
[----:B------:R-:W-:Y:S01]  /*60e0*/  FADD.FTZ R209, R209, -R128 ;  /* 0x80000080d1d17221 */ /* 0x000fe20000010000 */
[-CC-:B------:R-:W-:Y:S01]  /*60f0*/  FFMA.FTZ R121, R121, R150.reuse, R151.reuse ;  /* 0x0000009679797223 */ /* 0x180fe20000010097 */
[----:B------:R-:W-:Y:S01]  /*6100*/  FFMA.FTZ R194, R194, R150, R151 ;  /* 0x00000096c2c27223 */ /* 0x000fe20000010097 */
[----:B------:R-:W-:Y:S01]  /*6110*/  FMUL.FTZ R214, R214, UR6 ;  /* 0x00000006d6d67c20 */ /* 0x000fe20008410000 */
[----:B------:R-:W-:Y:S01]  /*6120*/  ISETP.GE.U32.AND.EX P3, PT, R125, 0x1000000, PT, P3 ;  /* 0x010000007d00780c */ /* 0x000fe20003f66130 */
[----:B------:R-:W-:Y:S01]  /*6130*/  FMUL.FTZ R211, R211, UR6 ;  /* 0x00000006d3d37c20 */ /* 0x000fe20008410000 */
[C---:B------:R-:W-:Y:S01]  /*6140*/  FFMA.FTZ R210, R206.reuse, R210, R85 ;  /* 0x000000d2ced27223 */ /* 0x040fe20000010055 */
[----:B------:R-:W-:Y:S01]  /*6150*/  FADD.FTZ R116, R205, -R116 ;  /* 0x80000074cd747221 */ /* 0x000fe20000010000 */
[----:B------:R-:W-:Y:S01]  /*6160*/  LOP3.LUT P5, RZ, R125, 0xff0000, RZ, 0xc0, !PT ;  /* 0x00ff00007dff7812 */ /* 0x000fe200078ac0ff */
[C---:B------:R-:W-:Y:S01]  /*6170*/  FFMA.FTZ R209, R206.reuse, R209, R84 ;  /* 0x000000d1ced17223 */ /* 0x040fe20000010054 */
[----:B------:R-:W-:Y:S01]  /*6180*/  FFMA.FTZ R197, R206, R197, R82 ;  /* 0x000000c5cec57223 */ /* 0x000fe20000010052 */
[----:B------:R-:W-:Y:S01]  /*6190*/  FADD.FTZ R208, R208, -R121 ;  /* 0x80000079d0d07221 */ /* 0x000fe20000010000 */
[----:B------:R-:W-:Y:S01]  /*61a0*/  FADD.FTZ R195, R195, -R194 ;  /* 0x800000c2c3c37221 */ /* 0x000fe20000010000 */
[----:B------:R-:W-:Y:S01]  /*61b0*/  FSEL R214, R214, RZ, P3 ;  /* 0x000000ffd6d67208 */ /* 0x000fe20001800000 */
[----:B------:R-:W-:Y:S01]  /*61c0*/  FMUL.FTZ R210, R210, UR6 ;  /* 0x00000006d2d27c20 */ /* 0x000fe20008410000 */
[----:B------:R-:W-:Y:S01]  /*61d0*/  FMUL.FTZ R209, R209, UR6 ;  /* 0x00000006d1d17c20 */ /* 0x000fe20008410000 */
[----:B------:R-:W-:Y:S01]  /*61e0*/  LOP3.LUT P3, RZ, R125, 0xff00, RZ, 0xc0, !PT ;  /* 0x0000ff007dff7812 */ /* 0x000fe2000786c0ff */
[C---:B------:R-:W-:Y:S01]  /*61f0*/  FFMA.FTZ R116, R206.reuse, R116, R81 ;  /* 0x00000074ce747223 */ /* 0x040fe20000010051 */
        /* <DEDUP_REMOVED lines=23> */
.L_x_1501:
        /* <DEDUP_REMOVED lines=9> */
[C---:B------:R-:W-:Y:S01]  /*6400*/  FMUL.FTZ R106, R206.reuse, R211 ;  /* 0x000000d3ce6a7220 */ /* 0x040fe20000410000 */
[----:B------:R-:W-:Y:S01]  /*6410*/  FMUL.FTZ R108, R206, R195 ;  /* 0x000000c3ce6c7220 */ /* 0x000fe20000410000 */
[-CC-:B------:R-:W-:Y:S01]  /*6420*/  FFMA.FTZ R128, R128, R150.reuse, R151.reuse ;  /* 0x0000009680807223 */ /* 0x180fe20000010097 */
[----:B------:R-:W-:Y:S01]  /*6430*/  FADD.FTZ R109, R205, -R104 ;  /* 0x80000068cd6d7221 */ /* 0x000fe20000010000 */
[----:B------:R-:W-:Y:S01]  /*6440*/  FMUL.FTZ R110, R106, UR6 ;  /* 0x000000066a6e7c20 */ /* 0x000fe20008410000 */
[----:B------:R-:W-:Y:S01]  /*6450*/  FMUL.FTZ R107, R206, R107 ;  /* 0x0000006bce6b7220 */ /* 0x000fe20000410000 */
[----:B------:R-:W-:Y:S01]  /*6460*/  LOP3.LUT P5, RZ, R125, 0xff0000, RZ, 0xc0, !PT ;  /* 0x00ff00007dff7812 */ /* 0x000fe200078ac0ff */
        /* <DEDUP_REMOVED lines=8> */
[----:B------:R-:W-:Y:S01]  /*64f0*/  FSEL R128, R110, RZ, P5 ;  /* 0x000000ff6e807208 */ /* 0x000fe20002800000 */
[----:B------:R-:W-:Y:S01]  /*6500*/  FMUL.FTZ R110, R206, R197 ;  /* 0x000000c5ce6e7220 */ /* 0x000fe20000410000 */
[----:B------:R-:W-:Y:S01]  /*6510*/  ISETP.GE.U32.AND.EX P3, PT, R125, 0x1000000, PT, P3 ;  /* 0x010000007d00780c */ /* 0x000fe20003f66130 */
[----:B------:R-:W-:Y:S01]  /*6520*/  FADD.FTZ R105, R129, -R210 ;  /* 0x800000d281697221 */ /* 0x000fe20000010000 */
[----:B0-----:R-:W-:Y:S01]  /*6530*/  FSEL R116, R104, RZ, P6 ;  /* 0x000000ff68747208 */ /* 0x001fe20003000000 */
[----:B------:R-:W-:Y:S01]  /*6540*/  FMUL.FTZ R104, R206, R209 ;  /* 0x000000d1ce687220 */ /* 0x000fe20000410000 */
[----:B------:R-:W-:Y:S01]  /*6550*/  FADD.FTZ R121, R208, -R121 ;  /* 0x80000079d0797221 */ /* 0x000fe20000010000 */
[----:B------:R-:W-:Y:S01]  /*6560*/  FSEL R129, R111, RZ, P3 ;  /* 0x000000ff6f817208 */ /* 0x000fe20001800000 */
[----:B------:R-:W-:Y:S01]  /*6570*/  FMUL.FTZ R117, R110, UR6 ;  /* 0x000000066e757c20 */ /* 0x000fe20008410000 */
[----:B------:R-:W-:Y:S01]  /*6580*/  LOP3.LUT P3, RZ, R124, 0xff0000, RZ, 0xc0, !PT ;  /* 0x00ff00007cff7812 */ /* 0x000fe2000786c0ff */
[----:B------:R-:W-:Y:S01]  /*6590*/  FMUL.FTZ R105, R206, R105 ;  /* 0x00000069ce697220 */ /* 0x000fe20000410000 */
        /* <DEDUP_REMOVED lines=20> */
.L_x_1503:
        /* <DEDUP_REMOVED lines=13> */
[-CC-:B0-----:R-:W-:Y:S01]  /*67b0*/  FFMA.FTZ R116, R207, R150.reuse, R151.reuse ;  /* 0x00000096cf747223 */ /* 0x181fe20000010097 */
        /* <DEDUP_REMOVED lines=39> */
.L_x_1499:
        /* <DEDUP_REMOVED lines=15> */
[-C--:B------:R-:W-:Y:S01]  /*6b20*/  FFMA.FTZ R149, R149, R150.reuse, R151 ;  /* 0x0000009695957223 */ /* 0x080fe20000010097 */
[----:B------:R-:W-:Y:S01]  /*6b30*/  LOP3.LUT P6, RZ, R123, 0xff0000, RZ, 0xc0, !PT ;  /* 0x00ff00007bff7812 */ /* 0x000fe200078cc0ff */
        /* <DEDUP_REMOVED lines=11> */
[----:B------:R-:W-:Y:S01]  /*6bf0*/  FADD.FTZ R142, R143, -R142 ;  /* 0x8000008e8f8e7221 */ /* 0x000fe20000010000 */
[----:B------:R-:W-:Y:S01]  /*6c00*/  ISETP.GE.U32.AND P3, PT, R178, RZ, PT ;  /* 0x000000ffb200720c */ /* 0x000fe20003f66070 */
[----:B------:R-:W-:Y:S01]  /*6c10*/  FFMA.FTZ R110, R206, R135, R90 ;  /* 0x00000087ce6e7223 */ /* 0x000fe2000001005a */
[C---:B------:R-:W-:Y:S01]  /*6c20*/  FSEL R119, R104.reuse, RZ, P6 ;  /* 0x000000ff68777208 */ /* 0x040fe20003000000 */
[----:B------:R-:W-:Y:S01]  /*6c30*/  FMUL.FTZ R109, R107, UR6 ;  /* 0x000000066b6d7c20 */ /* 0x000fe20008410000 */
[----:B------:R-:W-:Y:S01]  /*6c40*/  FSEL R115, R104, RZ, P5 ;  /* 0x000000ff68737208 */ /* 0x000fe20002800000 */
[----:B------:R-:W-:Y:S01]  /*6c50*/  FFMA.FTZ R104, R206, R141, R92 ;  /* 0x0000008dce687223 */ /* 0x000fe2000001005c */
[C---:B------:R-:W-:Y:S01]  /*6c60*/  LOP3.LUT P6, RZ, R123.reuse, 0xff, RZ, 0xc0, !PT ;  /* 0x000000ff7bff7812 */ /* 0x040fe200078cc0ff */
[----:B------:R-:W-:Y:S01]  /*6c70*/  FFMA.FTZ R138, R138, R150, R151 ;  /* 0x000000968a8a7223 */ /* 0x000fe20000010097 */
[----:B------:R-:W-:Y:S01]  /*6c80*/  ISETP.GE.U32.AND.EX P1, PT, R123, 0x1000000, PT, P1 ;  /* 0x010000007b00780c */ /* 0x000fe20003f26110 */
[----:B------:R-:W-:Y:S01]  /*6c90*/  FMUL.FTZ R108, R104, UR6 ;  /* 0x00000006686c7c20 */ /* 0x000fe20008410000 */
[----:B------:R-:W-:Y:S01]  /*6ca0*/  ISETP.GE.U32.AND.EX P3, PT, R179, 0x1000000, PT, P3 ;  /* 0x01000000b300780c */ /* 0x000fe20003f66130 */
[----:B------:R-:W-:Y:S01]  /*6cb0*/  FFMA.FTZ R105, R206, R142, R93 ;  /* 0x0000008ece697223 */ /* 0x000fe2000001005d */
[----:B------:R-:W-:Y:S01]  /*6cc0*/  FMUL.FTZ R112, R110, UR6 ;  /* 0x000000066e707c20 */ /* 0x000fe20008410000 */
[----:B------:R-:W-:Y:S01]  /*6cd0*/  FSEL R120, R109, RZ, P1 ;  /* 0x000000ff6d787208 */ /* 0x000fe20000800000 */
[----:B------:R-:W-:Y:S01]  /*6ce0*/  FADD.FTZ R138, R139, -R138 ;  /* 0x8000008a8b8a7221 */ /* 0x000fe20000010000 */
[----:B------:R-:W-:Y:S01]  /*6cf0*/  FSEL R118, R108, RZ, P6 ;  /* 0x000000ff6c767208 */ /* 0x000fe20003000000 */
[-CC-:B------:R-:W-:Y:S01]  /*6d00*/  FFMA.FTZ R136, R136, R150.reuse, R151.reuse ;  /* 0x0000009688887223 */ /* 0x180fe20000010097 */
[----:B------:R-:W-:Y:S01]  /*6d10*/  LOP3.LUT P6, RZ, R122, 0xff0000, RZ, 0xc0, !PT ;  /* 0x00ff00007aff7812 */ /* 0x000fe200078cc0ff */
        /* <DEDUP_REMOVED lines=10> */
[----:B------:R-:W-:Y:S02]  /*6dc0*/  LOP3.LUT P6, RZ, R178, 0xff0000, RZ, 0xc0, !PT ;  /* 0x00ff0000b2ff7812 */ /* 0x000fe400078cc0ff */
[----:B------:R-:W-:Y:S01]  /*6dd0*/  FSEL R114, R108, RZ, P5 ;  /* 0x000000ff6c727208 */ /* 0x000fe20002800000 */
[C---:B------:R-:W-:Y:S01]  /*6de0*/  FFMA.FTZ R108, R206.reuse, R133, R88 ;  /* 0x00000085ce6c7223 */ /* 0x040fe20000010058 */
[C---:B------:R-:W-:Y:S02]  /*6df0*/  FSEL R121, R109.reuse, RZ, P1 ;  /* 0x000000ff6d797208 */ /* 0x040fe40000800000 */
[----:B------:R-:W-:Y:S01]  /*6e00*/  FSEL R113, R109, RZ, P3 ;  /* 0x000000ff6d717208 */ /* 0x000fe20001800000 */
[----:B------:R-:W-:Y:S01]  /*6e10*/  FFMA.FTZ R109, R206, R136, R89 ;  /* 0x00000088ce6d7223 */ /* 0x000fe20000010059 */
[C---:B------:R-:W-:Y:S02]  /*6e20*/  LOP3.LUT P5, RZ, R122.reuse, 0xff000000, RZ, 0xc0, !PT ;  /* 0xff0000007aff7812 */ /* 0x040fe400078ac0ff */
[----:B------:R-:W-:-:S02]  /*6e30*/  LOP3.LUT P1, RZ, R122, 0xff00, RZ, 0xc0, !PT ;  /* 0x0000ff007aff7812 */ /* 0x000fc4000782c0ff */
[----:B------:R-:W-:Y:S02]  /*6e40*/  LOP3.LUT P3, RZ, R122, 0xff, RZ, 0xc0, !PT ;  /* 0x000000ff7aff7812 */ /* 0x000fe4000786c0ff */
[----:B------:R-:W-:Y:S01]  /*6e50*/  F2FP.BF16.F32.PACK_AB R115, R116, R115 ;  /* 0x000000737473723e */ /* 0x000fe200000010ff */
[----:B------:R-:W-:Y:S01]  /*6e60*/  FMUL.FTZ R116, R111, UR6 ;  /* 0x000000066f747c20 */ /* 0x000fe20008410000 */
[----:B------:R-:W-:Y:S01]  /*6e70*/  FSEL R122, R112, RZ, P6 ;  /* 0x000000ff707a7208 */ /* 0x000fe20003000000 */
[----:B------:R-:W-:Y:S01]  /*6e80*/  FMUL.FTZ R112, R108, UR6 ;  /* 0x000000066c707c20 */ /* 0x000fe20008410000 */
[----:B------:R-:W-:Y:S02]  /*6e90*/  LOP3.LUT P6, RZ, R178, 0xff000000, RZ, 0xc0, !PT ;  /* 0xff000000b2ff7812 */ /* 0x000fe400078cc0ff */
[----:B------:R-:W-:Y:S01]  /*6ea0*/  F2FP.BF16.F32.PACK_AB R114, R113, R114 ;  /* 0x000000727172723e */ /* 0x000fe200000010ff */
[----:B------:R-:W-:Y:S01]  /*6eb0*/  FMUL.FTZ R113, R109, UR6 ;  /* 0x000000066d717c20 */ /* 0x000fe20008410000 */
[----:B------:R-:W-:-:S02]  /*6ec0*/  FSEL R124, R116, RZ, P5 ;  /* 0x000000ff747c7208 */ /* 0x000fc40002800000 */
[----:B------:R-:W-:Y:S02]  /*6ed0*/  FSEL R125, R116, RZ, P6 ;  /* 0x000000ff747d7208 */ /* 0x000fe40003000000 */
        /* <DEDUP_REMOVED lines=13> */
.L_x_1506:
        /* <DEDUP_REMOVED lines=75> */
.L_x_1505:
        /* <DEDUP_REMOVED lines=8> */
[----:B------:R-:W-:Y:S01]  /*74e0*/  FADD.FTZ R149, R148, -R149 ;  /* 0x8000009594957221 */ /* 0x000fe20000010000 */
[----:B------:R-:W-:Y:S01]  /*74f0*/  FMUL.FTZ R106, R206, R145 ;  /* 0x00000091ce6a7220 */ /* 0x000fe20000410000 */
[-CC-:B------:R-:W-:Y:S01]  /*7500*/  FFMA.FTZ R135, R135, R150.reuse, R151.reuse ;  /* 0x0000009687877223 */ /* 0x180fe20000010097 */
[-C--:B------:R-:W-:Y:S01]  /*7510*/  FFMA.FTZ R142, R142, R150.reuse, R151 ;  /* 0x000000968e8e7223 */ /* 0x080fe20000010097 */
[----:B------:R-:W-:Y:S01]  /*7520*/  FMUL.FTZ R107, R206, R149 ;  /* 0x00000095ce6b7220 */ /* 0x000fe20000410000 */
[----:B------:R-:W-:Y:S01]  /*7530*/  FMUL.FTZ R104, R106, UR6 ;  /* 0x000000066a687c20 */ /* 0x000fe20008410000 */
[----:B------:R-:W-:Y:S01]  /*7540*/  FADD.FTZ R135, R134, -R135 ;  /* 0x8000008786877221 */ /* 0x000fe20000010000 */
[----:B------:R-:W-:Y:S01]  /*7550*/  ISETP.GE.U32.AND P1, PT, R122, RZ, PT ;  /* 0x000000ff7a00720c */ /* 0x000fe20003f26070 */
[----:B------:R-:W-:Y:S01]  /*7560*/  FADD.FTZ R105, R143, -R142 ;  /* 0x8000008e8f697221 */ /* 0x000fe20000010000 */
[----:B------:R-:W-:Y:S01]  /*7570*/  ISETP.GE.U32.AND P3, PT, R178, RZ, PT ;  /* 0x000000ffb200720c */ /* 0x000fe20003f66070 */
[----:B------:R-:W-:Y:S01]  /*7580*/  FMUL.FTZ R109, R107, UR6 ;  /* 0x000000066b6d7c20 */ /* 0x000fe20008410000 */
[----:B------:R-:W-:Y:S01]  /*7590*/  FSEL R119, R104, RZ, P6 ;  /* 0x000000ff68777208 */ /* 0x000fe20003000000 */
[----:B------:R-:W-:Y:S01]  /*75a0*/  FMUL.FTZ R110, R206, R135 ;  /* 0x00000087ce6e7220 */ /* 0x000fe20000410000 */
[----:B------:R-:W-:Y:S01]  /*75b0*/  FSEL R115, R104, RZ, P5 ;  /* 0x000000ff68737208 */ /* 0x000fe20002800000 */
[C---:B------:R-:W-:Y:S01]  /*75c0*/  FMUL.FTZ R104, R206.reuse, R141 ;  /* 0x0000008dce687220 */ /* 0x040fe20000410000 */
[C---:B------:R-:W-:Y:S01]  /*75d0*/  LOP3.LUT P6, RZ, R123.reuse, 0xff, RZ, 0xc0, !PT ;  /* 0x000000ff7bff7812 */ /* 0x040fe200078cc0ff */
[----:B------:R-:W-:Y:S01]  /*75e0*/  FMUL.FTZ R105, R206, R105 ;  /* 0x00000069ce697220 */ /* 0x000fe20000410000 */
[----:B------:R-:W-:Y:S01]  /*75f0*/  ISETP.GE.U32.AND.EX P1, PT, R123, 0x1000000, PT, P1 ;  /* 0x010000007b00780c */ /* 0x000fe20003f26110 */
[----:B------:R-:W-:Y:S01]  /*7600*/  FMUL.FTZ R108, R104, UR6 ;  /* 0x00000006686c7c20 */ /* 0x000fe20008410000 */
[----:B------:R-:W-:Y:S01]  /*7610*/  ISETP.GE.U32.AND.EX P3, PT, R179, 0x1000000, PT, P3 ;  /* 0x01000000b300780c */ /* 0x000fe20003f66130 */
[-CC-:B------:R-:W-:Y:S01]  /*7620*/  FFMA.FTZ R138, R138, R150.reuse, R151.reuse ;  /* 0x000000968a8a7223 */ /* 0x180fe20000010097 */
[C---:B------:R-:W-:Y:S01]  /*7630*/  FSEL R120, R109.reuse, RZ, P1 ;  /* 0x000000ff6d787208 */ /* 0x040fe20000800000 */
        /* <DEDUP_REMOVED lines=9> */
[C---:B------:R-:W-:Y:S01]  /*76d0*/  LOP3.LUT P3, RZ, R179.reuse, 0xff00, RZ, 0xc0, !PT ;  /* 0x0000ff00b3ff7812 */ /* 0x040fe2000786c0ff */
[----:B------:R-:W-:Y:S01]  /*76e0*/  FMUL.FTZ R111, R206, R111 ;  /* 0x0000006fce6f7220 */ /* 0x000fe20000410000 */
[----:B------:R-:W-:Y:S01]  /*76f0*/  LOP3.LUT P5, RZ, R179, 0xff, RZ, 0xc0, !PT ;  /* 0x000000ffb3ff7812 */ /* 0x000fe200078ac0ff */
[----:B------:R-:W-:Y:S01]  /*7700*/  FADD.FTZ R133, R132, -R133 ;  /* 0x8000008584857221 */ /* 0x000fe20000010000 */
[----:B------:R-:W-:-:S02]  /*7710*/  FSEL R117, R112, RZ, P6 ;  /* 0x000000ff70757208 */ /* 0x000fc40003000000 */
[C---:B------:R-:W-:Y:S02]  /*7720*/  FSEL R121, R109.reuse, RZ, P1 ;  /* 0x000000ff6d797208 */ /* 0x040fe40000800000 */
[----:B------:R-:W-:Y:S01]  /*7730*/  FSEL R113, R109, RZ, P3 ;  /* 0x000000ff6d717208 */ /* 0x000fe20001800000 */
[----:B------:R-:W-:Y:S01]  /*7740*/  FADD.FTZ R109, R137, -R136 ;  /* 0x80000088896d7221 */ /* 0x000fe20000010000 */
[----:B------:R-:W-:Y:S02]  /*7750*/  LOP3.LUT P6, RZ, R178, 0xff0000, RZ, 0xc0, !PT ;  /* 0x00ff0000b2ff7812 */ /* 0x000fe400078cc0ff */
[----:B------:R-:W-:Y:S01]  /*7760*/  FSEL R114, R108, RZ, P5 ;  /* 0x000000ff6c727208 */ /* 0x000fe20002800000 */
[----:B------:R-:W-:Y:S01]  /*7770*/  FMUL.FTZ R109, R206, R109 ;  /* 0x0000006dce6d7220 */ /* 0x000fe20000410000 */
[----:B------:R-:W-:Y:S01]  /*7780*/  LOP3.LUT P5, RZ, R122, 0xff000000, RZ, 0xc0, !PT ;  /* 0xff0000007aff7812 */ /* 0x000fe200078ac0ff */
[----:B------:R-:W-:Y:S01]  /*7790*/  FMUL.FTZ R108, R206, R133 ;  /* 0x00000085ce6c7220 */ /* 0x000fe20000410000 */
        /* <DEDUP_REMOVED lines=24> */
.L_x_1508:
        /* <DEDUP_REMOVED lines=31> */
[C---:B------:R-:W-:Y:S01]  /*7b10*/  FMUL.FTZ R143, R206.reuse, R143 ;  /* 0x0000008fce8f7220 */ /* 0x040fe20000410000 */
        /* <DEDUP_REMOVED lines=43> */
.L_x_1504:
        /* <DEDUP_REMOVED lines=17> */
[----:B------:R-:W-:Y:S01]  /*7ee0*/  FFMA.FTZ R108, R206, R133, R88 ;  /* 0x00000085ce6c7223 */ /* 0x000fe20000010058 */
        /* <DEDUP_REMOVED lines=38> */
.L_x_1510:
        /* <DEDUP_REMOVED lines=54> */
.L_x_1509:
        /* <DEDUP_REMOVED lines=16> */
[----:B------:R-:W-:Y:S01]  /*85b0*/  FMUL.FTZ R108, R206, R133 ;  /* 0x00000085ce6c7220 */ /* 0x000fe20000410000 */
        /* <DEDUP_REMOVED lines=38> */
.L_x_1511:
        /* <DEDUP_REMOVED lines=53> */
.L_x_1507:
        /* <DEDUP_REMOVED lines=12> */
[----:B------:R1:W5:Y:S01]  /*8c30*/  LDL.LU R62, [R1] ;  /* 0x00000000013e7983 */ /* 0x0003620000300800 */
[----:B------:R-:W-:Y:S02]  /*8c40*/  MOV R33, R31 ;  /* 0x0000001f00217202 */ /* 0x000fe40000000f00 */
[----:B------:R-:W-:Y:S01]  /*8c50*/  MOV R34, R30 ;  /* 0x0000001e00227202 */ /* 0x000fe20000000f00 */
[----:B------:R1:W5:Y:S01]  /*8c60*/  LDL.LU R63, [R1+0x4] ;  /* 0x00000400013f7983 */ /* 0x0003620000300800 */
[----:B------:R-:W-:Y:S02]  /*8c70*/  MOV R35, R29 ;  /* 0x0000001d00237202 */ /* 0x000fe40000000f00 */
[----:B------:R-:W-:Y:S01]  /*8c80*/  MOV R29, R27 ;  /* 0x0000001b001d7202 */ /* 0x000fe20000000f00 */
[----:B------:R1:W5:Y:S01]  /*8c90*/  LDL.LU R72, [R1+0x8] ;  /* 0x0000080001487983 */ /* 0x0003620000300800 */
[----:B------:R-:W-:Y:S02]  /*8ca0*/  MOV R30, R26 ;  /* 0x0000001a001e7202 */ /* 0x000fe40000000f00 */
[----:B------:R-:W-:Y:S01]  /*8cb0*/  MOV R31, R25 ;  /* 0x00000019001f7202 */ /* 0x000fe20000000f00 */
[----:B------:R1:W5:Y:S01]  /*8cc0*/  LDL.LU R73, [R1+0xc] ;  /* 0x00000c0001497983 */ /* 0x0003620000300800 */
[----:B------:R-:W-:-:S02]  /*8cd0*/  MOV R25, R23 ;  /* 0x0000001700197202 */ /* 0x000fc40000000f00 */
        /* <DEDUP_REMOVED lines=79> */
[----:B-1----:R-:W-:-:S07]  /*91d0*/  MOV R91, R153 ;  /* 0x00000099005b7202 */ /* 0x002fce0000000f00 */
.L_x_1485:
        /* <DEDUP_REMOVED lines=24> */
[----:B-----5:R-:W-:Y:S04]  /*9360*/  STG.E.128 desc[UR10][R10.64+0x2000], R60 ;  /* 0x0020003c0a007986 */ /* 0x020fe8000c101d0a */
        /* <DEDUP_REMOVED lines=12> */
.L_x_1513:
        /* <DEDUP_REMOVED lines=13> */
.L_x_3825:


//--------------------- .text._ZN10layer_norm22ln_bwd_finalize_kernelINS_22Kernel_traits_finalizeILj6144Ef13__nv_bfloat16fS2_fjLb0ELj1024ELj4ENS_18Kernel_traits_baseILj6144EfS2_fS2_fjLj1024EEEEELb0ELb0EEEvNS_9BwdParamsE --------------------------
	.section	.text._ZN10layer_norm22ln_bwd_finalize_kernelINS_22Kernel_traits_finalizeILj6144Ef13__nv_bfloat16fS2_fjLb0ELj1024ELj4ENS_18Kernel_traits_baseILj6144EfS2_fS2_fjLj1024EEEEELb0ELb0EEEvNS_9BwdParamsE,"ax",@progbits
	.align	128
        .global         _ZN10layer_norm22ln_bwd_finalize_kernelINS_22Kernel_traits_finalizeILj6144Ef13__nv_bfloat16fS2_fjLb0ELj1024ELj4ENS_18Kernel_traits_baseILj6144EfS2_fS2_fjLj1024EEEEELb0ELb0EEEvNS_9BwdParamsE
        .type           _ZN10layer_norm22ln_bwd_finalize_kernelINS_22Kernel_traits_finalizeILj6144Ef13__nv_bfloat16fS2_fjLb0ELj1024ELj4ENS_18Kernel_traits_baseILj6144EfS2_fS2_fjLj1024EEEEELb0ELb0EEEvNS_9BwdParamsE,@function
        .size           _ZN10layer_norm22ln_bwd_finalize_kernelINS_22Kernel_traits_finalizeILj6144Ef13__nv_bfloat16fS2_fjLb0ELj1024ELj4ENS_18Kernel_traits_baseILj6144EfS2_fS2_fjLj1024EEEEELb0ELb0EEEvNS_9BwdParamsE,(.L_x_3826 - _ZN10layer_norm22ln_bwd_finalize_kernelINS_22Kernel_traits_finalizeILj6144Ef13__nv_bfloat16fS2_fjLb0ELj1024ELj4ENS_18Kernel_traits_baseILj6144EfS2_fS2_fjLj1024EEEEELb0ELb0EEEvNS_9BwdParamsE)
        .other          _ZN10layer_norm22ln_bwd_finalize_kernelINS_22Kernel_traits_finalizeILj6144Ef13__nv_bfloat16fS2_fjLb0ELj1024ELj4ENS_18Kernel_traits_baseILj6144EfS2_fS2_fjLj1024EEEEELb0ELb0EEEvNS_9BwdParamsE,@"STO_CUDA_ENTRY STV_DEFAULT"
_ZN10layer_norm22ln_bwd_finalize_kernelINS_22Kernel_traits_finalizeILj6144Ef13__nv_bfloat16fS2_fjLb0ELj1024ELj4ENS_18Kernel_traits_baseILj6144EfS2_fS2_fjLj1024EEEEELb0ELb0EEEvNS_9BwdParamsE:
.text._ZN10layer_norm22ln_bwd_finalize_kernelINS_22Kernel_traits_finalizeILj6144Ef13__nv_bfloat16fS2_fjLb0ELj1024ELj4ENS_18Kernel_traits_baseILj6144EfS2_fS2_fjLj1024EEEEELb0ELb0EEEvNS_9BwdParamsE:
        /* <DEDUP_REMOVED lines=82> */
.L_x_1518:
        /* <DEDUP_REMOVED lines=118> */
.L_x_1517:
[----:B------:R-:W-:Y:S05]  /*0c80*/  BSYNC.RECONVERGENT B1 ;  /* 0x0000000000017941 */ /* 0x000fea0003800200 */
.L_x_1516:
        /* <DEDUP_REMOVED lines=75> */
.L_x_1520:
[----:B------:R-:W-:Y:S05]  /*1140*/  BSYNC.RECONVERGENT B1 ;  /* 0x0000000000017941 */ /* 0x000fea0003800200 */
.L_x_1519:
        /* <DEDUP_REMOVED lines=37> */
.L_x_1522:
[----:B------:R-:W-:Y:S05]  /*13a0*/  BSYNC.RECONVERGENT B1 ;  /* 0x0000000000017941 */ /* 0x000fea0003800200 */
.L_x_1521:
[----:B------:R-:W-:Y:S05]  /*13b0*/  @!P1 BRA `(.L_x_1515) ;  /* 0x0000000000409947 */ /* 0x000fea0003800000 */
[----:B------:R-:W0:Y:S01]  /*13c0*/  LDC.64 R6, c[0x0][0x440] ;  /* 0x00011000ff067b82 */ /* 0x000e220000000a00 */
[----:B------:R-:W-:Y:S01]  /*13d0*/  IMAD R59, R2, R56, R59 ;  /* 0x00000038023b7224 */ /* 0x000fe200078e023b */
[----:B------:R-:W-:Y:S02]  /*13e0*/  LOP3.LUT R8, R8, 0x1f, RZ, 0xc0, !PT ;  /* 0x0000001f08087812 */ /* 0x000fe400078ec0ff */
[----:B------:R-:W-:Y:S02]  /*13f0*/  IADD3 R9, PT, PT, -R9, RZ, RZ ;  /* 0x000000ff09097210 */ /* 0x000fe40007ffe1ff */
[----:B------:R-:W-:Y:S02]  /*1400*/  IADD3 R59, PT, PT, R8, R59, RZ ;  /* 0x0000003b083b7210 */ /* 0x000fe40007ffe0ff */
[----:B------:R-:W1:Y:S05]  /*1410*/  LDC.64 R10, c[0x0][0x448] ;  /* 0x00011200ff0a7b82 */ /* 0x000e6a0000000a00 */
.L_x_1523:
        /* <DEDUP_REMOVED lines=10> */
.L_x_1515:
[----:B------:R-:W-:Y:S05]  /*14c0*/  BSYNC.RECONVERGENT B0 ;  /* 0x0000000000007941 */ /* 0x000fea0003800200 */
.L_x_1514:
        /* <DEDUP_REMOVED lines=57> */
.L_x_1524:
        /* <DEDUP_REMOVED lines=10> */
.L_x_3826:


//--------------------- .text._ZN10layer_norm40ln_parallel_residual_bwd_finalize_kernelINS_22Kernel_traits_finalizeILj6144Ef13__nv_bfloat16fS2_fjLb0ELj1024ELj4ENS_18Kernel_traits_baseILj6144EfS2_fS2_fjLj1024EEEEELb0EEEvNS_9BwdParamsE --------------------------
	.section	.text._ZN10layer_norm40ln_parallel_residual_bwd_finalize_kernelINS_22Kernel_traits_finalizeILj6144Ef13__nv_bfloat16fS2_fjLb0ELj1024ELj4ENS_18Kernel_traits_baseILj6144EfS2_fS2_fjLj1024EEEEELb0EEEvNS_9BwdParamsE,"ax",@progbits
	.align	128
        .global         _ZN10layer_norm40ln_parallel_residual_bwd_finalize_kernelINS_22Kernel_traits_finalizeILj6144Ef13__nv_bfloat16fS2_fjLb0ELj1024ELj4ENS_18Kernel_traits_baseILj6144EfS2_fS2_fjLj1024EEEEELb0EEEvNS_9BwdParamsE
        .type           _ZN10layer_norm40ln_parallel_residual_bwd_finalize_kernelINS_22Kernel_traits_finalizeILj6144Ef13__nv_bfloat16fS2_fjLb0ELj1024ELj4ENS_18Kernel_traits_baseILj6144EfS2_fS2_fjLj1024EEEEELb0EEEvNS_9BwdParamsE,@function
        .size           _ZN10layer_norm40ln_parallel_residual_bwd_finalize_kernelINS_22Kernel_traits_finalizeILj6144Ef13__nv_bfloat16fS2_fjLb0ELj1024ELj4ENS_18Kernel_traits_baseILj6144EfS2_fS2_fjLj1024EEEEELb0EEEvNS_9BwdParamsE,(.L_x_3827 - _ZN10layer_norm40ln_parallel_residual_bwd_finalize_kernelINS_22Kernel_traits_finalizeILj6144Ef13__nv_bfloat16fS2_fjLb0ELj1024ELj4ENS_18Kernel_traits_baseILj6144EfS2_fS2_fjLj1024EEEEELb0EEEvNS_9BwdParamsE)
        .other          _ZN10layer_norm40ln_parallel_residual_bwd_finalize_kernelINS_22Kernel_traits_finalizeILj6144Ef13__nv_bfloat16fS2_fjLb0ELj1024ELj4ENS_18Kernel_traits_baseILj6144EfS2_fS2_fjLj1024EEEEELb0EEEvNS_9BwdParamsE,@"STO_CUDA_ENTRY STV_DEFAULT"
_ZN10layer_norm40ln_parallel_residual_bwd_finalize_kernelINS_22Kernel_traits_finalizeILj6144Ef13__nv_bfloat16fS2_fjLb0ELj1024ELj4ENS_18Kernel_traits_baseILj6144EfS2_fS2_fjLj1024EEEEELb0EEEvNS_9BwdParamsE:
.text._ZN10layer_norm40ln_parallel_residual_bwd_finalize_kernelINS_22Kernel_traits_finalizeILj6144Ef13__nv_bfloat16fS2_fjLb0ELj1024ELj4ENS_18Kernel_traits_baseILj6144EfS2_fS2_fjLj1024EEEEELb0EEEvNS_9BwdParamsE:
        /* <DEDUP_REMOVED lines=60> */
.L_x_1529:
        /* <DEDUP_REMOVED lines=112> */
.L_x_1528:
[----:B------:R-:W-:Y:S05]  /*0ac0*/  BSYNC.RECONVERGENT B1 ;  /* 0x0000000000017941 */ /* 0x000fea0003800200 */
.L_x_1527:
        /* <DEDUP_REMOVED lines=65> */
.L_x_1531:
[----:B------:R-:W-:Y:S05]  /*0ee0*/  BSYNC.RECONVERGENT B1 ;  /* 0x0000000000017941 */ /* 0x000fea0003800200 */
.L_x_1530:
        /* <DEDUP_REMOVED lines=36> */
.L_x_1533:
[----:B------:R-:W-:Y:S05]  /*1130*/  BSYNC.RECONVERGENT B1 ;  /* 0x0000000000017941 */ /* 0x000fea0003800200 */
.L_x_1532:
        /* <DEDUP_REMOVED lines=18> */
.L_x_1526:
[----:B------:R-:W-:Y:S05]  /*1260*/  BSYNC.RECONVERGENT B0 ;  /* 0x0000000000007941 */ /* 0x000fea0003800200 */
.L_x_1525:
        /* <DEDUP_REMOVED lines=90> */
.L_x_1534:
        /* <DEDUP_REMOVED lines=15> */
.L_x_3827:


//--------------------- .text._ZN10layer_norm31ln_parallel_residual_bwd_kernelINS_13Kernel_traitsIf13__nv_bfloat16fS2_fjLj6144ELj1ELj1ELj8ELj16ENS_18Kernel_traits_baseILj6144EfS2_fS2_fjLj256EEEEELb1ELb1ELb0EEEvNS_9BwdParamsE --------------------------
	.section	.text._ZN10layer_norm31ln_parallel_residual_bwd_kernelINS_13Kernel_traitsIf13__nv_bfloat16fS2_fjLj6144ELj1ELj1ELj8ELj16ENS_18Kernel_traits_baseILj6144EfS2_fS2_fjLj256EEEEELb1ELb1ELb0EEEvNS_9BwdParamsE,"ax",@progbits
	.align	128
        .global         _ZN10layer_norm31ln_parallel_residual_bwd_kernelINS_13Kernel_traitsIf13__nv_bfloat16fS2_fjLj6144ELj1ELj1ELj8ELj16ENS_18Kernel_traits_baseILj6144EfS2_fS2_fjLj256EEEEELb1ELb1ELb0EEEvNS_9BwdParamsE
        .type           _ZN10layer_norm31ln_parallel_residual_bwd_kernelINS_13Kernel_traitsIf13__nv_bfloat16fS2_fjLj6144ELj1ELj1ELj8ELj16ENS_18Kernel_traits_baseILj6144EfS2_fS2_fjLj256EEEEELb1ELb1ELb0EEEvNS_9BwdParamsE,@function
        .size           _ZN10layer_norm31ln_parallel_residual_bwd_kernelINS_13Kernel_traitsIf13__nv_bfloat16fS2_fjLj6144ELj1ELj1ELj8ELj16ENS_18Kernel_traits_baseILj6144EfS2_fS2_fjLj256EEEEELb1ELb1ELb0EEEvNS_9BwdParamsE,(.L_x_3828 - _ZN10layer_norm31ln_parallel_residual_bwd_kernelINS_13Kernel_traitsIf13__nv_bfloat16fS2_fjLj6144ELj1ELj1ELj8ELj16ENS_18Kernel_traits_baseILj6144EfS2_fS2_fjLj256EEEEELb1ELb1ELb0EEEvNS_9BwdParamsE)
        .other          _ZN10layer_norm31ln_parallel_residual_bwd_kernelINS_13Kernel_traitsIf13__nv_bfloat16fS2_fjLj6144ELj1ELj1ELj8ELj16ENS_18Kernel_traits_baseILj6144EfS2_fS2_fjLj256EEEEELb1ELb1ELb0EEEvNS_9BwdParamsE,@"STO_CUDA_ENTRY STV_DEFAULT"
_ZN10layer_norm31ln_parallel_residual_bwd_kernelINS_13Kernel_traitsIf13__nv_bfloat16fS2_fjLj6144ELj1ELj1ELj8ELj16ENS_18Kernel_traits_baseILj6144EfS2_fS2_fjLj256EEEEELb1ELb1ELb0EEEvNS_9BwdParamsE:
.text._ZN10layer_norm31ln_parallel_residual_bwd_kernelINS_13Kernel_traitsIf13__nv_bfloat16fS2_fjLj6144ELj1ELj1ELj8ELj16ENS_18Kernel_traits_baseILj6144EfS2_fS2_fjLj256EEEEELb1ELb1ELb0EEEvNS_9BwdParamsE:
        /* <DEDUP_REMOVED lines=89> */
.L_x_1574:
        /* <DEDUP_REMOVED lines=19> */
[----:B------:R-:W1:Y:S01]  /*06c0*/  LDC.64 R116, c[0x0][0x428] ;  /* 0x00010a00ff747b82 */ /* 0x000e620000000a00 */
[----:B----4-:R-:W-:Y:S02]  /*06d0*/  ISETP.NE.U32.AND P1, PT, RZ, UR12, PT ;  /* 0x0000000cff007c0c */ /* 0x010fe4000bf25070 */
        /* <DEDUP_REMOVED lines=15> */
[----:B-1----:R-:W-:-:S05]  /*07d0*/  @P0 IMAD.WIDE.U32 R126, R134, 0x20, R126 ;  /* 0x00000020867e0825 */ /* 0x002fca00078e007e */
[----:B------:R-:W5:Y:S04]  /*07e0*/  @P0 LDG.E.128 R24, desc[UR10][R126.64] ;  /* 0x0000000a7e180981 */ /* 0x000f68000c1e1d00 */
[----:B------:R1:W5:Y:S01]  /*07f0*/  @P0 LDG.E.128 R20, desc[UR10][R126.64+0x10] ;  /* 0x0000100a7e140981 */ /* 0x000362000c1e1d00 */
[C-C-:B---3--:R-:W-:Y:S01]  /*0800*/  FADD.FTZ R3, -R124.reuse, R112.reuse ;  /* 0x000000707c037221 */ /* 0x148fe20000010100 */
[----:B------:R-:W-:Y:S01]  /*0810*/  FADD.FTZ R125, -R124, R113 ;  /* 0x000000717c7d7221 */ /* 0x000fe20000010100 */
[C---:B----4-:R-:W-:Y:S02]  /*0820*/  PRMT R112, R116.reuse, 0x7632, R112 ;  /* 0x0000763274707816 */ /* 0x050fe40000000070 */
[----:B------:R-:W-:Y:S01]  /*0830*/  SHF.L.U32 R113, R116, 0x10, RZ ;  /* 0x0000001074717819 */ /* 0x000fe200000006ff */
[----:B-----5:R-:W-:Y:S01]  /*0840*/  FMUL.FTZ R152, R136, R125 ;  /* 0x0000007d88987220 */ /* 0x020fe20000410000 */
[----:B------:R-:W-:Y:S01]  /*0850*/  SHF.L.U32 R112, R112, 0x10, RZ ;  /* 0x0000001070707819 */ /* 0x000fe200000006ff */
[----:B------:R-:W-:-:S02]  /*0860*/  FMUL.FTZ R3, R136, R3 ;  /* 0x0000000388037220 */ /* 0x000fc40000410000 */
[-C--:B0-----:R-:W-:Y:S01]  /*0870*/  FMUL.FTZ R156, R96, R113.reuse ;  /* 0x00000071609c7220 */ /* 0x081fe20000410000 */
[C-C-:B------:R-:W-:Y:S01]  /*0880*/  FADD.FTZ R159, -R124.reuse, R114.reuse ;  /* 0x000000727c9f7221 */ /* 0x140fe20000010100 */
[----:B------:R-:W-:Y:S01]  /*0890*/  FADD.FTZ R115, -R124, R115 ;  /* 0x000000737c737221 */ /* 0x000fe20000010100 */
[----:B------:R-:W-:Y:S01]  /*08a0*/  PRMT R114, R117, 0x7632, R114 ;  /* 0x0000763275727816 */ /* 0x000fe20000000072 */
[-C--:B------:R-:W-:Y:S01]  /*08b0*/  FFMA.FTZ R73, R152, R112.reuse, R73 ;  /* 0x0000007098497223 */ /* 0x080fe20000010049 */
[----:B------:R-:W-:Y:S01]  /*08c0*/  FADD.FTZ R49, R49, R112 ;  /* 0x0000007031317221 */ /* 0x000fe20000010000 */
[----:B------:R-:W-:Y:S01]  /*08d0*/  FMUL.FTZ R161, R97, R112 ;  /* 0x0000007061a17220 */ /* 0x000fe20000410000 */
[----:B------:R-:W-:Y:S01]  /*08e0*/  SHF.L.U32 R117, R117, 0x10, RZ ;  /* 0x0000001075757819 */ /* 0x000fe200000006ff */
[----:B------:R-:W-:Y:S01]  /*08f0*/  FADD.FTZ R48, R48, R113 ;  /* 0x0000007130307221 */ /* 0x000fe20000010000 */
[C---:B------:R-:W-:Y:S01]  /*0900*/  FFMA.FTZ R72, R3.reuse, R113, R72 ;  /* 0x0000007103487223 */ /* 0x040fe20000010048 */
[----:B------:R-:W-:Y:S01]  /*0910*/  FADD.FTZ R112, RZ, R156 ;  /* 0x0000009cff707221 */ /* 0x000fe20000010000 */
[----:B------:R-:W-:Y:S01]  /*0920*/  FFMA.FTZ R113, R3, R156, RZ ;  /* 0x0000009c03717223 */ /* 0x000fe200000100ff */
[----:B------:R-:W-:Y:S01]  /*0930*/  FMUL.FTZ R154, R136, R115 ;  /* 0x00000073889a7220 */ /* 0x000fe20000410000 */
[----:B------:R-:W-:Y:S01]  /*0940*/  SHF.L.U32 R114, R114, 0x10, RZ ;  /* 0x0000001072727819 */ /* 0x000fe200000006ff */
[----:B------:R-:W-:Y:S01]  /*0950*/  FADD.FTZ R115, R112, R161 ;  /* 0x000000a170737221 */ /* 0x000fe20000010000 */
[----:B------:R-:W-:Y:S01]  /*0960*/  FMUL.FTZ R155, R136, R159 ;  /* 0x0000009f889b7220 */ /* 0x000fe20000410000 */
[----:B------:R-:W-:Y:S01]  /*0970*/  FMUL.FTZ R158, R98, R117 ;  /* 0x00000075629e7220 */ /* 0x000fe20000410000 */
[----:B------:R-:W-:Y:S01]  /*0980*/  FFMA.FTZ R112, R152, R161, R113 ;  /* 0x000000a198707223 */ /* 0x000fe20000010071 */
[----:B------:R-:W-:Y:S01]  /*0990*/  PRMT R116, R118, 0x7632, R116 ;  /* 0x0000763276747816 */ /* 0x000fe20000000074 */
[-C--:B------:R-:W-:Y:S01]  /*09a0*/  FFMA.FTZ R75, R154, R114.reuse, R75 ;  /* 0x000000729a4b7223 */ /* 0x080fe2000001004b */
[----:B-1----:R-:W-:Y:S01]  /*09b0*/  SHF.L.U32 R127, R118, 0x10, RZ ;  /* 0x00000010767f7819 */ /* 0x002fe200000006ff */
[----:B------:R-:W-:Y:S01]  /*09c0*/  FADD.FTZ R51, R51, R114 ;  /* 0x0000007233337221 */ /* 0x000fe20000010000 */
[----:B------:R-:W-:Y:S01]  /*09d0*/  FMUL.FTZ R163, R99, R114 ;  /* 0x0000007263a37220 */ /* 0x000fe20000410000 */
        /* <DEDUP_REMOVED lines=9> */
[----:B------:R-:W-:-:S02]  /*0a70*/  PRMT R118, R119, 0x7632, R118 ;  /* 0x0000763277767816 */ /* 0x000fc40000000076 */
[----:B------:R-:W-:Y:S01]  /*0a80*/  SHF.L.U32 R173, R119, 0x10, RZ ;  /* 0x0000001077ad7819 */ /* 0x000fe200000006ff */
[----:B------:R-:W-:Y:S01]  /*0a90*/  FADD.FTZ R119, -R124, R122 ;  /* 0x0000007a7c777221 */ /* 0x000fe20000010100 */
[----:B------:R-:W-:Y:S01]  /*0aa0*/  FMUL.FTZ R162, R136, R121 ;  /* 0x0000007988a27220 */ /* 0x000fe20000410000 */
[----:B------:R-:W-:Y:S01]  /*0ab0*/  FMUL.FTZ R171, R93, R116 ;  /* 0x000000745dab7220 */ /* 0x000fe20000410000 */
[----:B------:R-:W-:Y:S01]  /*0ac0*/  FADD.FTZ R114, R115, R160 ;  /* 0x000000a073727221 */ /* 0x000fe20000010000 */
[----:B------:R-:W-:Y:S01]  /*0ad0*/  FFMA.FTZ R113, R157, R160, R112 ;  /* 0x000000a09d717223 */ /* 0x000fe20000010070 */
[----:B------:R-:W-:Y:S01]  /*0ae0*/  SHF.L.U32 R118, R118, 0x10, RZ ;  /* 0x0000001076767819 */ /* 0x000fe200000006ff */
[----:B------:R-:W-:Y:S01]  /*0af0*/  FMUL.FTZ R159, R136, R119 ;  /* 0x00000077889f7220 */ /* 0x000fe20000410000 */
        /* <DEDUP_REMOVED lines=21> */
.L_x_1537:
[----:B----4-:R-:W-:Y:S05]  /*0c50*/  BSYNC.RECONVERGENT B0 ;  /* 0x0000000000007941 */ /* 0x010fea0003800200 */
.L_x_1536:
        /* <DEDUP_REMOVED lines=19> */
[----:B------:R-:W5:Y:S01]  /*0d90*/  @P1 LDG.E.64 R166, desc[UR10][R178.64] ;  /* 0x0000000ab2a61981 */ /* 0x000f62000c1e1b00 */
[----:B-1----:R-:W-:-:S05]  /*0da0*/  @P0 IMAD.WIDE.U32 R174, R125, 0x20, R174 ;  /* 0x000000207dae0825 */ /* 0x002fca00078e00ae */
[----:B------:R-:W5:Y:S04]  /*0db0*/  @P0 LDG.E.128 R16, desc[UR10][R174.64] ;  /* 0x0000000aae100981 */ /* 0x000f68000c1e1d00 */
[----:B------:R0:W5:Y:S01]  /*0dc0*/  @P0 LDG.E.128 R12, desc[UR10][R174.64+0x10] ;  /* 0x0000100aae0c0981 */ /* 0x000162000c1e1d00 */
[----:B------:R-:W-:Y:S01]  /*0dd0*/  IADD3 R125, PT, PT, R125, 0x100, RZ ;  /* 0x000001007d7d7810 */ /* 0x000fe20007ffe0ff */
[C---:B---3--:R-:W-:Y:S01]  /*0de0*/  FADD.FTZ R181, -R124.reuse, R112 ;  /* 0x000000707cb57221 */ /* 0x048fe20000010100 */
[C---:B------:R-:W-:Y:S01]  /*0df0*/  FADD.FTZ R183, -R124.reuse, R113 ;  /* 0x000000717cb77221 */ /* 0x040fe20000010100 */
[----:B------:R-:W-:Y:S02]  /*0e00*/  FADD.FTZ R185, -R124, R114 ;  /* 0x000000727cb97221 */ /* 0x000fe40000010100 */
[----:B0----5:R-:W-:Y:S01]  /*0e10*/  FMUL.FTZ R175, R136, R181 ;  /* 0x000000b588af7220 */ /* 0x021fe20000410000 */
[----:B----4-:R-:W-:-:S02]  /*0e20*/  PRMT R112, R116, 0x7632, R112 ;  /* 0x0000763274707816 */ /* 0x010fc40000000070 */
[----:B------:R-:W-:Y:S02]  /*0e30*/  SHF.L.U32 R113, R116, 0x10, RZ ;  /* 0x0000001074717819 */ /* 0x000fe400000006ff */
[----:B------:R-:W-:Y:S01]  /*0e40*/  SHF.L.U32 R114, R112, 0x10, RZ ;  /* 0x0000001070727819 */ /* 0x000fe200000006ff */
[--C-:B------:R-:W-:Y:S02]  /*0e50*/  FADD.FTZ R187, -R124, R115.reuse ;  /* 0x000000737cbb7221 */ /* 0x100fe40000010100 */
[----:B------:R-:W-:Y:S01]  /*0e60*/  FMUL.FTZ R178, R88, R113 ;  /* 0x0000007158b27220 */ /* 0x000fe20000410000 */
[C---:B------:R-:W-:Y:S01]  /*0e70*/  PRMT R115, R117.reuse, 0x7632, R115 ;  /* 0x0000763275737816 */ /* 0x040fe20000000073 */
[----:B------:R-:W-:Y:S01]  /*0e80*/  FMUL.FTZ R174, R136, R183 ;  /* 0x000000b788ae7220 */ /* 0x000fe20000410000 */
[----:B------:R-:W-:Y:S01]  /*0e90*/  SHF.L.U32 R117, R117, 0x10, RZ ;  /* 0x0000001075757819 */ /* 0x000fe200000006ff */
[----:B------:R-:W-:Y:S01]  /*0ea0*/  FADD.FTZ R40, R40, R113 ;  /* 0x0000007128287221 */ /* 0x000fe20000010000 */
[----:B------:R-:W-:Y:S01]  /*0eb0*/  FFMA.FTZ R64, R175, R113, R64 ;  /* 0x00000071af407223 */ /* 0x000fe20000010040 */
        /* <DEDUP_REMOVED lines=9> */
[----:B------:R-:W-:Y:S01]  /*0f50*/  FFMA.FTZ R65, R174, R114, R65 ;  /* 0x00000072ae417223 */ /* 0x000fe20000010041 */
[----:B------:R-:W-:Y:S01]  /*0f60*/  SHF.L.U32 R189, R118, 0x10, RZ ;  /* 0x0000001076bd7819 */ /* 0x000fe200000006ff */
[----:B------:R-:W-:Y:S01]  /*0f70*/  FADD.FTZ R41, R41, R114 ;  /* 0x0000007229297221 */ /* 0x000fe20000010000 */
        /* <DEDUP_REMOVED lines=14> */
[----:B------:R-:W-:Y:S01]  /*1060*/  SHF.L.U32 R120, R184, 0x10, RZ ;  /* 0x00000010b8787819 */ /* 0x000fe200000006ff */
[----:B------:R-:W-:Y:S01]  /*1070*/  FMUL.FTZ R184, R136, R121 ;  /* 0x0000007988b87220 */ /* 0x000fe20000410000 */
[----:B------:R-:W-:Y:S01]  /*1080*/  FMUL.FTZ R187, R85, R118 ;  /* 0x0000007655bb7220 */ /* 0x000fe20000410000 */
[----:B------:R-:W-:Y:S01]  /*1090*/  FADD.FTZ R114, R115, R182 ;  /* 0x000000b673727221 */ /* 0x000fe20000010000 */
[C---:B------:R-:W-:Y:S01]  /*10a0*/  FFMA.FTZ R113, R179.reuse, R182, R112 ;  /* 0x000000b6b3717223 */ /* 0x040fe20000010070 */
[----:B------:R-:W-:Y:S01]  /*10b0*/  FADD.FTZ R123, -R124, R123 ;  /* 0x0000007b7c7b7221 */ /* 0x000fe20000010100 */
[----:B------:R-:W-:Y:S01]  /*10c0*/  FMUL.FTZ R181, R136, R119 ;  /* 0x0000007788b57220 */ /* 0x000fe20000410000 */
        /* <DEDUP_REMOVED lines=21> */
.L_x_1539:
[----:B------:R-:W-:Y:S05]  /*1220*/  BSYNC.RECONVERGENT B0 ;  /* 0x0000000000007941 */ /* 0x000fea0003800200 */
.L_x_1538:
        /* <DEDUP_REMOVED lines=10> */
[----:B------:R-:W-:Y:S02]  /*12d0*/  ISETP.NE.U32.AND P1, PT, RZ, UR12, PT ;  /* 0x0000000cff007c0c */ /* 0x000fe4000bf25070 */
[----:B------:R-:W-:Y:S01]  /*12e0*/  ISETP.NE.U32.AND P0, PT, RZ, UR16, PT ;  /* 0x00000010ff007c0c */ /* 0x000fe2000bf05070 */
[----:B--2---:R-:W-:Y:S01]  /*12f0*/  IMAD.WIDE.U32 R132, R125, 0x8, R142 ;  /* 0x000000087d847825 */ /* 0x004fe200078e008e */
[----:B------:R-:W-:Y:S02]  /*1300*/  ISETP.NE.AND.EX P1, PT, RZ, UR13, PT, P1 ;  /* 0x0000000dff007c0c */ /* 0x000fe4000bf25310 */
[----:B------:R-:W-:-:S03]  /*1310*/  ISETP.NE.AND.EX P0, PT, RZ, UR17, PT, P0 ;  /* 0x00000011ff007c0c */ /* 0x000fc6000bf05300 */
[----:B------:R-:W5:Y:S08]  /*1320*/  LDG.E.64 R132, desc[UR10][R132.64] ;  /* 0x0000000a84847981 */ /* 0x000f70000c1e1b00 */
[----:B------:R-:W0:Y:S08]  /*1330*/  @P1 LDC.64 R140, c[0x0][0x3b8] ;  /* 0x0000ee00ff8c1b82 */ /* 0x000e300000000a00 */
[----:B------:R-:W1:Y:S01]  /*1340*/  @P0 LDC.64 R138, c[0x0][0x438] ;  /* 0x00010e00ff8a0b82 */ /* 0x000e620000000a00 */
[----:B0-----:R-:W-:-:S05]  /*1350*/  @P1 IMAD.WIDE.U32 R140, R125, 0x8, R140 ;  /* 0x000000087d8c1825 */ /* 0x001fca00078e008c */
[----:B------:R0:W5:Y:S01]  /*1360*/  @P1 LDG.E.64 R168, desc[UR10][R140.64] ;  /* 0x0000000a8ca81981 */ /* 0x000162000c1e1b00 */
[----:B-1----:R-:W-:-:S05]  /*1370*/  @P0 IMAD.WIDE.U32 R138, R125, 0x20, R138 ;  /* 0x000000207d8a0825 */ /* 0x002fca00078e008a */
[----:B------:R-:W5:Y:S04]  /*1380*/  @P0 LDG.E.128 R8, desc[UR10][R138.64] ;  /* 0x0000000a8a080981 */ /* 0x000f68000c1e1d00 */
[----:B------:R1:W5:Y:S01]  /*1390*/  @P0 LDG.E.128 R4, desc[UR10][R138.64+0x10] ;  /* 0x0000100a8a040981 */ /* 0x000362000c1e1d00 */
[C---:B---3--:R-:W-:Y:S01]  /*13a0*/  FADD.FTZ R143, -R124.reuse, R112 ;  /* 0x000000707c8f7221 */ /* 0x048fe20000010100 */
[C---:B------:R-:W-:Y:S01]  /*13b0*/  FADD.FTZ R125, -R124.reuse, R113 ;  /* 0x000000717c7d7221 */ /* 0x040fe20000010100 */
[C---:B------:R-:W-:Y:S01]  /*13c0*/  FADD.FTZ R145, -R124.reuse, R114 ;  /* 0x000000727c917221 */ /* 0x040fe20000010100 */
[C---:B----4-:R-:W-:Y:S01]  /*13d0*/  FADD.FTZ R149, -R124.reuse, R117 ;  /* 0x000000757c957221 */ /* 0x050fe20000010100 */
[----:B------:R-:W-:Y:S01]  /*13e0*/  FADD.FTZ R151, -R124, R118 ;  /* 0x000000767c977221 */ /* 0x000fe20000010100 */
[----:B------:R-:W-:-:S02]  /*13f0*/  PRMT R112, R120, 0x7632, R112 ;  /* 0x0000763278707816 */ /* 0x000fc40000000070 */
[----:B------:R-:W-:Y:S01]  /*1400*/  SHF.L.U32 R113, R120, 0x10, RZ ;  /* 0x0000001078717819 */ /* 0x000fe200000006ff */
[----:B-----5:R-:W-:Y:S01]  /*1410*/  FMUL.FTZ R143, R136, R143 ;  /* 0x0000008f888f7220 */ /* 0x020fe20000410000 */
[----:B------:R-:W-:Y:S01]  /*1420*/  SHF.L.U32 R114, R112, 0x10, RZ ;  /* 0x0000001070727819 */ /* 0x000fe200000006ff */
[--C-:B------:R-:W-:Y:S02]  /*1430*/  FADD.FTZ R137, -R124, R115.reuse ;  /* 0x000000737c897221 */ /* 0x100fe40000010100 */
[----:B------:R-:W-:Y:S01]  /*1440*/  FMUL.FTZ R146, R80, R113 ;  /* 0x0000007150927220 */ /* 0x000fe20000410000 */
[C---:B------:R-:W-:Y:S01]  /*1450*/  FMUL.FTZ R144, R136.reuse, R149 ;  /* 0x0000009588907220 */ /* 0x040fe20000410000 */
[C---:B------:R-:W-:Y:S01]  /*1460*/  PRMT R115, R121.reuse, 0x7632, R115 ;  /* 0x0000763279737816 */ /* 0x040fe20000000073 */
[----:B------:R-:W-:Y:S01]  /*1470*/  FMUL.FTZ R149, R136, R151 ;  /* 0x0000009788957220 */ /* 0x000fe20000410000 */
[----:B------:R-:W-:Y:S01]  /*1480*/  SHF.L.U32 R121, R121, 0x10, RZ ;  /* 0x0000001079797819 */ /* 0x000fe200000006ff */
[----:B------:R-:W-:Y:S01]  /*1490*/  FADD.FTZ R32, R32, R113 ;  /* 0x0000007120207221 */ /* 0x000fe20000010000 */
[----:B------:R-:W-:Y:S01]  /*14a0*/  FFMA.FTZ R56, R143, R113, R56 ;  /* 0x000000718f387223 */ /* 0x000fe20000010038 */
[----:B------:R-:W-:Y:S01]  /*14b0*/  FADD.FTZ R112, R127, R146 ;  /* 0x000000927f707221 */ /* 0x000fe20000010000 */
[----:B------:R-:W-:Y:S01]  /*14c0*/  FMUL.FTZ R151, R81, R114 ;  /* 0x0000007251977220 */ /* 0x000fe20000410000 */
[----:B0-----:R-:W-:Y:S01]  /*14d0*/  FMUL.FTZ R140, R136, R125 ;  /* 0x0000007d888c7220 */ /* 0x001fe20000410000 */
[----:B------:R-:W-:Y:S01]  /*14e0*/  FFMA.FTZ R113, R143, R146, R126 ;  /* 0x000000928f717223 */ /* 0x000fe2000001007e */
[----:B------:R-:W-:Y:S01]  /*14f0*/  FADD.FTZ R147, -R124, R116 ;  /* 0x000000747c937221 */ /* 0x000fe20000010100 */
[----:B------:R-:W-:Y:S01]  /*1500*/  SHF.L.U32 R116, R115, 0x10, RZ ;  /* 0x0000001073747819 */ /* 0x000fe200000006ff */
[----:B------:R-:W-:Y:S01]  /*1510*/  FADD.FTZ R115, R112, R151 ;  /* 0x0000009770737221 */ /* 0x000fe20000010000 */
[----:B------:R-:W-:Y:S01]  /*1520*/  FMUL.FTZ R145, R136, R145 ;  /* 0x0000009188917220 */ /* 0x000fe20000410000 */
[----:B------:R-:W-:Y:S01]  /*1530*/  FMUL.FTZ R148, R82, R121 ;  /* 0x0000007952947220 */ /* 0x000fe20000410000 */
[----:B------:R-:W-:Y:S01]  /*1540*/  FFMA.FTZ R112, R140, R151, R113 ;  /* 0x000000978c707223 */ /* 0x000fe20000010071 */
[----:B------:R-:W-:Y:S01]  /*1550*/  FADD.FTZ R141, -R124, R119 ;  /* 0x000000777c8d7221 */ /* 0x000fe20000010100 */
[----:B------:R-:W-:Y:S01]  /*1560*/  PRMT R117, R122, 0x7632, R117 ;  /* 0x000076327a757816 */ /* 0x000fe20000000075 */
[----:B------:R-:W-:Y:S01]  /*1570*/  FFMA.FTZ R57, R140, R114, R57 ;  /* 0x000000728c397223 */ /* 0x000fe20000010039 */
[----:B------:R-:W-:Y:S01]  /*1580*/  SHF.L.U32 R119, R122, 0x10, RZ ;  /* 0x000000107a777819 */ /* 0x000fe200000006ff */
[----:B------:R-:W-:Y:S01]  /*1590*/  FADD.FTZ R33, R33, R114 ;  /* 0x0000007221217221 */ /* 0x000fe20000010000 */
        /* <DEDUP_REMOVED lines=14> */
[----:B------:R-:W-:-:S02]  /*1680*/  SHF.L.U32 R120, R120, 0x10, RZ ;  /* 0x0000001078787819 */ /* 0x000fc400000006ff */
[----:B-1----:R-:W-:Y:S01]  /*1690*/  FMUL.FTZ R139, R78, R123 ;  /* 0x0000007b4e8b7220 */ /* 0x002fe20000410000 */
        /* <DEDUP_REMOVED lines=20> */
.L_x_1541:
[----:B------:R-:W-:Y:S05]  /*17e0*/  BSYNC.RECONVERGENT B0 ;  /* 0x0000000000007941 */ /* 0x000fea0003800200 */
.L_x_1540:
        /* <DEDUP_REMOVED lines=32> */
.L_x_1543:
[----:B------:R-:W-:Y:S05]  /*19f0*/  BSYNC.RECONVERGENT B0 ;  /* 0x0000000000007941 */ /* 0x000fea0003800200 */
.L_x_1542:
        /* <DEDUP_REMOVED lines=109> */
.L_x_1548:
        /* <DEDUP_REMOVED lines=54> */
.L_x_1547:
        /* <DEDUP_REMOVED lines=59> */
.L_x_1550:
        /* <DEDUP_REMOVED lines=54> */
.L_x_1546:
        /* <DEDUP_REMOVED lines=83> */
.L_x_1552:
[-CC-:B------:R-:W-:Y:S01]  /*3070*/  FFMA.FTZ R101, R159, R116.reuse, R117.reuse ;  /* 0x000000749f657223 */ /* 0x180fe20000010075 */
[-C--:B------:R-:W-:Y:S01]  /*3080*/  FFMA.FTZ R102, R172, R116.reuse, R117 ;  /* 0x00000074ac667223 */ /* 0x080fe20000010075 */
        /* <DEDUP_REMOVED lines=73> */
.L_x_1551:
        /* <DEDUP_REMOVED lines=8> */
[----:B------:R-:W-:Y:S01]  /*35a0*/  FFMA.FTZ R119, R3, R116, R117 ;  /* 0x0000007403777223 */ /* 0x000fe20000010075 */
[----:B------:R-:W-:Y:S01]  /*35b0*/  FADD.FTZ R109, R170, -R109 ;  /* 0x8000006daa6d7221 */ /* 0x000fe20000010000 */
[----:B------:R-:W-:Y:S01]  /*35c0*/  FADD.FTZ R108, R173, -R108 ;  /* 0x8000006cad6c7221 */ /* 0x000fe20000010000 */
[----:B------:R-:W-:Y:S01]  /*35d0*/  LOP3.LUT P0, RZ, R165, 0xff0000, RZ, 0xc0, !PT ;  /* 0x00ff0000a5ff7812 */ /* 0x000fe2000780c0ff */
[----:B------:R-:W-:Y:S01]  /*35e0*/  FADD.FTZ R119, R156, -R119 ;  /* 0x800000779c777221 */ /* 0x000fe20000010000 */
[C---:B-----5:R-:W-:Y:S01]  /*35f0*/  FFMA.FTZ R109, R136.reuse, R109, R22 ;  /* 0x0000006d886d7223 */ /* 0x060fe20000010016 */
[C---:B------:R-:W-:Y:S02]  /*3600*/  FFMA.FTZ R108, R136.reuse, R108, R23 ;  /* 0x0000006c886c7223 */ /* 0x040fe40000010017 */
[----:B------:R-:W-:Y:S01]  /*3610*/  FFMA.FTZ R119, R136, R119, R24 ;  /* 0x0000007788777223 */ /* 0x000fe20000010018 */
[----:B------:R-:W-:Y:S01]  /*3620*/  FMUL.FTZ R109, R109, UR14 ;  /* 0x0000000e6d6d7c20 */ /* 0x000fe20008410000 */
[----:B------:R-:W-:-:S02]  /*3630*/  FMUL.FTZ R110, R108, UR14 ;  /* 0x0000000e6c6e7c20 */ /* 0x000fc40008410000 */
[----:B------:R-:W-:Y:S02]  /*3640*/  FMUL.FTZ R118, R119, UR14 ;  /* 0x0000000e77767c20 */ /* 0x000fe40008410000 */
[C---:B------:R-:W-:Y:S02]  /*3650*/  FSEL R115, R109.reuse, RZ, P5 ;  /* 0x000000ff6d737208 */ /* 0x040fe40002800000 */
[----:B------:R-:W-:Y:S01]  /*3660*/  FSEL R111, R109, RZ, P0 ;  /* 0x000000ff6d6f7208 */ /* 0x000fe20000000000 */
[----:B------:R-:W-:Y:S01]  /*3670*/  FFMA.FTZ R109, R157, R116, R117 ;  /* 0x000000749d6d7223 */ /* 0x000fe20000010075 */
[----:B------:R-:W-:Y:S02]  /*3680*/  ISETP.GE.U32.AND P5, PT, R164, RZ, PT ;  /* 0x000000ffa400720c */ /* 0x000fe40003fa6070 */
[----:B------:R-:W-:Y:S01]  /*3690*/  ISETP.GE.U32.AND P0, PT, R128, RZ, PT ;  /* 0x000000ff8000720c */ /* 0x000fe20003f06070 */
[----:B------:R-:W-:Y:S01]  /*36a0*/  FADD.FTZ R109, R160, -R109 ;  /* 0x8000006da06d7221 */ /* 0x000fe20000010000 */
[----:B------:R-:W-:-:S02]  /*36b0*/  ISETP.GE.U32.AND.EX P5, PT, R165, 0x1000000, PT, P5 ;  /* 0x01000000a500780c */ /* 0x000fc40003fa6150 */
[C---:B------:R-:W-:Y:S01]  /*36c0*/  ISETP.GE.U32.AND.EX P0, PT, R129.reuse, 0x1000000, PT, P0 ;  /* 0x010000008100780c */ /* 0x040fe20003f06100 */
[----:B------:R-:W-:Y:S01]  /*36d0*/  FFMA.FTZ R109, R136, R109, R20 ;  /* 0x0000006d886d7223 */ /* 0x000fe20000010014 */
[C---:B------:R-:W-:Y:S02]  /*36e0*/  FSEL R108, R110.reuse, RZ, P5 ;  /* 0x000000ff6e6c7208 */ /* 0x040fe40002800000 */
        /* <DEDUP_REMOVED lines=51> */
.L_x_1553:
        /* <DEDUP_REMOVED lines=74> */
.L_x_1549:
        /* <DEDUP_REMOVED lines=15> */
.L_x_1545:
[----:B------:R-:W-:Y:S05]  /*3fb0*/  BSYNC.RECONVERGENT B0 ;  /* 0x0000000000007941 */ /* 0x000fea0003800200 */
.L_x_1544:
        /* <DEDUP_REMOVED lines=87> */
.L_x_1558:
        /* <DEDUP_REMOVED lines=75> */
.L_x_1557:
        /* <DEDUP_REMOVED lines=79> */
.L_x_1560:
        /* <DEDUP_REMOVED lines=75> */
.L_x_1556:
        /* <DEDUP_REMOVED lines=61> */
.L_x_1562:
        /* <DEDUP_REMOVED lines=54> */
.L_x_1561:
        /* <DEDUP_REMOVED lines=58> */
.L_x_1563:
        /* <DEDUP_REMOVED lines=53> */
.L_x_1559:
        /* <DEDUP_REMOVED lines=11> */
.L_x_1555:
[----:B------:R-:W-:Y:S05]  /*6250*/  BSYNC.RECONVERGENT B0 ;  /* 0x0000000000007941 */ /* 0x000fea0003800200 */
.L_x_1554:
        /* <DEDUP_REMOVED lines=13> */
[----:B------:R-:W-:-:S03]  /*6330*/  ISETP.GE.U32.AND P0, PT, R132, RZ, PT ;  /* 0x000000ff8400720c */ /* 0x000fc60003f06070 */
[----:B------:R-:W-:Y:S01]  /*6340*/  FADD.FTZ R100, R141, -R100 ;  /* 0x800000648d647221 */ /* 0x000fe20000010000 */
[----:B------:R-:W-:-:S03]  /*6350*/  ISETP.GE.U32.AND.EX P0, PT, R133, 0x1000000, PT, P0 ;  /* 0x010000008500780c */ /* 0x000fc60003f06100 */
[----:B-----5:R-:W-:-:S04]  /*6360*/  FFMA.FTZ R107, R136, R100, R7 ;  /* 0x00000064886b7223 */ /* 0x020fc80000010007 */
        /* <DEDUP_REMOVED lines=9> */
[----:B------:R-:W-:-:S03]  /*6400*/  FFMA.FTZ R101, R147, R116, R117 ;  /* 0x0000007493657223 */ /* 0x000fc60000010075 */
[----:B------:R-:W-:Y:S01]  /*6410*/  FMUL.FTZ R100, R106, UR14 ;  /* 0x0000000e6a647c20 */ /* 0x000fe20008410000 */
[----:B------:R-:W-:-:S04]  /*6420*/  FADD.FTZ R101, R150, -R101 ;  /* 0x8000006596657221 */ /* 0x000fc80000010000 */
[----:B------:R-:W-:Y:S01]  /*6430*/  FSEL R115, R100, RZ, P0 ;  /* 0x000000ff64737208 */ /* 0x000fe20000000000 */
[----:B------:R-:W-:Y:S01]  /*6440*/  FFMA.FTZ R104, R136, R101, R4 ;  /* 0x0000006588687223 */ /* 0x000fe20000010004 */
[----:B------:R-:W-:Y:S01]  /*6450*/  LOP3.LUT P0, RZ, R169, 0xff0000, RZ, 0xc0, !PT ;  /* 0x00ff0000a9ff7812 */ /* 0x000fe2000780c0ff */
[----:B------:R-:W-:Y:S01]  /*6460*/  FFMA.FTZ R101, R145, R116, R117 ;  /* 0x0000007491657223 */ /* 0x000fe20000010075 */
[----:B------:R-:W-:Y:S02]  /*6470*/  F2FP.BF16.F32.PACK_AB R115, R122, R115 ;  /* 0x000000737a73723e */ /* 0x000fe400000010ff */
[----:B------:R-:W-:Y:S01]  /*6480*/  FSEL R111, R100, RZ, P0 ;  /* 0x000000ff646f7208 */ /* 0x000fe20000000000 */
[----:B------:R-:W-:Y:S01]  /*6490*/  FMUL.FTZ R100, R104, UR14 ;  /* 0x0000000e68647c20 */ /* 0x000fe20008410000 */
[----:B------:R-:W-:Y:S01]  /*64a0*/  LOP3.LUT P0, RZ, R133, 0xff, RZ, 0xc0, !PT ;  /* 0x000000ff85ff7812 */ /* 0x000fe2000780c0ff */
[----:B------:R-:W-:Y:S01]  /*64b0*/  FADD.FTZ R101, R148, -R101 ;  /* 0x8000006594657221 */ /* 0x000fe20000010000 */
[----:B------:R-:W-:-:S02]  /*64c0*/  F2FP.BF16.F32.PACK_AB R111, R126, R111 ;  /* 0x0000006f7e6f723e */ /* 0x000fc400000010ff */
[----:B------:R-:W-:Y:S01]  /*64d0*/  FSEL R114, R100, RZ, P0 ;  /* 0x000000ff64727208 */ /* 0x000fe20000000000 */
[----:B------:R-:W-:Y:S01]  /*64e0*/  FFMA.FTZ R102, R136, R101, R10 ;  /* 0x0000006588667223 */ /* 0x000fe2000001000a */
        /* <DEDUP_REMOVED lines=46> */
.L_x_1568:
[----:B0--3--:R-:W-:Y:S01]  /*67d0*/  FFMA.FTZ R108, R149, R116, R117 ;  /* 0x00000074956c7223 */ /* 0x009fe20000010075 */
[----:B------:R-:W-:-:S03]  /*67e0*/  LOP3.LUT P0, RZ, R133, 0xff0000, RZ, 0xc0, !PT ;  /* 0x00ff000085ff7812 */ /* 0x000fc6000780c0ff */
[----:B------:R-:W-:Y:S01]  /*67f0*/  FADD.FTZ R109, R139, -R108 ;  /* 0x8000006c8b6d7221 */ /* 0x000fe20000010000 */
[----:B------:R-:W-:-:S03]  /*6800*/  FFMA.FTZ R108, R138, R116, R117 ;  /* 0x000000748a6c7223 */ /* 0x000fc60000010075 */
        /* <DEDUP_REMOVED lines=71> */
.L_x_1567:
        /* <DEDUP_REMOVED lines=8> */
[----:B-----5:R-:W-:-:S04]  /*6d00*/  FMUL.FTZ R107, R136, R107 ;  /* 0x0000006b886b7220 */ /* 0x020fc80000410000 */
        /* <DEDUP_REMOVED lines=70> */
.L_x_1570:
[----:B------:R-:W-:Y:S01]  /*7170*/  FFMA.FTZ R108, R149, R116, R117 ;  /* 0x00000074956c7223 */ /* 0x000fe20000010075 */
[----:B------:R-:W-:-:S03]  /*7180*/  LOP3.LUT P0, RZ, R133, 0xff0000, RZ, 0xc0, !PT ;  /* 0x00ff000085ff7812 */ /* 0x000fc6000780c0ff */
[----:B------:R-:W-:Y:S01]  /*7190*/  FADD.FTZ R109, R139, -R108 ;  /* 0x8000006c8b6d7221 */ /* 0x000fe20000010000 */
[----:B------:R-:W-:-:S03]  /*71a0*/  FFMA.FTZ R108, R138, R116, R117 ;  /* 0x000000748a6c7223 */ /* 0x000fc60000010075 */
        /* <DEDUP_REMOVED lines=71> */
.L_x_1566:
        /* <DEDUP_REMOVED lines=8> */
[----:B------:R-:W-:Y:S01]  /*76a0*/  ISETP.GE.U32.AND P0, PT, R132, RZ, PT ;  /* 0x000000ff8400720c */ /* 0x000fe20003f06070 */
[-CC-:B------:R-:W-:Y:S01]  /*76b0*/  FFMA.FTZ R104, R142, R116.reuse, R117.reuse ;  /* 0x000000748e687223 */ /* 0x180fe20000010075 */
[----:B------:R-:W-:Y:S01]  /*76c0*/  FFMA.FTZ R120, R144, R116, R117 ;  /* 0x0000007490787223 */ /* 0x000fe20000010075 */
[----:B------:R-:W-:Y:S01]  /*76d0*/  FADD.FTZ R100, R141, -R100 ;  /* 0x800000648d647221 */ /* 0x000fe20000010000 */
[----:B------:R-:W-:Y:S01]  /*76e0*/  ISETP.GE.U32.AND.EX P0, PT, R133, 0x1000000, PT, P0 ;  /* 0x010000008500780c */ /* 0x000fe20003f06100 */
[----:B------:R-:W-:Y:S01]  /*76f0*/  FADD.FTZ R104, R153, -R104 ;  /* 0x8000006899687221 */ /* 0x000fe20000010000 */
[----:B------:R-:W-:Y:S01]  /*7700*/  FADD.FTZ R120, R137, -R120 ;  /* 0x8000007889787221 */ /* 0x000fe20000010000 */
[C---:B-----5:R-:W-:Y:S02]  /*7710*/  FFMA.FTZ R107, R136.reuse, R100, R7 ;  /* 0x00000064886b7223 */ /* 0x060fe40000010007 */
[C---:B------:R-:W-:Y:S01]  /*7720*/  FFMA.FTZ R103, R136.reuse, R104, R11 ;  /* 0x0000006888677223 */ /* 0x040fe2000001000b */
[----:B------:R-:W-:Y:S01]  /*7730*/  FFMA.FTZ R105, R136, R120, R5 ;  /* 0x0000007888697223 */ /* 0x000fe20000010005 */
[----:B------:R-:W-:-:S05]  /*7740*/  FMUL.FTZ R100, R107, UR14 ;  /* 0x0000000e6b647c20 */ /* 0x000fca0008410000 */
        /* <DEDUP_REMOVED lines=42> */
.L_x_1572:
[----:B------:R-:W-:Y:S01]  /*79f0*/  FFMA.FTZ R112, R149, R116, R117 ;  /* 0x0000007495707223 */ /* 0x000fe20000010075 */
        /* <DEDUP_REMOVED lines=9> */
[----:B------:R-:W-:Y:S01]  /*7a90*/  ISETP.GE.U32.AND P0, PT, R132, RZ, PT ;  /* 0x000000ff8400720c */ /* 0x000fe20003f06070 */
[----:B------:R-:W-:-:S03]  /*7aa0*/  FFMA.FTZ R113, R147, R116, R117 ;  /* 0x0000007493717223 */ /* 0x000fc60000010075 */
[----:B------:R-:W-:Y:S01]  /*7ab0*/  ISETP.GE.U32.AND.EX P0, PT, R133, 0x1000000, PT, P0 ;  /* 0x010000008500780c */ /* 0x000fe20003f06100 */
        /* <DEDUP_REMOVED lines=16> */
[----:B------:R-:W-:Y:S01]  /*7bc0*/  FFMA.FTZ R113, R136, R113, R10 ;  /* 0x0000007188717223 */ /* 0x000fe2000001000a */
[----:B------:R-:W-:Y:S02]  /*7bd0*/  LOP3.LUT P0, RZ, R132, 0xff0000, RZ, 0xc0, !PT ;  /* 0x00ff000084ff7812 */ /* 0x000fe4000780c0ff */
[----:B------:R-:W-:Y:S01]  /*7be0*/  FADD.FTZ R112, R153, -R112 ;  /* 0x8000007099707221 */ /* 0x000fe20000010000 */
[----:B------:R-:W-:Y:S01]  /*7bf0*/  FMUL.FTZ R113, R113, UR14 ;  /* 0x0000000e71717c20 */ /* 0x000fe20008410000 */
[----:B------:R-:W-:Y:S02]  /*7c00*/  F2FP.BF16.F32.PACK_AB R114, R121, R114 ;  /* 0x000000727972723e */ /* 0x000fe400000010ff */
[----:B------:R-:W-:-:S02]  /*7c10*/  FFMA.FTZ R112, R136, R112, R11 ;  /* 0x0000007088707223 */ /* 0x000fc4000001000b */
[----:B------:R-:W-:Y:S02]  /*7c20*/  FSEL R113, R113, RZ, P0 ;  /* 0x000000ff71717208 */ /* 0x000fe40000000000 */
        /* <DEDUP_REMOVED lines=18> */
.L_x_1571:
        /* <DEDUP_REMOVED lines=12> */
[C---:B-----5:R-:W-:Y:S02]  /*7e10*/  FMUL.FTZ R107, R136.reuse, R107 ;  /* 0x0000006b886b7220 */ /* 0x060fe40000410000 */
[C---:B------:R-:W-:Y:S01]  /*7e20*/  FMUL.FTZ R103, R136.reuse, R103 ;  /* 0x0000006788677220 */ /* 0x040fe20000410000 */
[----:B------:R-:W-:Y:S01]  /*7e30*/  FMUL.FTZ R105, R136, R105 ;  /* 0x0000006988697220 */ /* 0x000fe20000410000 */
        /* <DEDUP_REMOVED lines=43> */
.L_x_1573:
[----:B------:R-:W-:Y:S01]  /*80f0*/  FFMA.FTZ R112, R149, R116, R117 ;  /* 0x0000007495707223 */ /* 0x000fe20000010075 */
[----:B------:R-:W-:-:S03]  /*8100*/  LOP3.LUT P0, RZ, R133, 0xff0000, RZ, 0xc0, !PT ;  /* 0x00ff000085ff7812 */ /* 0x000fc6000780c0ff */
[----:B------:R-:W-:Y:S01]  /*8110*/  FADD.FTZ R113, R139, -R112 ;  /* 0x800000708b717221 */ /* 0x000fe20000010000 */
[----:B------:R-:W-:-:S03]  /*8120*/  FFMA.FTZ R112, R138, R116, R117 ;  /* 0x000000748a707223 */ /* 0x000fc60000010075 */
        /* <DEDUP_REMOVED lines=49> */
.L_x_1569:
        /* <DEDUP_REMOVED lines=10> */
.L_x_1565:
[----:B------:R-:W-:Y:S05]  /*84e0*/  BSYNC.RECONVERGENT B0 ;  /* 0x0000000000007941 */ /* 0x000fea0003800200 */
.L_x_1564:
[----:B------:R-:W-:Y:S01]  /*84f0*/  ISETP.NE.AND P0, PT, R124, RZ, PT ;  /* 0x000000ff7c00720c */ /* 0x000fe20003f05270 */
[----:B------:R-:W-:-:S12]  /*8500*/  UPLOP3.LUT UP1, UPT, UPT, UPT, UP1, 0x40, 0x4 ;  /* 0x000000000004789c */ /* 0x000fd80003f2e810 */
[----:B------:R-:W-:Y:S05]  /*8510*/  @!P0 BRA `(.L_x_1574) ;  /* 0xffffff80001c8947 */ /* 0x000fea000383ffff */
.L_x_1535:
        /* <DEDUP_REMOVED lines=31> */
.L_x_1575:
        /* <DEDUP_REMOVED lines=15> */
.L_x_3828:


//--------------------- .text._ZN10layer_norm22ln_bwd_finalize_kernelINS_22Kernel_traits_finalizeILj6144Ef13__nv_bfloat16fS2_fjLb0ELj1024ELj4ENS_18Kernel_traits_baseILj6144EfS2_fS2_fjLj1024EEEEELb0ELb1EEEvNS_9BwdParamsE --------------------------
	.section	.text._ZN10layer_norm22ln_bwd_finalize_kernelINS_22Kernel_traits_finalizeILj6144Ef13__nv_bfloat16fS2_fjLb0ELj1024ELj4ENS_18Kernel_traits_baseILj6144EfS2_fS2_fjLj1024EEEEELb0ELb1EEEvNS_9BwdParamsE,"ax",@progbits
	.align	128
        .global         _ZN10layer_norm22ln_bwd_finalize_kernelINS_22Kernel_traits_finalizeILj6144Ef13__nv_bfloat16fS2_fjLb0ELj1024ELj4ENS_18Kernel_traits_baseILj6144EfS2_fS2_fjLj1024EEEEELb0ELb1EEEvNS_9BwdParamsE
        .type           _ZN10layer_norm22ln_bwd_finalize_kernelINS_22Kernel_traits_finalizeILj6144Ef13__nv_bfloat16fS2_fjLb0ELj1024ELj4ENS_18Kernel_traits_baseILj6144EfS2_fS2_fjLj1024EEEEELb0ELb1EEEvNS_9BwdParamsE,@function
        .size           _ZN10layer_norm22ln_bwd_finalize_kernelINS_22Kernel_traits_finalizeILj6144Ef13__nv_bfloat16fS2_fjLb0ELj1024ELj4ENS_18Kernel_traits_baseILj6144EfS2_fS2_fjLj1024EEEEELb0ELb1EEEvNS_9BwdParamsE,(.L_x_3829 - _ZN10layer_norm22ln_bwd_finalize_kernelINS_22Kernel_traits_finalizeILj6144Ef13__nv_bfloat16fS2_fjLb0ELj1024ELj4ENS_18Kernel_traits_baseILj6144EfS2_fS2_fjLj1024EEEEELb0ELb1EEEvNS_9BwdParamsE)
        .other          _ZN10layer_norm22ln_bwd_finalize_kernelINS_22Kernel_traits_finalizeILj6144Ef13__nv_bfloat16fS2_fjLb0ELj1024ELj4ENS_18Kernel_traits_baseILj6144EfS2_fS2_fjLj1024EEEEELb0ELb1EEEvNS_9BwdParamsE,@"STO_CUDA_ENTRY STV_DEFAULT"
_ZN10layer_norm22ln_bwd_finalize_kernelINS_22Kernel_traits_finalizeILj6144Ef13__nv_bfloat16fS2_fjLb0ELj1024ELj4ENS_18Kernel_traits_baseILj6144EfS2_fS2_fjLj1024EEEEELb0ELb1EEEvNS_9BwdParamsE:
.text._ZN10layer_norm22ln_bwd_finalize_kernelINS_22Kernel_traits_finalizeILj6144Ef13__nv_bfloat16fS2_fjLb0ELj1024ELj4ENS_18Kernel_traits_baseILj6144EfS2_fS2_fjLj1024EEEEELb0ELb1EEEvNS_9BwdParamsE:
        /* <DEDUP_REMOVED lines=81> */
.L_x_1580:
        /* <DEDUP_REMOVED lines=118> */
.L_x_1579:
[----:B------:R-:W-:Y:S05]  /*0c70*/  BSYNC.RECONVERGENT B1 ;  /* 0x0000000000017941 */ /* 0x000fea0003800200 */
.L_x_1578:
        /* <DEDUP_REMOVED lines=77> */
.L_x_1582:
[----:B------:R-:W-:Y:S05]  /*1150*/  BSYNC.RECONVERGENT B1 ;  /* 0x0000000000017941 */ /* 0x000fea0003800200 */
.L_x_1581:
        /* <DEDUP_REMOVED lines=38> */
.L_x_1584:
[----:B------:R-:W-:Y:S05]  /*13c0*/  BSYNC.RECONVERGENT B1 ;  /* 0x0000000000017941 */ /* 0x000fea0003800200 */
.L_x_1583:
        /* <DEDUP_REMOVED lines=8> */
.L_x_1585:
        /* <DEDUP_REMOVED lines=10> */
.L_x_1577:
[----:B------:R-:W-:Y:S05]  /*14f0*/  BSYNC.RECONVERGENT B0 ;  /* 0x0000000000007941 */ /* 0x000fea0003800200 */
.L_x_1576:
        /* <DEDUP_REMOVED lines=55> */
.L_x_1586:
        /* <DEDUP_REMOVED lines=9> */
.L_x_3829:


//--------------------- .text._ZN10layer_norm40ln_parallel_residual_bwd_finalize_kernelINS_22Kernel_traits_finalizeILj6144Ef13__nv_bfloat16fS2_fjLb0ELj1024ELj4ENS_18Kernel_traits_baseILj6144EfS2_fS2_fjLj1024EEEEELb1EEEvNS_9BwdParamsE --------------------------
	.section	.text._ZN10layer_norm40ln_parallel_residual_bwd_finalize_kernelINS_22Kernel_traits_finalizeILj6144Ef13__nv_bfloat16fS2_fjLb0ELj1024ELj4ENS_18Kernel_traits_baseILj6144EfS2_fS2_fjLj1024EEEEELb1EEEvNS_9BwdParamsE,"ax",@progbits
	.align	128
        .global         _ZN10layer_norm40ln_parallel_residual_bwd_finalize_kernelINS_22Kernel_traits_finalizeILj6144Ef13__nv_bfloat16fS2_fjLb0ELj1024ELj4ENS_18Kernel_traits_baseILj6144EfS2_fS2_fjLj1024EEEEELb1EEEvNS_9BwdParamsE
        .type           _ZN10layer_norm40ln_parallel_residual_bwd_finalize_kernelINS_22Kernel_traits_finalizeILj6144Ef13__nv_bfloat16fS2_fjLb0ELj1024ELj4ENS_18Kernel_traits_baseILj6144EfS2_fS2_fjLj1024EEEEELb1EEEvNS_9BwdParamsE,@function
        .size           _ZN10layer_norm40ln_parallel_residual_bwd_finalize_kernelINS_22Kernel_traits_finalizeILj6144Ef13__nv_bfloat16fS2_fjLb0ELj1024ELj4ENS_18Kernel_traits_baseILj6144EfS2_fS2_fjLj1024EEEEELb1EEEvNS_9BwdParamsE,(.L_x_3830 - _ZN10layer_norm40ln_parallel_residual_bwd_finalize_kernelINS_22Kernel_traits_finalizeILj6144Ef13__nv_bfloat16fS2_fjLb0ELj1024ELj4ENS_18Kernel_traits_baseILj6144EfS2_fS2_fjLj1024EEEEELb1EEEvNS_9BwdParamsE)
        .other          _ZN10layer_norm40ln_parallel_residual_bwd_finalize_kernelINS_22Kernel_traits_finalizeILj6144Ef13__nv_bfloat16fS2_fjLb0ELj1024ELj4ENS_18Kernel_traits_baseILj6144EfS2_fS2_fjLj1024EEEEELb1EEEvNS_9BwdParamsE,@"STO_CUDA_ENTRY STV_DEFAULT"
_ZN10layer_norm40ln_parallel_residual_bwd_finalize_kernelINS_22Kernel_traits_finalizeILj6144Ef13__nv_bfloat16fS2_fjLb0ELj1024ELj4ENS_18Kernel_traits_baseILj6144EfS2_fS2_fjLj1024EEEEELb1EEEvNS_9BwdParamsE:
.text._ZN10layer_norm40ln_parallel_residual_bwd_finalize_kernelINS_22Kernel_traits_finalizeILj6144Ef13__nv_bfloat16fS2_fjLb0ELj1024ELj4ENS_18Kernel_traits_baseILj6144EfS2_fS2_fjLj1024EEEEELb1EEEvNS_9BwdParamsE:
        /* <DEDUP_REMOVED lines=60> */
.L_x_1591:
        /* <DEDUP_REMOVED lines=112> */
.L_x_1590:
[----:B------:R-:W-:Y:S05]  /*0ac0*/  BSYNC.RECONVERGENT B1 ;  /* 0x0000000000017941 */ /* 0x000fea0003800200 */
.L_x_1589:
        /* <DEDUP_REMOVED lines=66> */
.L_x_1593:
[----:B------:R-:W-:Y:S05]  /*0ef0*/  BSYNC.RECONVERGENT B1 ;  /* 0x0000000000017941 */ /* 0x000fea0003800200 */
.L_x_1592:
        /* <DEDUP_REMOVED lines=37> */
.L_x_1595:
[----:B------:R-:W-:Y:S05]  /*1150*/  BSYNC.RECONVERGENT B1 ;  /* 0x0000000000017941 */ /* 0x000fea0003800200 */
.L_x_1594:
        /* <DEDUP_REMOVED lines=19> */
.L_x_1588:
[----:B------:R-:W-:Y:S05]  /*1290*/  BSYNC.RECONVERGENT B0 ;  /* 0x0000000000007941 */ /* 0x000fea0003800200 */
.L_x_1587:
        /* <DEDUP_REMOVED lines=88> */
.L_x_1596:
        /* <DEDUP_REMOVED lines=14> */
.L_x_3830:


//--------------------- .text._ZN10layer_norm31ln_parallel_residual_bwd_kernelINS_13Kernel_traitsIf13__nv_bfloat16fS2_fjLj6144ELj1ELj1ELj8ELj16ENS_18Kernel_traits_baseILj6144EfS2_fS2_fjLj256EEEEELb1ELb1ELb1EEEvNS_9BwdParamsE --------------------------
	.section	.text._ZN10layer_norm31ln_parallel_residual_bwd_kernelINS_13Kernel_traitsIf13__nv_bfloat16fS2_fjLj6144ELj1ELj1ELj8ELj16ENS_18Kernel_traits_baseILj6144EfS2_fS2_fjLj256EEEEELb1ELb1ELb1EEEvNS_9BwdParamsE,"ax",@progbits
	.align	128
        .global         _ZN10layer_norm31ln_parallel_residual_bwd_kernelINS_13Kernel_traitsIf13__nv_bfloat16fS2_fjLj6144ELj1ELj1ELj8ELj16ENS_18Kernel_traits_baseILj6144EfS2_fS2_fjLj256EEEEELb1ELb1ELb1EEEvNS_9BwdParamsE
        .type           _ZN10layer_norm31ln_parallel_residual_bwd_kernelINS_13Kernel_traitsIf13__nv_bfloat16fS2_fjLj6144ELj1ELj1ELj8ELj16ENS_18Kernel_traits_baseILj6144EfS2_fS2_fjLj256EEEEELb1ELb1ELb1EEEvNS_9BwdParamsE,@function
        .size           _ZN10layer_norm31ln_parallel_residual_bwd_kernelINS_13Kernel_traitsIf13__nv_bfloat16fS2_fjLj6144ELj1ELj1ELj8ELj16ENS_18Kernel_traits_baseILj6144EfS2_fS2_fjLj256EEEEELb1ELb1ELb1EEEvNS_9BwdParamsE,(.L_x_3831 - _ZN10layer_norm31ln_parallel_residual_bwd_kernelINS_13Kernel_traitsIf13__nv_bfloat16fS2_fjLj6144ELj1ELj1ELj8ELj16ENS_18Kernel_traits_baseILj6144EfS2_fS2_fjLj256EEEEELb1ELb1ELb1EEEvNS_9BwdParamsE)
        .other          _ZN10layer_norm31ln_parallel_residual_bwd_kernelINS_13Kernel_traitsIf13__nv_bfloat16fS2_fjLj6144ELj1ELj1ELj8ELj16ENS_18Kernel_traits_baseILj6144EfS2_fS2_fjLj256EEEEELb1ELb1ELb1EEEvNS_9BwdParamsE,@"STO_CUDA_ENTRY STV_DEFAULT"
_ZN10layer_norm31ln_parallel_residual_bwd_kernelINS_13Kernel_traitsIf13__nv_bfloat16fS2_fjLj6144ELj1ELj1ELj8ELj16ENS_18Kernel_traits_baseILj6144EfS2_fS2_fjLj256EEEEELb1ELb1ELb1EEEvNS_9BwdParamsE:
.text._ZN10layer_norm31ln_parallel_residual_bwd_kernelINS_13Kernel_traitsIf13__nv_bfloat16fS2_fjLj6144ELj1ELj1ELj8ELj16ENS_18Kernel_traits_baseILj6144EfS2_fS2_fjLj256EEEEELb1ELb1ELb1EEEvNS_9BwdParamsE:
        /* <DEDUP_REMOVED lines=58> */
[----:B------:R-:W2:Y:S03]  /*03a0*/  LDCU UR13, c[0x0][0x388] ;  /* 0x00007100ff0d77ac */ /* 0x000ea60008000800 */
[----:B------:R0:W5:Y:S01]  /*03b0*/  LDG.E.128 R20, desc[UR10][R2.64+0x10] ;  /* 0x0000100a02147981 */ /* 0x000162000c1e1d00 */
[----:B------:R-:W3:Y:S03]  /*03c0*/  LDCU.U8 UR12, c[0x0][0x410] ;  /* 0x00008200ff0c77ac */ /* 0x000ee60008000000 */
[----:B------:R0:W5:Y:S01]  /*03d0*/  LDG.E.128 R16, desc[UR10][R2.64+0x2000] ;  /* 0x0020000a02107981 */ /* 0x000162000c1e1d00 */
[----:B------:R-:W4:Y:S03]  /*03e0*/  LDCU UR18, c[0x0][0x400] ;  /* 0x00008000ff1277ac */ /* 0x000f260008000800 */
        /* <DEDUP_REMOVED lines=8> */
[----:B------:R-:W-:Y:S01]  /*0470*/  MOV R153, RZ ;  /* 0x000000ff00997202 */ /* 0x000fe20000000f00 */
[----:B-1234-:R-:W0:Y:S06]  /*0480*/  LDCU.64 UR16, c[0x0][0x470] ;  /* 0x00008e00ff1077ac */ /* 0x01ee2c0008000a00 */
.L_x_1624:
[----:B------:R-:W1:Y:S01]  /*0490*/  LDC.64 R76, c[0x0][0x3c0] ;  /* 0x0000f000ff4c7b82 */ /* 0x000e620000000a00 */
[----:B------:R-:W-:-:S05]  /*04a0*/  IMAD R0, R152, UR13, RZ ;  /* 0x0000000d98007c24 */ /* 0x000fca000f8e02ff */
[----:B--2---:R-:W-:Y:S02]  /*04b0*/  SHF.R.S32.HI R65, RZ, 0x1f, R0 ;  /* 0x0000001fff417819 */ /* 0x004fe40000011400 */
[----:B------:R-:W2:Y:S02]  /*04c0*/  LDC.64 R162, c[0x0][0x3a8] ;  /* 0x0000ea00ffa27b82 */ /* 0x000ea40000000a00 */
[----:B------:R-:W-:-:S04]  /*04d0*/  LEA.HI R65, R65, R0, RZ, 0x3 ;  /* 0x0000000041417211 */ /* 0x000fc800078f18ff */
[----:B------:R-:W-:Y:S02]  /*04e0*/  LEA.HI.SX32 R156, R65, R80, 0x1d ;  /* 0x00000050419c7211 */ /* 0x000fe400078feaff */
[----:B------:R-:W3:Y:S01]  /*04f0*/  LDC.64 R94, c[0x0][0x428] ;  /* 0x00010a00ff5e7b82 */ /* 0x000ee20000000a00 */
[----:B-1----:R-:W-:-:S07]  /*0500*/  IMAD.WIDE R76, R152, 0x4, R76 ;  /* 0x00000004984c7825 */ /* 0x002fce00078e024c */
[----:B------:R-:W1:Y:S01]  /*0510*/  LDC.64 R102, c[0x0][0x3c8] ;  /* 0x0000f200ff667b82 */ /* 0x000e620000000a00 */
[----:B------:R-:W4:Y:S01]  /*0520*/  LDG.E R0, desc[UR10][R76.64] ;  /* 0x0000000a4c007981 */ /* 0x000f22000c1e1900 */
[----:B--2---:R-:W-:-:S05]  /*0530*/  IMAD.WIDE.U32 R92, R156, 0x20, R162 ;  /* 0x000000209c5c7825 */ /* 0x004fca00078e00a2 */
[----:B------:R-:W2:Y:S01]  /*0540*/  LDG.E.128 R96, desc[UR10][R92.64] ;  /* 0x0000000a5c607981 */ /* 0x000ea2000c1e1d00 */
[C---:B------:R-:W-:Y:S01]  /*0550*/  IADD3 R155, PT, PT, R156.reuse, 0x100, RZ ;  /* 0x000001009c9b7810 */ /* 0x040fe20007ffe0ff */
[C---:B---3--:R-:W-:Y:S01]  /*0560*/  IMAD.WIDE.U32 R64, R156.reuse, 0x10, R94 ;  /* 0x000000109c407825 */ /* 0x048fe200078e005e */
[----:B------:R-:W-:Y:S01]  /*0570*/  IADD3 R151, PT, PT, R156, 0x200, RZ ;  /* 0x000002009c977810 */ /* 0x000fe20007ffe0ff */
[----:B------:R-:W3:Y:S02]  /*0580*/  LDG.E.128 R68, desc[UR10][R92.64+0x10] ;  /* 0x0000100a5c447981 */ /* 0x000ee4000c1e1d00 */
[C---:B------:R-:W-:Y:S02]  /*0590*/  IMAD.WIDE.U32 R160, R155.reuse, 0x20, R162 ;  /* 0x000000209ba07825 */ /* 0x040fe400078e00a2 */
[----:B------:R-:W3:Y:S02]  /*05a0*/  LDG.E.128 R64, desc[UR10][R64.64] ;  /* 0x0000000a40407981 */ /* 0x000ee4000c1e1d00 */
[----:B------:R-:W-:-:S02]  /*05b0*/  IMAD.WIDE.U32 R78, R155, 0x10, R94 ;  /* 0x000000109b4e7825 */ /* 0x000fc400078e005e */
[----:B------:R-:W3:Y:S02]  /*05c0*/  LDG.E.128 R72, desc[UR10][R160.64] ;  /* 0x0000000aa0487981 */ /* 0x000ee4000c1e1d00 */
[C---:B------:R-:W-:Y:S02]  /*05d0*/  IMAD.WIDE.U32 R162, R151.reuse, 0x20, R162 ;  /* 0x0000002097a27825 */ /* 0x040fe400078e00a2 */
[----:B------:R-:W3:Y:S02]  /*05e0*/  LDG.E.128 R76, desc[UR10][R78.64] ;  /* 0x0000000a4e4c7981 */ /* 0x000ee4000c1e1d00 */
[----:B-1----:R-:W-:Y:S02]  /*05f0*/  IMAD.WIDE R102, R152, 0x4, R102 ;  /* 0x0000000498667825 */ /* 0x002fe400078e0266 */
[----:B------:R-:W3:Y:S04]  /*0600*/  LDG.E.128 R84, desc[UR10][R162.64] ;  /* 0x0000000aa2547981 */ /* 0x000ee8000c1e1d00 */
[----:B------:R-:W3:Y:S04]  /*0610*/  LDG.E R154, desc[UR10][R102.64] ;  /* 0x0000000a669a7981 */ /* 0x000ee8000c1e1900 */
[----:B------:R1:W3:Y:S04]  /*0620*/  LDG.E.128 R80, desc[UR10][R160.64+0x10] ;  /* 0x0000100aa0507981 */ /* 0x0002e8000c1e1d00 */
[----:B------:R-:W3:Y:S01]  /*0630*/  LDG.E.128 R88, desc[UR10][R162.64+0x10] ;  /* 0x0000100aa2587981 */ /* 0x000ee2000c1e1d00 */
[----:B------:R-:W-:Y:S01]  /*0640*/  IMAD.WIDE.U32 R94, R151, 0x10, R94 ;  /* 0x00000010975e7825 */ /* 0x000fe200078e005e */
[----:B0-----:R-:W-:Y:S01]  /*0650*/  ISETP.NE.U32.AND P0, PT, RZ, UR16, PT ;  /* 0x00000010ff007c0c */ /* 0x001fe2000bf05070 */
[----:B-1----:R-:W0:Y:S04]  /*0660*/  LDC.64 R160, c[0x0][0x3b0] ;  /* 0x0000ec00ffa07b82 */ /* 0x002e280000000a00 */
[----:B------:R-:W3:Y:S01]  /*0670*/  LDG.E.128 R92, desc[UR10][R94.64] ;  /* 0x0000000a5e5c7981 */ /* 0x000ee2000c1e1d00 */
[----:B------:R-:W-:-:S13]  /*0680*/  ISETP.NE.AND.EX P0, PT, RZ, UR17, PT, P0 ;  /* 0x00000011ff007c0c */ /* 0x000fda000bf05300 */
[----:B------:R-:W1:Y:S01]  /*0690*/  @P0 LDC.64 R164, c[0x0][0x3b8] ;  /* 0x0000ee00ffa40b82 */ /* 0x000e620000000a00 */
[----:B------:R-:W-:Y:S02]  /*06a0*/  ISETP.NE.AND P3, PT, RZ, UR12, PT ;  /* 0x0000000cff007c0c */ /* 0x000fe4000bf65270 */
[----:B------:R-:W-:-:S05]  /*06b0*/  ISETP.NE.U32.AND P1, PT, RZ, UR14, PT ;  /* 0x0000000eff007c0c */ /* 0x000fca000bf25070 */
[----:B------:R-:W0:Y:S08]  /*06c0*/  @P0 LDC.64 R168, c[0x0][0x3b8] ;  /* 0x0000ee00ffa80b82 */ /* 0x000e300000000a00 */
[----:B------:R-:W0:Y:S01]  /*06d0*/  @P0 LDC.64 R172, c[0x0][0x3b8] ;  /* 0x0000ee00ffac0b82 */ /* 0x000e220000000a00 */
[----:B-1----:R-:W-:-:S05]  /*06e0*/  @P0 IMAD.WIDE.U32 R102, R156, 0x8, R164 ;  /* 0x000000089c660825 */ /* 0x002fca00078e00a4 */
[----:B-----5:R0:W5:Y:S02]  /*06f0*/  @P0 LDG.E.64 R158, desc[UR10][R102.64] ;  /* 0x0000000a669e0981 */ /* 0x020164000c1e1b00 */
[----:B0-----:R-:W-:-:S06]  /*0700*/  IMAD.WIDE.U32 R102, R156, 0x8, R160 ;  /* 0x000000089c667825 */ /* 0x001fcc00078e00a0 */
[----:B------:R-:W5:Y:S01]  /*0710*/  LDG.E.64 R102, desc[UR10][R102.64] ;  /* 0x0000000a66667981 */ /* 0x000f62000c1e1b00 */
[----:B------:R-:W-:-:S13]  /*0720*/  ISETP.NE.AND.EX P1, PT, RZ, UR15, PT, P1 ;  /* 0x0000000fff007c0c */ /* 0x000fda000bf25310 */
[----:B------:R-:W0:Y:S08]  /*0730*/  @P1 LDC.64 R166, c[0x0][0x438] ;  /* 0x00010e00ffa61b82 */ /* 0x000e300000000a00 */
[----:B------:R-:W1:Y:S08]  /*0740*/  @P1 LDC.64 R162, c[0x0][0x438] ;  /* 0x00010e00ffa21b82 */ /* 0x000e700000000a00 */
[----:B------:R-:W3:Y:S01]  /*0750*/  @P1 LDC.64 R170, c[0x0][0x438] ;  /* 0x00010e00ffaa1b82 */ /* 0x000ee20000000a00 */
[----:B------:R-:W-:-:S04]  /*0760*/  @P0 IMAD.WIDE.U32 R164, R155, 0x8, R168 ;  /* 0x000000089ba40825 */ /* 0x000fc800078e00a8 */
[----:B------:R-:W-:Y:S01]  /*0770*/  @P0 IMAD.WIDE.U32 R168, R151, 0x8, R172 ;  /* 0x0000000897a80825 */ /* 0x000fe200078e00ac */
[----:B------:R-:W5:Y:S04]  /*0780*/  @P0 LDG.E.64 R2, desc[UR10][R164.64] ;  /* 0x0000000aa4020981 */ /* 0x000f68000c1e1b00 */
[----:B------:R1:W5:Y:S02]  /*0790*/  @P0 LDG.E.64 R100, desc[UR10][R168.64] ;  /* 0x0000000aa8640981 */ /* 0x000364000c1e1b00 */
[----:B-1----:R-:W-:-:S04]  /*07a0*/  @P1 IMAD.WIDE.U32 R162, R156, 0x20, R162 ;  /* 0x000000209ca21825 */ /* 0x002fc800078e00a2 */
[----:B------:R-:W-:Y:S01]  /*07b0*/  IMAD.WIDE.U32 R168, R151, 0x8, R160 ;  /* 0x0000000897a87825 */ /* 0x000fe200078e00a0 */
[----:B------:R-:W5:Y:S04]  /*07c0*/  @P1 LDG.E.128 R28, desc[UR10][R162.64] ;  /* 0x0000000aa21c1981 */ /* 0x000f68000c1e1d00 */
[----:B------:R1:W5:Y:S01]  /*07d0*/  @P1 LDG.E.128 R32, desc[UR10][R162.64+0x10] ;  /* 0x0000100aa2201981 */ /* 0x000362000c1e1d00 */
[----:B----4-:R-:W-:-:S05]  /*07e0*/  FSEL R0, R0, RZ, !P3 ;  /* 0x000000ff00007208 */ /* 0x010fca0005800000 */
[C---:B--2---:R-:W-:Y:S01]  /*07f0*/  FADD.FTZ R183, -R0.reuse, R98 ;  /* 0x0000006200b77221 */ /* 0x044fe20000010100 */
[----:B------:R-:W-:Y:S01]  /*0800*/  FADD.FTZ R185, -R0, R99 ;  /* 0x0000006300b97221 */ /* 0x000fe20000010100 */
[----:B------:R-:W-:-:S06]  /*0810*/  IMAD.WIDE.U32 R98, R155, 0x8, R160 ;  /* 0x000000089b627825 */ /* 0x000fcc00078e00a0 */
[----:B------:R-:W5:Y:S01]  /*0820*/  LDG.E.64 R98, desc[UR10][R98.64] ;  /* 0x0000000a62627981 */ /* 0x000f62000c1e1b00 */
[C---:B------:R-:W-:Y:S01]  /*0830*/  FADD.FTZ R179, -R0.reuse, R96 ;  /* 0x0000006000b37221 */ /* 0x040fe20000010100 */
[----:B------:R-:W-:Y:S01]  /*0840*/  FADD.FTZ R181, -R0, R97 ;  /* 0x0000006100b57221 */ /* 0x000fe20000010100 */
[----:B0-----:R-:W-:Y:S01]  /*0850*/  @P1 IMAD.WIDE.U32 R96, R155, 0x20, R166 ;  /* 0x000000209b601825 */ /* 0x001fe200078e00a6 */
[----:B---3--:R-:W-:-:S03]  /*0860*/  SHF.L.U32 R165, R64, 0x10, RZ ;  /* 0x0000001040a57819 */ /* 0x008fc600000006ff */
[----:B------:R-:W-:Y:S01]  /*0870*/  @P1 IMAD.WIDE.U32 R166, R151, 0x20, R170 ;  /* 0x0000002097a61825 */ /* 0x000fe200078e00aa */
[----:B------:R-:W-:Y:S01]  /*0880*/  PRMT R170, R64, 0x7632, R170 ;  /* 0x0000763240aa7816 */ /* 0x000fe200000000aa */
[----:B------:R-:W5:Y:S02]  /*0890*/  @P1 LDG.E.128 R36, desc[UR10][R96.64] ;  /* 0x0000000a60241981 */ /* 0x000f64000c1e1d00 */
[C---:B------:R-:W-:Y:S01]  /*08a0*/  FADD.FTZ R195, -R0.reuse, R72 ;  /* 0x0000004800c37221 */ /* 0x040fe20000010100 */
[C---:B-1----:R-:W-:Y:S01]  /*08b0*/  PRMT R162, R65.reuse, 0x7632, R162 ;  /* 0x0000763241a27816 */ /* 0x042fe200000000a2 */
[----:B------:R-:W5:Y:S01]  /*08c0*/  @P1 LDG.E.128 R40, desc[UR10][R96.64+0x10] ;  /* 0x0000100a60281981 */ /* 0x000f62000c1e1d00 */
[----:B------:R-:W-:Y:S01]  /*08d0*/  SHF.L.U32 R157, R65, 0x10, RZ ;  /* 0x00000010419d7819 */ /* 0x000fe200000006ff */
[----:B------:R-:W-:Y:S01]  /*08e0*/  FADD.FTZ R207, -R0, R85 ;  /* 0x0000005500cf7221 */ /* 0x000fe20000010100 */
[C---:B------:R-:W-:Y:S01]  /*08f0*/  PRMT R180, R67.reuse, 0x7632, R180 ;  /* 0x0000763243b47816 */ /* 0x040fe200000000b4 */
[----:B------:R-:W-:Y:S01]  /*0900*/  FMUL.FTZ R164, R154, R183 ;  /* 0x000000b79aa47220 */ /* 0x000fe20000410000 */
[----:B------:R-:W-:Y:S01]  /*0910*/  SHF.L.U32 R163, R67, 0x10, RZ ;  /* 0x0000001043a37819 */ /* 0x000fe200000006ff */
[C---:B------:R-:W-:Y:S01]  /*0920*/  FADD.FTZ R187, -R0.reuse, R68 ;  /* 0x0000004400bb7221 */ /* 0x040fe20000010100 */
[----:B------:R-:W-:Y:S01]  /*0930*/  PRMT R190, R77, 0x7632, R190 ;  /* 0x000076324dbe7816 */ /* 0x000fe200000000be */
[C---:B------:R-:W-:Y:S01]  /*0940*/  FADD.FTZ R69, -R0.reuse, R69 ;  /* 0x0000004500457221 */ /* 0x040fe20000010100 */
[C---:B------:R-:W-:Y:S01]  /*0950*/  PRMT R196, R79.reuse, 0x7632, R196 ;  /* 0x000076324fc47816 */ /* 0x040fe200000000c4 */
[----:B------:R0:W5:Y:S01]  /*0960*/  LDG.E.64 R96, desc[UR10][R168.64] ;  /* 0x0000000aa8607981 */ /* 0x000162000c1e1b00 */
        /* <DEDUP_REMOVED lines=9> */
[----:B0-----:R-:W-:Y:S01]  /*0a00*/  SHF.L.U32 R169, R77, 0x10, RZ ;  /* 0x000000104da97819 */ /* 0x001fe200000006ff */
        /* <DEDUP_REMOVED lines=14> */
[----:B------:R-:W-:Y:S01]  /*0af0*/  FMUL.FTZ R160, R154, R181 ;  /* 0x000000b59aa07220 */ /* 0x000fe20000410000 */
[----:B------:R-:W-:Y:S01]  /*0b00*/  FFMA.FTZ R69, R0, R183, RZ ;  /* 0x000000b700457223 */ /* 0x000fe200000100ff */
[----:B------:R-:W-:Y:S01]  /*0b10*/  SHF.L.U32 R73, R162, 0x10, RZ ;  /* 0x00000010a2497819 */ /* 0x000fe200000006ff */
[----:B------:R-:W-:Y:S01]  /*0b20*/  FMUL.FTZ R181, R26, R157 ;  /* 0x0000009d1ab57220 */ /* 0x000fe20000410000 */
[----:B------:R-:W-:Y:S01]  /*0b30*/  FADD.FTZ R70, R189, R70 ;  /* 0x00000046bd467221 */ /* 0x000fe20000010000 */
[----:B------:R-:W-:Y:S01]  /*0b40*/  FFMA.FTZ R69, R160, R189, R69 ;  /* 0x000000bda0457223 */ /* 0x000fe20000010045 */
[C---:B------:R-:W-:Y:S01]  /*0b50*/  PRMT R172, R66.reuse, 0x7632, R172 ;  /* 0x0000763242ac7816 */ /* 0x040fe200000000ac */
[----:B------:R-:W5:Y:S01]  /*0b60*/  @P1 LDG.E.128 R44, desc[UR10][R166.64] ;  /* 0x0000000aa62c1981 */ /* 0x000f62000c1e1d00 */
[----:B------:R-:W-:Y:S01]  /*0b70*/  SHF.L.U32 R161, R66, 0x10, RZ ;  /* 0x0000001042a17819 */ /* 0x000fe200000006ff */
[----:B------:R-:W-:Y:S01]  /*0b80*/  FMUL.FTZ R193, R27, R73 ;  /* 0x000000491bc17220 */ /* 0x000fe20000410000 */
[----:B------:R-:W-:Y:S01]  /*0b90*/  FADD.FTZ R70, R181, R70 ;  /* 0x00000046b5467221 */ /* 0x000fe20000010000 */
[----:B------:R0:W5:Y:S01]  /*0ba0*/  @P1 LDG.E.128 R48, desc[UR10][R166.64+0x10] ;  /* 0x0000100aa6301981 */ /* 0x000162000c1e1d00 */
[----:B------:R-:W-:Y:S01]  /*0bb0*/  FFMA.FTZ R69, R164, R181, R69 ;  /* 0x000000b5a4457223 */ /* 0x000fe20000010045 */
[----:B------:R-:W-:Y:S01]  /*0bc0*/  PRMT R188, R76, 0x7632, R188 ;  /* 0x000076324cbc7816 */ /* 0x000fe200000000bc */
[----:B------:R-:W-:Y:S01]  /*0bd0*/  FMUL.FTZ R182, R154, R71 ;  /* 0x000000479ab67220 */ /* 0x000fe20000410000 */
[----:B------:R-:W-:Y:S01]  /*0be0*/  FMUL.FTZ R170, R20, R161 ;  /* 0x000000a114aa7220 */ /* 0x000fe20000410000 */
[----:B------:R-:W-:Y:S01]  /*0bf0*/  FADD.FTZ R71, R193, R70 ;  /* 0x00000046c1477221 */ /* 0x000fe20000010000 */
[----:B0-----:R-:W-:Y:S01]  /*0c00*/  FMUL.FTZ R166, R154, R185 ;  /* 0x000000b99aa67220 */ /* 0x001fe20000410000 */
[----:B------:R-:W-:-:S02]  /*0c10*/  SHF.L.U32 R167, R76, 0x10, RZ ;  /* 0x000000104ca77819 */ /* 0x000fc400000006ff */
[----:B------:R-:W-:Y:S01]  /*0c20*/  SHF.L.U32 R76, R172, 0x10, RZ ;  /* 0x00000010ac4c7819 */ /* 0x000fe200000006ff */
[----:B------:R-:W-:Y:S01]  /*0c30*/  FMUL.FTZ R185, R154, R187 ;  /* 0x000000bb9ab97220 */ /* 0x000fe20000410000 */
[----:B------:R-:W-:Y:S01]  /*0c40*/  FFMA.FTZ R70, R166, R193, R69 ;  /* 0x000000c1a6467223 */ /* 0x000fe20000010045 */
[----:B------:R-:W-:Y:S02]  /*0c50*/  FADD.FTZ R74, R170, R71 ;  /* 0x00000047aa4a7221 */ /* 0x000fe40000010000 */
        /* <DEDUP_REMOVED lines=8> */
[----:B------:R-:W-:-:S02]  /*0ce0*/  FADD.FTZ R74, R168, R71 ;  /* 0x00000047a84a7221 */ /* 0x000fc40000010000 */
        /* <DEDUP_REMOVED lines=117> */
.L_x_1599:
[----:B------:R-:W-:Y:S05]  /*1440*/  BSYNC.RECONVERGENT B0 ;  /* 0x0000000000007941 */ /* 0x000fea0003800200 */
.L_x_1598:
        /* <DEDUP_REMOVED lines=151> */
.L_x_1602:
        /* <DEDUP_REMOVED lines=54> */
.L_x_1601:
        /* <DEDUP_REMOVED lines=59> */
.L_x_1604:
        /* <DEDUP_REMOVED lines=54> */
.L_x_1600:
        /* <DEDUP_REMOVED lines=83> */
.L_x_1606:
        /* <DEDUP_REMOVED lines=75> */
.L_x_1605:
        /* <DEDUP_REMOVED lines=80> */
.L_x_1607:
        /* <DEDUP_REMOVED lines=74> */
.L_x_1603:
        /* <DEDUP_REMOVED lines=90> */
.L_x_1610:
        /* <DEDUP_REMOVED lines=75> */
.L_x_1609:
        /* <DEDUP_REMOVED lines=76> */
.L_x_1612:
        /* <DEDUP_REMOVED lines=75> */
.L_x_1608:
        /* <DEDUP_REMOVED lines=56> */
.L_x_1614:
        /* <DEDUP_REMOVED lines=54> */
.L_x_1613:
        /* <DEDUP_REMOVED lines=55> */
.L_x_1615:
        /* <DEDUP_REMOVED lines=53> */
.L_x_1611:
        /* <DEDUP_REMOVED lines=87> */
.L_x_1618:
        /* <DEDUP_REMOVED lines=75> */
.L_x_1617:
        /* <DEDUP_REMOVED lines=76> */
.L_x_1620:
        /* <DEDUP_REMOVED lines=75> */
.L_x_1616:
        /* <DEDUP_REMOVED lines=56> */
.L_x_1622:
        /* <DEDUP_REMOVED lines=54> */
.L_x_1621:
        /* <DEDUP_REMOVED lines=55> */
.L_x_1623:
        /* <DEDUP_REMOVED lines=53> */
.L_x_1619:
        /* <DEDUP_REMOVED lines=19> */
.L_x_1597:
[----:B------:R-:W1:Y:S08]  /*7f70*/  S2UR UR4, SR_CTAID.X ;  /* 0x00000000000479c3 */ /* 0x000e700000002500 */
[----:B------:R-:W1:Y:S08]  /*7f80*/  LDC R15, c[0x0][0x388] ;  /* 0x0000e200ff0f7b82 */ /* 0x000e700000000800 */
[----:B------:R-:W3:Y:S08]  /*7f90*/  LDC.64 R2, c[0x0][0x440] ;  /* 0x00011000ff027b82 */ /* 0x000ef00000000a00 */
[----:B------:R-:W4:Y:S01]  /*7fa0*/  LDC.64 R12, c[0x0][0x448] ;  /* 0x00011200ff0c7b82 */ /* 0x000f220000000a00 */
[----:B-1----:R-:W-:-:S05]  /*7fb0*/  IMAD R15, R15, UR4, RZ ;  /* 0x000000040f0f7c24 */ /* 0x002fca000f8e02ff */
[----:B------:R-:W-:-:S05]  /*7fc0*/  LEA.HI R15, R15, R80, RZ, 0x1d ;  /* 0x000000500f0f7211 */ /* 0x000fca00078fe8ff */
[----:B---3--:R-:W-:-:S05]  /*7fd0*/  IMAD.WIDE.U32 R2, R15, 0x20, R2 ;  /* 0x000000200f027825 */ /* 0x008fca00078e0002 */
[----:B0-----:R-:W-:Y:S01]  /*7fe0*/  STG.E.128 desc[UR10][R2.64], R8 ;  /* 0x0000000802007986 */ /* 0x001fe2000c101d0a */
[----:B----4-:R-:W-:-:S03]  /*7ff0*/  IMAD.WIDE.U32 R12, R15, 0x20, R12 ;  /* 0x000000200f0c7825 */ /* 0x010fc600078e000c */
        /* <DEDUP_REMOVED lines=12> */
.L_x_1625:
        /* <DEDUP_REMOVED lines=12> */
.L_x_3831:


//--------------------- .text._ZN10layer_norm31ln_parallel_residual_bwd_kernelINS_13Kernel_traitsIf6__halfS2_S2_fjLj6144ELj1ELj1ELj8ELj16ENS_18Kernel_traits_baseILj6144EfS2_S2_S2_fjLj256EEEEELb0ELb0ELb0EEEvNS_9BwdParamsE --------------------------
	.section	.text._ZN10layer_norm31ln_parallel_residual_bwd_kernelINS_13Kernel_traitsIf6__halfS2_S2_fjLj6144ELj1ELj1ELj8ELj16ENS_18Kernel_traits_baseILj6144EfS2_S2_S2_fjLj256EEEEELb0ELb0ELb0EEEvNS_9BwdParamsE,"ax",@progbits
	.align	128
        .global         _ZN10layer_norm31ln_parallel_residual_bwd_kernelINS_13Kernel_traitsIf6__halfS2_S2_fjLj6144ELj1ELj1ELj8ELj16ENS_18Kernel_traits_baseILj6144EfS2_S2_S2_fjLj256EEEEELb0ELb0ELb0EEEvNS_9BwdParamsE
        .type           _ZN10layer_norm31ln_parallel_residual_bwd_kernelINS_13Kernel_traitsIf6__halfS2_S2_fjLj6144ELj1ELj1ELj8ELj16ENS_18Kernel_traits_baseILj6144EfS2_S2_S2_fjLj256EEEEELb0ELb0ELb0EEEvNS_9BwdParamsE,@function
        .size           _ZN10layer_norm31ln_parallel_residual_bwd_kernelINS_13Kernel_traitsIf6__halfS2_S2_fjLj6144ELj1ELj1ELj8ELj16ENS_18Kernel_traits_baseILj6144EfS2_S2_S2_fjLj256EEEEELb0ELb0ELb0EEEvNS_9BwdParamsE,(.L_x_3832 - _ZN10layer_norm31ln_parallel_residual_bwd_kernelINS_13Kernel_traitsIf6__halfS2_S2_fjLj6144ELj1ELj1ELj8ELj16ENS_18Kernel_traits_baseILj6144EfS2_S2_S2_fjLj256EEEEELb0ELb0ELb0EEEvNS_9BwdParamsE)
        .other          _ZN10layer_norm31ln_parallel_residual_bwd_kernelINS_13Kernel_traitsIf6__halfS2_S2_fjLj6144ELj1ELj1ELj8ELj16ENS_18Kernel_traits_baseILj6144EfS2_S2_S2_fjLj256EEEEELb0ELb0ELb0EEEvNS_9BwdParamsE,@"STO_CUDA_ENTRY STV_DEFAULT"
_ZN10layer_norm31ln_parallel_residual_bwd_kernelINS_13Kernel_traitsIf6__halfS2_S2_fjLj6144ELj1ELj1ELj8ELj16ENS_18Kernel_traits_baseILj6144EfS2_S2_S2_fjLj256EEEEELb0ELb0ELb0EEEvNS_9BwdParamsE:
.text._ZN10layer_norm31ln_parallel_residual_bwd_kernelINS_13Kernel_traitsIf6__halfS2_S2_fjLj6144ELj1ELj1ELj8ELj16ENS_18Kernel_traits_baseILj6144EfS2_S2_S2_fjLj256EEEEELb0ELb0ELb0EEEvNS_9BwdParamsE:
        /* <DEDUP_REMOVED lines=148> */
.L_x_1665:
        /* <DEDUP_REMOVED lines=33> */
[--C-:B---3--:R-:W-:Y:S02]  /*0b50*/  HADD2.F32 R223, -RZ, R184.reuse.H0_H0 ;  /* 0x200000b8ffdf7230 */ /* 0x108fe40000004100 */
[--C-:B------:R-:W-:Y:S02]  /*0b60*/  HADD2.F32 R237, -RZ, R185.reuse.H1_H1 ;  /* 0x300000b9ffed7230 */ /* 0x100fe40000004100 */
[----:B------:R-:W-:Y:S02]  /*0b70*/  HADD2.F32 R227, -RZ, R184.H1_H1 ;  /* 0x300000b8ffe37230 */ /* 0x000fe40000004100 */
[C---:B0-----:R-:W-:Y:S01]  /*0b80*/  FADD.FTZ R198, -R196.reuse, R223 ;  /* 0x000000dfc4c67221 */ /* 0x041fe20000010100 */
[----:B------:R-:W-:Y:S02]  /*0b90*/  HADD2.F32 R229, -RZ, R185.H0_H0 ;  /* 0x200000b9ffe57230 */ /* 0x000fe40000004100 */
[----:B------:R-:W-:Y:S01]  /*0ba0*/  FADD.FTZ R228, -R196, R237 ;  /* 0x000000edc4e47221 */ /* 0x000fe20000010100 */
[----:B------:R-:W-:-:S02]  /*0bb0*/  HADD2.F32 R241, -RZ, R186.H1_H1 ;  /* 0x300000bafff17230 */ /* 0x000fc40000004100 */
[C---:B-----5:R-:W-:Y:S01]  /*0bc0*/  FMUL.FTZ R233, R5.reuse, R198 ;  /* 0x000000c605e97220 */ /* 0x060fe20000410000 */
[--C-:B------:R-:W-:Y:S02]  /*0bd0*/  HADD2.F32 R225, -RZ, R188.reuse.H0_H0 ;  /* 0x200000bcffe17230 */ /* 0x100fe40000004100 */
[C---:B------:R-:W-:Y:S01]  /*0be0*/  FADD.FTZ R198, -R196.reuse, R229 ;  /* 0x000000e5c4c67221 */ /* 0x040fe20000010100 */
[----:B------:R-:W-:Y:S02]  /*0bf0*/  HADD2.F32 R218, -RZ, R188.H1_H1 ;  /* 0x300000bcffda7230 */ /* 0x000fe40000004100 */
[----:B------:R-:W-:Y:S01]  /*0c00*/  FADD.FTZ R232, -R196, R227 ;  /* 0x000000e3c4e87221 */ /* 0x000fe20000010100 */
[----:B------:R-:W-:Y:S02]  /*0c10*/  HADD2.F32 R199, -RZ, R191.H0_H0 ;  /* 0x200000bfffc77230 */ /* 0x000fe40000004100 */
[----:B------:R-:W-:Y:S01]  /*0c20*/  FMUL.FTZ R228, R5, R228 ;  /* 0x000000e405e47220 */ /* 0x000fe20000410000 */
[----:B----4-:R-:W-:-:S02]  /*0c30*/  HADD2.F32 R184, -RZ, R193.H1_H1 ;  /* 0x300000c1ffb87230 */ /* 0x010fc40000004100 */
[----:B------:R-:W-:Y:S01]  /*0c40*/  FADD.FTZ R224, -R196, R241 ;  /* 0x000000f1c4e07221 */ /* 0x000fe20000010100 */
[----:B------:R-:W-:Y:S02]  /*0c50*/  HADD2.F32 R188, -RZ, R191.H1_H1 ;  /* 0x300000bfffbc7230 */ /* 0x000fe40000004100 */
[----:B------:R-:W-:Y:S01]  /*0c60*/  FMUL.FTZ R229, R5, R198 ;  /* 0x000000c605e57220 */ /* 0x000fe20000410000 */
[----:B------:R-:W-:Y:S02]  /*0c70*/  HADD2.F32 R191, -RZ, R192.H0_H0 ;  /* 0x200000c0ffbf7230 */ /* 0x000fe40000004100 */
[----:B------:R-:W-:Y:S01]  /*0c80*/  FMUL.FTZ R226, R163, R184 ;  /* 0x000000b8a3e27220 */ /* 0x000fe20000410000 */
[----:B------:R-:W-:Y:S02]  /*0c90*/  HADD2.F32 R185, -RZ, R194.H0_H0 ;  /* 0x200000c2ffb97230 */ /* 0x000fe40000004100 */
[----:B------:R-:W-:Y:S01]  /*0ca0*/  FMUL.FTZ R232, R5, R232 ;  /* 0x000000e805e87220 */ /* 0x000fe20000410000 */
[----:B------:R-:W-:-:S02]  /*0cb0*/  HADD2.F32 R239, -RZ, R186.H0_H0 ;  /* 0x200000baffef7230 */ /* 0x000fc40000004100 */
[----:B------:R-:W-:Y:S01]  /*0cc0*/  FMUL.FTZ R231, R160, R191 ;  /* 0x000000bfa0e77220 */ /* 0x000fe20000410000 */
[----:B------:R-:W-:Y:S02]  /*0cd0*/  HADD2.F32 R220, -RZ, R189.H1_H1 ;  /* 0x300000bdffdc7230 */ /* 0x000fe40000004100 */
[----:B------:R-:W-:Y:S01]  /*0ce0*/  FMUL.FTZ R224, R5, R224 ;  /* 0x000000e005e07220 */ /* 0x000fe20000410000 */
[----:B------:R-:W-:Y:S02]  /*0cf0*/  HADD2.F32 R192, -RZ, R192.H1_H1 ;  /* 0x300000c0ffc07230 */ /* 0x000fe40000004100 */
[----:B------:R-:W-:Y:S01]  /*0d00*/  FADD.FTZ R198, -R196, R239 ;  /* 0x000000efc4c67221 */ /* 0x000fe20000010100 */
[----:B------:R-:W-:Y:S02]  /*0d10*/  HADD2.F32 R194, -RZ, R194.H1_H1 ;  /* 0x300000c2ffc27230 */ /* 0x000fe40000004100 */
[----:B------:R-:W-:Y:S01]  /*0d20*/  FADD.FTZ R99, R99, R220 ;  /* 0x000000dc63637221 */ /* 0x000fe20000010000 */
[----:B------:R-:W-:-:S02]  /*0d30*/  HADD2.F32 R219, -RZ, R187.H1_H1 ;  /* 0x300000bbffdb7230 */ /* 0x000fc40000004100 */
[----:B------:R-:W-:Y:S01]  /*0d40*/  FMUL.FTZ R230, R161, R192 ;  /* 0x000000c0a1e67220 */ /* 0x000fe20000410000 */
[--C-:B------:R-:W-:Y:S02]  /*0d50*/  HADD2.F32 R221, -RZ, R190.reuse.H0_H0 ;  /* 0x200000beffdd7230 */ /* 0x100fe40000004100 */
[-C--:B------:R-:W-:Y:S01]  /*0d60*/  FFMA.FTZ R226, R171, R220.reuse, R226 ;  /* 0x000000dcabe27223 */ /* 0x080fe200000100e2 */
[----:B------:R-:W-:Y:S02]  /*0d70*/  HADD2.F32 R190, -RZ, R190.H1_H1 ;  /* 0x300000beffbe7230 */ /* 0x000fe40000004100 */
[----:B------:R-:W-:Y:S01]  /*0d80*/  FFMA.FTZ R123, R228, R220, R123 ;  /* 0x000000dce47b7223 */ /* 0x000fe2000001007b */
[----:B------:R-:W-:Y:S02]  /*0d90*/  HADD2.F32 R197, -RZ, R187.H0_H0 ;  /* 0x200000bbffc57230 */ /* 0x000fe40000004100 */
[----:B------:R-:W-:Y:S01]  /*0da0*/  FMUL.FTZ R222, R157, R194 ;  /* 0x000000c29dde7220 */ /* 0x000fe20000410000 */
[----:B------:R-:W-:-:S02]  /*0db0*/  HADD2.F32 R186, -RZ, R195.H1_H1 ;  /* 0x300000c3ffba7230 */ /* 0x000fc40000004100 */
[----:B------:R-:W-:Y:S01]  /*0dc0*/  FADD.FTZ R220, -R196, R219 ;  /* 0x000000dbc4dc7221 */ /* 0x000fe20000010100 */
[----:B------:R-:W-:Y:S02]  /*0dd0*/  HADD2.F32 R187, -RZ, R193.H0_H0 ;  /* 0x200000c1ffbb7230 */ /* 0x000fe40000004100 */
[-C--:B------:R-:W-:Y:S01]  /*0de0*/  FFMA.FTZ R231, R168, R225.reuse, R231 ;  /* 0x000000e1a8e77223 */ /* 0x080fe200000100e7 */
[----:B------:R-:W-:Y:S01]  /*0df0*/  FADD.FTZ R96, R96, R225 ;  /* 0x000000e160607221 */ /* 0x000fe20000010000 */
[----:B------:R-:W-:Y:S01]  /*0e00*/  FFMA.FTZ R120, R233, R225, R120 ;  /* 0x000000e1e9787223 */ /* 0x000fe20000010078 */
[----:B------:R-:W-:Y:S01]  /*0e10*/  FADD.FTZ R97, R97, R218 ;  /* 0x000000da61617221 */ /* 0x000fe20000010000 */
[-C--:B------:R-:W-:Y:S01]  /*0e20*/  FFMA.FTZ R230, R169, R218.reuse, R230 ;  /* 0x000000daa9e67223 */ /* 0x080fe200000100e6 */
[----:B------:R-:W-:Y:S01]  /*0e30*/  FFMA.FTZ R121, R232, R218, R121 ;  /* 0x000000dae8797223 */ /* 0x000fe20000010079 */
[----:B------:R-:W-:Y:S01]  /*0e40*/  FMUL.FTZ R223, R156, R185 ;  /* 0x000000b99cdf7220 */ /* 0x000fe20000410000 */
[----:B------:R-:W-:Y:S01]  /*0e50*/  FMUL.FTZ R225, R5, R198 ;  /* 0x000000c605e17220 */ /* 0x000fe20000410000 */
[----:B------:R-:W-:Y:S01]  /*0e60*/  FADD.FTZ R93, R93, R190 ;  /* 0x000000be5d5d7221 */ /* 0x000fe20000010000 */
[-C--:B------:R-:W-:Y:S01]  /*0e70*/  FFMA.FTZ R222, R165, R190.reuse, R222 ;  /* 0x000000bea5de7223 */ /* 0x080fe200000100de */
[----:B------:R-:W-:Y:S01]  /*0e80*/  FFMA.FTZ R117, R224, R190, R117 ;  /* 0x000000bee0757223 */ /* 0x000fe20000010075 */
[----:B------:R-:W-:-:S02]  /*0e90*/  HADD2.F32 R235, -RZ, R189.H0_H0 ;  /* 0x200000bdffeb7230 */ /* 0x000fc40000004100 */
[----:B------:R-:W-:Y:S01]  /*0ea0*/  FADD.FTZ R190, -R196, R197 ;  /* 0x000000c5c4be7221 */ /* 0x000fe20000010100 */
[----:B------:R-:W-:Y:S01]  /*0eb0*/  FMUL.FTZ R218, R159, R186 ;  /* 0x000000ba9fda7220 */ /* 0x000fe20000410000 */
[----:B------:R-:W-:Y:S01]  /*0ec0*/  FMUL.FTZ R220, R5, R220 ;  /* 0x000000dc05dc7220 */ /* 0x000fe20000410000 */
[----:B------:R-:W-:Y:S01]  /*0ed0*/  FADD.FTZ R48, R48, R191 ;  /* 0x000000bf30307221 */ /* 0x000fe20000010000 */
[C---:B------:R-:W-:Y:S01]  /*0ee0*/  FFMA.FTZ R72, R233.reuse, R191, R72 ;  /* 0x000000bfe9487223 */ /* 0x040fe20000010048 */
[----:B------:R-:W-:Y:S01]  /*0ef0*/  FMUL.FTZ R227, R162, R187 ;  /* 0x000000bba2e37220 */ /* 0x000fe20000410000 */
[----:B------:R-:W-:Y:S01]  /*0f00*/  FADD.FTZ R191, RZ, R231 ;  /* 0x000000e7ffbf7221 */ /* 0x000fe20000010000 */
[----:B------:R-:W-:Y:S01]  /*0f10*/  FFMA.FTZ R193, R233, R231, RZ ;  /* 0x000000e7e9c17223 */ /* 0x000fe200000100ff */
[----:B------:R-:W-:Y:S01]  /*0f20*/  FADD.FTZ R92, R92, R221 ;  /* 0x000000dd5c5c7221 */ /* 0x000fe20000010000 */
[-C--:B------:R-:W-:Y:S01]  /*0f30*/  FFMA.FTZ R223, R164, R221.reuse, R223 ;  /* 0x000000dda4df7223 */ /* 0x080fe200000100df */
[----:B------:R-:W-:Y:S01]  /*0f40*/  FFMA.FTZ R116, R225, R221, R116 ;  /* 0x000000dde1747223 */ /* 0x000fe20000010074 */
[----:B------:R-:W-:Y:S01]  /*0f50*/  FMUL.FTZ R221, R5, R190 ;  /* 0x000000be05dd7220 */ /* 0x000fe20000410000 */
[----:B------:R-:W-:Y:S01]  /*0f60*/  FADD.FTZ R95, R95, R188 ;  /* 0x000000bc5f5f7221 */ /* 0x000fe20000010000 */
[-C--:B------:R-:W-:Y:S01]  /*0f70*/  FFMA.FTZ R218, R167, R188.reuse, R218 ;  /* 0x000000bca7da7223 */ /* 0x080fe200000100da */
[----:B------:R-:W-:Y:S01]  /*0f80*/  FFMA.FTZ R119, R220, R188, R119 ;  /* 0x000000bcdc777223 */ /* 0x000fe20000010077 */
[----:B------:R-:W-:Y:S01]  /*0f90*/  FFMA.FTZ R227, R170, R235, R227 ;  /* 0x000000ebaae37223 */ /* 0x000fe200000100e3 */
[----:B------:R-:W-:Y:S01]  /*0fa0*/  FADD.FTZ R188, R191, R230 ;  /* 0x000000e6bfbc7221 */ /* 0x000fe20000010000 */
[----:B------:R-:W-:Y:S01]  /*0fb0*/  FFMA.FTZ R190, R232, R230, R193 ;  /* 0x000000e6e8be7223 */ /* 0x000fe200000100c1 */
[----:B------:R-:W-:Y:S01]  /*0fc0*/  FADD.FTZ R50, R50, R187 ;  /* 0x000000bb32327221 */ /* 0x000fe20000010000 */
[C---:B------:R-:W-:Y:S01]  /*0fd0*/  FFMA.FTZ R74, R229.reuse, R187, R74 ;  /* 0x000000bbe54a7223 */ /* 0x040fe2000001004a */
[----:B------:R-:W-:Y:S01]  /*0fe0*/  FADD.FTZ R187, R188, R227 ;  /* 0x000000e3bcbb7221 */ /* 0x000fe20000010000 */
[----:B------:R-:W-:Y:S01]  /*0ff0*/  FFMA.FTZ R191, R229, R227, R190 ;  /* 0x000000e3e5bf7223 */ /* 0x000fe200000100be */
[----:B------:R-:W-:-:S02]  /*1000*/  HADD2.F32 R189, -RZ, R195.H0_H0 ;  /* 0x200000c3ffbd7230 */ /* 0x000fc40000004100 */
[----:B------:R-:W-:Y:S01]  /*1010*/  FADD.FTZ R51, R51, R184 ;  /* 0x000000b833337221 */ /* 0x000fe20000010000 */
[C---:B------:R-:W-:Y:S01]  /*1020*/  FFMA.FTZ R75, R228.reuse, R184, R75 ;  /* 0x000000b8e44b7223 */ /* 0x040fe2000001004b */
[----:B------:R-:W-:Y:S01]  /*1030*/  FADD.FTZ R184, R187, R226 ;  /* 0x000000e2bbb87221 */ /* 0x000fe20000010000 */
[----:B------:R-:W-:Y:S01]  /*1040*/  FFMA.FTZ R188, R228, R226, R191 ;  /* 0x000000e2e4bc7223 */ /* 0x000fe200000100bf */
[----:B------:R-:W-:Y:S01]  /*1050*/  FADD.FTZ R44, R44, R185 ;  /* 0x000000b92c2c7221 */ /* 0x000fe20000010000 */
[C---:B------:R-:W-:Y:S01]  /*1060*/  FFMA.FTZ R68, R225.reuse, R185, R68 ;  /* 0x000000b9e1447223 */ /* 0x040fe20000010044 */
        /* <DEDUP_REMOVED lines=10> */
[C---:B------:R-:W-:Y:S01]  /*1110*/  FFMA.FTZ R197, R221.reuse, R219, R188 ;  /* 0x000000dbddc57223 */ /* 0x040fe200000100bc */
        /* <DEDUP_REMOVED lines=12> */
.L_x_1628:
[----:B--23--:R-:W-:Y:S05]  /*11e0*/  BSYNC.RECONVERGENT B0 ;  /* 0x0000000000007941 */ /* 0x00cfea0003800200 */
.L_x_1627:
        /* <DEDUP_REMOVED lines=16> */
[----:B------:R-:W-:Y:S01]  /*12f0*/  IADD3 R237, PT, PT, R237, 0x100, RZ ;  /* 0x00000100eded7810 */ /* 0x000fe20007ffe0ff */
[----:B---3--:R-:W-:-:S05]  /*1300*/  HADD2.F32 R7, -RZ, R16.H0_H0 ;  /* 0x20000010ff077230 */ /* 0x008fca0000004100 */
[----:B------:R-:W-:Y:S01]  /*1310*/  FADD.FTZ R6, -R196, R7 ;  /* 0x00000007c4067221 */ /* 0x000fe20000010100 */
[--C-:B----4-:R-:W-:Y:S02]  /*1320*/  HADD2.F32 R185, -RZ, R11.reuse.H0_H0 ;  /* 0x2000000bffb97230 */ /* 0x110fe40000004100 */
[----:B------:R-:W-:Y:S02]  /*1330*/  HADD2.F32 R184, -RZ, R11.H1_H1 ;  /* 0x3000000bffb87230 */ /* 0x000fe40000004100 */
[----:B------:R-:W-:Y:S02]  /*1340*/  HADD2.F32 R11, -RZ, R16.H1_H1 ;  /* 0x30000010ff0b7230 */ /* 0x000fe40000004100 */
[--C-:B------:R-:W-:Y:S02]  /*1350*/  HADD2.F32 R193, -RZ, R9.reuse.H0_H0 ;  /* 0x20000009ffc17230 */ /* 0x100fe40000004100 */
[----:B------:R-:W-:Y:S02]  /*1360*/  HADD2.F32 R190, -RZ, R9.H1_H1 ;  /* 0x30000009ffbe7230 */ /* 0x000fe40000004100 */
[----:B-----5:R-:W-:Y:S01]  /*1370*/  FMUL.FTZ R217, R5, R6 ;  /* 0x0000000605d97220 */ /* 0x020fe20000410000 */
[----:B--2---:R-:W-:-:S02]  /*1380*/  HADD2.F32 R9, -RZ, R12.H0_H0 ;  /* 0x2000000cff097230 */ /* 0x004fc40000004100 */
[----:B------:R-:W-:Y:S01]  /*1390*/  FADD.FTZ R6, -R196, R11 ;  /* 0x0000000bc4067221 */ /* 0x000fe20000010100 */
[----:B------:R-:W-:Y:S02]  /*13a0*/  HADD2.F32 R12, -RZ, R12.H1_H1 ;  /* 0x3000000cff0c7230 */ /* 0x000fe40000004100 */
[--C-:B------:R-:W-:Y:S02]  /*13b0*/  HADD2.F32 R195, -RZ, R8.reuse.H0_H0 ;  /* 0x20000008ffc37230 */ /* 0x100fe40000004100 */
[----:B------:R-:W-:Y:S01]  /*13c0*/  FMUL.FTZ R7, R144, R9 ;  /* 0x0000000990077220 */ /* 0x000fe20000410000 */
[----:B------:R-:W-:Y:S02]  /*13d0*/  HADD2.F32 R8, -RZ, R8.H1_H1 ;  /* 0x30000008ff087230 */ /* 0x000fe40000004100 */
[----:B------:R-:W-:Y:S01]  /*13e0*/  FMUL.FTZ R6, R5, R6 ;  /* 0x0000000605067220 */ /* 0x000fe20000410000 */
[--C-:B------:R-:W-:Y:S02]  /*13f0*/  HADD2.F32 R189, -RZ, R10.reuse.H0_H0 ;  /* 0x2000000affbd7230 */ /* 0x100fe40000004100 */
[----:B------:R-:W-:-:S02]  /*1400*/  HADD2.F32 R188, -RZ, R10.H1_H1 ;  /* 0x3000000affbc7230 */ /* 0x000fc40000004100 */
[----:B------:R-:W-:Y:S01]  /*1410*/  FMUL.FTZ R10, R145, R12 ;  /* 0x0000000c910a7220 */ /* 0x000fe20000410000 */
[--C-:B------:R-:W-:Y:S02]  /*1420*/  HADD2.F32 R199, -RZ, R13.reuse.H0_H0 ;  /* 0x2000000dffc77230 */ /* 0x100fe40000004100 */
[----:B------:R-:W-:Y:S02]  /*1430*/  HADD2.F32 R194, -RZ, R13.H1_H1 ;  /* 0x3000000dffc27230 */ /* 0x000fe40000004100 */
[----:B------:R-:W-:Y:S02]  /*1440*/  HADD2.F32 R13, -RZ, R17.H0_H0 ;  /* 0x20000011ff0d7230 */ /* 0x000fe40000004100 */
[----:B------:R-:W-:Y:S01]  /*1450*/  FFMA.FTZ R216, R152, R195, R7 ;  /* 0x000000c398d87223 */ /* 0x000fe20000010007 */
[----:B------:R-:W-:Y:S01]  /*1460*/  FADD.FTZ R89, R89, R8 ;  /* 0x0000000859597221 */ /* 0x000fe20000010000 */
[-C--:B------:R-:W-:Y:S01]  /*1470*/  FFMA.FTZ R7, R153, R8.reuse, R10 ;  /* 0x0000000899077223 */ /* 0x080fe2000001000a */
[----:B------:R-:W-:Y:S01]  /*1480*/  FFMA.FTZ R113, R6, R8, R113 ;  /* 0x0000000806717223 */ /* 0x000fe20000010071 */
[----:B------:R-:W-:Y:S01]  /*1490*/  FADD.FTZ R8, -R196, R13 ;  /* 0x0000000dc4087221 */ /* 0x000fe20000010100 */
[----:B------:R-:W-:Y:S01]  /*14a0*/  FADD.FTZ R41, R41, R12 ;  /* 0x0000000c29297221 */ /* 0x000fe20000010000 */
[----:B------:R-:W-:Y:S01]  /*14b0*/  FFMA.FTZ R65, R6, R12, R65 ;  /* 0x0000000c06417223 */ /* 0x000fe20000010041 */
[----:B------:R-:W-:Y:S01]  /*14c0*/  FMUL.FTZ R11, R146, R199 ;  /* 0x000000c7920b7220 */ /* 0x000fe20000410000 */
[----:B------:R-:W-:-:S02]  /*14d0*/  HADD2.F32 R187, -RZ, R15.H0_H0 ;  /* 0x2000000fffbb7230 */ /* 0x000fc40000004100 */
[----:B------:R-:W-:Y:S01]  /*14e0*/  FMUL.FTZ R12, R147, R194 ;  /* 0x000000c2930c7220 */ /* 0x000fe20000410000 */
[----:B------:R-:W-:Y:S02]  /*14f0*/  HADD2.F32 R186, -RZ, R15.H1_H1 ;  /* 0x3000000fffba7230 */ /* 0x000fe40000004100 */
[----:B------:R-:W-:Y:S01]  /*1500*/  FADD.FTZ R40, R40, R9 ;  /* 0x0000000928287221 */ /* 0x000fe20000010000 */
[----:B------:R-:W-:Y:S02]  /*1510*/  HADD2.F32 R239, -RZ, R18.H0_H0 ;  /* 0x20000012ffef7230 */ /* 0x000fe40000004100 */
[----:B------:R-:W-:Y:S01]  /*1520*/  FFMA.FTZ R64, R217, R9, R64 ;  /* 0x00000009d9407223 */ /* 0x000fe20000010040 */
[----:B------:R-:W-:Y:S02]  /*1530*/  HADD2.F32 R15, -RZ, R17.H1_H1 ;  /* 0x30000011ff0f7230 */ /* 0x000fe40000004100 */
[----:B------:R-:W-:Y:S01]  /*1540*/  FMUL.FTZ R9, R5, R8 ;  /* 0x0000000805097220 */ /* 0x000fe20000410000 */
[----:B------:R-:W-:-:S02]  /*1550*/  HADD2.F32 R191, -RZ, R14.H0_H0 ;  /* 0x2000000effbf7230 */ /* 0x000fc40000004100 */
[----:B------:R-:W-:Y:S01]  /*1560*/  FFMA.FTZ R8, R154, R193, R11 ;  /* 0x000000c19a087223 */ /* 0x000fe2000001000b */
[----:B------:R-:W-:Y:S02]  /*1570*/  HADD2.F32 R192, -RZ, R14.H1_H1 ;  /* 0x3000000effc07230 */ /* 0x000fe40000004100 */
[----:B------:R-:W-:Y:S01]  /*1580*/  FFMA.FTZ R11, R155, R190, R12 ;  /* 0x000000be9b0b7223 */ /* 0x000fe2000001000c */
[C---:B------:R-:W-:Y:S01]  /*1590*/  FADD.FTZ R12, -R196.reuse, R239 ;  /* 0x000000efc40c7221 */ /* 0x040fe20000010100 */
[----:B------:R-:W-:Y:S01]  /*15a0*/  FADD.FTZ R10, -R196, R15 ;  /* 0x0000000fc40a7221 */ /* 0x000fe20000010100 */
[----:B------:R-:W-:Y:S01]  /*15b0*/  FMUL.FTZ R15, R140, R191 ;  /* 0x000000bf8c0f7220 */ /* 0x000fe20000410000 */
[----:B------:R-:W-:Y:S02]  /*15c0*/  HADD2.F32 R17, -RZ, R19.H0_H0 ;  /* 0x20000013ff117230 */ /* 0x000fe40000004100 */
[----:B------:R-:W-:Y:S01]  /*15d0*/  FMUL.FTZ R16, R141, R192 ;  /* 0x000000c08d107220 */ /* 0x000fe20000410000 */
[----:B------:R-:W-:-:S02]  /*15e0*/  HADD2.F32 R241, -RZ, R18.H1_H1 ;  /* 0x30000012fff17230 */ /* 0x000fc40000004100 */
[----:B------:R-:W-:Y:S01]  /*15f0*/  FMUL.FTZ R13, R5, R12 ;  /* 0x0000000c050d7220 */ /* 0x000fe20000410000 */
[-C--:B------:R-:W-:Y:S01]  /*1600*/  FFMA.FTZ R12, R148, R189.reuse, R15 ;  /* 0x000000bd940c7223 */ /* 0x080fe2000001000f */
[----:B------:R-:W-:Y:S01]  /*1610*/  FFMA.FTZ R15, R149, R188, R16 ;  /* 0x000000bc950f7223 */ /* 0x000fe20000010010 */
[----:B------:R-:W-:Y:S01]  /*1620*/  FADD.FTZ R84, R84, R189 ;  /* 0x000000bd54547221 */ /* 0x000fe20000010000 */
[----:B------:R-:W-:Y:S01]  /*1630*/  FFMA.FTZ R108, R13, R189, R108 ;  /* 0x000000bd0d6c7223 */ /* 0x000fe2000001006c */
[C---:B------:R-:W-:Y:S01]  /*1640*/  FADD.FTZ R16, -R196.reuse, R17 ;  /* 0x00000011c4107221 */ /* 0x040fe20000010100 */
[----:B------:R-:W-:Y:S01]  /*1650*/  FADD.FTZ R14, -R196, R241 ;  /* 0x000000f1c40e7221 */ /* 0x000fe20000010100 */
[----:B------:R-:W-:Y:S01]  /*1660*/  FMUL.FTZ R189, R142, R187 ;  /* 0x000000bb8ebd7220 */ /* 0x000fe20000410000 */
[----:B------:R-:W-:Y:S01]  /*1670*/  FADD.FTZ R18, R235, R216 ;  /* 0x000000d8eb127221 */ /* 0x000fe20000010000 */
[----:B------:R-:W-:Y:S01]  /*1680*/  FFMA.FTZ R197, R217, R216, R197 ;  /* 0x000000d8d9c57223 */ /* 0x000fe200000100c5 */
[C---:B------:R-:W-:Y:S01]  /*1690*/  FMUL.FTZ R17, R5.reuse, R16 ;  /* 0x0000001005117220 */ /* 0x040fe20000410000 */
[C---:B------:R-:W-:Y:S01]  /*16a0*/  FMUL.FTZ R14, R5.reuse, R14 ;  /* 0x0000000e050e7220 */ /* 0x040fe20000410000 */
        /* <DEDUP_REMOVED lines=20> */
[----:B------:R-:W-:Y:S02]  /*17f0*/  FMUL.FTZ R18, R5, R18 ;  /* 0x0000001205127220 */ /* 0x000fe40000410000 */
        /* <DEDUP_REMOVED lines=24> */
.L_x_1630:
[----:B------:R-:W-:Y:S05]  /*1980*/  BSYNC.RECONVERGENT B0 ;  /* 0x0000000000007941 */ /* 0x000fea0003800200 */
.L_x_1629:
        /* <DEDUP_REMOVED lines=16> */
[----:B---3--:R-:W-:Y:S02]  /*1a90*/  HADD2.F32 R205, -RZ, R185.H0_H0 ;  /* 0x200000b9ffcd7230 */ /* 0x008fe40000004100 */
[----:B------:R-:W-:Y:S02]  /*1aa0*/  HADD2.F32 R211, -RZ, R187.H0_H0 ;  /* 0x200000bbffd37230 */ /* 0x000fe40000004100 */
[--C-:B------:R-:W-:Y:S02]  /*1ab0*/  HADD2.F32 R201, -RZ, R184.reuse.H0_H0 ;  /* 0x200000b8ffc97230 */ /* 0x100fe40000004100 */
[C---:B------:R-:W-:Y:S01]  /*1ac0*/  FADD.FTZ R204, -R196.reuse, R205 ;  /* 0x000000cdc4cc7221 */ /* 0x040fe20000010100 */
[----:B------:R-:W-:Y:S02]  /*1ad0*/  HADD2.F32 R203, -RZ, R184.H1_H1 ;  /* 0x300000b8ffcb7230 */ /* 0x000fe40000004100 */
[----:B0-----:R-:W-:Y:S01]  /*1ae0*/  FADD.FTZ R198, -R196, R211 ;  /* 0x000000d3c4c67221 */ /* 0x001fe20000010100 */
[----:B------:R-:W-:-:S02]  /*1af0*/  HADD2.F32 R185, -RZ, R185.H1_H1 ;  /* 0x300000b9ffb97230 */ /* 0x000fc40000004100 */
[C---:B------:R-:W-:Y:S01]  /*1b00*/  FADD.FTZ R200, -R196.reuse, R201 ;  /* 0x000000c9c4c87221 */ /* 0x040fe20000010100 */
[--C-:B------:R-:W-:Y:S02]  /*1b10*/  HADD2.F32 R207, -RZ, R186.reuse.H0_H0 ;  /* 0x200000baffcf7230 */ /* 0x100fe40000004100 */
[C---:B------:R-:W-:Y:S01]  /*1b20*/  FADD.FTZ R202, -R196.reuse, R203 ;  /* 0x000000cbc4ca7221 */ /* 0x040fe20000010100 */
[----:B------:R-:W-:Y:S02]  /*1b30*/  HADD2.F32 R209, -RZ, R186.H1_H1 ;  /* 0x300000baffd17230 */ /* 0x000fe40000004100 */
[C---:B------:R-:W-:Y:S01]  /*1b40*/  FADD.FTZ R206, -R196.reuse, R185 ;  /* 0x000000b9c4ce7221 */ /* 0x040fe20000010100 */
[----:B------:R-:W-:Y:S02]  /*1b50*/  HADD2.F32 R187, -RZ, R187.H1_H1 ;  /* 0x300000bbffbb7230 */ /* 0x000fe40000004100 */
[----:B------:R-:W-:Y:S01]  /*1b60*/  FADD.FTZ R208, -R196, R207 ;  /* 0x000000cfc4d07221 */ /* 0x000fe20000010100 */
[----:B----4-:R-:W-:-:S02]  /*1b70*/  HADD2.F32 R203, -RZ, R188.H0_H0 ;  /* 0x200000bcffcb7230 */ /* 0x010fc40000004100 */
[C---:B------:R-:W-:Y:S01]  /*1b80*/  FADD.FTZ R210, -R196.reuse, R209 ;  /* 0x000000d1c4d27221 */ /* 0x040fe20000010100 */
[--C-:B------:R-:W-:Y:S02]  /*1b90*/  HADD2.F32 R199, -RZ, R191.reuse.H0_H0 ;  /* 0x200000bfffc77230 */ /* 0x100fe40000004100 */
[----:B------:R-:W-:Y:S01]  /*1ba0*/  FADD.FTZ R212, -R196, R187 ;  /* 0x000000bbc4d47221 */ /* 0x000fe20000010100 */
[----:B------:R-:W-:Y:S02]  /*1bb0*/  HADD2.F32 R196, -RZ, R188.H1_H1 ;  /* 0x300000bcffc47230 */ /* 0x000fe40000004100 */
[C---:B-----5:R-:W-:Y:S01]  /*1bc0*/  FMUL.FTZ R201, R5.reuse, R200 ;  /* 0x000000c805c97220 */ /* 0x060fe20000410000 */
[----:B------:R-:W-:Y:S02]  /*1bd0*/  HADD2.F32 R188, -RZ, R191.H1_H1 ;  /* 0x300000bfffbc7230 */ /* 0x000fe40000004100 */
[----:B------:R-:W-:Y:S01]  /*1be0*/  FMUL.FTZ R200, R5, R202 ;  /* 0x000000ca05c87220 */ /* 0x000fe20000410000 */
[----:B--2---:R-:W-:-:S02]  /*1bf0*/  HADD2.F32 R191, -RZ, R192.H0_H0 ;  /* 0x200000c0ffbf7230 */ /* 0x004fc40000004100 */
[----:B------:R-:W-:Y:S01]  /*1c00*/  FADD.FTZ R80, R80, R203 ;  /* 0x000000cb50507221 */ /* 0x000fe20000010000 */
[----:B------:R-:W-:Y:S02]  /*1c10*/  HADD2.F32 R192, -RZ, R192.H1_H1 ;  /* 0x300000c0ffc07230 */ /* 0x000fe40000004100 */
[----:B------:R-:W-:Y:S01]  /*1c20*/  FFMA.FTZ R104, R201, R203, R104 ;  /* 0x000000cbc9687223 */ /* 0x000fe20000010068 */
[--C-:B------:R-:W-:Y:S02]  /*1c30*/  HADD2.F32 R207, -RZ, R189.reuse.H0_H0 ;  /* 0x200000bdffcf7230 */ /* 0x100fe40000004100 */
[C---:B------:R-:W-:Y:S01]  /*1c40*/  FMUL.FTZ R205, R5.reuse, R204 ;  /* 0x000000cc05cd7220 */ /* 0x040fe20000410000 */
[----:B------:R-:W-:Y:S02]  /*1c50*/  HADD2.F32 R214, -RZ, R189.H1_H1 ;  /* 0x300000bdffd67230 */ /* 0x000fe40000004100 */
[----:B------:R-:W-:Y:S01]  /*1c60*/  FMUL.FTZ R204, R5, R206 ;  /* 0x000000ce05cc7220 */ /* 0x000fe20000410000 */
[----:B------:R-:W-:-:S02]  /*1c70*/  HADD2.F32 R189, -RZ, R193.H0_H0 ;  /* 0x200000c1ffbd7230 */ /* 0x000fc40000004100 */
[----:B------:R-:W-:Y:S01]  /*1c80*/  FADD.FTZ R82, R82, R207 ;  /* 0x000000cf52527221 */ /* 0x000fe20000010000 */
[----:B------:R-:W-:Y:S02]  /*1c90*/  HADD2.F32 R184, -RZ, R193.H1_H1 ;  /* 0x300000c1ffb87230 */ /* 0x000fe40000004100 */
[----:B------:R-:W-:Y:S01]  /*1ca0*/  FMUL.FTZ R193, R128, R191 ;  /* 0x000000bf80c17220 */ /* 0x000fe20000410000 */
[--C-:B------:R-:W-:Y:S02]  /*1cb0*/  HADD2.F32 R211, -RZ, R190.reuse.H0_H0 ;  /* 0x200000beffd37230 */ /* 0x100fe40000004100 */
[----:B------:R-:W-:Y:S01]  /*1cc0*/  FFMA.FTZ R106, R205, R207, R106 ;  /* 0x000000cfcd6a7223 */ /* 0x000fe2000001006a */
[----:B------:R-:W-:Y:S02]  /*1cd0*/  HADD2.F32 R234, -RZ, R190.H1_H1 ;  /* 0x300000beffea7230 */ /* 0x000fe40000004100 */
[----:B------:R-:W-:Y:S01]  /*1ce0*/  FMUL.FTZ R190, R129, R192 ;  /* 0x000000c081be7220 */ /* 0x000fe20000410000 */
[----:B------:R-:W-:Y:S01]  /*1cf0*/  FFMA.FTZ R202, R136, R203, R193 ;  /* 0x000000cb88ca7223 */ /* 0x000fe200000100c1 */
[----:B------:R-:W-:-:S02]  /*1d00*/  HADD2.F32 R185, -RZ, R194.H0_H0 ;  /* 0x200000c2ffb97230 */ /* 0x000fc40000004100 */
[----:B------:R-:W-:Y:S01]  /*1d10*/  FMUL.FTZ R193, R130, R189 ;  /* 0x000000bd82c17220 */ /* 0x000fe20000410000 */
[----:B------:R-:W-:Y:S01]  /*1d20*/  FFMA.FTZ R203, R137, R196, R190 ;  /* 0x000000c489cb7223 */ /* 0x000fe200000100be */
[----:B------:R-:W-:Y:S02]  /*1d30*/  HADD2.F32 R194, -RZ, R194.H1_H1 ;  /* 0x300000c2ffc27230 */ /* 0x000fe40000004100 */
[----:B------:R-:W-:Y:S01]  /*1d40*/  FMUL.FTZ R190, R131, R184 ;  /* 0x000000b883be7220 */ /* 0x000fe20000410000 */
[----:B------:R-:W-:Y:S01]  /*1d50*/  FFMA.FTZ R206, R138, R207, R193 ;  /* 0x000000cf8ace7223 */ /* 0x000fe200000100c1 */
[----:B------:R-:W-:Y:S01]  /*1d60*/  FMUL.FTZ R193, R124, R185 ;  /* 0x000000b97cc17220 */ /* 0x000fe20000410000 */
[----:B------:R-:W-:Y:S01]  /*1d70*/  FMUL.FTZ R209, R5, R208 ;  /* 0x000000d005d17220 */ /* 0x000fe20000410000 */
[----:B------:R-:W-:Y:S01]  /*1d80*/  FFMA.FTZ R207, R139, R214, R190 ;  /* 0x000000d68bcf7223 */ /* 0x000fe200000100be */
[--C-:B------:R-:W-:Y:S02]  /*1d90*/  HADD2.F32 R186, -RZ, R195.reuse.H1_H1 ;  /* 0x300000c3ffba7230 */ /* 0x100fe40000004100 */
[----:B------:R-:W-:Y:S01]  /*1da0*/  FMUL.FTZ R190, R125, R194 ;  /* 0x000000c27dbe7220 */ /* 0x000fe20000410000 */
[----:B------:R-:W-:Y:S01]  /*1db0*/  FMUL.FTZ R208, R5, R210 ;  /* 0x000000d205d07220 */ /* 0x000fe20000410000 */
[----:B------:R-:W-:Y:S01]  /*1dc0*/  FADD.FTZ R76, R76, R211 ;  /* 0x000000d34c4c7221 */ /* 0x000fe20000010000 */
[-C--:B------:R-:W-:Y:S01]  /*1dd0*/  FFMA.FTZ R210, R132, R211.reuse, R193 ;  /* 0x000000d384d27223 */ /* 0x080fe200000100c1 */
[----:B------:R-:W-:Y:S01]  /*1de0*/  FFMA.FTZ R100, R209, R211, R100 ;  /* 0x000000d3d1647223 */ /* 0x000fe20000010064 */
[----:B------:R-:W-:-:S02]  /*1df0*/  HADD2.F32 R187, -RZ, R195.H0_H0 ;  /* 0x200000c3ffbb7230 */ /* 0x000fc40000004100 */
[----:B------:R-:W-:Y:S01]  /*1e00*/  FFMA.FTZ R211, R133, R234, R190 ;  /* 0x000000ea85d37223 */ /* 0x000fe200000100be */
[----:B------:R-:W-:Y:S01]  /*1e10*/  FMUL.FTZ R190, R127, R186 ;  /* 0x000000ba7fbe7220 */ /* 0x000fe20000410000 */
[----:B------:R-:W-:Y:S01]  /*1e20*/  FMUL.FTZ R212, R5, R212 ;  /* 0x000000d405d47220 */ /* 0x000fe20000410000 */
[----:B------:R-:W-:Y:S01]  /*1e30*/  FADD.FTZ R79, R79, R188 ;  /* 0x000000bc4f4f7221 */ /* 0x000fe20000010000 */
[----:B------:R-:W-:Y:S01]  /*1e40*/  FMUL.FTZ R193, R126, R187 ;  /* 0x000000bb7ec17220 */ /* 0x000fe20000410000 */
[-C--:B------:R-:W-:Y:S01]  /*1e50*/  FFMA.FTZ R215, R135, R188.reuse, R190 ;  /* 0x000000bc87d77223 */ /* 0x080fe200000100be */
[----:B------:R-:W-:Y:S01]  /*1e60*/  FFMA.FTZ R103, R212, R188, R103 ;  /* 0x000000bcd4677223 */ /* 0x000fe20000010067 */
        /* <DEDUP_REMOVED lines=42> */
.L_x_1632:
[----:B------:R-:W-:Y:S05]  /*2110*/  BSYNC.RECONVERGENT B0 ;  /* 0x0000000000007941 */ /* 0x000fea0003800200 */
.L_x_1631:
        /* <DEDUP_REMOVED lines=32> */
.L_x_1634:
[----:B------:R-:W-:Y:S05]  /*2320*/  BSYNC.RECONVERGENT B0 ;  /* 0x0000000000007941 */ /* 0x000fea0003800200 */
.L_x_1633:
        /* <DEDUP_REMOVED lines=83> */
.L_x_1639:
        /* <DEDUP_REMOVED lines=33> */
.L_x_1638:
        /* <DEDUP_REMOVED lines=36> */
.L_x_1641:
        /* <DEDUP_REMOVED lines=37> */
.L_x_1637:
        /* <DEDUP_REMOVED lines=11> */
[----:B------:R-:W-:Y:S02]  /*2fb0*/  HADD2.F32 R190, -RZ, R27.H1_H1 ;  /* 0x3000001bffbe7230 */ /* 0x000fe40000004100 */
[----:B------:R-:W-:Y:S01]  /*2fc0*/  FFMA.FTZ R192, R225, R194, R195 ;  /* 0x000000c2e1c07223 */ /* 0x000fe200000100c3 */
[----:B------:R-:W-:Y:S01]  /*2fd0*/  FADD.FTZ R189, R218, -R189 ;  /* 0x800000bddabd7221 */ /* 0x000fe20000010000 */
[--C-:B------:R-:W-:Y:S02]  /*2fe0*/  HADD2.F32 R186, -RZ, R26.reuse.H1_H1 ;  /* 0x3000001affba7230 */ /* 0x100fe40000004100 */
[----:B------:R-:W-:Y:S01]  /*2ff0*/  FADD.FTZ R185, R222, -R185 ;  /* 0x800000b9deb97221 */ /* 0x000fe20000010000 */
[----:B------:R-:W-:-:S02]  /*3000*/  HADD2.F32 R184, -RZ, R26.H0_H0 ;  /* 0x2000001affb87230 */ /* 0x000fc40000004100 */
[----:B------:R-:W-:Y:S01]  /*3010*/  FADD.FTZ R187, R219, -R196 ;  /* 0x800000c4dbbb7221 */ /* 0x000fe20000010000 */
[----:B------:R-:W-:Y:S02]  /*3020*/  HADD2.F32 R188, -RZ, R27.H0_H0 ;  /* 0x2000001bffbc7230 */ /* 0x000fe40000004100 */
[----:B------:R-:W-:Y:S01]  /*3030*/  FADD.FTZ R191, R223, -R192 ;  /* 0x800000c0dfbf7221 */ /* 0x000fe20000010000 */
[C---:B-----5:R-:W-:Y:S01]  /*3040*/  FFMA.FTZ R196, R5.reuse, R189, R190 ;  /* 0x000000bd05c47223 */ /* 0x060fe200000100be */
[-CC-:B------:R-:W-:Y:S01]  /*3050*/  FFMA.FTZ R189, R228, R194.reuse, R195.reuse ;  /* 0x000000c2e4bd7223 */ /* 0x180fe200000100c3 */
[----:B------:R-:W-:Y:S01]  /*3060*/  FFMA.FTZ R192, R5, R185, R186 ;  /* 0x000000b905c07223 */ /* 0x000fe200000100ba */
        /* <DEDUP_REMOVED lines=22> */
.L_x_1643:
[-CC-:B------:R-:W-:Y:S01]  /*31d0*/  FFMA.FTZ R188, R221, R194.reuse, R195.reuse ;  /* 0x000000c2ddbc7223 */ /* 0x180fe200000100c3 */
[-CC-:B------:R-:W-:Y:S01]  /*31e0*/  FFMA.FTZ R184, R229, R194.reuse, R195.reuse ;  /* 0x000000c2e5b87223 */ /* 0x180fe200000100c3 */
[----:B------:R-:W-:Y:S02]  /*31f0*/  HADD2.F32 R185, -RZ, R27.H0_H0 ;  /* 0x2000001bffb97230 */ /* 0x000fe40000004100 */
[-CC-:B------:R-:W-:Y:S01]  /*3200*/  FFMA.FTZ R186, R225, R194.reuse, R195.reuse ;  /* 0x000000c2e1ba7223 */ /* 0x180fe200000100c3 */
[----:B------:R-:W-:Y:S02]  /*3210*/  HADD2.F32 R177, -RZ, R25.H0_H0 ;  /* 0x20000019ffb17230 */ /* 0x000fe40000004100 */
[----:B------:R-:W-:Y:S01]  /*3220*/  FADD.FTZ R190, R219, -R188 ;  /* 0x800000bcdbbe7221 */ /* 0x000fe20000010000 */
[----:B------:R-:W-:Y:S01]  /*3230*/  FFMA.FTZ R176, R233, R194, R195 ;  /* 0x000000c2e9b07223 */ /* 0x000fe200000100c3 */
[----:B------:R-:W-:Y:S01]  /*3240*/  FADD.FTZ R184, R227, -R184 ;  /* 0x800000b8e3b87221 */ /* 0x000fe20000010000 */
[----:B------:R-:W-:-:S02]  /*3250*/  HADD2.F32 R179, -RZ, R26.H0_H0 ;  /* 0x2000001affb37230 */ /* 0x000fc40000004100 */
[----:B------:R-:W-:Y:S01]  /*3260*/  FADD.FTZ R186, R223, -R186 ;  /* 0x800000badfba7221 */ /* 0x000fe20000010000 */
[----:B------:R-:W-:Y:S02]  /*3270*/  HADD2.F32 R178, -RZ, R24.H0_H0 ;  /* 0x20000018ffb27230 */ /* 0x000fe40000004100 */
[----:B-----5:R-:W-:Y:S01]  /*3280*/  FFMA.FTZ R192, R5, R190, R185 ;  /* 0x000000be05c07223 */ /* 0x020fe200000100b9 */
[----:B------:R-:W-:Y:S01]  /*3290*/  FADD.FTZ R176, R231, -R176 ;  /* 0x800000b0e7b07221 */ /* 0x000fe20000010000 */
[C---:B------:R-:W-:Y:S01]  /*32a0*/  FFMA.FTZ R184, R5.reuse, R184, R177 ;  /* 0x000000b805b87223 */ /* 0x040fe200000100b1 */
[-CC-:B------:R-:W-:Y:S01]  /*32b0*/  FFMA.FTZ R185, R228, R194.reuse, R195.reuse ;  /* 0x000000c2e4b97223 */ /* 0x180fe200000100c3 */
[-CC-:B------:R-:W-:Y:S01]  /*32c0*/  FFMA.FTZ R177, R232, R194.reuse, R195.reuse ;  /* 0x000000c2e8b17223 */ /* 0x180fe200000100c3 */
[-CC-:B------:R-:W-:Y:S01]  /*32d0*/  FFMA.FTZ R193, R220, R194.reuse, R195.reuse ;  /* 0x000000c2dcc17223 */ /* 0x180fe200000100c3 */
[----:B------:R-:W-:Y:S01]  /*32e0*/  FFMA.FTZ R189, R224, R194, R195 ;  /* 0x000000c2e0bd7223 */ /* 0x000fe200000100c3 */
[----:B------:R-:W-:Y:S01]  /*32f0*/  FFMA.FTZ R188, R5, R186, R179 ;  /* 0x000000ba05bc7223 */ /* 0x000fe200000100b3 */
[----:B------:R-:W-:-:S02]  /*3300*/  HADD2.F32 R187, -RZ, R25.H1_H1 ;  /* 0x30000019ffbb7230 */ /* 0x000fc40000004100 */
[C---:B------:R-:W-:Y:S01]  /*3310*/  FFMA.FTZ R176, R5.reuse, R176, R178 ;  /* 0x000000b005b07223 */ /* 0x040fe200000100b2 */
[----:B------:R-:W-:Y:S02]  /*3320*/  HADD2.F32 R179, -RZ, R24.H1_H1 ;  /* 0x30000018ffb37230 */ /* 0x000fe40000004100 */
[----:B------:R-:W-:Y:S01]  /*3330*/  FADD.FTZ R186, R226, -R185 ;  /* 0x800000b9e2ba7221 */ /* 0x000fe20000010000 */
[----:B------:R-:W-:Y:S02]  /*3340*/  HADD2.F32 R191, -RZ, R26.H1_H1 ;  /* 0x3000001affbf7230 */ /* 0x000fe40000004100 */
[----:B------:R-:W-:Y:S01]  /*3350*/  FADD.FTZ R196, R218, -R193 ;  /* 0x800000c1dac47221 */ /* 0x000fe20000010000 */
[----:B------:R-:W-:Y:S02]  /*3360*/  HADD2.F32 R198, -RZ, R27.H1_H1 ;  /* 0x3000001bffc67230 */ /* 0x000fe40000004100 */
[----:B------:R-:W-:Y:S01]  /*3370*/  FADD.FTZ R190, R222, -R189 ;  /* 0x800000bddebe7221 */ /* 0x000fe20000010000 */
        /* <DEDUP_REMOVED lines=14> */
.L_x_1642:
[----:B------:R-:W-:-:S04]  /*3460*/  UISETP.NE.U32.AND UP0, UPT, UR6, URZ, UPT ;  /* 0x000000ff0600728c */ /* 0x000fc8000bf05070 */
[----:B------:R-:W-:-:S09]  /*3470*/  UISETP.NE.AND.EX UP0, UPT, UR7, URZ, UPT, UP0 ;  /* 0x000000ff0700728c */ /* 0x000fd2000bf05300 */
[----:B------:R-:W-:Y:S05]  /*3480*/  BRA.U UP0, `(.L_x_1644) ;  /* 0x0000000100a47547 */ /* 0x000fea000b800000 */
        /* <DEDUP_REMOVED lines=41> */
.L_x_1644:
[-CC-:B------:R-:W-:Y:S01]  /*3720*/  FFMA.FTZ R180, R229, R194.reuse, R195.reuse ;  /* 0x000000c2e5b47223 */ /* 0x180fe200000100c3 */
[-CC-:B------:R-:W-:Y:S01]  /*3730*/  FFMA.FTZ R184, R221, R194.reuse, R195.reuse ;  /* 0x000000c2ddb87223 */ /* 0x180fe200000100c3 */
[----:B------:R-:W-:Y:S02]  /*3740*/  HADD2.F32 R177, -RZ, R25.H0_H0 ;  /* 0x20000019ffb17230 */ /* 0x000fe40000004100 */
[-CC-:B------:R-:W-:Y:S01]  /*3750*/  FFMA.FTZ R182, R225, R194.reuse, R195.reuse ;  /* 0x000000c2e1b67223 */ /* 0x180fe200000100c3 */
[----:B------:R-:W-:Y:S02]  /*3760*/  HADD2.F32 R181, -RZ, R27.H0_H0 ;  /* 0x2000001bffb57230 */ /* 0x000fe40000004100 */
[----:B------:R-:W-:Y:S01]  /*3770*/  FFMA.FTZ R176, R233, R194, R195 ;  /* 0x000000c2e9b07223 */ /* 0x000fe200000100c3 */
[----:B------:R-:W-:Y:S01]  /*3780*/  FADD.FTZ R180, R227, -R180 ;  /* 0x800000b4e3b47221 */ /* 0x000fe20000010000 */
[----:B------:R-:W-:Y:S01]  /*3790*/  FADD.FTZ R184, R219, -R184 ;  /* 0x800000b8dbb87221 */ /* 0x000fe20000010000 */
[----:B------:R-:W-:-:S02]  /*37a0*/  HADD2.F32 R179, -RZ, R26.H0_H0 ;  /* 0x2000001affb37230 */ /* 0x000fc40000004100 */
[----:B------:R-:W-:Y:S01]  /*37b0*/  FADD.FTZ R182, R223, -R182 ;  /* 0x800000b6dfb67221 */ /* 0x000fe20000010000 */
[--C-:B------:R-:W-:Y:S02]  /*37c0*/  HADD2.F32 R178, -RZ, R24.reuse.H0_H0 ;  /* 0x20000018ffb27230 */ /* 0x100fe40000004100 */
[----:B------:R-:W-:Y:S01]  /*37d0*/  FADD.FTZ R176, R231, -R176 ;  /* 0x800000b0e7b07221 */ /* 0x000fe20000010000 */
[C---:B-----5:R-:W-:Y:S01]  /*37e0*/  FFMA.FTZ R180, R5.reuse, R180, R177 ;  /* 0x000000b405b47223 */ /* 0x060fe200000100b1 */
[C---:B------:R-:W-:Y:S01]  /*37f0*/  FFMA.FTZ R188, R5.reuse, R184, R181 ;  /* 0x000000b805bc7223 */ /* 0x040fe200000100b5 */
[-CC-:B------:R-:W-:Y:S01]  /*3800*/  FFMA.FTZ R177, R232, R194.reuse, R195.reuse ;  /* 0x000000c2e8b17223 */ /* 0x180fe200000100c3 */
[-CC-:B------:R-:W-:Y:S01]  /*3810*/  FFMA.FTZ R181, R228, R194.reuse, R195.reuse ;  /* 0x000000c2e4b57223 */ /* 0x180fe200000100c3 */
[-CC-:B------:R-:W-:Y:S01]  /*3820*/  FFMA.FTZ R189, R220, R194.reuse, R195.reuse ;  /* 0x000000c2dcbd7223 */ /* 0x180fe200000100c3 */
[----:B------:R-:W-:Y:S01]  /*3830*/  FFMA.FTZ R185, R224, R194, R195 ;  /* 0x000000c2e0b97223 */ /* 0x000fe200000100c3 */
[C---:B------:R-:W-:Y:S01]  /*3840*/  FFMA.FTZ R186, R5.reuse, R182, R179 ;  /* 0x000000b605ba7223 */ /* 0x040fe200000100b3 */
        /* <DEDUP_REMOVED lines=25> */
.L_x_1640:
        /* <DEDUP_REMOVED lines=14> */
.L_x_1636:
[----:B------:R-:W-:Y:S05]  /*3ac0*/  BSYNC.RECONVERGENT B0 ;  /* 0x0000000000007941 */ /* 0x000fea0003800200 */
.L_x_1635:
        /* <DEDUP_REMOVED lines=58> */
.L_x_1649:
        /* <DEDUP_REMOVED lines=41> */
.L_x_1648:
        /* <DEDUP_REMOVED lines=45> */
.L_x_1651:
        /* <DEDUP_REMOVED lines=37> */
.L_x_1647:
        /* <DEDUP_REMOVED lines=45> */
.L_x_1653:
        /* <DEDUP_REMOVED lines=33> */
.L_x_1652:
        /* <DEDUP_REMOVED lines=37> */
.L_x_1654:
        /* <DEDUP_REMOVED lines=28> */
.L_x_1650:
        /* <DEDUP_REMOVED lines=10> */
.L_x_1646:
[----:B------:R-:W-:Y:S05]  /*4fb0*/  BSYNC.RECONVERGENT B0 ;  /* 0x0000000000007941 */ /* 0x000fea0003800200 */
.L_x_1645:
        /* <DEDUP_REMOVED lines=58> */
.L_x_1659:
        /* <DEDUP_REMOVED lines=41> */
.L_x_1658:
        /* <DEDUP_REMOVED lines=45> */
.L_x_1661:
        /* <DEDUP_REMOVED lines=37> */
.L_x_1657:
        /* <DEDUP_REMOVED lines=45> */
.L_x_1663:
        /* <DEDUP_REMOVED lines=33> */
.L_x_1662:
        /* <DEDUP_REMOVED lines=37> */
.L_x_1664:
        /* <DEDUP_REMOVED lines=28> */
.L_x_1660:
        /* <DEDUP_REMOVED lines=9> */
.L_x_1656:
[----:B------:R-:W-:Y:S05]  /*6490*/  BSYNC.RECONVERGENT B0 ;  /* 0x0000000000007941 */ /* 0x000fea0003800200 */
.L_x_1655:
[----:B------:R-:W-:Y:S01]  /*64a0*/  UPLOP3.LUT UP1, UPT, UPT, UPT, UP1, 0x40, 0x4 ;  /* 0x000000000004789c */ /* 0x000fe20003f2e810 */
[----:B------:R-:W-:Y:S10]  /*64b0*/  @!P2 BRA `(.L_x_1665) ;  /* 0xffffffa40020a947 */ /* 0x000ff4000383ffff */
.L_x_1626:
        /* <DEDUP_REMOVED lines=22> */
.L_x_1667:
[----:B------:R-:W-:Y:S05]  /*6620*/  BSYNC.RECONVERGENT B0 ;  /* 0x0000000000007941 */ /* 0x000fea0003800200 */
.L_x_1666:
        /* <DEDUP_REMOVED lines=19> */
.L_x_1669:
[----:B------:R-:W-:Y:S05]  /*6760*/  BSYNC.RECONVERGENT B0 ;  /* 0x0000000000007941 */ /* 0x000fea0003800200 */
.L_x_1668:
        /* <DEDUP_REMOVED lines=18> */
.L_x_1670:
        /* <DEDUP_REMOVED lines=15> */
.L_x_3832:


//--------------------- .text._ZN10layer_norm31ln_parallel_residual_bwd_kernelINS_13Kernel_traitsIf6__halfS2_S2_fjLj6144ELj1ELj1ELj8ELj16ENS_18Kernel_traits_baseILj6144EfS2_S2_S2_fjLj256EEEEELb0ELb0ELb1EEEvNS_9BwdParamsE --------------------------
	.section	.text._ZN10layer_norm31ln_parallel_residual_bwd_kernelINS_13Kernel_traitsIf6__halfS2_S2_fjLj6144ELj1ELj1ELj8ELj16ENS_18Kernel_traits_baseILj6144EfS2_S2_S2_fjLj256EEEEELb0ELb0ELb1EEEvNS_9BwdParamsE,"ax",@progbits
	.align	128
        .global         _ZN10layer_norm31ln_parallel_residual_bwd_kernelINS_13Kernel_traitsIf6__halfS2_S2_fjLj6144ELj1ELj1ELj8ELj16ENS_18Kernel_traits_baseILj6144EfS2_S2_S2_fjLj256EEEEELb0ELb0ELb1EEEvNS_9BwdParamsE
        .type           _ZN10layer_norm31ln_parallel_residual_bwd_kernelINS_13Kernel_traitsIf6__halfS2_S2_fjLj6144ELj1ELj1ELj8ELj16ENS_18Kernel_traits_baseILj6144EfS2_S2_S2_fjLj256EEEEELb0ELb0ELb1EEEvNS_9BwdParamsE,@function
        .size           _ZN10layer_norm31ln_parallel_residual_bwd_kernelINS_13Kernel_traitsIf6__halfS2_S2_fjLj6144ELj1ELj1ELj8ELj16ENS_18Kernel_traits_baseILj6144EfS2_S2_S2_fjLj256EEEEELb0ELb0ELb1EEEvNS_9BwdParamsE,(.L_x_3833 - _ZN10layer_norm31ln_parallel_residual_bwd_kernelINS_13Kernel_traitsIf6__halfS2_S2_fjLj6144ELj1ELj1ELj8ELj16ENS_18Kernel_traits_baseILj6144EfS2_S2_S2_fjLj256EEEEELb0ELb0ELb1EEEvNS_9BwdParamsE)
        .other          _ZN10layer_norm31ln_parallel_residual_bwd_kernelINS_13Kernel_traitsIf6__halfS2_S2_fjLj6144ELj1ELj1ELj8ELj16ENS_18Kernel_traits_baseILj6144EfS2_S2_S2_fjLj256EEEEELb0ELb0ELb1EEEvNS_9BwdParamsE,@"STO_CUDA_ENTRY STV_DEFAULT"
_ZN10layer_norm31ln_parallel_residual_bwd_kernelINS_13Kernel_traitsIf6__halfS2_S2_fjLj6144ELj1ELj1ELj8ELj16ENS_18Kernel_traits_baseILj6144EfS2_S2_S2_fjLj256EEEEELb0ELb0ELb1EEEvNS_9BwdParamsE:
.text._ZN10layer_norm31ln_parallel_residual_bwd_kernelINS_13Kernel_traitsIf6__halfS2_S2_fjLj6144ELj1ELj1ELj8ELj16ENS_18Kernel_traits_baseILj6144EfS2_S2_S2_fjLj256EEEEELb0ELb0ELb1EEEvNS_9BwdParamsE:
        /* <DEDUP_REMOVED lines=128> */
.L_x_1698:
[----:B-1----:R-:W-:Y:S01]  /*0800*/  IMAD R0, R202, UR16, RZ ;  /* 0x00000010ca007c24 */ /* 0x002fe2000f8e02ff */
[----:B------:R-:W1:Y:S04]  /*0810*/  LDC.64 R128, c[0x0][0x430] ;  /* 0x00010c00ff807b82 */ /* 0x000e680000000a00 */
[----:B0-----:R-:W-:-:S04]  /*0820*/  SHF.R.S32.HI R109, RZ, 0x1f, R0 ;  /* 0x0000001fff6d7819 */ /* 0x001fc80000011400 */
[----:B------:R-:W2:Y:S01]  /*0830*/  LDC.64 R120, c[0x0][0x3a8] ;  /* 0x0000ea00ff787b82 */ /* 0x000ea20000000a00 */
[----:B------:R-:W-:-:S04]  /*0840*/  LEA.HI R109, R109, R0, RZ, 0x3 ;  /* 0x000000006d6d7211 */ /* 0x000fc800078f18ff */
[----:B------:R-:W-:-:S03]  /*0850*/  LEA.HI.SX32 R206, R109, R124, 0x1d ;  /* 0x0000007c6dce7211 */ /* 0x000fc600078feaff */
[----:B------:R-:W3:Y:S08]  /*0860*/  LDC.64 R126, c[0x0][0x428] ;  /* 0x00010a00ff7e7b82 */ /* 0x000ef00000000a00 */
[----:B------:R-:W4:Y:S08]  /*0870*/  LDC.64 R110, c[0x0][0x3c0] ;  /* 0x0000f000ff6e7b82 */ /* 0x000f300000000a00 */
[----:B------:R-:W0:Y:S01]  /*0880*/  LDC.64 R108, c[0x0][0x3c8] ;  /* 0x0000f200ff6c7b82 */ /* 0x000e220000000a00 */
[----:B-1----:R-:W-:-:S04]  /*0890*/  IMAD.WIDE.U32 R140, R206, 0x10, R128 ;  /* 0x00000010ce8c7825 */ /* 0x002fc800078e0080 */
[C---:B--2---:R-:W-:Y:S02]  /*08a0*/  IMAD.WIDE.U32 R132, R206.reuse, 0x10, R120 ;  /* 0x00000010ce847825 */ /* 0x044fe400078e0078 */
[----:B------:R-:W2:Y:S02]  /*08b0*/  LDG.E.128 R140, desc[UR12][R140.64] ;  /* 0x0000000c8c8c7981 */ /* 0x000ea4000c1e1d00 */
[----:B---3--:R-:W-:Y:S02]  /*08c0*/  IMAD.WIDE.U32 R136, R206, 0x10, R126 ;  /* 0x00000010ce887825 */ /* 0x008fe400078e007e */
[----:B------:R-:W3:Y:S04]  /*08d0*/  LDG.E.128 R132, desc[UR12][R132.64] ;  /* 0x0000000c84847981 */ /* 0x000ee8000c1e1d00 */
[----:B------:R-:W3:Y:S01]  /*08e0*/  LDG.E.128 R136, desc[UR12][R136.64] ;  /* 0x0000000c88887981 */ /* 0x000ee2000c1e1d00 */
[----:B----4-:R-:W-:-:S05]  /*08f0*/  IMAD.WIDE R122, R202, 0x4, R110 ;  /* 0x00000004ca7a7825 */ /* 0x010fca00078e026e */
[----:B------:R-:W4:Y:S01]  /*0900*/  LDG.E R224, desc[UR12][R122.64] ;  /* 0x0000000c7ae07981 */ /* 0x000f22000c1e1900 */
[----:B0-----:R-:W-:Y:S01]  /*0910*/  IMAD.WIDE R124, R202, 0x4, R108 ;  /* 0x00000004ca7c7825 */ /* 0x001fe200078e026c */
[----:B------:R-:W-:-:S04]  /*0920*/  IADD3 R204, PT, PT, R206, 0x100, RZ ;  /* 0x00000100cecc7810 */ /* 0x000fc80007ffe0ff */
[----:B------:R-:W4:Y:S01]  /*0930*/  LDG.E R205, desc[UR12][R124.64] ;  /* 0x0000000c7ccd7981 */ /* 0x000f22000c1e1900 */
[----:B------:R-:W-:-:S04]  /*0940*/  IMAD.WIDE.U32 R108, R204, 0x10, R120 ;  /* 0x00000010cc6c7825 */ /* 0x000fc800078e0078 */
[C---:B------:R-:W-:Y:S02]  /*0950*/  IMAD.WIDE.U32 R112, R204.reuse, 0x10, R126 ;  /* 0x00000010cc707825 */ /* 0x040fe400078e007e */
[----:B------:R-:W4:Y:S02]  /*0960*/  LDG.E.128 R108, desc[UR12][R108.64] ;  /* 0x0000000c6c6c7981 */ /* 0x000f24000c1e1d00 */
[----:B------:R-:W-:Y:S01]  /*0970*/  IMAD.WIDE.U32 R116, R204, 0x10, R128 ;  /* 0x00000010cc747825 */ /* 0x000fe200078e0080 */
[----:B------:R-:W-:Y:S01]  /*0980*/  IADD3 R201, PT, PT, R206, 0x200, RZ ;  /* 0x00000200cec97810 */ /* 0x000fe20007ffe0ff */
[----:B------:R-:W4:Y:S04]  /*0990*/  LDG.E.128 R112, desc[UR12][R112.64] ;  /* 0x0000000c70707981 */ /* 0x000f28000c1e1d00 */
[----:B------:R-:W4:Y:S01]  /*09a0*/  LDG.E.128 R116, desc[UR12][R116.64] ;  /* 0x0000000c74747981 */ /* 0x000f22000c1e1d00 */
[----:B------:R-:W-:-:S06]  /*09b0*/  IMAD.WIDE.U32 R120, R201, 0x10, R120 ;  /* 0x00000010c9787825 */ /* 0x000fcc00078e0078 */
[----:B------:R-:W4:Y:S01]  /*09c0*/  LDG.E.128 R120, desc[UR12][R120.64] ;  /* 0x0000000c78787981 */ /* 0x000f22000c1e1d00 */
[----:B------:R-:W-:-:S06]  /*09d0*/  IMAD.WIDE.U32 R126, R201, 0x10, R126 ;  /* 0x00000010c97e7825 */ /* 0x000fcc00078e007e */
[----:B------:R-:W4:Y:S01]  /*09e0*/  LDG.E.128 R124, desc[UR12][R126.64] ;  /* 0x0000000c7e7c7981 */ /* 0x000f22000c1e1d00 */
[----:B------:R-:W-:-:S06]  /*09f0*/  IMAD.WIDE.U32 R128, R201, 0x10, R128 ;  /* 0x00000010c9807825 */ /* 0x000fcc00078e0080 */
[----:B------:R-:W4:Y:S01]  /*0a00*/  LDG.E.128 R128, desc[UR12][R128.64] ;  /* 0x0000000c80807981 */ /* 0x000f22000c1e1d00 */
[----:B------:R-:W-:Y:S02]  /*0a10*/  ISETP.NE.AND P0, PT, RZ, UR11, PT ;  /* 0x0000000bff007c0c */ /* 0x000fe4000bf05270 */
[----:B------:R-:W-:-:S04]  /*0a20*/  ISETP.NE.U32.AND P1, PT, RZ, UR14, PT ;  /* 0x0000000eff007c0c */ /* 0x000fc8000bf25070 */
[----:B------:R-:W-:Y:S01]  /*0a30*/  ISETP.NE.AND.EX P1, PT, RZ, UR15, PT, P1 ;  /* 0x0000000fff007c0c */ /* 0x000fe2000bf25310 */
[----:B--2---:R-:W-:Y:S02]  /*0a40*/  HADD2.F32 R212, -RZ, R140.H1_H1 ;  /* 0x3000008cffd47230 */ /* 0x004fe40000004100 */
[--C-:B---3--:R-:W-:Y:S02]  /*0a50*/  HADD2.F32 R229, -RZ, R135.reuse.H0_H0 ;  /* 0x20000087ffe57230 */ /* 0x108fe40000004100 */
[----:B------:R-:W-:Y:S02]  /*0a60*/  HADD2.F32 R233, -RZ, R135.H1_H1 ;  /* 0x30000087ffe97230 */ /* 0x000fe40000004100 */
[----:B------:R-:W-:Y:S02]  /*0a70*/  HADD2.F32 R135, -RZ, R136.H0_H0 ;  /* 0x20000088ff877230 */ /* 0x000fe40000004100 */
[--C-:B------:R-:W-:Y:S02]  /*0a80*/  HADD2.F32 R221, -RZ, R134.reuse.H0_H0 ;  /* 0x20000086ffdd7230 */ /* 0x100fe40000004100 */
[----:B------:R-:W-:-:S02]  /*0a90*/  HADD2.F32 R227, -RZ, R134.H1_H1 ;  /* 0x30000086ffe37230 */ /* 0x000fc40000004100 */
[----:B-----5:R-:W-:Y:S01]  /*0aa0*/  FMUL.FTZ R134, R65, R212 ;  /* 0x000000d441867220 */ /* 0x020fe20000410000 */
[----:B------:R-:W-:Y:S01]  /*0ab0*/  HADD2.F32 R136, -RZ, R136.H1_H1 ;  /* 0x30000088ff887230 */ /* 0x000fe20000004100 */
[----:B----4-:R-:W-:Y:S01]  /*0ac0*/  FSEL R224, R224, RZ, !P0 ;  /* 0x000000ffe0e07208 */ /* 0x010fe20004000000 */
[----:B------:R-:W-:Y:S02]  /*0ad0*/  HADD2.F32 R207, -RZ, R132.H0_H0 ;  /* 0x20000084ffcf7230 */ /* 0x000fe40000004100 */
[----:B------:R-:W-:Y:S02]  /*0ae0*/  HADD2.F32 R214, -RZ, R141.H1_H1 ;  /* 0x3000008dffd67230 */ /* 0x000fe40000004100 */
[----:B------:R-:W-:Y:S02]  /*0af0*/  HADD2.F32 R217, -RZ, R137.H0_H0 ;  /* 0x20000089ffd97230 */ /* 0x000fe40000004100 */
[--C-:B------:R-:W-:Y:S02]  /*0b00*/  HADD2.F32 R231, -RZ, R143.reuse.H0_H0 ;  /* 0x2000008fffe77230 */ /* 0x100fe40000004100 */
[----:B------:R-:W-:-:S02]  /*0b10*/  HADD2.F32 R220, -RZ, R143.H1_H1 ;  /* 0x3000008fffdc7230 */ /* 0x000fc40000004100 */
[----:B------:R-:W-:Y:S01]  /*0b20*/  FFMA.FTZ R143, R41, R136, R134 ;  /* 0x00000088298f7223 */ /* 0x000fe20000010086 */
[----:B------:R-:W-:Y:S02]  /*0b30*/  HADD2.F32 R213, -RZ, R132.H1_H1 ;  /* 0x30000084ffd57230 */ /* 0x000fe40000004100 */
[----:B------:R-:W-:Y:S01]  /*0b40*/  FADD.FTZ R0, -R224, R207 ;  /* 0x000000cfe0007221 */ /* 0x000fe20000010100 */
[----:B------:R-:W-:Y:S02]  /*0b50*/  HADD2.F32 R219, -RZ, R133.H1_H1 ;  /* 0x30000085ffdb7230 */ /* 0x000fe40000004100 */
[----:B------:R-:W-:Y:S01]  /*0b60*/  FMUL.FTZ R134, R67, R214 ;  /* 0x000000d643867220 */ /* 0x000fe20000410000 */
[----:B------:R-:W-:Y:S02]  /*0b70*/  HADD2.F32 R137, -RZ, R137.H1_H1 ;  /* 0x30000089ff897230 */ /* 0x000fe40000004100 */
[----:B------:R-:W-:Y:S02]  /*0b80*/  HADD2.F32 R209, -RZ, R140.H0_H0 ;  /* 0x2000008cffd17230 */ /* 0x000fe40000004100 */
[----:B------:R-:W-:-:S02]  /*0b90*/  HADD2.F32 R218, -RZ, R142.H1_H1 ;  /* 0x3000008effda7230 */ /* 0x000fc40000004100 */
[----:B------:R-:W-:Y:S02]  /*0ba0*/  HADD2.F32 R215, -RZ, R133.H0_H0 ;  /* 0x20000085ffd77230 */ /* 0x000fe40000004100 */
[----:B------:R-:W-:Y:S01]  /*0bb0*/  FMUL.FTZ R0, R205, R0 ;  /* 0x00000000cd007220 */ /* 0x000fe20000410000 */
[--C-:B------:R-:W-:Y:S02]  /*0bc0*/  HADD2.F32 R133, -RZ, R139.reuse.H0_H0 ;  /* 0x2000008bff857230 */ /* 0x100fe40000004100 */
[----:B------:R-:W-:Y:S01]  /*0bd0*/  FMUL.FTZ R207, R64, R209 ;  /* 0x000000d140cf7220 */ /* 0x000fe20000410000 */
[----:B------:R-:W-:Y:S02]  /*0be0*/  HADD2.F32 R132, -RZ, R139.H1_H1 ;  /* 0x3000008bff847230 */ /* 0x000fe40000004100 */
[C---:B------:R-:W-:Y:S01]  /*0bf0*/  FADD.FTZ R210, -R224.reuse, R213 ;  /* 0x000000d5e0d27221 */ /* 0x040fe20000010100 */
[----:B------:R-:W-:Y:S02]  /*0c00*/  HADD2.F32 R225, -RZ, R142.H0_H0 ;  /* 0x2000008effe17230 */ /* 0x000fe40000004100 */
[----:B------:R-:W-:Y:S01]  /*0c10*/  FADD.FTZ R142, -R224, R219 ;  /* 0x000000dbe08e7221 */ /* 0x000fe20000010100 */
[----:B------:R-:W-:-:S02]  /*0c20*/  HADD2.F32 R216, -RZ, R138.H1_H1 ;  /* 0x3000008affd87230 */ /* 0x000fc40000004100 */
[----:B------:R-:W-:Y:S01]  /*0c30*/  FFMA.FTZ R139, R43, R137, R134 ;  /* 0x000000892b8b7223 */ /* 0x000fe20000010086 */
[----:B------:R-:W-:Y:S02]  /*0c40*/  HADD2.F32 R223, -RZ, R138.H0_H0 ;  /* 0x2000008affdf7230 */ /* 0x000fe40000004100 */
[----:B------:R-:W-:Y:S01]  /*0c50*/  FMUL.FTZ R134, R69, R218 ;  /* 0x000000da45867220 */ /* 0x000fe20000410000 */
[----:B------:R-:W-:Y:S01]  /*0c60*/  FADD.FTZ R138, -R224, R227 ;  /* 0x000000e3e08a7221 */ /* 0x000fe20000010100 */
[----:B------:R-:W-:Y:S01]  /*0c70*/  FADD.FTZ R200, R135, R200 ;  /* 0x000000c887c87221 */ /* 0x000fe20000010000 */
[-C--:B------:R-:W-:Y:S01]  /*0c80*/  FFMA.FTZ R203, R0, R135.reuse, R203 ;  /* 0x0000008700cb7223 */ /* 0x080fe200000100cb */
[----:B------:R-:W-:Y:S01]  /*0c90*/  FFMA.FTZ R207, R40, R135, R207 ;  /* 0x0000008728cf7223 */ /* 0x000fe200000100cf */
[C---:B------:R-:W-:Y:S01]  /*0ca0*/  FMUL.FTZ R210, R205.reuse, R210 ;  /* 0x000000d2cdd27220 */ /* 0x040fe20000410000 */
[C---:B------:R-:W-:Y:S01]  /*0cb0*/  FADD.FTZ R208, -R224.reuse, R215 ;  /* 0x000000d7e0d07221 */ /* 0x040fe20000010100 */
[----:B------:R-:W-:Y:S01]  /*0cc0*/  FMUL.FTZ R142, R205, R142 ;  /* 0x0000008ecd8e7220 */ /* 0x000fe20000410000 */
[C---:B------:R-:W-:Y:S01]  /*0cd0*/  FADD.FTZ R140, -R224.reuse, R221 ;  /* 0x000000dde08c7221 */ /* 0x040fe20000010100 */
[----:B------:R-:W-:Y:S01]  /*0ce0*/  FFMA.FTZ R135, R45, R216, R134 ;  /* 0x000000d82d877223 */ /* 0x000fe20000010086 */
[----:B------:R-:W-:Y:S01]  /*0cf0*/  FMUL.FTZ R138, R205, R138 ;  /* 0x0000008acd8a7220 */ /* 0x000fe20000410000 */
[----:B------:R-:W-:Y:S01]  /*0d00*/  FADD.FTZ R134, -R224, R233 ;  /* 0x000000e9e0867221 */ /* 0x000fe20000010100 */
[----:B------:R-:W-:-:S02]  /*0d10*/  HADD2.F32 R211, -RZ, R141.H0_H0 ;  /* 0x2000008dffd37230 */ /* 0x000fc40000004100 */
[----:B------:R-:W-:Y:S01]  /*0d20*/  FADD.FTZ R196, R136, R196 ;  /* 0x000000c488c47221 */ /* 0x000fe20000010000 */
[----:B------:R-:W-:Y:S01]  /*0d30*/  FFMA.FTZ R197, R210, R136, R197 ;  /* 0x00000088d2c57223 */ /* 0x000fe200000100c5 */
[----:B------:R-:W-:Y:S01]  /*0d40*/  FMUL.FTZ R208, R205, R208 ;  /* 0x000000d0cdd07220 */ /* 0x000fe20000410000 */
[----:B------:R-:W-:Y:S01]  /*0d50*/  FADD.FTZ R188, R137, R188 ;  /* 0x000000bc89bc7221 */ /* 0x000fe20000010000 */
[----:B------:R-:W-:Y:S01]  /*0d60*/  FFMA.FTZ R189, R142, R137, R189 ;  /* 0x000000898ebd7223 */ /* 0x000fe200000100bd */
[C---:B------:R-:W-:Y:S01]  /*0d70*/  FMUL.FTZ R140, R205.reuse, R140 ;  /* 0x0000008ccd8c7220 */ /* 0x040fe20000410000 */
        /* <DEDUP_REMOVED lines=8> */
[----:B------:R-:W-:-:S02]  /*0e00*/  HADD2.F32 R209, -RZ, R108.H0_H0 ;  /* 0x2000006cffd17230 */ /* 0x000fc40000004100 */
[-C--:B------:R-:W-:Y:S01]  /*0e10*/  FMUL.FTZ R141, R66, R211.reuse ;  /* 0x000000d3428d7220 */ /* 0x080fe20000410000 */
        /* <DEDUP_REMOVED lines=8> */
[----:B------:R-:W-:Y:S02]  /*0ea0*/  HADD2.F32 R211, -RZ, R108.H1_H1 ;  /* 0x3000006cffd37230 */ /* 0x000fe40000004100 */
[----:B------:R-:W-:Y:S01]  /*0eb0*/  FMUL.FTZ R213, R70, R231 ;  /* 0x000000e746d57220 */ /* 0x000fe20000410000 */
[----:B------:R-:W-:Y:S01]  /*0ec0*/  FADD.FTZ R172, R132, R172 ;  /* 0x000000ac84ac7221 */ /* 0x000fe20000010000 */
[----:B------:R-:W-:Y:S01]  /*0ed0*/  FFMA.FTZ R173, R134, R132, R173 ;  /* 0x0000008486ad7223 */ /* 0x000fe200000100ad */
[----:B------:R-:W-:-:S02]  /*0ee0*/  HADD2.F32 R225, -RZ, R110.H0_H0 ;  /* 0x2000006effe17230 */ /* 0x000fc40000004100 */
[----:B------:R-:W-:Y:S01]  /*0ef0*/  FFMA.FTZ R132, R47, R132, R216 ;  /* 0x000000842f847223 */ /* 0x000fe200000100d8 */
[----:B------:R-:W-:Y:S02]  /*0f00*/  HADD2.F32 R215, -RZ, R110.H1_H1 ;  /* 0x3000006effd77230 */ /* 0x000fe40000004100 */
[----:B------:R-:W-:Y:S01]  /*0f10*/  FADD.FTZ R176, R133, R176 ;  /* 0x000000b085b07221 */ /* 0x000fe20000010000 */
[--C-:B------:R-:W-:Y:S02]  /*0f20*/  HADD2.F32 R223, -RZ, R113.reuse.H0_H0 ;  /* 0x20000071ffdf7230 */ /* 0x100fe40000004100 */
[----:B------:R-:W-:Y:S01]  /*0f30*/  FADD.FTZ R194, R212, R194 ;  /* 0x000000c2d4c27221 */ /* 0x000fe20000010000 */
[----:B------:R-:W-:Y:S02]  /*0f40*/  HADD2.F32 R108, -RZ, R113.H1_H1 ;  /* 0x30000071ff6c7230 */ /* 0x000fe40000004100 */
[----:B------:R-:W-:Y:S01]  /*0f50*/  FADD.FTZ R216, -R224, R209 ;  /* 0x000000d1e0d87221 */ /* 0x000fe20000010100 */
[----:B------:R-:W-:-:S02]  /*0f60*/  HADD2.F32 R113, -RZ, R115.H0_H0 ;  /* 0x20000073ff717230 */ /* 0x000fc40000004100 */
[----:B------:R-:W-:Y:S02]  /*0f70*/  HADD2.F32 R243, -RZ, R117.H0_H0 ;  /* 0x20000075fff37230 */ /* 0x000fe40000004100 */
[--C-:B------:R-:W-:Y:S02]  /*0f80*/  HADD2.F32 R245, -RZ, R119.reuse.H0_H0 ;  /* 0x20000077fff57230 */ /* 0x100fe40000004100 */
[----:B------:R-:W-:Y:S02]  /*0f90*/  HADD2.F32 R244, -RZ, R119.H1_H1 ;  /* 0x30000077fff47230 */ /* 0x000fe40000004100 */
[----:B------:R-:W-:Y:S01]  /*0fa0*/  FADD.FTZ R186, R214, R186 ;  /* 0x000000bad6ba7221 */ /* 0x000fe20000010000 */
[----:B------:R-:W-:Y:S02]  /*0fb0*/  HADD2.F32 R110, -RZ, R115.H1_H1 ;  /* 0x30000073ff6e7230 */ /* 0x000fe40000004100 */
[----:B------:R-:W-:Y:S01]  /*0fc0*/  FFMA.FTZ R177, R136, R133, R177 ;  /* 0x0000008588b17223 */ /* 0x000fe200000100b1 */
[----:B------:R-:W-:-:S02]  /*0fd0*/  HADD2.F32 R221, -RZ, R109.H0_H0 ;  /* 0x2000006dffdd7230 */ /* 0x000fc40000004100 */
[----:B------:R-:W-:Y:S01]  /*0fe0*/  FFMA.FTZ R195, R210, R212, R195 ;  /* 0x000000d4d2c37223 */ /* 0x000fe200000100c3 */
[----:B------:R-:W-:Y:S02]  /*0ff0*/  HADD2.F32 R115, -RZ, R116.H0_H0 ;  /* 0x20000074ff737230 */ /* 0x000fe40000004100 */
[----:B------:R-:W-:Y:S01]  /*1000*/  FFMA.FTZ R133, R46, R133, R213 ;  /* 0x000000852e857223 */ /* 0x000fe200000100d5 */
[----:B------:R-:W-:Y:S02]  /*1010*/  HADD2.F32 R213, -RZ, R112.H0_H0 ;  /* 0x20000070ffd57230 */ /* 0x000fe40000004100 */
[----:B------:R-:W-:Y:S01]  /*1020*/  FMUL.FTZ R216, R205, R216 ;  /* 0x000000d8cdd87220 */ /* 0x000fe20000410000 */
[----:B------:R-:W-:Y:S01]  /*1030*/  FADD.FTZ R212, -R224, R221 ;  /* 0x000000dde0d47221 */ /* 0x000fe20000010100 */
[----:B------:R-:W-:Y:S01]  /*1040*/  FMUL.FTZ R119, R72, R115 ;  /* 0x0000007348777220 */ /* 0x000fe20000410000 */
[----:B------:R-:W-:Y:S01]  /*1050*/  FMUL.FTZ R209, R74, R243 ;  /* 0x000000f34ad17220 */ /* 0x000fe20000410000 */
[----:B------:R-:W-:Y:S01]  /*1060*/  FADD.FTZ R168, R213, R168 ;  /* 0x000000a8d5a87221 */ /* 0x000fe20000010000 */
[-C--:B------:R-:W-:Y:S01]  /*1070*/  FFMA.FTZ R169, R216, R213.reuse, R169 ;  /* 0x000000d5d8a97223 */ /* 0x080fe200000100a9 */
[----:B------:R-:W-:Y:S01]  /*1080*/  FFMA.FTZ R213, R48, R213, R119 ;  /* 0x000000d530d57223 */ /* 0x000fe20000010077 */
[----:B------:R-:W-:Y:S01]  /*1090*/  FMUL.FTZ R212, R205, R212 ;  /* 0x000000d4cdd47220 */ /* 0x000fe20000410000 */
[----:B------:R-:W-:Y:S01]  /*10a0*/  FFMA.FTZ R187, R142, R214, R187 ;  /* 0x000000d68ebb7223 */ /* 0x000fe200000100bb */
[----:B------:R-:W-:-:S02]  /*10b0*/  HADD2.F32 R116, -RZ, R116.H1_H1 ;  /* 0x30000074ff747230 */ /* 0x000fc40000004100 */
[----:B------:R-:W-:Y:S01]  /*10c0*/  FADD.FTZ R214, -R224, R211 ;  /* 0x000000d3e0d67221 */ /* 0x000fe20000010100 */
[--C-:B------:R-:W-:Y:S02]  /*10d0*/  HADD2.F32 R119, -RZ, R120.reuse.H0_H0 ;  /* 0x20000078ff777230 */ /* 0x100fe40000004100 */
[----:B------:R-:W-:Y:S01]  /*10e0*/  FADD.FTZ R192, R217, R192 ;  /* 0x000000c0d9c07221 */ /* 0x000fe20000010000 */
[----:B------:R-:W-:Y:S02]  /*10f0*/  HADD2.F32 R221, -RZ, R120.H1_H1 ;  /* 0x30000078ffdd7230 */ /* 0x000fe40000004100 */
[----:B------:R-:W-:Y:S01]  /*1100*/  FADD.FTZ R120, RZ, R207 ;  /* 0x000000cfff787221 */ /* 0x000fe20000010000 */
[-C--:B------:R-:W-:Y:S01]  /*1110*/  FFMA.FTZ R193, R208, R217.reuse, R193 ;  /* 0x000000d9d0c17223 */ /* 0x080fe200000100c1 */
[----:B------:R-:W-:Y:S01]  /*1120*/  FFMA.FTZ R141, R42, R217, R141 ;  /* 0x000000d92a8d7223 */ /* 0x000fe2000001008d */
[----:B------:R-:W-:Y:S01]  /*1130*/  FADD.FTZ R178, R218, R178 ;  /* 0x000000b2dab27221 */ /* 0x000fe20000010000 */
[----:B------:R-:W-:Y:S01]  /*1140*/  FFMA.FTZ R179, R138, R218, R179 ;  /* 0x000000da8ab37223 */ /* 0x000fe200000100b3 */
[----:B------:R-:W-:-:S02]  /*1150*/  HADD2.F32 R217, -RZ, R109.H1_H1 ;  /* 0x3000006dffd97230 */ /* 0x000fc40000004100 */
[----:B------:R-:W-:Y:S01]  /*1160*/  FADD.FTZ R160, R223, R160 ;  /* 0x000000a0dfa07221 */ /* 0x000fe20000010000 */
[-C--:B------:R-:W-:Y:S01]  /*1170*/  FFMA.FTZ R161, R212, R223.reuse, R161 ;  /* 0x000000dfd4a17223 */ /* 0x080fe200000100a1 */
[----:B------:R-:W-:Y:S01]  /*1180*/  FFMA.FTZ R209, R50, R223, R209 ;  /* 0x000000df32d17223 */ /* 0x000fe200000100d1 */
[----:B------:R-:W-:Y:S01]  /*1190*/  FADD.FTZ R170, R220, R170 ;  /* 0x000000aadcaa7221 */ /* 0x000fe20000010000 */
[----:B------:R-:W-:Y:S01]  /*11a0*/  FFMA.FTZ R171, R134, R220, R171 ;  /* 0x000000dc86ab7223 */ /* 0x000fe200000100ab */
[--C-:B------:R-:W-:Y:S02]  /*11b0*/  HADD2.F32 R109, -RZ, R111.reuse.H0_H0 ;  /* 0x2000006fff6d7230 */ /* 0x100fe40000004100 */
[----:B------:R-:W-:Y:S01]  /*11c0*/  FMUL.FTZ R214, R205, R214 ;  /* 0x000000d6cdd67220 */ /* 0x000fe20000410000 */
[----:B------:R-:W-:Y:S02]  /*11d0*/  HADD2.F32 R219, -RZ, R111.H1_H1 ;  /* 0x3000006fffdb7230 */ /* 0x000fe40000004100 */
[----:B------:R-:W-:Y:S01]  /*11e0*/  FMUL.FTZ R220, R73, R116 ;  /* 0x0000007449dc7220 */ /* 0x000fe20000410000 */
[----:B------:R-:W-:-:S02]  /*11f0*/  HADD2.F32 R218, -RZ, R112.H1_H1 ;  /* 0x30000070ffda7230 */ /* 0x000fc40000004100 */
[----:B------:R-:W-:Y:S01]  /*1200*/  FADD.FTZ R120, R143, R120 ;  /* 0x000000788f787221 */ /* 0x000fe20000010000 */
[--C-:B------:R-:W-:Y:S01]  /*1210*/  HADD2.F32 R223, -RZ, R121.reuse.H0_H0 ;  /* 0x20000079ffdf7230 */ /* 0x100fe20000004100 */
[----:B------:R-:W0:Y:S01]  /*1220*/  @P1 LDC.64 R226, c[0x0][0x438] ;  /* 0x00010e00ffe21b82 */ /* 0x000e220000000a00 */
[----:B------:R-:W-:Y:S02]  /*1230*/  HADD2.F32 R121, -RZ, R121.H1_H1 ;  /* 0x30000079ff797230 */ /* 0x000fe40000004100 */
[--C-:B------:R-:W-:Y:S02]  /*1240*/  HADD2.F32 R233, -RZ, R122.reuse.H0_H0 ;  /* 0x2000007affe97230 */ /* 0x100fe40000004100 */
[----:B------:R-:W-:Y:S02]  /*1250*/  HADD2.F32 R235, -RZ, R122.H1_H1 ;  /* 0x3000007affeb7230 */ /* 0x000fe40000004100 */
[----:B------:R-:W-:Y:S02]  /*1260*/  HADD2.F32 R237, -RZ, R123.H0_H0 ;  /* 0x2000007bffed7230 */ /* 0x000fe40000004100 */
[----:B------:R-:W-:-:S02]  /*1270*/  HADD2.F32 R248, -RZ, R124.H1_H1 ;  /* 0x3000007cfff87230 */ /* 0x000fc40000004100 */
[----:B------:R-:W-:Y:S01]  /*1280*/  FADD.FTZ R174, R231, R174 ;  /* 0x000000aee7ae7221 */ /* 0x000fe20000010000 */
[----:B------:R-:W-:Y:S02]  /*1290*/  HADD2.F32 R123, -RZ, R123.H1_H1 ;  /* 0x3000007bff7b7230 */ /* 0x000fe40000004100 */
[----:B------:R-:W-:Y:S01]  /*12a0*/  FADD.FTZ R164, R218, R164 ;  /* 0x000000a4daa47221 */ /* 0x000fe20000010000 */
[-C--:B------:R-:W-:Y:S01]  /*12b0*/  FFMA.FTZ R165, R214, R218.reuse, R165 ;  /* 0x000000dad6a57223 */ /* 0x080fe200000100a5 */
[----:B------:R-:W-:Y:S01]  /*12c0*/  FFMA.FTZ R211, R49, R218, R220 ;  /* 0x000000da31d37223 */ /* 0x000fe200000100dc */
[C---:B------:R-:W-:Y:S01]  /*12d0*/  FADD.FTZ R232, -R224.reuse, R109 ;  /* 0x0000006de0e87221 */ /* 0x040fe20000010100 */
[C---:B------:R-:W-:Y:S01]  /*12e0*/  FADD.FTZ R234, -R224.reuse, R219 ;  /* 0x000000dbe0ea7221 */ /* 0x040fe20000010100 */
[----:B------:R-:W-:Y:S01]  /*12f0*/  FADD.FTZ R120, R141, R120 ;  /* 0x000000788d787221 */ /* 0x000fe20000010000 */
        /* <DEDUP_REMOVED lines=11> */
[----:B------:R-:W-:-:S02]  /*13b0*/  HADD2.F32 R123, -RZ, R124.H0_H0 ;  /* 0x2000007cff7b7230 */ /* 0x000fc40000004100 */
[----:B------:R-:W-:Y:S01]  /*13c0*/  FADD.FTZ R124, R139, R120 ;  /* 0x000000788b7c7221 */ /* 0x000fe20000010000 */
[----:B------:R-:W-:Y:S01]  /*13d0*/  FFMA.FTZ R175, R136, R231, R175 ;  /* 0x000000e788af7223 */ /* 0x000fe200000100af */
[----:B------:R-:W1:Y:S02]  /*13e0*/  @P1 LDC.64 R228, c[0x0][0x438] ;  /* 0x00010e00ffe41b82 */ /* 0x000e640000000a00 */
[----:B------:R-:W-:-:S06]  /*13f0*/  FADD.FTZ R124, R137, R124 ;  /* 0x0000007c897c7221 */ /* 0x000fcc0000010000 */
[----:B------:R-:W2:Y:S01]  /*1400*/  @P1 LDC.64 R230, c[0x0][0x438] ;  /* 0x00010e00ffe61b82 */ /* 0x000ea20000000a00 */
[----:B------:R-:W-:Y:S01]  /*1410*/  FADD.FTZ R124, R135, R124 ;  /* 0x0000007c877c7221 */ /* 0x000fe20000010000 */
[--C-:B------:R-:W-:Y:S02]  /*1420*/  HADD2.F32 R119, -RZ, R127.reuse.H0_H0 ;  /* 0x2000007fff777230 */ /* 0x100fe40000004100 */
[----:B------:R-:W-:Y:S02]  /*1430*/  HADD2.F32 R120, -RZ, R127.H1_H1 ;  /* 0x3000007fff787230 */ /* 0x000fe40000004100 */
[----:B------:R-:W-:Y:S01]  /*1440*/  FADD.FTZ R127, R133, R124 ;  /* 0x0000007c857f7221 */ /* 0x000fe20000010000 */
[--C-:B------:R-:W-:Y:S02]  /*1450*/  HADD2.F32 R247, -RZ, R125.reuse.H0_H0 ;  /* 0x2000007dfff77230 */ /* 0x100fe40000004100 */
[----:B------:R-:W-:Y:S02]  /*1460*/  HADD2.F32 R122, -RZ, R125.H1_H1 ;  /* 0x3000007dff7a7230 */ /* 0x000fe40000004100 */
[----:B------:R-:W-:Y:S01]  /*1470*/  FFMA.FTZ R125, R0, R207, RZ ;  /* 0x000000cf007d7223 */ /* 0x000fe200000100ff */
[----:B------:R-:W-:Y:S01]  /*1480*/  FADD.FTZ R124, R132, R127 ;  /* 0x0000007f847c7221 */ /* 0x000fe20000010000 */
[----:B------:R-:W-:-:S02]  /*1490*/  HADD2.F32 R112, -RZ, R117.H1_H1 ;  /* 0x30000075ff707230 */ /* 0x000fc40000004100 */
[----:B------:R-:W-:Y:S01]  /*14a0*/  FFMA.FTZ R125, R210, R143, R125 ;  /* 0x0000008fd27d7223 */ /* 0x000fe2000001007d */
[--C-:B------:R-:W-:Y:S02]  /*14b0*/  HADD2.F32 R121, -RZ, R126.reuse.H0_H0 ;  /* 0x2000007eff797230 */ /* 0x100fe40000004100 */
[----:B------:R-:W-:Y:S02]  /*14c0*/  HADD2.F32 R246, -RZ, R126.H1_H1 ;  /* 0x3000007efff67230 */ /* 0x000fe40000004100 */
[----:B------:R-:W-:Y:S01]  /*14d0*/  FADD.FTZ R126, R213, R124 ;  /* 0x0000007cd57e7221 */ /* 0x000fe20000010000 */
[----:B------:R-:W-:Y:S01]  /*14e0*/  FFMA.FTZ R125, R208, R141, R125 ;  /* 0x0000008dd07d7223 */ /* 0x000fe2000001007d */
[----:B0-----:R-:W-:-:S04]  /*14f0*/  @P1 IMAD.WIDE.U32 R226, R201, 0x10, R226 ;  /* 0x00000010c9e21825 */ /* 0x001fc800078e00e2 */
[----:B------:R-:W-:Y:S01]  /*1500*/  FMUL.FTZ R124, R75, R112 ;  /* 0x000000704b7c7220 */ /* 0x000fe20000410000 */
[----:B------:R-:W-:Y:S01]  /*1510*/  FADD.FTZ R126, R211, R126 ;  /* 0x0000007ed37e7221 */ /* 0x000fe20000010000 */
[--C-:B------:R-:W-:Y:S02]  /*1520*/  HADD2.F32 R117, -RZ, R118.reuse.H0_H0 ;  /* 0x20000076ff757230 */ /* 0x100fe40000004100 */
[----:B------:R-:W-:Y:S01]  /*1530*/  FFMA.FTZ R125, R142, R139, R125 ;  /* 0x0000008b8e7d7223 */ /* 0x000fe2000001007d */
[----:B------:R-:W-:Y:S01]  /*1540*/  HADD2.F32 R118, -RZ, R118.H1_H1 ;  /* 0x30000076ff767230 */ /* 0x000fe20000004100 */
[----:B------:R0:W5:Y:S01]  /*1550*/  @P1 LDG.E.128 R96, desc[UR12][R226.64] ;  /* 0x0000000ce2601981 */ /* 0x000162000c1e1d00 */
[----:B--2---:R-:W-:-:S04]  /*1560*/  @P1 IMAD.WIDE.U32 R230, R206, 0x10, R230 ;  /* 0x00000010cee61825 */ /* 0x004fc800078e00e6 */
[----:B------:R-:W-:Y:S01]  /*1570*/  FADD.FTZ R126, R209, R126 ;  /* 0x0000007ed17e7221 */ /* 0x000fe20000010000 */
[----:B------:R-:W-:Y:S01]  /*1580*/  FMUL.FTZ R127, R76, R117 ;  /* 0x000000754c7f7220 */ /* 0x000fe20000410000 */
[--C-:B------:R-:W-:Y:S02]  /*1590*/  HADD2.F32 R111, -RZ, R114.reuse.H0_H0 ;  /* 0x20000072ff6f7230 */ /* 0x100fe40000004100 */
[----:B------:R-:W-:Y:S01]  /*15a0*/  FFMA.FTZ R125, R140, R137, R125 ;  /* 0x000000898c7d7223 */ /* 0x000fe2000001007d */
[----:B-1----:R-:W-:Y:S01]  /*15b0*/  @P1 IMAD.WIDE.U32 R228, R204, 0x10, R228 ;  /* 0x00000010cce41825 */ /* 0x002fe200078e00e4 */
[----:B------:R1:W5:Y:S03]  /*15c0*/  @P1 LDG.E.128 R88, desc[UR12][R230.64] ;  /* 0x0000000ce6581981 */ /* 0x000366000c1e1d00 */
[----:B0-----:R-:W-:Y:S01]  /*15d0*/  FFMA.FTZ R227, R51, R108, R124 ;  /* 0x0000006c33e37223 */ /* 0x001fe2000001007c */
[----:B------:R-:W-:-:S02]  /*15e0*/  HADD2.F32 R114, -RZ, R114.H1_H1 ;  /* 0x30000072ff727230 */ /* 0x000fc40000004100 */
[----:B------:R-:W-:Y:S01]  /*15f0*/  FMUL.FTZ R124, R77, R118 ;  /* 0x000000764d7c7220 */ /* 0x000fe20000410000 */
[--C-:B------:R-:W-:Y:S02]  /*1600*/  HADD2.F32 R235, -RZ, R129.reuse.H0_H0 ;  /* 0x20000081ffeb7230 */ /* 0x100fe40000004100 */
[----:B------:R-:W-:Y:S02]  /*1610*/  HADD2.F32 R236, -RZ, R129.H1_H1 ;  /* 0x30000081ffec7230 */ /* 0x000fe40000004100 */
[----:B------:R-:W-:Y:S01]  /*1620*/  FADD.FTZ R129, R227, R126 ;  /* 0x0000007ee3817221 */ /* 0x000fe20000010000 */
[----:B------:R-:W-:Y:S01]  /*1630*/  FFMA.FTZ R125, R138, R135, R125 ;  /* 0x000000878a7d7223 */ /* 0x000fe2000001007d */
[----:B-1----:R-:W-:Y:S01]  /*1640*/  FFMA.FTZ R230, R52, R111, R127 ;  /* 0x0000006f34e67223 */ /* 0x002fe2000001007f */
[----:B------:R0:W5:Y:S01]  /*1650*/  @P1 LDG.E.128 R92, desc[UR12][R228.64] ;  /* 0x0000000ce45c1981 */ /* 0x000162000c1e1d00 */
[----:B------:R-:W-:Y:S01]  /*1660*/  FMUL.FTZ R127, R78, R245 ;  /* 0x000000f54e7f7220 */ /* 0x000fe20000410000 */
[----:B------:R-:W-:Y:S01]  /*1670*/  FFMA.FTZ R125, R136, R133, R125 ;  /* 0x00000085887d7223 */ /* 0x000fe2000001007d */
[----:B------:R-:W-:-:S02]  /*1680*/  HADD2.F32 R241, -RZ, R131.H0_H0 ;  /* 0x20000083fff17230 */ /* 0x000fc40000004100 */
[----:B------:R-:W-:Y:S02]  /*1690*/  HADD2.F32 R242, -RZ, R131.H1_H1 ;  /* 0x30000083fff27230 */ /* 0x000fe40000004100 */
[----:B0-----:R-:W-:Y:S01]  /*16a0*/  FFMA.FTZ R229, R53, R114, R124 ;  /* 0x0000007235e57223 */ /* 0x001fe2000001007c */
[----:B------:R-:W-:Y:S01]  /*16b0*/  FADD.FTZ R124, R230, R129 ;  /* 0x00000081e67c7221 */ /* 0x000fe20000010000 */
[--C-:B------:R-:W-:Y:S02]  /*16c0*/  HADD2.F32 R237, -RZ, R128.reuse.H0_H0 ;  /* 0x20000080ffed7230 */ /* 0x100fe40000004100 */
[----:B------:R-:W-:Y:S01]  /*16d0*/  FMUL.FTZ R231, R205, R232 ;  /* 0x000000e8cde77220 */ /* 0x000fe20000410000 */
[----:B------:R-:W-:Y:S01]  /*16e0*/  FFMA.FTZ R125, R134, R132, R125 ;  /* 0x00000084867d7223 */ /* 0x000fe2000001007d */
[----:B------:R-:W-:Y:S01]  /*16f0*/  FADD.FTZ R131, R229, R124 ;  /* 0x0000007ce5837221 */ /* 0x000fe20000010000 */
[----:B------:R-:W-:Y:S01]  /*1700*/  FMUL.FTZ R124, R79, R244 ;  /* 0x000000f44f7c7220 */ /* 0x000fe20000410000 */
        /* <DEDUP_REMOVED lines=10> */
[----:B------:R-:W-:Y:S01]  /*17b0*/  FMUL.FTZ R226, R205, R217 ;  /* 0x000000d9cde27220 */ /* 0x000fe20000410000 */
[----:B------:R-:W-:Y:S01]  /*17c0*/  FFMA.FTZ R127, R212, R209, R127 ;  /* 0x000000d1d47f7223 */ /* 0x000fe2000001007f */
[----:B------:R-:W-:Y:S01]  /*17d0*/  FFMA.FTZ R126, R57, R248, R126 ;  /* 0x000000f8397e7223 */ /* 0x000fe2000001007e */
[----:B------:R-:W-:Y:S01]  /*17e0*/  FADD.FTZ R129, R125, R124 ;  /* 0x0000007c7d817221 */ /* 0x000fe20000010000 */
[----:B------:R-:W-:Y:S01]  /*17f0*/  FMUL.FTZ R131, R82, R235 ;  /* 0x000000eb52837220 */ /* 0x000fe20000410000 */
        /* <DEDUP_REMOVED lines=16> */
[C---:B------:R-:W-:Y:S01]  /*1900*/  FMUL.FTZ R129, R205.reuse, R109 ;  /* 0x0000006dcd817220 */ /* 0x040fe20000410000 */
        /* <DEDUP_REMOVED lines=39> */
[----:B0-----:R-:W-:-:S05]  /*1b80*/  FADD.FTZ R252, R109, R252 ;  /* 0x000000fc6dfc7221 */ /* 0x001fca0000010000 */
[----:B------:R-:W0:Y:S01]  /*1b90*/  SHFL.DOWN PT, R249, R252, 0x2, 0x1f ;  /* 0x08401f00fcf97f89 */ /* 0x000e2200000e0000 */
[----:B-1----:R-:W-:Y:S02]  /*1ba0*/  FADD.FTZ R250, R251, R124 ;  /* 0x0000007cfbfa7221 */ /* 0x002fe40000010000 */
[----:B------:R-:W1:Y:S01]  /*1bb0*/  S2R R124, SR_TID.X ;  /* 0x00000000007c7919 */ /* 0x000e620000002100 */
[----:B------:R-:W-:Y:S01]  /*1bc0*/  FADD.FTZ R156, R108, R156 ;  /* 0x0000009c6c9c7221 */ /* 0x000fe20000010000 */
[----:B------:R-:W-:Y:S02]  /*1bd0*/  FFMA.FTZ R157, R226, R108, R157 ;  /* 0x0000006ce29d7223 */ /* 0x000fe4000001009d */
[----:B------:R-:W2:Y:S01]  /*1be0*/  SHFL.DOWN PT, R108, R250, 0x1, 0x1f ;  /* 0x08201f00fa6c7f89 */ /* 0x000ea200000e0000 */
[----:B0-----:R-:W-:-:S05]  /*1bf0*/  FADD.FTZ R249, R252, R249 ;  /* 0x000000f9fcf97221 */ /* 0x001fca0000010000 */
[----:B------:R-:W0:Y:S01]  /*1c00*/  SHFL.DOWN PT, R109, R249, 0x1, 0x1f ;  /* 0x08201f00f96d7f89 */ /* 0x000e2200000e0000 */
[----:B-1----:R-:W-:Y:S01]  /*1c10*/  LOP3.LUT P2, RZ, R124, 0x1f, RZ, 0xc0, !PT ;  /* 0x0000001f7cff7812 */ /* 0x002fe2000784c0ff */
[----:B------:R-:W-:Y:S01]  /*1c20*/  BSSY.RECONVERGENT B0, `(.L_x_1672) ;  /* 0x000000c000007945 */ /* 0x000fe20003800200 */
[----:B--2---:R-:W-:Y:S01]  /*1c30*/  FADD.FTZ R108, R250, R108 ;  /* 0x0000006cfa6c7221 */ /* 0x004fe20000010000 */
        /* <DEDUP_REMOVED lines=10> */
.L_x_1673:
[----:B------:R-:W-:Y:S05]  /*1ce0*/  BSYNC.RECONVERGENT B0 ;  /* 0x0000000000007941 */ /* 0x000fea0003800200 */
.L_x_1672:
        /* <DEDUP_REMOVED lines=134> */
.L_x_1676:
        /* <DEDUP_REMOVED lines=33> */
.L_x_1675:
        /* <DEDUP_REMOVED lines=36> */
.L_x_1678:
        /* <DEDUP_REMOVED lines=37> */
.L_x_1674:
        /* <DEDUP_REMOVED lines=45> */
.L_x_1680:
        /* <DEDUP_REMOVED lines=41> */
.L_x_1679:
        /* <DEDUP_REMOVED lines=44> */
.L_x_1681:
        /* <DEDUP_REMOVED lines=44> */
.L_x_1677:
        /* <DEDUP_REMOVED lines=19> */
[-C--:B------:R-:W-:Y:S01]  /*3800*/  FFMA.FTZ R216, R216, R121.reuse, R123 ;  /* 0x00000079d8d87223 */ /* 0x080fe2000001007b */
        /* <DEDUP_REMOVED lines=41> */
.L_x_1684:
        /* <DEDUP_REMOVED lines=41> */
.L_x_1683:
        /* <DEDUP_REMOVED lines=42> */
.L_x_1686:
[-CC-:B------:R-:W-:Y:S01]  /*3fd0*/  FFMA.FTZ R231, R231, R121.reuse, R123.reuse ;  /* 0x00000079e7e77223 */ /* 0x180fe2000001007b */
[-CC-:B------:R-:W-:Y:S01]  /*3fe0*/  FFMA.FTZ R234, R234, R121.reuse, R123.reuse ;  /* 0x00000079eaea7223 */ /* 0x180fe2000001007b */
[-C--:B------:R-:W-:Y:S01]  /*3ff0*/  FFMA.FTZ R225, R225, R121.reuse, R123 ;  /* 0x00000079e1e17223 */ /* 0x080fe2000001007b */
[--C-:B-----5:R-:W-:Y:S02]  /*4000*/  HADD2.F32 R0, -RZ, R95.reuse.H0_H0 ;  /* 0x2000005fff007230 */ /* 0x120fe40000004100 */
[----:B------:R-:W-:Y:S01]  /*4010*/  FADD.FTZ R232, R232, -R231 ;  /* 0x800000e7e8e87221 */ /* 0x000fe20000010000 */
[----:B0-----:R-:W-:Y:S02]  /*4020*/  HADD2.F32 R111, -RZ, R95.H1_H1 ;  /* 0x3000005fff6f7230 */ /* 0x001fe40000004100 */
        /* <DEDUP_REMOVED lines=31> */
.L_x_1682:
        /* <DEDUP_REMOVED lines=39> */
.L_x_1688:
        /* <DEDUP_REMOVED lines=33> */
.L_x_1687:
        /* <DEDUP_REMOVED lines=34> */
.L_x_1689:
        /* <DEDUP_REMOVED lines=28> */
.L_x_1685:
        /* <DEDUP_REMOVED lines=15> */
[----:B------:R-:W-:Y:S01]  /*4b70*/  FFMA.FTZ R221, R221, R121, R123 ;  /* 0x00000079dddd7223 */ /* 0x000fe2000001007b */
[----:B------:R-:W-:Y:S01]  /*4b80*/  FADD.FTZ R126, R126, -R101 ;  /* 0x800000657e7e7221 */ /* 0x000fe20000010000 */
[----:B------:R-:W-:Y:S01]  /*4b90*/  FADD.FTZ R102, R127, -R100 ;  /* 0x800000647f667221 */ /* 0x000fe20000010000 */
[----:B------:R-:W-:Y:S01]  /*4ba0*/  FADD.FTZ R128, R128, -R103 ;  /* 0x8000006780807221 */ /* 0x000fe20000010000 */
[----:B-----5:R-:W-:Y:S02]  /*4bb0*/  HADD2.F32 R100, -RZ, R96.H0_H0 ;  /* 0x20000060ff647230 */ /* 0x020fe40000004100 */
[----:B------:R-:W-:Y:S01]  /*4bc0*/  FADD.FTZ R0, R125, -R0 ;  /* 0x800000007d007221 */ /* 0x000fe20000010000 */
[----:B------:R-:W-:-:S02]  /*4bd0*/  HADD2.F32 R101, -RZ, R97.H0_H0 ;  /* 0x20000061ff657230 */ /* 0x000fc40000004100 */
[----:B------:R-:W-:Y:S01]  /*4be0*/  FADD.FTZ R130, R130, -R221 ;  /* 0x800000dd82827221 */ /* 0x000fe20000010000 */
[----:B------:R-:W-:Y:S02]  /*4bf0*/  HADD2.F32 R103, -RZ, R98.H0_H0 ;  /* 0x20000062ff677230 */ /* 0x000fe40000004100 */
[-CC-:B------:R-:W-:Y:S01]  /*4c00*/  FFMA.FTZ R222, R222, R121.reuse, R123.reuse ;  /* 0x00000079dede7223 */ /* 0x180fe2000001007b */
[-CC-:B------:R-:W-:Y:S01]  /*4c10*/  FFMA.FTZ R104, R223, R121.reuse, R123.reuse ;  /* 0x00000079df687223 */ /* 0x180fe2000001007b */
[----:B------:R-:W-:Y:S01]  /*4c20*/  FFMA.FTZ R224, R224, R121, R123 ;  /* 0x00000079e0e07223 */ /* 0x000fe2000001007b */
        /* <DEDUP_REMOVED lines=10> */
[C---:B------:R-:W-:Y:S01]  /*4cd0*/  FFMA.FTZ R104, R205.reuse, R104, R107 ;  /* 0x00000068cd687223 */ /* 0x040fe2000001006b */
[----:B------:R-:W-:Y:S02]  /*4ce0*/  HADD2.F32 R101, -RZ, R96.H1_H1 ;  /* 0x30000060ff657230 */ /* 0x000fe40000004100 */
        /* <DEDUP_REMOVED lines=17> */
.L_x_1692:
        /* <DEDUP_REMOVED lines=12> */
[--C-:B------:R-:W-:Y:S02]  /*4ec0*/  HADD2.F32 R103, -RZ, R98.reuse.H0_H0 ;  /* 0x20000062ff677230 */ /* 0x100fe40000004100 */
        /* <DEDUP_REMOVED lines=8> */
[----:B------:R-:W-:-:S02]  /*4f50*/  HADD2.F32 R100, -RZ, R99.H1_H1 ;  /* 0x30000063ff647230 */ /* 0x000fc40000004100 */
[----:B------:R-:W-:Y:S01]  /*4f60*/  FADD.FTZ R108, R215, -R108 ;  /* 0x8000006cd76c7221 */ /* 0x000fe20000010000 */
[----:B------:R-:W-:Y:S02]  /*4f70*/  HADD2.F32 R111, -RZ, R99.H0_H0 ;  /* 0x20000063ff6f7230 */ /* 0x000fe40000004100 */
[----:B------:R-:W-:Y:S01]  /*4f80*/  FADD.FTZ R224, R217, -R224 ;  /* 0x800000e0d9e07221 */ /* 0x000fe20000010000 */
[----:B------:R-:W-:Y:S02]  /*4f90*/  HADD2.F32 R103, -RZ, R97.H1_H1 ;  /* 0x30000061ff677230 */ /* 0x000fe40000004100 */
[C---:B------:R-:W-:Y:S01]  /*4fa0*/  FFMA.FTZ R109, R205.reuse, R222, R109 ;  /* 0x000000decd6d7223 */ /* 0x040fe2000001006d */
[----:B------:R-:W-:Y:S02]  /*4fb0*/  HADD2.F32 R101, -RZ, R96.H1_H1 ;  /* 0x30000060ff657230 */ /* 0x000fe40000004100 */
[C---:B------:R-:W-:Y:S01]  /*4fc0*/  FFMA.FTZ R100, R205.reuse, R224, R100 ;  /* 0x000000e0cd647223 */ /* 0x040fe20000010064 */
[C---:B------:R-:W-:Y:S01]  /*4fd0*/  FFMA.FTZ R111, R205.reuse, R108, R111 ;  /* 0x0000006ccd6f7223 */ /* 0x040fe2000001006f */
[----:B------:R-:W-:Y:S01]  /*4fe0*/  FFMA.FTZ R103, R205, R128, R103 ;  /* 0x00000080cd677223 */ /* 0x000fe20000010067 */
[----:B------:R-:W-:Y:S01]  /*4ff0*/  F2FP.F16.F32.PACK_AB R110, R109, R110 ;  /* 0x0000006e6d6e723e */ /* 0x000fe200000000ff */
[----:B------:R-:W-:-:S02]  /*5000*/  FFMA.FTZ R101, R205, R126, R101 ;  /* 0x0000007ecd657223 */ /* 0x000fc40000010065 */
        /* <DEDUP_REMOVED lines=8> */
.L_x_1691:
        /* <DEDUP_REMOVED lines=42> */
.L_x_1694:
[-CC-:B0-----:R-:W-:Y:S01]  /*5330*/  FFMA.FTZ R111, R220, R121.reuse, R123.reuse ;  /* 0x00000079dc6f7223 */ /* 0x181fe2000001007b */
[-CC-:B------:R-:W-:Y:S01]  /*5340*/  FFMA.FTZ R109, R218, R121.reuse, R123.reuse ;  /* 0x00000079da6d7223 */ /* 0x180fe2000001007b */
[-CC-:B------:R-:W-:Y:S01]  /*5350*/  FFMA.FTZ R110, R223, R121.reuse, R123.reuse ;  /* 0x00000079df6e7223 */ /* 0x180fe2000001007b */
[-CC-:B------:R-:W-:Y:S01]  /*5360*/  FFMA.FTZ R221, R221, R121.reuse, R123.reuse ;  /* 0x00000079dddd7223 */ /* 0x180fe2000001007b */
[----:B------:R-:W-:Y:S01]  /*5370*/  FFMA.FTZ R224, R224, R121, R123 ;  /* 0x00000079e0e07223 */ /* 0x000fe2000001007b */
[----:B------:R-:W-:Y:S01]  /*5380*/  FADD.FTZ R128, R128, -R111 ;  /* 0x8000006f80807221 */ /* 0x000fe20000010000 */
[----:B------:R-:W-:Y:S01]  /*5390*/  FADD.FTZ R126, R126, -R109 ;  /* 0x8000006d7e7e7221 */ /* 0x000fe20000010000 */
[--C-:B-----5:R-:W-:Y:S02]  /*53a0*/  HADD2.F32 R111, -RZ, R99.reuse.H0_H0 ;  /* 0x20000063ff6f7230 */ /* 0x120fe40000004100 */
[----:B------:R-:W-:Y:S01]  /*53b0*/  FADD.FTZ R110, R215, -R110 ;  /* 0x8000006ed76e7221 */ /* 0x000fe20000010000 */
[----:B------:R-:W-:-:S02]  /*53c0*/  HADD2.F32 R114, -RZ, R99.H1_H1 ;  /* 0x30000063ff727230 */ /* 0x000fc40000004100 */
[----:B------:R-:W-:Y:S01]  /*53d0*/  FADD.FTZ R224, R217, -R224 ;  /* 0x800000e0d9e07221 */ /* 0x000fe20000010000 */
[--C-:B------:R-:W-:Y:S02]  /*53e0*/  HADD2.F32 R109, -RZ, R98.reuse.H0_H0 ;  /* 0x20000062ff6d7230 */ /* 0x100fe40000004100 */
[----:B------:R-:W-:Y:S01]  /*53f0*/  FADD.FTZ R130, R130, -R221 ;  /* 0x800000dd82827221 */ /* 0x000fe20000010000 */
[-CC-:B------:R-:W-:Y:S01]  /*5400*/  FFMA.FTZ R0, R129, R121.reuse, R123.reuse ;  /* 0x0000007981007223 */ /* 0x180fe2000001007b */
[-CC-:B------:R-:W-:Y:S01]  /*5410*/  FFMA.FTZ R108, R219, R121.reuse, R123.reuse ;  /* 0x00000079db6c7223 */ /* 0x180fe2000001007b */
[----:B------:R-:W-:Y:S01]  /*5420*/  FFMA.FTZ R222, R222, R121, R123 ;  /* 0x00000079dede7223 */ /* 0x000fe2000001007b */
[C---:B------:R-:W-:Y:S01]  /*5430*/  FFMA.FTZ R116, R205.reuse, R110, R111 ;  /* 0x0000006ecd747223 */ /* 0x040fe2000001006f */
[C---:B------:R-:W-:Y:S01]  /*5440*/  FFMA.FTZ R121, R205.reuse, R224, R114 ;  /* 0x000000e0cd797223 */ /* 0x040fe20000010072 */
[----:B------:R-:W-:Y:S01]  /*5450*/  FFMA.FTZ R110, R205, R130, R109 ;  /* 0x00000082cd6e7223 */ /* 0x000fe2000001006d */
[----:B------:R-:W-:-:S02]  /*5460*/  HADD2.F32 R114, -RZ, R98.H1_H1 ;  /* 0x30000062ff727230 */ /* 0x000fc40000004100 */
[----:B------:R-:W-:Y:S01]  /*5470*/  FADD.FTZ R0, R125, -R0 ;  /* 0x800000007d007221 */ /* 0x000fe20000010000 */
[--C-:B------:R-:W-:Y:S02]  /*5480*/  HADD2.F32 R115, -RZ, R97.reuse.H0_H0 ;  /* 0x20000061ff737230 */ /* 0x100fe40000004100 */
        /* <DEDUP_REMOVED lines=15> */
.L_x_1690:
        /* <DEDUP_REMOVED lines=39> */
.L_x_1696:
        /* <DEDUP_REMOVED lines=33> */
.L_x_1695:
        /* <DEDUP_REMOVED lines=34> */
.L_x_1697:
        /* <DEDUP_REMOVED lines=28> */
.L_x_1693:
        /* <DEDUP_REMOVED lines=26> */
[----:B0-----:R-:W-:Y:S02]  /*5f80*/  MOV R108, R22 ;  /* 0x00000016006c7202 */ /* 0x001fe40000000f00 */
        /* <DEDUP_REMOVED lines=79> */
.L_x_1671:
        /* <DEDUP_REMOVED lines=37> */
.L_x_1699:
        /* <DEDUP_REMOVED lines=11> */
.L_x_3833:


//--------------------- .text._ZN10layer_norm31ln_parallel_residual_bwd_kernelINS_13Kernel_traitsIf6__halfS2_S2_fjLj6144ELj1ELj1ELj8ELj16ENS_18Kernel_traits_baseILj6144EfS2_S2_S2_fjLj256EEEEELb0ELb1ELb0EEEvNS_9BwdParamsE --------------------------
	.section	.text._ZN10layer_norm31ln_parallel_residual_bwd_kernelINS_13Kernel_traitsIf6__halfS2_S2_fjLj6144ELj1ELj1ELj8ELj16ENS_18Kernel_traits_baseILj6144EfS2_S2_S2_fjLj256EEEEELb0ELb1ELb0EEEvNS_9BwdParamsE,"ax",@progbits
	.align	128
        .global         _ZN10layer_norm31ln_parallel_residual_bwd_kernelINS_13Kernel_traitsIf6__halfS2_S2_fjLj6144ELj1ELj1ELj8ELj16ENS_18Kernel_traits_baseILj6144EfS2_S2_S2_fjLj256EEEEELb0ELb1ELb0EEEvNS_9BwdParamsE
        .type           _ZN10layer_norm31ln_parallel_residual_bwd_kernelINS_13Kernel_traitsIf6__halfS2_S2_fjLj6144ELj1ELj1ELj8ELj16ENS_18Kernel_traits_baseILj6144EfS2_S2_S2_fjLj256EEEEELb0ELb1ELb0EEEvNS_9BwdParamsE,@function
        .size           _ZN10layer_norm31ln_parallel_residual_bwd_kernelINS_13Kernel_traitsIf6__halfS2_S2_fjLj6144ELj1ELj1ELj8ELj16ENS_18Kernel_traits_baseILj6144EfS2_S2_S2_fjLj256EEEEELb0ELb1ELb0EEEvNS_9BwdParamsE,(.L_x_3834 - _ZN10layer_norm31ln_parallel_residual_bwd_kernelINS_13Kernel_traitsIf6__halfS2_S2_fjLj6144ELj1ELj1ELj8ELj16ENS_18Kernel_traits_baseILj6144EfS2_S2_S2_fjLj256EEEEELb0ELb1ELb0EEEvNS_9BwdParamsE)
        .other          _ZN10layer_norm31ln_parallel_residual_bwd_kernelINS_13Kernel_traitsIf6__halfS2_S2_fjLj6144ELj1ELj1ELj8ELj16ENS_18Kernel_traits_baseILj6144EfS2_S2_S2_fjLj256EEEEELb0ELb1ELb0EEEvNS_9BwdParamsE,@"STO_CUDA_ENTRY STV_DEFAULT"
_ZN10layer_norm31ln_parallel_residual_bwd_kernelINS_13Kernel_traitsIf6__halfS2_S2_fjLj6144ELj1ELj1ELj8ELj16ENS_18Kernel_traits_baseILj6144EfS2_S2_S2_fjLj256EEEEELb0ELb1ELb0EEEvNS_9BwdParamsE:
.text._ZN10layer_norm31ln_parallel_residual_bwd_kernelINS_13Kernel_traitsIf6__halfS2_S2_fjLj6144ELj1ELj1ELj8ELj16ENS_18Kernel_traits_baseILj6144EfS2_S2_S2_fjLj256EEEEELb0ELb1ELb0EEEvNS_9BwdParamsE:
        /* <DEDUP_REMOVED lines=90> */
.L_x_1737:
[----:B0--34-:R-:W4:Y:S01]  /*05a0*/  LDC.64 R96, c[0x0][0x3c0] ;  /* 0x0000f000ff607b82 */ /* 0x019f220000000a00 */
[----:B------:R-:W-:-:S07]  /*05b0*/  ISETP.NE.AND P4, PT, R161, RZ, PT ;  /* 0x000000ffa100720c */ /* 0x000fce0003f85270 */
[----:B------:R-:W0:Y:S08]  /*05c0*/  LDC.64 R98, c[0x0][0x3c8] ;  /* 0x0000f200ff627b82 */ /* 0x000e300000000a00 */
[----:B------:R-:W1:Y:S01]  /*05d0*/  LDC R108, c[0x0][0x388] ;  /* 0x0000e200ff6c7b82 */ /* 0x000e620000000800 */
[----:B----4-:R-:W-:-:S07]  /*05e0*/  IMAD.WIDE R96, R111, 0x4, R96 ;  /* 0x000000046f607825 */ /* 0x010fce00078e0260 */
[----:B------:R-:W4:Y:S01]  /*05f0*/  LDC.64 R102, c[0x0][0x380] ;  /* 0x0000e000ff667b82 */ /* 0x000f220000000a00 */
[----:B------:R2:W3:Y:S01]  /*0600*/  LDG.E R96, desc[UR8][R96.64] ;  /* 0x0000000860607981 */ /* 0x0004e2000c1e1900 */
[C---:B------:R-:W-:Y:S01]  /*0610*/  ISETP.GE.U32.AND P0, PT, R2.reuse, 0x200, PT ;  /* 0x000002000200780c */ /* 0x040fe20003f06070 */
[----:B0-----:R-:W-:Y:S01]  /*0620*/  IMAD.WIDE R98, R111, 0x4, R98 ;  /* 0x000000046f627825 */ /* 0x001fe200078e0262 */
[----:B------:R-:W-:-:S04]  /*0630*/  ISETP.GE.U32.AND P1, PT, R2, 0x300, PT ;  /* 0x000003000200780c */ /* 0x000fc80003f26070 */
[----:B-----5:R0:W5:Y:S01]  /*0640*/  LDG.E R112, desc[UR8][R98.64] ;  /* 0x0000000862707981 */ /* 0x020162000c1e1900 */
[----:B-1----:R-:W-:-:S05]  /*0650*/  IMAD R100, R111, R108, RZ ;  /* 0x0000006c6f647224 */ /* 0x002fca00078e02ff */
[----:B------:R-:W-:Y:S02]  /*0660*/  SHF.R.S32.HI R101, RZ, 0x1f, R100 ;  /* 0x0000001fff657819 */ /* 0x000fe40000011464 */
[----:B----4-:R-:W-:Y:S02]  /*0670*/  IADD3 R111, PT, PT, R111, R102, RZ ;  /* 0x000000666f6f7210 */ /* 0x010fe40007ffe0ff */
[----:B------:R-:W-:Y:S01]  /*0680*/  LEA.HI R101, R101, R100, RZ, 0x3 ;  /* 0x0000006465657211 */ /* 0x000fe200078f18ff */
[----:B------:R-:W-:Y:S01]  /*0690*/  BSSY.RECONVERGENT B0, `(.L_x_1701) ;  /* 0x000005d000007945 */ /* 0x000fe20003800200 */
[----:B------:R-:W-:Y:S02]  /*06a0*/  ISETP.GE.AND P6, PT, R111, R103, PT ;  /* 0x000000676f00720c */ /* 0x000fe40003fc6270 */
[----:B------:R-:W-:Y:S01]  /*06b0*/  LEA.HI.SX32 R110, R101, R0, 0x1d ;  /* 0x00000000656e7211 */ /* 0x000fe200078feaff */
[----:B------:R-:W-:Y:S01]  /*06c0*/  HFMA2 R105, -RZ, RZ, 0, 0 ;  /* 0x00000000ff697431 */ /* 0x000fe200000001ff */
[----:B--2---:R-:W-:-:S02]  /*06d0*/  P2R R97, PR, RZ, 0x40 ;  /* 0x00000040ff617803 */ /* 0x004fc40000000000 */
[----:B------:R-:W-:Y:S02]  /*06e0*/  MOV R162, RZ ;  /* 0x000000ff00a27202 */ /* 0x000fe40000000f00 */
[----:B------:R-:W-:Y:S02]  /*06f0*/  MOV R159, R110 ;  /* 0x0000006e009f7202 */ /* 0x000fe40000000f00 */
[----:B---3--:R-:W-:Y:S01]  /*0700*/  FSEL R104, R96, RZ, !P4 ;  /* 0x000000ff60687208 */ /* 0x008fe20006000000 */
[----:B0-----:R-:W-:Y:S06]  /*0710*/  @!P2 BRA `(.L_x_1702) ;  /* 0x000000040050a947 */ /* 0x001fec0003800000 */
        /* <DEDUP_REMOVED lines=11> */
[----:B--2---:R-:W-:Y:S02]  /*07d0*/  HADD2.F32 R117, -RZ, R97.H1_H1 ;  /* 0x30000061ff757230 */ /* 0x004fe40000004100 */
[--C-:B------:R-:W-:Y:S02]  /*07e0*/  HADD2.F32 R3, -RZ, R96.reuse.H0_H0 ;  /* 0x20000060ff037230 */ /* 0x100fe40000004100 */
[----:B------:R-:W-:Y:S02]  /*07f0*/  HADD2.F32 R105, -RZ, R96.H1_H1 ;  /* 0x30000060ff697230 */ /* 0x000fe40000004100 */
[--C-:B------:R-:W-:Y:S02]  /*0800*/  HADD2.F32 R123, -RZ, R99.reuse.H0_H0 ;  /* 0x20000063ff7b7230 */ /* 0x100fe40000004100 */
[----:B------:R-:W-:Y:S01]  /*0810*/  FADD.FTZ R3, -R104, R3 ;  /* 0x0000000368037221 */ /* 0x000fe20000010100 */
[----:B------:R-:W-:-:S02]  /*0820*/  HADD2.F32 R159, -RZ, R99.H1_H1 ;  /* 0x30000063ff9f7230 */ /* 0x000fc40000004100 */
[----:B------:R-:W-:Y:S01]  /*0830*/  FADD.FTZ R105, -R104, R105 ;  /* 0x0000006968697221 */ /* 0x000fe20000010100 */
[----:B------:R-:W-:Y:S02]  /*0840*/  HADD2.F32 R115, -RZ, R97.H0_H0 ;  /* 0x20000061ff737230 */ /* 0x000fe40000004100 */
[C---:B-----5:R-:W-:Y:S01]  /*0850*/  FMUL.FTZ R3, R112.reuse, R3 ;  /* 0x0000000370037220 */ /* 0x060fe20000410000 */
[--C-:B---3--:R-:W-:Y:S02]  /*0860*/  HADD2.F32 R99, -RZ, R101.reuse.H0_H0 ;  /* 0x20000065ff637230 */ /* 0x108fe40000004100 */
[----:B------:R-:W-:Y:S01]  /*0870*/  FMUL.FTZ R114, R112, R105 ;  /* 0x0000006970727220 */ /* 0x000fe20000410000 */
[----:B------:R-:W-:Y:S02]  /*0880*/  HADD2.F32 R96, -RZ, R101.H1_H1 ;  /* 0x30000065ff607230 */ /* 0x000fe40000004100 */
[----:B------:R-:W-:Y:S01]  /*0890*/  FADD.FTZ R101, -R104, R117 ;  /* 0x0000007568657221 */ /* 0x000fe20000010100 */
[----:B------:R-:W-:-:S02]  /*08a0*/  HADD2.F32 R97, -RZ, R100.H0_H0 ;  /* 0x20000064ff617230 */ /* 0x000fc40000004100 */
[----:B------:R-:W-:Y:S01]  /*08b0*/  FADD.FTZ R115, -R104, R115 ;  /* 0x0000007368737221 */ /* 0x000fe20000010100 */
[----:B------:R-:W-:Y:S02]  /*08c0*/  HADD2.F32 R121, -RZ, R98.H1_H1 ;  /* 0x30000062ff797230 */ /* 0x000fe40000004100 */
[----:B------:R-:W-:Y:S01]  /*08d0*/  FMUL.FTZ R118, R112, R101 ;  /* 0x0000006570767220 */ /* 0x000fe20000410000 */
[----:B------:R-:W-:Y:S02]  /*08e0*/  HADD2.F32 R100, -RZ, R100.H1_H1 ;  /* 0x30000064ff647230 */ /* 0x000fe40000004100 */
[----:B------:R-:W-:Y:S01]  /*08f0*/  FMUL.FTZ R116, R64, R97 ;  /* 0x0000006140747220 */ /* 0x000fe20000410000 */
[--C-:B------:R-:W-:Y:S02]  /*0900*/  HADD2.F32 R127, -RZ, R103.reuse.H0_H0 ;  /* 0x20000067ff7f7230 */ /* 0x100fe40000004100 */
[----:B------:R-:W-:Y:S01]  /*0910*/  FMUL.FTZ R115, R112, R115 ;  /* 0x0000007370737220 */ /* 0x000fe20000410000 */
[----:B0-----:R-:W-:-:S02]  /*0920*/  HADD2.F32 R106, -RZ, R103.H1_H1 ;  /* 0x30000067ff6a7230 */ /* 0x001fc40000004100 */
[----:B------:R-:W-:Y:S01]  /*0930*/  FADD.FTZ R103, -R104, R121 ;  /* 0x0000007968677221 */ /* 0x000fe20000010100 */
[----:B------:R-:W-:Y:S01]  /*0940*/  FADD.FTZ R35, R35, R96 ;  /* 0x0000006023237221 */ /* 0x000fe20000010000 */
[-C--:B------:R-:W-:Y:S01]  /*0950*/  FFMA.FTZ R59, R118, R96.reuse, R59 ;  /* 0x00000060763b7223 */ /* 0x080fe2000001003b */
[----:B------:R-:W-:Y:S01]  /*0960*/  FMUL.FTZ R121, R67, R96 ;  /* 0x0000006043797220 */ /* 0x000fe20000410000 */
[----:B------:R-:W-:Y:S01]  /*0970*/  FADD.FTZ R32, R32, R97 ;  /* 0x0000006120207221 */ /* 0x000fe20000010000 */
[----:B------:R-:W-:Y:S01]  /*0980*/  FFMA.FTZ R56, R3, R97, R56 ;  /* 0x0000006103387223 */ /* 0x000fe20000010038 */
[----:B------:R-:W-:Y:S01]  /*0990*/  FMUL.FTZ R117, R65, R100 ;  /* 0x0000006441757220 */ /* 0x000fe20000410000 */
[----:B------:R-:W-:Y:S01]  /*09a0*/  FADD.FTZ R96, RZ, R116 ;  /* 0x00000074ff607221 */ /* 0x000fe20000010000 */
[----:B------:R-:W-:Y:S01]  /*09b0*/  FFMA.FTZ R97, R3, R116, RZ ;  /* 0x0000007403617223 */ /* 0x000fe200000100ff */
[----:B------:R-:W-:Y:S01]  /*09c0*/  FADD.FTZ R34, R34, R99 ;  /* 0x0000006322227221 */ /* 0x000fe20000010000 */
[-C--:B------:R-:W-:Y:S01]  /*09d0*/  FFMA.FTZ R58, R115, R99.reuse, R58 ;  /* 0x00000063733a7223 */ /* 0x080fe2000001003a */
[----:B------:R-:W-:Y:S01]  /*09e0*/  FMUL.FTZ R120, R66, R99 ;  /* 0x0000006342787220 */ /* 0x000fe20000410000 */
[----:B------:R-:W-:-:S02]  /*09f0*/  HADD2.F32 R119, -RZ, R98.H0_H0 ;  /* 0x20000062ff777230 */ /* 0x000fc40000004100 */
[----:B------:R-:W-:Y:S01]  /*0a00*/  FADD.FTZ R99, R96, R117 ;  /* 0x0000007560637221 */ /* 0x000fe20000010000 */
[----:B------:R-:W-:Y:S01]  /*0a10*/  FFMA.FTZ R96, R114, R117, R97 ;  /* 0x0000007572607223 */ /* 0x000fe20000010061 */
[--C-:B------:R-:W-:Y:S02]  /*0a20*/  HADD2.F32 R107, -RZ, R102.reuse.H0_H0 ;  /* 0x20000066ff6b7230 */ /* 0x100fe40000004100 */
[C---:B------:R-:W-:Y:S01]  /*0a30*/  FADD.FTZ R125, -R104.reuse, R123 ;  /* 0x0000007b687d7221 */ /* 0x040fe20000010100 */
[----:B------:R-:W-:Y:S01]  /*0a40*/  FADD.FTZ R119, -R104, R119 ;  /* 0x0000007768777221 */ /* 0x000fe20000010100 */
[----:B------:R-:W-:Y:S01]  /*0a50*/  FADD.FTZ R98, R99, R120 ;  /* 0x0000007863627221 */ /* 0x000fe20000010000 */
[----:B------:R-:W-:Y:S01]  /*0a60*/  FFMA.FTZ R97, R115, R120, R96 ;  /* 0x0000007873617223 */ /* 0x000fe20000010060 */
[----:B------:R-:W-:Y:S02]  /*0a70*/  HADD2.F32 R102, -RZ, R102.H1_H1 ;  /* 0x30000066ff667230 */ /* 0x000fe40000004100 */
[----:B------:R-:W-:Y:S01]  /*0a80*/  FMUL.FTZ R119, R112, R119 ;  /* 0x0000007770777220 */ /* 0x000fe20000410000 */
[----:B------:R-:W-:Y:S01]  /*0a90*/  FMUL.FTZ R122, R60, R107 ;  /* 0x0000006b3c7a7220 */ /* 0x000fe20000410000 */
[----:B------:R-:W-:Y:S01]  /*0aa0*/  FADD.FTZ R99, R98, R121 ;  /* 0x0000007962637221 */ /* 0x000fe20000010000 */
[----:B------:R-:W-:Y:S01]  /*0ab0*/  FFMA.FTZ R96, R118, R121, R97 ;  /* 0x0000007976607223 */ /* 0x000fe20000010061 */
[C---:B------:R-:W-:Y:S01]  /*0ac0*/  FMUL.FTZ R124, R112.reuse, R103 ;  /* 0x00000067707c7220 */ /* 0x040fe20000410000 */
        /* <DEDUP_REMOVED lines=25> */
.L_x_1702:
[----:B------:R-:W-:Y:S05]  /*0c60*/  BSYNC.RECONVERGENT B0 ;  /* 0x0000000000007941 */ /* 0x000fea0003800200 */
.L_x_1701:
        /* <DEDUP_REMOVED lines=13> */
[----:B------:R-:W-:Y:S01]  /*0d40*/  IADD3 R159, PT, PT, R159, 0x100, RZ ;  /* 0x000001009f9f7810 */ /* 0x000fe20007ffe0ff */
[--C-:B--2---:R-:W-:Y:S02]  /*0d50*/  HADD2.F32 R135, -RZ, R97.reuse.H1_H1 ;  /* 0x30000061ff877230 */ /* 0x104fe40000004100 */
[--C-:B------:R-:W-:Y:S02]  /*0d60*/  HADD2.F32 R129, -RZ, R96.reuse.H0_H0 ;  /* 0x20000060ff817230 */ /* 0x100fe40000004100 */
[----:B------:R-:W-:Y:S02]  /*0d70*/  HADD2.F32 R131, -RZ, R96.H1_H1 ;  /* 0x30000060ff837230 */ /* 0x000fe40000004100 */
[C---:B------:R-:W-:Y:S01]  /*0d80*/  FADD.FTZ R135, -R104.reuse, R135 ;  /* 0x0000008768877221 */ /* 0x040fe20000010100 */
[----:B------:R-:W-:Y:S02]  /*0d90*/  HADD2.F32 R137, -RZ, R98.H0_H0 ;  /* 0x20000062ff897230 */ /* 0x000fe40000004100 */
[----:B------:R-:W-:Y:S01]  /*0da0*/  FADD.FTZ R129, -R104, R129 ;  /* 0x0000008168817221 */ /* 0x000fe20000010100 */
[----:B------:R-:W-:-:S02]  /*0db0*/  HADD2.F32 R133, -RZ, R97.H0_H0 ;  /* 0x20000061ff857230 */ /* 0x000fc40000004100 */
[C---:B------:R-:W-:Y:S01]  /*0dc0*/  FADD.FTZ R131, -R104.reuse, R131 ;  /* 0x0000008368837221 */ /* 0x040fe20000010100 */
[--C-:B---3--:R-:W-:Y:S02]  /*0dd0*/  HADD2.F32 R97, -RZ, R100.reuse.H0_H0 ;  /* 0x20000064ff617230 */ /* 0x108fe40000004100 */
[C---:B------:R-:W-:Y:S01]  /*0de0*/  FADD.FTZ R137, -R104.reuse, R137 ;  /* 0x0000008968897221 */ /* 0x040fe20000010100 */
[----:B------:R-:W-:Y:S02]  /*0df0*/  HADD2.F32 R96, -RZ, R101.H1_H1 ;  /* 0x30000065ff607230 */ /* 0x000fe40000004100 */
[----:B------:R-:W-:Y:S01]  /*0e00*/  FADD.FTZ R133, -R104, R133 ;  /* 0x0000008568857221 */ /* 0x000fe20000010100 */
[----:B------:R-:W-:Y:S02]  /*0e10*/  HADD2.F32 R100, -RZ, R100.H1_H1 ;  /* 0x30000064ff647230 */ /* 0x000fe40000004100 */
[C---:B-----5:R-:W-:Y:S01]  /*0e20*/  FMUL.FTZ R134, R112.reuse, R135 ;  /* 0x0000008770867220 */ /* 0x060fe20000410000 */
[----:B------:R-:W-:Y:S01]  /*0e30*/  FMUL.FTZ R129, R112, R129 ;  /* 0x0000008170817220 */ /* 0x000fe20000410000 */
[----:B------:R-:W-:Y:S01]  /*0e40*/  FMUL.FTZ R132, R80, R97 ;  /* 0x0000006150847220 */ /* 0x000fe20000410000 */
[----:B------:R-:W-:-:S02]  /*0e50*/  HADD2.F32 R141, -RZ, R99.H0_H0 ;  /* 0x20000063ff8d7230 */ /* 0x000fc40000004100 */
[C---:B------:R-:W-:Y:S01]  /*0e60*/  FMUL.FTZ R130, R112.reuse, R131 ;  /* 0x0000008370827220 */ /* 0x040fe20000410000 */
[----:B------:R-:W-:Y:S02]  /*0e70*/  HADD2.F32 R143, -RZ, R99.H1_H1 ;  /* 0x30000063ff8f7230 */ /* 0x000fe40000004100 */
[C---:B------:R-:W-:Y:S01]  /*0e80*/  FMUL.FTZ R135, R112.reuse, R137 ;  /* 0x0000008970877220 */ /* 0x040fe20000410000 */
[----:B------:R-:W-:Y:S02]  /*0e90*/  HADD2.F32 R99, -RZ, R101.H0_H0 ;  /* 0x20000065ff637230 */ /* 0x000fe40000004100 */
[----:B------:R-:W-:Y:S01]  /*0ea0*/  FMUL.FTZ R131, R112, R133 ;  /* 0x0000008570837220 */ /* 0x000fe20000410000 */
[----:B------:R-:W-:Y:S01]  /*0eb0*/  FADD.FTZ R27, R27, R96 ;  /* 0x000000601b1b7221 */ /* 0x000fe20000010000 */
[-C--:B------:R-:W-:Y:S01]  /*0ec0*/  FFMA.FTZ R51, R134, R96.reuse, R51 ;  /* 0x0000006086337223 */ /* 0x080fe20000010033 */
[----:B------:R-:W-:Y:S01]  /*0ed0*/  FMUL.FTZ R137, R83, R96 ;  /* 0x0000006053897220 */ /* 0x000fe20000410000 */
[----:B------:R-:W-:Y:S01]  /*0ee0*/  FADD.FTZ R24, R24, R97 ;  /* 0x0000006118187221 */ /* 0x000fe20000010000 */
[----:B------:R-:W-:Y:S01]  /*0ef0*/  FFMA.FTZ R48, R129, R97, R48 ;  /* 0x0000006181307223 */ /* 0x000fe20000010030 */
        /* <DEDUP_REMOVED lines=8> */
[----:B------:R-:W-:-:S02]  /*0f80*/  HADD2.F32 R139, -RZ, R98.H1_H1 ;  /* 0x30000062ff8b7230 */ /* 0x000fc40000004100 */
[C---:B------:R-:W-:Y:S01]  /*0f90*/  FADD.FTZ R141, -R104.reuse, R141 ;  /* 0x0000008d688d7221 */ /* 0x040fe20000010100 */
[--C-:B------:R-:W-:Y:S02]  /*0fa0*/  HADD2.F32 R101, -RZ, R102.reuse.H0_H0 ;  /* 0x20000066ff657230 */ /* 0x100fe40000004100 */
[----:B------:R-:W-:Y:S01]  /*0fb0*/  FADD.FTZ R98, R99, R136 ;  /* 0x0000008863627221 */ /* 0x000fe20000010000 */
[----:B------:R-:W-:Y:S01]  /*0fc0*/  FFMA.FTZ R97, R131, R136, R96 ;  /* 0x0000008883617223 */ /* 0x000fe20000010060 */
[----:B------:R-:W-:Y:S02]  /*0fd0*/  HADD2.F32 R102, -RZ, R102.H1_H1 ;  /* 0x30000066ff667230 */ /* 0x000fe40000004100 */
[----:B------:R-:W-:Y:S01]  /*0fe0*/  FADD.FTZ R139, -R104, R139 ;  /* 0x0000008b688b7221 */ /* 0x000fe20000010100 */
[----:B------:R-:W-:Y:S01]  /*0ff0*/  FMUL.FTZ R138, R76, R101 ;  /* 0x000000654c8a7220 */ /* 0x000fe20000410000 */
[----:B------:R-:W-:Y:S01]  /*1000*/  FADD.FTZ R99, R98, R137 ;  /* 0x0000008962637221 */ /* 0x000fe20000010000 */
[----:B------:R-:W-:Y:S01]  /*1010*/  FFMA.FTZ R96, R134, R137, R97 ;  /* 0x0000008986607223 */ /* 0x000fe20000010061 */
[----:B0-----:R-:W-:-:S02]  /*1020*/  HADD2.F32 R107, -RZ, R103.H0_H0 ;  /* 0x20000067ff6b7230 */ /* 0x001fc40000004100 */
[----:B------:R-:W-:Y:S01]  /*1030*/  FMUL.FTZ R140, R112, R139 ;  /* 0x0000008b708c7220 */ /* 0x000fe20000410000 */
[----:B------:R-:W-:Y:S01]  /*1040*/  FMUL.FTZ R139, R77, R102 ;  /* 0x000000664d8b7220 */ /* 0x000fe20000410000 */
[----:B------:R-:W-:Y:S01]  /*1050*/  FADD.FTZ R98, R99, R138 ;  /* 0x0000008a63627221 */ /* 0x000fe20000010000 */
[----:B------:R-:W-:Y:S01]  /*1060*/  FFMA.FTZ R97, R135, R138, R96 ;  /* 0x0000008a87617223 */ /* 0x000fe20000010060 */
[----:B------:R-:W-:Y:S02]  /*1070*/  HADD2.F32 R106, -RZ, R103.H1_H1 ;  /* 0x30000067ff6a7230 */ /* 0x000fe40000004100 */
        /* <DEDUP_REMOVED lines=21> */
.L_x_1704:
[----:B------:R-:W-:Y:S05]  /*11d0*/  BSYNC.RECONVERGENT B0 ;  /* 0x0000000000007941 */ /* 0x000fea0003800200 */
.L_x_1703:
        /* <DEDUP_REMOVED lines=13> */
[--C-:B--2---:R-:W-:Y:S02]  /*12b0*/  HADD2.F32 R147, -RZ, R101.reuse.H0_H0 ;  /* 0x20000065ff937230 */ /* 0x104fe40000004100 */
[----:B------:R-:W-:Y:S02]  /*12c0*/  HADD2.F32 R101, -RZ, R101.H1_H1 ;  /* 0x30000065ff657230 */ /* 0x000fe40000004100 */
[--C-:B------:R-:W-:Y:S02]  /*12d0*/  HADD2.F32 R145, -RZ, R100.reuse.H1_H1 ;  /* 0x30000064ff917230 */ /* 0x100fe40000004100 */
[C---:B------:R-:W-:Y:S01]  /*12e0*/  FADD.FTZ R147, -R104.reuse, R147 ;  /* 0x0000009368937221 */ /* 0x040fe20000010100 */
[----:B------:R-:W-:Y:S02]  /*12f0*/  HADD2.F32 R113, -RZ, R100.H0_H0 ;  /* 0x20000064ff717230 */ /* 0x000fe40000004100 */
[----:B0-----:R-:W-:Y:S01]  /*1300*/  FADD.FTZ R107, -R104, R101 ;  /* 0x00000065686b7221 */ /* 0x001fe20000010100 */
[----:B---3--:R-:W-:-:S02]  /*1310*/  HADD2.F32 R101, -RZ, R96.H0_H0 ;  /* 0x20000060ff657230 */ /* 0x008fc40000004100 */
[C---:B------:R-:W-:Y:S01]  /*1320*/  FADD.FTZ R145, -R104.reuse, R145 ;  /* 0x0000009168917221 */ /* 0x040fe20000010100 */
[--C-:B------:R-:W-:Y:S02]  /*1330*/  HADD2.F32 R157, -RZ, R103.reuse.H0_H0 ;  /* 0x20000067ff9d7230 */ /* 0x100fe40000004100 */
[----:B------:R-:W-:Y:S01]  /*1340*/  FADD.FTZ R113, -R104, R113 ;  /* 0x0000007168717221 */ /* 0x000fe20000010100 */
[----:B------:R-:W-:Y:S02]  /*1350*/  HADD2.F32 R103, -RZ, R103.H1_H1 ;  /* 0x30000067ff677230 */ /* 0x000fe40000004100 */
[----:B-----5:R-:W-:Y:S01]  /*1360*/  FMUL.FTZ R146, R112, R145 ;  /* 0x0000009170927220 */ /* 0x020fe20000410000 */
[----:B------:R-:W-:Y:S02]  /*1370*/  HADD2.F32 R96, -RZ, R96.H1_H1 ;  /* 0x30000060ff607230 */ /* 0x000fe40000004100 */
[----:B------:R-:W-:Y:S01]  /*1380*/  FMUL.FTZ R148, R72, R101 ;  /* 0x0000006548947220 */ /* 0x000fe20000410000 */
[----:B------:R-:W-:-:S02]  /*1390*/  HADD2.F32 R149, -RZ, R102.H0_H0 ;  /* 0x20000066ff957230 */ /* 0x000fc40000004100 */
[C---:B------:R-:W-:Y:S01]  /*13a0*/  FMUL.FTZ R113, R112.reuse, R113 ;  /* 0x0000007170717220 */ /* 0x040fe20000410000 */
[----:B------:R-:W-:Y:S02]  /*13b0*/  HADD2.F32 R153, -RZ, R102.H1_H1 ;  /* 0x30000066ff997230 */ /* 0x000fe40000004100 */
[----:B------:R-:W-:Y:S01]  /*13c0*/  FMUL.FTZ R145, R112, R147 ;  /* 0x0000009370917220 */ /* 0x000fe20000410000 */
[----:B------:R-:W-:Y:S01]  /*13d0*/  FADD.FTZ R161, -R104, R103 ;  /* 0x0000006768a17221 */ /* 0x000fe20000010100 */
[----:B------:R-:W-:Y:S01]  /*13e0*/  FADD.FTZ R17, R17, R96 ;  /* 0x0000006011117221 */ /* 0x000fe20000010000 */
[-C--:B------:R-:W-:Y:S01]  /*13f0*/  FFMA.FTZ R41, R146, R96.reuse, R41 ;  /* 0x0000006092297223 */ /* 0x080fe20000010029 */
[----:B------:R-:W-:Y:S01]  /*1400*/  FMUL.FTZ R147, R73, R96 ;  /* 0x0000006049937220 */ /* 0x000fe20000410000 */
[--C-:B------:R-:W-:Y:S02]  /*1410*/  HADD2.F32 R103, -RZ, R97.reuse.H0_H0 ;  /* 0x20000061ff677230 */ /* 0x100fe40000004100 */
[----:B------:R-:W-:Y:S01]  /*1420*/  FADD.FTZ R96, R105, R148 ;  /* 0x0000009469607221 */ /* 0x000fe20000010000 */
[----:B------:R-:W-:-:S02]  /*1430*/  HADD2.F32 R100, -RZ, R97.H1_H1 ;  /* 0x30000061ff647230 */ /* 0x000fc40000004100 */
[----:B------:R-:W-:Y:S01]  /*1440*/  FFMA.FTZ R97, R113, R148, R162 ;  /* 0x0000009471617223 */ /* 0x000fe200000100a2 */
[C---:B------:R-:W-:Y:S01]  /*1450*/  FADD.FTZ R151, -R104.reuse, R149 ;  /* 0x0000009568977221 */ /* 0x040fe20000010100 */
[C---:B------:R-:W-:Y:S01]  /*1460*/  FADD.FTZ R155, -R104.reuse, R153 ;  /* 0x00000099689b7221 */ /* 0x040fe20000010100 */
[----:B------:R-:W-:Y:S01]  /*1470*/  FADD.FTZ R157, -R104, R157 ;  /* 0x0000009d689d7221 */ /* 0x000fe20000010100 */
[--C-:B------:R-:W-:Y:S02]  /*1480*/  HADD2.F32 R159, -RZ, R99.reuse.H0_H0 ;  /* 0x20000063ff9f7230 */ /* 0x100fe40000004100 */
[----:B------:R-:W-:Y:S01]  /*1490*/  FMUL.FTZ R152, R74, R103 ;  /* 0x000000674a987220 */ /* 0x000fe20000410000 */
[----:B------:R-:W-:Y:S02]  /*14a0*/  HADD2.F32 R104, -RZ, R99.H1_H1 ;  /* 0x30000063ff687230 */ /* 0x000fe40000004100 */
[----:B------:R-:W-:Y:S01]  /*14b0*/  FADD.FTZ R99, R96, R147 ;  /* 0x0000009360637221 */ /* 0x000fe20000010000 */
[----:B------:R-:W-:Y:S01]  /*14c0*/  FFMA.FTZ R96, R146, R147, R97 ;  /* 0x0000009392607223 */ /* 0x000fe20000010061 */
[----:B------:R-:W-:-:S02]  /*14d0*/  HADD2.F32 R153, -RZ, R98.H0_H0 ;  /* 0x20000062ff997230 */ /* 0x000fc40000004100 */
[C---:B------:R-:W-:Y:S01]  /*14e0*/  FMUL.FTZ R150, R112.reuse, R107 ;  /* 0x0000006b70967220 */ /* 0x040fe20000410000 */
[----:B------:R-:W-:Y:S02]  /*14f0*/  HADD2.F32 R102, -RZ, R98.H1_H1 ;  /* 0x30000062ff667230 */ /* 0x000fe40000004100 */
        /* <DEDUP_REMOVED lines=35> */
.L_x_1706:
[----:B------:R-:W-:Y:S05]  /*1730*/  BSYNC.RECONVERGENT B0 ;  /* 0x0000000000007941 */ /* 0x000fea0003800200 */
.L_x_1705:
[----:B------:R-:W0:Y:S01]  /*1740*/  SHFL.DOWN PT, R96, R105, 0x10, 0x1f ;  /* 0x0a001f0069607f89 */ /* 0x000e2200000e0000 */
[----:B------:R-:W-:Y:S01]  /*1750*/  LOP3.LUT P4, RZ, R0, 0x1f, RZ, 0xc0, !PT ;  /* 0x0000001f00ff7812 */ /* 0x000fe2000788c0ff */
[----:B------:R-:W-:Y:S01]  /*1760*/  BSSY.RECONVERGENT B0, `(.L_x_1707) ;  /* 0x000018b000007945 */ /* 0x000fe20003800200 */
[----:B------:R-:W-:Y:S01]  /*1770*/  PLOP3.LUT P2, PT, PT, PT, PT, 0x80, 0x8 ;  /* 0x000000000008781c */ /* 0x000fe20003f4f070 */
[----:B------:R-:W1:Y:S01]  /*1780*/  SHFL.DOWN PT, R97, R162, 0x10, 0x1f ;  /* 0x0a001f00a2617f89 */ /* 0x000e6200000e0000 */
[----:B------:R-:W-:-:S04]  /*1790*/  ISETP.NE.AND P5, PT, RZ, UR11, PT ;  /* 0x0000000bff007c0c */ /* 0x000fc8000bfa5270 */
[----:B------:R-:W-:-:S05]  /*17a0*/  P2R R161, PR, RZ, 0x20 ;  /* 0x00000020ffa17803 */ /* 0x000fca0000000000 */
        /* <DEDUP_REMOVED lines=56> */
[----:B------:R-:W-:-:S03]  /*1b30*/  FMUL.FTZ R101, R106, UR14 ;  /* 0x0000000e6a657c20 */ /* 0x000fc60008410000 */
[----:B------:R-:W-:Y:S02]  /*1b40*/  FMUL.FTZ R100, R100, UR14 ;  /* 0x0000000e64647c20 */ /* 0x000fe40008410000 */
        /* <DEDUP_REMOVED lines=21> */
[----:B------:R-:W-:Y:S01]  /*1ca0*/  FFMA.FTZ R97, R115, R100, R101 ;  /* 0x0000006473617223 */ /* 0x000fe20000010065 */
[----:B------:R-:W-:Y:S01]  /*1cb0*/  FADD.FTZ R103, R122, -R103 ;  /* 0x800000677a677221 */ /* 0x000fe20000010000 */
[----:B------:R-:W-:Y:S01]  /*1cc0*/  FADD.FTZ R107, R126, -R107 ;  /* 0x8000006b7e6b7221 */ /* 0x000fe20000010000 */
[----:B------:R-:W-:Y:S01]  /*1cd0*/  FADD.FTZ R159, R127, -R102 ;  /* 0x800000667f9f7221 */ /* 0x000fe20000010000 */
[----:B------:R-:W-:Y:S01]  /*1ce0*/  F2FP.F16.F32.PACK_AB R96, R99, R96 ;  /* 0x000000606360723e */ /* 0x000fe200000000ff */
        /* <DEDUP_REMOVED lines=10> */
[----:B------:R-:W-:Y:S02]  /*1d90*/  F2FP.F16.F32.PACK_AB R97, R98, R97 ;  /* 0x000000616261723e */ /* 0x000fe400000000ff */
[----:B------:R-:W-:Y:S02]  /*1da0*/  F2FP.F16.F32.PACK_AB R98, R102, R103 ;  /* 0x000000676662723e */ /* 0x000fe400000000ff */
[----:B------:R-:W-:Y:S01]  /*1db0*/  F2FP.F16.F32.PACK_AB R99, R104, R99 ;  /* 0x000000636863723e */ /* 0x000fe200000000ff */
[----:B------:R-:W-:Y:S06]  /*1dc0*/  BRA `(.L_x_1712) ;  /* 0x0000001000587947 */ /* 0x000fec0003800000 */
.L_x_1711:
        /* <DEDUP_REMOVED lines=8> */
[C---:B-----5:R-:W-:Y:S01]  /*1e50*/  FMUL.FTZ R99, R112.reuse, R89 ;  /* 0x0000005970637220 */ /* 0x060fe20000410000 */
[----:B------:R-:W-:Y:S01]  /*1e60*/  FMUL.FTZ R90, R112, R91 ;  /* 0x0000005b705a7220 */ /* 0x000fe20000410000 */
[----:B------:R-:W-:Y:S01]  /*1e70*/  FADD.FTZ R91, R117, -R88 ;  /* 0x80000058755b7221 */ /* 0x000fe20000010000 */
[-CC-:B------:R-:W-:Y:S01]  /*1e80*/  FFMA.FTZ R89, R3, R100.reuse, R101.reuse ;  /* 0x0000006403597223 */ /* 0x180fe20000010065 */
[-C--:B------:R-:W-:Y:S01]  /*1e90*/  FFMA.FTZ R88, R118, R100.reuse, R101 ;  /* 0x0000006476587223 */ /* 0x080fe20000010065 */
[----:B------:R-:W-:Y:S01]  /*1ea0*/  FADD.FTZ R105, R122, -R105 ;  /* 0x800000697a697221 */ /* 0x000fe20000010000 */
[----:B------:R-:W-:Y:S01]  /*1eb0*/  F2FP.F16.F32.PACK_AB R99, R90, R99 ;  /* 0x000000635a63723e */ /* 0x000fe200000000ff */
        /* <DEDUP_REMOVED lines=9> */
[----:B------:R-:W-:Y:S01]  /*1f50*/  FMUL.FTZ R96, R112, R91 ;  /* 0x0000005b70607220 */ /* 0x000fe20000410000 */
[----:B------:R-:W-:-:S02]  /*1f60*/  MOV R91, R99 ;  /* 0x00000063005b7202 */ /* 0x000fc40000000f00 */
[----:B------:R-:W-:Y:S02]  /*1f70*/  F2FP.F16.F32.PACK_AB R97, R88, R97 ;  /* 0x000000615861723e */ /* 0x000fe400000000ff */
[----:B------:R-:W-:Y:S02]  /*1f80*/  F2FP.F16.F32.PACK_AB R98, R107, R98 ;  /* 0x000000626b62723e */ /* 0x000fe400000000ff */
[----:B------:R-:W-:Y:S02]  /*1f90*/  F2FP.F16.F32.PACK_AB R96, R96, R89 ;  /* 0x000000596060723e */ /* 0x000fe400000000ff */
[----:B------:R-:W-:Y:S02]  /*1fa0*/  MOV R90, R98 ;  /* 0x00000062005a7202 */ /* 0x000fe40000000f00 */
[----:B------:R-:W-:Y:S02]  /*1fb0*/  MOV R89, R97 ;  /* 0x0000006100597202 */ /* 0x000fe40000000f00 */
[----:B------:R-:W-:Y:S01]  /*1fc0*/  MOV R88, R96 ;  /* 0x0000006000587202 */ /* 0x000fe20000000f00 */
[----:B------:R-:W-:Y:S06]  /*1fd0*/  BRA `(.L_x_1712) ;  /* 0x0000000c00d47947 */ /* 0x000fec0003800000 */
.L_x_1710:
        /* <DEDUP_REMOVED lines=36> */
.L_x_1713:
        /* <DEDUP_REMOVED lines=37> */
.L_x_1709:
        /* <DEDUP_REMOVED lines=8> */
[--C-:B------:R-:W-:Y:S02]  /*24f0*/  HADD2.F32 R99, -RZ, R11.reuse.H1_H1 ;  /* 0x3000000bff637230 */ /* 0x100fe40000004100 */
[----:B------:R-:W-:Y:S01]  /*2500*/  FFMA.FTZ R106, R114, R100, R101 ;  /* 0x00000064726a7223 */ /* 0x000fe20000010065 */
[----:B------:R-:W-:Y:S01]  /*2510*/  FADD.FTZ R104, R126, -R97 ;  /* 0x800000617e687221 */ /* 0x000fe20000010000 */
[----:B------:R-:W-:Y:S02]  /*2520*/  HADD2.F32 R97, -RZ, R11.H0_H0 ;  /* 0x2000000bff617230 */ /* 0x000fe40000004100 */
[----:B------:R-:W-:Y:S01]  /*2530*/  FADD.FTZ R96, R127, -R96 ;  /* 0x800000607f607221 */ /* 0x000fe20000010000 */
[----:B------:R-:W-:Y:S02]  /*2540*/  FADD.FTZ R106, R117, -R106 ;  /* 0x8000006a756a7221 */ /* 0x000fe40000010000 */
[C---:B-----5:R-:W-:Y:S01]  /*2550*/  FFMA.FTZ R104, R112.reuse, R104, R97 ;  /* 0x0000006870687223 */ /* 0x060fe20000010061 */
[----:B------:R-:W-:Y:S01]  /*2560*/  FFMA.FTZ R97, R119, R100, R101 ;  /* 0x0000006477617223 */ /* 0x000fe20000010065 */
[----:B------:R-:W-:Y:S01]  /*2570*/  FFMA.FTZ R159, R112, R96, R99 ;  /* 0x00000060709f7223 */ /* 0x000fe20000010063 */
[----:B------:R-:W-:Y:S01]  /*2580*/  FFMA.FTZ R96, R124, R100, R101 ;  /* 0x000000647c607223 */ /* 0x000fe20000010065 */
[----:B------:R-:W-:-:S02]  /*2590*/  HADD2.F32 R99, -RZ, R10.H1_H1 ;  /* 0x3000000aff637230 */ /* 0x000fc40000004100 */
[----:B------:R-:W-:Y:S01]  /*25a0*/  FADD.FTZ R98, R122, -R97 ;  /* 0x800000617a627221 */ /* 0x000fe20000010000 */
[----:B------:R-:W-:Y:S02]  /*25b0*/  HADD2.F32 R97, -RZ, R10.H0_H0 ;  /* 0x2000000aff617230 */ /* 0x000fe40000004100 */
[----:B------:R-:W-:-:S03]  /*25c0*/  FADD.FTZ R96, R123, -R96 ;  /* 0x800000607b607221 */ /* 0x000fc60000010000 */
[C---:B------:R-:W-:Y:S01]  /*25d0*/  FFMA.FTZ R98, R112.reuse, R98, R97 ;  /* 0x0000006270627223 */ /* 0x040fe20000010061 */
[----:B------:R-:W-:Y:S01]  /*25e0*/  FFMA.FTZ R97, R115, R100, R101 ;  /* 0x0000006473617223 */ /* 0x000fe20000010065 */
[----:B------:R-:W-:Y:S01]  /*25f0*/  FFMA.FTZ R107, R112, R96, R99 ;  /* 0x00000060706b7223 */ /* 0x000fe20000010063 */
[----:B------:R-:W-:Y:S01]  /*2600*/  FFMA.FTZ R96, R118, R100, R101 ;  /* 0x0000006476607223 */ /* 0x000fe20000010065 */
[--C-:B------:R-:W-:Y:S02]  /*2610*/  HADD2.F32 R99, -RZ, R9.reuse.H1_H1 ;  /* 0x30000009ff637230 */ /* 0x100fe40000004100 */
[----:B------:R-:W-:Y:S01]  /*2620*/  FADD.FTZ R102, R120, -R97 ;  /* 0x8000006178667221 */ /* 0x000fe20000010000 */
[----:B------:R-:W-:Y:S02]  /*2630*/  HADD2.F32 R97, -RZ, R9.H0_H0 ;  /* 0x20000009ff617230 */ /* 0x000fe40000004100 */
[----:B------:R-:W-:Y:S01]  /*2640*/  FADD.FTZ R96, R121, -R96 ;  /* 0x8000006079607221 */ /* 0x000fe20000010000 */
[----:B------:R-:W-:-:S02]  /*2650*/  F2FP.F16.F32.PACK_AB R98, R107, R98 ;  /* 0x000000626b62723e */ /* 0x000fc400000000ff */
[C---:B------:R-:W-:Y:S01]  /*2660*/  FFMA.FTZ R102, R112.reuse, R102, R97 ;  /* 0x0000006670667223 */ /* 0x040fe20000010061 */
[----:B------:R-:W-:Y:S01]  /*2670*/  FFMA.FTZ R97, R3, R100, R101 ;  /* 0x0000006403617223 */ /* 0x000fe20000010065 */
[----:B------:R-:W-:Y:S01]  /*2680*/  FFMA.FTZ R105, R112, R96, R99 ;  /* 0x0000006070697223 */ /* 0x000fe20000010063 */
[--C-:B------:R-:W-:Y:S02]  /*2690*/  HADD2.F32 R99, -RZ, R8.reuse.H1_H1 ;  /* 0x30000008ff637230 */ /* 0x100fe40000004100 */
[----:B------:R-:W-:Y:S01]  /*26a0*/  FADD.FTZ R96, R116, -R97 ;  /* 0x8000006174607221 */ /* 0x000fe20000010000 */
[----:B------:R-:W-:Y:S02]  /*26b0*/  HADD2.F32 R97, -RZ, R8.H0_H0 ;  /* 0x20000008ff617230 */ /* 0x000fe40000004100 */
[C---:B------:R-:W-:Y:S01]  /*26c0*/  FFMA.FTZ R103, R112.reuse, R106, R99 ;  /* 0x0000006a70677223 */ /* 0x040fe20000010063 */
[----:B------:R-:W-:Y:S02]  /*26d0*/  F2FP.F16.F32.PACK_AB R99, R159, R104 ;  /* 0x000000689f63723e */ /* 0x000fe400000000ff */
[----:B------:R-:W-:Y:S01]  /*26e0*/  FFMA.FTZ R96, R112, R96, R97 ;  /* 0x0000006070607223 */ /* 0x000fe20000010061 */
[----:B------:R-:W-:-:S04]  /*26f0*/  F2FP.F16.F32.PACK_AB R97, R105, R102 ;  /* 0x000000666961723e */ /* 0x000fc800000000ff */
[----:B------:R-:W-:Y:S01]  /*2700*/  F2FP.F16.F32.PACK_AB R96, R103, R96 ;  /* 0x000000606760723e */ /* 0x000fe200000000ff */
[----:B------:R-:W-:Y:S06]  /*2710*/  BRA `(.L_x_1712) ;  /* 0x0000000800047947 */ /* 0x000fec0003800000 */
.L_x_1715:
[-CC-:B------:R-:W-:Y:S01]  /*2720*/  FFMA.FTZ R97, R115, R100.reuse, R101.reuse ;  /* 0x0000006473617223 */ /* 0x180fe20000010065 */
[-CC-:B------:R-:W-:Y:S01]  /*2730*/  FFMA.FTZ R89, R3, R100.reuse, R101.reuse ;  /* 0x0000006403597223 */ /* 0x180fe20000010065 */
[----:B------:R-:W-:Y:S02]  /*2740*/  HADD2.F32 R88, -RZ, R9.H0_H0 ;  /* 0x20000009ff587230 */ /* 0x000fe40000004100 */
[----:B------:R-:W-:Y:S01]  /*2750*/  FFMA.FTZ R90, R124, R100, R101 ;  /* 0x000000647c5a7223 */ /* 0x000fe20000010065 */
[----:B------:R-:W-:Y:S01]  /*2760*/  FADD.FTZ R97, R120, -R97 ;  /* 0x8000006178617221 */ /* 0x000fe20000010000 */
[----:B------:R-:W-:Y:S02]  /*2770*/  HADD2.F32 R91, -RZ, R8.H0_H0 ;  /* 0x20000008ff5b7230 */ /* 0x000fe40000004100 */
[----:B------:R-:W-:Y:S01]  /*2780*/  FADD.FTZ R89, R116, -R89 ;  /* 0x8000005974597221 */ /* 0x000fe20000010000 */
[----:B------:R-:W-:Y:S01]  /*2790*/  FADD.FTZ R103, R123, -R90 ;  /* 0x8000005a7b677221 */ /* 0x000fe20000010000 */
[----:B-----5:R-:W-:Y:S01]  /*27a0*/  FFMA.FTZ R97, R112, R97, R88 ;  /* 0x0000006170617223 */ /* 0x020fe20000010058 */
[----:B------:R-:W-:-:S02]  /*27b0*/  HADD2.F32 R88, -RZ, R10.H1_H1 ;  /* 0x3000000aff587230 */ /* 0x000fc40000004100 */
[----:B------:R-:W-:Y:S01]  /*27c0*/  FFMA.FTZ R89, R112, R89, R91 ;  /* 0x0000005970597223 */ /* 0x000fe2000001005b */
[-CC-:B------:R-:W-:Y:S01]  /*27d0*/  FFMA.FTZ R91, R119, R100.reuse, R101.reuse ;  /* 0x00000064775b7223 */ /* 0x180fe20000010065 */
[----:B------:R-:W-:Y:S02]  /*27e0*/  HADD2.F32 R99, -RZ, R10.H0_H0 ;  /* 0x2000000aff637230 */ /* 0x000fe40000004100 */
[-CC-:B------:R-:W-:Y:S01]  /*27f0*/  FFMA.FTZ R90, R118, R100.reuse, R101.reuse ;  /* 0x00000064765a7223 */ /* 0x180fe20000010065 */
[----:B------:R-:W-:Y:S01]  /*2800*/  FFMA.FTZ R105, R112, R103, R88 ;  /* 0x0000006770697223 */ /* 0x000fe20000010058 */
[----:B------:R-:W-:Y:S01]  /*2810*/  FFMA.FTZ R88, R128, R100, R101 ;  /* 0x0000006480587223 */ /* 0x000fe20000010065 */
[----:B------:R-:W-:-:S03]  /*2820*/  FADD.FTZ R91, R122, -R91 ;  /* 0x8000005b7a5b7221 */ /* 0x000fc60000010000 */
[----:B------:R-:W-:Y:S01]  /*2830*/  FADD.FTZ R103, R127, -R88 ;  /* 0x800000587f677221 */ /* 0x000fe20000010000 */
[----:B------:R-:W-:Y:S01]  /*2840*/  FFMA.FTZ R98, R112, R91, R99 ;  /* 0x0000005b70627223 */ /* 0x000fe20000010063 */
[--C-:B------:R-:W-:Y:S02]  /*2850*/  HADD2.F32 R88, -RZ, R11.reuse.H1_H1 ;  /* 0x3000000bff587230 */ /* 0x100fe40000004100 */
[----:B------:R-:W-:Y:S01]  /*2860*/  FFMA.FTZ R91, R125, R100, R101 ;  /* 0x000000647d5b7223 */ /* 0x000fe20000010065 */
[----:B------:R-:W-:Y:S01]  /*2870*/  HADD2.F32 R99, -RZ, R11.H0_H0 ;  /* 0x2000000bff637230 */ /* 0x000fe20000004100 */
[----:B------:R-:W-:Y:S02]  /*2880*/  F2FP.F16.F32.PACK_AB R98, R105, R98 ;  /* 0x000000626962723e */ /* 0x000fe400000000ff */
[----:B------:R-:W-:Y:S01]  /*2890*/  FADD.FTZ R91, R126, -R91 ;  /* 0x8000005b7e5b7221 */ /* 0x000fe20000010000 */
[----:B------:R-:W-:Y:S01]  /*28a0*/  FFMA.FTZ R107, R112, R103, R88 ;  /* 0x00000067706b7223 */ /* 0x000fe20000010058 */
[----:B------:R-:W-:Y:S01]  /*28b0*/  FFMA.FTZ R88, R114, R100, R101 ;  /* 0x0000006472587223 */ /* 0x000fe20000010065 */
[----:B------:R-:W-:-:S02]  /*28c0*/  HADD2.F32 R103, -RZ, R9.H1_H1 ;  /* 0x30000009ff677230 */ /* 0x000fc40000004100 */
[C---:B------:R-:W-:Y:S01]  /*28d0*/  FFMA.FTZ R96, R112.reuse, R91, R99 ;  /* 0x0000005b70607223 */ /* 0x040fe20000010063 */
[----:B------:R-:W-:Y:S01]  /*28e0*/  FADD.FTZ R99, R121, -R90 ;  /* 0x8000005a79637221 */ /* 0x000fe20000010000 */
[----:B------:R-:W-:Y:S01]  /*28f0*/  FADD.FTZ R91, R117, -R88 ;  /* 0x80000058755b7221 */ /* 0x000fe20000010000 */
[----:B------:R-:W-:Y:S02]  /*2900*/  HADD2.F32 R88, -RZ, R8.H1_H1 ;  /* 0x30000008ff587230 */ /* 0x000fe40000004100 */
[C---:B------:R-:W-:Y:S01]  /*2910*/  FFMA.FTZ R90, R112.reuse, R99, R103 ;  /* 0x00000063705a7223 */ /* 0x040fe20000010067 */
[----:B------:R-:W-:Y:S02]  /*2920*/  F2FP.F16.F32.PACK_AB R99, R107, R96 ;  /* 0x000000606b63723e */ /* 0x000fe400000000ff */
[----:B------:R-:W-:Y:S02]  /*2930*/  FFMA.FTZ R88, R112, R91, R88 ;  /* 0x0000005b70587223 */ /* 0x000fe40000010058 */
[----:B------:R-:W-:-:S02]  /*2940*/  F2FP.F16.F32.PACK_AB R97, R90, R97 ;  /* 0x000000615a61723e */ /* 0x000fc400000000ff */
[----:B------:R-:W-:Y:S02]  /*2950*/  MOV R91, R99 ;  /* 0x00000063005b7202 */ /* 0x000fe40000000f00 */
[----:B------:R-:W-:Y:S02]  /*2960*/  F2FP.F16.F32.PACK_AB R96, R88, R89 ;  /* 0x000000595860723e */ /* 0x000fe400000000ff */
[----:B------:R-:W-:Y:S02]  /*2970*/  MOV R90, R98 ;  /* 0x00000062005a7202 */ /* 0x000fe40000000f00 */
[----:B------:R-:W-:Y:S02]  /*2980*/  MOV R89, R97 ;  /* 0x0000006100597202 */ /* 0x000fe40000000f00 */
[----:B------:R-:W-:Y:S01]  /*2990*/  MOV R88, R96 ;  /* 0x0000006000587202 */ /* 0x000fe20000000f00 */
[----:B------:R-:W-:Y:S06]  /*29a0*/  BRA `(.L_x_1712) ;  /* 0x0000000400607947 */ /* 0x000fec0003800000 */
.L_x_1714:
[----:B------:R-:W-:-:S04]  /*29b0*/  UISETP.NE.U32.AND UP0, UPT, UR6, URZ, UPT ;  /* 0x000000ff0600728c */ /* 0x000fc8000bf05070 */
[----:B------:R-:W-:-:S09]  /*29c0*/  UISETP.NE.AND.EX UP0, UPT, UR7, URZ, UPT, UP0 ;  /* 0x000000ff0700728c */ /* 0x000fd2000bf05300 */
[----:B------:R-:W-:Y:S05]  /*29d0*/  BRA.U UP0, `(.L_x_1716) ;  /* 0x0000000100a47547 */ /* 0x000fea000b800000 */
        /* <DEDUP_REMOVED lines=41> */
.L_x_1716:
[-CC-:B------:R-:W-:Y:S01]  /*2c70*/  FFMA.FTZ R89, R3, R100.reuse, R101.reuse ;  /* 0x0000006403597223 */ /* 0x180fe20000010065 */
[-CC-:B------:R-:W-:Y:S01]  /*2c80*/  FFMA.FTZ R93, R115, R100.reuse, R101.reuse ;  /* 0x00000064735d7223 */ /* 0x180fe20000010065 */
[----:B------:R-:W-:Y:S02]  /*2c90*/  HADD2.F32 R91, -RZ, R8.H0_H0 ;  /* 0x20000008ff5b7230 */ /* 0x000fe40000004100 */
[-C--:B------:R-:W-:Y:S01]  /*2ca0*/  FFMA.FTZ R99, R125, R100.reuse, R101 ;  /* 0x000000647d637223 */ /* 0x080fe20000010065 */
[----:B------:R-:W-:Y:S01]  /*2cb0*/  FADD.FTZ R89, R116, -R89 ;  /* 0x8000005974597221 */ /* 0x000fe20000010000 */
[----:B------:R-:W-:Y:S02]  /*2cc0*/  HADD2.F32 R88, -RZ, R9.H0_H0 ;  /* 0x20000009ff587230 */ /* 0x000fe40000004100 */
[----:B------:R-:W-:Y:S01]  /*2cd0*/  FADD.FTZ R93, R120, -R93 ;  /* 0x8000005d785d7221 */ /* 0x000fe20000010000 */
[--C-:B------:R-:W-:Y:S02]  /*2ce0*/  HADD2.F32 R95, -RZ, R10.reuse.H0_H0 ;  /* 0x2000000aff5f7230 */ /* 0x100fe40000004100 */
[C---:B-----5:R-:W-:Y:S01]  /*2cf0*/  FFMA.FTZ R89, R112.reuse, R89, R91 ;  /* 0x0000005970597223 */ /* 0x060fe2000001005b */
[-CC-:B------:R-:W-:Y:S01]  /*2d00*/  FFMA.FTZ R91, R119, R100.reuse, R101.reuse ;  /* 0x00000064775b7223 */ /* 0x180fe20000010065 */
[----:B------:R-:W-:Y:S01]  /*2d10*/  FFMA.FTZ R93, R112, R93, R88 ;  /* 0x0000005d705d7223 */ /* 0x000fe20000010058 */
[----:B------:R-:W-:Y:S01]  /*2d20*/  FFMA.FTZ R88, R124, R100, R101 ;  /* 0x000000647c587223 */ /* 0x000fe20000010065 */
[----:B------:R-:W-:-:S02]  /*2d30*/  HADD2.F32 R90, -RZ, R10.H1_H1 ;  /* 0x3000000aff5a7230 */ /* 0x000fc40000004100 */
[----:B------:R-:W-:Y:S01]  /*2d40*/  FADD.FTZ R91, R122, -R91 ;  /* 0x8000005b7a5b7221 */ /* 0x000fe20000010000 */
[--C-:B------:R-:W-:Y:S02]  /*2d50*/  HADD2.F32 R92, -RZ, R11.reuse.H0_H0 ;  /* 0x2000000bff5c7230 */ /* 0x100fe40000004100 */
[----:B------:R-:W-:Y:S01]  /*2d60*/  FADD.FTZ R97, R123, -R88 ;  /* 0x800000587b617221 */ /* 0x000fe20000010000 */
[-C--:B------:R-:W-:Y:S01]  /*2d70*/  FFMA.FTZ R88, R128, R100.reuse, R101 ;  /* 0x0000006480587223 */ /* 0x080fe20000010065 */
[----:B------:R-:W-:Y:S01]  /*2d80*/  FFMA.FTZ R98, R112, R91, R95 ;  /* 0x0000005b70627223 */ /* 0x000fe2000001005f */
[----:B------:R-:W-:Y:S01]  /*2d90*/  FADD.FTZ R99, R126, -R99 ;  /* 0x800000637e637221 */ /* 0x000fe20000010000 */
[----:B------:R-:W-:Y:S02]  /*2da0*/  HADD2.F32 R95, -RZ, R11.H1_H1 ;  /* 0x3000000bff5f7230 */ /* 0x000fe40000004100 */
[----:B------:R-:W-:Y:S01]  /*2db0*/  FADD.FTZ R91, R127, -R88 ;  /* 0x800000587f5b7221 */ /* 0x000fe20000010000 */
[-CC-:B------:R-:W-:Y:S01]  /*2dc0*/  FFMA.FTZ R88, R114, R100.reuse, R101.reuse ;  /* 0x0000006472587223 */ /* 0x180fe20000010065 */
[C---:B------:R-:W-:Y:S01]  /*2dd0*/  FFMA.FTZ R103, R112.reuse, R97, R90 ;  /* 0x0000006170677223 */ /* 0x040fe2000001005a */
[----:B------:R-:W-:Y:S01]  /*2de0*/  FFMA.FTZ R99, R112, R99, R92 ;  /* 0x0000006370637223 */ /* 0x000fe2000001005c */
[----:B------:R-:W-:Y:S01]  /*2df0*/  FFMA.FTZ R90, R118, R100, R101 ;  /* 0x00000064765a7223 */ /* 0x000fe20000010065 */
[----:B------:R-:W-:Y:S01]  /*2e00*/  FFMA.FTZ R92, R112, R91, R95 ;  /* 0x0000005b705c7223 */ /* 0x000fe2000001005f */
[----:B------:R-:W-:Y:S01]  /*2e10*/  FADD.FTZ R91, R117, -R88 ;  /* 0x80000058755b7221 */ /* 0x000fe20000010000 */
[----:B------:R-:W-:-:S02]  /*2e20*/  HADD2.F32 R97, -RZ, R9.H1_H1 ;  /* 0x30000009ff617230 */ /* 0x000fc40000004100 */
[----:B------:R-:W-:Y:S01]  /*2e30*/  FADD.FTZ R95, R121, -R90 ;  /* 0x8000005a795f7221 */ /* 0x000fe20000010000 */
[----:B------:R-:W-:Y:S01]  /*2e40*/  HADD2.F32 R88, -RZ, R8.H1_H1 ;  /* 0x30000008ff587230 */ /* 0x000fe20000004100 */
[----:B------:R-:W-:Y:S02]  /*2e50*/  F2FP.F16.F32.PACK_AB R99, R92, R99 ;  /* 0x000000635c63723e */ /* 0x000fe400000000ff */
[C---:B------:R-:W-:Y:S01]  /*2e60*/  FFMA.FTZ R90, R112.reuse, R95, R97 ;  /* 0x0000005f705a7223 */ /* 0x040fe20000010061 */
[----:B------:R-:W-:Y:S01]  /*2e70*/  F2FP.F16.F32.PACK_AB R98, R103, R98 ;  /* 0x000000626762723e */ /* 0x000fe200000000ff */
[----:B------:R-:W-:Y:S01]  /*2e80*/  FFMA.FTZ R88, R112, R91, R88 ;  /* 0x0000005b70587223 */ /* 0x000fe20000010058 */
[----:B------:R-:W-:Y:S02]  /*2e90*/  MOV R91, R99 ;  /* 0x00000063005b7202 */ /* 0x000fe40000000f00 */
[----:B------:R-:W-:Y:S02]  /*2ea0*/  F2FP.F16.F32.PACK_AB R97, R90, R93 ;  /* 0x0000005d5a61723e */ /* 0x000fe400000000ff */
[----:B------:R-:W-:-:S02]  /*2eb0*/  F2FP.F16.F32.PACK_AB R96, R88, R89 ;  /* 0x000000595860723e */ /* 0x000fc400000000ff */
[----:B------:R-:W-:Y:S02]  /*2ec0*/  MOV R90, R98 ;  /* 0x00000062005a7202 */ /* 0x000fe40000000f00 */
[----:B------:R-:W-:Y:S02]  /*2ed0*/  MOV R89, R97 ;  /* 0x0000006100597202 */ /* 0x000fe40000000f00 */
[----:B------:R-:W-:Y:S02]  /*2ee0*/  MOV R88, R96 ;  /* 0x0000006000587202 */ /* 0x000fe40000000f00 */
[----:B------:R-:W-:Y:S02]  /*2ef0*/  MOV R95, R99 ;  /* 0x00000063005f7202 */ /* 0x000fe40000000f00 */
[----:B------:R-:W-:Y:S02]  /*2f00*/  MOV R94, R98 ;  /* 0x00000062005e7202 */ /* 0x000fe40000000f00 */
[----:B------:R-:W-:-:S02]  /*2f10*/  MOV R93, R97 ;  /* 0x00000061005d7202 */ /* 0x000fc40000000f00 */
[----:B------:R-:W-:-:S07]  /*2f20*/  MOV R92, R96 ;  /* 0x00000060005c7202 */ /* 0x000fce0000000f00 */
.L_x_1712:
        /* <DEDUP_REMOVED lines=14> */
.L_x_1708:
[----:B------:R-:W-:Y:S05]  /*3010*/  BSYNC.RECONVERGENT B0 ;  /* 0x0000000000007941 */ /* 0x000fea0003800200 */
.L_x_1707:
        /* <DEDUP_REMOVED lines=58> */
.L_x_1721:
[-CC-:B0-----:R-:W-:Y:S01]  /*33c0*/  FFMA.FTZ R97, R131, R100.reuse, R101.reuse ;  /* 0x0000006483617223 */ /* 0x181fe20000010065 */
        /* <DEDUP_REMOVED lines=40> */
.L_x_1720:
[----:B0-----:R-:W0:Y:S02]  /*3650*/  LDC.64 R96, c[0x0][0x470] ;  /* 0x00011c00ff607b82 */ /* 0x001e240000000a00 */
[----:B0-----:R-:W-:-:S04]  /*3660*/  ISETP.NE.U32.AND P5, PT, R96, RZ, PT ;  /* 0x000000ff6000720c */ /* 0x001fc80003fa5070 */
[----:B------:R-:W-:-:S13]  /*3670*/  ISETP.NE.AND.EX P5, PT, R97, RZ, PT, P5 ;  /* 0x000000ff6100720c */ /* 0x000fda0003fa5350 */
[----:B------:R-:W-:Y:S05]  /*3680*/  @!P5 BRA `(.L_x_1723) ;  /* 0x0000000000a4d947 */ /* 0x000fea0003800000 */
        /* <DEDUP_REMOVED lines=41> */
.L_x_1723:
[-CC-:B------:R-:W-:Y:S01]  /*3920*/  FFMA.FTZ R96, R144, R100.reuse, R101.reuse ;  /* 0x0000006490607223 */ /* 0x180fe20000010065 */
[-C--:B------:R-:W-:Y:S01]  /*3930*/  FFMA.FTZ R97, R141, R100.reuse, R101 ;  /* 0x000000648d617223 */ /* 0x080fe20000010065 */
[--C-:B------:R-:W-:Y:S02]  /*3940*/  HADD2.F32 R99, -RZ, R7.reuse.H0_H0 ;  /* 0x20000007ff637230 */ /* 0x100fe40000004100 */
[----:B------:R-:W-:Y:S01]  /*3950*/  FADD.FTZ R103, R143, -R96 ;  /* 0x800000608f677221 */ /* 0x000fe20000010000 */
[----:B------:R-:W-:Y:S02]  /*3960*/  HADD2.F32 R96, -RZ, R7.H1_H1 ;  /* 0x30000007ff607230 */ /* 0x000fe40000004100 */
[----:B------:R-:W-:Y:S01]  /*3970*/  FADD.FTZ R97, R142, -R97 ;  /* 0x800000618e617221 */ /* 0x000fe20000010000 */
[----:B------:R-:W-:Y:S02]  /*3980*/  HADD2.F32 R98, -RZ, R4.H1_H1 ;  /* 0x30000004ff627230 */ /* 0x000fe40000004100 */
[----:B-----5:R-:W-:Y:S01]  /*3990*/  FFMA.FTZ R159, R112, R103, R96 ;  /* 0x00000067709f7223 */ /* 0x020fe20000010060 */
[-C--:B------:R-:W-:Y:S01]  /*39a0*/  FFMA.FTZ R96, R140, R100.reuse, R101 ;  /* 0x000000648c607223 */ /* 0x080fe20000010065 */
[----:B------:R-:W-:Y:S01]  /*39b0*/  FFMA.FTZ R106, R112, R97, R99 ;  /* 0x00000061706a7223 */ /* 0x000fe20000010063 */
[----:B------:R-:W-:Y:S01]  /*39c0*/  FFMA.FTZ R97, R135, R100, R101 ;  /* 0x0000006487617223 */ /* 0x000fe20000010065 */
[----:B------:R-:W-:-:S02]  /*39d0*/  HADD2.F32 R99, -RZ, R6.H0_H0 ;  /* 0x20000006ff637230 */ /* 0x000fc40000004100 */
[----:B------:R-:W-:Y:S01]  /*39e0*/  FADD.FTZ R103, R139, -R96 ;  /* 0x800000608b677221 */ /* 0x000fe20000010000 */
[----:B------:R-:W-:Y:S02]  /*39f0*/  HADD2.F32 R96, -RZ, R6.H1_H1 ;  /* 0x30000006ff607230 */ /* 0x000fe40000004100 */
[----:B------:R-:W-:-:S03]  /*3a00*/  FADD.FTZ R97, R138, -R97 ;  /* 0x800000618a617221 */ /* 0x000fc60000010000 */
[----:B------:R-:W-:Y:S01]  /*3a10*/  FFMA.FTZ R107, R112, R103, R96 ;  /* 0x00000067706b7223 */ /* 0x000fe20000010060 */
[-C--:B------:R-:W-:Y:S01]  /*3a20*/  FFMA.FTZ R96, R134, R100.reuse, R101 ;  /* 0x0000006486607223 */ /* 0x080fe20000010065 */
[----:B------:R-:W-:Y:S01]  /*3a30*/  FFMA.FTZ R104, R112, R97, R99 ;  /* 0x0000006170687223 */ /* 0x000fe20000010063 */
[----:B------:R-:W-:Y:S01]  /*3a40*/  FFMA.FTZ R97, R131, R100, R101 ;  /* 0x0000006483617223 */ /* 0x000fe20000010065 */
[--C-:B------:R-:W-:Y:S02]  /*3a50*/  HADD2.F32 R99, -RZ, R5.reuse.H0_H0 ;  /* 0x20000005ff637230 */ /* 0x100fe40000004100 */
[----:B------:R-:W-:Y:S01]  /*3a60*/  FADD.FTZ R103, R137, -R96 ;  /* 0x8000006089677221 */ /* 0x000fe20000010000 */
[----:B------:R-:W-:Y:S02]  /*3a70*/  HADD2.F32 R96, -RZ, R5.H1_H1 ;  /* 0x30000005ff607230 */ /* 0x000fe40000004100 */
[----:B------:R-:W-:-:S04]  /*3a80*/  FADD.FTZ R97, R136, -R97 ;  /* 0x8000006188617221 */ /* 0x000fc80000010000 */
[C---:B------:R-:W-:Y:S01]  /*3a90*/  FFMA.FTZ R102, R112.reuse, R97, R99 ;  /* 0x0000006170667223 */ /* 0x040fe20000010063 */
[----:B------:R-:W-:Y:S01]  /*3aa0*/  FFMA.FTZ R105, R112, R103, R96 ;  /* 0x0000006770697223 */ /* 0x000fe20000010060 */
[-CC-:B------:R-:W-:Y:S01]  /*3ab0*/  FFMA.FTZ R97, R129, R100.reuse, R101.reuse ;  /* 0x0000006481617223 */ /* 0x180fe20000010065 */
[----:B------:R-:W-:Y:S01]  /*3ac0*/  FFMA.FTZ R96, R130, R100, R101 ;  /* 0x0000006482607223 */ /* 0x000fe20000010065 */
[----:B------:R-:W-:Y:S02]  /*3ad0*/  HADD2.F32 R99, -RZ, R4.H0_H0 ;  /* 0x20000004ff637230 */ /* 0x000fe40000004100 */
[----:B------:R-:W-:Y:S01]  /*3ae0*/  FADD.FTZ R97, R132, -R97 ;  /* 0x8000006184617221 */ /* 0x000fe20000010000 */
[----:B------:R-:W-:-:S03]  /*3af0*/  FADD.FTZ R103, R133, -R96 ;  /* 0x8000006085677221 */ /* 0x000fc60000010000 */
[C---:B------:R-:W-:Y:S01]  /*3b00*/  FFMA.FTZ R96, R112.reuse, R97, R99 ;  /* 0x0000006170607223 */ /* 0x040fe20000010063 */
[----:B------:R-:W-:Y:S01]  /*3b10*/  FFMA.FTZ R103, R112, R103, R98 ;  /* 0x0000006770677223 */ /* 0x000fe20000010062 */
[----:B------:R-:W-:Y:S02]  /*3b20*/  F2FP.F16.F32.PACK_AB R99, R159, R106 ;  /* 0x0000006a9f63723e */ /* 0x000fe400000000ff */
[----:B------:R-:W-:Y:S02]  /*3b30*/  F2FP.F16.F32.PACK_AB R98, R107, R104 ;  /* 0x000000686b62723e */ /* 0x000fe400000000ff */
[----:B------:R-:W-:Y:S02]  /*3b40*/  F2FP.F16.F32.PACK_AB R97, R105, R102 ;  /* 0x000000666961723e */ /* 0x000fe400000000ff */
[----:B------:R-:W-:Y:S01]  /*3b50*/  F2FP.F16.F32.PACK_AB R96, R103, R96 ;  /* 0x000000606760723e */ /* 0x000fe200000000ff */
[----:B------:R-:W-:Y:S06]  /*3b60*/  BRA `(.L_x_1722) ;  /* 0x00000008003c7947 */ /* 0x000fec0003800000 */
.L_x_1719:
        /* <DEDUP_REMOVED lines=45> */
.L_x_1725:
        /* <DEDUP_REMOVED lines=33> */
.L_x_1724:
        /* <DEDUP_REMOVED lines=37> */
.L_x_1726:
        /* <DEDUP_REMOVED lines=27> */
[----:B------:R-:W-:-:S07]  /*4450*/  F2FP.F16.F32.PACK_AB R99, R104, R99 ;  /* 0x000000636863723e */ /* 0x000fce00000000ff */
.L_x_1722:
        /* <DEDUP_REMOVED lines=10> */
.L_x_1718:
[----:B------:R-:W-:Y:S05]  /*4500*/  BSYNC.RECONVERGENT B0 ;  /* 0x0000000000007941 */ /* 0x000fea0003800200 */
.L_x_1717:
        /* <DEDUP_REMOVED lines=17> */
[----:B------:R-:W-:Y:S02]  /*4620*/  HADD2.F32 R91, -RZ, R84.H0_H0 ;  /* 0x20000054ff5b7230 */ /* 0x000fe40000004100 */
[----:B------:R-:W-:Y:S01]  /*4630*/  FADD.FTZ R93, R152, -R93 ;  /* 0x8000005d985d7221 */ /* 0x000fe20000010000 */
[-CC-:B------:R-:W-:Y:S01]  /*4640*/  FFMA.FTZ R92, R150, R100.reuse, R101.reuse ;  /* 0x00000064965c7223 */ /* 0x180fe20000010065 */
[-CC-:B------:R-:W-:Y:S01]  /*4650*/  FFMA.FTZ R95, R151, R100.reuse, R101.reuse ;  /* 0x00000064975f7223 */ /* 0x180fe20000010065 */
[-C--:B------:R-:W-:Y:S01]  /*4660*/  FFMA.FTZ R96, R156, R100.reuse, R101 ;  /* 0x000000649c607223 */ /* 0x080fe20000010065 */
[----:B------:R-:W-:Y:S01]  /*4670*/  FADD.FTZ R89, R148, -R89 ;  /* 0x8000005994597221 */ /* 0x000fe20000010000 */
[-CC-:B------:R-:W-:Y:S01]  /*4680*/  FFMA.FTZ R94, R160, R100.reuse, R101.reuse ;  /* 0x00000064a05e7223 */ /* 0x180fe20000010065 */
[----:B------:R-:W-:Y:S01]  /*4690*/  FFMA.FTZ R101, R155, R100, R101 ;  /* 0x000000649b657223 */ /* 0x000fe20000010065 */
[C---:B-----5:R-:W-:Y:S01]  /*46a0*/  FFMA.FTZ R93, R112.reuse, R93, R90 ;  /* 0x0000005d705d7223 */ /* 0x060fe2000001005a */
[----:B------:R-:W-:Y:S01]  /*46b0*/  FFMA.FTZ R89, R112, R89, R91 ;  /* 0x0000005970597223 */ /* 0x000fe2000001005b */
[----:B------:R-:W-:-:S02]  /*46c0*/  HADD2.F32 R100, -RZ, R87.H1_H1 ;  /* 0x30000057ff647230 */ /* 0x000fc40000004100 */
[----:B------:R-:W-:Y:S01]  /*46d0*/  FADD.FTZ R97, R157, -R94 ;  /* 0x8000005e9d617221 */ /* 0x000fe20000010000 */
[----:B------:R-:W-:Y:S02]  /*46e0*/  HADD2.F32 R90, -RZ, R87.H0_H0 ;  /* 0x20000057ff5a7230 */ /* 0x000fe40000004100 */
[----:B------:R-:W-:Y:S01]  /*46f0*/  FADD.FTZ R101, R158, -R101 ;  /* 0x800000659e657221 */ /* 0x000fe20000010000 */
[--C-:B------:R-:W-:Y:S02]  /*4700*/  HADD2.F32 R91, -RZ, R86.reuse.H0_H0 ;  /* 0x20000056ff5b7230 */ /* 0x100fe40000004100 */
[----:B------:R-:W-:Y:S01]  /*4710*/  FADD.FTZ R95, R154, -R95 ;  /* 0x8000005f9a5f7221 */ /* 0x000fe20000010000 */
[C---:B------:R-:W-:Y:S01]  /*4720*/  FFMA.FTZ R100, R112.reuse, R97, R100 ;  /* 0x0000006170647223 */ /* 0x040fe20000010064 */
[C---:B------:R-:W-:Y:S01]  /*4730*/  FFMA.FTZ R101, R112.reuse, R101, R90 ;  /* 0x0000006570657223 */ /* 0x040fe2000001005a */
[----:B------:R-:W-:Y:S02]  /*4740*/  HADD2.F32 R99, -RZ, R86.H1_H1 ;  /* 0x30000056ff637230 */ /* 0x000fe40000004100 */
[----:B------:R-:W-:Y:S01]  /*4750*/  FFMA.FTZ R98, R112, R95, R91 ;  /* 0x0000005f70627223 */ /* 0x000fe2000001005b */
[----:B------:R-:W-:-:S02]  /*4760*/  HADD2.F32 R94, -RZ, R85.H1_H1 ;  /* 0x30000055ff5e7230 */ /* 0x000fc40000004100 */
[----:B------:R-:W-:Y:S01]  /*4770*/  FADD.FTZ R97, R153, -R96 ;  /* 0x8000006099617221 */ /* 0x000fe20000010000 */
[----:B------:R-:W-:Y:S02]  /*4780*/  HADD2.F32 R90, -RZ, R84.H1_H1 ;  /* 0x30000054ff5a7230 */ /* 0x000fe40000004100 */
[----:B------:R-:W-:Y:S01]  /*4790*/  FADD.FTZ R95, R149, -R92 ;  /* 0x8000005c955f7221 */ /* 0x000fe20000010000 */
[----:B------:R-:W-:Y:S01]  /*47a0*/  FADD.FTZ R91, R147, -R88 ;  /* 0x80000058935b7221 */ /* 0x000fe20000010000 */
[----:B------:R-:W-:Y:S01]  /*47b0*/  FFMA.FTZ R97, R112, R97, R99 ;  /* 0x0000006170617223 */ /* 0x000fe20000010063 */
[----:B------:R-:W-:Y:S01]  /*47c0*/  F2FP.F16.F32.PACK_AB R99, R100, R101 ;  /* 0x000000656463723e */ /* 0x000fe200000000ff */
[C---:B------:R-:W-:Y:S01]  /*47d0*/  FFMA.FTZ R94, R112.reuse, R95, R94 ;  /* 0x0000005f705e7223 */ /* 0x040fe2000001005e */
[----:B------:R-:W-:Y:S02]  /*47e0*/  FFMA.FTZ R90, R112, R91, R90 ;  /* 0x0000005b705a7223 */ /* 0x000fe4000001005a */
        /* <DEDUP_REMOVED lines=12> */
.L_x_1731:
[-CC-:B0--3--:R-:W-:Y:S01]  /*48b0*/  FFMA.FTZ R95, R145, R100.reuse, R101.reuse ;  /* 0x00000064915f7223 */ /* 0x189fe20000010065 */
[-CC-:B------:R-:W-:Y:S01]  /*48c0*/  FFMA.FTZ R93, R113, R100.reuse, R101.reuse ;  /* 0x00000064715d7223 */ /* 0x180fe20000010065 */
[-CC-:B------:R-:W-:Y:S01]  /*48d0*/  FFMA.FTZ R99, R151, R100.reuse, R101.reuse ;  /* 0x0000006497637223 */ /* 0x180fe20000010065 */
[-C--:B------:R-:W-:Y:S01]  /*48e0*/  FFMA.FTZ R98, R156, R100.reuse, R101 ;  /* 0x000000649c627223 */ /* 0x080fe20000010065 */
[----:B------:R-:W-:Y:S01]  /*48f0*/  FADD.FTZ R97, R152, -R95 ;  /* 0x8000005f98617221 */ /* 0x000fe20000010000 */
[----:B------:R-:W-:Y:S02]  /*4900*/  HADD2.F32 R95, -RZ, R84.H0_H0 ;  /* 0x20000054ff5f7230 */ /* 0x000fe40000004100 */
[----:B------:R-:W-:Y:S01]  /*4910*/  FADD.FTZ R93, R148, -R93 ;  /* 0x8000005d945d7221 */ /* 0x000fe20000010000 */
[----:B------:R-:W-:Y:S02]  /*4920*/  HADD2.F32 R94, -RZ, R85.H0_H0 ;  /* 0x20000055ff5e7230 */ /* 0x000fe40000004100 */
[----:B------:R-:W-:Y:S01]  /*4930*/  FADD.FTZ R99, R154, -R99 ;  /* 0x800000639a637221 */ /* 0x000fe20000010000 */
[----:B------:R-:W-:Y:S01]  /*4940*/  FFMA.FTZ R92, R146, R100, R101 ;  /* 0x00000064925c7223 */ /* 0x000fe20000010065 */
[----:B-----5:R-:W-:Y:S01]  /*4950*/  FFMA.FTZ R93, R112, R93, R95 ;  /* 0x0000005d705d7223 */ /* 0x020fe2000001005f */
[----:B------:R-:W-:-:S02]  /*4960*/  HADD2.F32 R95, -RZ, R86.H0_H0 ;  /* 0x20000056ff5f7230 */ /* 0x000fc40000004100 */
[-CC-:B------:R-:W-:Y:S01]  /*4970*/  FFMA.FTZ R96, R150, R100.reuse, R101.reuse ;  /* 0x0000006496607223 */ /* 0x180fe20000010065 */
[-CC-:B------:R-:W-:Y:S01]  /*4980*/  FFMA.FTZ R102, R160, R100.reuse, R101.reuse ;  /* 0x00000064a0667223 */ /* 0x180fe20000010065 */
[----:B------:R-:W-:Y:S01]  /*4990*/  FFMA.FTZ R105, R155, R100, R101 ;  /* 0x000000649b697223 */ /* 0x000fe20000010065 */
[----:B------:R-:W-:Y:S01]  /*49a0*/  FADD.FTZ R101, R153, -R98 ;  /* 0x8000006299657221 */ /* 0x000fe20000010000 */
[C---:B------:R-:W-:Y:S01]  /*49b0*/  FFMA.FTZ R97, R112.reuse, R97, R94 ;  /* 0x0000006170617223 */ /* 0x040fe2000001005e */
[----:B------:R-:W-:Y:S01]  /*49c0*/  FFMA.FTZ R98, R112, R99, R95 ;  /* 0x0000006370627223 */ /* 0x000fe2000001005f */
[----:B------:R-:W-:Y:S02]  /*49d0*/  HADD2.F32 R94, -RZ, R86.H1_H1 ;  /* 0x30000056ff5e7230 */ /* 0x000fe40000004100 */
[----:B------:R-:W-:Y:S01]  /*49e0*/  FADD.FTZ R95, R157, -R102 ;  /* 0x800000669d5f7221 */ /* 0x000fe20000010000 */
[--C-:B------:R-:W-:Y:S02]  /*49f0*/  HADD2.F32 R99, -RZ, R87.reuse.H1_H1 ;  /* 0x30000057ff637230 */ /* 0x100fe40000004100 */
[----:B------:R-:W-:Y:S01]  /*4a00*/  FADD.FTZ R105, R158, -R105 ;  /* 0x800000699e697221 */ /* 0x000fe20000010000 */
[----:B------:R-:W-:Y:S01]  /*4a10*/  FFMA.FTZ R103, R112, R101, R94 ;  /* 0x0000006570677223 */ /* 0x000fe2000001005e */
[----:B------:R-:W-:-:S02]  /*4a20*/  HADD2.F32 R94, -RZ, R87.H0_H0 ;  /* 0x20000057ff5e7230 */ /* 0x000fc40000004100 */
[C---:B------:R-:W-:Y:S01]  /*4a30*/  FFMA.FTZ R100, R112.reuse, R95, R99 ;  /* 0x0000005f70647223 */ /* 0x040fe20000010063 */
[----:B------:R-:W-:Y:S01]  /*4a40*/  FADD.FTZ R95, R147, -R92 ;  /* 0x8000005c935f7221 */ /* 0x000fe20000010000 */
[----:B------:R-:W-:Y:S02]  /*4a50*/  HADD2.F32 R101, -RZ, R85.H1_H1 ;  /* 0x30000055ff657230 */ /* 0x000fe40000004100 */
[----:B------:R-:W-:Y:S01]  /*4a60*/  FADD.FTZ R99, R149, -R96 ;  /* 0x8000006095637221 */ /* 0x000fe20000010000 */
[----:B------:R-:W-:Y:S02]  /*4a70*/  HADD2.F32 R92, -RZ, R84.H1_H1 ;  /* 0x30000054ff5c7230 */ /* 0x000fe40000004100 */
[C---:B------:R-:W-:Y:S01]  /*4a80*/  FFMA.FTZ R105, R112.reuse, R105, R94 ;  /* 0x0000006970697223 */ /* 0x040fe2000001005e */
[----:B------:R-:W-:Y:S01]  /*4a90*/  F2FP.F16.F32.PACK_AB R98, R103, R98 ;  /* 0x000000626762723e */ /* 0x000fe200000000ff */
[C---:B------:R-:W-:Y:S01]  /*4aa0*/  FFMA.FTZ R94, R112.reuse, R99, R101 ;  /* 0x00000063705e7223 */ /* 0x040fe20000010065 */
        /* <DEDUP_REMOVED lines=9> */
.L_x_1730:
[----:B0--3--:R-:W0:Y:S02]  /*4b40*/  LDC.64 R96, c[0x0][0x470] ;  /* 0x00011c00ff607b82 */ /* 0x009e240000000a00 */
        /* <DEDUP_REMOVED lines=44> */
.L_x_1733:
        /* <DEDUP_REMOVED lines=12> */
[----:B------:R-:W-:Y:S01]  /*4ed0*/  FADD.FTZ R103, R154, -R103 ;  /* 0x800000679a677221 */ /* 0x000fe20000010000 */
[C---:B-----5:R-:W-:Y:S01]  /*4ee0*/  FFMA.FTZ R107, R112.reuse, R101, R107 ;  /* 0x00000065706b7223 */ /* 0x060fe2000001006b */
[--C-:B------:R-:W-:Y:S02]  /*4ef0*/  HADD2.F32 R101, -RZ, R86.reuse.H0_H0 ;  /* 0x20000056ff657230 */ /* 0x100fe40000004100 */
[----:B------:R-:W-:Y:S01]  /*4f00*/  FFMA.FTZ R106, R112, R105, R102 ;  /* 0x00000069706a7223 */ /* 0x000fe20000010066 */
[----:B------:R-:W-:Y:S01]  /*4f10*/  FADD.FTZ R105, R153, -R98 ;  /* 0x8000006299697221 */ /* 0x000fe20000010000 */
[----:B------:R-:W-:Y:S02]  /*4f20*/  HADD2.F32 R98, -RZ, R86.H1_H1 ;  /* 0x30000056ff627230 */ /* 0x000fe40000004100 */
[----:B------:R-:W-:Y:S01]  /*4f30*/  FADD.FTZ R99, R152, -R99 ;  /* 0x8000006398637221 */ /* 0x000fe20000010000 */
[----:B------:R-:W-:Y:S01]  /*4f40*/  FFMA.FTZ R104, R112, R103, R101 ;  /* 0x0000006770687223 */ /* 0x000fe20000010065 */
[----:B------:R-:W-:-:S02]  /*4f50*/  HADD2.F32 R101, -RZ, R85.H0_H0 ;  /* 0x20000055ff657230 */ /* 0x000fc40000004100 */
[----:B------:R-:W-:Y:S01]  /*4f60*/  FADD.FTZ R103, R149, -R96 ;  /* 0x8000006095677221 */ /* 0x000fe20000010000 */
[----:B------:R-:W-:Y:S01]  /*4f70*/  FFMA.FTZ R105, R112, R105, R98 ;  /* 0x0000006970697223 */ /* 0x000fe20000010062 */
[----:B------:R-:W-:Y:S02]  /*4f80*/  HADD2.F32 R96, -RZ, R85.H1_H1 ;  /* 0x30000055ff607230 */ /* 0x000fe40000004100 */
[----:B------:R-:W-:Y:S01]  /*4f90*/  FADD.FTZ R97, R148, -R97 ;  /* 0x8000006194617221 */ /* 0x000fe20000010000 */
[C---:B------:R-:W-:Y:S01]  /*4fa0*/  FFMA.FTZ R102, R112.reuse, R99, R101 ;  /* 0x0000006370667223 */ /* 0x040fe20000010065 */
[--C-:B------:R-:W-:Y:S02]  /*4fb0*/  HADD2.F32 R99, -RZ, R84.reuse.H0_H0 ;  /* 0x20000054ff637230 */ /* 0x100fe40000004100 */
[----:B------:R-:W-:Y:S01]  /*4fc0*/  FADD.FTZ R101, R147, -R100 ;  /* 0x8000006493657221 */ /* 0x000fe20000010000 */
[----:B------:R-:W-:Y:S02]  /*4fd0*/  HADD2.F32 R98, -RZ, R84.H1_H1 ;  /* 0x30000054ff627230 */ /* 0x000fe40000004100 */
[C---:B------:R-:W-:Y:S01]  /*4fe0*/  FFMA.FTZ R103, R112.reuse, R103, R96 ;  /* 0x0000006770677223 */ /* 0x040fe20000010060 */
[C---:B------:R-:W-:Y:S01]  /*4ff0*/  FFMA.FTZ R96, R112.reuse, R97, R99 ;  /* 0x0000006170607223 */ /* 0x040fe20000010063 */
[----:B------:R-:W-:Y:S01]  /*5000*/  F2FP.F16.F32.PACK_AB R99, R107, R106 ;  /* 0x0000006a6b63723e */ /* 0x000fe200000000ff */
[----:B------:R-:W-:Y:S01]  /*5010*/  FFMA.FTZ R101, R112, R101, R98 ;  /* 0x0000006570657223 */ /* 0x000fe20000010062 */
[----:B------:R-:W-:-:S02]  /*5020*/  F2FP.F16.F32.PACK_AB R98, R105, R104 ;  /* 0x000000686962723e */ /* 0x000fc400000000ff */
[----:B------:R-:W-:Y:S02]  /*5030*/  F2FP.F16.F32.PACK_AB R97, R103, R102 ;  /* 0x000000666761723e */ /* 0x000fe400000000ff */
[----:B------:R-:W-:Y:S01]  /*5040*/  F2FP.F16.F32.PACK_AB R96, R101, R96 ;  /* 0x000000606560723e */ /* 0x000fe200000000ff */
[----:B------:R-:W-:Y:S06]  /*5050*/  BRA `(.L_x_1732) ;  /* 0x00000008003c7947 */ /* 0x000fec0003800000 */
.L_x_1729:
        /* <DEDUP_REMOVED lines=45> */
.L_x_1735:
        /* <DEDUP_REMOVED lines=33> */
.L_x_1734:
        /* <DEDUP_REMOVED lines=37> */
.L_x_1736:
        /* <DEDUP_REMOVED lines=28> */
.L_x_1732:
        /* <DEDUP_REMOVED lines=9> */
.L_x_1728:
[----:B------:R-:W-:Y:S05]  /*59e0*/  BSYNC.RECONVERGENT B0 ;  /* 0x0000000000007941 */ /* 0x000fea0003800200 */
.L_x_1727:
[----:B------:R-:W-:Y:S01]  /*59f0*/  PLOP3.LUT P3, PT, P3, PT, PT, 0x8, 0x80 ;  /* 0x000000000080781c */ /* 0x000fe20001f6e170 */
[----:B------:R-:W-:-:S12]  /*5a00*/  @!P6 BRA `(.L_x_1737) ;  /* 0xffffffa800e4e947 */ /* 0x000fd8000383ffff */
.L_x_1700:
        /* <DEDUP_REMOVED lines=30> */
.L_x_1738:
        /* <DEDUP_REMOVED lines=9> */
.L_x_3834:


//--------------------- .text._ZN10layer_norm31ln_parallel_residual_bwd_kernelINS_13Kernel_traitsIf6__halfS2_S2_fjLj6144ELj1ELj1ELj8ELj16ENS_18Kernel_traits_baseILj6144EfS2_S2_S2_fjLj256EEEEELb0ELb1ELb1EEEvNS_9BwdParamsE --------------------------
	.section	.text._ZN10layer_norm31ln_parallel_residual_bwd_kernelINS_13Kernel_traitsIf6__halfS2_S2_fjLj6144ELj1ELj1ELj8ELj16ENS_18Kernel_traits_baseILj6144EfS2_S2_S2_fjLj256EEEEELb0ELb1ELb1EEEvNS_9BwdParamsE,"ax",@progbits
	.align	128
        .global         _ZN10layer_norm31ln_parallel_residual_bwd_kernelINS_13Kernel_traitsIf6__halfS2_S2_fjLj6144ELj1ELj1ELj8ELj16ENS_18Kernel_traits_baseILj6144EfS2_S2_S2_fjLj256EEEEELb0ELb1ELb1EEEvNS_9BwdParamsE
        .type           _ZN10layer_norm31ln_parallel_residual_bwd_kernelINS_13Kernel_traitsIf6__halfS2_S2_fjLj6144ELj1ELj1ELj8ELj16ENS_18Kernel_traits_baseILj6144EfS2_S2_S2_fjLj256EEEEELb0ELb1ELb1EEEvNS_9BwdParamsE,@function
        .size           _ZN10layer_norm31ln_parallel_residual_bwd_kernelINS_13Kernel_traitsIf6__halfS2_S2_fjLj6144ELj1ELj1ELj8ELj16ENS_18Kernel_traits_baseILj6144EfS2_S2_S2_fjLj256EEEEELb0ELb1ELb1EEEvNS_9BwdParamsE,(.L_x_3835 - _ZN10layer_norm31ln_parallel_residual_bwd_kernelINS_13Kernel_traitsIf6__halfS2_S2_fjLj6144ELj1ELj1ELj8ELj16ENS_18Kernel_traits_baseILj6144EfS2_S2_S2_fjLj256EEEEELb0ELb1ELb1EEEvNS_9BwdParamsE)
        .other          _ZN10layer_norm31ln_parallel_residual_bwd_kernelINS_13Kernel_traitsIf6__halfS2_S2_fjLj6144ELj1ELj1ELj8ELj16ENS_18Kernel_traits_baseILj6144EfS2_S2_S2_fjLj256EEEEELb0ELb1ELb1EEEvNS_9BwdParamsE,@"STO_CUDA_ENTRY STV_DEFAULT"
_ZN10layer_norm31ln_parallel_residual_bwd_kernelINS_13Kernel_traitsIf6__halfS2_S2_fjLj6144ELj1ELj1ELj8ELj16ENS_18Kernel_traits_baseILj6144EfS2_S2_S2_fjLj256EEEEELb0ELb1ELb1EEEvNS_9BwdParamsE:
.text._ZN10layer_norm31ln_parallel_residual_bwd_kernelINS_13Kernel_traitsIf6__halfS2_S2_fjLj6144ELj1ELj1ELj8ELj16ENS_18Kernel_traits_baseILj6144EfS2_S2_S2_fjLj256EEEEELb0ELb1ELb1EEEvNS_9BwdParamsE:
        /* <DEDUP_REMOVED lines=58> */
[----:B------:R-:W-:Y:S01]  /*03a0*/  CS2R R104, SRZ ;  /* 0x0000000000687805 */ /* 0x000fe2000001ff00 */
[----:B------:R-:W1:Y:S02]  /*03b0*/  LDCU UR12, c[0x0][0x388] ;  /* 0x00007100ff0c77ac */ /* 0x000e640008000800 */
        /* <DEDUP_REMOVED lines=13> */
[----:B------:R-:W-:Y:S01]  /*0490*/  MOV R118, RZ ;  /* 0x000000ff00767202 */ /* 0x000fe20000000f00 */
[----:B------:R-:W2:Y:S01]  /*04a0*/  LDCU.64 UR4, c[0x0][0x478] ;  /* 0x00008f00ff0477ac */ /* 0x000ea20008000a00 */
[----:B------:R-:W-:Y:S02]  /*04b0*/  PLOP3.LUT P4, PT, PT, PT, UP1, 0x80, 0x8 ;  /* 0x000000000008781c */ /* 0x000fe40003f8f018 */
[----:B------:R-:W-:Y:S02]  /*04c0*/  PLOP3.LUT P1, PT, PT, PT, UP0, 0x80, 0x8 ;  /* 0x000000000008781c */ /* 0x000fe40003f2f008 */
[----:B01--4-:R-:W-:-:S11]  /*04d0*/  MOV R122, UR10 ;  /* 0x0000000a007a7c02 */ /* 0x013fd60008000f00 */
.L_x_1764:
[----:B------:R-:W-:Y:S01]  /*04e0*/  IMAD R0, R122, UR12, RZ ;  /* 0x0000000c7a007c24 */ /* 0x000fe2000f8e02ff */
[----:B0-----:R-:W0:Y:S04]  /*04f0*/  LDC.64 R68, c[0x0][0x3a8] ;  /* 0x0000ea00ff447b82 */ /* 0x001e280000000a00 */
[----:B------:R-:W-:-:S04]  /*0500*/  SHF.R.S32.HI R3, RZ, 0x1f, R0 ;  /* 0x0000001fff037819 */ /* 0x000fc80000011400 */
[----:B------:R-:W-:Y:S01]  /*0510*/  LEA.HI R3, R3, R0, RZ, 0x3 ;  /* 0x0000000003037211 */ /* 0x000fe200078f18ff */
[----:B------:R-:W1:Y:S03]  /*0520*/  LDC.64 R48, c[0x0][0x428] ;  /* 0x00010a00ff307b82 */ /* 0x000e660000000a00 */
[----:B------:R-:W-:-:S05]  /*0530*/  LEA.HI.SX32 R127, R3, R72, 0x1d ;  /* 0x00000048037f7211 */ /* 0x000fca00078feaff */
[----:B------:R-:W3:Y:S08]  /*0540*/  LDC.64 R2, c[0x0][0x3c0] ;  /* 0x0000f000ff027b82 */ /* 0x000ef00000000a00 */
[----:B------:R-:W4:Y:S01]  /*0550*/  LDC.64 R128, c[0x0][0x3c8] ;  /* 0x0000f200ff807b82 */ /* 0x000f220000000a00 */
[C---:B0-----:R-:W-:Y:S01]  /*0560*/  IMAD.WIDE.U32 R52, R127.reuse, 0x10, R68 ;  /* 0x000000107f347825 */ /* 0x041fe200078e0044 */
[----:B------:R-:W-:-:S05]  /*0570*/  IADD3 R125, PT, PT, R127, 0x100, RZ ;  /* 0x000001007f7d7810 */ /* 0x000fca0007ffe0ff */
[----:B------:R-:W2:Y:S01]  /*0580*/  LDG.E.128 R52, desc[UR8][R52.64] ;  /* 0x0000000834347981 */ /* 0x000ea2000c1e1d00 */
[----:B-1----:R-:W-:-:S04]  /*0590*/  IMAD.WIDE.U32 R56, R127, 0x10, R48 ;  /* 0x000000107f387825 */ /* 0x002fc800078e0030 */
[C---:B---3--:R-:W-:Y:S02]  /*05a0*/  IMAD.WIDE R2, R122.reuse, 0x4, R2 ;  /* 0x000000047a027825 */ /* 0x048fe400078e0202 */
[----:B------:R-:W3:Y:S02]  /*05b0*/  LDG.E.128 R56, desc[UR8][R56.64] ;  /* 0x0000000838387981 */ /* 0x000ee4000c1e1d00 */
[----:B------:R-:W-:Y:S02]  /*05c0*/  IMAD.WIDE.U32 R60, R125, 0x10, R68 ;  /* 0x000000107d3c7825 */ /* 0x000fe400078e0044 */
[----:B------:R-:W3:Y:S02]  /*05d0*/  LDG.E R0, desc[UR8][R2.64] ;  /* 0x0000000802007981 */ /* 0x000ee4000c1e1900 */
[----:B----4-:R-:W-:Y:S02]  /*05e0*/  IMAD.WIDE R128, R122, 0x4, R128 ;  /* 0x000000047a807825 */ /* 0x010fe400078e0280 */
[----:B------:R-:W4:Y:S01]  /*05f0*/  LDG.E.128 R60, desc[UR8][R60.64] ;  /* 0x000000083c3c7981 */ /* 0x000f22000c1e1d00 */
[----:B------:R-:W-:Y:S01]  /*0600*/  IADD3 R123, PT, PT, R127, 0x200, RZ ;  /* 0x000002007f7b7810 */ /* 0x000fe20007ffe0ff */
[----:B------:R-:W-:-:S02]  /*0610*/  IMAD.WIDE.U32 R64, R125, 0x10, R48 ;  /* 0x000000107d407825 */ /* 0x000fc400078e0030 */
[----:B------:R-:W4:Y:S02]  /*0620*/  LDG.E R124, desc[UR8][R128.64] ;  /* 0x00000008807c7981 */ /* 0x000f24000c1e1900 */
[C---:B------:R-:W-:Y:S02]  /*0630*/  IMAD.WIDE.U32 R68, R123.reuse, 0x10, R68 ;  /* 0x000000107b447825 */ /* 0x040fe400078e0044 */
[----:B------:R-:W4:Y:S04]  /*0640*/  LDG.E.128 R64, desc[UR8][R64.64] ;  /* 0x0000000840407981 */ /* 0x000f28000c1e1d00 */
[----:B------:R-:W4:Y:S01]  /*0650*/  LDG.E.128 R68, desc[UR8][R68.64] ;  /* 0x0000000844447981 */ /* 0x000f22000c1e1d00 */
[----:B------:R-:W-:-:S06]  /*0660*/  IMAD.WIDE.U32 R48, R123, 0x10, R48 ;  /* 0x000000107b307825 */ /* 0x000fcc00078e0030 */
[----:B------:R-:W4:Y:S01]  /*0670*/  LDG.E.128 R48, desc[UR8][R48.64] ;  /* 0x0000000830307981 */ /* 0x000f22000c1e1d00 */
[----:B------:R-:W0:Y:S01]  /*0680*/  S2R R166, SR_CgaCtaId ;  /* 0x0000000000a67919 */ /* 0x000e220000008800 */
[----:B------:R-:W-:Y:S01]  /*0690*/  LOP3.LUT P2, RZ, R72, 0x1f, RZ, 0xc0, !PT ;  /* 0x0000001f48ff7812 */ /* 0x000fe2000784c0ff */
[----:B--2---:R-:W-:Y:S02]  /*06a0*/  HADD2.F32 R126, -RZ, R52.H0_H0 ;  /* 0x20000034ff7e7230 */ /* 0x004fe40000004100 */
[--C-:B------:R-:W-:Y:S02]  /*06b0*/  HADD2.F32 R130, -RZ, R53.reuse.H0_H0 ;  /* 0x20000035ff827230 */ /* 0x100fe40000004100 */
[----:B------:R-:W-:Y:S02]  /*06c0*/  HADD2.F32 R131, -RZ, R53.H1_H1 ;  /* 0x30000035ff837230 */ /* 0x000fe40000004100 */
[--C-:B------:R-:W-:Y:S02]  /*06d0*/  HADD2.F32 R135, -RZ, R55.reuse.H0_H0 ;  /* 0x20000037ff877230 */ /* 0x100fe40000004100 */
[----:B------:R-:W-:Y:S01]  /*06e0*/  HADD2.F32 R136, -RZ, R55.H1_H1 ;  /* 0x30000037ff887230 */ /* 0x000fe20000004100 */
[----:B---3--:R-:W-:Y:S01]  /*06f0*/  FSEL R171, R0, RZ, !P4 ;  /* 0x000000ff00ab7208 */ /* 0x008fe20006000000 */
[----:B------:R-:W-:-:S04]  /*0700*/  HADD2.F32 R55, -RZ, R56.H0_H0 ;  /* 0x20000038ff377230 */ /* 0x000fc80000004100 */
[C---:B------:R-:W-:Y:S01]  /*0710*/  FADD.FTZ R53, -R171.reuse, R126 ;  /* 0x0000007eab357221 */ /* 0x040fe20000010100 */
[----:B------:R-:W-:Y:S02]  /*0720*/  HADD2.F32 R56, -RZ, R56.H1_H1 ;  /* 0x30000038ff387230 */ /* 0x000fe40000004100 */
[--C-:B----4-:R-:W-:Y:S02]  /*0730*/  HADD2.F32 R143, -RZ, R61.reuse.H0_H0 ;  /* 0x2000003dff8f7230 */ /* 0x110fe40000004100 */
[----:B------:R-:W-:Y:S01]  /*0740*/  FMUL.FTZ R0, R124, R53 ;  /* 0x000000357c007220 */ /* 0x000fe20000410000 */
[----:B------:R-:W-:Y:S02]  /*0750*/  HADD2.F32 R144, -RZ, R61.H1_H1 ;  /* 0x3000003dff907230 */ /* 0x000fe40000004100 */
[----:B------:R-:W-:Y:S01]  /*0760*/  FADD.FTZ R53, -R171, R136 ;  /* 0x00000088ab357221 */ /* 0x000fe20000010100 */
[----:B-----5:R-:W-:Y:S01]  /*0770*/  FMUL.FTZ R61, R24, R55 ;  /* 0x00000037183d7220 */ /* 0x020fe20000410000 */
[----:B------:R-:W-:-:S02]  /*0780*/  HADD2.F32 R132, -RZ, R54.H0_H0 ;  /* 0x20000036ff847230 */ /* 0x000fc40000004100 */
[----:B------:R-:W-:Y:S02]  /*0790*/  HADD2.F32 R133, -RZ, R54.H1_H1 ;  /* 0x30000036ff857230 */ /* 0x000fe40000004100 */
[----:B------:R-:W-:Y:S01]  /*07a0*/  FMUL.FTZ R126, R124, R53 ;  /* 0x000000357c7e7220 */ /* 0x000fe20000410000 */
[--C-:B------:R-:W-:Y:S02]  /*07b0*/  HADD2.F32 R54, -RZ, R57.reuse.H0_H0 ;  /* 0x20000039ff367230 */ /* 0x100fe40000004100 */
[----:B------:R-:W-:Y:S02]  /*07c0*/  HADD2.F32 R128, -RZ, R57.H1_H1 ;  /* 0x30000039ff807230 */ /* 0x000fe40000004100 */
[----:B------:R-:W-:Y:S01]  /*07d0*/  FADD.FTZ R53, RZ, R61 ;  /* 0x0000003dff357221 */ /* 0x000fe20000010000 */
[--C-:B------:R-:W-:Y:S02]  /*07e0*/  HADD2.F32 R57, -RZ, R58.reuse.H0_H0 ;  /* 0x2000003aff397230 */ /* 0x100fe40000004100 */
[----:B------:R-:W-:-:S02]  /*07f0*/  HADD2.F32 R134, -RZ, R58.H1_H1 ;  /* 0x3000003aff867230 */ /* 0x000fc40000004100 */
[----:B------:R-:W-:Y:S01]  /*0800*/  FMUL.FTZ R58, R25, R56 ;  /* 0x00000038193a7220 */ /* 0x000fe20000410000 */
[--C-:B------:R-:W-:Y:S02]  /*0810*/  HADD2.F32 R139, -RZ, R60.reuse.H0_H0 ;  /* 0x2000003cff8b7230 */ /* 0x100fe40000004100 */
[----:B------:R-:W-:Y:S02]  /*0820*/  HADD2.F32 R140, -RZ, R60.H1_H1 ;  /* 0x3000003cff8c7230 */ /* 0x000fe40000004100 */
[----:B------:R-:W-:Y:S01]  /*0830*/  FMUL.FTZ R60, R26, R54 ;  /* 0x000000361a3c7220 */ /* 0x000fe20000410000 */
[----:B------:R-:W-:Y:S01]  /*0840*/  FADD.FTZ R53, R53, R58 ;  /* 0x0000003a35357221 */ /* 0x000fe20000010000 */
[--C-:B------:R-:W-:Y:S02]  /*0850*/  HADD2.F32 R147, -RZ, R62.reuse.H0_H0 ;  /* 0x2000003eff937230 */ /* 0x100fe40000004100 */
[----:B------:R-:W-:Y:S02]  /*0860*/  HADD2.F32 R148, -RZ, R62.H1_H1 ;  /* 0x3000003eff947230 */ /* 0x000fe40000004100 */
[----:B------:R-:W-:Y:S01]  /*0870*/  FMUL.FTZ R62, R27, R128 ;  /* 0x000000801b3e7220 */ /* 0x000fe20000410000 */
[----:B------:R-:W-:Y:S01]  /*0880*/  FADD.FTZ R53, R53, R60 ;  /* 0x0000003c35357221 */ /* 0x000fe20000010000 */
[----:B------:R-:W-:-:S02]  /*0890*/  HADD2.F32 R52, -RZ, R52.H1_H1 ;  /* 0x30000034ff347230 */ /* 0x000fc40000004100 */
[--C-:B------:R-:W-:Y:S02]  /*08a0*/  HADD2.F32 R153, -RZ, R68.reuse.H0_H0 ;  /* 0x20000044ff997230 */ /* 0x100fe40000004100 */
[----:B------:R-:W-:Y:S01]  /*08b0*/  FADD.FTZ R53, R53, R62 ;  /* 0x0000003e35357221 */ /* 0x000fe20000010000 */
[----:B------:R-:W-:Y:S02]  /*08c0*/  HADD2.F32 R154, -RZ, R68.H1_H1 ;  /* 0x30000044ff9a7230 */ /* 0x000fe40000004100 */
[----:B------:R-:W-:Y:S01]  /*08d0*/  FMUL.FTZ R68, R20, R57 ;  /* 0x0000003914447220 */ /* 0x000fe20000410000 */
[--C-:B------:R-:W-:Y:S02]  /*08e0*/  HADD2.F32 R137, -RZ, R59.reuse.H0_H0 ;  /* 0x2000003bff897230 */ /* 0x100fe40000004100 */
[----:B------:R-:W-:Y:S02]  /*08f0*/  HADD2.F32 R138, -RZ, R59.H1_H1 ;  /* 0x3000003bff8a7230 */ /* 0x000fe40000004100 */
[----:B------:R-:W-:Y:S01]  /*0900*/  FADD.FTZ R59, -R171, R52 ;  /* 0x00000034ab3b7221 */ /* 0x000fe20000010100 */
[----:B------:R-:W-:-:S02]  /*0910*/  HADD2.F32 R145, -RZ, R65.H0_H0 ;  /* 0x20000041ff917230 */ /* 0x000fc40000004100 */
[----:B------:R-:W-:Y:S02]  /*0920*/  HADD2.F32 R146, -RZ, R65.H1_H1 ;  /* 0x30000041ff927230 */ /* 0x000fe40000004100 */
[----:B------:R-:W-:Y:S01]  /*0930*/  FADD.FTZ R65, -R171, R131 ;  /* 0x00000083ab417221 */ /* 0x000fe20000010100 */
[----:B------:R-:W-:Y:S01]  /*0940*/  FMUL.FTZ R129, R21, R134 ;  /* 0x0000008615817220 */ /* 0x000fe20000410000 */
[----:B------:R-:W-:Y:S01]  /*0950*/  FADD.FTZ R52, R53, R68 ;  /* 0x0000004435347221 */ /* 0x000fe20000010000 */
[--C-:B------:R-:W-:Y:S02]  /*0960*/  HADD2.F32 R151, -RZ, R63.reuse.H0_H0 ;  /* 0x2000003fff977230 */ /* 0x100fe40000004100 */
[----:B------:R-:W-:Y:S01]  /*0970*/  FMUL.FTZ R65, R124, R65 ;  /* 0x000000417c417220 */ /* 0x000fe20000410000 */
[----:B------:R-:W-:Y:S02]  /*0980*/  HADD2.F32 R152, -RZ, R63.H1_H1 ;  /* 0x3000003fff987230 */ /* 0x000fe40000004100 */
[----:B------:R-:W-:Y:S01]  /*0990*/  FADD.FTZ R63, -R171, R130 ;  /* 0x00000082ab3f7221 */ /* 0x000fe20000010100 */
[----:B------:R-:W-:Y:S01]  /*09a0*/  FADD.FTZ R53, R52, R129 ;  /* 0x0000008134357221 */ /* 0x000fe20000010000 */
[----:B------:R-:W-:Y:S01]  /*09b0*/  FMUL.FTZ R59, R124, R59 ;  /* 0x0000003b7c3b7220 */ /* 0x000fe20000410000 */
[----:B------:R-:W-:Y:S01]  /*09c0*/  FFMA.FTZ R52, R0, R61, RZ ;  /* 0x0000003d00347223 */ /* 0x000fe200000100ff */
[----:B------:R-:W-:Y:S01]  /*09d0*/  FMUL.FTZ R63, R124, R63 ;  /* 0x0000003f7c3f7220 */ /* 0x000fe20000410000 */
[----:B------:R-:W-:Y:S01]  /*09e0*/  FADD.FTZ R113, R128, R113 ;  /* 0x0000007180717221 */ /* 0x000fe20000010000 */
[----:B------:R-:W-:Y:S01]  /*09f0*/  FFMA.FTZ R114, R65, R128, R114 ;  /* 0x0000008041727223 */ /* 0x000fe20000010072 */
[----:B------:R-:W-:Y:S01]  /*0a00*/  FMUL.FTZ R128, R22, R137 ;  /* 0x0000008916807220 */ /* 0x000fe20000410000 */
[----:B------:R-:W-:Y:S01]  /*0a10*/  FFMA.FTZ R52, R59, R58, R52 ;  /* 0x0000003a3b347223 */ /* 0x000fe20000010034 */
[----:B------:R-:W-:-:S02]  /*0a20*/  HADD2.F32 R161, -RZ, R71.H0_H0 ;  /* 0x20000047ffa17230 */ /* 0x000fc40000004100 */
[----:B------:R-:W-:Y:S01]  /*0a30*/  FADD.FTZ R115, R54, R115 ;  /* 0x0000007336737221 */ /* 0x000fe20000010000 */
[----:B------:R-:W-:Y:S02]  /*0a40*/  HADD2.F32 R162, -RZ, R71.H1_H1 ;  /* 0x30000047ffa27230 */ /* 0x000fe40000004100 */
[----:B------:R-:W-:Y:S01]  /*0a50*/  FADD.FTZ R71, -R171, R135 ;  /* 0x00000087ab477221 */ /* 0x000fe20000010100 */
[----:B------:R-:W-:Y:S02]  /*0a60*/  HADD2.F32 R141, -RZ, R64.H0_H0 ;  /* 0x20000040ff8d7230 */ /* 0x000fe40000004100 */
[----:B------:R-:W-:Y:S01]  /*0a70*/  FFMA.FTZ R116, R63, R54, R116 ;  /* 0x000000363f747223 */ /* 0x000fe20000010074 */
[--C-:B------:R-:W-:Y:S02]  /*0a80*/  HADD2.F32 R3, -RZ, R67.reuse.H0_H0 ;  /* 0x20000043ff037230 */ /* 0x100fe40000004100 */
[----:B------:R-:W-:Y:S01]  /*0a90*/  FMUL.FTZ R135, R23, R138 ;  /* 0x0000008a17877220 */ /* 0x000fe20000410000 */
[----:B------:R-:W-:-:S02]  /*0aa0*/  HADD2.F32 R2, -RZ, R67.H1_H1 ;  /* 0x30000043ff027230 */ /* 0x000fc40000004100 */
[----:B------:R-:W-:Y:S01]  /*0ab0*/  FADD.FTZ R54, R53, R128 ;  /* 0x0000008035367221 */ /* 0x000fe20000010000 */
[----:B------:R-:W-:Y:S01]  /*0ac0*/  FADD.FTZ R67, -R171, R132 ;  /* 0x00000084ab437221 */ /* 0x000fe20000010100 */
[----:B------:R-:W-:Y:S01]  /*0ad0*/  FFMA.FTZ R52, R63, R60, R52 ;  /* 0x0000003c3f347223 */ /* 0x000fe20000010034 */
[----:B------:R-:W-:Y:S02]  /*0ae0*/  HADD2.F32 R142, -RZ, R64.H1_H1 ;  /* 0x30000040ff8e7230 */ /* 0x000fe40000004100 */
[----:B------:R-:W-:Y:S01]  /*0af0*/  FADD.FTZ R53, R54, R135 ;  /* 0x0000008736357221 */ /* 0x000fe20000010000 */
[--C-:B------:R-:W-:Y:S02]  /*0b00*/  HADD2.F32 R158, -RZ, R70.reuse.H0_H0 ;  /* 0x20000046ff9e7230 */ /* 0x100fe40000004100 */
[----:B------:R-:W-:Y:S02]  /*0b10*/  HADD2.F32 R160, -RZ, R70.H1_H1 ;  /* 0x30000046ffa07230 */ /* 0x000fe40000004100 */
[----:B------:R-:W-:Y:S01]  /*0b20*/  FMUL.FTZ R70, R16, R141 ;  /* 0x0000008d10467220 */ /* 0x000fe20000410000 */
[----:B------:R-:W-:Y:S01]  /*0b30*/  FADD.FTZ R133, -R171, R133 ;  /* 0x00000085ab857221 */ /* 0x000fe20000010100 */
[----:B------:R-:W-:Y:S01]  /*0b40*/  FMUL.FTZ R67, R124, R67 ;  /* 0x000000437c437220 */ /* 0x000fe20000410000 */
[----:B------:R-:W-:Y:S01]  /*0b50*/  FFMA.FTZ R52, R65, R62, R52 ;  /* 0x0000003e41347223 */ /* 0x000fe20000010034 */
[----:B------:R-:W-:Y:S01]  /*0b60*/  FADD.FTZ R120, R55, R120 ;  /* 0x0000007837787221 */ /* 0x000fe20000010000 */
[----:B------:R-:W-:Y:S01]  /*0b70*/  FFMA.FTZ R121, R0, R55, R121 ;  /* 0x0000003700797223 */ /* 0x000fe20000010079 */
[----:B------:R-:W-:Y:S01]  /*0b80*/  FADD.FTZ R55, -R171, R140 ;  /* 0x0000008cab377221 */ /* 0x000fe20000010100 */
[----:B------:R-:W-:Y:S01]  /*0b90*/  FMUL.FTZ R131, R17, R142 ;  /* 0x0000008e11837220 */ /* 0x000fe20000410000 */
[----:B------:R-:W-:Y:S01]  /*0ba0*/  FADD.FTZ R54, R53, R70 ;  /* 0x0000004635367221 */ /* 0x000fe20000010000 */
[----:B------:R-:W-:Y:S01]  /*0bb0*/  FMUL.FTZ R64, R124, R133 ;  /* 0x000000857c407220 */ /* 0x000fe20000410000 */
[----:B------:R-:W-:Y:S01]  /*0bc0*/  FFMA.FTZ R53, R67, R68, R52 ;  /* 0x0000004443357223 */ /* 0x000fe20000010034 */
[----:B------:R-:W-:-:S02]  /*0bd0*/  HADD2.F32 R149, -RZ, R66.H0_H0 ;  /* 0x20000042ff957230 */ /* 0x000fc40000004100 */
[C---:B------:R-:W-:Y:S01]  /*0be0*/  FMUL.FTZ R71, R124.reuse, R71 ;  /* 0x000000477c477220 */ /* 0x040fe20000410000 */
[----:B------:R-:W-:Y:S02]  /*0bf0*/  HADD2.F32 R150, -RZ, R66.H1_H1 ;  /* 0x30000042ff967230 */ /* 0x000fe40000004100 */
[----:B------:R-:W-:Y:S01]  /*0c00*/  FMUL.FTZ R66, R124, R55 ;  /* 0x000000377c427220 */ /* 0x000fe20000410000 */
[----:B------:R-:W-:Y:S01]  /*0c10*/  FMUL.FTZ R132, R18, R145 ;  /* 0x0000009112847220 */ /* 0x000fe20000410000 */
[----:B------:R-:W-:Y:S01]  /*0c20*/  FADD.FTZ R55, R54, R131 ;  /* 0x0000008336377221 */ /* 0x000fe20000010000 */
[----:B------:R-:W-:Y:S01]  /*0c30*/  FFMA.FTZ R52, R64, R129, R53 ;  /* 0x0000008140347223 */ /* 0x000fe20000010035 */
[--C-:B------:R-:W-:Y:S02]  /*0c40*/  HADD2.F32 R155, -RZ, R69.reuse.H0_H0 ;  /* 0x20000045ff9b7230 */ /* 0x100fe40000004100 */
[----:B------:R-:W-:Y:S01]  /*0c50*/  FADD.FTZ R90, R137, R90 ;  /* 0x0000005a895a7221 */ /* 0x000fe20000010000 */
[----:B------:R-:W-:-:S02]  /*0c60*/  HADD2.F32 R156, -RZ, R69.H1_H1 ;  /* 0x30000045ff9c7230 */ /* 0x000fc40000004100 */
[----:B------:R-:W-:Y:S01]  /*0c70*/  FFMA.FTZ R110, R71, R137, R110 ;  /* 0x00000089476e7223 */ /* 0x000fe2000001006e */
        /* <DEDUP_REMOVED lines=10> */
[C---:B------:R-:W-:Y:S01]  /*0d20*/  FADD.FTZ R133, -R171.reuse, R143 ;  /* 0x0000008fab857221 */ /* 0x040fe20000010100 */
[----:B------:R-:W-:Y:S01]  /*0d30*/  FADD.FTZ R143, -R171, R148 ;  /* 0x00000094ab8f7221 */ /* 0x000fe20000010100 */
[----:B------:R-:W-:Y:S01]  /*0d40*/  FADD.FTZ R88, R141, R88 ;  /* 0x000000588d587221 */ /* 0x000fe20000010000 */
[----:B------:R-:W-:Y:S01]  /*0d50*/  FFMA.FTZ R108, R69, R141, R108 ;  /* 0x0000008d456c7223 */ /* 0x000fe2000001006c */
        /* <DEDUP_REMOVED lines=8> */
[----:B------:R-:W-:Y:S01]  /*0de0*/  FADD.FTZ R52, R52, R141 ;  /* 0x0000008d34347221 */ /* 0x000fe20000010000 */
[----:B------:R-:W-:-:S02]  /*0df0*/  HADD2.F32 R55, -RZ, R48.H0_H0 ;  /* 0x20000030ff377230 */ /* 0x000fc40000004100 */
[----:B------:R-:W-:Y:S01]  /*0e00*/  FADD.FTZ R57, -R171, R144 ;  /* 0x00000090ab397221 */ /* 0x000fe20000010100 */
[----:B------:R-:W-:Y:S02]  /*0e10*/  HADD2.F32 R54, -RZ, R48.H1_H1 ;  /* 0x30000030ff367230 */ /* 0x000fe40000004100 */
[----:B------:R-:W-:Y:S01]  /*0e20*/  FFMA.FTZ R48, R66, R131, R53 ;  /* 0x0000008342307223 */ /* 0x000fe20000010035 */
[----:B------:R-:W-:Y:S01]  /*0e30*/  FADD.FTZ R86, R145, R86 ;  /* 0x0000005691567221 */ /* 0x000fe20000010000 */
[----:B------:R-:W-:Y:S01]  /*0e40*/  FFMA.FTZ R106, R133, R145, R106 ;  /* 0x00000091856a7223 */ /* 0x000fe2000001006a */
[----:B------:R-:W-:Y:S01]  /*0e50*/  FMUL.FTZ R145, R15, R2 ;  /* 0x000000020f917220 */ /* 0x000fe20000410000 */
[----:B------:R-:W-:Y:S01]  /*0e60*/  FADD.FTZ R52, R52, R143 ;  /* 0x0000008f34347221 */ /* 0x000fe20000010000 */
[--C-:B------:R-:W-:Y:S02]  /*0e70*/  HADD2.F32 R165, -RZ, R49.reuse.H0_H0 ;  /* 0x20000031ffa57230 */ /* 0x100fe40000004100 */
[----:B------:R-:W-:Y:S01]  /*0e80*/  FADD.FTZ R139, -R171, R147 ;  /* 0x00000093ab8b7221 */ /* 0x000fe20000010100 */
[----:B------:R-:W-:-:S02]  /*0e90*/  HADD2.F32 R164, -RZ, R49.H1_H1 ;  /* 0x30000031ffa47230 */ /* 0x000fc40000004100 */
[----:B------:R-:W-:Y:S01]  /*0ea0*/  FMUL.FTZ R130, R124, R57 ;  /* 0x000000397c827220 */ /* 0x000fe20000410000 */
[----:B------:R-:W-:Y:S01]  /*0eb0*/  FFMA.FTZ R49, R133, R132, R48 ;  /* 0x0000008485317223 */ /* 0x000fe20000010030 */
[----:B------:R-:W-:Y:S01]  /*0ec0*/  FADD.FTZ R89, R138, R89 ;  /* 0x000000598a597221 */ /* 0x000fe20000010000 */
[----:B------:R-:W-:Y:S01]  /*0ed0*/  FFMA.FTZ R109, R126, R138, R109 ;  /* 0x0000008a7e6d7223 */ /* 0x000fe2000001006d */
[----:B------:R-:W-:Y:S01]  /*0ee0*/  FMUL.FTZ R138, R8, R55 ;  /* 0x00000037088a7220 */ /* 0x000fe20000410000 */
[----:B------:R-:W-:Y:S01]  /*0ef0*/  FADD.FTZ R53, R52, R145 ;  /* 0x0000009134357221 */ /* 0x000fe20000010000 */
[----:B------:R-:W-:Y:S01]  /*0f00*/  FMUL.FTZ R139, R124, R139 ;  /* 0x0000008b7c8b7220 */ /* 0x000fe20000410000 */
[----:B------:R-:W-:Y:S01]  /*0f10*/  FFMA.FTZ R48, R130, R137, R49 ;  /* 0x0000008982307223 */ /* 0x000fe20000010031 */
[----:B------:R-:W-:Y:S01]  /*0f20*/  FMUL.FTZ R140, R9, R54 ;  /* 0x00000036098c7220 */ /* 0x000fe20000410000 */
[----:B------:R-:W-:Y:S01]  /*0f30*/  FADD.FTZ R53, R53, R138 ;  /* 0x0000008a35357221 */ /* 0x000fe20000010000 */
[----:B------:R-:W-:Y:S01]  /*0f40*/  FADD.FTZ R151, -R171, R151 ;  /* 0x00000097ab977221 */ /* 0x000fe20000010100 */
[----:B------:R-:W-:Y:S01]  /*0f50*/  FFMA.FTZ R49, R139, R134, R48 ;  /* 0x000000868b317223 */ /* 0x000fe20000010030 */
[----:B------:R-:W-:Y:S01]  /*0f60*/  FADD.FTZ R84, R149, R84 ;  /* 0x0000005495547221 */ /* 0x000fe20000010000 */
[----:B------:R-:W-:Y:S01]  /*0f70*/  FFMA.FTZ R104, R139, R149, R104 ;  /* 0x000000958b687223 */ /* 0x000fe20000010068 */
[----:B------:R-:W-:Y:S01]  /*0f80*/  FADD.FTZ R87, R142, R87 ;  /* 0x000000578e577221 */ /* 0x000fe20000010000 */
[----:B------:R-:W-:Y:S01]  /*0f90*/  FFMA.FTZ R107, R66, R142, R107 ;  /* 0x0000008e426b7223 */ /* 0x000fe2000001006b */
[C---:B------:R-:W-:Y:S01]  /*0fa0*/  FADD.FTZ R149, -R171.reuse, R153 ;  /* 0x00000099ab957221 */ /* 0x040fe20000010100 */
[----:B------:R-:W-:Y:S01]  /*0fb0*/  FADD.FTZ R153, -R171, R155 ;  /* 0x0000009bab997221 */ /* 0x000fe20000010100 */
[----:B------:R-:W-:Y:S01]  /*0fc0*/  FADD.FTZ R53, R53, R140 ;  /* 0x0000008c35357221 */ /* 0x000fe20000010000 */
[----:B------:R-:W-:Y:S01]  /*0fd0*/  FMUL.FTZ R142, R10, R165 ;  /* 0x000000a50a8e7220 */ /* 0x000fe20000410000 */
[----:B------:R-:W-:Y:S01]  /*0fe0*/  FADD.FTZ R147, -R171, R152 ;  /* 0x00000098ab937221 */ /* 0x000fe20000010100 */
[----:B------:R-:W-:Y:S01]  /*0ff0*/  FMUL.FTZ R155, R124, R151 ;  /* 0x000000977c9b7220 */ /* 0x000fe20000410000 */
[----:B------:R-:W-:Y:S01]  /*1000*/  FFMA.FTZ R48, R136, R141, R49 ;  /* 0x0000008d88307223 */ /* 0x000fe20000010031 */
[----:B------:R-:W-:-:S02]  /*1010*/  HADD2.F32 R163, -RZ, R50.H0_H0 ;  /* 0x20000032ffa37230 */ /* 0x000fc40000004100 */
[----:B------:R-:W-:Y:S01]  /*1020*/  FADD.FTZ R57, -R171, R154 ;  /* 0x0000009aab397221 */ /* 0x000fe20000010100 */
[----:B------:R-:W-:Y:S01]  /*1030*/  FADD.FTZ R53, R53, R142 ;  /* 0x0000008e35357221 */ /* 0x000fe20000010000 */
[----:B------:R-:W-:Y:S01]  /*1040*/  FMUL.FTZ R144, R11, R164 ;  /* 0x000000a40b907220 */ /* 0x000fe20000410000 */
[----:B------:R-:W-:Y:S01]  /*1050*/  FMUL.FTZ R154, R124, R147 ;  /* 0x000000937c9a7220 */ /* 0x000fe20000410000 */
[----:B------:R-:W-:Y:S01]  /*1060*/  FFMA.FTZ R49, R155, R143, R48 ;  /* 0x0000008f9b317223 */ /* 0x000fe20000010030 */
[----:B------:R-:W-:Y:S01]  /*1070*/  FADD.FTZ R167, -R171, R160 ;  /* 0x000000a0aba77221 */ /* 0x000fe20000010100 */
[----:B------:R-:W-:Y:S01]  /*1080*/  FADD.FTZ R85, R146, R85 ;  /* 0x0000005592557221 */ /* 0x000fe20000010000 */
[----:B------:R-:W-:Y:S01]  /*1090*/  FFMA.FTZ R105, R130, R146, R105 ;  /* 0x0000009282697223 */ /* 0x000fe20000010069 */
[----:B------:R-:W-:Y:S02]  /*10a0*/  HADD2.F32 R160, -RZ, R50.H1_H1 ;  /* 0x30000032ffa07230 */ /* 0x000fe40000004100 */
[----:B------:R-:W-:Y:S01]  /*10b0*/  FADD.FTZ R53, R53, R144 ;  /* 0x0000009035357221 */ /* 0x000fe20000010000 */
[----:B------:R-:W-:Y:S01]  /*10c0*/  FMUL.FTZ R146, R4, R163 ;  /* 0x000000a304927220 */ /* 0x000fe20000410000 */
[----:B------:R-:W-:Y:S01]  /*10d0*/  FMUL.FTZ R149, R124, R149 ;  /* 0x000000957c957220 */ /* 0x000fe20000410000 */
[----:B------:R-:W-:Y:S01]  /*10e0*/  FFMA.FTZ R50, R154, R145, R49 ;  /* 0x000000919a327223 */ /* 0x000fe20000010031 */
[----:B------:R-:W-:Y:S01]  /*10f0*/  FADD.FTZ R83, R150, R83 ;  /* 0x0000005396537221 */ /* 0x000fe20000010000 */
[----:B------:R-:W-:Y:S01]  /*1100*/  FFMA.FTZ R103, R136, R150, R103 ;  /* 0x0000009688677223 */ /* 0x000fe20000010067 */
[----:B------:R-:W-:Y:S01]  /*1110*/  FADD.FTZ R48, R53, R146 ;  /* 0x0000009235307221 */ /* 0x000fe20000010000 */
[----:B------:R-:W-:Y:S01]  /*1120*/  FMUL.FTZ R147, R5, R160 ;  /* 0x000000a005937220 */ /* 0x000fe20000410000 */
[C---:B------:R-:W-:Y:S01]  /*1130*/  FADD.FTZ R157, -R171.reuse, R156 ;  /* 0x0000009cab9d7221 */ /* 0x040fe20000010100 */
[C---:B------:R-:W-:Y:S01]  /*1140*/  FADD.FTZ R159, -R171.reuse, R158 ;  /* 0x0000009eab9f7221 */ /* 0x040fe20000010100 */
[----:B------:R-:W-:Y:S01]  /*1150*/  FADD.FTZ R169, -R171, R161 ;  /* 0x000000a1aba97221 */ /* 0x000fe20000010100 */
[----:B------:R-:W-:Y:S01]  /*1160*/  FMUL.FTZ R150, R124, R57 ;  /* 0x000000397c967220 */ /* 0x000fe20000410000 */
[----:B------:R-:W-:Y:S01]  /*1170*/  FFMA.FTZ R49, R149, R138, R50 ;  /* 0x0000008a95317223 */ /* 0x000fe20000010032 */
[----:B------:R-:W-:Y:S01]  /*1180*/  FADD.FTZ R171, -R171, R162 ;  /* 0x000000a2abab7221 */ /* 0x000fe20000010100 */
[----:B------:R-:W-:-:S02]  /*1190*/  HADD2.F32 R161, -RZ, R51.H0_H0 ;  /* 0x20000033ffa17230 */ /* 0x000fc40000004100 */
[----:B------:R-:W-:Y:S02]  /*11a0*/  HADD2.F32 R162, -RZ, R51.H1_H1 ;  /* 0x30000033ffa27230 */ /* 0x000fe40000004100 */
[----:B------:R-:W-:Y:S01]  /*11b0*/  FADD.FTZ R51, R48, R147 ;  /* 0x0000009330337221 */ /* 0x000fe20000010000 */
[----:B------:R-:W-:Y:S01]  /*11c0*/  FMUL.FTZ R153, R124, R153 ;  /* 0x000000997c997220 */ /* 0x000fe20000410000 */
[----:B------:R-:W-:Y:S01]  /*11d0*/  FFMA.FTZ R48, R150, R140, R49 ;  /* 0x0000008c96307223 */ /* 0x000fe20000010031 */
[----:B------:R-:W-:-:S03]  /*11e0*/  FMUL.FTZ R152, R124, R157 ;  /* 0x0000009d7c987220 */ /* 0x000fc60000410000 */
[----:B------:R-:W-:Y:S01]  /*11f0*/  FFMA.FTZ R49, R153, R142, R48 ;  /* 0x0000008e99317223 */ /* 0x000fe20000010030 */
[----:B------:R-:W-:-:S03]  /*1200*/  FMUL.FTZ R157, R124, R159 ;  /* 0x0000009f7c9d7220 */ /* 0x000fc60000410000 */
[----:B------:R-:W-:Y:S01]  /*1210*/  FFMA.FTZ R48, R152, R144, R49 ;  /* 0x0000009098307223 */ /* 0x000fe20000010031 */
[----:B------:R-:W-:Y:S01]  /*1220*/  FMUL.FTZ R148, R6, R161 ;  /* 0x000000a106947220 */ /* 0x000fe20000410000 */
[C---:B------:R-:W-:Y:S02]  /*1230*/  FMUL.FTZ R156, R124.reuse, R167 ;  /* 0x000000a77c9c7220 */ /* 0x040fe40000410000 */
[----:B------:R-:W-:Y:S01]  /*1240*/  FFMA.FTZ R49, R157, R146, R48 ;  /* 0x000000929d317223 */ /* 0x000fe20000010030 */
[----:B------:R-:W-:Y:S01]  /*1250*/  FADD.FTZ R50, R51, R148 ;  /* 0x0000009433327221 */ /* 0x000fe20000010000 */
[----:B------:R-:W-:Y:S01]  /*1260*/  FMUL.FTZ R151, R7, R162 ;  /* 0x000000a207977220 */ /* 0x000fe20000410000 */
[----:B------:R-:W-:Y:S01]  /*1270*/  FMUL.FTZ R159, R124, R169 ;  /* 0x000000a97c9f7220 */ /* 0x000fe20000410000 */
[----:B------:R-:W-:Y:S01]  /*1280*/  FFMA.FTZ R48, R156, R147, R49 ;  /* 0x000000939c307223 */ /* 0x000fe20000010031 */
[----:B------:R-:W-:Y:S01]  /*1290*/  FMUL.FTZ R158, R124, R171 ;  /* 0x000000ab7c9e7220 */ /* 0x000fe20000410000 */
[----:B------:R-:W-:-:S02]  /*12a0*/  FADD.FTZ R50, R50, R151 ;  /* 0x0000009732327221 */ /* 0x000fc40000010000 */
[----:B------:R-:W-:-:S03]  /*12b0*/  FFMA.FTZ R49, R159, R148, R48 ;  /* 0x000000949f317223 */ /* 0x000fc60000010030 */
[----:B------:R-:W1:Y:S01]  /*12c0*/  SHFL.DOWN PT, R51, R50, 0x10, 0x1f ;  /* 0x0a001f0032337f89 */ /* 0x000e6200000e0000 */
[----:B------:R-:W-:-:S05]  /*12d0*/  FFMA.FTZ R49, R158, R151, R49 ;  /* 0x000000979e317223 */ /* 0x000fca0000010031 */
[----:B------:R-:W2:Y:S01]  /*12e0*/  SHFL.DOWN PT, R48, R49, 0x10, 0x1f ;  /* 0x0a001f0031307f89 */ /* 0x000ea200000e0000 */
[----:B-1----:R-:W-:-:S05]  /*12f0*/  FADD.FTZ R51, R50, R51 ;  /* 0x0000003332337221 */ /* 0x002fca0000010000 */
[----:B------:R-:W1:Y:S01]  /*1300*/  SHFL.DOWN PT, R50, R51, 0x8, 0x1f ;  /* 0x09001f0033327f89 */ /* 0x000e6200000e0000 */
[----:B--2---:R-:W-:-:S05]  /*1310*/  FADD.FTZ R48, R49, R48 ;  /* 0x0000003031307221 */ /* 0x004fca0000010000 */
[----:B------:R-:W2:Y:S01]  /*1320*/  SHFL.DOWN PT, R53, R48, 0x8, 0x1f ;  /* 0x09001f0030357f89 */ /* 0x000ea200000e0000 */
[----:B-1----:R-:W-:-:S05]  /*1330*/  FADD.FTZ R50, R51, R50 ;  /* 0x0000003233327221 */ /* 0x002fca0000010000 */
[----:B------:R-:W1:Y:S01]  /*1340*/  SHFL.DOWN PT, R57, R50, 0x4, 0x1f ;  /* 0x08801f0032397f89 */ /* 0x000e6200000e0000 */
[----:B--2---:R-:W-:-:S05]  /*1350*/  FADD.FTZ R53, R48, R53 ;  /* 0x0000003530357221 */ /* 0x004fca0000010000 */
[----:B------:R-:W2:Y:S01]  /*1360*/  SHFL.DOWN PT, R52, R53, 0x4, 0x1f ;  /* 0x08801f0035347f89 */ /* 0x000ea200000e0000 */
[----:B------:R-:W-:Y:S01]  /*1370*/  FADD.FTZ R117, R56, R117 ;  /* 0x0000007538757221 */ /* 0x000fe20000010000 */
[----:B------:R-:W-:Y:S01]  /*1380*/  FFMA.FTZ R118, R59, R56, R118 ;  /* 0x000000383b767223 */ /* 0x000fe20000010076 */
[----:B------:R-:W-:Y:S01]  /*1390*/  FADD.FTZ R82, R3, R82 ;  /* 0x0000005203527221 */ /* 0x000fe20000010000 */
[----:B------:R-:W-:Y:S01]  /*13a0*/  FFMA.FTZ R102, R155, R3, R102 ;  /* 0x000000039b667223 */ /* 0x000fe20000010066 */
[----:B-1----:R-:W-:Y:S01]  /*13b0*/  FADD.FTZ R57, R50, R57 ;  /* 0x0000003932397221 */ /* 0x002fe20000010000 */
[----:B------:R-:W-:Y:S01]  /*13c0*/  FADD.FTZ R81, R2, R81 ;  /* 0x0000005102517221 */ /* 0x000fe20000010000 */
[----:B------:R-:W-:Y:S01]  /*13d0*/  FFMA.FTZ R101, R154, R2, R101 ;  /* 0x000000029a657223 */ /* 0x000fe20000010065 */
[----:B------:R-:W-:Y:S01]  /*13e0*/  PLOP3.LUT P0, PT, PT, PT, PT, 0x80, 0x8 ;  /* 0x000000000008781c */ /* 0x000fe20003f0f070 */
[----:B------:R-:W1:Y:S01]  /*13f0*/  @P1 LDC.64 R50, c[0x0][0x438] ;  /* 0x00010e00ff321b82 */ /* 0x000e620000000a00 */
[----:B------:R-:W3:Y:S01]  /*1400*/  SHFL.DOWN PT, R56, R57, 0x2, 0x1f ;  /* 0x08401f0039387f89 */ /* 0x000ee200000e0000 */
[----:B--2---:R-:W-:-:S05]  /*1410*/  FADD.FTZ R52, R53, R52 ;  /* 0x0000003435347221 */ /* 0x004fca0000010000 */
[----:B------:R-:W2:Y:S01]  /*1420*/  SHFL.DOWN PT, R3, R52, 0x2, 0x1f ;  /* 0x08401f0034037f89 */ /* 0x000ea200000e0000 */
[----:B---3--:R-:W-:Y:S01]  /*1430*/  FADD.FTZ R56, R57, R56 ;  /* 0x0000003839387221 */ /* 0x008fe20000010000 */
[----:B--2---:R-:W-:-:S04]  /*1440*/  FADD.FTZ R48, R52, R3 ;  /* 0x0000000334307221 */ /* 0x004fc80000010000 */
[----:B------:R-:W2:Y:S01]  /*1450*/  SHFL.DOWN PT, R3, R56, 0x1, 0x1f ;  /* 0x08201f0038037f89 */ /* 0x000ea200000e0000 */
[----:B------:R-:W-:Y:S01]  /*1460*/  @!P2 PLOP3.LUT P0, PT, P3, PT, PT, 0x80, 0x8 ;  /* 0x000000000008a81c */ /* 0x000fe20001f0f070 */
[----:B------:R-:W3:Y:S02]  /*1470*/  @P1 LDC.64 R52, c[0x0][0x438] ;  /* 0x00010e00ff341b82 */ /* 0x000ee40000000a00 */
[----:B------:R-:W4:Y:S01]  /*1480*/  SHFL.DOWN PT, R49, R48, 0x1, 0x1f ;  /* 0x08201f0030317f89 */ /* 0x000f2200000e0000 */
[----:B--2---:R-:W-:Y:S01]  /*1490*/  FADD.FTZ R2, R56, R3 ;  /* 0x0000000338027221 */ /* 0x004fe20000010000 */
[----:B------:R-:W-:-:S04]  /*14a0*/  MOV R3, 0x400 ;  /* 0x0000040000037802 */ /* 0x000fc80000000f00 */
[----:B0-----:R-:W-:Y:S01]  /*14b0*/  LEA R166, R166, R3, 0x18 ;  /* 0x00000003a6a67211 */ /* 0x001fe200078ec0ff */
[----:B----4-:R-:W-:-:S03]  /*14c0*/  FADD.FTZ R3, R48, R49 ;  /* 0x0000003130037221 */ /* 0x010fc60000010000 */
[----:B------:R-:W-:-:S04]  /*14d0*/  IADD3 R168, PT, PT, R166, 0x6040, RZ ;  /* 0x00006040a6a87810 */ /* 0x000fc80007ffe0ff */
[----:B------:R-:W-:Y:S02]  /*14e0*/  @!P2 MOV R49, R168 ;  /* 0x000000a80031a202 */ /* 0x000fe40000000f00 */
[----:B------:R-:W-:-:S04]  /*14f0*/  @!P0 IADD3 R49, PT, PT, R166, 0x6000, RZ ;  /* 0x00006000a6318810 */ /* 0x000fc80007ffe0ff */
[----:B------:R-:W-:Y:S02]  /*1500*/  @!P2 LEA R167, R119, R49, 0x3 ;  /* 0x0000003177a7a211 */ /* 0x000fe400078e18ff */
[----:B------:R-:W0:Y:S01]  /*1510*/  @P1 LDC.64 R48, c[0x0][0x438] ;  /* 0x00010e00ff301b82 */ /* 0x000e220000000a00 */
[----:B-1----:R-:W-:-:S04]  /*1520*/  @P1 IMAD.WIDE.U32 R50, R125, 0x10, R50 ;  /* 0x000000107d321825 */ /* 0x002fc800078e0032 */
[----:B---3--:R-:W-:Y:S01]  /*1530*/  @P1 IMAD.WIDE.U32 R56, R123, 0x10, R52 ;  /* 0x000000107b381825 */ /* 0x008fe200078e0034 */
[----:B------:R-:W-:Y:S04]  /*1540*/  @!P2 STS.64 [R167], R2 ;  /* 0x00000002a700a388 */ /* 0x000fe80000000a00 */
[----:B------:R-:W5:Y:S04]  /*1550*/  @P1 LDG.E.128 R32, desc[UR8][R50.64] ;  /* 0x0000000832201981 */ /* 0x000f68000c1e1d00 */
[----:B------:R-:W5:Y:S01]  /*1560*/  @P1 LDG.E.128 R36, desc[UR8][R56.64] ;  /* 0x0000000838241981 */ /* 0x000f62000c1e1d00 */
[----:B0-----:R-:W-:-:S05]  /*1570*/  @P1 IMAD.WIDE.U32 R48, R127, 0x10, R48 ;  /* 0x000000107f301825 */ /* 0x001fca00078e0030 */
[----:B------:R0:W5:Y:S01]  /*1580*/  @P1 LDG.E.128 R28, desc[UR8][R48.64] ;  /* 0x00000008301c1981 */ /* 0x000162000c1e1d00 */
[----:B------:R-:W-:Y:S01]  /*1590*/  @!P3 IADD3 R168, PT, PT, R166, 0x6000, RZ ;  /* 0x00006000a6a8b810 */ /* 0x000fe20007ffe0ff */
[----:B------:R-:W-:Y:S01]  /*15a0*/  FADD.FTZ R80, R55, R80 ;  /* 0x0000005037507221 */ /* 0x000fe20000010000 */
[----:B------:R-:W-:Y:S01]  /*15b0*/  FFMA.FTZ R100, R149, R55, R100 ;  /* 0x0000003795647223 */ /* 0x000fe20000010064 */
        /* <DEDUP_REMOVED lines=87> */
.L_x_1742:
        /* <DEDUP_REMOVED lines=33> */
.L_x_1741:
        /* <DEDUP_REMOVED lines=36> */
.L_x_1744:
        /* <DEDUP_REMOVED lines=37> */
.L_x_1740:
        /* <DEDUP_REMOVED lines=17> */
[-CC-:B------:R-:W-:Y:S01]  /*22e0*/  FFMA.FTZ R63, R63, R54.reuse, R55.reuse ;  /* 0x000000363f3f7223 */ /* 0x180fe20000010037 */
[----:B------:R-:W-:Y:S01]  /*22f0*/  FADD.FTZ R48, R61, -R0 ;  /* 0x800000003d307221 */ /* 0x000fe20000010000 */
[-CC-:B------:R-:W-:Y:S01]  /*2300*/  FFMA.FTZ R65, R65, R54.reuse, R55.reuse ;  /* 0x0000003641417223 */ /* 0x180fe20000010037 */
[----:B------:R-:W-:Y:S01]  /*2310*/  FFMA.FTZ R64, R64, R54, R55 ;  /* 0x0000003640407223 */ /* 0x000fe20000010037 */
[----:B------:R-:W-:Y:S01]  /*2320*/  FFMA.FTZ R61, R124, R126, R53 ;  /* 0x0000007e7c3d7223 */ /* 0x000fe20000010035 */
        /* <DEDUP_REMOVED lines=21> */
.L_x_1746:
        /* <DEDUP_REMOVED lines=41> */
.L_x_1745:
        /* <DEDUP_REMOVED lines=44> */
.L_x_1747:
        /* <DEDUP_REMOVED lines=44> */
.L_x_1743:
        /* <DEDUP_REMOVED lines=63> */
.L_x_1750:
        /* <DEDUP_REMOVED lines=41> */
.L_x_1749:
        /* <DEDUP_REMOVED lines=42> */
.L_x_1752:
        /* <DEDUP_REMOVED lines=37> */
.L_x_1748:
        /* <DEDUP_REMOVED lines=39> */
.L_x_1754:
        /* <DEDUP_REMOVED lines=33> */
.L_x_1753:
        /* <DEDUP_REMOVED lines=34> */
.L_x_1755:
        /* <DEDUP_REMOVED lines=28> */
.L_x_1751:
        /* <DEDUP_REMOVED lines=56> */
.L_x_1758:
        /* <DEDUP_REMOVED lines=41> */
.L_x_1757:
        /* <DEDUP_REMOVED lines=42> */
.L_x_1760:
        /* <DEDUP_REMOVED lines=8> */
[--C-:B-----5:R-:W-:Y:S02]  /*4990*/  HADD2.F32 R51, -RZ, R39.reuse.H1_H1 ;  /* 0x30000027ff337230 */ /* 0x120fe40000004100 */
[----:B------:R-:W-:Y:S01]  /*49a0*/  FADD.FTZ R157, R146, -R157 ;  /* 0x8000009d929d7221 */ /* 0x000fe20000010000 */
[----:B------:R-:W-:-:S02]  /*49b0*/  HADD2.F32 R2, -RZ, R39.H0_H0 ;  /* 0x20000027ff027230 */ /* 0x000fc40000004100 */
[----:B------:R-:W-:Y:S01]  /*49c0*/  FADD.FTZ R159, R148, -R159 ;  /* 0x8000009f949f7221 */ /* 0x000fe20000010000 */
[--C-:B------:R-:W-:Y:S02]  /*49d0*/  HADD2.F32 R0, -RZ, R38.reuse.H0_H0 ;  /* 0x20000026ff007230 */ /* 0x100fe40000004100 */
[----:B------:R-:W-:Y:S01]  /*49e0*/  FADD.FTZ R151, R151, -R54 ;  /* 0x8000003697977221 */ /* 0x000fe20000010000 */
[--C-:B------:R-:W-:Y:S02]  /*49f0*/  HADD2.F32 R48, -RZ, R37.reuse.H0_H0 ;  /* 0x20000025ff307230 */ /* 0x100fe40000004100 */
[C---:B------:R-:W-:Y:S01]  /*4a00*/  FFMA.FTZ R159, R124.reuse, R159, R2 ;  /* 0x0000009f7c9f7223 */ /* 0x040fe20000010002 */
[----:B------:R-:W-:Y:S02]  /*4a10*/  HADD2.F32 R50, -RZ, R37.H1_H1 ;  /* 0x30000025ff327230 */ /* 0x000fe40000004100 */
[C---:B------:R-:W-:Y:S01]  /*4a20*/  FFMA.FTZ R56, R124.reuse, R151, R51 ;  /* 0x000000977c387223 */ /* 0x040fe20000010033 */
[----:B------:R-:W-:Y:S01]  /*4a30*/  FFMA.FTZ R157, R124, R157, R0 ;  /* 0x0000009d7c9d7223 */ /* 0x000fe20000010000 */
[----:B------:R-:W-:Y:S01]  /*4a40*/  FADD.FTZ R153, R142, -R153 ;  /* 0x800000998e997221 */ /* 0x000fe20000010000 */
[----:B------:R-:W-:Y:S01]  /*4a50*/  FADD.FTZ R49, R144, -R49 ;  /* 0x8000003190317221 */ /* 0x000fe20000010000 */
[----:B------:R-:W-:-:S02]  /*4a60*/  HADD2.F32 R51, -RZ, R38.H1_H1 ;  /* 0x30000026ff337230 */ /* 0x000fc40000004100 */
        /* <DEDUP_REMOVED lines=15> */
.L_x_1756:
        /* <DEDUP_REMOVED lines=39> */
.L_x_1762:
        /* <DEDUP_REMOVED lines=33> */
.L_x_1761:
        /* <DEDUP_REMOVED lines=34> */
.L_x_1763:
        /* <DEDUP_REMOVED lines=28> */
.L_x_1759:
        /* <DEDUP_REMOVED lines=48> */
.L_x_1739:
        /* <DEDUP_REMOVED lines=20> */
.L_x_1765:
        /* <DEDUP_REMOVED lines=16> */
.L_x_3835:


//--------------------- .text._ZN10layer_norm31ln_parallel_residual_bwd_kernelINS_13Kernel_traitsIf6__halfS2_S2_fjLj6144ELj1ELj1ELj8ELj16ENS_18Kernel_traits_baseILj6144EfS2_S2_S2_fjLj256EEEEELb1ELb0ELb0EEEvNS_9BwdParamsE --------------------------
	.section	.text._ZN10layer_norm31ln_parallel_residual_bwd_kernelINS_13Kernel_traitsIf6__halfS2_S2_fjLj6144ELj1ELj1ELj8ELj16ENS_18Kernel_traits_baseILj6144EfS2_S2_S2_fjLj256EEEEELb1ELb0ELb0EEEvNS_9BwdParamsE,"ax",@progbits
	.align	128
        .global         _ZN10layer_norm31ln_parallel_residual_bwd_kernelINS_13Kernel_traitsIf6__halfS2_S2_fjLj6144ELj1ELj1ELj8ELj16ENS_18Kernel_traits_baseILj6144EfS2_S2_S2_fjLj256EEEEELb1ELb0ELb0EEEvNS_9BwdParamsE
        .type           _ZN10layer_norm31ln_parallel_residual_bwd_kernelINS_13Kernel_traitsIf6__halfS2_S2_fjLj6144ELj1ELj1ELj8ELj16ENS_18Kernel_traits_baseILj6144EfS2_S2_S2_fjLj256EEEEELb1ELb0ELb0EEEvNS_9BwdParamsE,@function
        .size           _ZN10layer_norm31ln_parallel_residual_bwd_kernelINS_13Kernel_traitsIf6__halfS2_S2_fjLj6144ELj1ELj1ELj8ELj16ENS_18Kernel_traits_baseILj6144EfS2_S2_S2_fjLj256EEEEELb1ELb0ELb0EEEvNS_9BwdParamsE,(.L_x_3836 - _ZN10layer_norm31ln_parallel_residual_bwd_kernelINS_13Kernel_traitsIf6__halfS2_S2_fjLj6144ELj1ELj1ELj8ELj16ENS_18Kernel_traits_baseILj6144EfS2_S2_S2_fjLj256EEEEELb1ELb0ELb0EEEvNS_9BwdParamsE)
        .other          _ZN10layer_norm31ln_parallel_residual_bwd_kernelINS_13Kernel_traitsIf6__halfS2_S2_fjLj6144ELj1ELj1ELj8ELj16ENS_18Kernel_traits_baseILj6144EfS2_S2_S2_fjLj256EEEEELb1ELb0ELb0EEEvNS_9BwdParamsE,@"STO_CUDA_ENTRY STV_DEFAULT"
_ZN10layer_norm31ln_parallel_residual_bwd_kernelINS_13Kernel_traitsIf6__halfS2_S2_fjLj6144ELj1ELj1ELj8ELj16ENS_18Kernel_traits_baseILj6144EfS2_S2_S2_fjLj256EEEEELb1ELb0ELb0EEEvNS_9BwdParamsE:
.text._ZN10layer_norm31ln_parallel_residual_bwd_kernelINS_13Kernel_traitsIf6__halfS2_S2_fjLj6144ELj1ELj1ELj8ELj16ENS_18Kernel_traits_baseILj6144EfS2_S2_S2_fjLj256EEEEELb1ELb0ELb0EEEvNS_9BwdParamsE:
        /* <DEDUP_REMOVED lines=13> */
[----:B------:R-:W0:Y:S01]  /*00d0*/  LDCU UR4, c[0x0][0x384] ;  /* 0x00007080ff0477ac */ /* 0x000e220008000800 */
[----:B------:R-:W-:Y:S02]  /*00e0*/  LEA.HI.SX32 R4, R5, R4, 0x1d ;  /* 0x0000000405047211 */ /* 0x000fe400078feaff */
[----:B------:R-:W-:Y:S02]  /*00f0*/  MOV R5, R231 ;  /* 0x000000e700057202 */ /* 0x000fe40000000f00 */
[C---:B------:R-:W-:Y:S02]  /*0100*/  ISETP.GE.U32.AND P2, PT, R4.reuse, 0x100, PT ;  /* 0x000001000400780c */ /* 0x040fe40003f46070 */
[----:B------:R-:W0:Y:S01]  /*0110*/  LDC.64 R18, c[0x0][0x3d8] ;  /* 0x0000f600ff127b82 */ /* 0x000e220000000a00 */
        /* <DEDUP_REMOVED lines=11> */
[C---:B0-----:R-:W-:Y:S01]  /*01d0*/  @P4 IMAD.WIDE.U32 R8, R5.reuse, 0x20, R16 ;  /* 0x0000002005084825 */ /* 0x041fe200078e0010 */
[----:B------:R2:W5:Y:S03]  /*01e0*/  @P2 LDG.E.128 R160, desc[UR10][R6.64+0x10] ;  /* 0x0000100a06a02981 */ /* 0x000566000c1e1d00 */
[----:B------:R-:W-:Y:S01]  /*01f0*/  @P4 IMAD.WIDE.U32 R10, R5, 0x20, R18 ;  /* 0x00000020050a4825 */ /* 0x000fe200078e0012 */
        /* <DEDUP_REMOVED lines=119> */
.L_x_1805:
[----:B-1----:R-:W-:Y:S02]  /*0970*/  UIMAD.WIDE UR16, UR7, 0x4, UR14 ;  /* 0x00000004071078a5 */ /* 0x002fe4000f8e020e */
[----:B------:R-:W-:-:S04]  /*0980*/  UIMAD.WIDE UR4, UR7, 0x4, UR12 ;  /* 0x00000004070478a5 */ /* 0x000fc8000f8e020c */
[----:B0--3--:R-:W-:Y:S02]  /*0990*/  MOV R184, UR16 ;  /* 0x0000001000b87c02 */ /* 0x009fe40008000f00 */
[----:B------:R-:W-:Y:S02]  /*09a0*/  MOV R185, UR17 ;  /* 0x0000001100b97c02 */ /* 0x000fe40008000f00 */
[----:B------:R-:W-:Y:S02]  /*09b0*/  MOV R186, UR4 ;  /* 0x0000000400ba7c02 */ /* 0x000fe40008000f00 */
[----:B------:R-:W-:Y:S01]  /*09c0*/  MOV R187, UR5 ;  /* 0x0000000500bb7c02 */ /* 0x000fe20008000f00 */
        /* <DEDUP_REMOVED lines=10> */
[----:B------:R-:W-:-:S04]  /*0a70*/  MOV R2, UR5 ;  /* 0x0000000500027c02 */ /* 0x000fc80008000f00 */
        /* <DEDUP_REMOVED lines=17> */
[----:B------:R-:W-:Y:S02]  /*0b90*/  ISETP.NE.AND.EX P1, PT, RZ, UR21, PT, P1 ;  /* 0x00000015ff007c0c */ /* 0x000fe4000bf25310 */
[----:B------:R-:W-:-:S11]  /*0ba0*/  ISETP.NE.AND.EX P0, PT, RZ, UR27, PT, P0 ;  /* 0x0000001bff007c0c */ /* 0x000fd6000bf05300 */
[----:B------:R-:W1:Y:S08]  /*0bb0*/  @P1 LDC.64 R10, c[0x0][0x3b8] ;  /* 0x0000ee00ff0a1b82 */ /* 0x000e700000000a00 */
[----:B------:R-:W1:Y:S01]  /*0bc0*/  @P0 LDC.64 R204, c[0x0][0x438] ;  /* 0x00010e00ffcc0b82 */ /* 0x000e620000000a00 */
[----:B0-----:R-:W-:-:S05]  /*0bd0*/  IMAD.WIDE.U32 R198, R2, 0x8, R198 ;  /* 0x0000000802c67825 */ /* 0x001fca00078e00c6 */
[----:B------:R-:W5:Y:S01]  /*0be0*/  LDG.E.64 R236, desc[UR10][R198.64] ;  /* 0x0000000ac6ec7981 */ /* 0x000f62000c1e1b00 */
[----:B-1----:R-:W-:-:S05]  /*0bf0*/  @P1 IMAD.WIDE.U32 R10, R2, 0x8, R10 ;  /* 0x00000008020a1825 */ /* 0x002fca00078e000a */
[----:B------:R0:W5:Y:S01]  /*0c00*/  @P1 LDG.E.64 R242, desc[UR10][R10.64] ;  /* 0x0000000a0af21981 */ /* 0x000162000c1e1b00 */
[----:B------:R-:W-:-:S05]  /*0c10*/  @P0 IMAD.WIDE.U32 R204, R2, 0x10, R204 ;  /* 0x0000001002cc0825 */ /* 0x000fca00078e00cc */
[----:B------:R1:W5:Y:S01]  /*0c20*/  @P0 LDG.E.128 R28, desc[UR10][R204.64] ;  /* 0x0000000acc1c0981 */ /* 0x000362000c1e1d00 */
[----:B---3--:R-:W-:-:S05]  /*0c30*/  HADD2.F32 R3, -RZ, R184.H0_H0 ;  /* 0x200000b8ff037230 */ /* 0x008fca0000004100 */
[----:B------:R-:W-:Y:S01]  /*0c40*/  FADD.FTZ R3, -R196, R3 ;  /* 0x00000003c4037221 */ /* 0x000fe20000010100 */
[----:B----4-:R-:W-:-:S03]  /*0c50*/  HADD2.F32 R197, -RZ, R188.H0_H0 ;  /* 0x200000bcffc57230 */ /* 0x010fc60000004100 */
[----:B------:R-:W-:Y:S01]  /*0c60*/  FMUL.FTZ R3, R3, UR17 ;  /* 0x0000001103037c20 */ /* 0x000fe20008410000 */
[----:B0-----:R-:W-:Y:S02]  /*0c70*/  HADD2.F32 R11, -RZ, R185.H0_H0 ;  /* 0x200000b9ff0b7230 */ /* 0x001fe40000004100 */
[----:B-----5:R-:W-:Y:S01]  /*0c80*/  FMUL.FTZ R213, R164, R197 ;  /* 0x000000c5a4d57220 */ /* 0x020fe20000410000 */
[----:B--2---:R-:W-:Y:S02]  /*0c90*/  HADD2.F32 R9, -RZ, R192.H0_H0 ;  /* 0x200000c0ff097230 */ /* 0x004fe40000004100 */
[----:B------:R-:W-:Y:S01]  /*0ca0*/  FADD.FTZ R11, -R196, R11 ;  /* 0x0000000bc40b7221 */ /* 0x000fe20000010100 */
[----:B------:R-:W-:Y:S02]  /*0cb0*/  HADD2.F32 R199, -RZ, R189.H0_H0 ;  /* 0x200000bdffc77230 */ /* 0x000fe40000004100 */
[----:B------:R-:W-:Y:S01]  /*0cc0*/  FADD.FTZ R100, R100, R9 ;  /* 0x0000000964647221 */ /* 0x000fe20000010000 */
[-C--:B------:R-:W-:Y:S01]  /*0cd0*/  FFMA.FTZ R0, R172, R9.reuse, R213 ;  /* 0x00000009ac007223 */ /* 0x080fe200000100d5 */
[----:B------:R-:W-:Y:S01]  /*0ce0*/  FFMA.FTZ R124, R3, R9, R124 ;  /* 0x00000009037c7223 */ /* 0x000fe2000001007c */
[----:B------:R-:W-:-:S02]  /*0cf0*/  HADD2.F32 R9, -RZ, R184.H1_H1 ;  /* 0x300000b8ff097230 */ /* 0x000fc40000004100 */
[----:B-1----:R-:W-:Y:S02]  /*0d00*/  HADD2.F32 R205, -RZ, R193.H0_H0 ;  /* 0x200000c1ffcd7230 */ /* 0x002fe40000004100 */
[----:B------:R-:W-:Y:S02]  /*0d10*/  HADD2.F32 R185, -RZ, R185.H1_H1 ;  /* 0x300000b9ffb97230 */ /* 0x000fe40000004100 */
[----:B------:R-:W-:Y:S02]  /*0d20*/  HADD2.F32 R204, -RZ, R193.H1_H1 ;  /* 0x300000c1ffcc7230 */ /* 0x000fe40000004100 */
[----:B------:R-:W-:Y:S02]  /*0d30*/  HADD2.F32 R193, -RZ, R186.H0_H0 ;  /* 0x200000baffc17230 */ /* 0x000fe40000004100 */
[----:B------:R-:W-:Y:S01]  /*0d40*/  FADD.FTZ R9, -R196, R9 ;  /* 0x00000009c4097221 */ /* 0x000fe20000010100 */
[----:B------:R-:W-:Y:S01]  /*0d50*/  FMUL.FTZ R213, R166, R199 ;  /* 0x000000c7a6d57220 */ /* 0x000fe20000410000 */
[----:B------:R-:W-:Y:S01]  /*0d60*/  FMUL.FTZ R11, R11, UR17 ;  /* 0x000000110b0b7c20 */ /* 0x000fe20008410000 */
[----:B------:R-:W-:Y:S01]  /*0d70*/  FADD.FTZ R206, -R196, R185 ;  /* 0x000000b9c4ce7221 */ /* 0x000fe20000010100 */
[----:B------:R-:W-:-:S02]  /*0d80*/  HADD2.F32 R185, -RZ, R190.H0_H0 ;  /* 0x200000beffb97230 */ /* 0x000fc40000004100 */
[----:B------:R-:W-:Y:S01]  /*0d90*/  FADD.FTZ R193, -R196, R193 ;  /* 0x000000c1c4c17221 */ /* 0x000fe20000010100 */
[----:B------:R-:W-:Y:S01]  /*0da0*/  FMUL.FTZ R12, R9, UR17 ;  /* 0x00000011090c7c20 */ /* 0x000fe20008410000 */
[----:B------:R-:W-:Y:S01]  /*0db0*/  FADD.FTZ R102, R102, R205 ;  /* 0x000000cd66667221 */ /* 0x000fe20000010000 */
[-C--:B------:R-:W-:Y:S01]  /*0dc0*/  FFMA.FTZ R9, R174, R205.reuse, R213 ;  /* 0x000000cdae097223 */ /* 0x080fe200000100d5 */
[----:B------:R-:W-:Y:S01]  /*0dd0*/  FFMA.FTZ R126, R11, R205, R126 ;  /* 0x000000cd0b7e7223 */ /* 0x000fe2000001007e */
[----:B------:R-:W-:Y:S02]  /*0de0*/  HADD2.F32 R184, -RZ, R189.H1_H1 ;  /* 0x300000bdffb87230 */ /* 0x000fe40000004100 */
[----:B------:R-:W-:Y:S01]  /*0df0*/  FMUL.FTZ R205, R193, UR17 ;  /* 0x00000011c1cd7c20 */ /* 0x000fe20008410000 */
[----:B------:R-:W-:Y:S02]  /*0e00*/  HADD2.F32 R189, -RZ, R194.H0_H0 ;  /* 0x200000c2ffbd7230 */ /* 0x000fe40000004100 */
[----:B------:R-:W-:Y:S01]  /*0e10*/  FMUL.FTZ R193, R160, R185 ;  /* 0x000000b9a0c17220 */ /* 0x000fe20000410000 */
[----:B------:R-:W-:-:S02]  /*0e20*/  HADD2.F32 R188, -RZ, R188.H1_H1 ;  /* 0x300000bcffbc7230 */ /* 0x000fc40000004100 */
[----:B------:R-:W-:Y:S01]  /*0e30*/  FADD.FTZ R96, R96, R189 ;  /* 0x000000bd60607221 */ /* 0x000fe20000010000 */
[-C--:B------:R-:W-:Y:S01]  /*0e40*/  FFMA.FTZ R202, R168, R189.reuse, R193 ;  /* 0x000000bda8ca7223 */ /* 0x080fe200000100c1 */
[----:B------:R-:W-:Y:S01]  /*0e50*/  FFMA.FTZ R120, R205, R189, R120 ;  /* 0x000000bdcd787223 */ /* 0x000fe20000010078 */
[----:B------:R-:W-:Y:S02]  /*0e60*/  HADD2.F32 R189, -RZ, R186.H1_H1 ;  /* 0x300000baffbd7230 */ /* 0x000fe40000004100 */
[--C-:B------:R-:W-:Y:S02]  /*0e70*/  HADD2.F32 R193, -RZ, R187.reuse.H0_H0 ;  /* 0x200000bbffc17230 */ /* 0x100fe40000004100 */
[----:B------:R-:W-:Y:S02]  /*0e80*/  HADD2.F32 R187, -RZ, R187.H1_H1 ;  /* 0x300000bbffbb7230 */ /* 0x000fe40000004100 */
[----:B------:R-:W-:Y:S01]  /*0e90*/  FMUL.FTZ R10, R165, R188 ;  /* 0x000000bca50a7220 */ /* 0x000fe20000410000 */
[----:B------:R-:W-:-:S02]  /*0ea0*/  HADD2.F32 R192, -RZ, R192.H1_H1 ;  /* 0x300000c0ffc07230 */ /* 0x000fc40000004100 */
[----:B------:R-:W-:Y:S01]  /*0eb0*/  FADD.FTZ R53, R53, R188 ;  /* 0x000000bc35357221 */ /* 0x000fe20000010000 */
[----:B------:R-:W-:Y:S01]  /*0ec0*/  FFMA.FTZ R77, R12, R188, R77 ;  /* 0x000000bc0c4d7223 */ /* 0x000fe2000001004d */
[----:B------:R-:W-:Y:S01]  /*0ed0*/  FADD.FTZ R218, -R196, R189 ;  /* 0x000000bdc4da7221 */ /* 0x000fe20000010100 */
[----:B------:R-:W-:Y:S01]  /*0ee0*/  FMUL.FTZ R206, R206, UR17 ;  /* 0x00000011cece7c20 */ /* 0x000fe20008410000 */
[--C-:B------:R-:W-:Y:S02]  /*0ef0*/  HADD2.F32 R189, -RZ, R191.reuse.H0_H0 ;  /* 0x200000bfffbd7230 */ /* 0x100fe40000004100 */
[----:B------:R-:W-:Y:S01]  /*0f00*/  FADD.FTZ R230, -R196, R187 ;  /* 0x000000bbc4e67221 */ /* 0x000fe20000010100 */
[----:B------:R-:W-:Y:S02]  /*0f10*/  HADD2.F32 R188, -RZ, R191.H1_H1 ;  /* 0x300000bfffbc7230 */ /* 0x000fe40000004100 */
[----:B------:R-:W-:Y:S01]  /*0f20*/  FFMA.FTZ R10, R173, R192, R10 ;  /* 0x000000c0ad0a7223 */ /* 0x000fe2000001000a */
[----:B------:R-:W-:Y:S01]  /*0f30*/  FADD.FTZ R187, RZ, R0 ;  /* 0x00000000ffbb7221 */ /* 0x000fe20000010000 */
[----:B------:R-:W-:Y:S01]  /*0f40*/  FFMA.FTZ R191, R3, R0, RZ ;  /* 0x0000000003bf7223 */ /* 0x000fe200000100ff */
[----:B------:R-:W-:Y:S01]  /*0f50*/  FADD.FTZ R101, R101, R192 ;  /* 0x000000c065657221 */ /* 0x000fe20000010000 */
[----:B------:R-:W-:Y:S01]  /*0f60*/  FFMA.FTZ R125, R12, R192, R125 ;  /* 0x000000c00c7d7223 */ /* 0x000fe2000001007d */
[-C--:B------:R-:W-:Y:S01]  /*0f70*/  FMUL.FTZ R192, R167, R184.reuse ;  /* 0x000000b8a7c07220 */ /* 0x080fe20000410000 */
[----:B------:R-:W-:Y:S01]  /*0f80*/  FADD.FTZ R55, R55, R184 ;  /* 0x000000b837377221 */ /* 0x000fe20000010000 */
[----:B------:R-:W-:Y:S01]  /*0f90*/  FFMA.FTZ R79, R206, R184, R79 ;  /* 0x000000b8ce4f7223 */ /* 0x000fe2000001004f */
[----:B------:R-:W-:Y:S01]  /*0fa0*/  FADD.FTZ R184, R187, R10 ;  /* 0x0000000abbb87221 */ /* 0x000fe20000010000 */
[----:B------:R-:W-:Y:S01]  /*0fb0*/  FFMA.FTZ R186, R12, R10, R191 ;  /* 0x0000000a0cba7223 */ /* 0x000fe200000100bf */
[----:B------:R-:W-:Y:S01]  /*0fc0*/  FADD.FTZ R103, R103, R204 ;  /* 0x000000cc67677221 */ /* 0x000fe20000010000 */
[----:B------:R-:W-:Y:S01]  /*0fd0*/  FFMA.FTZ R127, R206, R204, R127 ;  /* 0x000000ccce7f7223 */ /* 0x000fe2000001007f */
[----:B------:R-:W-:-:S02]  /*0fe0*/  HADD2.F32 R190, -RZ, R190.H1_H1 ;  /* 0x300000beffbe7230 */ /* 0x000fc40000004100 */
[----:B------:R-:W-:Y:S01]  /*0ff0*/  FFMA.FTZ R204, R175, R204, R192 ;  /* 0x000000ccafcc7223 */ /* 0x000fe200000100c0 */
[----:B------:R-:W-:Y:S01]  /*1000*/  FADD.FTZ R187, R184, R9 ;  /* 0x00000009b8bb7221 */ /* 0x000fe20000010000 */
[----:B------:R-:W-:Y:S01]  /*1010*/  FFMA.FTZ R191, R11, R9, R186 ;  /* 0x000000090bbf7223 */ /* 0x000fe200000100ba */
[----:B------:R-:W-:Y:S02]  /*1020*/  HADD2.F32 R194, -RZ, R194.H1_H1 ;  /* 0x300000c2ffc27230 */ /* 0x000fe40000004100 */
[----:B------:R-:W-:Y:S01]  /*1030*/  FADD.FTZ R193, -R196, R193 ;  /* 0x000000c1c4c17221 */ /* 0x000fe20000010100 */
[----:B------:R-:W-:Y:S01]  /*1040*/  FMUL.FTZ R216, R161, R190 ;  /* 0x000000bea1d87220 */ /* 0x000fe20000410000 */
[----:B------:R-:W-:Y:S01]  /*1050*/  FADD.FTZ R187, R187, R204 ;  /* 0x000000ccbbbb7221 */ /* 0x000fe20000010000 */
[----:B------:R-:W-:Y:S01]  /*1060*/  FFMA.FTZ R191, R206, R204, R191 ;  /* 0x000000cccebf7223 */ /* 0x000fe200000100bf */
[--C-:B------:R-:W-:Y:S02]  /*1070*/  HADD2.F32 R213, -RZ, R195.reuse.H0_H0 ;  /* 0x200000c3ffd57230 */ /* 0x100fe40000004100 */
[----:B------:R-:W-:Y:S01]  /*1080*/  FMUL.FTZ R215, R193, UR17 ;  /* 0x00000011c1d77c20 */ /* 0x000fe20008410000 */
[----:B------:R-:W-:Y:S01]  /*1090*/  FMUL.FTZ R218, R218, UR17 ;  /* 0x00000011dada7c20 */ /* 0x000fe20008410000 */
[----:B------:R-:W-:Y:S01]  /*10a0*/  FFMA.FTZ R216, R169, R194, R216 ;  /* 0x000000c2a9d87223 */ /* 0x000fe200000100d8 */
[----:B------:R-:W-:Y:S01]  /*10b0*/  FMUL.FTZ R193, R162, R189 ;  /* 0x000000bda2c17220 */ /* 0x000fe20000410000 */
[----:B------:R-:W-:Y:S01]  /*10c0*/  FADD.FTZ R187, R187, R202 ;  /* 0x000000cabbbb7221 */ /* 0x000fe20000010000 */
[----:B------:R-:W-:Y:S01]  /*10d0*/  FFMA.FTZ R191, R205, R202, R191 ;  /* 0x000000cacdbf7223 */ /* 0x000fe200000100bf */
[----:B------:R-:W-:-:S02]  /*10e0*/  HADD2.F32 R228, -RZ, R195.H1_H1 ;  /* 0x300000c3ffe47230 */ /* 0x000fc40000004100 */
[----:B------:R-:W-:Y:S01]  /*10f0*/  FADD.FTZ R98, R98, R213 ;  /* 0x000000d562627221 */ /* 0x000fe20000010000 */
[-C--:B------:R-:W-:Y:S01]  /*1100*/  FFMA.FTZ R122, R215, R213.reuse, R122 ;  /* 0x000000d5d77a7223 */ /* 0x080fe2000001007a */
[----:B------:R-:W-:Y:S01]  /*1110*/  FMUL.FTZ R230, R230, UR17 ;  /* 0x00000011e6e67c20 */ /* 0x000fe20008410000 */
[----:B------:R-:W-:Y:S01]  /*1120*/  FFMA.FTZ R213, R170, R213, R193 ;  /* 0x000000d5aad57223 */ /* 0x000fe200000100c1 */
[----:B------:R-:W-:Y:S01]  /*1130*/  FMUL.FTZ R192, R163, R188 ;  /* 0x000000bca3c07220 */ /* 0x000fe20000410000 */
[----:B------:R-:W-:Y:S01]  /*1140*/  FADD.FTZ R184, R187, R216 ;  /* 0x000000d8bbb87221 */ /* 0x000fe20000010000 */
[----:B------:R-:W-:Y:S01]  /*1150*/  FFMA.FTZ R186, R218, R216, R191 ;  /* 0x000000d8daba7223 */ /* 0x000fe200000100bf */
[----:B------:R-:W-:Y:S01]  /*1160*/  FADD.FTZ R54, R54, R199 ;  /* 0x000000c736367221 */ /* 0x000fe20000010000 */
[----:B------:R-:W-:Y:S01]  /*1170*/  FFMA.FTZ R78, R11, R199, R78 ;  /* 0x000000c70b4e7223 */ /* 0x000fe2000001004e */
[----:B------:R-:W-:Y:S01]  /*1180*/  FADD.FTZ R99, R99, R228 ;  /* 0x000000e463637221 */ /* 0x000fe20000010000 */
[-C--:B------:R-:W-:Y:S01]  /*1190*/  FFMA.FTZ R123, R230, R228.reuse, R123 ;  /* 0x000000e4e67b7223 */ /* 0x080fe2000001007b */
        /* <DEDUP_REMOVED lines=18> */
.L_x_1768:
[----:B------:R-:W-:Y:S05]  /*12c0*/  BSYNC.RECONVERGENT B0 ;  /* 0x0000000000007941 */ /* 0x000fea0003800200 */
.L_x_1767:
        /* <DEDUP_REMOVED lines=14> */
[----:B------:R-:W1:Y:S01]  /*13b0*/  @P1 LDC.64 R6, c[0x0][0x3b8] ;  /* 0x0000ee00ff061b82 */ /* 0x000e620000000a00 */
[----:B------:R-:W-:Y:S01]  /*13c0*/  ISETP.NE.U32.AND P0, PT, RZ, UR26, PT ;  /* 0x0000001aff007c0c */ /* 0x000fe2000bf05070 */
[----:B0-----:R-:W-:-:S03]  /*13d0*/  IMAD.WIDE.U32 R200, R197, 0x8, R200 ;  /* 0x00000008c5c87825 */ /* 0x001fc600078e00c8 */
[----:B------:R-:W-:Y:S02]  /*13e0*/  ISETP.NE.AND.EX P0, PT, RZ, UR27, PT, P0 ;  /* 0x0000001bff007c0c */ /* 0x000fe4000bf05300 */
[----:B------:R-:W5:Y:S11]  /*13f0*/  LDG.E.64 R234, desc[UR10][R200.64] ;  /* 0x0000000ac8ea7981 */ /* 0x000f76000c1e1b00 */
[----:B------:R-:W0:Y:S01]  /*1400*/  @P0 LDC.64 R226, c[0x0][0x438] ;  /* 0x00010e00ffe20b82 */ /* 0x000e220000000a00 */
[----:B-1----:R-:W-:-:S05]  /*1410*/  @P1 IMAD.WIDE.U32 R6, R197, 0x8, R6 ;  /* 0x00000008c5061825 */ /* 0x002fca00078e0006 */
[----:B------:R1:W5:Y:S01]  /*1420*/  @P1 LDG.E.64 R240, desc[UR10][R6.64] ;  /* 0x0000000a06f01981 */ /* 0x000362000c1e1b00 */
[----:B0-----:R-:W-:-:S05]  /*1430*/  @P0 IMAD.WIDE.U32 R226, R197, 0x10, R226 ;  /* 0x00000010c5e20825 */ /* 0x001fca00078e00e2 */
[----:B------:R0:W5:Y:S01]  /*1440*/  @P0 LDG.E.128 R24, desc[UR10][R226.64] ;  /* 0x0000000ae2180981 */ /* 0x000162000c1e1d00 */
[----:B------:R-:W-:Y:S01]  /*1450*/  IADD3 R197, PT, PT, R197, 0x100, RZ ;  /* 0x00000100c5c57810 */ /* 0x000fe20007ffe0ff */
[--C-:B---3--:R-:W-:Y:S02]  /*1460*/  HADD2.F32 R5, -RZ, R184.reuse.H0_H0 ;  /* 0x200000b8ff057230 */ /* 0x108fe40000004100 */
[----:B------:R-:W-:-:S03]  /*1470*/  HADD2.F32 R221, -RZ, R184.H1_H1 ;  /* 0x300000b8ffdd7230 */ /* 0x000fc60000004100 */
[----:B------:R-:W-:Y:S01]  /*1480*/  FADD.FTZ R5, -R196, R5 ;  /* 0x00000005c4057221 */ /* 0x000fe20000010100 */
[----:B----4-:R-:W-:-:S03]  /*1490*/  HADD2.F32 R203, -RZ, R188.H0_H0 ;  /* 0x200000bcffcb7230 */ /* 0x010fc60000004100 */
[----:B------:R-:W-:Y:S01]  /*14a0*/  FMUL.FTZ R5, R5, UR17 ;  /* 0x0000001105057c20 */ /* 0x000fe20008410000 */
[----:B------:R-:W-:Y:S01]  /*14b0*/  FADD.FTZ R8, -R196, R221 ;  /* 0x000000ddc4087221 */ /* 0x000fe20000010100 */
[----:B-----5:R-:W-:Y:S01]  /*14c0*/  FMUL.FTZ R207, R148, R203 ;  /* 0x000000cb94cf7220 */ /* 0x020fe20000410000 */
[----:B--2---:R-:W-:Y:S02]  /*14d0*/  HADD2.F32 R19, -RZ, R192.H0_H0 ;  /* 0x200000c0ff137230 */ /* 0x004fe40000004100 */
[----:B------:R-:W-:Y:S01]  /*14e0*/  FMUL.FTZ R8, R8, UR17 ;  /* 0x0000001108087c20 */ /* 0x000fe20008410000 */
[----:B------:R-:W-:Y:S02]  /*14f0*/  HADD2.F32 R188, -RZ, R188.H1_H1 ;  /* 0x300000bcffbc7230 */ /* 0x000fe40000004100 */
[----:B------:R-:W-:Y:S01]  /*1500*/  FADD.FTZ R92, R92, R19 ;  /* 0x000000135c5c7221 */ /* 0x000fe20000010000 */
[-C--:B-1----:R-:W-:Y:S01]  /*1510*/  FFMA.FTZ R6, R156, R19.reuse, R207 ;  /* 0x000000139c067223 */ /* 0x082fe200000100cf */
[----:B------:R-:W-:Y:S01]  /*1520*/  FFMA.FTZ R116, R5, R19, R116 ;  /* 0x0000001305747223 */ /* 0x000fe20000010074 */
[----:B------:R-:W-:-:S02]  /*1530*/  HADD2.F32 R19, -RZ, R185.H0_H0 ;  /* 0x200000b9ff137230 */ /* 0x000fc40000004100 */
[-C--:B------:R-:W-:Y:S01]  /*1540*/  FMUL.FTZ R184, R149, R188.reuse ;  /* 0x000000bc95b87220 */ /* 0x080fe20000410000 */
[--C-:B------:R-:W-:Y:S02]  /*1550*/  HADD2.F32 R207, -RZ, R189.reuse.H0_H0 ;  /* 0x200000bdffcf7230 */ /* 0x100fe40000004100 */
[----:B------:R-:W-:Y:S01]  /*1560*/  FADD.FTZ R45, R45, R188 ;  /* 0x000000bc2d2d7221 */ /* 0x000fe20000010000 */
[----:B------:R-:W-:Y:S01]  /*1570*/  FFMA.FTZ R69, R8, R188, R69 ;  /* 0x000000bc08457223 */ /* 0x000fe20000010045 */
[----:B------:R-:W-:Y:S01]  /*1580*/  FADD.FTZ R19, -R196, R19 ;  /* 0x00000013c4137221 */ /* 0x000fe20000010100 */
[----:B------:R-:W-:Y:S02]  /*1590*/  HADD2.F32 R188, -RZ, R189.H1_H1 ;  /* 0x300000bdffbc7230 */ /* 0x000fe40000004100 */
[----:B------:R-:W-:Y:S01]  /*15a0*/  FADD.FTZ R44, R44, R203 ;  /* 0x000000cb2c2c7221 */ /* 0x000fe20000010000 */
[----:B------:R-:W-:Y:S02]  /*15b0*/  HADD2.F32 R189, -RZ, R185.H1_H1 ;  /* 0x300000b9ffbd7230 */ /* 0x000fe40000004100 */
[----:B------:R-:W-:Y:S01]  /*15c0*/  FFMA.FTZ R68, R5, R203, R68 ;  /* 0x000000cb05447223 */ /* 0x000fe20000010044 */
[----:B------:R-:W-:-:S02]  /*15d0*/  HADD2.F32 R185, -RZ, R193.H0_H0 ;  /* 0x200000c1ffb97230 */ /* 0x000fc40000004100 */
[----:B------:R-:W-:Y:S01]  /*15e0*/  FMUL.FTZ R201, R150, R207 ;  /* 0x000000cf96c97220 */ /* 0x000fe20000410000 */
[----:B------:R-:W-:Y:S02]  /*15f0*/  HADD2.F32 R192, -RZ, R192.H1_H1 ;  /* 0x300000c0ffc07230 */ /* 0x000fe40000004100 */
[----:B------:R-:W-:Y:S01]  /*1600*/  FMUL.FTZ R203, R19, UR17 ;  /* 0x0000001113cb7c20 */ /* 0x000fe20008410000 */
[----:B------:R-:W-:Y:S01]  /*1610*/  FADD.FTZ R94, R94, R185 ;  /* 0x000000b95e5e7221 */ /* 0x000fe20000010000 */
[-C--:B------:R-:W-:Y:S02]  /*1620*/  FFMA.FTZ R201, R158, R185.reuse, R201 ;  /* 0x000000b99ec97223 */ /* 0x080fe400000100c9 */
[----:B------:R-:W-:Y:S01]  /*1630*/  FFMA.FTZ R118, R203, R185, R118 ;  /* 0x000000b9cb767223 */ /* 0x000fe20000010076 */
[----:B------:R-:W-:Y:S01]  /*1640*/  FFMA.FTZ R7, R157, R192, R184 ;  /* 0x000000c09d077223 */ /* 0x000fe200000100b8 */
[----:B------:R-:W-:Y:S02]  /*1650*/  HADD2.F32 R185, -RZ, R186.H0_H0 ;  /* 0x200000baffb97230 */ /* 0x000fe40000004100 */
[----:B------:R-:W-:Y:S01]  /*1660*/  FADD.FTZ R189, -R196, R189 ;  /* 0x000000bdc4bd7221 */ /* 0x000fe20000010100 */
[----:B------:R-:W-:-:S02]  /*1670*/  HADD2.F32 R184, -RZ, R193.H1_H1 ;  /* 0x300000c1ffb87230 */ /* 0x000fc40000004100 */
[--C-:B------:R-:W-:Y:S02]  /*1680*/  HADD2.F32 R193, -RZ, R190.reuse.H0_H0 ;  /* 0x200000beffc17230 */ /* 0x100fe40000004100 */
[----:B------:R-:W-:Y:S02]  /*1690*/  HADD2.F32 R190, -RZ, R190.H1_H1 ;  /* 0x300000beffbe7230 */ /* 0x000fe40000004100 */
[----:B------:R-:W-:Y:S01]  /*16a0*/  FMUL.FTZ R200, R189, UR17 ;  /* 0x00000011bdc87c20 */ /* 0x000fe20008410000 */
[----:B------:R-:W-:Y:S01]  /*16b0*/  FADD.FTZ R185, -R196, R185 ;  /* 0x000000b9c4b97221 */ /* 0x000fe20000010100 */
[----:B------:R-:W-:Y:S02]  /*16c0*/  HADD2.F32 R225, -RZ, R186.H1_H1 ;  /* 0x300000baffe17230 */ /* 0x000fe40000004100 */
[----:B------:R-:W-:Y:S01]  /*16d0*/  FMUL.FTZ R221, R144, R193 ;  /* 0x000000c190dd7220 */ /* 0x000fe20000410000 */
[--C-:B------:R-:W-:Y:S02]  /*16e0*/  HADD2.F32 R189, -RZ, R194.reuse.H0_H0 ;  /* 0x200000c2ffbd7230 */ /* 0x100fe40000004100 */
[----:B------:R-:W-:Y:S01]  /*16f0*/  FADD.FTZ R46, R46, R207 ;  /* 0x000000cf2e2e7221 */ /* 0x000fe20000010000 */
[----:B------:R-:W-:-:S02]  /*1700*/  HADD2.F32 R194, -RZ, R194.H1_H1 ;  /* 0x300000c2ffc27230 */ /* 0x000fc40000004100 */
[----:B------:R-:W-:Y:S01]  /*1710*/  FFMA.FTZ R70, R203, R207, R70 ;  /* 0x000000cfcb467223 */ /* 0x000fe20000010046 */
[----:B------:R-:W-:Y:S01]  /*1720*/  FMUL.FTZ R186, R145, R190 ;  /* 0x000000be91ba7220 */ /* 0x000fe20000410000 */
[----:B------:R-:W-:Y:S01]  /*1730*/  FMUL.FTZ R207, R185, UR17 ;  /* 0x00000011b9cf7c20 */ /* 0x000fe20008410000 */
[----:B------:R-:W-:Y:S01]  /*1740*/  FADD.FTZ R214, -R196, R225 ;  /* 0x000000e1c4d67221 */ /* 0x000fe20000010100 */
[-C--:B------:R-:W-:Y:S01]  /*1750*/  FFMA.FTZ R208, R152, R189.reuse, R221 ;  /* 0x000000bd98d07223 */ /* 0x080fe200000100dd */
[----:B------:R-:W-:Y:S01]  /*1760*/  FADD.FTZ R93, R93, R192 ;  /* 0x000000c05d5d7221 */ /* 0x000fe20000010000 */
[----:B------:R-:W-:Y:S01]  /*1770*/  FFMA.FTZ R117, R8, R192, R117 ;  /* 0x000000c008757223 */ /* 0x000fe20000010075 */
[----:B------:R-:W-:Y:S01]  /*1780*/  FFMA.FTZ R221, R153, R194, R186 ;  /* 0x000000c299dd7223 */ /* 0x000fe200000100ba */
[-C--:B------:R-:W-:Y:S01]  /*1790*/  FMUL.FTZ R192, R151, R188.reuse ;  /* 0x000000bc97c07220 */ /* 0x080fe20000410000 */
[----:B------:R-:W-:Y:S01]  /*17a0*/  FADD.FTZ R47, R47, R188 ;  /* 0x000000bc2f2f7221 */ /* 0x000fe20000010000 */
[----:B------:R-:W-:Y:S01]  /*17b0*/  FFMA.FTZ R71, R200, R188, R71 ;  /* 0x000000bcc8477223 */ /* 0x000fe20000010047 */
[----:B------:R-:W-:Y:S01]  /*17c0*/  FADD.FTZ R88, R88, R189 ;  /* 0x000000bd58587221 */ /* 0x000fe20000010000 */
[----:B------:R-:W-:Y:S01]  /*17d0*/  FFMA.FTZ R112, R207, R189, R112 ;  /* 0x000000bdcf707223 */ /* 0x000fe20000010070 */
[----:B------:R-:W-:-:S02]  /*17e0*/  HADD2.F32 R185, -RZ, R191.H0_H0 ;  /* 0x200000bfffb97230 */ /* 0x000fc40000004100 */
[----:B------:R-:W-:Y:S01]  /*17f0*/  FMUL.FTZ R214, R214, UR17 ;  /* 0x00000011d6d67c20 */ /* 0x000fe20008410000 */
[----:B------:R-:W-:Y:S02]  /*1800*/  HADD2.F32 R186, -RZ, R191.H1_H1 ;  /* 0x300000bfffba7230 */ /* 0x000fe40000004100 */
[----:B------:R-:W-:Y:S01]  /*1810*/  FADD.FTZ R188, R199, R6 ;  /* 0x00000006c7bc7221 */ /* 0x000fe20000010000 */
[--C-:B------:R-:W-:Y:S02]  /*1820*/  HADD2.F32 R189, -RZ, R187.reuse.H0_H0 ;  /* 0x200000bbffbd7230 */ /* 0x100fe40000004100 */
[----:B------:R-:W-:Y:S02]  /*1830*/  HADD2.F32 R191, -RZ, R187.H1_H1 ;  /* 0x300000bbffbf7230 */ /* 0x000fe40000004100 */
[----:B------:R-:W-:Y:S01]  /*1840*/  FFMA.FTZ R187, R5, R6, R198 ;  /* 0x0000000605bb7223 */ /* 0x000fe200000100c6 */
[----:B------:R-:W-:Y:S01]  /*1850*/  FADD.FTZ R41, R41, R190 ;  /* 0x000000be29297221 */ /* 0x000fe20000010000 */
[----:B------:R-:W-:Y:S01]  /*1860*/  FFMA.FTZ R65, R214, R190, R65 ;  /* 0x000000bed6417223 */ /* 0x000fe20000010041 */
[----:B------:R-:W-:Y:S01]  /*1870*/  FADD.FTZ R188, R188, R7 ;  /* 0x00000007bcbc7221 */ /* 0x000fe20000010000 */
[----:B------:R-:W-:Y:S01]  /*1880*/  FFMA.FTZ R190, R8, R7, R187 ;  /* 0x0000000708be7223 */ /* 0x000fe200000100bb */
[----:B------:R-:W-:Y:S01]  /*1890*/  FADD.FTZ R189, -R196, R189 ;  /* 0x000000bdc4bd7221 */ /* 0x000fe20000010100 */
[-C--:B------:R-:W-:Y:S01]  /*18a0*/  FFMA.FTZ R19, R159, R184.reuse, R192 ;  /* 0x000000b89f137223 */ /* 0x080fe200000100c0 */
[----:B------:R-:W-:Y:S01]  /*18b0*/  FADD.FTZ R188, R188, R201 ;  /* 0x000000c9bcbc7221 */ /* 0x000fe20000010000 */
[----:B------:R-:W-:Y:S01]  /*18c0*/  FFMA.FTZ R187, R203, R201, R190 ;  /* 0x000000c9cbbb7223 */ /* 0x000fe200000100be */
[----:B------:R-:W-:Y:S01]  /*18d0*/  FMUL.FTZ R229, R189, UR17 ;  /* 0x00000011bde57c20 */ /* 0x000fe20008410000 */
[----:B------:R-:W-:Y:S01]  /*18e0*/  FADD.FTZ R191, -R196, R191 ;  /* 0x000000bfc4bf7221 */ /* 0x000fe20000010100 */
[----:B------:R-:W-:Y:S01]  /*18f0*/  FADD.FTZ R189, R188, R19 ;  /* 0x00000013bcbd7221 */ /* 0x000fe20000010000 */
[C---:B------:R-:W-:Y:S01]  /*1900*/  FFMA.FTZ R188, R200.reuse, R19, R187 ;  /* 0x00000013c8bc7223 */ /* 0x040fe200000100bb */
[----:B------:R-:W-:Y:S01]  /*1910*/  FADD.FTZ R95, R95, R184 ;  /* 0x000000b85f5f7221 */ /* 0x000fe20000010000 */
[----:B------:R-:W-:Y:S01]  /*1920*/  FFMA.FTZ R119, R200, R184, R119 ;  /* 0x000000b8c8777223 */ /* 0x000fe20000010077 */
[----:B------:R-:W-:-:S02]  /*1930*/  HADD2.F32 R225, -RZ, R195.H0_H0 ;  /* 0x200000c3ffe17230 */ /* 0x000fc40000004100 */
[----:B0-----:R-:W-:Y:S01]  /*1940*/  FMUL.FTZ R227, R146, R185 ;  /* 0x000000b992e37220 */ /* 0x001fe20000410000 */
[----:B------:R-:W-:Y:S02]  /*1950*/  HADD2.F32 R184, -RZ, R195.H1_H1 ;  /* 0x300000c3ffb87230 */ /* 0x000fe40000004100 */
[----:B------:R-:W-:Y:S01]  /*1960*/  FMUL.FTZ R192, R147, R186 ;  /* 0x000000ba93c07220 */ /* 0x000fe20000410000 */
[----:B------:R-:W-:Y:S01]  /*1970*/  FMUL.FTZ R226, R191, UR17 ;  /* 0x00000011bfe27c20 */ /* 0x000fe20008410000 */
        /* <DEDUP_REMOVED lines=22> */
.L_x_1770:
[----:B------:R-:W-:Y:S05]  /*1ae0*/  BSYNC.RECONVERGENT B0 ;  /* 0x0000000000007941 */ /* 0x000fea0003800200 */
.L_x_1769:
        /* <DEDUP_REMOVED lines=19> */
[----:B------:R2:W5:Y:S01]  /*1c20*/  LDG.E.64 R232, desc[UR10][R16.64] ;  /* 0x0000000a10e87981 */ /* 0x000562000c1e1b00 */
[----:B-1----:R-:W-:-:S05]  /*1c30*/  @P1 IMAD.WIDE.U32 R14, R197, 0x8, R14 ;  /* 0x00000008c50e1825 */ /* 0x002fca00078e000e */
[----:B------:R0:W5:Y:S01]  /*1c40*/  @P1 LDG.E.64 R238, desc[UR10][R14.64] ;  /* 0x0000000a0eee1981 */ /* 0x000162000c1e1b00 */
[----:B------:R-:W-:-:S05]  /*1c50*/  @P0 IMAD.WIDE.U32 R210, R197, 0x10, R210 ;  /* 0x00000010c5d20825 */ /* 0x000fca00078e00d2 */
[----:B------:R1:W5:Y:S01]  /*1c60*/  @P0 LDG.E.128 R20, desc[UR10][R210.64] ;  /* 0x0000000ad2140981 */ /* 0x000362000c1e1d00 */
[--C-:B---3--:R-:W-:Y:S02]  /*1c70*/  HADD2.F32 R197, -RZ, R192.reuse.H1_H1 ;  /* 0x300000c0ffc57230 */ /* 0x108fe40000004100 */
[--C-:B------:R-:W-:Y:S02]  /*1c80*/  HADD2.F32 R209, -RZ, R193.reuse.H0_H0 ;  /* 0x200000c1ffd17230 */ /* 0x100fe40000004100 */
[----:B------:R-:W-:Y:S02]  /*1c90*/  HADD2.F32 R217, -RZ, R193.H1_H1 ;  /* 0x300000c1ffd97230 */ /* 0x000fe40000004100 */
[----:B------:R-:W-:Y:S01]  /*1ca0*/  FADD.FTZ R18, -R196, R197 ;  /* 0x000000c5c4127221 */ /* 0x000fe20000010100 */
[----:B------:R-:W-:Y:S02]  /*1cb0*/  HADD2.F32 R13, -RZ, R192.H0_H0 ;  /* 0x200000c0ff0d7230 */ /* 0x000fe40000004100 */
[----:B----4-:R-:W-:-:S02]  /*1cc0*/  HADD2.F32 R193, -RZ, R188.H0_H0 ;  /* 0x200000bcffc17230 */ /* 0x010fc40000004100 */
[----:B------:R-:W-:Y:S02]  /*1cd0*/  HADD2.F32 R188, -RZ, R188.H1_H1 ;  /* 0x300000bcffbc7230 */ /* 0x000fe40000004100 */
[--C-:B------:R-:W-:Y:S02]  /*1ce0*/  HADD2.F32 R231, -RZ, R195.reuse.H0_H0 ;  /* 0x200000c3ffe77230 */ /* 0x100fe40000004100 */
[----:B------:R-:W-:Y:S01]  /*1cf0*/  FMUL.FTZ R18, R18, UR17 ;  /* 0x0000001112127c20 */ /* 0x000fe20008410000 */
[----:B------:R-:W-:Y:S02]  /*1d00*/  HADD2.F32 R195, -RZ, R195.H1_H1 ;  /* 0x300000c3ffc37230 */ /* 0x000fe40000004100 */
[--C-:B--2---:R-:W-:Y:S02]  /*1d10*/  HADD2.F32 R16, -RZ, R184.reuse.H1_H1 ;  /* 0x300000b8ff107230 */ /* 0x104fe40000004100 */
[----:B0-----:R-:W-:Y:S02]  /*1d20*/  HADD2.F32 R15, -RZ, R184.H0_H0 ;  /* 0x200000b8ff0f7230 */ /* 0x001fe40000004100 */
[----:B-----5:R-:W-:Y:S01]  /*1d30*/  FMUL.FTZ R184, R133, R188 ;  /* 0x000000bc85b87220 */ /* 0x020fe20000410000 */
[C---:B------:R-:W-:Y:S01]  /*1d40*/  FADD.FTZ R13, -R196.reuse, R13 ;  /* 0x0000000dc40d7221 */ /* 0x040fe20000010100 */
[----:B------:R-:W-:Y:S01]  /*1d50*/  FADD.FTZ R224, -R196, R195 ;  /* 0x000000c3c4e07221 */ /* 0x000fe20000010100 */
[----:B------:R-:W-:Y:S01]  /*1d60*/  FADD.FTZ R85, R85, R16 ;  /* 0x0000001055557221 */ /* 0x000fe20000010000 */
[----:B------:R-:W-:Y:S01]  /*1d70*/  FFMA.FTZ R109, R18, R16, R109 ;  /* 0x00000010126d7223 */ /* 0x000fe2000001006d */
[----:B------:R-:W-:-:S02]  /*1d80*/  HADD2.F32 R195, -RZ, R185.H0_H0 ;  /* 0x200000b9ffc37230 */ /* 0x000fc40000004100 */
[----:B------:R-:W-:Y:S01]  /*1d90*/  FFMA.FTZ R16, R141, R16, R184 ;  /* 0x000000108d107223 */ /* 0x000fe200000100b8 */
[----:B------:R-:W-:Y:S02]  /*1da0*/  HADD2.F32 R192, -RZ, R185.H1_H1 ;  /* 0x300000b9ffc07230 */ /* 0x000fe40000004100 */
[----:B------:R-:W-:Y:S01]  /*1db0*/  FMUL.FTZ R13, R13, UR17 ;  /* 0x000000110d0d7c20 */ /* 0x000fe20008410000 */
[--C-:B------:R-:W-:Y:S02]  /*1dc0*/  HADD2.F32 R184, -RZ, R189.reuse.H1_H1 ;  /* 0x300000bdffb87230 */ /* 0x100fe40000004100 */
[----:B-1----:R-:W-:Y:S01]  /*1dd0*/  FADD.FTZ R210, -R196, R217 ;  /* 0x000000d9c4d27221 */ /* 0x002fe20000010100 */
[----:B------:R-:W-:Y:S02]  /*1de0*/  HADD2.F32 R185, -RZ, R190.H0_H0 ;  /* 0x200000beffb97230 */ /* 0x000fe40000004100 */
[----:B------:R-:W-:Y:S02]  /*1df0*/  HADD2.F32 R223, -RZ, R194.H1_H1 ;  /* 0x300000c2ffdf7230 */ /* 0x000fe40000004100 */
[----:B------:R-:W-:Y:S01]  /*1e00*/  FMUL.FTZ R17, R132, R193 ;  /* 0x000000c184117220 */ /* 0x000fe20000410000 */
[----:B------:R-:W-:-:S02]  /*1e10*/  HADD2.F32 R197, -RZ, R189.H0_H0 ;  /* 0x200000bdffc57230 */ /* 0x000fc40000004100 */
[----:B------:R-:W-:Y:S01]  /*1e20*/  FADD.FTZ R209, -R196, R209 ;  /* 0x000000d1c4d17221 */ /* 0x000fe20000010100 */
[----:B------:R-:W-:Y:S02]  /*1e30*/  HADD2.F32 R219, -RZ, R194.H0_H0 ;  /* 0x200000c2ffdb7230 */ /* 0x000fe40000004100 */
[----:B------:R-:W-:Y:S01]  /*1e40*/  FADD.FTZ R36, R36, R193 ;  /* 0x000000c124247221 */ /* 0x000fe20000010000 */
[----:B------:R-:W-:Y:S01]  /*1e50*/  FFMA.FTZ R60, R13, R193, R60 ;  /* 0x000000c10d3c7223 */ /* 0x000fe2000001003c */
[----:B------:R-:W-:Y:S02]  /*1e60*/  HADD2.F32 R189, -RZ, R186.H0_H0 ;  /* 0x200000baffbd7230 */ /* 0x000fe40000004100 */
[----:B------:R-:W-:Y:S01]  /*1e70*/  FMUL.FTZ R210, R210, UR17 ;  /* 0x00000011d2d27c20 */ /* 0x000fe20008410000 */
[----:B------:R-:W-:Y:S01]  /*1e80*/  FMUL.FTZ R194, R135, R184 ;  /* 0x000000b887c27220 */ /* 0x000fe20000410000 */
[----:B------:R-:W-:Y:S01]  /*1e90*/  FMUL.FTZ R193, R128, R185 ;  /* 0x000000b980c17220 */ /* 0x000fe20000410000 */
[----:B------:R-:W-:-:S02]  /*1ea0*/  HADD2.F32 R190, -RZ, R190.H1_H1 ;  /* 0x300000beffbe7230 */ /* 0x000fc40000004100 */
[----:B------:R-:W-:Y:S01]  /*1eb0*/  FADD.FTZ R220, -R196, R223 ;  /* 0x000000dfc4dc7221 */ /* 0x000fe20000010100 */
[----:B------:R-:W-:Y:S01]  /*1ec0*/  FFMA.FTZ R14, R140, R15, R17 ;  /* 0x0000000f8c0e7223 */ /* 0x000fe20000010011 */
[----:B------:R-:W-:Y:S01]  /*1ed0*/  FMUL.FTZ R17, R209, UR17 ;  /* 0x00000011d1117c20 */ /* 0x000fe20008410000 */
[----:B------:R-:W-:Y:S01]  /*1ee0*/  FADD.FTZ R87, R87, R192 ;  /* 0x000000c057577221 */ /* 0x000fe20000010000 */
[-C--:B------:R-:W-:Y:S01]  /*1ef0*/  FFMA.FTZ R111, R210, R192.reuse, R111 ;  /* 0x000000c0d26f7223 */ /* 0x080fe2000001006f */
[----:B------:R-:W-:Y:S01]  /*1f00*/  FFMA.FTZ R209, R143, R192, R194 ;  /* 0x000000c08fd17223 */ /* 0x000fe200000100c2 */
[----:B------:R-:W-:Y:S01]  /*1f10*/  FFMA.FTZ R212, R136, R189, R193 ;  /* 0x000000bd88d47223 */ /* 0x000fe200000100c1 */
[----:B------:R-:W-:Y:S01]  /*1f20*/  FADD.FTZ R37, R37, R188 ;  /* 0x000000bc25257221 */ /* 0x000fe20000010000 */
[----:B------:R-:W-:Y:S01]  /*1f30*/  FFMA.FTZ R61, R18, R188, R61 ;  /* 0x000000bc123d7223 */ /* 0x000fe2000001003d */
[----:B------:R-:W-:Y:S02]  /*1f40*/  HADD2.F32 R186, -RZ, R186.H1_H1 ;  /* 0x300000baffba7230 */ /* 0x000fe40000004100 */
[----:B------:R-:W-:Y:S01]  /*1f50*/  FADD.FTZ R84, R84, R15 ;  /* 0x0000000f54547221 */ /* 0x000fe20000010000 */
[----:B------:R-:W-:Y:S01]  /*1f60*/  FFMA.FTZ R108, R13, R15, R108 ;  /* 0x0000000f0d6c7223 */ /* 0x000fe2000001006c */
[----:B------:R-:W-:Y:S01]  /*1f70*/  FMUL.FTZ R220, R220, UR17 ;  /* 0x00000011dcdc7c20 */ /* 0x000fe20008410000 */
[----:B------:R-:W-:Y:S01]  /*1f80*/  FMUL.FTZ R188, R129, R190 ;  /* 0x000000be81bc7220 */ /* 0x000fe20000410000 */
[----:B------:R-:W-:-:S02]  /*1f90*/  HADD2.F32 R193, -RZ, R187.H0_H0 ;  /* 0x200000bbffc17230 */ /* 0x000fc40000004100 */
[----:B------:R-:W-:Y:S01]  /*1fa0*/  FMUL.FTZ R15, R134, R197 ;  /* 0x000000c5860f7220 */ /* 0x000fe20000410000 */
[----:B------:R-:W-:Y:S02]  /*1fb0*/  HADD2.F32 R192, -RZ, R187.H1_H1 ;  /* 0x300000bbffc07230 */ /* 0x000fe40000004100 */
[----:B------:R-:W-:Y:S01]  /*1fc0*/  FADD.FTZ R199, R199, R14 ;  /* 0x0000000ec7c77221 */ /* 0x000fe20000010000 */
[----:B------:R-:W-:Y:S01]  /*1fd0*/  FFMA.FTZ R187, R13, R14, R198 ;  /* 0x0000000e0dbb7223 */ /* 0x000fe200000100c6 */
[----:B------:R-:W-:Y:S01]  /*1fe0*/  FADD.FTZ R211, -R196, R219 ;  /* 0x000000dbc4d37221 */ /* 0x000fe20000010100 */
[----:B------:R-:W-:Y:S01]  /*1ff0*/  FADD.FTZ R81, R81, R186 ;  /* 0x000000ba51517221 */ /* 0x000fe20000010000 */
[-C--:B------:R-:W-:Y:S01]  /*2000*/  FFMA.FTZ R105, R220, R186.reuse, R105 ;  /* 0x000000badc697223 */ /* 0x080fe20000010069 */
[----:B------:R-:W-:Y:S01]  /*2010*/  FFMA.FTZ R219, R137, R186, R188 ;  /* 0x000000ba89db7223 */ /* 0x000fe200000100bc */
[----:B------:R-:W-:Y:S01]  /*2020*/  FFMA.FTZ R15, R142, R195, R15 ;  /* 0x000000c38e0f7223 */ /* 0x000fe2000001000f */
[----:B------:R-:W-:Y:S01]  /*2030*/  FADD.FTZ R186, R199, R16 ;  /* 0x00000010c7ba7221 */ /* 0x000fe20000010000 */
[----:B------:R-:W-:Y:S01]  /*2040*/  FFMA.FTZ R188, R18, R16, R187 ;  /* 0x0000001012bc7223 */ /* 0x000fe200000100bb */
[----:B------:R-:W-:-:S02]  /*2050*/  FMUL.FTZ R211, R211, UR17 ;  /* 0x00000011d3d37c20 */ /* 0x000fc40008410000 */
[----:B------:R-:W-:Y:S01]  /*2060*/  FADD.FTZ R186, R186, R15 ;  /* 0x0000000fbaba7221 */ /* 0x000fe20000010000 */
[----:B------:R-:W-:Y:S01]  /*2070*/  FFMA.FTZ R188, R17, R15, R188 ;  /* 0x0000000f11bc7223 */ /* 0x000fe200000100bc */
[----:B------:R-:W-:Y:S01]  /*2080*/  FADD.FTZ R80, R80, R189 ;  /* 0x000000bd50507221 */ /* 0x000fe20000010000 */
[----:B------:R-:W-:Y:S01]  /*2090*/  FFMA.FTZ R104, R211, R189, R104 ;  /* 0x000000bdd3687223 */ /* 0x000fe20000010068 */
[--C-:B------:R-:W-:Y:S02]  /*20a0*/  HADD2.F32 R189, -RZ, R191.reuse.H0_H0 ;  /* 0x200000bfffbd7230 */ /* 0x100fe40000004100 */
[----:B------:R-:W-:Y:S01]  /*20b0*/  FADD.FTZ R187, R186, R209 ;  /* 0x000000d1babb7221 */ /* 0x000fe20000010000 */
[----:B------:R-:W-:Y:S02]  /*20c0*/  HADD2.F32 R194, -RZ, R191.H1_H1 ;  /* 0x300000bfffc27230 */ /* 0x000fe40000004100 */
        /* <DEDUP_REMOVED lines=8> */
[C---:B------:R-:W-:Y:S01]  /*2150*/  FFMA.FTZ R186, R211.reuse, R212, R191 ;  /* 0x000000d4d3ba7223 */ /* 0x040fe200000100bf */
[----:B------:R-:W-:Y:S01]  /*2160*/  FADD.FTZ R32, R32, R185 ;  /* 0x000000b920207221 */ /* 0x000fe20000010000 */
[----:B------:R-:W-:Y:S01]  /*2170*/  FFMA.FTZ R56, R211, R185, R56 ;  /* 0x000000b9d3387223 */ /* 0x000fe20000010038 */
[----:B------:R-:W-:Y:S01]  /*2180*/  FMUL.FTZ R217, R217, UR17 ;  /* 0x00000011d9d97c20 */ /* 0x000fe20008410000 */
[----:B------:R-:W-:Y:S01]  /*2190*/  FFMA.FTZ R222, R138, R193, R195 ;  /* 0x000000c18ade7223 */ /* 0x000fe200000100c3 */
[----:B------:R-:W-:Y:S01]  /*21a0*/  FMUL.FTZ R196, R131, R194 ;  /* 0x000000c283c47220 */ /* 0x000fe20000410000 */
        /* <DEDUP_REMOVED lines=20> */
.L_x_1772:
[----:B------:R-:W-:Y:S05]  /*22f0*/  BSYNC.RECONVERGENT B0 ;  /* 0x0000000000007941 */ /* 0x000fea0003800200 */
.L_x_1771:
        /* <DEDUP_REMOVED lines=32> */
.L_x_1774:
[----:B------:R-:W-:Y:S05]  /*2500*/  BSYNC.RECONVERGENT B0 ;  /* 0x0000000000007941 */ /* 0x000fea0003800200 */
.L_x_1773:
        /* <DEDUP_REMOVED lines=82> */
[----:B------:R-:W-:Y:S01]  /*2a30*/  F2FP.F16.F32.PACK_AB R187, R189, R184 ;  /* 0x000000b8bdbb723e */ /* 0x000fe200000000ff */
[--C-:B------:R-:W-:Y:S01]  /*2a40*/  FFMA.FTZ R184, R11, UR16, R194.reuse ;  /* 0x000000100bb87c23 */ /* 0x100fe200080100c2 */
[----:B------:R-:W-:Y:S01]  /*2a50*/  F2FP.F16.F32.PACK_AB R186, R186, R185 ;  /* 0x000000b9baba723e */ /* 0x000fe200000000ff */
        /* <DEDUP_REMOVED lines=11> */
[C---:B------:R-:W-:Y:S01]  /*2b10*/  LOP3.LUT P6, RZ, R236.reuse, 0xff000000, RZ, 0xc0, !PT ;  /* 0xff000000ecff7812 */ /* 0x040fe200078cc0ff */
        /* <DEDUP_REMOVED lines=8> */
[----:B------:R-:W-:-:S02]  /*2ba0*/  F2FP.F16.F32.PACK_AB R185, R191, R188 ;  /* 0x000000bcbfb9723e */ /* 0x000fc400000000ff */
[----:B------:R-:W-:Y:S01]  /*2bb0*/  F2FP.F16.F32.PACK_AB R184, R189, R184 ;  /* 0x000000b8bdb8723e */ /* 0x000fe200000000ff */
[----:B------:R-:W-:Y:S06]  /*2bc0*/  BRA `(.L_x_1780) ;  /* 0x00000020003c7947 */ /* 0x000fec0003800000 */
.L_x_1779:
        /* <DEDUP_REMOVED lines=27> */
[--C-:B------:R-:W-:Y:S01]  /*2d80*/  FFMA.FTZ R189, R206, UR16, R194.reuse ;  /* 0x00000010cebd7c23 */ /* 0x100fe200080100c2 */
[----:B------:R-:W-:Y:S01]  /*2d90*/  F2FP.F16.F32.PACK_AB R186, R185, R176 ;  /* 0x000000b0b9ba723e */ /* 0x000fe200000000ff */
[--C-:B------:R-:W-:Y:S01]  /*2da0*/  FFMA.FTZ R176, R11, UR16, R194.reuse ;  /* 0x000000100bb07c23 */ /* 0x100fe200080100c2 */
[----:B------:R-:W-:Y:S01]  /*2db0*/  F2FP.F16.F32.PACK_AB R178, R178, R177 ;  /* 0x000000b1b2b2723e */ /* 0x000fe200000000ff */
        /* <DEDUP_REMOVED lines=12> */
[C---:B------:R-:W-:Y:S01]  /*2e80*/  F2FP.F16.F32.PACK_AB R177, R189.reuse, R184 ;  /* 0x000000b8bdb1723e */ /* 0x040fe200000000ff */
[----:B------:R-:W-:Y:S01]  /*2e90*/  FMUL.FTZ R184, R176, UR23 ;  /* 0x00000017b0b87c20 */ /* 0x000fe20008410000 */
[----:B------:R-:W-:Y:S01]  /*2ea0*/  FMUL.FTZ R189, R189, UR23 ;  /* 0x00000017bdbd7c20 */ /* 0x000fe20008410000 */
[C---:B------:R-:W-:Y:S01]  /*2eb0*/  F2FP.F16.F32.PACK_AB R176, R185.reuse, R176 ;  /* 0x000000b0b9b0723e */ /* 0x040fe200000000ff */
[----:B------:R-:W-:Y:S01]  /*2ec0*/  FMUL.FTZ R185, R185, UR23 ;  /* 0x00000017b9b97c20 */ /* 0x000fe20008410000 */
        /* <DEDUP_REMOVED lines=8> */
[----:B------:R-:W-:Y:S01]  /*2f50*/  F2FP.F16.F32.PACK_AB R184, R189, R184 ;  /* 0x000000b8bdb8723e */ /* 0x000fe200000000ff */
[----:B------:R-:W-:Y:S06]  /*2f60*/  BRA `(.L_x_1780) ;  /* 0x0000001c00547947 */ /* 0x000fec0003800000 */
.L_x_1778:
[----:B------:R-:W-:Y:S01]  /*2f70*/  UMOV UR4, UR8 ;  /* 0x0000000800047c82 */ /* 0x000fe20008000000 */
[----:B------:R-:W-:Y:S01]  /*2f80*/  UMOV UR5, UR9 ;  /* 0x0000000900057c82 */ /* 0x000fe20008000000 */
[----:B------:R-:W-:-:S04]  /*2f90*/  UISETP.NE.U32.AND UP0, UPT, UR4, URZ, UPT ;  /* 0x000000ff0400728c */ /* 0x000fc8000bf05070 */
[----:B------:R-:W-:-:S09]  /*2fa0*/  UISETP.NE.AND.EX UP0, UPT, UR5, URZ, UPT, UP0 ;  /* 0x000000ff0500728c */ /* 0x000fd2000bf05300 */
[----:B------:R-:W-:Y:S05]  /*2fb0*/  BRA.U UP0, `(.L_x_1781) ;  /* 0x0000000100f87547 */ /* 0x000fea000b800000 */
[--C-:B------:R-:W-:Y:S01]  /*2fc0*/  FFMA.FTZ R186, R215, UR16, R194.reuse ;  /* 0x00000010d7ba7c23 */ /* 0x100fe200080100c2 */
[----:B------:R-:W-:Y:S01]  /*2fd0*/  FFMA.FTZ R187, R230, UR16, R194 ;  /* 0x00000010e6bb7c23 */ /* 0x000fe200080100c2 */
[--C-:B------:R-:W-:Y:S01]  /*2fe0*/  HADD2.F32 R184, -RZ, R31.reuse.H0_H0 ;  /* 0x2000001fffb87230 */ /* 0x100fe20000004100 */
[----:B------:R-:W-:Y:S01]  /*2ff0*/  ISETP.GE.U32.AND P0, PT, R236, RZ, PT ;  /* 0x000000ffec00720c */ /* 0x000fe20003f06070 */
[----:B------:R-:W-:Y:S01]  /*3000*/  FADD.FTZ R185, R213, -R186 ;  /* 0x800000bad5b97221 */ /* 0x000fe20000010000 */
[----:B------:R-:W-:Y:S02]  /*3010*/  HADD2.F32 R186, -RZ, R31.H1_H1 ;  /* 0x3000001fffba7230 */ /* 0x000fe40000004100 */
[----:B------:R-:W-:Y:S01]  /*3020*/  FADD.FTZ R187, R228, -R187 ;  /* 0x800000bbe4bb7221 */ /* 0x000fe20000010000 */
[----:B------:R-:W-:Y:S01]  /*3030*/  FFMA.FTZ R189, R205, UR16, R194 ;  /* 0x00000010cdbd7c23 */ /* 0x000fe200080100c2 */
[----:B------:R-:W-:Y:S01]  /*3040*/  FFMA.FTZ R185, R185, UR17, R184 ;  /* 0x00000011b9b97c23 */ /* 0x000fe200080100b8 */
[----:B------:R-:W-:Y:S01]  /*3050*/  LOP3.LUT P1, RZ, R237, 0xff0000, RZ, 0xc0, !PT ;  /* 0x00ff0000edff7812 */ /* 0x000fe2000782c0ff */
[----:B------:R-:W-:Y:S01]  /*3060*/  FFMA.FTZ R187, R187, UR17, R186 ;  /* 0x00000011bbbb7c23 */ /* 0x000fe200080100ba */
[----:B------:R-:W-:-:S02]  /*3070*/  HADD2.F32 R184, -RZ, R30.H0_H0 ;  /* 0x2000001effb87230 */ /* 0x000fc40000004100 */
[----:B------:R-:W-:Y:S01]  /*3080*/  FMUL.FTZ R186, R185, UR23 ;  /* 0x00000017b9ba7c20 */ /* 0x000fe20008410000 */
[----:B------:R-:W-:Y:S01]  /*3090*/  ISETP.GE.U32.AND.EX P0, PT, R237, 0x1000000, PT, P0 ;  /* 0x01000000ed00780c */ /* 0x000fe20003f06100 */
[----:B------:R-:W-:Y:S01]  /*30a0*/  FMUL.FTZ R187, R187, UR23 ;  /* 0x00000017bbbb7c20 */ /* 0x000fe20008410000 */
[----:B------:R-:W-:Y:S01]  /*30b0*/  FADD.FTZ R189, R202, -R189 ;  /* 0x800000bdcabd7221 */ /* 0x000fe20000010000 */
[----:B------:R-:W-:Y:S01]  /*30c0*/  FFMA.FTZ R191, R218, UR16, R194 ;  /* 0x00000010dabf7c23 */ /* 0x000fe200080100c2 */
[----:B------:R-:W-:Y:S01]  /*30d0*/  FSEL R186, R186, RZ, P1 ;  /* 0x000000ffbaba7208 */ /* 0x000fe20000800000 */
[----:B------:R-:W-:Y:S01]  /*30e0*/  HADD2.F32 R185, -RZ, R30.H1_H1 ;  /* 0x3000001effb97230 */ /* 0x000fe20000004100 */
[----:B------:R-:W-:Y:S01]  /*30f0*/  FSEL R187, R187, RZ, P0 ;  /* 0x000000ffbbbb7208 */ /* 0x000fe20000000000 */
[----:B------:R-:W-:Y:S01]  /*3100*/  FFMA.FTZ R184, R189, UR17, R184 ;  /* 0x00000011bdb87c23 */ /* 0x000fe200080100b8 */
[----:B------:R-:W-:Y:S01]  /*3110*/  FADD.FTZ R188, R216, -R191 ;  /* 0x800000bfd8bc7221 */ /* 0x000fe20000010000 */
[----:B------:R-:W-:Y:S01]  /*3120*/  LOP3.LUT P0, RZ, R237, 0xff, RZ, 0xc0, !PT ;  /* 0x000000ffedff7812 */ /* 0x000fe2000780c0ff */
[--C-:B------:R-:W-:Y:S01]  /*3130*/  FFMA.FTZ R191, R206, UR16, R194.reuse ;  /* 0x00000010cebf7c23 */ /* 0x100fe200080100c2 */
[----:B------:R-:W-:Y:S01]  /*3140*/  F2FP.F16.F32.PACK_AB R187, R187, R186 ;  /* 0x000000babbbb723e */ /* 0x000fe200000000ff */
[----:B------:R-:W-:Y:S01]  /*3150*/  FFMA.FTZ R186, R11, UR16, R194 ;  /* 0x000000100bba7c23 */ /* 0x000fe200080100c2 */
[----:B------:R-:W-:Y:S01]  /*3160*/  FMUL.FTZ R184, R184, UR23 ;  /* 0x00000017b8b87c20 */ /* 0x000fe20008410000 */
[----:B------:R-:W-:Y:S01]  /*3170*/  FFMA.FTZ R185, R188, UR17, R185 ;  /* 0x00000011bcb97c23 */ /* 0x000fe200080100b9 */
[----:B------:R-:W-:Y:S01]  /*3180*/  LOP3.LUT P1, RZ, R237, 0xff00, RZ, 0xc0, !PT ;  /* 0x0000ff00edff7812 */ /* 0x000fe2000782c0ff */
[----:B------:R-:W-:Y:S01]  /*3190*/  FADD.FTZ R189, R9, -R186 ;  /* 0x800000ba09bd7221 */ /* 0x000fe20000010000 */
[----:B------:R-:W-:Y:S01]  /*31a0*/  FADD.FTZ R190, R204, -R191 ;  /* 0x800000bfccbe7221 */ /* 0x000fe20000010000 */
[----:B------:R-:W-:Y:S01]  /*31b0*/  FMUL.FTZ R188, R185, UR23 ;  /* 0x00000017b9bc7c20 */ /* 0x000fe20008410000 */
[----:B------:R-:W-:Y:S01]  /*31c0*/  FSEL R186, R184, RZ, P0 ;  /* 0x000000ffb8ba7208 */ /* 0x000fe20000000000 */
[----:B------:R-:W-:-:S02]  /*31d0*/  HADD2.F32 R184, -RZ, R29.H0_H0 ;  /* 0x2000001dffb87230 */ /* 0x000fc40000004100 */
[----:B------:R-:W-:Y:S01]  /*31e0*/  FFMA.FTZ R193, R12, UR16, R194 ;  /* 0x000000100cc17c23 */ /* 0x000fe200080100c2 */
[----:B------:R-:W-:Y:S01]  /*31f0*/  HADD2.F32 R185, -RZ, R29.H1_H1 ;  /* 0x3000001dffb97230 */ /* 0x000fe20000004100 */
[----:B------:R-:W-:Y:S01]  /*3200*/  FSEL R191, R188, RZ, P1 ;  /* 0x000000ffbcbf7208 */ /* 0x000fe20000800000 */
[----:B------:R-:W-:Y:S01]  /*3210*/  FFMA.FTZ R188, R189, UR17, R184 ;  /* 0x00000011bdbc7c23 */ /* 0x000fe200080100b8 */
[--C-:B------:R-:W-:Y:S02]  /*3220*/  HADD2.F32 R184, -RZ, R28.reuse.H0_H0 ;  /* 0x2000001cffb87230 */ /* 0x100fe40000004100 */
[----:B------:R-:W-:Y:S01]  /*3230*/  FFMA.FTZ R189, R190, UR17, R185 ;  /* 0x00000011bebd7c23 */ /* 0x000fe200080100b9 */
[----:B------:R-:W-:Y:S01]  /*3240*/  FFMA.FTZ R185, R3, UR16, R194 ;  /* 0x0000001003b97c23 */ /* 0x000fe200080100c2 */
[----:B------:R-:W-:Y:S01]  /*3250*/  F2FP.F16.F32.PACK_AB R186, R191, R186 ;  /* 0x000000babfba723e */ /* 0x000fe200000000ff */
[----:B------:R-:W-:Y:S01]  /*3260*/  FADD.FTZ R190, R10, -R193 ;  /* 0x800000c10abe7221 */ /* 0x000fe20000010000 */
[----:B------:R-:W-:Y:S01]  /*3270*/  FMUL.FTZ R189, R189, UR23 ;  /* 0x00000017bdbd7c20 */ /* 0x000fe20008410000 */
[----:B------:R-:W-:Y:S01]  /*3280*/  FADD.FTZ R191, R0, -R185 ;  /* 0x800000b900bf7221 */ /* 0x000fe20000010000 */
[----:B------:R-:W-:Y:S01]  /*3290*/  HADD2.F32 R185, -RZ, R28.H1_H1 ;  /* 0x3000001cffb97230 */ /* 0x000fe20000004100 */
[----:B------:R-:W-:Y:S01]  /*32a0*/  LOP3.LUT P6, RZ, R236, 0xff000000, RZ, 0xc0, !PT ;  /* 0xff000000ecff7812 */ /* 0x000fe200078cc0ff */
[----:B------:R-:W-:Y:S01]  /*32b0*/  FMUL.FTZ R188, R188, UR23 ;  /* 0x00000017bcbc7c20 */ /* 0x000fe20008410000 */
[----:B------:R-:W-:Y:S01]  /*32c0*/  FFMA.FTZ R184, R191, UR17, R184 ;  /* 0x00000011bfb87c23 */ /* 0x000fe200080100b8 */
[----:B------:R-:W-:Y:S01]  /*32d0*/  LOP3.LUT P5, RZ, R236, 0xff0000, RZ, 0xc0, !PT ;  /* 0x00ff0000ecff7812 */ /* 0x000fe200078ac0ff */
[----:B------:R-:W-:Y:S01]  /*32e0*/  FFMA.FTZ R185, R190, UR17, R185 ;  /* 0x00000011beb97c23 */ /* 0x000fe200080100b9 */
[----:B------:R-:W-:Y:S01]  /*32f0*/  LOP3.LUT P1, RZ, R236, 0xff00, RZ, 0xc0, !PT ;  /* 0x0000ff00ecff7812 */ /* 0x000fe2000782c0ff */
[----:B------:R-:W-:Y:S01]  /*3300*/  FMUL.FTZ R184, R184, UR23 ;  /* 0x00000017b8b87c20 */ /* 0x000fe20008410000 */
[----:B------:R-:W-:Y:S01]  /*3310*/  LOP3.LUT P0, RZ, R236, 0xff, RZ, 0xc0, !PT ;  /* 0x000000ffecff7812 */ /* 0x000fe2000780c0ff */
[----:B------:R-:W-:Y:S01]  /*3320*/  FMUL.FTZ R185, R185, UR23 ;  /* 0x00000017b9b97c20 */ /* 0x000fe20008410000 */
[----:B------:R-:W-:-:S02]  /*3330*/  FSEL R191, R189, RZ, P6 ;  /* 0x000000ffbdbf7208 */ /* 0x000fc40003000000 */
[----:B------:R-:W-:Y:S02]  /*3340*/  FSEL R188, R188, RZ, P5 ;  /* 0x000000ffbcbc7208 */ /* 0x000fe40002800000 */
[----:B------:R-:W-:Y:S02]  /*3350*/  FSEL R189, R185, RZ, P1 ;  /* 0x000000ffb9bd7208 */ /* 0x000fe40000800000 */
[----:B------:R-:W-:Y:S02]  /*3360*/  FSEL R184, R184, RZ, P0 ;  /* 0x000000ffb8b87208 */ /* 0x000fe40000000000 */
[----:B------:R-:W-:Y:S02]  /*3370*/  F2FP.F16.F32.PACK_AB R185, R191, R188 ;  /* 0x000000bcbfb9723e */ /* 0x000fe400000000ff */
[----:B------:R-:W-:Y:S01]  /*3380*/  F2FP.F16.F32.PACK_AB R184, R189, R184 ;  /* 0x000000b8bdb8723e */ /* 0x000fe200000000ff */
[----:B------:R-:W-:Y:S06]  /*3390*/  BRA `(.L_x_1780) ;  /* 0x0000001800487947 */ /* 0x000fec0003800000 */
.L_x_1781:
[--C-:B------:R-:W-:Y:S01]  /*33a0*/  FFMA.FTZ R184, R215, UR16, R194.reuse ;  /* 0x00000010d7b87c23 */ /* 0x100fe200080100c2 */
[--C-:B------:R-:W-:Y:S01]  /*33b0*/  FFMA.FTZ R177, R205, UR16, R194.reuse ;  /* 0x00000010cdb17c23 */ /* 0x100fe200080100c2 */
[--C-:B------:R-:W-:Y:S01]  /*33c0*/  FFMA.FTZ R187, R230, UR16, R194.reuse ;  /* 0x00000010e6bb7c23 */ /* 0x100fe200080100c2 */
[--C-:B------:R-:W-:Y:S02]  /*33d0*/  HADD2.F32 R185, -RZ, R31.reuse.H0_H0 ;  /* 0x2000001fffb97230 */ /* 0x100fe40000004100 */
[----:B------:R-:W-:Y:S01]  /*33e0*/  FFMA.FTZ R179, R218, UR16, R194 ;  /* 0x00000010dab37c23 */ /* 0x000fe200080100c2 */
[--C-:B------:R-:W-:Y:S02]  /*33f0*/  HADD2.F32 R176, -RZ, R30.reuse.H0_H0 ;  /* 0x2000001effb07230 */ /* 0x100fe40000004100 */
[----:B------:R-:W-:Y:S01]  /*3400*/  FADD.FTZ R184, R213, -R184 ;  /* 0x800000b8d5b87221 */ /* 0x000fe20000010000 */
[----:B------:R-:W-:Y:S02]  /*3410*/  HADD2.F32 R186, -RZ, R31.H1_H1 ;  /* 0x3000001fffba7230 */ /* 0x000fe40000004100 */
[----:B------:R-:W-:Y:S01]  /*3420*/  FADD.FTZ R177, R202, -R177 ;  /* 0x800000b1cab17221 */ /* 0x000fe20000010000 */
[----:B------:R-:W-:-:S02]  /*3430*/  HADD2.F32 R178, -RZ, R30.H1_H1 ;  /* 0x3000001effb27230 */ /* 0x000fc40000004100 */
[----:B------:R-:W-:Y:S01]  /*3440*/  FADD.FTZ R187, R228, -R187 ;  /* 0x800000bbe4bb7221 */ /* 0x000fe20000010000 */
[----:B------:R-:W-:Y:S01]  /*3450*/  FADD.FTZ R179, R216, -R179 ;  /* 0x800000b3d8b37221 */ /* 0x000fe20000010000 */
[----:B------:R-:W-:Y:S01]  /*3460*/  FFMA.FTZ R185, R184, UR17, R185 ;  /* 0x00000011b8b97c23 */ /* 0x000fe200080100b9 */
[----:B------:R-:W-:Y:S01]  /*3470*/  FFMA.FTZ R184, R177, UR17, R176 ;  /* 0x00000011b1b87c23 */ /* 0x000fe200080100b0 */
[----:B------:R-:W-:Y:S01]  /*3480*/  FFMA.FTZ R190, R187, UR17, R186 ;  /* 0x00000011bbbe7c23 */ /* 0x000fe200080100ba */
[----:B------:R-:W-:Y:S01]  /*3490*/  FFMA.FTZ R176, R11, UR16, R194 ;  /* 0x000000100bb07c23 */ /* 0x000fe200080100c2 */
[----:B------:R-:W-:Y:S01]  /*34a0*/  FFMA.FTZ R189, R179, UR17, R178 ;  /* 0x00000011b3bd7c23 */ /* 0x000fe200080100b2 */
[----:B------:R-:W-:Y:S01]  /*34b0*/  ISETP.GE.U32.AND P0, PT, R236, RZ, PT ;  /* 0x000000ffec00720c */ /* 0x000fe20003f06070 */
[----:B------:R-:W-:Y:S01]  /*34c0*/  FFMA.FTZ R179, R206, UR16, R194 ;  /* 0x00000010ceb37c23 */ /* 0x000fe200080100c2 */
[--C-:B------:R-:W-:Y:S02]  /*34d0*/  HADD2.F32 R177, -RZ, R29.reuse.H0_H0 ;  /* 0x2000001dffb17230 */ /* 0x100fe40000004100 */
[----:B------:R-:W-:Y:S01]  /*34e0*/  FMUL.FTZ R187, R190, UR23 ;  /* 0x00000017bebb7c20 */ /* 0x000fe20008410000 */
[----:B------:R-:W-:Y:S01]  /*34f0*/  FMUL.FTZ R186, R185, UR23 ;  /* 0x00000017b9ba7c20 */ /* 0x000fe20008410000 */
[----:B------:R-:W-:Y:S01]  /*3500*/  FADD.FTZ R176, R9, -R176 ;  /* 0x800000b009b07221 */ /* 0x000fe20000010000 */
[C---:B------:R-:W-:Y:S01]  /*3510*/  LOP3.LUT P1, RZ, R237.reuse, 0xff0000, RZ, 0xc0, !PT ;  /* 0x00ff0000edff7812 */ /* 0x040fe2000782c0ff */
[----:B------:R-:W-:Y:S01]  /*3520*/  HADD2.F32 R178, -RZ, R29.H1_H1 ;  /* 0x3000001dffb27230 */ /* 0x000fe20000004100 */
[----:B------:R-:W-:Y:S01]  /*3530*/  ISETP.GE.U32.AND.EX P0, PT, R237, 0x1000000, PT, P0 ;  /* 0x01000000ed00780c */ /* 0x000fe20003f06100 */
[----:B------:R-:W-:Y:S01]  /*3540*/  FADD.FTZ R179, R204, -R179 ;  /* 0x800000b3ccb37221 */ /* 0x000fe20000010000 */
[----:B------:R-:W-:Y:S01]  /*3550*/  FFMA.FTZ R188, R176, UR17, R177 ;  /* 0x00000011b0bc7c23 */ /* 0x000fe200080100b1 */
[----:B------:R-:W-:Y:S01]  /*3560*/  FSEL R186, R186, RZ, P1 ;  /* 0x000000ffbaba7208 */ /* 0x000fe20000800000 */
[----:B------:R-:W-:Y:S01]  /*3570*/  FMUL.FTZ R176, R184, UR23 ;  /* 0x00000017b8b07c20 */ /* 0x000fe20008410000 */
[----:B------:R-:W-:Y:S01]  /*3580*/  FSEL R187, R187, RZ, P0 ;  /* 0x000000ffbbbb7208 */ /* 0x000fe20000000000 */
[----:B------:R-:W-:Y:S01]  /*3590*/  FFMA.FTZ R191, R179, UR17, R178 ;  /* 0x00000011b3bf7c23 */ /* 0x000fe200080100b2 */
[----:B------:R-:W-:Y:S01]  /*35a0*/  LOP3.LUT P0, RZ, R237, 0xff, RZ, 0xc0, !PT ;  /* 0x000000ffedff7812 */ /* 0x000fe2000780c0ff */
[--C-:B------:R-:W-:Y:S01]  /*35b0*/  FFMA.FTZ R177, R3, UR16, R194.reuse ;  /* 0x0000001003b17c23 */ /* 0x100fe200080100c2 */
[----:B------:R-:W-:Y:S01]  /*35c0*/  F2FP.F16.F32.PACK_AB R179, R190, R185 ;  /* 0x000000b9beb3723e */ /* 0x000fe200000000ff */
[----:B------:R-:W-:Y:S01]  /*35d0*/  FFMA.FTZ R185, R12, UR16, R194 ;  /* 0x000000100cb97c23 */ /* 0x000fe200080100c2 */
[----:B------:R-:W-:Y:S01]  /*35e0*/  F2FP.F16.F32.PACK_AB R187, R187, R186 ;  /* 0x000000babbbb723e */ /* 0x000fe200000000ff */
[----:B------:R-:W-:Y:S01]  /*35f0*/  FADD.FTZ R177, R0, -R177 ;  /* 0x800000b100b17221 */ /* 0x000fe20000010000 */
[C---:B------:R-:W-:Y:S01]  /*3600*/  F2FP.F16.F32.PACK_AB R178, R189.reuse, R184 ;  /* 0x000000b8bdb2723e */ /* 0x040fe200000000ff */
[----:B------:R-:W-:Y:S01]  /*3610*/  FMUL.FTZ R189, R189, UR23 ;  /* 0x00000017bdbd7c20 */ /* 0x000fe20008410000 */
[----:B------:R-:W-:Y:S01]  /*3620*/  FSEL R186, R176, RZ, P0 ;  /* 0x000000ffb0ba7208 */ /* 0x000fe20000000000 */
[--C-:B------:R-:W-:Y:S01]  /*3630*/  HADD2.F32 R176, -RZ, R28.reuse.H0_H0 ;  /* 0x2000001cffb07230 */ /* 0x100fe20000004100 */
[----:B------:R-:W-:Y:S01]  /*3640*/  LOP3.LUT P1, RZ, R237, 0xff00, RZ, 0xc0, !PT ;  /* 0x0000ff00edff7812 */ /* 0x000fe2000782c0ff */
[----:B------:R-:W-:-:S02]  /*3650*/  HADD2.F32 R184, -RZ, R28.H1_H1 ;  /* 0x3000001cffb87230 */ /* 0x000fc40000004100 */
[----:B------:R-:W-:Y:S01]  /*3660*/  FADD.FTZ R185, R10, -R185 ;  /* 0x800000b90ab97221 */ /* 0x000fe20000010000 */
[----:B------:R-:W-:Y:S01]  /*3670*/  LOP3.LUT P5, RZ, R236, 0xff0000, RZ, 0xc0, !PT ;  /* 0x00ff0000ecff7812 */ /* 0x000fe200078ac0ff */
[----:B------:R-:W-:Y:S01]  /*3680*/  FFMA.FTZ R176, R177, UR17, R176 ;  /* 0x00000011b1b07c23 */ /* 0x000fe200080100b0 */
[----:B------:R-:W-:Y:S01]  /*3690*/  FSEL R189, R189, RZ, P1 ;  /* 0x000000ffbdbd7208 */ /* 0x000fe20000800000 */
[----:B------:R-:W-:Y:S01]  /*36a0*/  FFMA.FTZ R185, R185, UR17, R184 ;  /* 0x00000011b9b97c23 */ /* 0x000fe200080100b8 */
[----:B------:R-:W-:Y:S01]  /*36b0*/  F2FP.F16.F32.PACK_AB R177, R191, R188 ;  /* 0x000000bcbfb1723e */ /* 0x000fe200000000ff */
[----:B------:R-:W-:Y:S01]  /*36c0*/  FMUL.FTZ R184, R176, UR23 ;  /* 0x00000017b0b87c20 */ /* 0x000fe20008410000 */
[----:B------:R-:W-:Y:S01]  /*36d0*/  F2FP.F16.F32.PACK_AB R186, R189, R186 ;  /* 0x000000babdba723e */ /* 0x000fe200000000ff */
        /* <DEDUP_REMOVED lines=11> */
[----:B------:R-:W-:Y:S02]  /*3790*/  F2FP.F16.F32.PACK_AB R185, R191, R188 ;  /* 0x000000bcbfb9723e */ /* 0x000fe400000000ff */
[----:B------:R-:W-:Y:S01]  /*37a0*/  F2FP.F16.F32.PACK_AB R184, R189, R184 ;  /* 0x000000b8bdb8723e */ /* 0x000fe200000000ff */
[----:B------:R-:W-:Y:S06]  /*37b0*/  BRA `(.L_x_1780) ;  /* 0x0000001400407947 */ /* 0x000fec0003800000 */
.L_x_1777:
        /* <DEDUP_REMOVED lines=31> */
[----:B------:R-:W-:Y:S01]  /*39b0*/  F2FP.F16.F32.PACK_AB R183, R180, R183 ;  /* 0x000000b7b4b7723e */ /* 0x000fe200000000ff */
[--C-:B------:R-:W-:Y:S01]  /*39c0*/  FFMA.FTZ R180, R11, UR16, R194.reuse ;  /* 0x000000100bb47c23 */ /* 0x100fe200080100c2 */
[----:B------:R-:W-:Y:S01]  /*39d0*/  F2FP.F16.F32.PACK_AB R187, R182, R187 ;  /* 0x000000bbb6bb723e */ /* 0x000fe200000000ff */
        /* <DEDUP_REMOVED lines=9> */
[----:B------:R-:W-:Y:S01]  /*3a70*/  LOP3.LUT P5, RZ, R237, 0xff00, RZ, 0xc0, !PT ;  /* 0x0000ff00edff7812 */ /* 0x000fe200078ac0ff */
[----:B------:R-:W-:Y:S01]  /*3a80*/  FMUL.FTZ R181, R181, UR17 ;  /* 0x00000011b5b57c20 */ /* 0x000fe20008410000 */
[----:B------:R-:W-:Y:S01]  /*3a90*/  LOP3.LUT P1, RZ, R243, 0xff00, RZ, 0xc0, !PT ;  /* 0x0000ff00f3ff7812 */ /* 0x000fe2000782c0ff */
[----:B------:R-:W-:Y:S01]  /*3aa0*/  FMUL.FTZ R184, R180, UR23 ;  /* 0x00000017b4b87c20 */ /* 0x000fe20008410000 */
[C---:B------:R-:W-:Y:S01]  /*3ab0*/  FSEL R186, R182.reuse, RZ, P0 ;  /* 0x000000ffb6ba7208 */ /* 0x040fe20000000000 */
[----:B------:R-:W-:Y:S01]  /*3ac0*/  FMUL.FTZ R188, R181, UR23 ;  /* 0x00000017b5bc7c20 */ /* 0x000fe20008410000 */
[----:B------:R-:W-:-:S02]  /*3ad0*/  FSEL R182, R182, RZ, P6 ;  /* 0x000000ffb6b67208 */ /* 0x000fc40003000000 */
[C---:B------:R-:W-:Y:S02]  /*3ae0*/  FSEL R189, R185.reuse, RZ, P5 ;  /* 0x000000ffb9bd7208 */ /* 0x040fe40002800000 */
[C---:B------:R-:W-:Y:S02]  /*3af0*/  LOP3.LUT P0, RZ, R242.reuse, 0xff0000, RZ, 0xc0, !PT ;  /* 0x00ff0000f2ff7812 */ /* 0x040fe4000780c0ff */
[----:B------:R-:W-:Y:S02]  /*3b00*/  LOP3.LUT P6, RZ, R242, 0xff000000, RZ, 0xc0, !PT ;  /* 0xff000000f2ff7812 */ /* 0x000fe400078cc0ff */
[----:B------:R-:W-:Y:S02]  /*3b10*/  FSEL R185, R185, RZ, P1 ;  /* 0x000000ffb9b97208 */ /* 0x000fe40000800000 */
[----:B------:R-:W-:Y:S02]  /*3b20*/  FSEL R181, R184, RZ, P0 ;  /* 0x000000ffb8b57208 */ /* 0x000fe40000000000 */
[----:B------:R-:W-:-:S02]  /*3b30*/  FSEL R180, R188, RZ, P6 ;  /* 0x000000ffbcb47208 */ /* 0x000fc40003000000 */
[----:B------:R-:W-:Y:S01]  /*3b40*/  F2FP.F16.F32.PACK_AB R182, R185, R182 ;  /* 0x000000b6b9b6723e */ /* 0x000fe200000000ff */
[--C-:B------:R-:W-:Y:S01]  /*3b50*/  FFMA.FTZ R185, R3, UR16, R194.reuse ;  /* 0x0000001003b97c23 */ /* 0x100fe200080100c2 */
[----:B------:R-:W-:Y:S01]  /*3b60*/  F2FP.F16.F32.PACK_AB R186, R189, R186 ;  /* 0x000000babdba723e */ /* 0x000fe200000000ff */
[----:B------:R-:W-:Y:S01]  /*3b70*/  FFMA.FTZ R189, R12, UR16, R194 ;  /* 0x000000100cbd7c23 */ /* 0x000fe200080100c2 */
[----:B------:R-:W-:Y:S01]  /*3b80*/  F2FP.F16.F32.PACK_AB R181, R180, R181 ;  /* 0x000000b5b4b5723e */ /* 0x000fe200000000ff */
        /* <DEDUP_REMOVED lines=10> */
[----:B------:R-:W-:Y:S01]  /*3c30*/  F2FP.F16.F32.PACK_AB R185, R191, R184 ;  /* 0x000000b8bfb9723e */ /* 0x000fe200000000ff */
[----:B------:R-:W-:Y:S01]  /*3c40*/  FMUL.FTZ R184, R180, UR23 ;  /* 0x00000017b4b87c20 */ /* 0x000fe20008410000 */
[C---:B------:R-:W-:Y:S02]  /*3c50*/  LOP3.LUT P0, RZ, R242.reuse, 0xff, RZ, 0xc0, !PT ;  /* 0x000000fff2ff7812 */ /* 0x040fe4000780c0ff */
[----:B------:R-:W-:Y:S02]  /*3c60*/  LOP3.LUT P1, RZ, R242, 0xff00, RZ, 0xc0, !PT ;  /* 0x0000ff00f2ff7812 */ /* 0x000fe4000782c0ff */
[----:B------:R-:W-:Y:S02]  /*3c70*/  LOP3.LUT P5, RZ, R236, 0xff, RZ, 0xc0, !PT ;  /* 0x000000ffecff7812 */ /* 0x000fe400078ac0ff */
[----:B------:R-:W-:-:S02]  /*3c80*/  FSEL R191, R189, RZ, P6 ;  /* 0x000000ffbdbf7208 */ /* 0x000fc40003000000 */
[C---:B------:R-:W-:Y:S02]  /*3c90*/  FSEL R180, R184.reuse, RZ, P0 ;  /* 0x000000ffb8b47208 */ /* 0x040fe40000000000 */
[----:B------:R-:W-:Y:S02]  /*3ca0*/  FSEL R189, R189, RZ, P1 ;  /* 0x000000ffbdbd7208 */ /* 0x000fe40000800000 */
[----:B------:R-:W-:Y:S02]  /*3cb0*/  FSEL R184, R184, RZ, P5 ;  /* 0x000000ffb8b87208 */ /* 0x000fe40002800000 */
[----:B------:R-:W-:Y:S02]  /*3cc0*/  F2FP.F16.F32.PACK_AB R180, R189, R180 ;  /* 0x000000b4bdb4723e */ /* 0x000fe400000000ff */
[----:B------:R-:W-:Y:S01]  /*3cd0*/  F2FP.F16.F32.PACK_AB R184, R191, R184 ;  /* 0x000000b8bfb8723e */ /* 0x000fe200000000ff */
[----:B------:R-:W-:Y:S06]  /*3ce0*/  BRA `(.L_x_1780) ;  /* 0x0000000c00f47947 */ /* 0x000fec0003800000 */
.L_x_1783:
        /* <DEDUP_REMOVED lines=11> */
[----:B------:R-:W-:Y:S01]  /*3da0*/  LOP3.LUT P5, RZ, R237, 0xff0000, RZ, 0xc0, !PT ;  /* 0x00ff0000edff7812 */ /* 0x000fe200078ac0ff */
[----:B------:R-:W-:Y:S01]  /*3db0*/  FMUL.FTZ R178, R176, UR23 ;  /* 0x00000017b0b27c20 */ /* 0x000fe20008410000 */
[----:B------:R-:W-:Y:S01]  /*3dc0*/  LOP3.LUT P6, RZ, R243, 0xff0000, RZ, 0xc0, !PT ;  /* 0x00ff0000f3ff7812 */ /* 0x000fe200078cc0ff */
[----:B------:R-:W-:Y:S01]  /*3dd0*/  FADD.FTZ R177, R202, -R177 ;  /* 0x800000b1cab17221 */ /* 0x000fe20000010000 */
[C---:B------:R-:W-:Y:S01]  /*3de0*/  F2FP.F16.F32.PACK_AB R179, R183.reuse, R176 ;  /* 0x000000b0b7b3723e */ /* 0x040fe200000000ff */
[----:B------:R-:W-:Y:S01]  /*3df0*/  FMUL.FTZ R176, R183, UR23 ;  /* 0x00000017b7b07c20 */ /* 0x000fe20008410000 */
[----:B------:R-:W-:Y:S01]  /*3e00*/  ISETP.GE.U32.AND.EX P0, PT, R243, 0x1000000, PT, P0 ;  /* 0x01000000f300780c */ /* 0x000fe20003f06100 */
[----:B------:R-:W-:Y:S01]  /*3e10*/  FMUL.FTZ R177, R177, UR17 ;  /* 0x00000011b1b17c20 */ /* 0x000fe20008410000 */
[----:B------:R-:W-:-:S02]  /*3e20*/  ISETP.GE.U32.AND.EX P1, PT, R237, 0x1000000, PT, P1 ;  /* 0x01000000ed00780c */ /* 0x000fc40003f26110 */
[C---:B------:R-:W-:Y:S02]  /*3e30*/  FSEL R183, R178.reuse, RZ, P6 ;  /* 0x000000ffb2b77208 */ /* 0x040fe40003000000 */
[----:B------:R-:W-:Y:S02]  /*3e40*/  FSEL R187, R178, RZ, P5 ;  /* 0x000000ffb2bb7208 */ /* 0x000fe40002800000 */
[C---:B------:R-:W-:Y:S02]  /*3e50*/  FSEL R180, R176.reuse, RZ, P0 ;  /* 0x000000ffb0b47208 */ /* 0x040fe40000000000 */
[----:B------:R-:W-:Y:S01]  /*3e60*/  FSEL R178, R176, RZ, P1 ;  /* 0x000000ffb0b27208 */ /* 0x000fe20000800000 */
[----:B------:R-:W-:Y:S01]  /*3e70*/  FMUL.FTZ R176, R181, UR17 ;  /* 0x00000011b5b07c20 */ /* 0x000fe20008410000 */
[----:B------:R-:W-:Y:S01]  /*3e80*/  F2FP.F16.F32.PACK_AB R183, R180, R183 ;  /* 0x000000b7b4b7723e */ /* 0x000fe200000000ff */
[----:B------:R-:W-:Y:S01]  /*3e90*/  FMUL.FTZ R180, R177, UR23 ;  /* 0x00000017b1b47c20 */ /* 0x000fe20008410000 */
[----:B------:R-:W-:Y:S01]  /*3ea0*/  F2FP.F16.F32.PACK_AB R187, R178, R187 ;  /* 0x000000bbb2bb723e */ /* 0x000fe200000000ff */
[----:B------:R-:W-:Y:S01]  /*3eb0*/  FMUL.FTZ R181, R176, UR23 ;  /* 0x00000017b0b57c20 */ /* 0x000fe20008410000 */
[----:B------:R-:W-:-:S02]  /*3ec0*/  LOP3.LUT P6, RZ, R243, 0xff00, RZ, 0xc0, !PT ;  /* 0x0000ff00f3ff7812 */ /* 0x000fc400078cc0ff */
[----:B------:R-:W-:Y:S02]  /*3ed0*/  LOP3.LUT P0, RZ, R237, 0xff, RZ, 0xc0, !PT ;  /* 0x000000ffedff7812 */ /* 0x000fe4000780c0ff */
[----:B------:R-:W-:Y:S01]  /*3ee0*/  F2FP.F16.F32.PACK_AB R178, R176, R177 ;  /* 0x000000b1b0b2723e */ /* 0x000fe200000000ff */
        /* <DEDUP_REMOVED lines=9> */
[----:B------:R-:W-:-:S02]  /*3f80*/  LOP3.LUT P1, RZ, R243, 0xff, RZ, 0xc0, !PT ;  /* 0x000000fff3ff7812 */ /* 0x000fc4000782c0ff */
[----:B------:R-:W-:Y:S01]  /*3f90*/  F2FP.F16.F32.PACK_AB R186, R181, R186 ;  /* 0x000000bab5ba723e */ /* 0x000fe200000000ff */
[----:B------:R-:W-:Y:S01]  /*3fa0*/  FMUL.FTZ R181, R177, UR17 ;  /* 0x00000011b1b57c20 */ /* 0x000fe20008410000 */
[----:B------:R-:W-:Y:S01]  /*3fb0*/  FSEL R182, R180, RZ, P1 ;  /* 0x000000ffb4b67208 */ /* 0x000fe20000800000 */
[----:B------:R-:W-:Y:S01]  /*3fc0*/  FMUL.FTZ R180, R176, UR23 ;  /* 0x00000017b0b47c20 */ /* 0x000fe20008410000 */
[----:B------:R-:W-:Y:S01]  /*3fd0*/  LOP3.LUT P0, RZ, R236, 0xff0000, RZ, 0xc0, !PT ;  /* 0x00ff0000ecff7812 */ /* 0x000fe2000780c0ff */
[----:B------:R-:W-:Y:S01]  /*3fe0*/  FMUL.FTZ R189, R181, UR23 ;  /* 0x00000017b5bd7c20 */ /* 0x000fe20008410000 */
[----:B------:R-:W-:Y:S01]  /*3ff0*/  F2FP.F16.F32.PACK_AB R182, R185, R182 ;  /* 0x000000b6b9b6723e */ /* 0x000fe200000000ff */
[--C-:B------:R-:W-:Y:S01]  /*4000*/  FFMA.FTZ R185, R12, UR16, R194.reuse ;  /* 0x000000100cb97c23 */ /* 0x100fe200080100c2 */
[----:B------:R-:W-:Y:S01]  /*4010*/  F2FP.F16.F32.PACK_AB R177, R181, R176 ;  /* 0x000000b0b5b1723e */ /* 0x000fe200000000ff */
[----:B------:R-:W-:Y:S01]  /*4020*/  FFMA.FTZ R181, R3, UR16, R194 ;  /* 0x0000001003b57c23 */ /* 0x000fe200080100c2 */
[----:B------:R-:W-:Y:S01]  /*4030*/  LOP3.LUT P1, RZ, R242, 0xff0000, RZ, 0xc0, !PT ;  /* 0x00ff0000f2ff7812 */ /* 0x000fe2000782c0ff */
[----:B------:R-:W-:Y:S01]  /*4040*/  FADD.FTZ R185, R10, -R185 ;  /* 0x800000b90ab97221 */ /* 0x000fe20000010000 */
[----:B------:R-:W-:Y:S01]  /*4050*/  LOP3.LUT P5, RZ, R236, 0xff000000, RZ, 0xc0, !PT ;  /* 0xff000000ecff7812 */ /* 0x000fe200078ac0ff */
[----:B------:R-:W-:Y:S01]  /*4060*/  FADD.FTZ R176, R0, -R181 ;  /* 0x800000b500b07221 */ /* 0x000fe20000010000 */
[----:B------:R-:W-:-:S02]  /*4070*/  LOP3.LUT P6, RZ, R242, 0xff000000, RZ, 0xc0, !PT ;  /* 0xff000000f2ff7812 */ /* 0x000fc400078cc0ff */
[C---:B------:R-:W-:Y:S02]  /*4080*/  FSEL R188, R180.reuse, RZ, P1 ;  /* 0x000000ffb4bc7208 */ /* 0x040fe40000800000 */
[C---:B------:R-:W-:Y:S02]  /*4090*/  FSEL R193, R189.reuse, RZ, P6 ;  /* 0x000000ffbdc17208 */ /* 0x040fe40003000000 */
[----:B------:R-:W-:Y:S01]  /*40a0*/  FSEL R184, R180, RZ, P0 ;  /* 0x000000ffb4b87208 */ /* 0x000fe20000000000 */
[----:B------:R-:W-:Y:S01]  /*40b0*/  FMUL.FTZ R180, R176, UR17 ;  /* 0x00000011b0b47c20 */ /* 0x000fe20008410000 */
[----:B------:R-:W-:Y:S01]  /*40c0*/  FSEL R191, R189, RZ, P5 ;  /* 0x000000ffbdbf7208 */ /* 0x000fe20002800000 */
[----:B------:R-:W-:Y:S01]  /*40d0*/  FMUL.FTZ R189, R185, UR17 ;  /* 0x00000011b9bd7c20 */ /* 0x000fe20008410000 */
[----:B------:R-:W-:Y:S02]  /*40e0*/  LOP3.LUT P5, RZ, R236, 0xff00, RZ, 0xc0, !PT ;  /* 0x0000ff00ecff7812 */ /* 0x000fe400078ac0ff */
[----:B------:R-:W-:Y:S01]  /*40f0*/  F2FP.F16.F32.PACK_AB R185, R191, R184 ;  /* 0x000000b8bfb9723e */ /* 0x000fe200000000ff */
[C---:B------:R-:W-:Y:S01]  /*4100*/  FMUL.FTZ R184, R189.reuse, UR23 ;  /* 0x00000017bdb87c20 */ /* 0x040fe20008410000 */
[----:B------:R-:W-:Y:S01]  /*4110*/  F2FP.F16.F32.PACK_AB R176, R189, R180 ;  /* 0x000000b4bdb0723e */ /* 0x000fe200000000ff */
[----:B------:R-:W-:Y:S01]  /*4120*/  FMUL.FTZ R180, R180, UR23 ;  /* 0x00000017b4b47c20 */ /* 0x000fe20008410000 */
[----:B------:R-:W-:-:S02]  /*4130*/  LOP3.LUT P6, RZ, R242, 0xff00, RZ, 0xc0, !PT ;  /* 0x0000ff00f2ff7812 */ /* 0x000fc400078cc0ff */
[----:B------:R-:W-:Y:S02]  /*4140*/  LOP3.LUT P1, RZ, R242, 0xff, RZ, 0xc0, !PT ;  /* 0x000000fff2ff7812 */ /* 0x000fe4000782c0ff */
[----:B------:R-:W-:Y:S02]  /*4150*/  LOP3.LUT P0, RZ, R236, 0xff, RZ, 0xc0, !PT ;  /* 0x000000ffecff7812 */ /* 0x000fe4000780c0ff */
[----:B------:R-:W-:Y:S02]  /*4160*/  F2FP.F16.F32.PACK_AB R181, R193, R188 ;  /* 0x000000bcc1b5723e */ /* 0x000fe400000000ff */
[C---:B------:R-:W-:Y:S02]  /*4170*/  FSEL R189, R184.reuse, RZ, P5 ;  /* 0x000000ffb8bd7208 */ /* 0x040fe40002800000 */
[----:B------:R-:W-:Y:S02]  /*4180*/  FSEL R191, R184, RZ, P6 ;  /* 0x000000ffb8bf7208 */ /* 0x000fe40003000000 */
[----:B------:R-:W-:-:S02]  /*4190*/  FSEL R188, R180, RZ, P1 ;  /* 0x000000ffb4bc7208 */ /* 0x000fc40000800000 */
[----:B------:R-:W-:Y:S02]  /*41a0*/  FSEL R184, R180, RZ, P0 ;  /* 0x000000ffb4b87208 */ /* 0x000fe40000000000 */
[----:B------:R-:W-:Y:S02]  /*41b0*/  F2FP.F16.F32.PACK_AB R180, R191, R188 ;  /* 0x000000bcbfb4723e */ /* 0x000fe400000000ff */
[----:B------:R-:W-:Y:S01]  /*41c0*/  F2FP.F16.F32.PACK_AB R184, R189, R184 ;  /* 0x000000b8bdb8723e */ /* 0x000fe200000000ff */
[----:B------:R-:W-:Y:S06]  /*41d0*/  BRA `(.L_x_1780) ;  /* 0x0000000800b87947 */ /* 0x000fec0003800000 */
.L_x_1782:
        /* <DEDUP_REMOVED lines=8> */
[--C-:B------:R-:W-:Y:S02]  /*4260*/  HADD2.F32 R185, -RZ, R31.reuse.H0_H0 ;  /* 0x2000001fffb97230 */ /* 0x100fe40000004100 */
[----:B------:R-:W-:Y:S01]  /*4270*/  FFMA.FTZ R183, R218, UR16, R194 ;  /* 0x00000010dab77c23 */ /* 0x000fe200080100c2 */
[----:B------:R-:W-:Y:S02]  /*4280*/  HADD2.F32 R186, -RZ, R31.H1_H1 ;  /* 0x3000001fffba7230 */ /* 0x000fe40000004100 */
[----:B------:R-:W-:Y:S01]  /*4290*/  FADD.FTZ R184, R213, -R184 ;  /* 0x800000b8d5b87221 */ /* 0x000fe20000010000 */
[--C-:B------:R-:W-:Y:S02]  /*42a0*/  HADD2.F32 R180, -RZ, R30.reuse.H0_H0 ;  /* 0x2000001effb47230 */ /* 0x100fe40000004100 */
[----:B------:R-:W-:Y:S01]  /*42b0*/  FADD.FTZ R187, R228, -R187 ;  /* 0x800000bbe4bb7221 */ /* 0x000fe20000010000 */
[----:B------:R-:W-:-:S02]  /*42c0*/  HADD2.F32 R182, -RZ, R30.H1_H1 ;  /* 0x3000001effb67230 */ /* 0x000fc40000004100 */
[----:B------:R-:W-:Y:S01]  /*42d0*/  FADD.FTZ R181, R202, -R181 ;  /* 0x800000b5cab57221 */ /* 0x000fe20000010000 */
[----:B------:R-:W-:Y:S01]  /*42e0*/  FADD.FTZ R183, R216, -R183 ;  /* 0x800000b7d8b77221 */ /* 0x000fe20000010000 */
[----:B------:R-:W-:Y:S01]  /*42f0*/  FFMA.FTZ R184, R184, UR17, R185 ;  /* 0x00000011b8b87c23 */ /* 0x000fe200080100b9 */
[----:B------:R-:W-:Y:S01]  /*4300*/  FFMA.FTZ R188, R187, UR17, R186 ;  /* 0x00000011bbbc7c23 */ /* 0x000fe200080100ba */
[----:B------:R-:W-:Y:S01]  /*4310*/  FFMA.FTZ R186, R181, UR17, R180 ;  /* 0x00000011b5ba7c23 */ /* 0x000fe200080100b4 */
[----:B------:R-:W-:Y:S01]  /*4320*/  ISETP.GE.U32.AND P1, PT, R236, RZ, PT ;  /* 0x000000ffec00720c */ /* 0x000fe20003f26070 */
[----:B------:R-:W-:Y:S01]  /*4330*/  FFMA.FTZ R189, R183, UR17, R182 ;  /* 0x00000011b7bd7c23 */ /* 0x000fe200080100b6 */
[----:B------:R-:W-:Y:S01]  /*4340*/  ISETP.GE.U32.AND P0, PT, R242, RZ, PT ;  /* 0x000000fff200720c */ /* 0x000fe20003f06070 */
[--C-:B------:R-:W-:Y:S01]  /*4350*/  FFMA.FTZ R180, R11, UR16, R194.reuse ;  /* 0x000000100bb47c23 */ /* 0x100fe200080100c2 */
[----:B------:R-:W-:Y:S01]  /*4360*/  FFMA.FTZ R183, R206, UR16, R194 ;  /* 0x00000010ceb77c23 */ /* 0x000fe200080100c2 */
[----:B------:R-:W-:Y:S01]  /*4370*/  FMUL.FTZ R187, R184, UR23 ;  /* 0x00000017b8bb7c20 */ /* 0x000fe20008410000 */
[----:B------:R-:W-:Y:S01]  /*4380*/  LOP3.LUT P5, RZ, R237, 0xff0000, RZ, 0xc0, !PT ;  /* 0x00ff0000edff7812 */ /* 0x000fe200078ac0ff */
[----:B------:R-:W-:Y:S01]  /*4390*/  FMUL.FTZ R190, R188, UR23 ;  /* 0x00000017bcbe7c20 */ /* 0x000fe20008410000 */
[----:B------:R-:W-:Y:S01]  /*43a0*/  LOP3.LUT P6, RZ, R243, 0xff0000, RZ, 0xc0, !PT ;  /* 0x00ff0000f3ff7812 */ /* 0x000fe200078cc0ff */
[--C-:B------:R-:W-:Y:S01]  /*43b0*/  HADD2.F32 R182, -RZ, R29.reuse.H0_H0 ;  /* 0x2000001dffb67230 */ /* 0x100fe20000004100 */
[----:B------:R-:W-:Y:S01]  /*43c0*/  ISETP.GE.U32.AND.EX P1, PT, R237, 0x1000000, PT, P1 ;  /* 0x01000000ed00780c */ /* 0x000fe20003f26110 */
[----:B------:R-:W-:Y:S01]  /*43d0*/  FADD.FTZ R181, R9, -R180 ;  /* 0x800000b409b57221 */ /* 0x000fe20000010000 */
[----:B------:R-:W-:Y:S01]  /*43e0*/  ISETP.GE.U32.AND.EX P0, PT, R243, 0x1000000, PT, P0 ;  /* 0x01000000f300780c */ /* 0x000fe20003f06100 */
[----:B------:R-:W-:-:S02]  /*43f0*/  HADD2.F32 R185, -RZ, R29.H1_H1 ;  /* 0x3000001dffb97230 */ /* 0x000fc40000004100 */
[----:B------:R-:W-:Y:S01]  /*4400*/  FADD.FTZ R184, R204, -R183 ;  /* 0x800000b7ccb87221 */ /* 0x000fe20000010000 */
[C---:B------:R-:W-:Y:S01]  /*4410*/  FSEL R188, R187.reuse, RZ, P5 ;  /* 0x000000ffbbbc7208 */ /* 0x040fe20002800000 */
[----:B------:R-:W-:Y:S01]  /*4420*/  FMUL.FTZ R186, R186, UR23 ;  /* 0x00000017baba7c20 */ /* 0x000fe20008410000 */
[----:B------:R-:W-:Y:S01]  /*4430*/  FSEL R183, R187, RZ, P6 ;  /* 0x000000ffbbb77208 */ /* 0x000fe20003000000 */
[----:B------:R-:W-:Y:S01]  /*4440*/  FFMA.FTZ R181, R181, UR17, R182 ;  /* 0x00000011b5b57c23 */ /* 0x000fe200080100b6 */
[----:B------:R-:W-:Y:S01]  /*4450*/  FSEL R180, R190, RZ, P0 ;  /* 0x000000ffbeb47208 */ /* 0x000fe20000000000 */
[----:B------:R-:W-:Y:S01]  /*4460*/  FFMA.FTZ R185, R184, UR17, R185 ;  /* 0x00000011b8b97c23 */ /* 0x000fe200080100b9 */
[----:B------:R-:W-:Y:S01]  /*4470*/  FSEL R187, R190, RZ, P1 ;  /* 0x000000ffbebb7208 */ /* 0x000fe20000800000 */
[----:B------:R-:W-:Y:S01]  /*4480*/  FMUL.FTZ R189, R189, UR23 ;  /* 0x00000017bdbd7c20 */ /* 0x000fe20008410000 */
[----:B------:R-:W-:Y:S01]  /*4490*/  LOP3.LUT P0, RZ, R237, 0xff, RZ, 0xc0, !PT ;  /* 0x000000ffedff7812 */ /* 0x000fe2000780c0ff */
[----:B------:R-:W-:Y:S01]  /*44a0*/  FMUL.FTZ R184, R181, UR23 ;  /* 0x00000017b5b87c20 */ /* 0x000fe20008410000 */
[----:B------:R-:W-:Y:S01]  /*44b0*/  LOP3.LUT P6, RZ, R243, 0xff, RZ, 0xc0, !PT ;  /* 0x000000fff3ff7812 */ /* 0x000fe200078cc0ff */
[----:B------:R-:W-:Y:S01]  /*44c0*/  FMUL.FTZ R190, R185, UR23 ;  /* 0x00000017b9be7c20 */ /* 0x000fe20008410000 */
[----:B------:R-:W-:-:S02]  /*44d0*/  F2FP.F16.F32.PACK_AB R187, R187, R188 ;  /* 0x000000bcbbbb723e */ /* 0x000fc400000000ff */
[----:B------:R-:W-:Y:S02]  /*44e0*/  LOP3.LUT P1, RZ, R243, 0xff00, RZ, 0xc0, !PT ;  /* 0x0000ff00f3ff7812 */ /* 0x000fe4000782c0ff */
[----:B------:R-:W-:Y:S02]  /*44f0*/  FSEL R188, R186, RZ, P0 ;  /* 0x000000ffbabc7208 */ /* 0x000fe40000000000 */
[----:B------:R-:W-:Y:S02]  /*4500*/  LOP3.LUT P5, RZ, R237, 0xff00, RZ, 0xc0, !PT ;  /* 0x0000ff00edff7812 */ /* 0x000fe400078ac0ff */
[----:B------:R-:W-:Y:S02]  /*4510*/  LOP3.LUT P0, RZ, R242, 0xff0000, RZ, 0xc0, !PT ;  /* 0x00ff0000f2ff7812 */ /* 0x000fe4000780c0ff */
[----:B------:R-:W-:Y:S02]  /*4520*/  FSEL R182, R186, RZ, P6 ;  /* 0x000000ffbab67208 */ /* 0x000fe40003000000 */
[----:B------:R-:W-:-:S02]  /*4530*/  LOP3.LUT P6, RZ, R242, 0xff000000, RZ, 0xc0, !PT ;  /* 0xff000000f2ff7812 */ /* 0x000fc400078cc0ff */
[C---:B------:R-:W-:Y:S02]  /*4540*/  FSEL R185, R189.reuse, RZ, P1 ;  /* 0x000000ffbdb97208 */ /* 0x040fe40000800000 */
[----:B------:R-:W-:Y:S01]  /*4550*/  FSEL R191, R189, RZ, P5 ;  /* 0x000000ffbdbf7208 */ /* 0x000fe20002800000 */
[----:B------:R-:W-:Y:S01]  /*4560*/  FFMA.FTZ R189, R12, UR16, R194 ;  /* 0x000000100cbd7c23 */ /* 0x000fe200080100c2 */
[----:B------:R-:W-:Y:S02]  /*4570*/  FSEL R181, R184, RZ, P0 ;  /* 0x000000ffb8b57208 */ /* 0x000fe40000000000 */
[----:B------:R-:W-:Y:S01]  /*4580*/  F2FP.F16.F32.PACK_AB R183, R180, R183 ;  /* 0x000000b7b4b7723e */ /* 0x000fe200000000ff */
[----:B------:R-:W-:Y:S01]  /*4590*/  FADD.FTZ R189, R10, -R189 ;  /* 0x800000bd0abd7221 */ /* 0x000fe20000010000 */
[----:B------:R-:W-:Y:S02]  /*45a0*/  LOP3.LUT P0, RZ, R236, 0xff0000, RZ, 0xc0, !PT ;  /* 0x00ff0000ecff7812 */ /* 0x000fe4000780c0ff */
[----:B------:R-:W-:-:S02]  /*45b0*/  FSEL R180, R190, RZ, P6 ;  /* 0x000000ffbeb47208 */ /* 0x000fc40003000000 */
[----:B------:R-:W-:Y:S01]  /*45c0*/  F2FP.F16.F32.PACK_AB R182, R185, R182 ;  /* 0x000000b6b9b6723e */ /* 0x000fe200000000ff */
[----:B------:R-:W-:Y:S01]  /*45d0*/  FFMA.FTZ R185, R3, UR16, R194 ;  /* 0x0000001003b97c23 */ /* 0x000fe200080100c2 */
[----:B------:R-:W-:Y:S02]  /*45e0*/  F2FP.F16.F32.PACK_AB R186, R191, R188 ;  /* 0x000000bcbfba723e */ /* 0x000fe400000000ff */
[----:B------:R-:W-:Y:S01]  /*45f0*/  FSEL R188, R184, RZ, P0 ;  /* 0x000000ffb8bc7208 */ /* 0x000fe20000000000 */
[--C-:B------:R-:W-:Y:S01]  /*4600*/  HADD2.F32 R184, -RZ, R28.reuse.H1_H1 ;  /* 0x3000001cffb87230 */ /* 0x100fe20000004100 */
[----:B------:R-:W-:Y:S01]  /*4610*/  F2FP.F16.F32.PACK_AB R181, R180, R181 ;  /* 0x000000b5b4b5723e */ /* 0x000fe200000000ff */
[----:B------:R-:W-:Y:S02]  /*4620*/  HADD2.F32 R180, -RZ, R28.H0_H0 ;  /* 0x2000001cffb47230 */ /* 0x000fe40000004100 */
[----:B------:R-:W-:Y:S01]  /*4630*/  FADD.FTZ R185, R0, -R185 ;  /* 0x800000b900b97221 */ /* 0x000fe20000010000 */
[C---:B------:R-:W-:Y:S01]  /*4640*/  LOP3.LUT P1, RZ, R236.reuse, 0xff000000, RZ, 0xc0, !PT ;  /* 0xff000000ecff7812 */ /* 0x040fe2000782c0ff */
[----:B------:R-:W-:Y:S01]  /*4650*/  FFMA.FTZ R184, R189, UR17, R184 ;  /* 0x00000011bdb87c23 */ /* 0x000fe200080100b8 */
[----:B------:R-:W-:Y:S01]  /*4660*/  LOP3.LUT P5, RZ, R236, 0xff00, RZ, 0xc0, !PT ;  /* 0x0000ff00ecff7812 */ /* 0x000fe200078ac0ff */
[----:B------:R-:W-:Y:S01]  /*4670*/  FFMA.FTZ R180, R185, UR17, R180 ;  /* 0x00000011b9b47c23 */ /* 0x000fe200080100b4 */
[----:B------:R-:W-:Y:S01]  /*4680*/  FSEL R191, R190, RZ, P1 ;  /* 0x000000ffbebf7208 */ /* 0x000fe20000800000 */
[----:B------:R-:W-:Y:S01]  /*4690*/  FMUL.FTZ R189, R184, UR23 ;  /* 0x00000017b8bd7c20 */ /* 0x000fe20008410000 */
[----:B------:R-:W-:Y:S01]  /*46a0*/  LOP3.LUT P1, RZ, R242, 0xff, RZ, 0xc0, !PT ;  /* 0x000000fff2ff7812 */ /* 0x000fe2000782c0ff */
[----:B------:R-:W-:Y:S01]  /*46b0*/  FMUL.FTZ R184, R180, UR23 ;  /* 0x00000017b4b87c20 */ /* 0x000fe20008410000 */
[----:B------:R-:W-:-:S02]  /*46c0*/  LOP3.LUT P6, RZ, R242, 0xff00, RZ, 0xc0, !PT ;  /* 0x0000ff00f2ff7812 */ /* 0x000fc400078cc0ff */
[----:B------:R-:W-:Y:S02]  /*46d0*/  LOP3.LUT P0, RZ, R236, 0xff, RZ, 0xc0, !PT ;  /* 0x000000ffecff7812 */ /* 0x000fe4000780c0ff */
[----:B------:R-:W-:Y:S02]  /*46e0*/  F2FP.F16.F32.PACK_AB R185, R191, R188 ;  /* 0x000000bcbfb9723e */ /* 0x000fe400000000ff */
[C---:B------:R-:W-:Y:S02]  /*46f0*/  FSEL R191, R189.reuse, RZ, P5 ;  /* 0x000000ffbdbf7208 */ /* 0x040fe40002800000 */
[C---:B------:R-:W-:Y:S02]  /*4700*/  FSEL R180, R184.reuse, RZ, P1 ;  /* 0x000000ffb8b47208 */ /* 0x040fe40000800000 */
[----:B------:R-:W-:Y:S02]  /*4710*/  FSEL R189, R189, RZ, P6 ;  /* 0x000000ffbdbd7208 */ /* 0x000fe40003000000 */
[----:B------:R-:W-:-:S02]  /*4720*/  FSEL R184, R184, RZ, P0 ;  /* 0x000000ffb8b87208 */ /* 0x000fc40000000000 */
[----:B------:R-:W-:Y:S02]  /*4730*/  F2FP.F16.F32.PACK_AB R180, R189, R180 ;  /* 0x000000b4bdb4723e */ /* 0x000fe400000000ff */
[----:B------:R-:W-:Y:S01]  /*4740*/  F2FP.F16.F32.PACK_AB R184, R191, R184 ;  /* 0x000000b8bfb8723e */ /* 0x000fe200000000ff */
[----:B------:R-:W-:Y:S06]  /*4750*/  BRA `(.L_x_1780) ;  /* 0x0000000400587947 */ /* 0x000fec0003800000 */
.L_x_1784:
[--C-:B------:R-:W-:Y:S01]  /*4760*/  FFMA.FTZ R177, R205, UR16, R194.reuse ;  /* 0x00000010cdb17c23 */ /* 0x100fe200080100c2 */
[--C-:B------:R-:W-:Y:S01]  /*4770*/  FFMA.FTZ R181, R230, UR16, R194.reuse ;  /* 0x00000010e6b57c23 */ /* 0x100fe200080100c2 */
[----:B------:R-:W-:Y:S02]  /*4780*/  HADD2.F32 R176, -RZ, R30.H0_H0 ;  /* 0x2000001effb07230 */ /* 0x000fe40000004100 */
[----:B------:R-:W-:Y:S01]  /*4790*/  FFMA.FTZ R178, R215, UR16, R194 ;  /* 0x00000010d7b27c23 */ /* 0x000fe200080100c2 */
[--C-:B------:R-:W-:Y:S02]  /*47a0*/  HADD2.F32 R180, -RZ, R31.reuse.H1_H1 ;  /* 0x3000001fffb47230 */ /* 0x100fe40000004100 */
[----:B------:R-:W-:Y:S01]  /*47b0*/  FADD.FTZ R177, R202, -R177 ;  /* 0x800000b1cab17221 */ /* 0x000fe20000010000 */
[----:B------:R-:W-:Y:S01]  /*47c0*/  FADD.FTZ R181, R228, -R181 ;  /* 0x800000b5e4b57221 */ /* 0x000fe20000010000 */
[----:B------:R-:W-:Y:S02]  /*47d0*/  HADD2.F32 R179, -RZ, R31.H0_H0 ;  /* 0x2000001fffb37230 */ /* 0x000fe40000004100 */
[----:B------:R-:W-:Y:S01]  /*47e0*/  FADD.FTZ R178, R213, -R178 ;  /* 0x800000b2d5b27221 */ /* 0x000fe20000010000 */
[----:B------:R-:W-:Y:S01]  /*47f0*/  FFMA.FTZ R182, R177, UR17, R176 ;  /* 0x00000011b1b67c23 */ /* 0x000fe200080100b0 */
[----:B------:R-:W-:Y:S01]  /*4800*/  FFMA.FTZ R187, R181, UR17, R180 ;  /* 0x00000011b5bb7c23 */ /* 0x000fe200080100b4 */
[--C-:B------:R-:W-:Y:S01]  /*4810*/  FFMA.FTZ R177, R3, UR16, R194.reuse ;  /* 0x0000001003b17c23 */ /* 0x100fe200080100c2 */
[--C-:B------:R-:W-:Y:S01]  /*4820*/  FFMA.FTZ R183, R218, UR16, R194.reuse ;  /* 0x00000010dab77c23 */ /* 0x100fe200080100c2 */
[----:B------:R-:W-:Y:S01]  /*4830*/  FFMA.FTZ R181, R206, UR16, R194 ;  /* 0x00000010ceb57c23 */ /* 0x000fe200080100c2 */
[----:B------:R-:W-:Y:S01]  /*4840*/  FFMA.FTZ R186, R178, UR17, R179 ;  /* 0x00000011b2ba7c23 */ /* 0x000fe200080100b3 */
[----:B------:R-:W-:-:S02]  /*4850*/  HADD2.F32 R180, -RZ, R28.H0_H0 ;  /* 0x2000001cffb47230 */ /* 0x000fc40000004100 */
[----:B------:R-:W-:Y:S01]  /*4860*/  FFMA.FTZ R176, R11, UR16, R194 ;  /* 0x000000100bb07c23 */ /* 0x000fe200080100c2 */
[----:B------:R-:W-:Y:S02]  /*4870*/  HADD2.F32 R184, -RZ, R30.H1_H1 ;  /* 0x3000001effb87230 */ /* 0x000fe40000004100 */
[----:B------:R-:W-:Y:S01]  /*4880*/  FADD.FTZ R177, R0, -R177 ;  /* 0x800000b100b17221 */ /* 0x000fe20000010000 */
[--C-:B------:R-:W-:Y:S02]  /*4890*/  HADD2.F32 R178, -RZ, R29.reuse.H1_H1 ;  /* 0x3000001dffb27230 */ /* 0x100fe40000004100 */
[----:B------:R-:W-:Y:S01]  /*48a0*/  FADD.FTZ R183, R216, -R183 ;  /* 0x800000b7d8b77221 */ /* 0x000fe20000010000 */
[----:B------:R-:W-:Y:S01]  /*48b0*/  FADD.FTZ R181, R204, -R181 ;  /* 0x800000b5ccb57221 */ /* 0x000fe20000010000 */
[----:B------:R-:W-:Y:S01]  /*48c0*/  HADD2.F32 R179, -RZ, R29.H0_H0 ;  /* 0x2000001dffb37230 */ /* 0x000fe20000004100 */
[----:B------:R-:W-:Y:S01]  /*48d0*/  ISETP.GE.U32.AND P1, PT, R236, RZ, PT ;  /* 0x000000ffec00720c */ /* 0x000fe20003f26070 */
[----:B------:R-:W-:Y:S01]  /*48e0*/  FADD.FTZ R176, R9, -R176 ;  /* 0x800000b009b07221 */ /* 0x000fe20000010000 */
[----:B------:R-:W-:Y:S01]  /*48f0*/  FFMA.FTZ R180, R177, UR17, R180 ;  /* 0x00000011b1b47c23 */ /* 0x000fe200080100b4 */
[----:B------:R-:W-:Y:S01]  /*4900*/  FFMA.FTZ R183, R183, UR17, R184 ;  /* 0x00000011b7b77c23 */ /* 0x000fe200080100b8 */
[----:B------:R-:W-:Y:S01]  /*4910*/  FFMA.FTZ R185, R181, UR17, R178 ;  /* 0x00000011b5b97c23 */ /* 0x000fe200080100b2 */
[----:B------:R-:W-:Y:S01]  /*4920*/  FMUL.FTZ R177, R186, UR23 ;  /* 0x00000017bab17c20 */ /* 0x000fe20008410000 */
[----:B------:R-:W-:Y:S01]  /*4930*/  ISETP.GE.U32.AND P0, PT, R242, RZ, PT ;  /* 0x000000fff200720c */ /* 0x000fe20003f06070 */
[----:B------:R-:W-:Y:S01]  /*4940*/  FMUL.FTZ R181, R187, UR23 ;  /* 0x00000017bbb57c20 */ /* 0x000fe20008410000 */
[----:B------:R-:W-:Y:S01]  /*4950*/  LOP3.LUT P5, RZ, R237, 0xff0000, RZ, 0xc0, !PT ;  /* 0x00ff0000edff7812 */ /* 0x000fe200078ac0ff */
[----:B------:R-:W-:Y:S01]  /*4960*/  FFMA.FTZ R176, R176, UR17, R179 ;  /* 0x00000011b0b07c23 */ /* 0x000fe200080100b3 */
[----:B------:R-:W-:-:S02]  /*4970*/  LOP3.LUT P6, RZ, R243, 0xff0000, RZ, 0xc0, !PT ;  /* 0x00ff0000f3ff7812 */ /* 0x000fc400078cc0ff */
[----:B------:R-:W-:Y:S02]  /*4980*/  ISETP.GE.U32.AND.EX P1, PT, R237, 0x1000000, PT, P1 ;  /* 0x01000000ed00780c */ /* 0x000fe40003f26110 */
[----:B------:R-:W-:Y:S02]  /*4990*/  F2FP.F16.F32.PACK_AB R179, R187, R186 ;  /* 0x000000babbb3723e */ /* 0x000fe400000000ff */
[----:B------:R-:W-:Y:S02]  /*49a0*/  ISETP.GE.U32.AND.EX P0, PT, R243, 0x1000000, PT, P0 ;  /* 0x01000000f300780c */ /* 0x000fe40003f06100 */
[C---:B------:R-:W-:Y:S02]  /*49b0*/  FSEL R187, R177.reuse, RZ, P5 ;  /* 0x000000ffb1bb7208 */ /* 0x040fe40002800000 */
[----:B------:R-:W-:Y:S01]  /*49c0*/  FSEL R184, R177, RZ, P6 ;  /* 0x000000ffb1b87208 */ /* 0x000fe20003000000 */
[----:B------:R-:W-:Y:S01]  /*49d0*/  FMUL.FTZ R177, R182, UR23 ;  /* 0x00000017b6b17c20 */ /* 0x000fe20008410000 */
[C---:B------:R-:W-:Y:S01]  /*49e0*/  F2FP.F16.F32.PACK_AB R178, R183.reuse, R182 ;  /* 0x000000b6b7b2723e */ /* 0x040fe200000000ff */
[----:B------:R-:W-:Y:S01]  /*49f0*/  FMUL.FTZ R183, R183, UR23 ;  /* 0x00000017b7b77c20 */ /* 0x000fe20008410000 */
[----:B------:R-:W-:-:S02]  /*4a00*/  FSEL R188, R181, RZ, P1 ;  /* 0x000000ffb5bc7208 */ /* 0x000fc40000800000 */
[C---:B------:R-:W-:Y:S02]  /*4a10*/  LOP3.LUT P6, RZ, R243.reuse, 0xff, RZ, 0xc0, !PT ;  /* 0x000000fff3ff7812 */ /* 0x040fe400078cc0ff */
[----:B------:R-:W-:Y:S02]  /*4a20*/  LOP3.LUT P1, RZ, R243, 0xff00, RZ, 0xc0, !PT ;  /* 0x0000ff00f3ff7812 */ /* 0x000fe4000782c0ff */
[----:B------:R-:W-:Y:S02]  /*4a30*/  LOP3.LUT P5, RZ, R237, 0xff, RZ, 0xc0, !PT ;  /* 0x000000ffedff7812 */ /* 0x000fe400078ac0ff */
[----:B------:R-:W-:Y:S02]  /*4a40*/  FSEL R189, R181, RZ, P0 ;  /* 0x000000ffb5bd7208 */ /* 0x000fe40000000000 */
[----:B------:R-:W-:Y:S02]  /*4a50*/  LOP3.LUT P0, RZ, R237, 0xff00, RZ, 0xc0, !PT ;  /* 0x0000ff00edff7812 */ /* 0x000fe4000780c0ff */
[----:B------:R-:W-:-:S02]  /*4a60*/  FSEL R182, R177, RZ, P6 ;  /* 0x000000ffb1b67208 */ /* 0x000fc40003000000 */
[----:B------:R-:W-:Y:S02]  /*4a70*/  FSEL R181, R183, RZ, P1 ;  /* 0x000000ffb7b57208 */ /* 0x000fe40000800000 */
[----:B------:R-:W-:Y:S02]  /*4a80*/  FSEL R186, R177, RZ, P5 ;  /* 0x000000ffb1ba7208 */ /* 0x000fe40002800000 */
[----:B------:R-:W-:Y:S02]  /*4a90*/  FSEL R177, R183, RZ, P0 ;  /* 0x000000ffb7b17208 */ /* 0x000fe40000000000 */
[----:B------:R-:W-:Y:S01]  /*4aa0*/  F2FP.F16.F32.PACK_AB R182, R181, R182 ;  /* 0x000000b6b5b6723e */ /* 0x000fe200000000ff */
[----:B------:R-:W-:Y:S01]  /*4ab0*/  FFMA.FTZ R181, R12, UR16, R194 ;  /* 0x000000100cb57c23 */ /* 0x000fe200080100c2 */
[----:B------:R-:W-:Y:S01]  /*4ac0*/  F2FP.F16.F32.PACK_AB R183, R189, R184 ;  /* 0x000000b8bdb7723e */ /* 0x000fe200000000ff */
[----:B------:R-:W-:Y:S01]  /*4ad0*/  FMUL.FTZ R184, R176, UR23 ;  /* 0x00000017b0b87c20 */ /* 0x000fe20008410000 */
[----:B------:R-:W-:Y:S01]  /*4ae0*/  F2FP.F16.F32.PACK_AB R186, R177, R186 ;  /* 0x000000bab1ba723e */ /* 0x000fe200000000ff */
[----:B------:R-:W-:Y:S01]  /*4af0*/  FADD.FTZ R181, R10, -R181 ;  /* 0x800000b50ab57221 */ /* 0x000fe20000010000 */
[----:B------:R-:W-:Y:S01]  /*4b00*/  F2FP.F16.F32.PACK_AB R187, R188, R187 ;  /* 0x000000bbbcbb723e */ /* 0x000fe200000000ff */
[C---:B------:R-:W-:Y:S01]  /*4b10*/  FMUL.FTZ R188, R185.reuse, UR23 ;  /* 0x00000017b9bc7c20 */ /* 0x040fe20008410000 */
[----:B------:R-:W-:Y:S01]  /*4b20*/  F2FP.F16.F32.PACK_AB R177, R185, R176 ;  /* 0x000000b0b9b1723e */ /* 0x000fe200000000ff */
[----:B------:R-:W-:Y:S01]  /*4b30*/  HADD2.F32 R176, -RZ, R28.H1_H1 ;  /* 0x3000001cffb07230 */ /* 0x000fe20000004100 */
[----:B------:R-:W-:-:S02]  /*4b40*/  LOP3.LUT P0, RZ, R236, 0xff0000, RZ, 0xc0, !PT ;  /* 0x00ff0000ecff7812 */ /* 0x000fc4000780c0ff */
[C---:B------:R-:W-:Y:S02]  /*4b50*/  LOP3.LUT P1, RZ, R242.reuse, 0xff0000, RZ, 0xc0, !PT ;  /* 0x00ff0000f2ff7812 */ /* 0x040fe4000782c0ff */
[----:B------:R-:W-:Y:S01]  /*4b60*/  LOP3.LUT P6, RZ, R242, 0xff000000, RZ, 0xc0, !PT ;  /* 0xff000000f2ff7812 */ /* 0x000fe200078cc0ff */
[----:B------:R-:W-:Y:S01]  /*4b70*/  FFMA.FTZ R189, R181, UR17, R176 ;  /* 0x00000011b5bd7c23 */ /* 0x000fe200080100b0 */
[C---:B------:R-:W-:Y:S02]  /*4b80*/  FSEL R185, R184.reuse, RZ, P0 ;  /* 0x000000ffb8b97208 */ /* 0x040fe40000000000 */
[----:B------:R-:W-:Y:S02]  /*4b90*/  FSEL R184, R184, RZ, P1 ;  /* 0x000000ffb8b87208 */ /* 0x000fe40000800000 */
[----:B------:R-:W-:Y:S02]  /*4ba0*/  FSEL R191, R188, RZ, P6 ;  /* 0x000000ffbcbf7208 */ /* 0x000fe40003000000 */
[----:B------:R-:W-:-:S02]  /*4bb0*/  LOP3.LUT P5, RZ, R236, 0xff000000, RZ, 0xc0, !PT ;  /* 0xff000000ecff7812 */ /* 0x000fc400078ac0ff */
[----:B------:R-:W-:Y:S01]  /*4bc0*/  F2FP.F16.F32.PACK_AB R181, R191, R184 ;  /* 0x000000b8bfb5723e */ /* 0x000fe200000000ff */
[C---:B------:R-:W-:Y:S01]  /*4bd0*/  FMUL.FTZ R184, R189.reuse, UR23 ;  /* 0x00000017bdb87c20 */ /* 0x040fe20008410000 */
[----:B------:R-:W-:Y:S02]  /*4be0*/  FSEL R188, R188, RZ, P5 ;  /* 0x000000ffbcbc7208 */ /* 0x000fe40002800000 */
[----:B------:R-:W-:Y:S01]  /*4bf0*/  F2FP.F16.F32.PACK_AB R176, R189, R180 ;  /* 0x000000b4bdb0723e */ /* 0x000fe200000000ff */
[----:B------:R-:W-:Y:S01]  /*4c00*/  FMUL.FTZ R180, R180, UR23 ;  /* 0x00000017b4b47c20 */ /* 0x000fe20008410000 */
[----:B------:R-:W-:Y:S02]  /*4c10*/  LOP3.LUT P5, RZ, R236, 0xff00, RZ, 0xc0, !PT ;  /* 0x0000ff00ecff7812 */ /* 0x000fe400078ac0ff */
[C---:B------:R-:W-:Y:S02]  /*4c20*/  LOP3.LUT P6, RZ, R242.reuse, 0xff00, RZ, 0xc0, !PT ;  /* 0x0000ff00f2ff7812 */ /* 0x040fe400078cc0ff */
[----:B------:R-:W-:-:S02]  /*4c30*/  LOP3.LUT P1, RZ, R242, 0xff, RZ, 0xc0, !PT ;  /* 0x000000fff2ff7812 */ /* 0x000fc4000782c0ff */
[----:B------:R-:W-:Y:S02]  /*4c40*/  LOP3.LUT P0, RZ, R236, 0xff, RZ, 0xc0, !PT ;  /* 0x000000ffecff7812 */ /* 0x000fe4000780c0ff */
[----:B------:R-:W-:Y:S02]  /*4c50*/  F2FP.F16.F32.PACK_AB R185, R188, R185 ;  /* 0x000000b9bcb9723e */ /* 0x000fe400000000ff */
[C---:B------:R-:W-:Y:S02]  /*4c60*/  FSEL R189, R184.reuse, RZ, P5 ;  /* 0x000000ffb8bd7208 */ /* 0x040fe40002800000 */
[----:B------:R-:W-:Y:S02]  /*4c70*/  FSEL R191, R184, RZ, P6 ;  /* 0x000000ffb8bf7208 */ /* 0x000fe40003000000 */
[C---:B------:R-:W-:Y:S02]  /*4c80*/  FSEL R188, R180.reuse, RZ, P1 ;  /* 0x000000ffb4bc7208 */ /* 0x040fe40000800000 */
[----:B------:R-:W-:-:S02]  /*4c90*/  FSEL R184, R180, RZ, P0 ;  /* 0x000000ffb4b87208 */ /* 0x000fc40000000000 */
[----:B------:R-:W-:Y:S02]  /*4ca0*/  F2FP.F16.F32.PACK_AB R180, R191, R188 ;  /* 0x000000bcbfb4723e */ /* 0x000fe400000000ff */
[----:B------:R-:W-:-:S07]  /*4cb0*/  F2FP.F16.F32.PACK_AB R184, R189, R184 ;  /* 0x000000b8bdb8723e */ /* 0x000fce00000000ff */
.L_x_1780:
        /* <DEDUP_REMOVED lines=14> */
.L_x_1776:
[----:B------:R-:W-:Y:S05]  /*4da0*/  BSYNC.RECONVERGENT B0 ;  /* 0x0000000000007941 */ /* 0x000fea0003800200 */
.L_x_1775:
        /* <DEDUP_REMOVED lines=12> */
[--C-:B------:R-:W-:Y:S02]  /*4e70*/  HADD2.F32 R177, -RZ, R27.reuse.H0_H0 ;  /* 0x2000001bffb17230 */ /* 0x100fe40000004100 */
[----:B------:R-:W-:Y:S01]  /*4e80*/  FFMA.FTZ R178, R214, UR16, R194 ;  /* 0x00000010d6b27c23 */ /* 0x000fe200080100c2 */
[--C-:B------:R-:W-:Y:S02]  /*4e90*/  HADD2.F32 R179, -RZ, R26.reuse.H1_H1 ;  /* 0x3000001affb37230 */ /* 0x100fe40000004100 */
[----:B------:R-:W-:Y:S01]  /*4ea0*/  FADD.FTZ R176, R227, -R176 ;  /* 0x800000b0e3b07221 */ /* 0x000fe20000010000 */
[----:B------:R-:W-:Y:S01]  /*4eb0*/  FFMA.FTZ R180, R226, UR16, R194 ;  /* 0x00000010e2b47c23 */ /* 0x000fe200080100c2 */
[----:B------:R-:W-:Y:S01]  /*4ec0*/  FADD.FTZ R178, R221, -R178 ;  /* 0x800000b2ddb27221 */ /* 0x000fe20000010000 */
[----:B------:R-:W-:Y:S02]  /*4ed0*/  HADD2.F32 R181, -RZ, R27.H1_H1 ;  /* 0x3000001bffb57230 */ /* 0x000fe40000004100 */
[----:B------:R-:W-:Y:S01]  /*4ee0*/  FFMA.FTZ R184, R176, UR17, R177 ;  /* 0x00000011b0b87c23 */ /* 0x000fe200080100b1 */
[----:B------:R-:W-:Y:S01]  /*4ef0*/  FFMA.FTZ R177, R207, UR16, R194 ;  /* 0x00000010cfb17c23 */ /* 0x000fe200080100c2 */
[----:B------:R-:W-:-:S02]  /*4f00*/  HADD2.F32 R176, -RZ, R26.H0_H0 ;  /* 0x2000001affb07230 */ /* 0x000fc40000004100 */
[----:B------:R-:W-:Y:S01]  /*4f10*/  FFMA.FTZ R185, R178, UR17, R179 ;  /* 0x00000011b2b97c23 */ /* 0x000fe200080100b3 */
[----:B------:R-:W-:Y:S01]  /*4f20*/  FADD.FTZ R180, R225, -R180 ;  /* 0x800000b4e1b47221 */ /* 0x000fe20000010000 */
[----:B------:R-:W-:Y:S01]  /*4f30*/  FADD.FTZ R177, R208, -R177 ;  /* 0x800000b1d0b17221 */ /* 0x000fe20000010000 */
[--C-:B------:R-:W-:Y:S02]  /*4f40*/  HADD2.F32 R179, -RZ, R25.reuse.H0_H0 ;  /* 0x20000019ffb37230 */ /* 0x100fe40000004100 */
[----:B------:R-:W-:Y:S01]  /*4f50*/  FFMA.FTZ R178, R200, UR16, R194 ;  /* 0x00000010c8b27c23 */ /* 0x000fe200080100c2 */
[----:B------:R-:W-:Y:S01]  /*4f60*/  FFMA.FTZ R189, R180, UR17, R181 ;  /* 0x00000011b4bd7c23 */ /* 0x000fe200080100b5 */
[----:B------:R-:W-:Y:S01]  /*4f70*/  FFMA.FTZ R182, R177, UR17, R176 ;  /* 0x00000011b1b67c23 */ /* 0x000fe200080100b0 */
[----:B------:R-:W-:Y:S01]  /*4f80*/  FFMA.FTZ R176, R203, UR16, R194 ;  /* 0x00000010cbb07c23 */ /* 0x000fe200080100c2 */
[----:B------:R-:W-:Y:S01]  /*4f90*/  LOP3.LUT P5, RZ, R235, 0xff0000, RZ, 0xc0, !PT ;  /* 0x00ff0000ebff7812 */ /* 0x000fe200078ac0ff */
[----:B------:R-:W-:-:S02]  /*4fa0*/  HADD2.F32 R183, -RZ, R25.H1_H1 ;  /* 0x30000019ffb77230 */ /* 0x000fc40000004100 */
[----:B------:R-:W-:Y:S01]  /*4fb0*/  FADD.FTZ R178, R19, -R178 ;  /* 0x800000b213b27221 */ /* 0x000fe20000010000 */
[----:B------:R-:W-:Y:S01]  /*4fc0*/  FADD.FTZ R176, R201, -R176 ;  /* 0x800000b0c9b07221 */ /* 0x000fe20000010000 */
[----:B------:R-:W-:Y:S01]  /*4fd0*/  FFMA.FTZ R177, R5, UR16, R194 ;  /* 0x0000001005b17c23 */ /* 0x000fe200080100c2 */
[----:B------:R-:W-:Y:S01]  /*4fe0*/  LOP3.LUT P6, RZ, R241, 0xff0000, RZ, 0xc0, !PT ;  /* 0x00ff0000f1ff7812 */ /* 0x000fe200078cc0ff */
[----:B------:R-:W-:Y:S02]  /*4ff0*/  HADD2.F32 R180, -RZ, R24.H0_H0 ;  /* 0x20000018ffb47230 */ /* 0x000fe40000004100 */
[----:B------:R-:W-:Y:S01]  /*5000*/  FFMA.FTZ R181, R176, UR17, R179 ;  /* 0x00000011b0b57c23 */ /* 0x000fe200080100b3 */
[----:B------:R-:W-:Y:S01]  /*5010*/  FMUL.FTZ R176, R184, UR23 ;  /* 0x00000017b8b07c20 */ /* 0x000fe20008410000 */
[----:B------:R-:W-:Y:S01]  /*5020*/  FFMA.FTZ R188, R178, UR17, R183 ;  /* 0x00000011b2bc7c23 */ /* 0x000fe200080100b7 */
[----:B------:R-:W-:Y:S01]  /*5030*/  ISETP.GE.U32.AND P1, PT, R234, RZ, PT ;  /* 0x000000ffea00720c */ /* 0x000fe20003f26070 */
[----:B------:R-:W-:Y:S01]  /*5040*/  FADD.FTZ R177, R6, -R177 ;  /* 0x800000b106b17221 */ /* 0x000fe20000010000 */
[C---:B------:R-:W-:Y:S01]  /*5050*/  F2FP.F16.F32.PACK_AB R179, R189.reuse, R184 ;  /* 0x000000b8bdb3723e */ /* 0x040fe200000000ff */
[----:B------:R-:W-:Y:S01]  /*5060*/  FMUL.FTZ R189, R189, UR23 ;  /* 0x00000017bdbd7c20 */ /* 0x000fe20008410000 */
[----:B------:R-:W-:Y:S01]  /*5070*/  FSEL R187, R176, RZ, P5 ;  /* 0x000000ffb0bb7208 */ /* 0x000fe20002800000 */
[----:B------:R-:W-:Y:S01]  /*5080*/  FFMA.FTZ R180, R177, UR17, R180 ;  /* 0x00000011b1b47c23 */ /* 0x000fe200080100b4 */
[----:B------:R-:W-:Y:S01]  /*5090*/  ISETP.GE.U32.AND P5, PT, R240, RZ, PT ;  /* 0x000000fff000720c */ /* 0x000fe20003fa6070 */
[----:B------:R-:W-:Y:S01]  /*50a0*/  FMUL.FTZ R177, R185, UR23 ;  /* 0x00000017b9b17c20 */ /* 0x000fe20008410000 */
[----:B------:R-:W-:Y:S01]  /*50b0*/  FSEL R183, R176, RZ, P6 ;  /* 0x000000ffb0b77208 */ /* 0x000fe20003000000 */
[----:B------:R-:W-:Y:S01]  /*50c0*/  FMUL.FTZ R176, R182, UR23 ;  /* 0x00000017b6b07c20 */ /* 0x000fe20008410000 */
[----:B------:R-:W-:-:S02]  /*50d0*/  ISETP.GE.U32.AND.EX P5, PT, R241, 0x1000000, PT, P5 ;  /* 0x01000000f100780c */ /* 0x000fc40003fa6150 */
[C---:B------:R-:W-:Y:S02]  /*50e0*/  LOP3.LUT P6, RZ, R235.reuse, 0xff, RZ, 0xc0, !PT ;  /* 0x000000ffebff7812 */ /* 0x040fe400078cc0ff */
[----:B------:R-:W-:Y:S02]  /*50f0*/  ISETP.GE.U32.AND.EX P1, PT, R235, 0x1000000, PT, P1 ;  /* 0x01000000eb00780c */ /* 0x000fe40003f26110 */
[----:B------:R-:W-:Y:S02]  /*5100*/  FSEL R190, R189, RZ, P5 ;  /* 0x000000ffbdbe7208 */ /* 0x000fe40002800000 */
[----:B------:R-:W-:Y:S02]  /*5110*/  LOP3.LUT P5, RZ, R241, 0xff00, RZ, 0xc0, !PT ;  /* 0x0000ff00f1ff7812 */ /* 0x000fe400078ac0ff */
[----:B------:R-:W-:Y:S02]  /*5120*/  FSEL R186, R176, RZ, P6 ;  /* 0x000000ffb0ba7208 */ /* 0x000fe40003000000 */
[----:B------:R-:W-:-:S02]  /*5130*/  FSEL R184, R189, RZ, P1 ;  /* 0x000000ffbdb87208 */ /* 0x000fc40000800000 */
[----:B------:R-:W-:Y:S02]  /*5140*/  LOP3.LUT P6, RZ, R235, 0xff00, RZ, 0xc0, !PT ;  /* 0x0000ff00ebff7812 */ /* 0x000fe400078cc0ff */
[----:B------:R-:W-:Y:S02]  /*5150*/  LOP3.LUT P1, RZ, R241, 0xff, RZ, 0xc0, !PT ;  /* 0x000000fff1ff7812 */ /* 0x000fe4000782c0ff */
[----:B------:R-:W-:Y:S02]  /*5160*/  F2FP.F16.F32.PACK_AB R178, R185, R182 ;  /* 0x000000b6b9b2723e */ /* 0x000fe400000000ff */
[C---:B------:R-:W-:Y:S02]  /*5170*/  FSEL R185, R177.reuse, RZ, P5 ;  /* 0x000000ffb1b97208 */ /* 0x040fe40002800000 */
[----:B------:R-:W-:Y:S02]  /*5180*/  FSEL R177, R177, RZ, P6 ;  /* 0x000000ffb1b17208 */ /* 0x000fe40003000000 */
[----:B------:R-:W-:Y:S01]  /*5190*/  F2FP.F16.F32.PACK_AB R187, R184, R187 ;  /* 0x000000bbb8bb723e */ /* 0x000fe200000000ff */
[----:B------:R-:W-:Y:S01]  /*51a0*/  FMUL.FTZ R184, R181, UR23 ;  /* 0x00000017b5b87c20 */ /* 0x000fe20008410000 */
[----:B------:R-:W-:Y:S01]  /*51b0*/  FSEL R182, R176, RZ, P1 ;  /* 0x000000ffb0b67208 */ /* 0x000fe20000800000 */
[----:B------:R-:W-:Y:S01]  /*51c0*/  FFMA.FTZ R176, R8, UR16, R194 ;  /* 0x0000001008b07c23 */ /* 0x000fe200080100c2 */
[----:B------:R-:W-:-:S02]  /*51d0*/  LOP3.LUT P6, RZ, R234, 0xff0000, RZ, 0xc0, !PT ;  /* 0x00ff0000eaff7812 */ /* 0x000fc400078cc0ff */
[----:B------:R-:W-:Y:S01]  /*51e0*/  F2FP.F16.F32.PACK_AB R186, R177, R186 ;  /* 0x000000bab1ba723e */ /* 0x000fe200000000ff */
[----:B------:R-:W-:Y:S01]  /*51f0*/  FADD.FTZ R176, R7, -R176 ;  /* 0x800000b007b07221 */ /* 0x000fe20000010000 */
[----:B------:R-:W-:Y:S02]  /*5200*/  F2FP.F16.F32.PACK_AB R182, R185, R182 ;  /* 0x000000b6b9b6723e */ /* 0x000fe400000000ff */
[C---:B------:R-:W-:Y:S01]  /*5210*/  F2FP.F16.F32.PACK_AB R177, R188.reuse, R181 ;  /* 0x000000b5bcb1723e */ /* 0x040fe200000000ff */
[----:B------:R-:W-:Y:S01]  /*5220*/  FMUL.FTZ R188, R188, UR23 ;  /* 0x00000017bcbc7c20 */ /* 0x000fe20008410000 */
[----:B------:R-:W-:Y:S01]  /*5230*/  FSEL R185, R184, RZ, P6 ;  /* 0x000000ffb8b97208 */ /* 0x000fe20003000000 */
[----:B------:R-:W-:Y:S01]  /*5240*/  HADD2.F32 R181, -RZ, R24.H1_H1 ;  /* 0x30000018ffb57230 */ /* 0x000fe20000004100 */
[C---:B------:R-:W-:Y:S02]  /*5250*/  LOP3.LUT P5, RZ, R240.reuse, 0xff0000, RZ, 0xc0, !PT ;  /* 0x00ff0000f0ff7812 */ /* 0x040fe400078ac0ff */
[----:B------:R-:W-:-:S02]  /*5260*/  LOP3.LUT P6, RZ, R240, 0xff000000, RZ, 0xc0, !PT ;  /* 0xff000000f0ff7812 */ /* 0x000fc400078cc0ff */
[----:B------:R-:W-:Y:S01]  /*5270*/  FSEL R184, R184, RZ, P5 ;  /* 0x000000ffb8b87208 */ /* 0x000fe20002800000 */
[----:B------:R-:W-:Y:S01]  /*5280*/  FFMA.FTZ R189, R176, UR17, R181 ;  /* 0x00000011b0bd7c23 */ /* 0x000fe200080100b5 */
[----:B------:R-:W-:Y:S02]  /*5290*/  FSEL R191, R188, RZ, P6 ;  /* 0x000000ffbcbf7208 */ /* 0x000fe40003000000 */
[C---:B------:R-:W-:Y:S02]  /*52a0*/  LOP3.LUT P1, RZ, R234.reuse, 0xff000000, RZ, 0xc0, !PT ;  /* 0xff000000eaff7812 */ /* 0x040fe4000782c0ff */
[----:B------:R-:W-:Y:S01]  /*52b0*/  F2FP.F16.F32.PACK_AB R181, R191, R184 ;  /* 0x000000b8bfb5723e */ /* 0x000fe200000000ff */
[----:B------:R-:W-:Y:S01]  /*52c0*/  FMUL.FTZ R184, R189, UR23 ;  /* 0x00000017bdb87c20 */ /* 0x000fe20008410000 */
[----:B------:R-:W-:Y:S02]  /*52d0*/  LOP3.LUT P6, RZ, R234, 0xff00, RZ, 0xc0, !PT ;  /* 0x0000ff00eaff7812 */ /* 0x000fe400078cc0ff */
[----:B------:R-:W-:-:S02]  /*52e0*/  FSEL R188, R188, RZ, P1 ;  /* 0x000000ffbcbc7208 */ /* 0x000fc40000800000 */
[----:B------:R-:W-:Y:S01]  /*52f0*/  F2FP.F16.F32.PACK_AB R176, R189, R180 ;  /* 0x000000b4bdb0723e */ /* 0x000fe200000000ff */
[----:B------:R-:W-:Y:S01]  /*5300*/  FMUL.FTZ R180, R180, UR23 ;  /* 0x00000017b4b47c20 */ /* 0x000fe20008410000 */
[----:B------:R-:W-:Y:S02]  /*5310*/  LOP3.LUT P1, RZ, R240, 0xff00, RZ, 0xc0, !PT ;  /* 0x0000ff00f0ff7812 */ /* 0x000fe4000782c0ff */
[----:B------:R-:W-:Y:S02]  /*5320*/  FSEL R189, R184, RZ, P6 ;  /* 0x000000ffb8bd7208 */ /* 0x000fe40003000000 */
[----:B------:R-:W-:Y:S02]  /*5330*/  LOP3.LUT P5, RZ, R240, 0xff, RZ, 0xc0, !PT ;  /* 0x000000fff0ff7812 */ /* 0x000fe400078ac0ff */
[----:B------:R-:W-:Y:S02]  /*5340*/  LOP3.LUT P6, RZ, R234, 0xff, RZ, 0xc0, !PT ;  /* 0x000000ffeaff7812 */ /* 0x000fe400078cc0ff */
[----:B------:R-:W-:-:S02]  /*5350*/  F2FP.F16.F32.PACK_AB R185, R188, R185 ;  /* 0x000000b9bcb9723e */ /* 0x000fc400000000ff */
[----:B------:R-:W-:Y:S02]  /*5360*/  FSEL R191, R184, RZ, P1 ;  /* 0x000000ffb8bf7208 */ /* 0x000fe40000800000 */
[C---:B------:R-:W-:Y:S02]  /*5370*/  FSEL R188, R180.reuse, RZ, P5 ;  /* 0x000000ffb4bc7208 */ /* 0x040fe40002800000 */
[----:B------:R-:W-:Y:S02]  /*5380*/  FSEL R184, R180, RZ, P6 ;  /* 0x000000ffb4b87208 */ /* 0x000fe40003000000 */
[----:B------:R-:W-:Y:S02]  /*5390*/  F2FP.F16.F32.PACK_AB R183, R190, R183 ;  /* 0x000000b7beb7723e */ /* 0x000fe400000000ff */
[----:B------:R-:W-:Y:S02]  /*53a0*/  F2FP.F16.F32.PACK_AB R180, R191, R188 ;  /* 0x000000bcbfb4723e */ /* 0x000fe400000000ff */
[----:B------:R-:W-:Y:S01]  /*53b0*/  F2FP.F16.F32.PACK_AB R184, R189, R184 ;  /* 0x000000b8bdb8723e */ /* 0x000fe200000000ff */
[----:B------:R-:W-:Y:S06]  /*53c0*/  BRA `(.L_x_1790) ;  /* 0x0000001c00a07947 */ /* 0x000fec0003800000 */
.L_x_1789:
[--C-:B0-----:R-:W-:Y:S01]  /*53d0*/  FFMA.FTZ R184, R226, UR16, R194.reuse ;  /* 0x00000010e2b87c23 */ /* 0x101fe200080100c2 */
[--C-:B------:R-:W-:Y:S01]  /*53e0*/  FFMA.FTZ R182, R229, UR16, R194.reuse ;  /* 0x00000010e5b67c23 */ /* 0x100fe200080100c2 */
[--C-:B------:R-:W-:Y:S02]  /*53f0*/  HADD2.F32 R187, -RZ, R27.reuse.H1_H1 ;  /* 0x3000001bffbb7230 */ /* 0x100fe40000004100 */
[----:B------:R-:W-:Y:S01]  /*5400*/  FFMA.FTZ R181, R207, UR16, R194 ;  /* 0x00000010cfb57c23 */ /* 0x000fe200080100c2 */
[----:B------:R-:W-:Y:S02]  /*5410*/  HADD2.F32 R183, -RZ, R27.H0_H0 ;  /* 0x2000001bffb77230 */ /* 0x000fe40000004100 */
[----:B------:R-:W-:Y:S01]  /*5420*/  FADD.FTZ R184, R225, -R184 ;  /* 0x800000b8e1b87221 */ /* 0x000fe20000010000 */
[----:B------:R-:W-:Y:S01]  /*5430*/  FADD.FTZ R182, R227, -R182 ;  /* 0x800000b6e3b67221 */ /* 0x000fe20000010000 */
[--C-:B------:R-:W-:Y:S02]  /*5440*/  HADD2.F32 R180, -RZ, R26.reuse.H0_H0 ;  /* 0x2000001affb47230 */ /* 0x100fe40000004100 */
[----:B------:R-:W-:Y:S01]  /*5450*/  FADD.FTZ R181, R208, -R181 ;  /* 0x800000b5d0b57221 */ /* 0x000fe20000010000 */
[----:B------:R-:W-:Y:S01]  /*5460*/  FFMA.FTZ R187, R184, UR17, R187 ;  /* 0x00000011b8bb7c23 */ /* 0x000fe200080100bb */
[----:B------:R-:W-:Y:S01]  /*5470*/  FFMA.FTZ R185, R182, UR17, R183 ;  /* 0x00000011b6b97c23 */ /* 0x000fe200080100b7 */
[----:B------:R-:W-:Y:S01]  /*5480*/  FFMA.FTZ R184, R214, UR16, R194 ;  /* 0x00000010d6b87c23 */ /* 0x000fe200080100c2 */
[----:B------:R-:W-:Y:S01]  /*5490*/  ISETP.GE.U32.AND P1, PT, R240, RZ, PT ;  /* 0x000000fff000720c */ /* 0x000fe20003f26070 */
[----:B------:R-:W-:Y:S01]  /*54a0*/  FFMA.FTZ R182, R181, UR17, R180 ;  /* 0x00000011b5b67c23 */ /* 0x000fe200080100b4 */
[----:B------:R-:W-:-:S02]  /*54b0*/  HADD2.F32 R183, -RZ, R26.H1_H1 ;  /* 0x3000001affb77230 */ /* 0x000fc40000004100 */
[----:B------:R-:W-:Y:S01]  /*54c0*/  FFMA.FTZ R180, R203, UR16, R194 ;  /* 0x00000010cbb47c23 */ /* 0x000fe200080100c2 */
[----:B------:R-:W-:Y:S01]  /*54d0*/  FADD.FTZ R184, R221, -R184 ;  /* 0x800000b8ddb87221 */ /* 0x000fe20000010000 */
[----:B------:R-:W-:Y:S01]  /*54e0*/  FMUL.FTZ R185, R185, UR23 ;  /* 0x00000017b9b97c20 */ /* 0x000fe20008410000 */
[----:B------:R-:W-:Y:S01]  /*54f0*/  FMUL.FTZ R186, R187, UR23 ;  /* 0x00000017bbba7c20 */ /* 0x000fe20008410000 */
[C---:B------:R-:W-:Y:S01]  /*5500*/  LOP3.LUT P5, RZ, R241.reuse, 0xff0000, RZ, 0xc0, !PT ;  /* 0x00ff0000f1ff7812 */ /* 0x040fe200078ac0ff */
[--C-:B------:R-:W-:Y:S01]  /*5510*/  HADD2.F32 R181, -RZ, R25.reuse.H0_H0 ;  /* 0x20000019ffb57230 */ /* 0x100fe20000004100 */
[----:B------:R-:W-:Y:S01]  /*5520*/  ISETP.GE.U32.AND.EX P1, PT, R241, 0x1000000, PT, P1 ;  /* 0x01000000f100780c */ /* 0x000fe20003f26110 */
[----:B------:R-:W-:Y:S01]  /*5530*/  FADD.FTZ R180, R201, -R180 ;  /* 0x800000b4c9b47221 */ /* 0x000fe20000010000 */
[----:B------:R-:W-:Y:S01]  /*5540*/  FFMA.FTZ R184, R184, UR17, R183 ;  /* 0x00000011b8b87c23 */ /* 0x000fe200080100b7 */
[----:B------:R-:W-:Y:S01]  /*5550*/  FSEL R183, R185, RZ, P5 ;  /* 0x000000ffb9b77208 */ /* 0x000fe20002800000 */
[----:B------:R-:W-:Y:S01]  /*5560*/  FMUL.FTZ R182, R182, UR23 ;  /* 0x00000017b6b67c20 */ /* 0x000fe20008410000 */
[----:B------:R-:W-:Y:S01]  /*5570*/  FSEL R188, R186, RZ, P1 ;  /* 0x000000ffbabc7208 */ /* 0x000fe20000800000 */
[----:B------:R-:W-:Y:S01]  /*5580*/  FFMA.FTZ R181, R180, UR17, R181 ;  /* 0x00000011b4b57c23 */ /* 0x000fe200080100b5 */
[----:B------:R-:W-:Y:S01]  /*5590*/  ISETP.GE.U32.AND P1, PT, R234, RZ, PT ;  /* 0x000000ffea00720c */ /* 0x000fe20003f26070 */
[----:B------:R-:W-:Y:S01]  /*55a0*/  FFMA.FTZ R180, R200, UR16, R194 ;  /* 0x00000010c8b47c23 */ /* 0x000fe200080100c2 */
[C---:B------:R-:W-:Y:S01]  /*55b0*/  LOP3.LUT P5, RZ, R235.reuse, 0xff0000, RZ, 0xc0, !PT ;  /* 0x00ff0000ebff7812 */ /* 0x040fe200078ac0ff */
[----:B------:R-:W-:Y:S01]  /*55c0*/  FMUL.FTZ R184, R184, UR23 ;  /* 0x00000017b8b87c20 */ /* 0x000fe20008410000 */
[----:B------:R-:W-:Y:S01]  /*55d0*/  ISETP.GE.U32.AND.EX P1, PT, R235, 0x1000000, PT, P1 ;  /* 0x01000000eb00780c */ /* 0x000fe20003f26110 */
[----:B------:R-:W-:Y:S01]  /*55e0*/  FADD.FTZ R180, R19, -R180 ;  /* 0x800000b413b47221 */ /* 0x000fe20000010000 */
[----:B------:R-:W-:Y:S01]  /*55f0*/  FSEL R187, R185, RZ, P5 ;  /* 0x000000ffb9bb7208 */ /* 0x000fe20002800000 */
[----:B------:R-:W-:Y:S01]  /*5600*/  HADD2.F32 R185, -RZ, R25.H1_H1 ;  /* 0x30000019ffb97230 */ /* 0x000fe20000004100 */
[----:B------:R-:W-:-:S02]  /*5610*/  F2FP.F16.F32.PACK_AB R183, R188, R183 ;  /* 0x000000b7bcb7723e */ /* 0x000fc400000000ff */
[----:B------:R-:W-:Y:S02]  /*5620*/  FSEL R188, R186, RZ, P1 ;  /* 0x000000ffbabc7208 */ /* 0x000fe40000800000 */
[----:B------:R-:W-:Y:S01]  /*5630*/  LOP3.LUT P6, RZ, R235, 0xff, RZ, 0xc0, !PT ;  /* 0x000000ffebff7812 */ /* 0x000fe200078cc0ff */
[----:B------:R-:W-:Y:S01]  /*5640*/  FFMA.FTZ R185, R180, UR17, R185 ;  /* 0x00000011b4b97c23 */ /* 0x000fe200080100b9 */
[----:B------:R-:W-:Y:S01]  /*5650*/  LOP3.LUT P5, RZ, R241, 0xff, RZ, 0xc0, !PT ;  /* 0x000000fff1ff7812 */ /* 0x000fe200078ac0ff */
[----:B------:R-:W-:Y:S01]  /*5660*/  FFMA.FTZ R180, R8, UR16, R194 ;  /* 0x0000001008b47c23 */ /* 0x000fe200080100c2 */
[----:B------:R-:W-:Y:S01]  /*5670*/  LOP3.LUT P1, RZ, R235, 0xff00, RZ, 0xc0, !PT ;  /* 0x0000ff00ebff7812 */ /* 0x000fe2000782c0ff */
[----:B------:R-:W-:Y:S01]  /*5680*/  FMUL.FTZ R190, R185, UR23 ;  /* 0x00000017b9be7c20 */ /* 0x000fe20008410000 */
[----:B------:R-:W-:Y:S01]  /*5690*/  F2FP.F16.F32.PACK_AB R187, R188, R187 ;  /* 0x000000bbbcbb723e */ /* 0x000fe200000000ff */
[----:B------:R-:W-:Y:S01]  /*56a0*/  FMUL.FTZ R188, R181, UR23 ;  /* 0x00000017b5bc7c20 */ /* 0x000fe20008410000 */
[C---:B------:R-:W-:Y:S01]  /*56b0*/  FSEL R186, R182.reuse, RZ, P6 ;  /* 0x000000ffb6ba7208 */ /* 0x040fe20003000000 */
[----:B------:R-:W-:Y:S01]  /*56c0*/  HADD2.F32 R181, -RZ, R24.H1_H1 ;  /* 0x30000018ffb57230 */ /* 0x000fe20000004100 */
[----:B------:R-:W-:Y:S01]  /*56d0*/  LOP3.LUT P6, RZ, R241, 0xff00, RZ, 0xc0, !PT ;  /* 0x0000ff00f1ff7812 */ /* 0x000fe200078cc0ff */
[----:B------:R-:W-:Y:S01]  /*56e0*/  FADD.FTZ R180, R7, -R180 ;  /* 0x800000b407b47221 */ /* 0x000fe20000010000 */
[----:B------:R-:W-:Y:S01]  /*56f0*/  FSEL R182, R182, RZ, P5 ;  /* 0x000000ffb6b67208 */ /* 0x000fe20002800000 */
[----:B------:R-:W-:Y:S01]  /*5700*/  FFMA.FTZ R185, R5, UR16, R194 ;  /* 0x0000001005b97c23 */ /* 0x000fe200080100c2 */
[----:B------:R-:W-:-:S02]  /*5710*/  FSEL R189, R184, RZ, P1 ;  /* 0x000000ffb8bd7208 */ /* 0x000fc40000800000 */
[----:B------:R-:W-:Y:S01]  /*5720*/  LOP3.LUT P1, RZ, R240, 0xff0000, RZ, 0xc0, !PT ;  /* 0x00ff0000f0ff7812 */ /* 0x000fe2000782c0ff */
[----:B------:R-:W-:Y:S01]  /*5730*/  FADD.FTZ R185, R6, -R185 ;  /* 0x800000b906b97221 */ /* 0x000fe20000010000 */
[----:B------:R-:W-:Y:S02]  /*5740*/  LOP3.LUT P5, RZ, R240, 0xff000000, RZ, 0xc0, !PT ;  /* 0xff000000f0ff7812 */ /* 0x000fe400078ac0ff */
[----:B------:R-:W-:Y:S01]  /*5750*/  FSEL R191, R184, RZ, P6 ;  /* 0x000000ffb8bf7208 */ /* 0x000fe20003000000 */
[----:B------:R-:W-:Y:S01]  /*5760*/  FFMA.FTZ R184, R180, UR17, R181 ;  /* 0x00000011b4b87c23 */ /* 0x000fe200080100b5 */
[----:B------:R-:W-:Y:S01]  /*5770*/  F2FP.F16.F32.PACK_AB R186, R189, R186 ;  /* 0x000000babdba723e */ /* 0x000fe200000000ff */
[----:B------:R-:W-:Y:S01]  /*5780*/  HADD2.F32 R180, -RZ, R24.H0_H0 ;  /* 0x20000018ffb47230 */ /* 0x000fe20000004100 */
[----:B------:R-:W-:Y:S01]  /*5790*/  FSEL R189, R188, RZ, P1 ;  /* 0x000000ffbcbd7208 */ /* 0x000fe20000800000 */
[----:B------:R-:W-:Y:S01]  /*57a0*/  FMUL.FTZ R184, R184, UR23 ;  /* 0x00000017b8b87c20 */ /* 0x000fe20008410000 */
[----:B------:R-:W-:-:S02]  /*57b0*/  FSEL R192, R190, RZ, P5 ;  /* 0x000000ffbec07208 */ /* 0x000fc40002800000 */
[C---:B------:R-:W-:Y:S01]  /*57c0*/  LOP3.LUT P1, RZ, R234.reuse, 0xff0000, RZ, 0xc0, !PT ;  /* 0x00ff0000eaff7812 */ /* 0x040fe2000782c0ff */
[----:B------:R-:W-:Y:S01]  /*57d0*/  FFMA.FTZ R180, R185, UR17, R180 ;  /* 0x00000011b9b47c23 */ /* 0x000fe200080100b4 */
[----:B------:R-:W-:Y:S02]  /*57e0*/  LOP3.LUT P5, RZ, R234, 0xff000000, RZ, 0xc0, !PT ;  /* 0xff000000eaff7812 */ /* 0x000fe400078ac0ff */
[----:B------:R-:W-:Y:S01]  /*57f0*/  F2FP.F16.F32.PACK_AB R181, R192, R189 ;  /* 0x000000bdc0b5723e */ /* 0x000fe200000000ff */
[----:B------:R-:W-:Y:S01]  /*5800*/  FMUL.FTZ R180, R180, UR23 ;  /* 0x00000017b4b47c20 */ /* 0x000fe20008410000 */
[----:B------:R-:W-:Y:S02]  /*5810*/  FSEL R188, R188, RZ, P1 ;  /* 0x000000ffbcbc7208 */ /* 0x000fe40000800000 */
[----:B------:R-:W-:Y:S02]  /*5820*/  FSEL R189, R190, RZ, P5 ;  /* 0x000000ffbebd7208 */ /* 0x000fe40002800000 */
[----:B------:R-:W-:-:S02]  /*5830*/  LOP3.LUT P6, RZ, R234, 0xff00, RZ, 0xc0, !PT ;  /* 0x0000ff00eaff7812 */ /* 0x000fc400078cc0ff */
[----:B------:R-:W-:Y:S02]  /*5840*/  F2FP.F16.F32.PACK_AB R185, R189, R188 ;  /* 0x000000bcbdb9723e */ /* 0x000fe400000000ff */
        /* <DEDUP_REMOVED lines=9> */
[----:B------:R-:W-:Y:S01]  /*58e0*/  F2FP.F16.F32.PACK_AB R184, R189, R184 ;  /* 0x000000b8bdb8723e */ /* 0x000fe200000000ff */
[----:B------:R-:W-:Y:S06]  /*58f0*/  BRA `(.L_x_1790) ;  /* 0x0000001800547947 */ /* 0x000fec0003800000 */
.L_x_1788:
        /* <DEDUP_REMOVED lines=10> */
[----:B------:R-:W-:Y:S01]  /*59a0*/  FFMA.FTZ R182, R214, UR16, R194 ;  /* 0x00000010d6b67c23 */ /* 0x000fe200080100c2 */
[----:B------:R-:W-:Y:S01]  /*59b0*/  FMUL.FTZ R179, R176, UR17 ;  /* 0x00000011b0b37c20 */ /* 0x000fe20008410000 */
[----:B------:R-:W-:Y:S01]  /*59c0*/  FMUL.FTZ R178, R178, UR17 ;  /* 0x00000011b2b27c20 */ /* 0x000fe20008410000 */
[----:B------:R-:W-:Y:S01]  /*59d0*/  LOP3.LUT P6, RZ, R235, 0xff0000, RZ, 0xc0, !PT ;  /* 0x00ff0000ebff7812 */ /* 0x000fe200078cc0ff */
[----:B------:R-:W-:Y:S01]  /*59e0*/  FADD.FTZ R177, R208, -R177 ;  /* 0x800000b1d0b17221 */ /* 0x000fe20000010000 */
[----:B------:R-:W-:Y:S01]  /*59f0*/  FMUL.FTZ R176, R179, UR23 ;  /* 0x00000017b3b07c20 */ /* 0x000fe20008410000 */
[----:B------:R-:W-:Y:S01]  /*5a00*/  ISETP.GE.U32.AND.EX P5, PT, R235, 0x1000000, PT, P5 ;  /* 0x01000000eb00780c */ /* 0x000fe20003fa6150 */
[----:B------:R-:W-:Y:S01]  /*5a10*/  FADD.FTZ R182, R221, -R182 ;  /* 0x800000b6ddb67221 */ /* 0x000fe20000010000 */
[C---:B------:R-:W-:Y:S01]  /*5a20*/  F2FP.F16.F32.PACK_AB R179, R178.reuse, R179 ;  /* 0x000000b3b2b3723e */ /* 0x040fe200000000ff */
        /* <DEDUP_REMOVED lines=12> */
[----:B------:R-:W-:Y:S02]  /*5af0*/  F2FP.F16.F32.PACK_AB R187, R176, R187 ;  /* 0x000000bbb0bb723e */ /* 0x000fe400000000ff */
[----:B------:R-:W-:Y:S01]  /*5b00*/  FMUL.FTZ R176, R178, UR23 ;  /* 0x00000017b2b07c20 */ /* 0x000fe20008410000 */
[----:B------:R-:W-:Y:S02]  /*5b10*/  LOP3.LUT P6, RZ, R241, 0xff, RZ, 0xc0, !PT ;  /* 0x000000fff1ff7812 */ /* 0x000fe400078cc0ff */
[C---:B------:R-:W-:Y:S01]  /*5b20*/  F2FP.F16.F32.PACK_AB R178, R177.reuse, R178 ;  /* 0x000000b2b1b2723e */ /* 0x040fe200000000ff */
[----:B------:R-:W-:Y:S01]  /*5b30*/  FMUL.FTZ R177, R177, UR23 ;  /* 0x00000017b1b17c20 */ /* 0x000fe20008410000 */
[----:B------:R-:W-:-:S02]  /*5b40*/  LOP3.LUT P5, RZ, R241, 0xff00, RZ, 0xc0, !PT ;  /* 0x0000ff00f1ff7812 */ /* 0x000fc400078ac0ff */
[----:B------:R-:W-:Y:S02]  /*5b50*/  FSEL R182, R176, RZ, P6 ;  /* 0x000000ffb0b67208 */ /* 0x000fe40003000000 */
[----:B------:R-:W-:Y:S01]  /*5b60*/  F2FP.F16.F32.PACK_AB R183, R180, R183 ;  /* 0x000000b7b4b7723e */ /* 0x000fe200000000ff */
[----:B------:R-:W-:Y:S01]  /*5b70*/  FFMA.FTZ R180, R203, UR16, R194 ;  /* 0x00000010cbb47c23 */ /* 0x000fe200080100c2 */
[C---:B------:R-:W-:Y:S02]  /*5b80*/  LOP3.LUT P1, RZ, R235.reuse, 0xff, RZ, 0xc0, !PT ;  /* 0x000000ffebff7812 */ /* 0x040fe4000782c0ff */
[----:B------:R-:W-:Y:S01]  /*5b90*/  LOP3.LUT P6, RZ, R235, 0xff00, RZ, 0xc0, !PT ;  /* 0x0000ff00ebff7812 */ /* 0x000fe200078cc0ff */
[----:B------:R-:W-:Y:S01]  /*5ba0*/  FADD.FTZ R180, R201, -R180 ;  /* 0x800000b4c9b47221 */ /* 0x000fe20000010000 */
[----:B------:R-:W-:Y:S02]  /*5bb0*/  FSEL R181, R177, RZ, P5 ;  /* 0x000000ffb1b57208 */ /* 0x000fe40002800000 */
[----:B------:R-:W-:-:S02]  /*5bc0*/  FSEL R186, R176, RZ, P1 ;  /* 0x000000ffb0ba7208 */ /* 0x000fc40000800000 */
[----:B------:R-:W-:Y:S02]  /*5bd0*/  FSEL R177, R177, RZ, P6 ;  /* 0x000000ffb1b17208 */ /* 0x000fe40003000000 */
[----:B------:R-:W-:Y:S02]  /*5be0*/  LOP3.LUT P6, RZ, R240, 0xff0000, RZ, 0xc0, !PT ;  /* 0x00ff0000f0ff7812 */ /* 0x000fe400078cc0ff */
[----:B------:R-:W-:Y:S01]  /*5bf0*/  F2FP.F16.F32.PACK_AB R186, R177, R186 ;  /* 0x000000bab1ba723e */ /* 0x000fe200000000ff */
[----:B------:R-:W-:Y:S01]  /*5c00*/  FMUL.FTZ R177, R180, UR17 ;  /* 0x00000011b4b17c20 */ /* 0x000fe20008410000 */
[----:B------:R-:W-:Y:S01]  /*5c10*/  FMUL.FTZ R180, R184, UR17 ;  /* 0x00000011b8b47c20 */ /* 0x000fe20008410000 */
[----:B------:R-:W-:Y:S01]  /*5c20*/  F2FP.F16.F32.PACK_AB R182, R181, R182 ;  /* 0x000000b6b5b6723e */ /* 0x000fe200000000ff */
[----:B------:R-:W-:Y:S01]  /*5c30*/  FFMA.FTZ R184, R8, UR16, R194 ;  /* 0x0000001008b87c23 */ /* 0x000fe200080100c2 */
[----:B------:R-:W-:Y:S01]  /*5c40*/  FMUL.FTZ R176, R177, UR23 ;  /* 0x00000017b1b07c20 */ /* 0x000fe20008410000 */
[----:B------:R-:W-:-:S02]  /*5c50*/  LOP3.LUT P5, RZ, R240, 0xff000000, RZ, 0xc0, !PT ;  /* 0xff000000f0ff7812 */ /* 0x000fc400078ac0ff */
[C---:B------:R-:W-:Y:S01]  /*5c60*/  F2FP.F16.F32.PACK_AB R177, R180.reuse, R177 ;  /* 0x000000b1b4b1723e */ /* 0x040fe200000000ff */
[----:B------:R-:W-:Y:S01]  /*5c70*/  FMUL.FTZ R180, R180, UR23 ;  /* 0x00000017b4b47c20 */ /* 0x000fe20008410000 */
[----:B------:R-:W-:Y:S01]  /*5c80*/  FSEL R181, R176, RZ, P6 ;  /* 0x000000ffb0b57208 */ /* 0x000fe20003000000 */
[----:B------:R-:W-:Y:S01]  /*5c90*/  FADD.FTZ R188, R7, -R184 ;  /* 0x800000b807bc7221 */ /* 0x000fe20000010000 */
[C---:B------:R-:W-:Y:S02]  /*5ca0*/  LOP3.LUT P1, RZ, R234.reuse, 0xff0000, RZ, 0xc0, !PT ;  /* 0x00ff0000eaff7812 */ /* 0x040fe4000782c0ff */
[----:B------:R-:W-:Y:S02]  /*5cb0*/  LOP3.LUT P6, RZ, R234, 0xff000000, RZ, 0xc0, !PT ;  /* 0xff000000eaff7812 */ /* 0x000fe400078cc0ff */
[----:B------:R-:W-:Y:S02]  /*5cc0*/  FSEL R184, R180, RZ, P5 ;  /* 0x000000ffb4b87208 */ /* 0x000fe40002800000 */
[----:B------:R-:W-:Y:S01]  /*5cd0*/  FSEL R185, R176, RZ, P1 ;  /* 0x000000ffb0b97208 */ /* 0x000fe20000800000 */
[----:B------:R-:W-:Y:S01]  /*5ce0*/  FADD.FTZ R176, R6, -R189 ;  /* 0x800000bd06b07221 */ /* 0x000fe20000010000 */
[----:B------:R-:W-:Y:S01]  /*5cf0*/  FSEL R180, R180, RZ, P6 ;  /* 0x000000ffb4b47208 */ /* 0x000fe20003000000 */
[----:B------:R-:W-:Y:S01]  /*5d00*/  FMUL.FTZ R189, R188, UR17 ;  /* 0x00000011bcbd7c20 */ /* 0x000fe20008410000 */
[----:B------:R-:W-:-:S02]  /*5d10*/  F2FP.F16.F32.PACK_AB R181, R184, R181 ;  /* 0x000000b5b8b5723e */ /* 0x000fc400000000ff */
[----:B------:R-:W-:Y:S01]  /*5d20*/  F2FP.F16.F32.PACK_AB R185, R180, R185 ;  /* 0x000000b9b4b9723e */ /* 0x000fe200000000ff */
[----:B------:R-:W-:Y:S01]  /*5d30*/  FMUL.FTZ R180, R176, UR17 ;  /* 0x00000011b0b47c20 */ /* 0x000fe20008410000 */
[C---:B------:R-:W-:Y:S01]  /*5d40*/  FMUL.FTZ R184, R189.reuse, UR23 ;  /* 0x00000017bdb87c20 */ /* 0x040fe20008410000 */
[----:B------:R-:W-:Y:S02]  /*5d50*/  LOP3.LUT P6, RZ, R234, 0xff00, RZ, 0xc0, !PT ;  /* 0x0000ff00eaff7812 */ /* 0x000fe400078cc0ff */
[----:B------:R-:W-:Y:S02]  /*5d60*/  LOP3.LUT P1, RZ, R240, 0xff00, RZ, 0xc0, !PT ;  /* 0x0000ff00f0ff7812 */ /* 0x000fe4000782c0ff */
[----:B------:R-:W-:Y:S01]  /*5d70*/  F2FP.F16.F32.PACK_AB R176, R189, R180 ;  /* 0x000000b4bdb0723e */ /* 0x000fe200000000ff */
[----:B------:R-:W-:Y:S01]  /*5d80*/  FMUL.FTZ R180, R180, UR23 ;  /* 0x00000017b4b47c20 */ /* 0x000fe20008410000 */
[----:B------:R-:W-:Y:S02]  /*5d90*/  FSEL R189, R184, RZ, P6 ;  /* 0x000000ffb8bd7208 */ /* 0x000fe40003000000 */
[----:B------:R-:W-:-:S02]  /*5da0*/  LOP3.LUT P5, RZ, R240, 0xff, RZ, 0xc0, !PT ;  /* 0x000000fff0ff7812 */ /* 0x000fc400078ac0ff */
[----:B------:R-:W-:Y:S02]  /*5db0*/  LOP3.LUT P6, RZ, R234, 0xff, RZ, 0xc0, !PT ;  /* 0x000000ffeaff7812 */ /* 0x000fe400078cc0ff */
[----:B------:R-:W-:Y:S02]  /*5dc0*/  FSEL R191, R184, RZ, P1 ;  /* 0x000000ffb8bf7208 */ /* 0x000fe40000800000 */
[C---:B------:R-:W-:Y:S02]  /*5dd0*/  FSEL R188, R180.reuse, RZ, P5 ;  /* 0x000000ffb4bc7208 */ /* 0x040fe40002800000 */
[----:B------:R-:W-:Y:S02]  /*5de0*/  FSEL R184, R180, RZ, P6 ;  /* 0x000000ffb4b87208 */ /* 0x000fe40003000000 */
[----:B------:R-:W-:Y:S02]  /*5df0*/  F2FP.F16.F32.PACK_AB R180, R191, R188 ;  /* 0x000000bcbfb4723e */ /* 0x000fe400000000ff */
[----:B------:R-:W-:Y:S01]  /*5e00*/  F2FP.F16.F32.PACK_AB R184, R189, R184 ;  /* 0x000000b8bdb8723e */ /* 0x000fe200000000ff */
[----:B------:R-:W-:Y:S06]  /*5e10*/  BRA `(.L_x_1790) ;  /* 0x00000014000c7947 */ /* 0x000fec0003800000 */
.L_x_1791:
[--C-:B0-----:R-:W-:Y:S01]  /*5e20*/  FFMA.FTZ R180, R229, UR16, R194.reuse ;  /* 0x00000010e5b47c23 */ /* 0x101fe200080100c2 */
[--C-:B------:R-:W-:Y:S01]  /*5e30*/  FFMA.FTZ R182, R226, UR16, R194.reuse ;  /* 0x00000010e2b67c23 */ /* 0x100fe200080100c2 */
[----:B------:R-:W-:Y:S01]  /*5e40*/  ISETP.GE.U32.AND P1, PT, R240, RZ, PT ;  /* 0x000000fff000720c */ /* 0x000fe20003f26070 */
[----:B------:R-:W-:Y:S01]  /*5e50*/  FFMA.FTZ R181, R207, UR16, R194 ;  /* 0x00000010cfb57c23 */ /* 0x000fe200080100c2 */
[----:B------:R-:W-:Y:S01]  /*5e60*/  FADD.FTZ R180, R227, -R180 ;  /* 0x800000b4e3b47221 */ /* 0x000fe20000010000 */
[----:B------:R-:W-:Y:S01]  /*5e70*/  FADD.FTZ R182, R225, -R182 ;  /* 0x800000b6e1b67221 */ /* 0x000fe20000010000 */
[C---:B------:R-:W-:Y:S01]  /*5e80*/  LOP3.LUT P5, RZ, R241.reuse, 0xff0000, RZ, 0xc0, !PT ;  /* 0x00ff0000f1ff7812 */ /* 0x040fe200078ac0ff */
        /* <DEDUP_REMOVED lines=8> */
[----:B------:R-:W-:Y:S01]  /*5f10*/  FMUL.FTZ R181, R181, UR17 ;  /* 0x00000011b5b57c20 */ /* 0x000fe20008410000 */
[----:B------:R-:W-:-:S02]  /*5f20*/  LOP3.LUT P6, RZ, R235, 0xff, RZ, 0xc0, !PT ;  /* 0x000000ffebff7812 */ /* 0x000fc400078cc0ff */
[----:B------:R-:W-:Y:S01]  /*5f30*/  FSEL R183, R180, RZ, P5 ;  /* 0x000000ffb4b77208 */ /* 0x000fe20002800000 */
[----:B------:R-:W-:Y:S01]  /*5f40*/  FMUL.FTZ R184, R184, UR17 ;  /* 0x00000011b8b87c20 */ /* 0x000fe20008410000 */
[----:B------:R-:W-:Y:S01]  /*5f50*/  FSEL R182, R185, RZ, P1 ;  /* 0x000000ffb9b67208 */ /* 0x000fe20000800000 */
[----:B------:R-:W-:Y:S01]  /*5f60*/  FMUL.FTZ R181, R181, UR23 ;  /* 0x00000017b5b57c20 */ /* 0x000fe20008410000 */
[----:B------:R-:W-:Y:S02]  /*5f70*/  LOP3.LUT P5, RZ, R235, 0xff0000, RZ, 0xc0, !PT ;  /* 0x00ff0000ebff7812 */ /* 0x000fe400078ac0ff */
[----:B------:R-:W-:Y:S02]  /*5f80*/  ISETP.GE.U32.AND P1, PT, R234, RZ, PT ;  /* 0x000000ffea00720c */ /* 0x000fe40003f26070 */
[----:B------:R-:W-:Y:S01]  /*5f90*/  F2FP.F16.F32.PACK_AB R183, R182, R183 ;  /* 0x000000b7b6b7723e */ /* 0x000fe200000000ff */
[--C-:B------:R-:W-:Y:S01]  /*5fa0*/  FFMA.FTZ R182, R200, UR16, R194.reuse ;  /* 0x00000010c8b67c23 */ /* 0x100fe200080100c2 */
[----:B------:R-:W-:Y:S01]  /*5fb0*/  FSEL R187, R180, RZ, P5 ;  /* 0x000000ffb4bb7208 */ /* 0x000fe20002800000 */
[----:B------:R-:W-:Y:S01]  /*5fc0*/  FFMA.FTZ R180, R203, UR16, R194 ;  /* 0x00000010cbb47c23 */ /* 0x000fe200080100c2 */
[----:B------:R-:W-:Y:S01]  /*5fd0*/  ISETP.GE.U32.AND.EX P1, PT, R235, 0x1000000, PT, P1 ;  /* 0x01000000eb00780c */ /* 0x000fe20003f26110 */
[----:B------:R-:W-:Y:S01]  /*5fe0*/  FADD.FTZ R182, R19, -R182 ;  /* 0x800000b613b67221 */ /* 0x000fe20000010000 */
[----:B------:R-:W-:Y:S01]  /*5ff0*/  LOP3.LUT P5, RZ, R241, 0xff, RZ, 0xc0, !PT ;  /* 0x000000fff1ff7812 */ /* 0x000fe200078ac0ff */
[----:B------:R-:W-:Y:S01]  /*6000*/  FADD.FTZ R180, R201, -R180 ;  /* 0x800000b4c9b47221 */ /* 0x000fe20000010000 */
[----:B------:R-:W-:Y:S01]  /*6010*/  FSEL R190, R185, RZ, P1 ;  /* 0x000000ffb9be7208 */ /* 0x000fe20000800000 */
[----:B------:R-:W-:Y:S01]  /*6020*/  FMUL.FTZ R185, R184, UR23 ;  /* 0x00000017b8b97c20 */ /* 0x000fe20008410000 */
[----:B------:R-:W-:Y:S01]  /*6030*/  LOP3.LUT P1, RZ, R235, 0xff00, RZ, 0xc0, !PT ;  /* 0x0000ff00ebff7812 */ /* 0x000fe2000782c0ff */
[----:B------:R-:W-:Y:S01]  /*6040*/  FMUL.FTZ R180, R180, UR17 ;  /* 0x00000011b4b47c20 */ /* 0x000fe20008410000 */
[----:B------:R-:W-:Y:S01]  /*6050*/  FMUL.FTZ R182, R182, UR17 ;  /* 0x00000011b6b67c20 */ /* 0x000fe20008410000 */
[----:B------:R-:W-:-:S02]  /*6060*/  FSEL R184, R181, RZ, P5 ;  /* 0x000000ffb5b87208 */ /* 0x000fc40002800000 */
[----:B------:R-:W-:Y:S01]  /*6070*/  FMUL.FTZ R188, R180, UR23 ;  /* 0x00000017b4bc7c20 */ /* 0x000fe20008410000 */
        /* <DEDUP_REMOVED lines=8> */
[----:B------:R-:W-:Y:S02]  /*6100*/  FSEL R185, R185, RZ, P6 ;  /* 0x000000ffb9b97208 */ /* 0x000fe40003000000 */
[----:B------:R-:W-:Y:S01]  /*6110*/  F2FP.F16.F32.PACK_AB R181, R180, R181 ;  /* 0x000000b5b4b5723e */ /* 0x000fe200000000ff */
[--C-:B------:R-:W-:Y:S01]  /*6120*/  FFMA.FTZ R180, R8, UR16, R194.reuse ;  /* 0x0000001008b47c23 */ /* 0x100fe200080100c2 */
[----:B------:R-:W-:Y:S01]  /*6130*/  F2FP.F16.F32.PACK_AB R182, R185, R184 ;  /* 0x000000b8b9b6723e */ /* 0x000fe200000000ff */
[----:B------:R-:W-:Y:S01]  /*6140*/  FFMA.FTZ R185, R5, UR16, R194 ;  /* 0x0000001005b97c23 */ /* 0x000fe200080100c2 */
[C---:B------:R-:W-:Y:S01]  /*6150*/  LOP3.LUT P1, RZ, R234.reuse, 0xff0000, RZ, 0xc0, !PT ;  /* 0x00ff0000eaff7812 */ /* 0x040fe2000782c0ff */
[----:B------:R-:W-:Y:S01]  /*6160*/  FADD.FTZ R184, R7, -R180 ;  /* 0x800000b407b87221 */ /* 0x000fe20000010000 */
        /* <DEDUP_REMOVED lines=8> */
[----:B------:R-:W-:Y:S01]  /*61f0*/  F2FP.F16.F32.PACK_AB R185, R189, R188 ;  /* 0x000000bcbdb9723e */ /* 0x000fe200000000ff */
[----:B------:R-:W-:Y:S01]  /*6200*/  FMUL.FTZ R180, R180, UR23 ;  /* 0x00000017b4b47c20 */ /* 0x000fe20008410000 */
[----:B------:R-:W-:-:S02]  /*6210*/  LOP3.LUT P1, RZ, R240, 0xff00, RZ, 0xc0, !PT ;  /* 0x0000ff00f0ff7812 */ /* 0x000fc4000782c0ff */
[----:B------:R-:W-:Y:S02]  /*6220*/  FSEL R189, R184, RZ, P6 ;  /* 0x000000ffb8bd7208 */ /* 0x000fe40003000000 */
[----:B------:R-:W-:Y:S02]  /*6230*/  LOP3.LUT P5, RZ, R240, 0xff, RZ, 0xc0, !PT ;  /* 0x000000fff0ff7812 */ /* 0x000fe400078ac0ff */
[----:B------:R-:W-:Y:S02]  /*6240*/  LOP3.LUT P6, RZ, R234, 0xff, RZ, 0xc0, !PT ;  /* 0x000000ffeaff7812 */ /* 0x000fe400078cc0ff */
[----:B------:R-:W-:Y:S02]  /*6250*/  F2FP.F16.F32.PACK_AB R186, R191, R186 ;  /* 0x000000babfba723e */ /* 0x000fe400000000ff */
[----:B------:R-:W-:Y:S02]  /*6260*/  FSEL R191, R184, RZ, P1 ;  /* 0x000000ffb8bf7208 */ /* 0x000fe40000800000 */
[----:B------:R-:W-:-:S02]  /*6270*/  FSEL R188, R180, RZ, P5 ;  /* 0x000000ffb4bc7208 */ /* 0x000fc40002800000 */
[----:B------:R-:W-:Y:S02]  /*6280*/  FSEL R184, R180, RZ, P6 ;  /* 0x000000ffb4b87208 */ /* 0x000fe40003000000 */
[----:B------:R-:W-:Y:S02]  /*6290*/  F2FP.F16.F32.PACK_AB R187, R190, R187 ;  /* 0x000000bbbebb723e */ /* 0x000fe400000000ff */
[----:B------:R-:W-:Y:S02]  /*62a0*/  F2FP.F16.F32.PACK_AB R180, R191, R188 ;  /* 0x000000bcbfb4723e */ /* 0x000fe400000000ff */
[----:B------:R-:W-:Y:S01]  /*62b0*/  F2FP.F16.F32.PACK_AB R184, R189, R184 ;  /* 0x000000b8bdb8723e */ /* 0x000fe200000000ff */
[----:B------:R-:W-:Y:S06]  /*62c0*/  BRA `(.L_x_1790) ;  /* 0x0000000c00e07947 */ /* 0x000fec0003800000 */
.L_x_1787:
        /* <DEDUP_REMOVED lines=9> */
[--C-:B------:R-:W-:Y:S02]  /*6360*/  HADD2.F32 R185, -RZ, R27.reuse.H0_H0 ;  /* 0x2000001bffb97230 */ /* 0x100fe40000004100 */
[----:B------:R-:W-:Y:S01]  /*6370*/  FFMA.FTZ R177, R207, UR16, R194 ;  /* 0x00000010cfb17c23 */ /* 0x000fe200080100c2 */
[----:B------:R-:W-:Y:S02]  /*6380*/  HADD2.F32 R187, -RZ, R27.H1_H1 ;  /* 0x3000001bffbb7230 */ /* 0x000fe40000004100 */
[----:B------:R-:W-:Y:S01]  /*6390*/  FADD.FTZ R184, R227, -R184 ;  /* 0x800000b8e3b87221 */ /* 0x000fe20000010000 */
[----:B------:R-:W-:Y:S01]  /*63a0*/  FADD.FTZ R186, R225, -R186 ;  /* 0x800000bae1ba7221 */ /* 0x000fe20000010000 */
[----:B------:R-:W-:-:S02]  /*63b0*/  HADD2.F32 R179, -RZ, R26.H1_H1 ;  /* 0x3000001affb37230 */ /* 0x000fc40000004100 */
[----:B------:R-:W-:Y:S01]  /*63c0*/  FADD.FTZ R178, R221, -R178 ;  /* 0x800000b2ddb27221 */ /* 0x000fe20000010000 */
[----:B------:R-:W-:Y:S02]  /*63d0*/  HADD2.F32 R176, -RZ, R26.H0_H0 ;  /* 0x2000001affb07230 */ /* 0x000fe40000004100 */
[----:B------:R-:W-:Y:S01]  /*63e0*/  FADD.FTZ R177, R208, -R177 ;  /* 0x800000b1d0b17221 */ /* 0x000fe20000010000 */
[----:B------:R-:W-:Y:S01]  /*63f0*/  FFMA.FTZ R184, R184, UR17, R185 ;  /* 0x00000011b8b87c23 */ /* 0x000fe200080100b9 */
[----:B------:R-:W-:Y:S01]  /*6400*/  FFMA.FTZ R187, R186, UR17, R187 ;  /* 0x00000011babb7c23 */ /* 0x000fe200080100bb */
[----:B------:R-:W-:Y:S01]  /*6410*/  ISETP.GE.U32.AND P1, PT, R234, RZ, PT ;  /* 0x000000ffea00720c */ /* 0x000fe20003f26070 */
[----:B------:R-:W-:Y:S01]  /*6420*/  FFMA.FTZ R190, R178, UR17, R179 ;  /* 0x00000011b2be7c23 */ /* 0x000fe200080100b3 */
[----:B------:R-:W-:Y:S01]  /*6430*/  FFMA.FTZ R185, R177, UR17, R176 ;  /* 0x00000011b1b97c23 */ /* 0x000fe200080100b0 */
[--C-:B------:R-:W-:Y:S01]  /*6440*/  FFMA.FTZ R178, R200, UR16, R194.reuse ;  /* 0x00000010c8b27c23 */ /* 0x100fe200080100c2 */
[----:B------:R-:W-:Y:S01]  /*6450*/  FFMA.FTZ R176, R203, UR16, R194 ;  /* 0x00000010cbb07c23 */ /* 0x000fe200080100c2 */
[----:B------:R-:W-:Y:S01]  /*6460*/  FMUL.FTZ R188, R187, UR23 ;  /* 0x00000017bbbc7c20 */ /* 0x000fe20008410000 */
[----:B------:R-:W-:Y:S01]  /*6470*/  FMUL.FTZ R186, R184, UR23 ;  /* 0x00000017b8ba7c20 */ /* 0x000fe20008410000 */
[C---:B------:R-:W-:Y:S01]  /*6480*/  LOP3.LUT P5, RZ, R235.reuse, 0xff0000, RZ, 0xc0, !PT ;  /* 0x00ff0000ebff7812 */ /* 0x040fe200078ac0ff */
[--C-:B------:R-:W-:Y:S01]  /*6490*/  HADD2.F32 R179, -RZ, R25.reuse.H1_H1 ;  /* 0x30000019ffb37230 */ /* 0x100fe20000004100 */
[----:B------:R-:W-:Y:S01]  /*64a0*/  ISETP.GE.U32.AND.EX P1, PT, R235, 0x1000000, PT, P1 ;  /* 0x01000000eb00780c */ /* 0x000fe20003f26110 */
[----:B------:R-:W-:-:S02]  /*64b0*/  HADD2.F32 R177, -RZ, R25.H0_H0 ;  /* 0x20000019ffb17230 */ /* 0x000fc40000004100 */
[----:B------:R-:W-:Y:S01]  /*64c0*/  FADD.FTZ R178, R19, -R178 ;  /* 0x800000b213b27221 */ /* 0x000fe20000010000 */
[----:B------:R-:W-:Y:S01]  /*64d0*/  FADD.FTZ R176, R201, -R176 ;  /* 0x800000b0c9b07221 */ /* 0x000fe20000010000 */
[----:B------:R-:W-:Y:S02]  /*64e0*/  FSEL R189, R188, RZ, P1 ;  /* 0x000000ffbcbd7208 */ /* 0x000fe40000800000 */
[----:B------:R-:W-:Y:S01]  /*64f0*/  FSEL R186, R186, RZ, P5 ;  /* 0x000000ffbaba7208 */ /* 0x000fe20002800000 */
[----:B------:R-:W-:Y:S01]  /*6500*/  FFMA.FTZ R191, R178, UR17, R179 ;  /* 0x00000011b2bf7c23 */ /* 0x000fe200080100b3 */
[----:B------:R-:W-:Y:S01]  /*6510*/  FFMA.FTZ R188, R176, UR17, R177 ;  /* 0x00000011b0bc7c23 */ /* 0x000fe200080100b1 */
[----:B------:R-:W-:Y:S01]  /*6520*/  F2FP.F16.F32.PACK_AB R179, R187, R184 ;  /* 0x000000b8bbb3723e */ /* 0x000fe200000000ff */
[--C-:B------:R-:W-:Y:S01]  /*6530*/  FFMA.FTZ R176, R8, UR16, R194.reuse ;  /* 0x0000001008b07c23 */ /* 0x100fe200080100c2 */
[----:B------:R-:W-:Y:S01]  /*6540*/  F2FP.F16.F32.PACK_AB R187, R189, R186 ;  /* 0x000000babdbb723e */ /* 0x000fe200000000ff */
[----:B------:R-:W-:Y:S01]  /*6550*/  FMUL.FTZ R186, R185, UR23 ;  /* 0x00000017b9ba7c20 */ /* 0x000fe20008410000 */
[C---:B------:R-:W-:Y:S01]  /*6560*/  F2FP.F16.F32.PACK_AB R178, R190.reuse, R185 ;  /* 0x000000b9beb2723e */ /* 0x040fe200000000ff */
[----:B------:R-:W-:Y:S01]  /*6570*/  FMUL.FTZ R190, R190, UR23 ;  /* 0x00000017bebe7c20 */ /* 0x000fe20008410000 */
[----:B------:R-:W-:Y:S01]  /*6580*/  LOP3.LUT P1, RZ, R235, 0xff, RZ, 0xc0, !PT ;  /* 0x000000ffebff7812 */ /* 0x000fe2000782c0ff */
[----:B------:R-:W-:Y:S01]  /*6590*/  FFMA.FTZ R177, R5, UR16, R194 ;  /* 0x0000001005b17c23 */ /* 0x000fe200080100c2 */
[----:B------:R-:W-:Y:S01]  /*65a0*/  LOP3.LUT P5, RZ, R235, 0xff00, RZ, 0xc0, !PT ;  /* 0x0000ff00ebff7812 */ /* 0x000fe200078ac0ff */
[----:B------:R-:W-:Y:S01]  /*65b0*/  FADD.FTZ R184, R7, -R176 ;  /* 0x800000b007b87221 */ /* 0x000fe20000010000 */
[----:B------:R-:W-:-:S02]  /*65c0*/  HADD2.F32 R176, -RZ, R24.H0_H0 ;  /* 0x20000018ffb07230 */ /* 0x000fc40000004100 */
[----:B------:R-:W-:Y:S01]  /*65d0*/  FADD.FTZ R177, R6, -R177 ;  /* 0x800000b106b17221 */ /* 0x000fe20000010000 */
[----:B------:R-:W-:Y:S01]  /*65e0*/  HADD2.F32 R185, -RZ, R24.H1_H1 ;  /* 0x30000018ffb97230 */ /* 0x000fe20000004100 */
[----:B------:R-:W-:Y:S02]  /*65f0*/  FSEL R186, R186, RZ, P1 ;  /* 0x000000ffbaba7208 */ /* 0x000fe40000800000 */
[----:B------:R-:W-:Y:S01]  /*6600*/  FSEL R189, R190, RZ, P5 ;  /* 0x000000ffbebd7208 */ /* 0x000fe20002800000 */
[----:B------:R-:W-:Y:S01]  /*6610*/  FFMA.FTZ R176, R177, UR17, R176 ;  /* 0x00000011b1b07c23 */ /* 0x000fe200080100b0 */
[----:B------:R-:W-:Y:S01]  /*6620*/  FFMA.FTZ R185, R184, UR17, R185 ;  /* 0x00000011b8b97c23 */ /* 0x000fe200080100b9 */
[----:B------:R-:W-:Y:S02]  /*6630*/  LOP3.LUT P6, RZ, R234, 0xff0000, RZ, 0xc0, !PT ;  /* 0x00ff0000eaff7812 */ /* 0x000fe400078cc0ff */
[----:B------:R-:W-:Y:S01]  /*6640*/  F2FP.F16.F32.PACK_AB R186, R189, R186 ;  /* 0x000000babdba723e */ /* 0x000fe200000000ff */
[----:B------:R-:W-:Y:S01]  /*6650*/  FMUL.FTZ R189, R188, UR23 ;  /* 0x00000017bcbd7c20 */ /* 0x000fe20008410000 */
[----:B------:R-:W-:Y:S01]  /*6660*/  FMUL.FTZ R184, R176, UR23 ;  /* 0x00000017b0b87c20 */ /* 0x000fe20008410000 */
[C---:B------:R-:W-:Y:S01]  /*6670*/  F2FP.F16.F32.PACK_AB R177, R191.reuse, R188 ;  /* 0x000000bcbfb1723e */ /* 0x040fe200000000ff */
[----:B------:R-:W-:Y:S01]  /*6680*/  FMUL.FTZ R191, R191, UR23 ;  /* 0x00000017bfbf7c20 */ /* 0x000fe20008410000 */
[C---:B------:R-:W-:Y:S01]  /*6690*/  F2FP.F16.F32.PACK_AB R176, R185.reuse, R176 ;  /* 0x000000b0b9b0723e */ /* 0x040fe200000000ff */
        /* <DEDUP_REMOVED lines=9> */
[----:B------:R-:W-:Y:S01]  /*6730*/  F2FP.F16.F32.PACK_AB R184, R189, R184 ;  /* 0x000000b8bdb8723e */ /* 0x000fe200000000ff */
[----:B------:R-:W-:Y:S06]  /*6740*/  BRA `(.L_x_1790) ;  /* 0x0000000800c07947 */ /* 0x000fec0003800000 */
.L_x_1793:
[--C-:B0-----:R-:W-:Y:S01]  /*6750*/  FFMA.FTZ R184, R229, UR16, R194.reuse ;  /* 0x00000010e5b87c23 */ /* 0x101fe200080100c2 */
[----:B------:R-:W-:Y:S01]  /*6760*/  FFMA.FTZ R186, R226, UR16, R194 ;  /* 0x00000010e2ba7c23 */ /* 0x000fe200080100c2 */
[--C-:B------:R-:W-:Y:S01]  /*6770*/  HADD2.F32 R185, -RZ, R27.reuse.H0_H0 ;  /* 0x2000001bffb97230 */ /* 0x100fe20000004100 */
[----:B------:R-:W-:Y:S01]  /*6780*/  ISETP.GE.U32.AND P1, PT, R234, RZ, PT ;  /* 0x000000ffea00720c */ /* 0x000fe20003f26070 */
[----:B------:R-:W-:Y:S01]  /*6790*/  FADD.FTZ R184, R227, -R184 ;  /* 0x800000b8e3b87221 */ /* 0x000fe20000010000 */
[----:B------:R-:W-:Y:S02]  /*67a0*/  HADD2.F32 R189, -RZ, R27.H1_H1 ;  /* 0x3000001bffbd7230 */ /* 0x000fe40000004100 */
[----:B------:R-:W-:Y:S01]  /*67b0*/  FADD.FTZ R186, R225, -R186 ;  /* 0x800000bae1ba7221 */ /* 0x000fe20000010000 */
[----:B------:R-:W-:Y:S01]  /*67c0*/  LOP3.LUT P5, RZ, R235, 0xff0000, RZ, 0xc0, !PT ;  /* 0x00ff0000ebff7812 */ /* 0x000fe200078ac0ff */
[----:B------:R-:W-:Y:S01]  /*67d0*/  FFMA.FTZ R187, R184, UR17, R185 ;  /* 0x00000011b8bb7c23 */ /* 0x000fe200080100b9 */
[----:B------:R-:W-:Y:S01]  /*67e0*/  FFMA.FTZ R185, R207, UR16, R194 ;  /* 0x00000010cfb97c23 */ /* 0x000fe200080100c2 */
[----:B------:R-:W-:Y:S01]  /*67f0*/  FFMA.FTZ R189, R186, UR17, R189 ;  /* 0x00000011babd7c23 */ /* 0x000fe200080100bd */
[----:B------:R-:W-:-:S02]  /*6800*/  HADD2.F32 R184, -RZ, R26.H0_H0 ;  /* 0x2000001affb87230 */ /* 0x000fc40000004100 */
[----:B------:R-:W-:Y:S01]  /*6810*/  FFMA.FTZ R186, R214, UR16, R194 ;  /* 0x00000010d6ba7c23 */ /* 0x000fe200080100c2 */
[----:B------:R-:W-:Y:S01]  /*6820*/  FADD.FTZ R185, R208, -R185 ;  /* 0x800000b9d0b97221 */ /* 0x000fe20000010000 */
[----:B------:R-:W-:Y:S01]  /*6830*/  FMUL.FTZ R188, R187, UR23 ;  /* 0x00000017bbbc7c20 */ /* 0x000fe20008410000 */
[----:B------:R-:W-:Y:S01]  /*6840*/  FMUL.FTZ R190, R189, UR23 ;  /* 0x00000017bdbe7c20 */ /* 0x000fe20008410000 */
[----:B------:R-:W-:Y:S01]  /*6850*/  ISETP.GE.U32.AND.EX P1, PT, R235, 0x1000000, PT, P1 ;  /* 0x01000000eb00780c */ /* 0x000fe20003f26110 */
[----:B------:R-:W-:Y:S02]  /*6860*/  HADD2.F32 R187, -RZ, R26.H1_H1 ;  /* 0x3000001affbb7230 */ /* 0x000fe40000004100 */
[----:B------:R-:W-:Y:S01]  /*6870*/  FADD.FTZ R186, R221, -R186 ;  /* 0x800000baddba7221 */ /* 0x000fe20000010000 */
[----:B------:R-:W-:Y:S01]  /*6880*/  FFMA.FTZ R185, R185, UR17, R184 ;  /* 0x00000011b9b97c23 */ /* 0x000fe200080100b8 */
[----:B------:R-:W-:Y:S01]  /*6890*/  FSEL R189, R188, RZ, P5 ;  /* 0x000000ffbcbd7208 */ /* 0x000fe20002800000 */
[--C-:B------:R-:W-:Y:S01]  /*68a0*/  FFMA.FTZ R184, R203, UR16, R194.reuse ;  /* 0x00000010cbb87c23 */ /* 0x100fe200080100c2 */
[----:B------:R-:W-:Y:S01]  /*68b0*/  FSEL R190, R190, RZ, P1 ;  /* 0x000000ffbebe7208 */ /* 0x000fe20000800000 */
[----:B------:R-:W-:Y:S01]  /*68c0*/  FFMA.FTZ R188, R186, UR17, R187 ;  /* 0x00000011babc7c23 */ /* 0x000fe200080100bb */
[----:B------:R-:W-:Y:S01]  /*68d0*/  FMUL.FTZ R185, R185, UR23 ;  /* 0x00000017b9b97c20 */ /* 0x000fe20008410000 */
[----:B------:R-:W-:Y:S01]  /*68e0*/  LOP3.LUT P1, RZ, R235, 0xff, RZ, 0xc0, !PT ;  /* 0x000000ffebff7812 */ /* 0x000fe2000782c0ff */
[----:B------:R-:W-:Y:S01]  /*68f0*/  FFMA.FTZ R186, R200, UR16, R194 ;  /* 0x00000010c8ba7c23 */ /* 0x000fe200080100c2 */
[----:B------:R-:W-:Y:S01]  /*6900*/  F2FP.F16.F32.PACK_AB R187, R190, R189 ;  /* 0x000000bdbebb723e */ /* 0x000fe200000000ff */
[----:B------:R-:W-:Y:S01]  /*6910*/  FMUL.FTZ R190, R188, UR23 ;  /* 0x00000017bcbe7c20 */ /* 0x000fe20008410000 */
[----:B------:R-:W-:Y:S01]  /*6920*/  FSEL R188, R185, RZ, P1 ;  /* 0x000000ffb9bc7208 */ /* 0x000fe20000800000 */
[--C-:B------:R-:W-:Y:S01]  /*6930*/  HADD2.F32 R185, -RZ, R25.reuse.H0_H0 ;  /* 0x20000019ffb97230 */ /* 0x100fe20000004100 */
[----:B------:R-:W-:Y:S01]  /*6940*/  LOP3.LUT P5, RZ, R235, 0xff00, RZ, 0xc0, !PT ;  /* 0x0000ff00ebff7812 */ /* 0x000fe200078ac0ff */
[----:B------:R-:W-:Y:S01]  /*6950*/  FADD.FTZ R184, R201, -R184 ;  /* 0x800000b8c9b87221 */ /* 0x000fe20000010000 */
[----:B------:R-:W-:-:S02]  /*6960*/  HADD2.F32 R189, -RZ, R25.H1_H1 ;  /* 0x30000019ffbd7230 */ /* 0x000fc40000004100 */
[----:B------:R-:W-:Y:S01]  /*6970*/  FADD.FTZ R186, R19, -R186 ;  /* 0x800000ba13ba7221 */ /* 0x000fe20000010000 */
[----:B------:R-:W-:Y:S01]  /*6980*/  FSEL R193, R190, RZ, P5 ;  /* 0x000000ffbec17208 */ /* 0x000fe20002800000 */
[----:B------:R-:W-:Y:S01]  /*6990*/  FFMA.FTZ R190, R184, UR17, R185 ;  /* 0x00000011b8be7c23 */ /* 0x000fe200080100b9 */
[--C-:B------:R-:W-:Y:S01]  /*69a0*/  FFMA.FTZ R184, R8, UR16, R194.reuse ;  /* 0x0000001008b87c23 */ /* 0x100fe200080100c2 */
[----:B------:R-:W-:Y:S01]  /*69b0*/  FFMA.FTZ R191, R186, UR17, R189 ;  /* 0x00000011babf7c23 */ /* 0x000fe200080100bd */
[----:B------:R-:W-:Y:S01]  /*69c0*/  FFMA.FTZ R185, R5, UR16, R194 ;  /* 0x0000001005b97c23 */ /* 0x000fe200080100c2 */
[----:B------:R-:W-:Y:S01]  /*69d0*/  F2FP.F16.F32.PACK_AB R186, R193, R188 ;  /* 0x000000bcc1ba723e */ /* 0x000fe200000000ff */
[----:B------:R-:W-:Y:S01]  /*69e0*/  FADD.FTZ R188, R7, -R184 ;  /* 0x800000b807bc7221 */ /* 0x000fe20000010000 */
[--C-:B------:R-:W-:Y:S02]  /*69f0*/  HADD2.F32 R184, -RZ, R24.reuse.H0_H0 ;  /* 0x20000018ffb87230 */ /* 0x100fe40000004100 */
[----:B------:R-:W-:Y:S01]  /*6a00*/  FADD.FTZ R185, R6, -R185 ;  /* 0x800000b906b97221 */ /* 0x000fe20000010000 */
[----:B------:R-:W-:-:S02]  /*6a10*/  HADD2.F32 R189, -RZ, R24.H1_H1 ;  /* 0x30000018ffbd7230 */ /* 0x000fc40000004100 */
[----:B------:R-:W-:Y:S01]  /*6a20*/  FMUL.FTZ R190, R190, UR23 ;  /* 0x00000017bebe7c20 */ /* 0x000fe20008410000 */
[----:B------:R-:W-:Y:S01]  /*6a30*/  LOP3.LUT P6, RZ, R234, 0xff0000, RZ, 0xc0, !PT ;  /* 0x00ff0000eaff7812 */ /* 0x000fe200078cc0ff */
[----:B------:R-:W-:Y:S01]  /*6a40*/  FFMA.FTZ R184, R185, UR17, R184 ;  /* 0x00000011b9b87c23 */ /* 0x000fe200080100b8 */
[----:B------:R-:W-:Y:S01]  /*6a50*/  FMUL.FTZ R191, R191, UR23 ;  /* 0x00000017bfbf7c20 */ /* 0x000fe20008410000 */
[----:B------:R-:W-:Y:S01]  /*6a60*/  FFMA.FTZ R188, R188, UR17, R189 ;  /* 0x00000011bcbc7c23 */ /* 0x000fe200080100bd */
[----:B------:R-:W-:Y:S01]  /*6a70*/  FSEL R185, R190, RZ, P6 ;  /* 0x000000ffbeb97208 */ /* 0x000fe20003000000 */
[----:B------:R-:W-:Y:S01]  /*6a80*/  FMUL.FTZ R184, R184, UR23 ;  /* 0x00000017b8b87c20 */ /* 0x000fe20008410000 */
[----:B------:R-:W-:Y:S01]  /*6a90*/  LOP3.LUT P1, RZ, R234, 0xff000000, RZ, 0xc0, !PT ;  /* 0xff000000eaff7812 */ /* 0x000fe2000782c0ff */
[----:B------:R-:W-:Y:S01]  /*6aa0*/  FMUL.FTZ R188, R188, UR23 ;  /* 0x00000017bcbc7c20 */ /* 0x000fe20008410000 */
[C---:B------:R-:W-:Y:S02]  /*6ab0*/  LOP3.LUT P5, RZ, R234.reuse, 0xff00, RZ, 0xc0, !PT ;  /* 0x0000ff00eaff7812 */ /* 0x040fe400078ac0ff */
[----:B------:R-:W-:-:S02]  /*6ac0*/  LOP3.LUT P6, RZ, R234, 0xff, RZ, 0xc0, !PT ;  /* 0x000000ffeaff7812 */ /* 0x000fc400078cc0ff */
[----:B------:R-:W-:Y:S02]  /*6ad0*/  FSEL R190, R191, RZ, P1 ;  /* 0x000000ffbfbe7208 */ /* 0x000fe40000800000 */
[----:B------:R-:W-:Y:S02]  /*6ae0*/  FSEL R189, R188, RZ, P5 ;  /* 0x000000ffbcbd7208 */ /* 0x000fe40002800000 */
[----:B------:R-:W-:Y:S02]  /*6af0*/  FSEL R184, R184, RZ, P6 ;  /* 0x000000ffb8b87208 */ /* 0x000fe40003000000 */
[----:B------:R-:W-:Y:S02]  /*6b00*/  F2FP.F16.F32.PACK_AB R185, R190, R185 ;  /* 0x000000b9beb9723e */ /* 0x000fe400000000ff */
[----:B------:R-:W-:Y:S01]  /*6b10*/  F2FP.F16.F32.PACK_AB R184, R189, R184 ;  /* 0x000000b8bdb8723e */ /* 0x000fe200000000ff */
[----:B------:R-:W-:Y:S06]  /*6b20*/  BRA `(.L_x_1790) ;  /* 0x0000000400c87947 */ /* 0x000fec0003800000 */
.L_x_1792:
        /* <DEDUP_REMOVED lines=25> */
[----:B------:R-:W-:Y:S02]  /*6cc0*/  LOP3.LUT P5, RZ, R235, 0xff00, RZ, 0xc0, !PT ;  /* 0x0000ff00ebff7812 */ /* 0x000fe400078ac0ff */
[----:B------:R-:W-:Y:S02]  /*6cd0*/  FSEL R186, R186, RZ, P1 ;  /* 0x000000ffbaba7208 */ /* 0x000fe40000800000 */
[----:B------:R-:W-:Y:S02]  /*6ce0*/  FSEL R176, R176, RZ, P6 ;  /* 0x000000ffb0b07208 */ /* 0x000fe40003000000 */
[----:B------:R-:W-:Y:S02]  /*6cf0*/  FSEL R185, R179, RZ, P5 ;  /* 0x000000ffb3b97208 */ /* 0x000fe40002800000 */
[----:B------:R-:W-:Y:S01]  /*6d00*/  F2FP.F16.F32.PACK_AB R179, R189, R184 ;  /* 0x000000b8bdb3723e */ /* 0x000fe200000000ff */
[----:B------:R-:W-:Y:S01]  /*6d10*/  FFMA.FTZ R184, R203, UR16, R194 ;  /* 0x00000010cbb87c23 */ /* 0x000fe200080100c2 */
[----:B------:R-:W-:Y:S01]  /*6d20*/  F2FP.F16.F32.PACK_AB R187, R186, R187 ;  /* 0x000000bbbabb723e */ /* 0x000fe200000000ff */
[----:B------:R-:W-:Y:S01]  /*6d30*/  FADD.FTZ R189, R19, -R188 ;  /* 0x800000bc13bd7221 */ /* 0x000fe20000010000 */
[----:B------:R-:W-:Y:S01]  /*6d40*/  F2FP.F16.F32.PACK_AB R178, R178, R177 ;  /* 0x000000b1b2b2723e */ /* 0x000fe200000000ff */
[--C-:B------:R-:W-:Y:S01]  /*6d50*/  FFMA.FTZ R177, R5, UR16, R194.reuse ;  /* 0x0000001005b17c23 */ /* 0x100fe200080100c2 */
[----:B------:R-:W-:Y:S01]  /*6d60*/  F2FP.F16.F32.PACK_AB R186, R185, R176 ;  /* 0x000000b0b9ba723e */ /* 0x000fe200000000ff */
[----:B------:R-:W-:Y:S01]  /*6d70*/  FFMA.FTZ R176, R8, UR16, R194 ;  /* 0x0000001008b07c23 */ /* 0x000fe200080100c2 */
[----:B------:R-:W-:Y:S01]  /*6d80*/  FADD.FTZ R185, R201, -R184 ;  /* 0x800000b8c9b97221 */ /* 0x000fe20000010000 */
[----:B------:R-:W-:Y:S01]  /*6d90*/  FADD.FTZ R177, R6, -R177 ;  /* 0x800000b106b17221 */ /* 0x000fe20000010000 */
[----:B------:R-:W-:Y:S01]  /*6da0*/  FMUL.FTZ R191, R189, UR17 ;  /* 0x00000011bdbf7c20 */ /* 0x000fe20008410000 */
[----:B------:R-:W-:Y:S01]  /*6db0*/  FADD.FTZ R184, R7, -R176 ;  /* 0x800000b007b87221 */ /* 0x000fe20000010000 */
[----:B------:R-:W-:Y:S01]  /*6dc0*/  FMUL.FTZ R188, R185, UR17 ;  /* 0x00000011b9bc7c20 */ /* 0x000fe20008410000 */
[----:B------:R-:W-:Y:S01]  /*6dd0*/  FMUL.FTZ R176, R177, UR17 ;  /* 0x00000011b1b07c20 */ /* 0x000fe20008410000 */
[----:B------:R-:W-:Y:S01]  /*6de0*/  LOP3.LUT P6, RZ, R234, 0xff0000, RZ, 0xc0, !PT ;  /* 0x00ff0000eaff7812 */ /* 0x000fe200078cc0ff */
[----:B------:R-:W-:Y:S01]  /*6df0*/  FMUL.FTZ R185, R184, UR17 ;  /* 0x00000011b8b97c20 */ /* 0x000fe20008410000 */
        /* <DEDUP_REMOVED lines=16> */
.L_x_1794:
        /* <DEDUP_REMOVED lines=17> */
[C---:B------:R-:W-:Y:S01]  /*7010*/  ISETP.GE.U32.AND.EX P1, PT, R235.reuse, 0x1000000, PT, P1 ;  /* 0x01000000eb00780c */ /* 0x040fe20003f26110 */
[----:B------:R-:W-:Y:S01]  /*7020*/  FMUL.FTZ R184, R184, UR23 ;  /* 0x00000017b8b87c20 */ /* 0x000fe20008410000 */
[----:B------:R-:W-:Y:S01]  /*7030*/  FSEL R186, R186, RZ, P5 ;  /* 0x000000ffbaba7208 */ /* 0x000fe20002800000 */
[----:B------:R-:W-:Y:S01]  /*7040*/  FFMA.FTZ R190, R200, UR16, R194 ;  /* 0x00000010c8be7c23 */ /* 0x000fe200080100c2 */
[----:B------:R-:W-:-:S02]  /*7050*/  LOP3.LUT P6, RZ, R235, 0xff, RZ, 0xc0, !PT ;  /* 0x000000ffebff7812 */ /* 0x000fc400078cc0ff */
[----:B------:R-:W-:Y:S01]  /*7060*/  LOP3.LUT P5, RZ, R235, 0xff00, RZ, 0xc0, !PT ;  /* 0x0000ff00ebff7812 */ /* 0x000fe200078ac0ff */
[----:B------:R-:W-:Y:S01]  /*7070*/  FADD.FTZ R190, R19, -R190 ;  /* 0x800000be13be7221 */ /* 0x000fe20000010000 */
[----:B------:R-:W-:Y:S01]  /*7080*/  FSEL R187, R188, RZ, P1 ;  /* 0x000000ffbcbb7208 */ /* 0x000fe20000800000 */
[----:B------:R-:W-:Y:S01]  /*7090*/  FFMA.FTZ R188, R203, UR16, R194 ;  /* 0x00000010cbbc7c23 */ /* 0x000fe200080100c2 */
[----:B------:R-:W-:Y:S01]  /*70a0*/  FSEL R185, R185, RZ, P6 ;  /* 0x000000ffb9b97208 */ /* 0x000fe20003000000 */
[----:B------:R-:W-:Y:S01]  /*70b0*/  FMUL.FTZ R190, R190, UR17 ;  /* 0x00000011bebe7c20 */ /* 0x000fe20008410000 */
[----:B------:R-:W-:Y:S01]  /*70c0*/  FSEL R184, R184, RZ, P5 ;  /* 0x000000ffb8b87208 */ /* 0x000fe20002800000 */
[----:B------:R-:W-:Y:S01]  /*70d0*/  FADD.FTZ R188, R201, -R188 ;  /* 0x800000bcc9bc7221 */ /* 0x000fe20000010000 */
[----:B------:R-:W-:Y:S01]  /*70e0*/  F2FP.F16.F32.PACK_AB R187, R187, R186 ;  /* 0x000000babbbb723e */ /* 0x000fe200000000ff */
[----:B------:R-:W-:Y:S01]  /*70f0*/  FMUL.FTZ R190, R190, UR23 ;  /* 0x00000017bebe7c20 */ /* 0x000fe20008410000 */
[----:B------:R-:W-:Y:S01]  /*7100*/  F2FP.F16.F32.PACK_AB R186, R184, R185 ;  /* 0x000000b9b8ba723e */ /* 0x000fe200000000ff */
[--C-:B------:R-:W-:Y:S01]  /*7110*/  FFMA.FTZ R184, R8, UR16, R194.reuse ;  /* 0x0000001008b87c23 */ /* 0x100fe200080100c2 */
[----:B------:R-:W-:Y:S01]  /*7120*/  FFMA.FTZ R185, R5, UR16, R194 ;  /* 0x0000001005b97c23 */ /* 0x000fe200080100c2 */
[----:B------:R-:W-:Y:S01]  /*7130*/  FMUL.FTZ R188, R188, UR17 ;  /* 0x00000011bcbc7c20 */ /* 0x000fe20008410000 */
[----:B------:R-:W-:Y:S01]  /*7140*/  LOP3.LUT P6, RZ, R234, 0xff0000, RZ, 0xc0, !PT ;  /* 0x00ff0000eaff7812 */ /* 0x000fe200078cc0ff */
[----:B------:R-:W-:Y:S01]  /*7150*/  FADD.FTZ R184, R7, -R184 ;  /* 0x800000b807b87221 */ /* 0x000fe20000010000 */
[----:B------:R-:W-:Y:S01]  /*7160*/  FADD.FTZ R185, R6, -R185 ;  /* 0x800000b906b97221 */ /* 0x000fe20000010000 */
[----:B------:R-:W-:Y:S01]  /*7170*/  FMUL.FTZ R188, R188, UR23 ;  /* 0x00000017bcbc7c20 */ /* 0x000fe20008410000 */
[----:B------:R-:W-:Y:S01]  /*7180*/  LOP3.LUT P5, RZ, R234, 0xff00, RZ, 0xc0, !PT ;  /* 0x0000ff00eaff7812 */ /* 0x000fe200078ac0ff */
[----:B------:R-:W-:Y:S01]  /*7190*/  FMUL.FTZ R184, R184, UR17 ;  /* 0x00000011b8b87c20 */ /* 0x000fe20008410000 */
[----:B------:R-:W-:Y:S01]  /*71a0*/  FMUL.FTZ R185, R185, UR17 ;  /* 0x00000011b9b97c20 */ /* 0x000fe20008410000 */
[----:B------:R-:W-:-:S02]  /*71b0*/  LOP3.LUT P1, RZ, R234, 0xff000000, RZ, 0xc0, !PT ;  /* 0xff000000eaff7812 */ /* 0x000fc4000782c0ff */
[----:B------:R-:W-:Y:S01]  /*71c0*/  FMUL.FTZ R184, R184, UR23 ;  /* 0x00000017b8b87c20 */ /* 0x000fe20008410000 */
[----:B------:R-:W-:Y:S01]  /*71d0*/  FMUL.FTZ R185, R185, UR23 ;  /* 0x00000017b9b97c20 */ /* 0x000fe20008410000 */
[----:B------:R-:W-:Y:S02]  /*71e0*/  FSEL R188, R188, RZ, P6 ;  /* 0x000000ffbcbc7208 */ /* 0x000fe40003000000 */
[----:B------:R-:W-:Y:S02]  /*71f0*/  LOP3.LUT P6, RZ, R234, 0xff, RZ, 0xc0, !PT ;  /* 0x000000ffeaff7812 */ /* 0x000fe400078cc0ff */
[----:B------:R-:W-:Y:S02]  /*7200*/  FSEL R189, R184, RZ, P5 ;  /* 0x000000ffb8bd7208 */ /* 0x000fe40002800000 */
[----:B------:R-:W-:Y:S02]  /*7210*/  FSEL R191, R190, RZ, P1 ;  /* 0x000000ffbebf7208 */ /* 0x000fe40000800000 */
[----:B------:R-:W-:-:S02]  /*7220*/  FSEL R184, R185, RZ, P6 ;  /* 0x000000ffb9b87208 */ /* 0x000fc40003000000 */
[----:B------:R-:W-:Y:S02]  /*7230*/  F2FP.F16.F32.PACK_AB R185, R191, R188 ;  /* 0x000000bcbfb9723e */ /* 0x000fe400000000ff */
[----:B------:R-:W-:-:S07]  /*7240*/  F2FP.F16.F32.PACK_AB R184, R189, R184 ;  /* 0x000000b8bdb8723e */ /* 0x000fce00000000ff */
.L_x_1790:
        /* <DEDUP_REMOVED lines=13> */
.L_x_1786:
[----:B------:R-:W-:Y:S05]  /*7320*/  BSYNC.RECONVERGENT B0 ;  /* 0x0000000000007941 */ /* 0x000fea0003800200 */
.L_x_1785:
        /* <DEDUP_REMOVED lines=12> */
[--C-:B------:R-:W-:Y:S02]  /*73f0*/  HADD2.F32 R176, -RZ, R23.reuse.H0_H0 ;  /* 0x20000017ffb07230 */ /* 0x100fe40000004100 */
[--C-:B------:R-:W-:Y:S01]  /*7400*/  FFMA.FTZ R178, R220, UR16, R194.reuse ;  /* 0x00000010dcb27c23 */ /* 0x100fe200080100c2 */
[----:B------:R-:W-:Y:S01]  /*7410*/  FFMA.FTZ R180, R224, UR16, R194 ;  /* 0x00000010e0b47c23 */ /* 0x000fe200080100c2 */
[----:B------:R-:W-:Y:S01]  /*7420*/  FADD.FTZ R177, R222, -R177 ;  /* 0x800000b1deb17221 */ /* 0x000fe20000010000 */
[--C-:B------:R-:W-:Y:S02]  /*7430*/  HADD2.F32 R179, -RZ, R22.reuse.H1_H1 ;  /* 0x30000016ffb37230 */ /* 0x100fe40000004100 */
[----:B------:R-:W-:Y:S01]  /*7440*/  FADD.FTZ R178, R219, -R178 ;  /* 0x800000b2dbb27221 */ /* 0x000fe20000010000 */
[----:B------:R-:W-:Y:S02]  /*7450*/  HADD2.F32 R181, -RZ, R23.H1_H1 ;  /* 0x30000017ffb57230 */ /* 0x000fe40000004100 */
[----:B------:R-:W-:Y:S01]  /*7460*/  FFMA.FTZ R184, R177, UR17, R176 ;  /* 0x00000011b1b87c23 */ /* 0x000fe200080100b0 */
[----:B------:R-:W-:Y:S01]  /*7470*/  FFMA.FTZ R177, R211, UR16, R194 ;  /* 0x00000010d3b17c23 */ /* 0x000fe200080100c2 */
[----:B------:R-:W-:-:S02]  /*7480*/  HADD2.F32 R176, -RZ, R22.H0_H0 ;  /* 0x20000016ffb07230 */ /* 0x000fc40000004100 */
[----:B------:R-:W-:Y:S01]  /*7490*/  FADD.FTZ R180, R223, -R180 ;  /* 0x800000b4dfb47221 */ /* 0x000fe20000010000 */
[----:B------:R-:W-:Y:S01]  /*74a0*/  FFMA.FTZ R183, R178, UR17, R179 ;  /* 0x00000011b2b77c23 */ /* 0x000fe200080100b3 */
[----:B------:R-:W-:Y:S01]  /*74b0*/  FADD.FTZ R177, R212, -R177 ;  /* 0x800000b1d4b17221 */ /* 0x000fe20000010000 */
[----:B------:R-:W-:Y:S01]  /*74c0*/  FFMA.FTZ R178, R210, UR16, R194 ;  /* 0x00000010d2b27c23 */ /* 0x000fe200080100c2 */
[----:B------:R-:W-:Y:S01]  /*74d0*/  FFMA.FTZ R189, R180, UR17, R181 ;  /* 0x00000011b4bd7c23 */ /* 0x000fe200080100b5 */
[--C-:B------:R-:W-:Y:S02]  /*74e0*/  HADD2.F32 R181, -RZ, R21.reuse.H1_H1 ;  /* 0x30000015ffb57230 */ /* 0x100fe40000004100 */
[----:B------:R-:W-:Y:S01]  /*74f0*/  FFMA.FTZ R182, R177, UR17, R176 ;  /* 0x00000011b1b67c23 */ /* 0x000fe200080100b0 */
[----:B------:R-:W-:Y:S01]  /*7500*/  FFMA.FTZ R176, R17, UR16, R194 ;  /* 0x0000001011b07c23 */ /* 0x000fe200080100c2 */
[----:B------:R-:W-:Y:S01]  /*7510*/  FADD.FTZ R178, R209, -R178 ;  /* 0x800000b2d1b27221 */ /* 0x000fe20000010000 */
[----:B------:R-:W-:-:S02]  /*7520*/  HADD2.F32 R179, -RZ, R21.H0_H0 ;  /* 0x20000015ffb37230 */ /* 0x000fc40000004100 */
[----:B------:R-:W-:Y:S01]  /*7530*/  FFMA.FTZ R177, R13, UR16, R194 ;  /* 0x000000100db17c23 */ /* 0x000fe200080100c2 */
[----:B------:R-:W-:Y:S01]  /*7540*/  FADD.FTZ R176, R15, -R176 ;  /* 0x800000b00fb07221 */ /* 0x000fe20000010000 */
[----:B------:R-:W-:Y:S01]  /*7550*/  FFMA.FTZ R185, R178, UR17, R181 ;  /* 0x00000011b2b97c23 */ /* 0x000fe200080100b5 */
[----:B------:R-:W-:Y:S01]  /*7560*/  FMUL.FTZ R178, R184, UR23 ;  /* 0x00000017b8b27c20 */ /* 0x000fe20008410000 */
[----:B------:R-:W-:Y:S01]  /*7570*/  ISETP.GE.U32.AND P5, PT, R232, RZ, PT ;  /* 0x000000ffe800720c */ /* 0x000fe20003fa6070 */
[----:B------:R-:W-:Y:S01]  /*7580*/  FFMA.FTZ R176, R176, UR17, R179 ;  /* 0x00000011b0b07c23 */ /* 0x000fe200080100b3 */
[----:B------:R-:W-:Y:S01]  /*7590*/  LOP3.LUT P1, RZ, R233, 0xff0000, RZ, 0xc0, !PT ;  /* 0x00ff0000e9ff7812 */ /* 0x000fe2000782c0ff */
[----:B------:R-:W-:Y:S01]  /*75a0*/  HADD2.F32 R180, -RZ, R20.H0_H0 ;  /* 0x20000014ffb47230 */ /* 0x000fe20000004100 */
[C---:B------:R-:W-:Y:S01]  /*75b0*/  F2FP.F16.F32.PACK_AB R179, R189.reuse, R184 ;  /* 0x000000b8bdb3723e */ /* 0x040fe200000000ff */
[----:B------:R-:W-:Y:S01]  /*75c0*/  FADD.FTZ R177, R14, -R177 ;  /* 0x800000b10eb17221 */ /* 0x000fe20000010000 */
[----:B------:R-:W-:Y:S01]  /*75d0*/  FMUL.FTZ R189, R189, UR23 ;  /* 0x00000017bdbd7c20 */ /* 0x000fe20008410000 */
[----:B------:R-:W-:Y:S01]  /*75e0*/  LOP3.LUT P6, RZ, R239, 0xff0000, RZ, 0xc0, !PT ;  /* 0x00ff0000efff7812 */ /* 0x000fe200078cc0ff */
[----:B------:R-:W-:Y:S01]  /*75f0*/  FMUL.FTZ R188, R183, UR23 ;  /* 0x00000017b7bc7c20 */ /* 0x000fe20008410000 */
[----:B------:R-:W-:Y:S01]  /*7600*/  ISETP.GE.U32.AND.EX P5, PT, R233, 0x1000000, PT, P5 ;  /* 0x01000000e900780c */ /* 0x000fe20003fa6150 */
[----:B------:R-:W-:Y:S01]  /*7610*/  FFMA.FTZ R180, R177, UR17, R180 ;  /* 0x00000011b1b47c23 */ /* 0x000fe200080100b4 */
[----:B------:R-:W-:Y:S01]  /*7620*/  FSEL R187, R178, RZ, P1 ;  /* 0x000000ffb2bb7208 */ /* 0x000fe20000800000 */
[----:B------:R-:W-:Y:S01]  /*7630*/  FMUL.FTZ R177, R182, UR23 ;  /* 0x00000017b6b17c20 */ /* 0x000fe20008410000 */
[----:B------:R-:W-:-:S02]  /*7640*/  ISETP.GE.U32.AND P1, PT, R238, RZ, PT ;  /* 0x000000ffee00720c */ /* 0x000fc40003f26070 */
[----:B------:R-:W-:Y:S02]  /*7650*/  FSEL R186, R178, RZ, P6 ;  /* 0x000000ffb2ba7208 */ /* 0x000fe40003000000 */
[----:B------:R-:W-:Y:S02]  /*7660*/  FSEL R184, R189, RZ, P5 ;  /* 0x000000ffbdb87208 */ /* 0x000fe40002800000 */
[C---:B------:R-:W-:Y:S02]  /*7670*/  LOP3.LUT P6, RZ, R239.reuse, 0xff, RZ, 0xc0, !PT ;  /* 0x000000ffefff7812 */ /* 0x040fe400078cc0ff */
[C---:B------:R-:W-:Y:S02]  /*7680*/  LOP3.LUT P5, RZ, R239.reuse, 0xff00, RZ, 0xc0, !PT ;  /* 0x0000ff00efff7812 */ /* 0x040fe400078ac0ff */
[----:B------:R-:W-:Y:S02]  /*7690*/  ISETP.GE.U32.AND.EX P1, PT, R239, 0x1000000, PT, P1 ;  /* 0x01000000ef00780c */ /* 0x000fe40003f26110 */
[----:B------:R-:W-:-:S02]  /*76a0*/  F2FP.F16.F32.PACK_AB R178, R183, R182 ;  /* 0x000000b6b7b2723e */ /* 0x000fc400000000ff */
[----:B------:R-:W-:Y:S02]  /*76b0*/  FSEL R182, R177, RZ, P6 ;  /* 0x000000ffb1b67208 */ /* 0x000fe40003000000 */
[----:B------:R-:W-:Y:S02]  /*76c0*/  FSEL R181, R188, RZ, P5 ;  /* 0x000000ffbcb57208 */ /* 0x000fe40002800000 */
[----:B------:R-:W-:Y:S02]  /*76d0*/  FSEL R189, R189, RZ, P1 ;  /* 0x000000ffbdbd7208 */ /* 0x000fe40000800000 */
[----:B------:R-:W-:Y:S02]  /*76e0*/  LOP3.LUT P6, RZ, R233, 0xff, RZ, 0xc0, !PT ;  /* 0x000000ffe9ff7812 */ /* 0x000fe400078cc0ff */
[----:B------:R-:W-:Y:S01]  /*76f0*/  F2FP.F16.F32.PACK_AB R182, R181, R182 ;  /* 0x000000b6b5b6723e */ /* 0x000fe200000000ff */
[----:B------:R-:W-:Y:S01]  /*7700*/  FFMA.FTZ R181, R18, UR16, R194 ;  /* 0x0000001012b57c23 */ /* 0x000fe200080100c2 */
[----:B------:R-:W-:Y:S01]  /*7710*/  F2FP.F16.F32.PACK_AB R183, R189, R186 ;  /* 0x000000babdb7723e */ /* 0x000fe200000000ff */
[----:B------:R-:W-:Y:S01]  /*7720*/  FMUL.FTZ R189, R185, UR23 ;  /* 0x00000017b9bd7c20 */ /* 0x000fe20008410000 */
[----:B------:R-:W-:Y:S01]  /*7730*/  F2FP.F16.F32.PACK_AB R187, R184, R187 ;  /* 0x000000bbb8bb723e */ /* 0x000fe200000000ff */
[----:B------:R-:W-:Y:S01]  /*7740*/  FMUL.FTZ R184, R176, UR23 ;  /* 0x00000017b0b87c20 */ /* 0x000fe20008410000 */
[----:B------:R-:W-:Y:S01]  /*7750*/  LOP3.LUT P1, RZ, R233, 0xff00, RZ, 0xc0, !PT ;  /* 0x0000ff00e9ff7812 */ /* 0x000fe2000782c0ff */
[----:B------:R-:W-:Y:S01]  /*7760*/  FADD.FTZ R181, R16, -R181 ;  /* 0x800000b510b57221 */ /* 0x000fe20000010000 */
[----:B------:R-:W-:-:S02]  /*7770*/  FSEL R186, R177, RZ, P6 ;  /* 0x000000ffb1ba7208 */ /* 0x000fc40003000000 */
[----:B------:R-:W-:Y:S02]  /*7780*/  LOP3.LUT P5, RZ, R238, 0xff0000, RZ, 0xc0, !PT ;  /* 0x00ff0000eeff7812 */ /* 0x000fe400078ac0ff */
[----:B------:R-:W-:Y:S01]  /*7790*/  F2FP.F16.F32.PACK_AB R177, R185, R176 ;  /* 0x000000b0b9b1723e */ /* 0x000fe200000000ff */
[----:B------:R-:W-:Y:S01]  /*77a0*/  HADD2.F32 R176, -RZ, R20.H1_H1 ;  /* 0x30000014ffb07230 */ /* 0x000fe20000004100 */
[----:B------:R-:W-:Y:S02]  /*77b0*/  FSEL R193, R188, RZ, P1 ;  /* 0x000000ffbcc17208 */ /* 0x000fe40000800000 */
[----:B------:R-:W-:Y:S02]  /*77c0*/  FSEL R188, R184, RZ, P5 ;  /* 0x000000ffb8bc7208 */ /* 0x000fe40002800000 */
[----:B------:R-:W-:Y:S01]  /*77d0*/  LOP3.LUT P6, RZ, R238, 0xff000000, RZ, 0xc0, !PT ;  /* 0xff000000eeff7812 */ /* 0x000fe200078cc0ff */
[----:B------:R-:W-:Y:S01]  /*77e0*/  FFMA.FTZ R185, R181, UR17, R176 ;  /* 0x00000011b5b97c23 */ /* 0x000fe200080100b0 */
[----:B------:R-:W-:-:S02]  /*77f0*/  LOP3.LUT P5, RZ, R232, 0xff0000, RZ, 0xc0, !PT ;  /* 0x00ff0000e8ff7812 */ /* 0x000fc400078ac0ff */
[----:B------:R-:W-:Y:S02]  /*7800*/  FSEL R191, R189, RZ, P6 ;  /* 0x000000ffbdbf7208 */ /* 0x000fe40003000000 */
[----:B------:R-:W-:Y:S01]  /*7810*/  FSEL R190, R184, RZ, P5 ;  /* 0x000000ffb8be7208 */ /* 0x000fe20002800000 */
[----:B------:R-:W-:Y:S01]  /*7820*/  FMUL.FTZ R184, R185, UR23 ;  /* 0x00000017b9b87c20 */ /* 0x000fe20008410000 */
[C---:B------:R-:W-:Y:S02]  /*7830*/  LOP3.LUT P6, RZ, R232.reuse, 0xff000000, RZ, 0xc0, !PT ;  /* 0xff000000e8ff7812 */ /* 0x040fe400078cc0ff */
[----:B------:R-:W-:Y:S02]  /*7840*/  LOP3.LUT P1, RZ, R232, 0xff00, RZ, 0xc0, !PT ;  /* 0x0000ff00e8ff7812 */ /* 0x000fe4000782c0ff */
[----:B------:R-:W-:Y:S02]  /*7850*/  F2FP.F16.F32.PACK_AB R186, R193, R186 ;  /* 0x000000bac1ba723e */ /* 0x000fe400000000ff */
        /* <DEDUP_REMOVED lines=15> */
.L_x_1799:
[--C-:B01----:R-:W-:Y:S01]  /*7950*/  FFMA.FTZ R181, R217, UR16, R194.reuse ;  /* 0x00000010d9b57c23 */ /* 0x103fe200080100c2 */
[--C-:B------:R-:W-:Y:S02]  /*7960*/  HADD2.F32 R180, -RZ, R23.reuse.H0_H0 ;  /* 0x20000017ffb47230 */ /* 0x100fe40000004100 */
[----:B------:R-:W-:Y:S01]  /*7970*/  FFMA.FTZ R182, R224, UR16, R194 ;  /* 0x00000010e0b67c23 */ /* 0x000fe200080100c2 */
[----:B------:R-:W-:Y:S02]  /*7980*/  HADD2.F32 R186, -RZ, R23.H1_H1 ;  /* 0x30000017ffba7230 */ /* 0x000fe40000004100 */
[----:B------:R-:W-:Y:S01]  /*7990*/  FADD.FTZ R181, R222, -R181 ;  /* 0x800000b5deb57221 */ /* 0x000fe20000010000 */
[----:B------:R-:W-:Y:S01]  /*79a0*/  LOP3.LUT P1, RZ, R233, 0xff0000, RZ, 0xc0, !PT ;  /* 0x00ff0000e9ff7812 */ /* 0x000fe2000782c0ff */
[----:B------:R-:W-:Y:S01]  /*79b0*/  FADD.FTZ R183, R223, -R182 ;  /* 0x800000b6dfb77221 */ /* 0x000fe20000010000 */
[----:B------:R-:W-:Y:S01]  /*79c0*/  FFMA.FTZ R182, R220, UR16, R194 ;  /* 0x00000010dcb67c23 */ /* 0x000fe200080100c2 */
[----:B------:R-:W-:Y:S01]  /*79d0*/  FFMA.FTZ R184, R181, UR17, R180 ;  /* 0x00000011b5b87c23 */ /* 0x000fe200080100b4 */
[----:B------:R-:W-:Y:S01]  /*79e0*/  FFMA.FTZ R181, R211, UR16, R194 ;  /* 0x00000010d3b57c23 */ /* 0x000fe200080100c2 */
[----:B------:R-:W-:Y:S01]  /*79f0*/  FFMA.FTZ R188, R183, UR17, R186 ;  /* 0x00000011b7bc7c23 */ /* 0x000fe200080100ba */
[----:B------:R-:W-:-:S02]  /*7a00*/  HADD2.F32 R183, -RZ, R22.H1_H1 ;  /* 0x30000016ffb77230 */ /* 0x000fc40000004100 */
[----:B------:R-:W-:Y:S01]  /*7a10*/  FMUL.FTZ R184, R184, UR23 ;  /* 0x00000017b8b87c20 */ /* 0x000fe20008410000 */
[----:B------:R-:W-:Y:S02]  /*7a20*/  HADD2.F32 R180, -RZ, R22.H0_H0 ;  /* 0x20000016ffb47230 */ /* 0x000fe40000004100 */
[----:B------:R-:W-:Y:S01]  /*7a30*/  FADD.FTZ R182, R219, -R182 ;  /* 0x800000b6dbb67221 */ /* 0x000fe20000010000 */
[----:B------:R-:W-:Y:S01]  /*7a40*/  FADD.FTZ R181, R212, -R181 ;  /* 0x800000b5d4b57221 */ /* 0x000fe20000010000 */
[----:B------:R-:W-:Y:S01]  /*7a50*/  ISETP.GE.U32.AND P5, PT, R232, RZ, PT ;  /* 0x000000ffe800720c */ /* 0x000fe20003fa6070 */
[----:B------:R-:W-:Y:S01]  /*7a60*/  FMUL.FTZ R188, R188, UR23 ;  /* 0x00000017bcbc7c20 */ /* 0x000fe20008410000 */
[----:B------:R-:W-:Y:S01]  /*7a70*/  FSEL R187, R184, RZ, P1 ;  /* 0x000000ffb8bb7208 */ /* 0x000fe20000800000 */
[----:B------:R-:W-:Y:S01]  /*7a80*/  FFMA.FTZ R186, R182, UR17, R183 ;  /* 0x00000011b6ba7c23 */ /* 0x000fe200080100b7 */
[----:B------:R-:W-:Y:S01]  /*7a90*/  ISETP.GE.U32.AND P1, PT, R238, RZ, PT ;  /* 0x000000ffee00720c */ /* 0x000fe20003f26070 */
[----:B------:R-:W-:Y:S01]  /*7aa0*/  FFMA.FTZ R185, R181, UR17, R180 ;  /* 0x00000011b5b97c23 */ /* 0x000fe200080100b4 */
[--C-:B------:R-:W-:Y:S01]  /*7ab0*/  FFMA.FTZ R182, R210, UR16, R194.reuse ;  /* 0x00000010d2b67c23 */ /* 0x100fe200080100c2 */
[----:B------:R-:W-:Y:S01]  /*7ac0*/  LOP3.LUT P6, RZ, R239, 0xff0000, RZ, 0xc0, !PT ;  /* 0x00ff0000efff7812 */ /* 0x000fe200078cc0ff */
[----:B------:R-:W-:Y:S01]  /*7ad0*/  FFMA.FTZ R180, R17, UR16, R194 ;  /* 0x0000001011b47c23 */ /* 0x000fe200080100c2 */
[----:B------:R-:W-:Y:S01]  /*7ae0*/  ISETP.GE.U32.AND.EX P1, PT, R239, 0x1000000, PT, P1 ;  /* 0x01000000ef00780c */ /* 0x000fe20003f26110 */
[--C-:B------:R-:W-:Y:S01]  /*7af0*/  HADD2.F32 R183, -RZ, R21.reuse.H1_H1 ;  /* 0x30000015ffb77230 */ /* 0x100fe20000004100 */
[----:B------:R-:W-:Y:S01]  /*7b00*/  ISETP.GE.U32.AND.EX P5, PT, R233, 0x1000000, PT, P5 ;  /* 0x01000000e900780c */ /* 0x000fe20003fa6150 */
[----:B------:R-:W-:-:S02]  /*7b10*/  HADD2.F32 R181, -RZ, R21.H0_H0 ;  /* 0x20000015ffb57230 */ /* 0x000fc40000004100 */
[----:B------:R-:W-:Y:S01]  /*7b20*/  FADD.FTZ R182, R209, -R182 ;  /* 0x800000b6d1b67221 */ /* 0x000fe20000010000 */
[----:B------:R-:W-:Y:S01]  /*7b30*/  FADD.FTZ R180, R15, -R180 ;  /* 0x800000b40fb47221 */ /* 0x000fe20000010000 */
[----:B------:R-:W-:Y:S01]  /*7b40*/  FSEL R189, R184, RZ, P6 ;  /* 0x000000ffb8bd7208 */ /* 0x000fe20003000000 */
[----:B------:R-:W-:Y:S01]  /*7b50*/  FMUL.FTZ R185, R185, UR23 ;  /* 0x00000017b9b97c20 */ /* 0x000fe20008410000 */
[----:B------:R-:W-:Y:S01]  /*7b60*/  FSEL R192, R188, RZ, P1 ;  /* 0x000000ffbcc07208 */ /* 0x000fe20000800000 */
[----:B------:R-:W-:Y:S01]  /*7b70*/  FFMA.FTZ R184, R180, UR17, R181 ;  /* 0x00000011b4b87c23 */ /* 0x000fe200080100b5 */
[----:B------:R-:W-:Y:S01]  /*7b80*/  FSEL R190, R188, RZ, P5 ;  /* 0x000000ffbcbe7208 */ /* 0x000fe20002800000 */
[----:B------:R-:W-:Y:S01]  /*7b90*/  FFMA.FTZ R188, R182, UR17, R183 ;  /* 0x00000011b6bc7c23 */ /* 0x000fe200080100b7 */
[----:B------:R-:W-:Y:S01]  /*7ba0*/  LOP3.LUT P6, RZ, R233, 0xff, RZ, 0xc0, !PT ;  /* 0x000000ffe9ff7812 */ /* 0x000fe200078cc0ff */
[----:B------:R-:W-:Y:S01]  /*7bb0*/  FFMA.FTZ R181, R13, UR16, R194 ;  /* 0x000000100db57c23 */ /* 0x000fe200080100c2 */
[----:B------:R-:W-:Y:S01]  /*7bc0*/  F2FP.F16.F32.PACK_AB R183, R192, R189 ;  /* 0x000000bdc0b7723e */ /* 0x000fe200000000ff */
[----:B------:R-:W-:Y:S01]  /*7bd0*/  FMUL.FTZ R189, R186, UR23 ;  /* 0x00000017babd7c20 */ /* 0x000fe20008410000 */
[----:B------:R-:W-:Y:S01]  /*7be0*/  LOP3.LUT P5, RZ, R239, 0xff, RZ, 0xc0, !PT ;  /* 0x000000ffefff7812 */ /* 0x000fe200078ac0ff */
[----:B------:R-:W-:Y:S01]  /*7bf0*/  HADD2.F32 R180, -RZ, R20.H0_H0 ;  /* 0x20000014ffb47230 */ /* 0x000fe20000004100 */
[----:B------:R-:W-:Y:S01]  /*7c00*/  FSEL R186, R185, RZ, P6 ;  /* 0x000000ffb9ba7208 */ /* 0x000fe20003000000 */
[----:B------:R-:W-:Y:S01]  /*7c10*/  FADD.FTZ R181, R14, -R181 ;  /* 0x800000b50eb57221 */ /* 0x000fe20000010000 */
[----:B------:R-:W-:-:S02]  /*7c20*/  LOP3.LUT P6, RZ, R239, 0xff00, RZ, 0xc0, !PT ;  /* 0x0000ff00efff7812 */ /* 0x000fc400078cc0ff */
[----:B------:R-:W-:Y:S01]  /*7c30*/  FSEL R182, R185, RZ, P5 ;  /* 0x000000ffb9b67208 */ /* 0x000fe20002800000 */
[----:B------:R-:W-:Y:S01]  /*7c40*/  FFMA.FTZ R180, R181, UR17, R180 ;  /* 0x00000011b5b47c23 */ /* 0x000fe200080100b4 */
[----:B------:R-:W-:Y:S01]  /*7c50*/  LOP3.LUT P1, RZ, R233, 0xff00, RZ, 0xc0, !PT ;  /* 0x0000ff00e9ff7812 */ /* 0x000fe2000782c0ff */
[----:B------:R-:W-:Y:S01]  /*7c60*/  FFMA.FTZ R181, R18, UR16, R194 ;  /* 0x0000001012b57c23 */ /* 0x000fe200080100c2 */
[C---:B------:R-:W-:Y:S01]  /*7c70*/  FSEL R185, R189.reuse, RZ, P6 ;  /* 0x000000ffbdb97208 */ /* 0x040fe20003000000 */
[----:B------:R-:W-:Y:S01]  /*7c80*/  FMUL.FTZ R180, R180, UR23 ;  /* 0x00000017b4b47c20 */ /* 0x000fe20008410000 */
[----:B------:R-:W-:Y:S01]  /*7c90*/  FSEL R189, R189, RZ, P1 ;  /* 0x000000ffbdbd7208 */ /* 0x000fe20000800000 */
[----:B------:R-:W-:Y:S01]  /*7ca0*/  FADD.FTZ R181, R16, -R181 ;  /* 0x800000b510b57221 */ /* 0x000fe20000010000 */
[----:B------:R-:W-:Y:S01]  /*7cb0*/  F2FP.F16.F32.PACK_AB R182, R185, R182 ;  /* 0x000000b6b9b6723e */ /* 0x000fe200000000ff */
[----:B------:R-:W-:Y:S01]  /*7cc0*/  FMUL.FTZ R185, R184, UR23 ;  /* 0x00000017b8b97c20 */ /* 0x000fe20008410000 */
[----:B------:R-:W-:Y:S01]  /*7cd0*/  HADD2.F32 R184, -RZ, R20.H1_H1 ;  /* 0x30000014ffb87230 */ /* 0x000fe20000004100 */
[----:B------:R-:W-:Y:S01]  /*7ce0*/  F2FP.F16.F32.PACK_AB R186, R189, R186 ;  /* 0x000000babdba723e */ /* 0x000fe200000000ff */
[----:B------:R-:W-:Y:S01]  /*7cf0*/  FMUL.FTZ R189, R188, UR23 ;  /* 0x00000017bcbd7c20 */ /* 0x000fe20008410000 */
[----:B------:R-:W-:-:S02]  /*7d00*/  LOP3.LUT P5, RZ, R238, 0xff000000, RZ, 0xc0, !PT ;  /* 0xff000000eeff7812 */ /* 0x000fc400078ac0ff */
[----:B------:R-:W-:Y:S01]  /*7d10*/  LOP3.LUT P1, RZ, R238, 0xff0000, RZ, 0xc0, !PT ;  /* 0x00ff0000eeff7812 */ /* 0x000fe2000782c0ff */
[----:B------:R-:W-:Y:S01]  /*7d20*/  FFMA.FTZ R184, R181, UR17, R184 ;  /* 0x00000011b5b87c23 */ /* 0x000fe200080100b8 */
[----:B------:R-:W-:Y:S02]  /*7d30*/  FSEL R191, R189, RZ, P5 ;  /* 0x000000ffbdbf7208 */ /* 0x000fe40002800000 */
[----:B------:R-:W-:Y:S01]  /*7d40*/  FSEL R188, R185, RZ, P1 ;  /* 0x000000ffb9bc7208 */ /* 0x000fe20000800000 */
[----:B------:R-:W-:Y:S01]  /*7d50*/  FMUL.FTZ R184, R184, UR23 ;  /* 0x00000017b8b87c20 */ /* 0x000fe20008410000 */
[C---:B------:R-:W-:Y:S02]  /*7d60*/  LOP3.LUT P5, RZ, R232.reuse, 0xff0000, RZ, 0xc0, !PT ;  /* 0x00ff0000e8ff7812 */ /* 0x040fe400078ac0ff */
[C---:B------:R-:W-:Y:S02]  /*7d70*/  LOP3.LUT P6, RZ, R232.reuse, 0xff000000, RZ, 0xc0, !PT ;  /* 0xff000000e8ff7812 */ /* 0x040fe400078cc0ff */
        /* <DEDUP_REMOVED lines=14> */
[----:B------:R-:W-:Y:S01]  /*7e60*/  F2FP.F16.F32.PACK_AB R184, R189, R184 ;  /* 0x000000b8bdb8723e */ /* 0x000fe200000000ff */
[----:B------:R-:W-:Y:S06]  /*7e70*/  BRA `(.L_x_1800) ;  /* 0x0000001800547947 */ /* 0x000fec0003800000 */
.L_x_1798:
        /* <DEDUP_REMOVED lines=15> */
[----:B------:R-:W-:Y:S01]  /*7f70*/  FMUL.FTZ R178, R176, UR23 ;  /* 0x00000017b0b27c20 */ /* 0x000fe20008410000 */
[--C-:B------:R-:W-:Y:S01]  /*7f80*/  FFMA.FTZ R182, R210, UR16, R194.reuse ;  /* 0x00000010d2b67c23 */ /* 0x100fe200080100c2 */
[----:B------:R-:W-:Y:S01]  /*7f90*/  FMUL.FTZ R177, R179, UR23 ;  /* 0x00000017b3b17c20 */ /* 0x000fe20008410000 */
[----:B------:R-:W-:Y:S01]  /*7fa0*/  F2FP.F16.F32.PACK_AB R179, R176, R179 ;  /* 0x000000b3b0b3723e */ /* 0x000fe200000000ff */
[----:B------:R-:W-:Y:S01]  /*7fb0*/  FFMA.FTZ R176, R220, UR16, R194 ;  /* 0x00000010dcb07c23 */ /* 0x000fe200080100c2 */
[----:B------:R-:W-:-:S02]  /*7fc0*/  FSEL R180, R178, RZ, P1 ;  /* 0x000000ffb2b47208 */ /* 0x000fc40000800000 */
[----:B------:R-:W-:Y:S02]  /*7fd0*/  ISETP.GE.U32.AND P1, PT, R232, RZ, PT ;  /* 0x000000ffe800720c */ /* 0x000fe40003f26070 */
[----:B------:R-:W-:Y:S02]  /*7fe0*/  FSEL R183, R177, RZ, P5 ;  /* 0x000000ffb1b77208 */ /* 0x000fe40002800000 */
[----:B------:R-:W-:Y:S02]  /*7ff0*/  ISETP.GE.U32.AND.EX P1, PT, R233, 0x1000000, PT, P1 ;  /* 0x01000000e900780c */ /* 0x000fe40003f26110 */
[----:B------:R-:W-:Y:S01]  /*8000*/  F2FP.F16.F32.PACK_AB R183, R180, R183 ;  /* 0x000000b7b4b7723e */ /* 0x000fe200000000ff */
[----:B------:R-:W-:Y:S01]  /*8010*/  FFMA.FTZ R180, R17, UR16, R194 ;  /* 0x0000001011b47c23 */ /* 0x000fe200080100c2 */
[----:B------:R-:W-:Y:S01]  /*8020*/  FSEL R184, R178, RZ, P1 ;  /* 0x000000ffb2b87208 */ /* 0x000fe20000800000 */
[----:B------:R-:W-:Y:S01]  /*8030*/  FMUL.FTZ R178, R181, UR17 ;  /* 0x00000011b5b27c20 */ /* 0x000fe20008410000 */
[----:B------:R-:W-:Y:S01]  /*8040*/  FADD.FTZ R181, R219, -R176 ;  /* 0x800000b0dbb57221 */ /* 0x000fe20000010000 */
[----:B------:R-:W-:-:S02]  /*8050*/  LOP3.LUT P5, RZ, R233, 0xff, RZ, 0xc0, !PT ;  /* 0x000000ffe9ff7812 */ /* 0x000fc400078ac0ff */
[----:B------:R-:W-:Y:S01]  /*8060*/  FMUL.FTZ R176, R178, UR23 ;  /* 0x00000017b2b07c20 */ /* 0x000fe20008410000 */
[----:B------:R-:W-:Y:S01]  /*8070*/  FMUL.FTZ R181, R181, UR17 ;  /* 0x00000011b5b57c20 */ /* 0x000fe20008410000 */
[----:B------:R-:W-:Y:S01]  /*8080*/  FSEL R187, R177, RZ, P6 ;  /* 0x000000ffb1bb7208 */ /* 0x000fe20003000000 */
[----:B------:R-:W-:Y:S01]  /*8090*/  FADD.FTZ R177, R15, -R180 ;  /* 0x800000b40fb17221 */ /* 0x000fe20000010000 */
[----:B------:R-:W-:Y:S01]  /*80a0*/  FADD.FTZ R180, R209, -R182 ;  /* 0x800000b6d1b47221 */ /* 0x000fe20000010000 */
[----:B------:R-:W-:Y:S02]  /*80b0*/  FSEL R186, R176, RZ, P5 ;  /* 0x000000ffb0ba7208 */ /* 0x000fe40002800000 */
[C---:B------:R-:W-:Y:S01]  /*80c0*/  F2FP.F16.F32.PACK_AB R178, R181.reuse, R178 ;  /* 0x000000b2b5b2723e */ /* 0x040fe200000000ff */
[----:B------:R-:W-:Y:S01]  /*80d0*/  FMUL.FTZ R181, R181, UR23 ;  /* 0x00000017b5b57c20 */ /* 0x000fe20008410000 */
[----:B------:R-:W-:Y:S01]  /*80e0*/  LOP3.LUT P1, RZ, R239, 0xff, RZ, 0xc0, !PT ;  /* 0x000000ffefff7812 */ /* 0x000fe2000782c0ff */
[----:B------:R-:W-:Y:S01]  /*80f0*/  FMUL.FTZ R177, R177, UR17 ;  /* 0x00000011b1b17c20 */ /* 0x000fe20008410000 */
[----:B------:R-:W-:Y:S01]  /*8100*/  LOP3.LUT P5, RZ, R239, 0xff00, RZ, 0xc0, !PT ;  /* 0x0000ff00efff7812 */ /* 0x000fe200078ac0ff */
[----:B------:R-:W-:Y:S01]  /*8110*/  FMUL.FTZ R180, R180, UR17 ;  /* 0x00000011b4b47c20 */ /* 0x000fe20008410000 */
[----:B------:R-:W-:-:S02]  /*8120*/  LOP3.LUT P6, RZ, R233, 0xff00, RZ, 0xc0, !PT ;  /* 0x0000ff00e9ff7812 */ /* 0x000fc400078cc0ff */
[----:B------:R-:W-:Y:S01]  /*8130*/  FSEL R182, R176, RZ, P1 ;  /* 0x000000ffb0b67208 */ /* 0x000fe20000800000 */
[----:B------:R-:W-:Y:S01]  /*8140*/  FMUL.FTZ R176, R177, UR23 ;  /* 0x00000017b1b07c20 */ /* 0x000fe20008410000 */
[C---:B------:R-:W-:Y:S01]  /*8150*/  FSEL R189, R181.reuse, RZ, P5 ;  /* 0x000000ffb5bd7208 */ /* 0x040fe20002800000 */
[----:B------:R-:W-:Y:S01]  /*8160*/  FMUL.FTZ R188, R180, UR23 ;  /* 0x00000017b4bc7c20 */ /* 0x000fe20008410000 */
[C---:B------:R-:W-:Y:S02]  /*8170*/  LOP3.LUT P1, RZ, R238.reuse, 0xff0000, RZ, 0xc0, !PT ;  /* 0x00ff0000eeff7812 */ /* 0x040fe4000782c0ff */
[----:B------:R-:W-:Y:S02]  /*8180*/  FSEL R185, R181, RZ, P6 ;  /* 0x000000ffb5b97208 */ /* 0x000fe40003000000 */
[----:B------:R-:W-:Y:S02]  /*8190*/  LOP3.LUT P5, RZ, R238, 0xff000000, RZ, 0xc0, !PT ;  /* 0xff000000eeff7812 */ /* 0x000fe400078ac0ff */
[----:B------:R-:W-:Y:S01]  /*81a0*/  F2FP.F16.F32.PACK_AB R182, R189, R182 ;  /* 0x000000b6bdb6723e */ /* 0x000fe200000000ff */
[----:B------:R-:W-:Y:S01]  /*81b0*/  FFMA.FTZ R189, R18, UR16, R194 ;  /* 0x0000001012bd7c23 */ /* 0x000fe200080100c2 */
[----:B------:R-:W-:-:S02]  /*81c0*/  F2FP.F16.F32.PACK_AB R177, R180, R177 ;  /* 0x000000b1b4b1723e */ /* 0x000fc400000000ff */
[----:B------:R-:W-:Y:S01]  /*81d0*/  FSEL R181, R176, RZ, P1 ;  /* 0x000000ffb0b57208 */ /* 0x000fe20000800000 */
[----:B------:R-:W-:Y:S01]  /*81e0*/  FADD.FTZ R189, R16, -R189 ;  /* 0x800000bd10bd7221 */ /* 0x000fe20000010000 */
[----:B------:R-:W-:Y:S02]  /*81f0*/  FSEL R180, R188, RZ, P5 ;  /* 0x000000ffbcb47208 */ /* 0x000fe40002800000 */
[----:B------:R-:W-:Y:S01]  /*8200*/  F2FP.F16.F32.PACK_AB R186, R185, R186 ;  /* 0x000000bab9ba723e */ /* 0x000fe200000000ff */
[----:B------:R-:W-:Y:S01]  /*8210*/  FFMA.FTZ R185, R13, UR16, R194 ;  /* 0x000000100db97c23 */ /* 0x000fe200080100c2 */
[----:B------:R-:W-:Y:S02]  /*8220*/  F2FP.F16.F32.PACK_AB R181, R180, R181 ;  /* 0x000000b5b4b5723e */ /* 0x000fe400000000ff */
[----:B------:R-:W-:Y:S01]  /*8230*/  F2FP.F16.F32.PACK_AB R187, R184, R187 ;  /* 0x000000bbb8bb723e */ /* 0x000fe200000000ff */
[----:B------:R-:W-:Y:S01]  /*8240*/  FADD.FTZ R180, R14, -R185 ;  /* 0x800000b90eb47221 */ /* 0x000fe20000010000 */
[----:B------:R-:W-:Y:S01]  /*8250*/  FMUL.FTZ R185, R189, UR17 ;  /* 0x00000011bdb97c20 */ /* 0x000fe20008410000 */
[----:B------:R-:W-:-:S02]  /*8260*/  LOP3.LUT P5, RZ, R232, 0xff0000, RZ, 0xc0, !PT ;  /* 0x00ff0000e8ff7812 */ /* 0x000fc400078ac0ff */
[----:B------:R-:W-:Y:S01]  /*8270*/  FMUL.FTZ R180, R180, UR17 ;  /* 0x00000011b4b47c20 */ /* 0x000fe20008410000 */
[C---:B------:R-:W-:Y:S01]  /*8280*/  FMUL.FTZ R184, R185.reuse, UR23 ;  /* 0x00000017b9b87c20 */ /* 0x040fe20008410000 */
[C---:B------:R-:W-:Y:S02]  /*8290*/  LOP3.LUT P6, RZ, R232.reuse, 0xff000000, RZ, 0xc0, !PT ;  /* 0xff000000e8ff7812 */ /* 0x040fe400078cc0ff */
[----:B------:R-:W-:Y:S02]  /*82a0*/  LOP3.LUT P1, RZ, R232, 0xff00, RZ, 0xc0, !PT ;  /* 0x0000ff00e8ff7812 */ /* 0x000fe4000782c0ff */
[----:B------:R-:W-:Y:S02]  /*82b0*/  FSEL R190, R176, RZ, P5 ;  /* 0x000000ffb0be7208 */ /* 0x000fe40002800000 */
[----:B------:R-:W-:Y:S01]  /*82c0*/  F2FP.F16.F32.PACK_AB R176, R185, R180 ;  /* 0x000000b4b9b0723e */ /* 0x000fe200000000ff */
[----:B------:R-:W-:Y:S01]  /*82d0*/  FMUL.FTZ R180, R180, UR23 ;  /* 0x00000017b4b47c20 */ /* 0x000fe20008410000 */
[----:B------:R-:W-:-:S02]  /*82e0*/  LOP3.LUT P5, RZ, R238, 0xff00, RZ, 0xc0, !PT ;  /* 0x0000ff00eeff7812 */ /* 0x000fc400078ac0ff */
[----:B------:R-:W-:Y:S02]  /*82f0*/  FSEL R193, R188, RZ, P6 ;  /* 0x000000ffbcc17208 */ /* 0x000fe40003000000 */
[----:B------:R-:W-:Y:S02]  /*8300*/  FSEL R189, R184, RZ, P1 ;  /* 0x000000ffb8bd7208 */ /* 0x000fe40000800000 */
[----:B------:R-:W-:Y:S02]  /*8310*/  LOP3.LUT P6, RZ, R238, 0xff, RZ, 0xc0, !PT ;  /* 0x000000ffeeff7812 */ /* 0x000fe400078cc0ff */
[----:B------:R-:W-:Y:S02]  /*8320*/  LOP3.LUT P1, RZ, R232, 0xff, RZ, 0xc0, !PT ;  /* 0x000000ffe8ff7812 */ /* 0x000fe4000782c0ff */
[----:B------:R-:W-:Y:S02]  /*8330*/  FSEL R191, R184, RZ, P5 ;  /* 0x000000ffb8bf7208 */ /* 0x000fe40002800000 */
[----:B------:R-:W-:-:S02]  /*8340*/  FSEL R188, R180, RZ, P6 ;  /* 0x000000ffb4bc7208 */ /* 0x000fc40003000000 */
[----:B------:R-:W-:Y:S02]  /*8350*/  FSEL R184, R180, RZ, P1 ;  /* 0x000000ffb4b87208 */ /* 0x000fe40000800000 */
[----:B------:R-:W-:Y:S02]  /*8360*/  F2FP.F16.F32.PACK_AB R185, R193, R190 ;  /* 0x000000bec1b9723e */ /* 0x000fe400000000ff */
[----:B------:R-:W-:Y:S02]  /*8370*/  F2FP.F16.F32.PACK_AB R180, R191, R188 ;  /* 0x000000bcbfb4723e */ /* 0x000fe400000000ff */
[----:B------:R-:W-:Y:S01]  /*8380*/  F2FP.F16.F32.PACK_AB R184, R189, R184 ;  /* 0x000000b8bdb8723e */ /* 0x000fe200000000ff */
[----:B------:R-:W-:Y:S06]  /*8390*/  BRA `(.L_x_1800) ;  /* 0x00000014000c7947 */ /* 0x000fec0003800000 */
.L_x_1801:
        /* <DEDUP_REMOVED lines=13> */
[----:B------:R-:W-:Y:S01]  /*8470*/  FFMA.FTZ R181, R211, UR16, R194 ;  /* 0x00000010d3b57c23 */ /* 0x000fe200080100c2 */
[----:B------:R-:W-:Y:S01]  /*8480*/  FMUL.FTZ R184, R184, UR23 ;  /* 0x00000017b8b87c20 */ /* 0x000fe20008410000 */
[----:B------:R-:W-:Y:S01]  /*8490*/  FMUL.FTZ R188, R180, UR23 ;  /* 0x00000017b4bc7c20 */ /* 0x000fe20008410000 */
[----:B------:R-:W-:Y:S01]  /*84a0*/  LOP3.LUT P6, RZ, R239, 0xff0000, RZ, 0xc0, !PT ;  /* 0x00ff0000efff7812 */ /* 0x000fe200078cc0ff */
[----:B------:R-:W-:Y:S01]  /*84b0*/  FADD.FTZ R181, R212, -R181 ;  /* 0x800000b5d4b57221 */ /* 0x000fe20000010000 */
[----:B------:R-:W-:-:S02]  /*84c0*/  FSEL R187, R182, RZ, P5 ;  /* 0x000000ffb6bb7208 */ /* 0x000fc40002800000 */
[----:B------:R-:W-:Y:S01]  /*84d0*/  ISETP.GE.U32.AND P5, PT, R238, RZ, PT ;  /* 0x000000ffee00720c */ /* 0x000fe20003fa6070 */
[----:B------:R-:W-:Y:S01]  /*84e0*/  FMUL.FTZ R181, R181, UR17 ;  /* 0x00000011b5b57c20 */ /* 0x000fe20008410000 */
[----:B------:R-:W-:Y:S02]  /*84f0*/  FSEL R183, R182, RZ, P6 ;  /* 0x000000ffb6b77208 */ /* 0x000fe40003000000 */
[----:B------:R-:W-:Y:S01]  /*8500*/  ISETP.GE.U32.AND.EX P5, PT, R239, 0x1000000, PT, P5 ;  /* 0x01000000ef00780c */ /* 0x000fe20003fa6150 */
[----:B------:R-:W-:Y:S01]  /*8510*/  FMUL.FTZ R185, R181, UR23 ;  /* 0x00000017b5b97c20 */ /* 0x000fe20008410000 */
[----:B------:R-:W-:Y:S02]  /*8520*/  LOP3.LUT P6, RZ, R239, 0xff, RZ, 0xc0, !PT ;  /* 0x000000ffefff7812 */ /* 0x000fe400078cc0ff */
[C---:B------:R-:W-:Y:S02]  /*8530*/  FSEL R180, R184.reuse, RZ, P5 ;  /* 0x000000ffb8b47208 */ /* 0x040fe40002800000 */
[----:B------:R-:W-:-:S02]  /*8540*/  FSEL R184, R184, RZ, P1 ;  /* 0x000000ffb8b87208 */ /* 0x000fc40000800000 */
[----:B------:R-:W-:Y:S02]  /*8550*/  LOP3.LUT P1, RZ, R239, 0xff00, RZ, 0xc0, !PT ;  /* 0x0000ff00efff7812 */ /* 0x000fe4000782c0ff */
[----:B------:R-:W-:Y:S01]  /*8560*/  F2FP.F16.F32.PACK_AB R187, R184, R187 ;  /* 0x000000bbb8bb723e */ /* 0x000fe200000000ff */
[--C-:B------:R-:W-:Y:S01]  /*8570*/  FFMA.FTZ R184, R210, UR16, R194.reuse ;  /* 0x00000010d2b87c23 */ /* 0x100fe200080100c2 */
[----:B------:R-:W-:Y:S01]  /*8580*/  F2FP.F16.F32.PACK_AB R183, R180, R183 ;  /* 0x000000b7b4b7723e */ /* 0x000fe200000000ff */
[----:B------:R-:W-:Y:S01]  /*8590*/  FFMA.FTZ R180, R17, UR16, R194 ;  /* 0x0000001011b47c23 */ /* 0x000fe200080100c2 */
[----:B------:R-:W-:Y:S01]  /*85a0*/  FSEL R182, R185, RZ, P6 ;  /* 0x000000ffb9b67208 */ /* 0x000fe20003000000 */
[----:B------:R-:W-:Y:S01]  /*85b0*/  FADD.FTZ R184, R209, -R184 ;  /* 0x800000b8d1b87221 */ /* 0x000fe20000010000 */
[----:B------:R-:W-:Y:S01]  /*85c0*/  FSEL R181, R188, RZ, P1 ;  /* 0x000000ffbcb57208 */ /* 0x000fe20000800000 */
[----:B------:R-:W-:Y:S01]  /*85d0*/  FADD.FTZ R180, R15, -R180 ;  /* 0x800000b40fb47221 */ /* 0x000fe20000010000 */
[----:B------:R-:W-:-:S02]  /*85e0*/  LOP3.LUT P5, RZ, R233, 0xff, RZ, 0xc0, !PT ;  /* 0x000000ffe9ff7812 */ /* 0x000fc400078ac0ff */
[----:B------:R-:W-:Y:S01]  /*85f0*/  F2FP.F16.F32.PACK_AB R182, R181, R182 ;  /* 0x000000b6b5b6723e */ /* 0x000fe200000000ff */
[----:B------:R-:W-:Y:S01]  /*8600*/  FMUL.FTZ R181, R184, UR17 ;  /* 0x00000011b8b57c20 */ /* 0x000fe20008410000 */
[----:B------:R-:W-:Y:S01]  /*8610*/  LOP3.LUT P6, RZ, R233, 0xff00, RZ, 0xc0, !PT ;  /* 0x0000ff00e9ff7812 */ /* 0x000fe200078cc0ff */
[----:B------:R-:W-:Y:S01]  /*8620*/  FMUL.FTZ R180, R180, UR17 ;  /* 0x00000011b4b47c20 */ /* 0x000fe20008410000 */
[----:B------:R-:W-:Y:S01]  /*8630*/  FSEL R186, R185, RZ, P5 ;  /* 0x000000ffb9ba7208 */ /* 0x000fe20002800000 */
[----:B------:R-:W-:Y:S01]  /*8640*/  FMUL.FTZ R189, R181, UR23 ;  /* 0x00000017b5bd7c20 */ /* 0x000fe20008410000 */
[----:B------:R-:W-:Y:S01]  /*8650*/  FSEL R185, R188, RZ, P6 ;  /* 0x000000ffbcb97208 */ /* 0x000fe20003000000 */
[--C-:B------:R-:W-:Y:S01]  /*8660*/  FFMA.FTZ R181, R18, UR16, R194.reuse ;  /* 0x0000001012b57c23 */ /* 0x100fe200080100c2 */
[----:B------:R-:W-:Y:S01]  /*8670*/  FMUL.FTZ R184, R180, UR23 ;  /* 0x00000017b4b87c20 */ /* 0x000fe20008410000 */
[----:B------:R-:W-:Y:S02]  /*8680*/  LOP3.LUT P1, RZ, R238, 0xff0000, RZ, 0xc0, !PT ;  /* 0x00ff0000eeff7812 */ /* 0x000fe4000782c0ff */
[----:B------:R-:W-:Y:S01]  /*8690*/  F2FP.F16.F32.PACK_AB R186, R185, R186 ;  /* 0x000000bab9ba723e */ /* 0x000fe200000000ff */
[----:B------:R-:W-:Y:S01]  /*86a0*/  FADD.FTZ R180, R16, -R181 ;  /* 0x800000b510b47221 */ /* 0x000fe20000010000 */
[----:B------:R-:W-:Y:S01]  /*86b0*/  FFMA.FTZ R185, R13, UR16, R194 ;  /* 0x000000100db97c23 */ /* 0x000fe200080100c2 */
[----:B------:R-:W-:-:S02]  /*86c0*/  LOP3.LUT P5, RZ, R238, 0xff000000, RZ, 0xc0, !PT ;  /* 0xff000000eeff7812 */ /* 0x000fc400078ac0ff */
[----:B------:R-:W-:Y:S01]  /*86d0*/  FMUL.FTZ R180, R180, UR17 ;  /* 0x00000011b4b47c20 */ /* 0x000fe20008410000 */
[----:B------:R-:W-:Y:S01]  /*86e0*/  FADD.FTZ R185, R14, -R185 ;  /* 0x800000b90eb97221 */ /* 0x000fe20000010000 */
[----:B------:R-:W-:Y:S02]  /*86f0*/  FSEL R188, R184, RZ, P1 ;  /* 0x000000ffb8bc7208 */ /* 0x000fe40000800000 */
[----:B------:R-:W-:Y:S01]  /*8700*/  FSEL R191, R189, RZ, P5 ;  /* 0x000000ffbdbf7208 */ /* 0x000fe20002800000 */
[----:B------:R-:W-:Y:S01]  /*8710*/  FMUL.FTZ R180, R180, UR23 ;  /* 0x00000017b4b47c20 */ /* 0x000fe20008410000 */
[C---:B------:R-:W-:Y:S01]  /*8720*/  LOP3.LUT P5, RZ, R232.reuse, 0xff0000, RZ, 0xc0, !PT ;  /* 0x00ff0000e8ff7812 */ /* 0x040fe200078ac0ff */
[----:B------:R-:W-:Y:S01]  /*8730*/  FMUL.FTZ R185, R185, UR17 ;  /* 0x00000011b9b97c20 */ /* 0x000fe20008410000 */
[C---:B------:R-:W-:Y:S02]  /*8740*/  LOP3.LUT P6, RZ, R232.reuse, 0xff000000, RZ, 0xc0, !PT ;  /* 0xff000000e8ff7812 */ /* 0x040fe400078cc0ff */
[----:B------:R-:W-:Y:S01]  /*8750*/  LOP3.LUT P1, RZ, R232, 0xff00, RZ, 0xc0, !PT ;  /* 0x0000ff00e8ff7812 */ /* 0x000fe2000782c0ff */
[----:B------:R-:W-:Y:S01]  /*8760*/  FMUL.FTZ R185, R185, UR23 ;  /* 0x00000017b9b97c20 */ /* 0x000fe20008410000 */
[----:B------:R-:W-:-:S02]  /*8770*/  F2FP.F16.F32.PACK_AB R181, R191, R188 ;  /* 0x000000bcbfb5723e */ /* 0x000fc400000000ff */
[----:B------:R-:W-:Y:S02]  /*8780*/  FSEL R188, R184, RZ, P5 ;  /* 0x000000ffb8bc7208 */ /* 0x000fe40002800000 */
[----:B------:R-:W-:Y:S02]  /*8790*/  FSEL R193, R189, RZ, P6 ;  /* 0x000000ffbdc17208 */ /* 0x000fe40003000000 */
[----:B------:R-:W-:Y:S02]  /*87a0*/  LOP3.LUT P5, RZ, R238, 0xff00, RZ, 0xc0, !PT ;  /* 0x0000ff00eeff7812 */ /* 0x000fe400078ac0ff */
[----:B------:R-:W-:Y:S02]  /*87b0*/  FSEL R189, R180, RZ, P1 ;  /* 0x000000ffb4bd7208 */ /* 0x000fe40000800000 */
[----:B------:R-:W-:Y:S02]  /*87c0*/  LOP3.LUT P6, RZ, R238, 0xff, RZ, 0xc0, !PT ;  /* 0x000000ffeeff7812 */ /* 0x000fe400078cc0ff */
[----:B------:R-:W-:-:S02]  /*87d0*/  LOP3.LUT P1, RZ, R232, 0xff, RZ, 0xc0, !PT ;  /* 0x000000ffe8ff7812 */ /* 0x000fc4000782c0ff */
[----:B------:R-:W-:Y:S02]  /*87e0*/  FSEL R191, R180, RZ, P5 ;  /* 0x000000ffb4bf7208 */ /* 0x000fe40002800000 */
[C---:B------:R-:W-:Y:S02]  /*87f0*/  FSEL R180, R185.reuse, RZ, P6 ;  /* 0x000000ffb9b47208 */ /* 0x040fe40003000000 */
[----:B------:R-:W-:Y:S02]  /*8800*/  FSEL R184, R185, RZ, P1 ;  /* 0x000000ffb9b87208 */ /* 0x000fe40000800000 */
[----:B------:R-:W-:Y:S02]  /*8810*/  F2FP.F16.F32.PACK_AB R185, R193, R188 ;  /* 0x000000bcc1b9723e */ /* 0x000fe400000000ff */
[----:B------:R-:W-:Y:S02]  /*8820*/  F2FP.F16.F32.PACK_AB R180, R191, R180 ;  /* 0x000000b4bfb4723e */ /* 0x000fe400000000ff */
[----:B------:R-:W-:Y:S01]  /*8830*/  F2FP.F16.F32.PACK_AB R184, R189, R184 ;  /* 0x000000b8bdb8723e */ /* 0x000fe200000000ff */
[----:B------:R-:W-:Y:S06]  /*8840*/  BRA `(.L_x_1800) ;  /* 0x0000000c00e07947 */ /* 0x000fec0003800000 */
.L_x_1797:
        /* <DEDUP_REMOVED lines=8> */
[--C-:B------:R-:W-:Y:S01]  /*88d0*/  FFMA.FTZ R186, R224, UR16, R194.reuse ;  /* 0x00000010e0ba7c23 */ /* 0x100fe200080100c2 */
[--C-:B------:R-:W-:Y:S02]  /*88e0*/  HADD2.F32 R185, -RZ, R22.reuse.H1_H1 ;  /* 0x30000016ffb97230 */ /* 0x100fe40000004100 */
[----:B------:R-:W-:Y:S01]  /*88f0*/  FFMA.FTZ R179, R217, UR16, R194 ;  /* 0x00000010d9b37c23 */ /* 0x000fe200080100c2 */
[----:B------:R-:W-:Y:S01]  /*8900*/  FADD.FTZ R176, R219, -R176 ;  /* 0x800000b0dbb07221 */ /* 0x000fe20000010000 */
[----:B------:R-:W-:Y:S02]  /*8910*/  HADD2.F32 R178, -RZ, R22.H0_H0 ;  /* 0x20000016ffb27230 */ /* 0x000fe40000004100 */
[----:B------:R-:W-:Y:S01]  /*8920*/  FADD.FTZ R177, R212, -R177 ;  /* 0x800000b1d4b17221 */ /* 0x000fe20000010000 */
[----:B------:R-:W-:-:S02]  /*8930*/  HADD2.F32 R187, -RZ, R23.H1_H1 ;  /* 0x30000017ffbb7230 */ /* 0x000fc40000004100 */
[----:B------:R-:W-:Y:S01]  /*8940*/  FADD.FTZ R186, R223, -R186 ;  /* 0x800000badfba7221 */ /* 0x000fe20000010000 */
[----:B------:R-:W-:Y:S02]  /*8950*/  HADD2.F32 R184, -RZ, R23.H0_H0 ;  /* 0x20000017ffb87230 */ /* 0x000fe40000004100 */
[----:B------:R-:W-:Y:S01]  /*8960*/  FADD.FTZ R179, R222, -R179 ;  /* 0x800000b3deb37221 */ /* 0x000fe20000010000 */
[----:B------:R-:W-:Y:S01]  /*8970*/  FFMA.FTZ R191, R176, UR17, R185 ;  /* 0x00000011b0bf7c23 */ /* 0x000fe200080100b9 */
[----:B------:R-:W-:Y:S01]  /*8980*/  FFMA.FTZ R176, R17, UR16, R194 ;  /* 0x0000001011b07c23 */ /* 0x000fe200080100c2 */
[----:B------:R-:W-:Y:S01]  /*8990*/  FFMA.FTZ R178, R177, UR17, R178 ;  /* 0x00000011b1b27c23 */ /* 0x000fe200080100b2 */
[----:B------:R-:W-:Y:S01]  /*89a0*/  FFMA.FTZ R190, R186, UR17, R187 ;  /* 0x00000011babe7c23 */ /* 0x000fe200080100bb */
[----:B------:R-:W-:Y:S01]  /*89b0*/  FFMA.FTZ R177, R13, UR16, R194 ;  /* 0x000000100db17c23 */ /* 0x000fe200080100c2 */
[----:B------:R-:W-:Y:S01]  /*89c0*/  FFMA.FTZ R179, R179, UR17, R184 ;  /* 0x00000011b3b37c23 */ /* 0x000fe200080100b8 */
[----:B------:R-:W-:Y:S01]  /*89d0*/  FFMA.FTZ R186, R210, UR16, R194 ;  /* 0x00000010d2ba7c23 */ /* 0x000fe200080100c2 */
[----:B------:R-:W-:Y:S01]  /*89e0*/  FADD.FTZ R184, R15, -R176 ;  /* 0x800000b00fb87221 */ /* 0x000fe20000010000 */
[----:B------:R-:W-:-:S02]  /*89f0*/  HADD2.F32 R176, -RZ, R20.H0_H0 ;  /* 0x20000014ffb07230 */ /* 0x000fc40000004100 */
[----:B------:R-:W-:Y:S01]  /*8a00*/  FADD.FTZ R177, R14, -R177 ;  /* 0x800000b10eb17221 */ /* 0x000fe20000010000 */
[--C-:B------:R-:W-:Y:S02]  /*8a10*/  HADD2.F32 R188, -RZ, R21.reuse.H1_H1 ;  /* 0x30000015ffbc7230 */ /* 0x100fe40000004100 */
[----:B------:R-:W-:Y:S01]  /*8a20*/  FADD.FTZ R187, R209, -R186 ;  /* 0x800000bad1bb7221 */ /* 0x000fe20000010000 */
[----:B------:R-:W-:Y:S01]  /*8a30*/  HADD2.F32 R185, -RZ, R21.H0_H0 ;  /* 0x20000015ffb97230 */ /* 0x000fe20000004100 */
[----:B------:R-:W-:Y:S01]  /*8a40*/  ISETP.GE.U32.AND P1, PT, R232, RZ, PT ;  /* 0x000000ffe800720c */ /* 0x000fe20003f26070 */
[----:B------:R-:W-:Y:S01]  /*8a50*/  FFMA.FTZ R176, R177, UR17, R176 ;  /* 0x00000011b1b07c23 */ /* 0x000fe200080100b0 */
[----:B------:R-:W-:Y:S01]  /*8a60*/  FFMA.FTZ R189, R187, UR17, R188 ;  /* 0x00000011bbbd7c23 */ /* 0x000fe200080100bc */
[----:B------:R-:W-:Y:S01]  /*8a70*/  FFMA.FTZ R177, R18, UR16, R194 ;  /* 0x0000001012b17c23 */ /* 0x000fe200080100c2 */
[----:B------:R-:W-:Y:S01]  /*8a80*/  FFMA.FTZ R186, R184, UR17, R185 ;  /* 0x00000011b8ba7c23 */ /* 0x000fe200080100b9 */
[----:B------:R-:W-:Y:S01]  /*8a90*/  FMUL.FTZ R187, R190, UR23 ;  /* 0x00000017bebb7c20 */ /* 0x000fe20008410000 */
[----:B------:R-:W-:Y:S01]  /*8aa0*/  ISETP.GE.U32.AND.EX P1, PT, R233, 0x1000000, PT, P1 ;  /* 0x01000000e900780c */ /* 0x000fe20003f26110 */
[----:B------:R-:W-:Y:S01]  /*8ab0*/  FMUL.FTZ R185, R179, UR23 ;  /* 0x00000017b3b97c20 */ /* 0x000fe20008410000 */
[----:B------:R-:W-:Y:S01]  /*8ac0*/  LOP3.LUT P5, RZ, R233, 0xff0000, RZ, 0xc0, !PT ;  /* 0x00ff0000e9ff7812 */ /* 0x000fe200078ac0ff */
[----:B------:R-:W-:-:S02]  /*8ad0*/  HADD2.F32 R184, -RZ, R20.H1_H1 ;  /* 0x30000014ffb87230 */ /* 0x000fc40000004100 */
[----:B------:R-:W-:Y:S01]  /*8ae0*/  FADD.FTZ R177, R16, -R177 ;  /* 0x800000b110b17221 */ /* 0x000fe20000010000 */
[----:B------:R-:W-:Y:S02]  /*8af0*/  FSEL R188, R187, RZ, P1 ;  /* 0x000000ffbbbc7208 */ /* 0x000fe40000800000 */
[----:B------:R-:W-:Y:S01]  /*8b00*/  FSEL R187, R185, RZ, P5 ;  /* 0x000000ffb9bb7208 */ /* 0x000fe20002800000 */
[----:B------:R-:W-:Y:S01]  /*8b10*/  FFMA.FTZ R185, R177, UR17, R184 ;  /* 0x00000011b1b97c23 */ /* 0x000fe200080100b8 */
[----:B------:R-:W-:Y:S01]  /*8b20*/  FMUL.FTZ R177, R178, UR23 ;  /* 0x00000017b2b17c20 */ /* 0x000fe20008410000 */
[----:B------:R-:W-:Y:S01]  /*8b30*/  LOP3.LUT P5, RZ, R233, 0xff, RZ, 0xc0, !PT ;  /* 0x000000ffe9ff7812 */ /* 0x000fe200078ac0ff */
[----:B------:R-:W-:Y:S01]  /*8b40*/  FMUL.FTZ R184, R176, UR23 ;  /* 0x00000017b0b87c20 */ /* 0x000fe20008410000 */
[----:B------:R-:W-:Y:S01]  /*8b50*/  F2FP.F16.F32.PACK_AB R187, R188, R187 ;  /* 0x000000bbbcbb723e */ /* 0x000fe200000000ff */
[----:B------:R-:W-:Y:S01]  /*8b60*/  FMUL.FTZ R188, R186, UR23 ;  /* 0x00000017babc7c20 */ /* 0x000fe20008410000 */
[C---:B------:R-:W-:Y:S01]  /*8b70*/  F2FP.F16.F32.PACK_AB R178, R191.reuse, R178 ;  /* 0x000000b2bfb2723e */ /* 0x040fe200000000ff */
[----:B------:R-:W-:Y:S01]  /*8b80*/  FMUL.FTZ R191, R191, UR23 ;  /* 0x00000017bfbf7c20 */ /* 0x000fe20008410000 */
[----:B------:R-:W-:-:S02]  /*8b90*/  F2FP.F16.F32.PACK_AB R179, R190, R179 ;  /* 0x000000b3beb3723e */ /* 0x000fc400000000ff */
[----:B------:R-:W-:Y:S02]  /*8ba0*/  LOP3.LUT P6, RZ, R233, 0xff00, RZ, 0xc0, !PT ;  /* 0x0000ff00e9ff7812 */ /* 0x000fe400078cc0ff */
[C---:B------:R-:W-:Y:S02]  /*8bb0*/  LOP3.LUT P1, RZ, R232.reuse, 0xff0000, RZ, 0xc0, !PT ;  /* 0x00ff0000e8ff7812 */ /* 0x040fe4000782c0ff */
[----:B------:R-:W-:Y:S02]  /*8bc0*/  FSEL R190, R177, RZ, P5 ;  /* 0x000000ffb1be7208 */ /* 0x000fe40002800000 */
[C---:B------:R-:W-:Y:S01]  /*8bd0*/  F2FP.F16.F32.PACK_AB R177, R189.reuse, R186 ;  /* 0x000000babdb1723e */ /* 0x040fe200000000ff */
[----:B------:R-:W-:Y:S01]  /*8be0*/  FMUL.FTZ R189, R189, UR23 ;  /* 0x00000017bdbd7c20 */ /* 0x000fe20008410000 */
[C---:B------:R-:W-:Y:S01]  /*8bf0*/  F2FP.F16.F32.PACK_AB R176, R185.reuse, R176 ;  /* 0x000000b0b9b0723e */ /* 0x040fe200000000ff */
[----:B------:R-:W-:Y:S01]  /*8c00*/  FMUL.FTZ R185, R185, UR23 ;  /* 0x00000017b9b97c20 */ /* 0x000fe20008410000 */
[----:B------:R-:W-:-:S02]  /*8c10*/  LOP3.LUT P5, RZ, R232, 0xff000000, RZ, 0xc0, !PT ;  /* 0xff000000e8ff7812 */ /* 0x000fc400078ac0ff */
[----:B------:R-:W-:Y:S02]  /*8c20*/  FSEL R193, R191, RZ, P6 ;  /* 0x000000ffbfc17208 */ /* 0x000fe40003000000 */
[----:B------:R-:W-:Y:S02]  /*8c30*/  FSEL R188, R188, RZ, P1 ;  /* 0x000000ffbcbc7208 */ /* 0x000fe40000800000 */
[C---:B------:R-:W-:Y:S02]  /*8c40*/  LOP3.LUT P6, RZ, R232.reuse, 0xff, RZ, 0xc0, !PT ;  /* 0x000000ffe8ff7812 */ /* 0x040fe400078cc0ff */
        /* <DEDUP_REMOVED lines=8> */
.L_x_1803:
[--C-:B01----:R-:W-:Y:S01]  /*8cd0*/  FFMA.FTZ R185, R217, UR16, R194.reuse ;  /* 0x00000010d9b97c23 */ /* 0x103fe200080100c2 */
[----:B------:R-:W-:Y:S01]  /*8ce0*/  FFMA.FTZ R186, R224, UR16, R194 ;  /* 0x00000010e0ba7c23 */ /* 0x000fe200080100c2 */
[--C-:B------:R-:W-:Y:S01]  /*8cf0*/  HADD2.F32 R184, -RZ, R23.reuse.H0_H0 ;  /* 0x20000017ffb87230 */ /* 0x100fe20000004100 */
[----:B------:R-:W-:Y:S01]  /*8d00*/  ISETP.GE.U32.AND P1, PT, R232, RZ, PT ;  /* 0x000000ffe800720c */ /* 0x000fe20003f26070 */
[----:B------:R-:W-:Y:S02]  /*8d10*/  HADD2.F32 R187, -RZ, R23.H1_H1 ;  /* 0x30000017ffbb7230 */ /* 0x000fe40000004100 */
[----:B------:R-:W-:Y:S01]  /*8d20*/  FADD.FTZ R185, R222, -R185 ;  /* 0x800000b9deb97221 */ /* 0x000fe20000010000 */
[----:B------:R-:W-:Y:S01]  /*8d30*/  FADD.FTZ R186, R223, -R186 ;  /* 0x800000badfba7221 */ /* 0x000fe20000010000 */
[----:B------:R-:W-:Y:S01]  /*8d40*/  LOP3.LUT P5, RZ, R233, 0xff0000, RZ, 0xc0, !PT ;  /* 0x00ff0000e9ff7812 */ /* 0x000fe200078ac0ff */
[----:B------:R-:W-:Y:S01]  /*8d50*/  FFMA.FTZ R188, R220, UR16, R194 ;  /* 0x00000010dcbc7c23 */ /* 0x000fe200080100c2 */
[----:B------:R-:W-:Y:S01]  /*8d60*/  FFMA.FTZ R184, R185, UR17, R184 ;  /* 0x00000011b9b87c23 */ /* 0x000fe200080100b8 */
[----:B------:R-:W-:Y:S01]  /*8d70*/  FFMA.FTZ R186, R186, UR17, R187 ;  /* 0x00000011baba7c23 */ /* 0x000fe200080100bb */
[----:B------:R-:W-:Y:S01]  /*8d80*/  ISETP.GE.U32.AND.EX P1, PT, R233, 0x1000000, PT, P1 ;  /* 0x01000000e900780c */ /* 0x000fe20003f26110 */
[----:B------:R-:W-:Y:S01]  /*8d90*/  FFMA.FTZ R185, R211, UR16, R194 ;  /* 0x00000010d3b97c23 */ /* 0x000fe200080100c2 */
[----:B------:R-:W-:Y:S01]  /*8da0*/  FMUL.FTZ R184, R184, UR23 ;  /* 0x00000017b8b87c20 */ /* 0x000fe20008410000 */
[----:B------:R-:W-:Y:S01]  /*8db0*/  FMUL.FTZ R186, R186, UR23 ;  /* 0x00000017baba7c20 */ /* 0x000fe20008410000 */
[----:B------:R-:W-:-:S02]  /*8dc0*/  HADD2.F32 R189, -RZ, R22.H1_H1 ;  /* 0x30000016ffbd7230 */ /* 0x000fc40000004100 */
[----:B------:R-:W-:Y:S01]  /*8dd0*/  FADD.FTZ R185, R212, -R185 ;  /* 0x800000b9d4b97221 */ /* 0x000fe20000010000 */
[----:B------:R-:W-:Y:S01]  /*8de0*/  FADD.FTZ R188, R219, -R188 ;  /* 0x800000bcdbbc7221 */ /* 0x000fe20000010000 */
[----:B------:R-:W-:Y:S01]  /*8df0*/  FSEL R184, R184, RZ, P5 ;  /* 0x000000ffb8b87208 */ /* 0x000fe20002800000 */
[--C-:B------:R-:W-:Y:S01]  /*8e00*/  HADD2.F32 R191, -RZ, R21.reuse.H1_H1 ;  /* 0x30000015ffbf7230 */ /* 0x100fe20000004100 */
[----:B------:R-:W-:Y:S01]  /*8e10*/  FSEL R187, R186, RZ, P1 ;  /* 0x000000ffbabb7208 */ /* 0x000fe20000800000 */
[----:B------:R-:W-:Y:S02]  /*8e20*/  HADD2.F32 R186, -RZ, R22.H0_H0 ;  /* 0x20000016ffba7230 */ /* 0x000fe40000004100 */
[----:B------:R-:W-:Y:S01]  /*8e30*/  FFMA.FTZ R192, R188, UR17, R189 ;  /* 0x00000011bcc07c23 */ /* 0x000fe200080100bd */
[--C-:B------:R-:W-:Y:S01]  /*8e40*/  FFMA.FTZ R189, R18, UR16, R194.reuse ;  /* 0x0000001012bd7c23 */ /* 0x100fe200080100c2 */
[----:B------:R-:W-:Y:S01]  /*8e50*/  F2FP.F16.F32.PACK_AB R187, R187, R184 ;  /* 0x000000b8bbbb723e */ /* 0x000fe200000000ff */
[----:B------:R-:W-:Y:S01]  /*8e60*/  FFMA.FTZ R184, R17, UR16, R194 ;  /* 0x0000001011b87c23 */ /* 0x000fe200080100c2 */
[----:B------:R-:W-:Y:S01]  /*8e70*/  FFMA.FTZ R190, R185, UR17, R186 ;  /* 0x00000011b9be7c23 */ /* 0x000fe200080100ba */
[----:B------:R-:W-:-:S02]  /*8e80*/  HADD2.F32 R185, -RZ, R21.H0_H0 ;  /* 0x20000015ffb97230 */ /* 0x000fc40000004100 */
[----:B------:R-:W-:Y:S01]  /*8e90*/  FFMA.FTZ R186, R210, UR16, R194 ;  /* 0x00000010d2ba7c23 */ /* 0x000fe200080100c2 */
[----:B------:R-:W-:Y:S01]  /*8ea0*/  FADD.FTZ R184, R15, -R184 ;  /* 0x800000b80fb87221 */ /* 0x000fe20000010000 */
[----:B------:R-:W-:Y:S01]  /*8eb0*/  FADD.FTZ R189, R16, -R189 ;  /* 0x800000bd10bd7221 */ /* 0x000fe20000010000 */
[----:B------:R-:W-:Y:S01]  /*8ec0*/  FMUL.FTZ R190, R190, UR23 ;  /* 0x00000017bebe7c20 */ /* 0x000fe20008410000 */
[----:B------:R-:W-:Y:S01]  /*8ed0*/  FADD.FTZ R186, R209, -R186 ;  /* 0x800000bad1ba7221 */ /* 0x000fe20000010000 */
[----:B------:R-:W-:Y:S01]  /*8ee0*/  FFMA.FTZ R188, R184, UR17, R185 ;  /* 0x00000011b8bc7c23 */ /* 0x000fe200080100b9 */
[----:B------:R-:W-:Y:S01]  /*8ef0*/  FFMA.FTZ R185, R13, UR16, R194 ;  /* 0x000000100db97c23 */ /* 0x000fe200080100c2 */
[--C-:B------:R-:W-:Y:S02]  /*8f00*/  HADD2.F32 R184, -RZ, R20.reuse.H0_H0 ;  /* 0x20000014ffb87230 */ /* 0x100fe40000004100 */
[----:B------:R-:W-:Y:S01]  /*8f10*/  FFMA.FTZ R191, R186, UR17, R191 ;  /* 0x00000011babf7c23 */ /* 0x000fe200080100bf */
[----:B------:R-:W-:-:S02]  /*8f20*/  HADD2.F32 R186, -RZ, R20.H1_H1 ;  /* 0x30000014ffba7230 */ /* 0x000fc40000004100 */
[----:B------:R-:W-:Y:S01]  /*8f30*/  FADD.FTZ R185, R14, -R185 ;  /* 0x800000b90eb97221 */ /* 0x000fe20000010000 */
[----:B------:R-:W-:Y:S01]  /*8f40*/  FMUL.FTZ R192, R192, UR23 ;  /* 0x00000017c0c07c20 */ /* 0x000fe20008410000 */
[----:B------:R-:W-:Y:S01]  /*8f50*/  FMUL.FTZ R188, R188, UR23 ;  /* 0x00000017bcbc7c20 */ /* 0x000fe20008410000 */
[----:B------:R-:W-:Y:S01]  /*8f60*/  LOP3.LUT P5, RZ, R233, 0xff, RZ, 0xc0, !PT ;  /* 0x000000ffe9ff7812 */ /* 0x000fe200078ac0ff */
        /* <DEDUP_REMOVED lines=20> */
.L_x_1802:
        /* <DEDUP_REMOVED lines=14> */
[--C-:B------:R-:W-:Y:S01]  /*9190*/  FFMA.FTZ R177, R211, UR16, R194.reuse ;  /* 0x00000010d3b17c23 */ /* 0x100fe200080100c2 */
[C---:B------:R-:W-:Y:S01]  /*91a0*/  FMUL.FTZ R184, R178.reuse, UR23 ;  /* 0x00000017b2b87c20 */ /* 0x040fe20008410000 */
[----:B------:R-:W-:Y:S01]  /*91b0*/  FMUL.FTZ R176, R179, UR23 ;  /* 0x00000017b3b07c20 */ /* 0x000fe20008410000 */
[----:B------:R-:W-:Y:S01]  /*91c0*/  F2FP.F16.F32.PACK_AB R179, R178, R179 ;  /* 0x000000b3b2b3723e */ /* 0x000fe200000000ff */
[----:B------:R-:W-:Y:S01]  /*91d0*/  FADD.FTZ R177, R212, -R177 ;  /* 0x800000b1d4b17221 */ /* 0x000fe20000010000 */
[----:B------:R-:W-:Y:S01]  /*91e0*/  FFMA.FTZ R178, R210, UR16, R194 ;  /* 0x00000010d2b27c23 */ /* 0x000fe200080100c2 */
[----:B------:R-:W-:Y:S01]  /*91f0*/  FSEL R187, R184, RZ, P1 ;  /* 0x000000ffb8bb7208 */ /* 0x000fe20000800000 */
[----:B------:R-:W-:Y:S01]  /*9200*/  FMUL.FTZ R185, R185, UR17 ;  /* 0x00000011b9b97c20 */ /* 0x000fe20008410000 */
[----:B------:R-:W-:Y:S01]  /*9210*/  FSEL R176, R176, RZ, P5 ;  /* 0x000000ffb0b07208 */ /* 0x000fe20002800000 */
[----:B------:R-:W-:Y:S01]  /*9220*/  FMUL.FTZ R184, R177, UR17 ;  /* 0x00000011b1b87c20 */ /* 0x000fe20008410000 */
[----:B------:R-:W-:Y:S01]  /*9230*/  FADD.FTZ R188, R209, -R178 ;  /* 0x800000b2d1bc7221 */ /* 0x000fe20000010000 */
[----:B------:R-:W-:-:S02]  /*9240*/  LOP3.LUT P5, RZ, R233, 0xff, RZ, 0xc0, !PT ;  /* 0x000000ffe9ff7812 */ /* 0x000fc400078ac0ff */
[----:B------:R-:W-:Y:S01]  /*9250*/  F2FP.F16.F32.PACK_AB R187, R187, R176 ;  /* 0x000000b0bbbb723e */ /* 0x000fe200000000ff */
[----:B------:R-:W-:Y:S01]  /*9260*/  FFMA.FTZ R176, R220, UR16, R194 ;  /* 0x00000010dcb07c23 */ /* 0x000fe200080100c2 */
[----:B------:R-:W-:Y:S01]  /*9270*/  FMUL.FTZ R186, R184, UR23 ;  /* 0x00000017b8ba7c20 */ /* 0x000fe20008410000 */
[----:B------:R-:W-:Y:S02]  /*9280*/  LOP3.LUT P6, RZ, R233, 0xff00, RZ, 0xc0, !PT ;  /* 0x0000ff00e9ff7812 */ /* 0x000fe400078cc0ff */
[----:B------:R-:W-:Y:S01]  /*9290*/  FADD.FTZ R177, R219, -R176 ;  /* 0x800000b0dbb17221 */ /* 0x000fe20000010000 */
[--C-:B------:R-:W-:Y:S01]  /*92a0*/  FFMA.FTZ R176, R17, UR16, R194.reuse ;  /* 0x0000001011b07c23 */ /* 0x100fe200080100c2 */
[----:B------:R-:W-:Y:S02]  /*92b0*/  LOP3.LUT P1, RZ, R232, 0xff0000, RZ, 0xc0, !PT ;  /* 0x00ff0000e8ff7812 */ /* 0x000fe4000782c0ff */
[----:B------:R-:W-:Y:S01]  /*92c0*/  FMUL.FTZ R189, R177, UR17 ;  /* 0x00000011b1bd7c20 */ /* 0x000fe20008410000 */
[----:B------:R-:W-:Y:S01]  /*92d0*/  FFMA.FTZ R177, R13, UR16, R194 ;  /* 0x000000100db17c23 */ /* 0x000fe200080100c2 */
[----:B------:R-:W-:Y:S01]  /*92e0*/  FADD.FTZ R176, R15, -R176 ;  /* 0x800000b00fb07221 */ /* 0x000fe20000010000 */
[----:B------:R-:W-:Y:S01]  /*92f0*/  FSEL R186, R186, RZ, P5 ;  /* 0x000000ffbaba7208 */ /* 0x000fe20002800000 */
[C---:B------:R-:W-:Y:S01]  /*9300*/  FMUL.FTZ R190, R189.reuse, UR23 ;  /* 0x00000017bdbe7c20 */ /* 0x040fe20008410000 */
[----:B------:R-:W-:Y:S01]  /*9310*/  F2FP.F16.F32.PACK_AB R178, R189, R184 ;  /* 0x000000b8bdb2723e */ /* 0x000fe200000000ff */
[----:B------:R-:W-:Y:S01]  /*9320*/  FADD.FTZ R177, R14, -R177 ;  /* 0x800000b10eb17221 */ /* 0x000fe20000010000 */
[----:B------:R-:W-:Y:S01]  /*9330*/  FMUL.FTZ R184, R176, UR17 ;  /* 0x00000011b0b87c20 */ /* 0x000fe20008410000 */
[----:B------:R-:W-:Y:S01]  /*9340*/  FMUL.FTZ R189, R188, UR17 ;  /* 0x00000011bcbd7c20 */ /* 0x000fe20008410000 */
[----:B------:R-:W-:Y:S01]  /*9350*/  LOP3.LUT P5, RZ, R232, 0xff000000, RZ, 0xc0, !PT ;  /* 0xff000000e8ff7812 */ /* 0x000fe200078ac0ff */
[----:B------:R-:W-:Y:S01]  /*9360*/  FMUL.FTZ R176, R177, UR17 ;  /* 0x00000011b1b07c20 */ /* 0x000fe20008410000 */
[----:B------:R-:W-:Y:S01]  /*9370*/  FMUL.FTZ R188, R184, UR23 ;  /* 0x00000017b8bc7c20 */ /* 0x000fe20008410000 */
[----:B------:R-:W-:-:S02]  /*9380*/  FSEL R193, R190, RZ, P6 ;  /* 0x000000ffbec17208 */ /* 0x000fc40003000000 */
[C---:B------:R-:W-:Y:S01]  /*9390*/  F2FP.F16.F32.PACK_AB R177, R189.reuse, R184 ;  /* 0x000000b8bdb1723e */ /* 0x040fe200000000ff */
[----:B------:R-:W-:Y:S01]  /*93a0*/  FMUL.FTZ R184, R176, UR23 ;  /* 0x00000017b0b87c20 */ /* 0x000fe20008410000 */
[----:B------:R-:W-:Y:S01]  /*93b0*/  FMUL.FTZ R189, R189, UR23 ;  /* 0x00000017bdbd7c20 */ /* 0x000fe20008410000 */
[C---:B------:R-:W-:Y:S01]  /*93c0*/  F2FP.F16.F32.PACK_AB R176, R185.reuse, R176 ;  /* 0x000000b0b9b0723e */ /* 0x040fe200000000ff */
[----:B------:R-:W-:Y:S01]  /*93d0*/  FMUL.FTZ R185, R185, UR23 ;  /* 0x00000017b9b97c20 */ /* 0x000fe20008410000 */
[----:B------:R-:W-:Y:S02]  /*93e0*/  FSEL R188, R188, RZ, P1 ;  /* 0x000000ffbcbc7208 */ /* 0x000fe40000800000 */
[C---:B------:R-:W-:Y:S02]  /*93f0*/  LOP3.LUT P6, RZ, R232.reuse, 0xff, RZ, 0xc0, !PT ;  /* 0x000000ffe8ff7812 */ /* 0x040fe400078cc0ff */
[----:B------:R-:W-:Y:S02]  /*9400*/  LOP3.LUT P1, RZ, R232, 0xff00, RZ, 0xc0, !PT ;  /* 0x0000ff00e8ff7812 */ /* 0x000fe4000782c0ff */
[----:B------:R-:W-:-:S02]  /*9410*/  FSEL R191, R189, RZ, P5 ;  /* 0x000000ffbdbf7208 */ /* 0x000fc40002800000 */
[----:B------:R-:W-:Y:S02]  /*9420*/  FSEL R184, R184, RZ, P6 ;  /* 0x000000ffb8b87208 */ /* 0x000fe40003000000 */
[----:B------:R-:W-:Y:S02]  /*9430*/  FSEL R189, R185, RZ, P1 ;  /* 0x000000ffb9bd7208 */ /* 0x000fe40000800000 */
[----:B------:R-:W-:Y:S02]  /*9440*/  F2FP.F16.F32.PACK_AB R186, R193, R186 ;  /* 0x000000bac1ba723e */ /* 0x000fe400000000ff */
[----:B------:R-:W-:Y:S02]  /*9450*/  F2FP.F16.F32.PACK_AB R185, R191, R188 ;  /* 0x000000bcbfb9723e */ /* 0x000fe400000000ff */
[----:B------:R-:W-:Y:S01]  /*9460*/  F2FP.F16.F32.PACK_AB R184, R189, R184 ;  /* 0x000000b8bdb8723e */ /* 0x000fe200000000ff */
[----:B------:R-:W-:Y:S06]  /*9470*/  BRA `(.L_x_1800) ;  /* 0x0000000000d47947 */ /* 0x000fec0003800000 */
.L_x_1804:
[--C-:B01----:R-:W-:Y:S01]  /*9480*/  FFMA.FTZ R185, R217, UR16, R194.reuse ;  /* 0x00000010d9b97c23 */ /* 0x103fe200080100c2 */
[--C-:B------:R-:W-:Y:S01]  /*9490*/  FFMA.FTZ R186, R224, UR16, R194.reuse ;  /* 0x00000010e0ba7c23 */ /* 0x100fe200080100c2 */
[----:B------:R-:W-:Y:S01]  /*94a0*/  ISETP.GE.U32.AND P1, PT, R232, RZ, PT ;  /* 0x000000ffe800720c */ /* 0x000fe20003f26070 */
        /* <DEDUP_REMOVED lines=17> */
[--C-:B------:R-:W-:Y:S01]  /*95c0*/  FFMA.FTZ R189, R18, UR16, R194.reuse ;  /* 0x0000001012bd7c23 */ /* 0x100fe200080100c2 */
[----:B------:R-:W-:Y:S01]  /*95d0*/  LOP3.LUT P5, RZ, R233, 0xff, RZ, 0xc0, !PT ;  /* 0x000000ffe9ff7812 */ /* 0x000fe200078ac0ff */
[----:B------:R-:W-:Y:S01]  /*95e0*/  FMUL.FTZ R190, R190, UR17 ;  /* 0x00000011bebe7c20 */ /* 0x000fe20008410000 */
[----:B------:R-:W-:Y:S01]  /*95f0*/  F2FP.F16.F32.PACK_AB R187, R187, R184 ;  /* 0x000000b8bbbb723e */ /* 0x000fe200000000ff */
[--C-:B------:R-:W-:Y:S01]  /*9600*/  FFMA.FTZ R184, R17, UR16, R194.reuse ;  /* 0x0000001011b87c23 */ /* 0x100fe200080100c2 */
[----:B------:R-:W-:Y:S01]  /*9610*/  FSEL R186, R185, RZ, P5 ;  /* 0x000000ffb9ba7208 */ /* 0x000fe20002800000 */
        /* <DEDUP_REMOVED lines=26> */
[----:B------:R-:W-:-:S07]  /*97c0*/  F2FP.F16.F32.PACK_AB R184, R189, R184 ;  /* 0x000000b8bdb8723e */ /* 0x000fce00000000ff */
.L_x_1800:
        /* <DEDUP_REMOVED lines=12> */
.L_x_1796:
[----:B------:R-:W-:Y:S05]  /*9890*/  BSYNC.RECONVERGENT B0 ;  /* 0x0000000000007941 */ /* 0x000fea0003800200 */
.L_x_1795:
[----:B------:R-:W-:Y:S01]  /*98a0*/  UPLOP3.LUT UP1, UPT, UPT, UPT, UP1, 0x40, 0x4 ;  /* 0x000000000004789c */ /* 0x000fe20003f2e810 */
[----:B------:R-:W-:Y:S10]  /*98b0*/  BRA.U !UP3, `(.L_x_1805) ;  /* 0xffffff710b2c7547 */ /* 0x000ff4000b83ffff */
.L_x_1766:
        /* <DEDUP_REMOVED lines=23> */
.L_x_1807:
[----:B------:R-:W-:Y:S05]  /*9a30*/  BSYNC.RECONVERGENT B0 ;  /* 0x0000000000007941 */ /* 0x000fea0003800200 */
.L_x_1806:
        /* <DEDUP_REMOVED lines=19> */
.L_x_1809:
[----:B------:R-:W-:Y:S05]  /*9b70*/  BSYNC.RECONVERGENT B0 ;  /* 0x0000000000007941 */ /* 0x000fea0003800200 */
.L_x_1808:
        /* <DEDUP_REMOVED lines=18> */
.L_x_1810:
        /* <DEDUP_REMOVED lines=14> */
.L_x_3836:


//--------------------- .text._ZN10layer_norm31ln_parallel_residual_bwd_kernelINS_13Kernel_traitsIf6__halfS2_S2_fjLj6144ELj1ELj1ELj8ELj16ENS_18Kernel_traits_baseILj6144EfS2_S2_S2_fjLj256EEEEELb1ELb0ELb1EEEvNS_9BwdParamsE --------------------------
	.section	.text._ZN10layer_norm31ln_parallel_residual_bwd_kernelINS_13Kernel_traitsIf6__halfS2_S2_fjLj6144ELj1ELj1ELj8ELj16ENS_18Kernel_traits_baseILj6144EfS2_S2_S2_fjLj256EEEEELb1ELb0ELb1EEEvNS_9BwdParamsE,"ax",@progbits
	.align	128
        .global         _ZN10layer_norm31ln_parallel_residual_bwd_kernelINS_13Kernel_traitsIf6__halfS2_S2_fjLj6144ELj1ELj1ELj8ELj16ENS_18Kernel_traits_baseILj6144EfS2_S2_S2_fjLj256EEEEELb1ELb0ELb1EEEvNS_9BwdParamsE
        .type           _ZN10layer_norm31ln_parallel_residual_bwd_kernelINS_13Kernel_traitsIf6__halfS2_S2_fjLj6144ELj1ELj1ELj8ELj16ENS_18Kernel_traits_baseILj6144EfS2_S2_S2_fjLj256EEEEELb1ELb0ELb1EEEvNS_9BwdParamsE,@function
        .size           _ZN10layer_norm31ln_parallel_residual_bwd_kernelINS_13Kernel_traitsIf6__halfS2_S2_fjLj6144ELj1ELj1ELj8ELj16ENS_18Kernel_traits_baseILj6144EfS2_S2_S2_fjLj256EEEEELb1ELb0ELb1EEEvNS_9BwdParamsE,(.L_x_3837 - _ZN10layer_norm31ln_parallel_residual_bwd_kernelINS_13Kernel_traitsIf6__halfS2_S2_fjLj6144ELj1ELj1ELj8ELj16ENS_18Kernel_traits_baseILj6144EfS2_S2_S2_fjLj256EEEEELb1ELb0ELb1EEEvNS_9BwdParamsE)
        .other          _ZN10layer_norm31ln_parallel_residual_bwd_kernelINS_13Kernel_traitsIf6__halfS2_S2_fjLj6144ELj1ELj1ELj8ELj16ENS_18Kernel_traits_baseILj6144EfS2_S2_S2_fjLj256EEEEELb1ELb0ELb1EEEvNS_9BwdParamsE,@"STO_CUDA_ENTRY STV_DEFAULT"
_ZN10layer_norm31ln_parallel_residual_bwd_kernelINS_13Kernel_traitsIf6__halfS2_S2_fjLj6144ELj1ELj1ELj8ELj16ENS_18Kernel_traits_baseILj6144EfS2_S2_S2_fjLj256EEEEELb1ELb0ELb1EEEvNS_9BwdParamsE:
.text._ZN10layer_norm31ln_parallel_residual_bwd_kernelINS_13Kernel_traitsIf6__halfS2_S2_fjLj6144ELj1ELj1ELj8ELj16ENS_18Kernel_traits_baseILj6144EfS2_S2_S2_fjLj256EEEEELb1ELb0ELb1EEEvNS_9BwdParamsE:
        /* <DEDUP_REMOVED lines=118> */
[----:B------:R-:W-:Y:S01]  /*0760*/  MOV R208, RZ ;  /* 0x000000ff00d07202 */ /* 0x000fe20000000f00 */
        /* <DEDUP_REMOVED lines=10> */
.L_x_1838:
        /* <DEDUP_REMOVED lines=19> */
[----:B------:R-:W-:-:S05]  /*0940*/  IADD3 R210, PT, PT, R212, 0x100, RZ ;  /* 0x00000100d4d27810 */ /* 0x000fca0007ffe0ff */
[----:B0-----:R-:W-:-:S04]  /*0950*/  IMAD.WIDE.U32 R108, R210, 0x10, R122 ;  /* 0x00000010d26c7825 */ /* 0x001fc800078e007a */
[C---:B------:R-:W-:Y:S02]  /*0960*/  IMAD.WIDE.U32 R112, R210.reuse, 0x10, R128 ;  /* 0x00000010d2707825 */ /* 0x040fe400078e0080 */
[----:B------:R-:W4:Y:S02]  /*0970*/  LDG.E.128 R108, desc[UR10][R108.64] ;  /* 0x0000000a6c6c7981 */ /* 0x000f24000c1e1d00 */
[----:B------:R-:W-:Y:S02]  /*0980*/  IMAD.WIDE.U32 R116, R210, 0x10, R124 ;  /* 0x00000010d2747825 */ /* 0x000fe400078e007c */
[----:B------:R-:W4:Y:S04]  /*0990*/  LDG.E.128 R112, desc[UR10][R112.64] ;  /* 0x0000000a70707981 */ /* 0x000f28000c1e1d00 */
        /* <DEDUP_REMOVED lines=8> */
[----:B------:R-:W-:-:S04]  /*0a20*/  ISETP.NE.U32.AND P0, PT, RZ, UR16, PT ;  /* 0x00000010ff007c0c */ /* 0x000fc8000bf05070 */
[----:B------:R-:W-:Y:S02]  /*0a30*/  ISETP.NE.AND.EX P0, PT, RZ, UR17, PT, P0 ;  /* 0x00000011ff007c0c */ /* 0x000fe4000bf05300 */
[----:B------:R-:W-:-:S11]  /*0a40*/  ISETP.NE.AND P3, PT, RZ, UR12, PT ;  /* 0x0000000cff007c0c */ /* 0x000fd6000bf65270 */
[----:B------:R-:W0:Y:S02]  /*0a50*/  @P0 LDC.64 R238, c[0x0][0x3b8] ;  /* 0x0000ee00ffee0b82 */ /* 0x000e240000000a00 */
[----:B0-----:R-:W-:-:S05]  /*0a60*/  @P0 IMAD.WIDE.U32 R238, R207, 0x8, R238 ;  /* 0x00000008cfee0825 */ /* 0x001fca00078e00ee */
[----:B-----5:R0:W5:Y:S02]  /*0a70*/  @P0 LDG.E.64 R166, desc[UR10][R238.64] ;  /* 0x0000000aeea60981 */ /* 0x020164000c1e1b00 */
[----:B0-----:R-:W0:Y:S02]  /*0a80*/  LDC.64 R238, c[0x0][0x3b0] ;  /* 0x0000ec00ffee7b82 */ /* 0x001e240000000a00 */
[----:B0-----:R-:W-:-:S04]  /*0a90*/  IMAD.WIDE.U32 R250, R212, 0x8, R238 ;  /* 0x00000008d4fa7825 */ /* 0x001fc800078e00ee */
[--C-:B------:R-:W-:Y:S02]  /*0aa0*/  IMAD.WIDE.U32 R248, R210, 0x8, R238.reuse ;  /* 0x00000008d2f87825 */ /* 0x100fe400078e00ee */
[----:B------:R-:W5:Y:S02]  /*0ab0*/  LDG.E.64 R250, desc[UR10][R250.64] ;  /* 0x0000000afafa7981 */ /* 0x000f64000c1e1b00 */
[----:B------:R-:W-:Y:S02]  /*0ac0*/  IMAD.WIDE.U32 R238, R207, 0x8, R238 ;  /* 0x00000008cfee7825 */ /* 0x000fe400078e00ee */
[----:B------:R-:W5:Y:S04]  /*0ad0*/  LDG.E.64 R248, desc[UR10][R248.64] ;  /* 0x0000000af8f87981 */ /* 0x000f68000c1e1b00 */
[----:B------:R-:W5:Y:S01]  /*0ae0*/  LDG.E.64 R238, desc[UR10][R238.64] ;  /* 0x0000000aeeee7981 */ /* 0x000f62000c1e1b00 */
[----:B------:R-:W-:-:S04]  /*0af0*/  ISETP.NE.U32.AND P2, PT, RZ, UR14, PT ;  /* 0x0000000eff007c0c */ /* 0x000fc8000bf45070 */
[----:B------:R-:W-:Y:S01]  /*0b00*/  ISETP.NE.AND.EX P2, PT, RZ, UR15, PT, P2 ;  /* 0x0000000fff007c0c */ /* 0x000fe2000bf45320 */
[----:B--2---:R-:W-:Y:S02]  /*0b10*/  HADD2.F32 R217, -RZ, R132.H1_H1 ;  /* 0x30000084ffd97230 */ /* 0x004fe40000004100 */
[--C-:B------:R-:W-:Y:S01]  /*0b20*/  HADD2.F32 R235, -RZ, R134.reuse.H0_H0 ;  /* 0x20000086ffeb7230 */ /* 0x100fe20000004100 */
[----:B------:R-:W-:Y:S01]  /*0b30*/  FSEL R236, R236, RZ, !P3 ;  /* 0x000000ffecec7208 */ /* 0x000fe20005800000 */
[----:B------:R-:W-:-:S04]  /*0b40*/  HADD2.F32 R213, -RZ, R134.H1_H1 ;  /* 0x30000086ffd57230 */ /* 0x000fc80000004100 */
[----:B------:R-:W-:Y:S01]  /*0b50*/  FADD.FTZ R220, -R236, R217 ;  /* 0x000000d9ecdc7221 */ /* 0x000fe20000010100 */
[----:B---3--:R-:W-:Y:S02]  /*0b60*/  HADD2.F32 R134, -RZ, R140.H1_H1 ;  /* 0x3000008cff867230 */ /* 0x008fe40000004100 */
[----:B------:R-:W-:Y:S02]  /*0b70*/  HADD2.F32 R215, -RZ, R132.H0_H0 ;  /* 0x20000084ffd77230 */ /* 0x000fe40000004100 */
[--C-:B----4-:R-:W-:Y:S02]  /*0b80*/  HADD2.F32 R219, -RZ, R136.reuse.H1_H1 ;  /* 0x30000088ffdb7230 */ /* 0x110fe40000004100 */
[--C-:B------:R-:W-:Y:S02]  /*0b90*/  HADD2.F32 R231, -RZ, R137.reuse.H0_H0 ;  /* 0x20000089ffe77230 */ /* 0x100fe40000004100 */
[----:B------:R-:W-:Y:S02]  /*0ba0*/  HADD2.F32 R214, -RZ, R137.H1_H1 ;  /* 0x30000089ffd67230 */ /* 0x000fe40000004100 */
[----:B------:R-:W-:-:S02]  /*0bb0*/  HADD2.F32 R221, -RZ, R136.H0_H0 ;  /* 0x20000088ffdd7230 */ /* 0x000fc40000004100 */
[----:B------:R-:W-:Y:S01]  /*0bc0*/  FMUL.FTZ R220, R211, R220 ;  /* 0x000000dcd3dc7220 */ /* 0x000fe20000410000 */
[----:B------:R-:W-:Y:S02]  /*0bd0*/  HADD2.F32 R137, -RZ, R140.H0_H0 ;  /* 0x2000008cff897230 */ /* 0x000fe40000004100 */
[----:B------:R-:W-:Y:S01]  /*0be0*/  FMUL.FTZ R140, R65, R134 ;  /* 0x00000086418c7220 */ /* 0x000fe20000410000 */
[----:B------:R-:W-:Y:S02]  /*0bf0*/  HADD2.F32 R136, -RZ, R141.H1_H1 ;  /* 0x3000008dff887230 */ /* 0x000fe40000004100 */
[----:B------:R-:W-:Y:S01]  /*0c00*/  FADD.FTZ R202, R219, R202 ;  /* 0x000000cadbca7221 */ /* 0x000fe20000010000 */
[-C--:B------:R-:W-:Y:S01]  /*0c10*/  FFMA.FTZ R203, R220, R219.reuse, R203 ;  /* 0x000000dbdccb7223 */ /* 0x080fe200000100cb */
[----:B------:R-:W-:Y:S01]  /*0c20*/  FADD.FTZ R0, -R236, R215 ;  /* 0x000000d7ec007221 */ /* 0x000fe20000010100 */
[----:B------:R-:W-:Y:S01]  /*0c30*/  FFMA.FTZ R219, R41, R219, R140 ;  /* 0x000000db29db7223 */ /* 0x000fe2000001008c */
[----:B------:R-:W-:Y:S01]  /*0c40*/  FMUL.FTZ R140, R67, R136 ;  /* 0x00000088438c7220 */ /* 0x000fe20000410000 */
[----:B------:R-:W-:-:S02]  /*0c50*/  HADD2.F32 R237, -RZ, R138.H0_H0 ;  /* 0x2000008affed7230 */ /* 0x000fc40000004100 */
[----:B------:R-:W-:Y:S01]  /*0c60*/  FMUL.FTZ R0, R211, R0 ;  /* 0x00000000d3007220 */ /* 0x000fe20000410000 */
[----:B------:R-:W-:Y:S02]  /*0c70*/  HADD2.F32 R222, -RZ, R138.H1_H1 ;  /* 0x3000008affde7230 */ /* 0x000fe40000004100 */
[----:B------:R-:W-:Y:S01]  /*0c80*/  FFMA.FTZ R215, R43, R214, R140 ;  /* 0x000000d62bd77223 */ /* 0x000fe2000001008c */
[----:B------:R-:W-:Y:S02]  /*0c90*/  HADD2.F32 R233, -RZ, R133.H1_H1 ;  /* 0x30000085ffe97230 */ /* 0x000fe40000004100 */
[--C-:B------:R-:W-:Y:S02]  /*0ca0*/  HADD2.F32 R132, -RZ, R139.reuse.H0_H0 ;  /* 0x2000008bff847230 */ /* 0x100fe40000004100 */
[----:B------:R-:W-:Y:S02]  /*0cb0*/  HADD2.F32 R138, -RZ, R139.H1_H1 ;  /* 0x3000008bff8a7230 */ /* 0x000fe40000004100 */
[----:B------:R-:W-:Y:S01]  /*0cc0*/  FMUL.FTZ R139, R64, R137 ;  /* 0x00000089408b7220 */ /* 0x000fe20000410000 */
[----:B------:R-:W-:-:S02]  /*0cd0*/  HADD2.F32 R229, -RZ, R133.H0_H0 ;  /* 0x20000085ffe57230 */ /* 0x000fc40000004100 */
[----:B------:R-:W-:Y:S01]  /*0ce0*/  FADD.FTZ R140, -R236, R213 ;  /* 0x000000d5ec8c7221 */ /* 0x000fe20000010100 */
[----:B------:R-:W-:Y:S02]  /*0cf0*/  HADD2.F32 R225, -RZ, R142.H0_H0 ;  /* 0x2000008effe17230 */ /* 0x000fe40000004100 */
[----:B------:R-:W-:Y:S02]  /*0d00*/  HADD2.F32 R133, -RZ, R135.H0_H0 ;  /* 0x20000087ff857230 */ /* 0x000fe40000004100 */
[----:B------:R-:W-:Y:S01]  /*0d10*/  FADD.FTZ R206, R221, R206 ;  /* 0x000000ceddce7221 */ /* 0x000fe20000010000 */
[-C--:B------:R-:W-:Y:S01]  /*0d20*/  FFMA.FTZ R208, R0, R221.reuse, R208 ;  /* 0x000000dd00d07223 */ /* 0x080fe200000100d0 */
[--C-:B------:R-:W-:Y:S02]  /*0d30*/  HADD2.F32 R227, -RZ, R143.reuse.H0_H0 ;  /* 0x2000008fffe37230 */ /* 0x100fe40000004100 */
[----:B------:R-:W-:Y:S01]  /*0d40*/  FFMA.FTZ R221, R40, R221, R139 ;  /* 0x000000dd28dd7223 */ /* 0x000fe2000001008b */
[----:B------:R-:W-:-:S02]  /*0d50*/  HADD2.F32 R224, -RZ, R143.H1_H1 ;  /* 0x3000008fffe07230 */ /* 0x000fc40000004100 */
[----:B------:R-:W-:Y:S01]  /*0d60*/  FADD.FTZ R216, -R236, R233 ;  /* 0x000000e9ecd87221 */ /* 0x000fe20000010100 */
[----:B------:R-:W-:Y:S02]  /*0d70*/  HADD2.F32 R223, -RZ, R141.H0_H0 ;  /* 0x2000008dffdf7230 */ /* 0x000fe40000004100 */
[----:B------:R-:W-:Y:S01]  /*0d80*/  FMUL.FTZ R139, R68, R225 ;  /* 0x000000e1448b7220 */ /* 0x000fe20000410000 */
[C---:B------:R-:W-:Y:S01]  /*0d90*/  FMUL.FTZ R143, R211.reuse, R140 ;  /* 0x0000008cd38f7220 */ /* 0x040fe20000410000 */
[C---:B------:R-:W-:Y:S01]  /*0da0*/  FADD.FTZ R218, -R236.reuse, R229 ;  /* 0x000000e5ecda7221 */ /* 0x040fe20000010100 */
[C---:B------:R-:W-:Y:S01]  /*0db0*/  FADD.FTZ R140, -R236.reuse, R133 ;  /* 0x00000085ec8c7221 */ /* 0x040fe20000010100 */
[----:B------:R-:W-:Y:S02]  /*0dc0*/  HADD2.F32 R226, -RZ, R142.H1_H1 ;  /* 0x3000008effe27230 */ /* 0x000fe40000004100 */
[C---:B------:R-:W-:Y:S01]  /*0dd0*/  FMUL.FTZ R216, R211.reuse, R216 ;  /* 0x000000d8d3d87220 */ /* 0x040fe20000410000 */
[----:B------:R-:W-:Y:S01]  /*0de0*/  FADD.FTZ R142, -R236, R235 ;  /* 0x000000ebec8e7221 */ /* 0x000fe20000010100 */
[----:B------:R-:W-:Y:S01]  /*0df0*/  FFMA.FTZ R213, R44, R237, R139 ;  /* 0x000000ed2cd57223 */ /* 0x000fe2000001008b */
[C---:B------:R-:W-:Y:S01]  /*0e00*/  FMUL.FTZ R218, R211.reuse, R218 ;  /* 0x000000dad3da7220 */ /* 0x040fe20000410000 */
[----:B------:R-:W-:Y:S01]  /*0e10*/  FMUL.FTZ R217, R66, R223 ;  /* 0x000000df42d97220 */ /* 0x000fe20000410000 */
[----:B------:R-:W-:Y:S01]  /*0e20*/  FMUL.FTZ R141, R211, R140 ;  /* 0x0000008cd38d7220 */ /* 0x000fe20000410000 */
[----:B------:R-:W-:Y:S01]  /*0e30*/  FMUL.FTZ R139, R70, R227 ;  /* 0x000000e3468b7220 */ /* 0x000fe20000410000 */
[----:B------:R-:W-:-:S02]  /*0e40*/  HADD2.F32 R133, -RZ, R108.H0_H0 ;  /* 0x2000006cff857230 */ /* 0x000fc40000004100 */
[----:B------:R-:W-:Y:S01]  /*0e50*/  FADD.FTZ R194, R214, R194 ;  /* 0x000000c2d6c27221 */ /* 0x000fe20000010000 */
[----:B------:R-:W-:Y:S01]  /*0e60*/  FFMA.FTZ R195, R216, R214, R195 ;  /* 0x000000d6d8c37223 */ /* 0x000fe200000100c3 */
[----:B------:R-:W-:Y:S01]  /*0e70*/  FMUL.FTZ R214, R211, R142 ;  /* 0x0000008ed3d67220 */ /* 0x000fe20000410000 */
[----:B------:R-:W-:Y:S02]  /*0e80*/  HADD2.F32 R135, -RZ, R135.H1_H1 ;  /* 0x30000087ff877230 */ /* 0x000fe40000004100 */
[----:B------:R-:W-:Y:S01]  /*0e90*/  FADD.FTZ R198, R231, R198 ;  /* 0x000000c6e7c67221 */ /* 0x000fe20000010000 */
[-C--:B------:R-:W-:Y:S01]  /*0ea0*/  FFMA.FTZ R199, R218, R231.reuse, R199 ;  /* 0x000000e7dac77223 */ /* 0x080fe200000100c7 */
[----:B------:R-:W-:Y:S01]  /*0eb0*/  FFMA.FTZ R217, R42, R231, R217 ;  /* 0x000000e72ad97223 */ /* 0x000fe200000100d9 */
[----:B------:R-:W-:Y:S01]  /*0ec0*/  FMUL.FTZ R142, R69, R226 ;  /* 0x000000e2458e7220 */ /* 0x000fe20000410000 */
[----:B------:R-:W-:Y:S01]  /*0ed0*/  FADD.FTZ R182, R132, R182 ;  /* 0x000000b684b67221 */ /* 0x000fe20000010000 */
[-C--:B------:R-:W-:Y:S01]  /*0ee0*/  FFMA.FTZ R183, R141, R132.reuse, R183 ;  /* 0x000000848db77223 */ /* 0x080fe200000100b7 */
[----:B------:R-:W-:Y:S01]  /*0ef0*/  FFMA.FTZ R139, R46, R132, R139 ;  /* 0x000000842e8b7223 */ /* 0x000fe2000001008b */
[----:B------:R-:W-:Y:S01]  /*0f00*/  FADD.FTZ R204, R137, R204 ;  /* 0x000000cc89cc7221 */ /* 0x000fe20000010000 */
[----:B------:R-:W-:Y:S01]  /*0f10*/  FFMA.FTZ R205, R0, R137, R205 ;  /* 0x0000008900cd7223 */ /* 0x000fe200000100cd */
[----:B------:R-:W-:-:S02]  /*0f20*/  HADD2.F32 R231, -RZ, R112.H0_H0 ;  /* 0x20000070ffe77230 */ /* 0x000fc40000004100 */
[----:B------:R-:W-:Y:S01]  /*0f30*/  FADD.FTZ R132, -R236, R133 ;  /* 0x00000085ec847221 */ /* 0x000fe20000010100 */
[----:B------:R-:W-:Y:S02]  /*0f40*/  HADD2.F32 R137, -RZ, R108.H1_H1 ;  /* 0x3000006cff897230 */ /* 0x000fe40000004100 */
[----:B------:R-:W-:Y:S01]  /*0f50*/  FADD.FTZ R186, R222, R186 ;  /* 0x000000badeba7221 */ /* 0x000fe20000010000 */
[-C--:B------:R-:W-:Y:S01]  /*0f60*/  FFMA.FTZ R187, R143, R222.reuse, R187 ;  /* 0x000000de8fbb7223 */ /* 0x080fe200000100bb */
[----:B------:R-:W-:Y:S01]  /*0f70*/  FFMA.FTZ R142, R45, R222, R142 ;  /* 0x000000de2d8e7223 */ /* 0x000fe2000001008e */
[--C-:B------:R-:W-:Y:S02]  /*0f80*/  HADD2.F32 R133, -RZ, R116.reuse.H0_H0 ;  /* 0x20000074ff857230 */ /* 0x100fe40000004100 */
[----:B------:R-:W-:Y:S01]  /*0f90*/  FADD.FTZ R222, -R236, R135 ;  /* 0x00000087ecde7221 */ /* 0x000fe20000010100 */
[----:B------:R-:W-:Y:S01]  /*0fa0*/  FADD.FTZ R192, R136, R192 ;  /* 0x000000c088c07221 */ /* 0x000fe20000010000 */
[----:B------:R-:W-:Y:S01]  /*0fb0*/  FFMA.FTZ R193, R216, R136, R193 ;  /* 0x00000088d8c17223 */ /* 0x000fe200000100c1 */
[----:B------:R-:W-:Y:S01]  /*0fc0*/  FMUL.FTZ R132, R211, R132 ;  /* 0x00000084d3847220 */ /* 0x000fe20000410000 */
[----:B------:R-:W-:Y:S01]  /*0fd0*/  FMUL.FTZ R135, R72, R231 ;  /* 0x000000e748877220 */ /* 0x000fe20000410000 */
[----:B------:R-:W-:-:S02]  /*0fe0*/  HADD2.F32 R136, -RZ, R116.H1_H1 ;  /* 0x30000074ff887230 */ /* 0x000fc40000004100 */
[----:B------:R-:W-:Y:S01]  /*0ff0*/  FADD.FTZ R108, -R236, R137 ;  /* 0x00000089ec6c7221 */ /* 0x000fe20000010100 */
[----:B------:R-:W-:Y:S02]  /*1000*/  HADD2.F32 R116, -RZ, R112.H1_H1 ;  /* 0x30000070ff747230 */ /* 0x000fe40000004100 */
[----:B------:R-:W-:Y:S01]  /*1010*/  FADD.FTZ R174, R133, R174 ;  /* 0x000000ae85ae7221 */ /* 0x000fe20000010000 */
[-C--:B------:R-:W-:Y:S01]  /*1020*/  FFMA.FTZ R175, R132, R133.reuse, R175 ;  /* 0x0000008584af7223 */ /* 0x080fe200000100af */
[----:B------:R-:W-:Y:S01]  /*1030*/  FFMA.FTZ R133, R48, R133, R135 ;  /* 0x0000008530857223 */ /* 0x000fe20000010087 */
[--C-:B------:R-:W-:Y:S02]  /*1040*/  HADD2.F32 R135, -RZ, R109.reuse.H0_H0 ;  /* 0x2000006dff877230 */ /* 0x100fe40000004100 */
[----:B------:R-:W-:Y:S01]  /*1050*/  FMUL.FTZ R137, R211, R108 ;  /* 0x0000006cd3897220 */ /* 0x000fe20000410000 */
[----:B------:R-:W-:Y:S01]  /*1060*/  FMUL.FTZ R108, R73, R116 ;  /* 0x00000074496c7220 */ /* 0x000fe20000410000 */
[----:B------:R-:W-:-:S02]  /*1070*/  HADD2.F32 R109, -RZ, R109.H1_H1 ;  /* 0x3000006dff6d7230 */ /* 0x000fc40000004100 */
[----:B------:R-:W-:Y:S01]  /*1080*/  FADD.FTZ R170, R136, R170 ;  /* 0x000000aa88aa7221 */ /* 0x000fe20000010000 */
[-C--:B------:R-:W-:Y:S01]  /*1090*/  FFMA.FTZ R171, R137, R136.reuse, R171 ;  /* 0x0000008889ab7223 */ /* 0x080fe200000100ab */
[--C-:B------:R-:W-:Y:S02]  /*10a0*/  HADD2.F32 R230, -RZ, R113.reuse.H0_H0 ;  /* 0x20000071ffe67230 */ /* 0x100fe40000004100 */
[C---:B------:R-:W-:Y:S01]  /*10b0*/  FADD.FTZ R112, -R236.reuse, R135 ;  /* 0x00000087ec707221 */ /* 0x040fe20000010100 */
[----:B------:R-:W-:Y:S01]  /*10c0*/  FFMA.FTZ R136, R49, R136, R108 ;  /* 0x0000008831887223 */ /* 0x000fe2000001006c */
[----:B------:R-:W-:Y:S02]  /*10d0*/  HADD2.F32 R232, -RZ, R113.H1_H1 ;  /* 0x30000071ffe87230 */ /* 0x000fe40000004100 */
[----:B------:R-:W-:Y:S01]  /*10e0*/  FADD.FTZ R108, -R236, R109 ;  /* 0x0000006dec6c7221 */ /* 0x000fe20000010100 */
[----:B------:R-:W-:Y:S01]  /*10f0*/  FADD.FTZ R200, R134, R200 ;  /* 0x000000c886c87221 */ /* 0x000fe20000010000 */
[----:B------:R-:W-:Y:S01]  /*1100*/  FFMA.FTZ R201, R220, R134, R201 ;  /* 0x00000086dcc97223 */ /* 0x000fe200000100c9 */
[----:B------:R-:W-:-:S02]  /*1110*/  HADD2.F32 R134, -RZ, R117.H0_H0 ;  /* 0x20000075ff867230 */ /* 0x000fc40000004100 */
[----:B------:R-:W-:Y:S01]  /*1120*/  FADD.FTZ R196, R223, R196 ;  /* 0x000000c4dfc47221 */ /* 0x000fe20000010000 */
[----:B------:R-:W-:Y:S01]  /*1130*/  FFMA.FTZ R197, R218, R223, R197 ;  /* 0x000000dfdac57223 */ /* 0x000fe200000100c5 */
[----:B------:R-:W-:Y:S01]  /*1140*/  FADD.FTZ R188, R225, R188 ;  /* 0x000000bce1bc7221 */ /* 0x000fe20000010000 */
[----:B------:R-:W-:Y:S01]  /*1150*/  FFMA.FTZ R189, R214, R225, R189 ;  /* 0x000000e1d6bd7223 */ /* 0x000fe200000100bd */
[C---:B------:R-:W-:Y:S01]  /*1160*/  FMUL.FTZ R135, R211.reuse, R112 ;  /* 0x00000070d3877220 */ /* 0x040fe20000410000 */
[----:B------:R-:W-:Y:S01]  /*1170*/  FMUL.FTZ R223, R74, R230 ;  /* 0x000000e64adf7220 */ /* 0x000fe20000410000 */
[----:B------:R-:W-:Y:S02]  /*1180*/  HADD2.F32 R112, -RZ, R117.H1_H1 ;  /* 0x30000075ff707230 */ /* 0x000fe40000004100 */
[----:B------:R-:W-:Y:S01]  /*1190*/  FMUL.FTZ R225, R211, R108 ;  /* 0x0000006cd3e17220 */ /* 0x000fe20000410000 */
[----:B------:R-:W-:Y:S01]  /*11a0*/  FMUL.FTZ R108, R75, R232 ;  /* 0x000000e84b6c7220 */ /* 0x000fe20000410000 */
[----:B------:R-:W-:Y:S01]  /*11b0*/  FMUL.FTZ R140, R211, R222 ;  /* 0x000000ded38c7220 */ /* 0x000fe20000410000 */
[----:B------:R-:W-:Y:S01]  /*11c0*/  FADD.FTZ R160, R134, R160 ;  /* 0x000000a086a07221 */ /* 0x000fe20000010000 */
[----:B------:R-:W-:Y:S01]  /*11d0*/  FFMA.FTZ R161, R135, R134, R161 ;  /* 0x0000008687a17223 */ /* 0x000fe200000100a1 */
[----:B------:R-:W-:-:S02]  /*11e0*/  HADD2.F32 R117, -RZ, R110.H0_H0 ;  /* 0x2000006eff757230 */ /* 0x000fc40000004100 */
[----:B------:R-:W-:Y:S01]  /*11f0*/  FFMA.FTZ R134, R50, R134, R223 ;  /* 0x0000008632867223 */ /* 0x000fe200000100df */
[----:B------:R-:W-:Y:S01]  /*1200*/  FADD.FTZ R156, R112, R156 ;  /* 0x0000009c709c7221 */ /* 0x000fe20000010000 */
[-C--:B------:R-:W-:Y:S01]  /*1210*/  FFMA.FTZ R157, R225, R112.reuse, R157 ;  /* 0x00000070e19d7223 */ /* 0x080fe2000001009d */
[----:B------:R-:W-:Y:S01]  /*1220*/  FFMA.FTZ R223, R51, R112, R108 ;  /* 0x0000007033df7223 */ /* 0x000fe2000001006c */
[-C--:B------:R-:W-:Y:S01]  /*1230*/  FMUL.FTZ R228, R71, R224.reuse ;  /* 0x000000e047e47220 */ /* 0x080fe20000410000 */
[----:B------:R-:W0:Y:S01]  /*1240*/  @P0 LDC.64 R112, c[0x0][0x3b8] ;  /* 0x0000ee00ff700b82 */ /* 0x000e220000000a00 */
[----:B------:R-:W-:Y:S01]  /*1250*/  FADD.FTZ R176, R224, R176 ;  /* 0x000000b0e0b07221 */ /* 0x000fe20000010000 */
[----:B------:R-:W-:Y:S01]  /*1260*/  FFMA.FTZ R177, R140, R224, R177 ;  /* 0x000000e08cb17223 */ /* 0x000fe200000100b1 */
[----:B------:R-:W-:Y:S02]  /*1270*/  HADD2.F32 R235, -RZ, R114.H0_H0 ;  /* 0x20000072ffeb7230 */ /* 0x000fe40000004100 */
[----:B------:R-:W-:Y:S01]  /*1280*/  FADD.FTZ R224, -R236, R117 ;  /* 0x00000075ece07221 */ /* 0x000fe20000010100 */
[----:B------:R-:W-:-:S02]  /*1290*/  HADD2.F32 R222, -RZ, R118.H0_H0 ;  /* 0x20000076ffde7230 */ /* 0x000fc40000004100 */
[----:B------:R-:W-:Y:S01]  /*12a0*/  FMUL.FTZ R109, R76, R235 ;  /* 0x000000eb4c6d7220 */ /* 0x000fe20000410000 */
[----:B------:R-:W-:Y:S02]  /*12b0*/  FMUL.FTZ R224, R211, R224 ;  /* 0x000000e0d3e07220 */ /* 0x000fe40000410000 */
[----:B------:R-:W-:Y:S02]  /*12c0*/  FADD.FTZ R37, R222, R37 ;  /* 0x00000025de257221 */ /* 0x000fe40000010000 */
[-C--:B------:R-:W-:Y:S01]  /*12d0*/  FFMA.FTZ R153, R224, R222.reuse, R153 ;  /* 0x000000dee0997223 */ /* 0x080fe20000010099 */
[----:B------:R-:W-:Y:S02]  /*12e0*/  FFMA.FTZ R222, R52, R222, R109 ;  /* 0x000000de34de7223 */ /* 0x000fe4000001006d */
[----:B------:R-:W1:Y:S01]  /*12f0*/  @P0 LDC.64 R108, c[0x0][0x3b8] ;  /* 0x0000ee00ff6c0b82 */ /* 0x000e620000000a00 */
[----:B------:R-:W-:Y:S02]  /*1300*/  HADD2.F32 R117, -RZ, R110.H1_H1 ;  /* 0x3000006eff757230 */ /* 0x000fe40000004100 */
[----:B------:R-:W-:Y:S01]  /*1310*/  FADD.FTZ R178, R138, R178 ;  /* 0x000000b28ab27221 */ /* 0x000fe20000010000 */
[-C--:B------:R-:W-:Y:S01]  /*1320*/  FFMA.FTZ R179, R140, R138.reuse, R179 ;  /* 0x0000008a8cb37223 */ /* 0x080fe200000100b3 */
[----:B------:R-:W-:Y:S01]  /*1330*/  FFMA.FTZ R138, R47, R138, R228 ;  /* 0x0000008a2f8a7223 */ /* 0x000fe200000100e4 */
[----:B------:R-:W-:Y:S01]  /*1340*/  FADD.FTZ R228, -R236, R117 ;  /* 0x00000075ece47221 */ /* 0x000fe20000010100 */
[----:B------:R-:W-:-:S02]  /*1350*/  HADD2.F32 R114, -RZ, R114.H1_H1 ;  /* 0x30000072ff727230 */ /* 0x000fc40000004100 */
[----:B------:R-:W-:Y:S02]  /*1360*/  HADD2.F32 R117, -RZ, R111.H0_H0 ;  /* 0x2000006fff757230 */ /* 0x000fe40000004100 */
[----:B------:R-:W-:Y:S01]  /*1370*/  FMUL.FTZ R228, R211, R228 ;  /* 0x000000e4d3e47220 */ /* 0x000fe20000410000 */
[----:B0-----:R-:W-:-:S04]  /*1380*/  @P0 IMAD.WIDE.U32 R112, R212, 0x8, R112 ;  /* 0x00000008d4700825 */ /* 0x001fc800078e0070 */
[----:B------:R-:W-:Y:S01]  /*1390*/  FADD.FTZ R184, R226, R184 ;  /* 0x000000b8e2b87221 */ /* 0x000fe20000010000 */
[----:B------:R-:W-:Y:S01]  /*13a0*/  FFMA.FTZ R185, R143, R226, R185 ;  /* 0x000000e28fb97223 */ /* 0x000fe200000100b9 */
[-C--:B------:R-:W-:Y:S01]  /*13b0*/  FMUL.FTZ R110, R77, R114.reuse ;  /* 0x000000724d6e7220 */ /* 0x080fe20000410000 */
[----:B------:R-:W-:Y:S01]  /*13c0*/  FADD.FTZ R226, -R236, R117 ;  /* 0x00000075ece27221 */ /* 0x000fe20000010100 */
[----:B------:R-:W-:Y:S01]  /*13d0*/  FADD.FTZ R15, R114, R15 ;  /* 0x0000000f720f7221 */ /* 0x000fe20000010000 */
[----:B------:R-:W-:Y:S01]  /*13e0*/  FFMA.FTZ R3, R228, R114, R3 ;  /* 0x00000072e4037223 */ /* 0x000fe20000010003 */
[----:B------:R0:W5:Y:S01]  /*13f0*/  @P0 LDG.E.64 R162, desc[UR10][R112.64] ;  /* 0x0000000a70a20981 */ /* 0x000162000c1e1b00 */
[----:B------:R-:W-:Y:S01]  /*1400*/  FADD.FTZ R114, RZ, R221 ;  /* 0x000000ddff727221 */ /* 0x000fe20000010000 */
[----:B------:R-:W-:Y:S01]  /*1410*/  FADD.FTZ R190, R237, R190 ;  /* 0x000000beedbe7221 */ /* 0x000fe20000010000 */
[----:B------:R-:W-:Y:S01]  /*1420*/  FFMA.FTZ R191, R214, R237, R191 ;  /* 0x000000edd6bf7223 */ /* 0x000fe200000100bf */
[----:B------:R-:W-:-:S02]  /*1430*/  HADD2.F32 R237, -RZ, R115.H0_H0 ;  /* 0x20000073ffed7230 */ /* 0x000fc40000004100 */
[----:B------:R-:W-:Y:S01]  /*1440*/  FMUL.FTZ R226, R211, R226 ;  /* 0x000000e2d3e27220 */ /* 0x000fe20000410000 */
[----:B------:R-:W-:Y:S01]  /*1450*/  FADD.FTZ R114, R219, R114 ;  /* 0x00000072db727221 */ /* 0x000fe20000010000 */
[----:B0-----:R-:W0:Y:S01]  /*1460*/  @P2 LDC.64 R112, c[0x0][0x438] ;  /* 0x00010e00ff702b82 */ /* 0x001e220000000a00 */
[----:B------:R-:W-:Y:S01]  /*1470*/  FMUL.FTZ R117, R78, R237 ;  /* 0x000000ed4e757220 */ /* 0x000fe20000410000 */
[----:B------:R-:W-:Y:S01]  /*1480*/  FADD.FTZ R172, R231, R172 ;  /* 0x000000ace7ac7221 */ /* 0x000fe20000010000 */
[----:B------:R-:W-:Y:S01]  /*1490*/  FFMA.FTZ R173, R132, R231, R173 ;  /* 0x000000e784ad7223 */ /* 0x000fe200000100ad */
[----:B------:R-:W-:Y:S01]  /*14a0*/  FADD.FTZ R14, R235, R14 ;  /* 0x0000000eeb0e7221 */ /* 0x000fe20000010000 */
[----:B------:R-:W-:Y:S01]  /*14b0*/  FFMA.FTZ R2, R224, R235, R2 ;  /* 0x000000ebe0027223 */ /* 0x000fe20000010002 */
[----:B-1----:R-:W-:-:S04]  /*14c0*/  @P0 IMAD.WIDE.U32 R108, R210, 0x8, R108 ;  /* 0x00000008d26c0825 */ /* 0x002fc800078e006c */
[----:B------:R-:W-:Y:S01]  /*14d0*/  FADD.FTZ R16, R237, R16 ;  /* 0x00000010ed107221 */ /* 0x000fe20000010000 */
[----:B------:R-:W-:Y:S01]  /*14e0*/  FFMA.FTZ R4, R226, R237, R4 ;  /* 0x000000ede2047223 */ /* 0x000fe20000010004 */
[----:B------:R-:W-:Y:S01]  /*14f0*/  FADD.FTZ R114, R217, R114 ;  /* 0x00000072d9727221 */ /* 0x000fe20000010000 */
[----:B------:R-:W-:Y:S02]  /*1500*/  HADD2.F32 R233, -RZ, R111.H1_H1 ;  /* 0x3000006fffe97230 */ /* 0x000fe40000004100 */
[----:B------:R-:W-:Y:S01]  /*1510*/  FADD.FTZ R180, R227, R180 ;  /* 0x000000b4e3b47221 */ /* 0x000fe20000010000 */
[--C-:B------:R-:W-:Y:S02]  /*1520*/  HADD2.F32 R231, -RZ, R120.reuse.H0_H0 ;  /* 0x20000078ffe77230 */ /* 0x100fe40000004100 */
[----:B------:R-:W-:Y:S01]  /*1530*/  FFMA.FTZ R181, R141, R227, R181 ;  /* 0x000000e38db57223 */ /* 0x000fe200000100b5 */
[----:B------:R-:W-:Y:S01]  /*1540*/  HADD2.F32 R235, -RZ, R120.H1_H1 ;  /* 0x30000078ffeb7230 */ /* 0x000fe20000004100 */
[----:B------:R1:W5:Y:S01]  /*1550*/  @P0 LDG.E.64 R164, desc[UR10][R108.64] ;  /* 0x0000000a6ca40981 */ /* 0x000362000c1e1b00 */
[----:B------:R-:W-:-:S02]  /*1560*/  HADD2.F32 R237, -RZ, R121.H0_H0 ;  /* 0x20000079ffed7230 */ /* 0x000fc40000004100 */
[----:B------:R-:W-:Y:S02]  /*1570*/  HADD2.F32 R121, -RZ, R121.H1_H1 ;  /* 0x30000079ff797230 */ /* 0x000fe40000004100 */
[--C-:B------:R-:W-:Y:S02]  /*1580*/  HADD2.F32 R241, -RZ, R122.reuse.H0_H0 ;  /* 0x2000007afff17230 */ /* 0x100fe40000004100 */
[----:B------:R-:W-:Y:S02]  /*1590*/  HADD2.F32 R243, -RZ, R122.H1_H1 ;  /* 0x3000007afff37230 */ /* 0x000fe40000004100 */
[--C-:B------:R-:W-:Y:S02]  /*15a0*/  HADD2.F32 R245, -RZ, R123.reuse.H0_H0 ;  /* 0x2000007bfff57230 */ /* 0x100fe40000004100 */
[----:B------:R-:W-:Y:S02]  /*15b0*/  HADD2.F32 R123, -RZ, R123.H1_H1 ;  /* 0x3000007bff7b7230 */ /* 0x000fe40000004100 */
[----:B------:R-:W-:-:S02]  /*15c0*/  HADD2.F32 R115, -RZ, R115.H1_H1 ;  /* 0x30000073ff737230 */ /* 0x000fc40000004100 */
[----:B------:R-:W-:Y:S02]  /*15d0*/  HADD2.F32 R227, -RZ, R118.H1_H1 ;  /* 0x30000076ffe37230 */ /* 0x000fe40000004100 */
[----:B------:R-:W-:Y:S01]  /*15e0*/  FADD.FTZ R118, R215, R114 ;  /* 0x00000072d7767221 */ /* 0x000fe20000010000 */
[--C-:B------:R-:W-:Y:S02]  /*15f0*/  HADD2.F32 R229, -RZ, R119.reuse.H0_H0 ;  /* 0x20000077ffe57230 */ /* 0x100fe40000004100 */
[----:B------:R-:W-:Y:S01]  /*1600*/  FADD.FTZ R154, R232, R154 ;  /* 0x0000009ae89a7221 */ /* 0x000fe20000010000 */
[----:B------:R-:W-:Y:S01]  /*1610*/  FFMA.FTZ R155, R225, R232, R155 ;  /* 0x000000e8e19b7223 */ /* 0x000fe2000001009b */
[C---:B------:R-:W-:Y:S01]  /*1620*/  FADD.FTZ R122, -R236.reuse, R233 ;  /* 0x000000e9ec7a7221 */ /* 0x040fe20000010100 */
[C---:B-1----:R-:W-:Y:S01]  /*1630*/  FADD.FTZ R109, -R236.reuse, R231 ;  /* 0x000000e7ec6d7221 */ /* 0x042fe20000010100 */
[C---:B------:R-:W-:Y:S01]  /*1640*/  FADD.FTZ R108, -R236.reuse, R235 ;  /* 0x000000ebec6c7221 */ /* 0x040fe20000010100 */
[C---:B------:R-:W-:Y:S01]  /*1650*/  FADD.FTZ R231, -R236.reuse, R237 ;  /* 0x000000edece77221 */ /* 0x040fe20000010100 */
[C---:B------:R-:W-:Y:S01]  /*1660*/  FADD.FTZ R232, -R236.reuse, R121 ;  /* 0x00000079ece87221 */ /* 0x040fe20000010100 */
[C---:B------:R-:W-:Y:S01]  /*1670*/  FADD.FTZ R233, -R236.reuse, R241 ;  /* 0x000000f1ece97221 */ /* 0x040fe20000010100 */
[C---:B------:R-:W-:Y:S01]  /*1680*/  FADD.FTZ R234, -R236.reuse, R243 ;  /* 0x000000f3ecea7221 */ /* 0x040fe20000010100 */
[----:B------:R-:W-:Y:S01]  /*1690*/  FADD.FTZ R235, -R236, R245 ;  /* 0x000000f5eceb7221 */ /* 0x000fe20000010100 */
[----:B------:R-:W-:-:S02]  /*16a0*/  HADD2.F32 R119, -RZ, R119.H1_H1 ;  /* 0x30000077ff777230 */ /* 0x000fc40000004100 */
[----:B------:R-:W-:Y:S01]  /*16b0*/  FADD.FTZ R236, -R236, R123 ;  /* 0x0000007becec7221 */ /* 0x000fe20000010100 */
[----:B------:R-:W-:Y:S01]  /*16c0*/  FMUL.FTZ R114, R79, R115 ;  /* 0x000000734f727220 */ /* 0x000fe20000410000 */
[----:B------:R-:W-:Y:S01]  /*16d0*/  FADD.FTZ R123, R213, R118 ;  /* 0x00000076d57b7221 */ /* 0x000fe20000010000 */
[----:B------:R-:W-:Y:S02]  /*16e0*/  FMUL.FTZ R122, R211, R122 ;  /* 0x0000007ad37a7220 */ /* 0x000fe40000410000 */
[-C--:B------:R-:W-:Y:S01]  /*16f0*/  FFMA.FTZ R121, R55, R119.reuse, R114 ;  /* 0x0000007737797223 */ /* 0x080fe20000010072 */
[----:B------:R-:W-:Y:S01]  /*1700*/  FADD.FTZ R114, R142, R123 ;  /* 0x0000007b8e727221 */ /* 0x000fe20000010000 */
[----:B------:R-:W-:Y:S01]  /*1710*/  FADD.FTZ R34, R119, R34 ;  /* 0x0000002277227221 */ /* 0x000fe20000010000 */
[----:B------:R-:W-:Y:S01]  /*1720*/  FFMA.FTZ R150, R122, R119, R150 ;  /* 0x000000777a967223 */ /* 0x000fe20000010096 */
[----:B------:R-:W-:Y:S01]  /*1730*/  FFMA.FTZ R119, R0, R221, RZ ;  /* 0x000000dd00777223 */ /* 0x000fe200000100ff */
[----:B------:R-:W-:Y:S01]  /*1740*/  FADD.FTZ R123, R139, R114 ;  /* 0x000000728b7b7221 */ /* 0x000fe20000010000 */
[----:B0-----:R-:W-:-:S04]  /*1750*/  @P2 IMAD.WIDE.U32 R112, R210, 0x10, R112 ;  /* 0x00000010d2702825 */ /* 0x001fc800078e0070 */
[----:B------:R-:W-:Y:S01]  /*1760*/  FADD.FTZ R36, R227, R36 ;  /* 0x00000024e3247221 */ /* 0x000fe20000010000 */
[----:B------:R-:W-:Y:S01]  /*1770*/  FFMA.FTZ R152, R228, R227, R152 ;  /* 0x000000e3e4987223 */ /* 0x000fe20000010098 */
[----:B------:R-:W-:Y:S01]  /*1780*/  FFMA.FTZ R119, R220, R219, R119 ;  /* 0x000000dbdc777223 */ /* 0x000fe20000010077 */
[----:B------:R-:W-:Y:S01]  /*1790*/  FFMA.FTZ R227, R53, R227, R110 ;  /* 0x000000e335e37223 */ /* 0x000fe2000001006e */
[----:B------:R-:W-:Y:S01]  /*17a0*/  FADD.FTZ R114, R138, R123 ;  /* 0x0000007b8a727221 */ /* 0x000fe20000010000 */
[----:B------:R-:W0:Y:S01]  /*17b0*/  @P2 LDC.64 R110, c[0x0][0x438] ;  /* 0x00010e00ff6e2b82 */ /* 0x000e220000000a00 */
[----:B------:R1:W5:Y:S01]  /*17c0*/  @P2 LDG.E.128 R96, desc[UR10][R112.64] ;  /* 0x0000000a70602981 */ /* 0x000362000c1e1d00 */
[----:B------:R-:W-:Y:S01]  /*17d0*/  FADD.FTZ R35, R229, R35 ;  /* 0x00000023e5237221 */ /* 0x000fe20000010000 */
[-C--:B------:R-:W-:Y:S01]  /*17e0*/  FFMA.FTZ R151, R226, R229.reuse, R151 ;  /* 0x000000e5e2977223 */ /* 0x080fe20000010097 */
[----:B------:R-:W-:Y:S01]  /*17f0*/  FFMA.FTZ R229, R54, R229, R117 ;  /* 0x000000e536e57223 */ /* 0x000fe20000010075 */
[----:B------:R-:W-:Y:S01]  /*1800*/  FADD.FTZ R168, R116, R168 ;  /* 0x000000a874a87221 */ /* 0x000fe20000010000 */
[----:B------:R-:W-:Y:S01]  /*1810*/  FFMA.FTZ R169, R137, R116, R169 ;  /* 0x0000007489a97223 */ /* 0x000fe200000100a9 */
[----:B------:R-:W-:Y:S01]  /*1820*/  FADD.FTZ R123, R133, R114 ;  /* 0x00000072857b7221 */ /* 0x000fe20000010000 */
[----:B------:R-:W2:Y:S01]  /*1830*/  @P2 LDC.64 R116, c[0x0][0x438] ;  /* 0x00010e00ff742b82 */ /* 0x000ea20000000a00 */
[----:B-1----:R-:W-:-:S02]  /*1840*/  FFMA.FTZ R113, R218, R217, R119 ;  /* 0x000000d9da717223 */ /* 0x002fc40000010077 */
[----:B------:R-:W-:Y:S02]  /*1850*/  FADD.FTZ R123, R136, R123 ;  /* 0x0000007b887b7221 */ /* 0x000fe40000010000 */
[----:B------:R-:W-:Y:S02]  /*1860*/  FFMA.FTZ R113, R216, R215, R113 ;  /* 0x000000d7d8717223 */ /* 0x000fe40000010071 */
[----:B------:R-:W-:Y:S02]  /*1870*/  FADD.FTZ R120, R134, R123 ;  /* 0x0000007b86787221 */ /* 0x000fe40000010000 */
[----:B------:R-:W-:Y:S02]  /*1880*/  FFMA.FTZ R114, R214, R213, R113 ;  /* 0x000000d5d6727223 */ /* 0x000fe40000010071 */
[----:B------:R-:W-:Y:S02]  /*1890*/  FADD.FTZ R123, R223, R120 ;  /* 0x00000078df7b7221 */ /* 0x000fe40000010000 */
[----:B------:R-:W-:-:S04]  /*18a0*/  FFMA.FTZ R114, R143, R142, R114 ;  /* 0x0000008e8f727223 */ /* 0x000fc80000010072 */
[----:B------:R-:W-:Y:S01]  /*18b0*/  FFMA.FTZ R113, R141, R139, R114 ;  /* 0x0000008b8d717223 */ /* 0x000fe20000010072 */
[----:B------:R-:W-:Y:S01]  /*18c0*/  FADD.FTZ R114, R222, R123 ;  /* 0x0000007bde727221 */ /* 0x000fe20000010000 */
[----:B------:R-:W-:Y:S02]  /*18d0*/  HADD2.F32 R244, -RZ, R128.H0_H0 ;  /* 0x20000080fff47230 */ /* 0x000fe40000004100 */
[----:B------:R-:W-:Y:S01]  /*18e0*/  FFMA.FTZ R113, R140, R138, R113 ;  /* 0x0000008a8c717223 */ /* 0x000fe20000010071 */
[----:B------:R-:W-:Y:S01]  /*18f0*/  FADD.FTZ R120, R227, R114 ;  /* 0x00000072e3787221 */ /* 0x000fe20000010000 */
[----:B0-----:R-:W-:-:S04]  /*1900*/  @P2 IMAD.WIDE.U32 R110, R207, 0x10, R110 ;  /* 0x00000010cf6e2825 */ /* 0x001fc800078e006e */
[----:B------:R-:W-:Y:S01]  /*1910*/  FMUL.FTZ R123, R80, R244 ;  /* 0x000000f4507b7220 */ /* 0x000fe20000410000 */
[----:B------:R-:W-:Y:S01]  /*1920*/  FFMA.FTZ R114, R132, R133, R113 ;  /* 0x0000008584727223 */ /* 0x000fe20000010071 */
[----:B------:R-:W-:Y:S01]  /*1930*/  FADD.FTZ R120, R229, R120 ;  /* 0x00000078e5787221 */ /* 0x000fe20000010000 */
[----:B------:R-:W-:Y:S01]  /*1940*/  HADD2.F32 R112, -RZ, R124.H0_H0 ;  /* 0x2000007cff707230 */ /* 0x000fe20000004100 */
[----:B------:R0:W5:Y:S01]  /*1950*/  @P2 LDG.E.128 R100, desc[UR10][R110.64] ;  /* 0x0000000a6e642981 */ /* 0x000162000c1e1d00 */
[----:B------:R-:W-:Y:S02]  /*1960*/  HADD2.F32 R247, -RZ, R128.H1_H1 ;  /* 0x30000080fff77230 */ /* 0x000fe40000004100 */
[----:B--2---:R-:W-:-:S04]  /*1970*/  @P2 IMAD.WIDE.U32 R116, R212, 0x10, R116 ;  /* 0x00000010d4742825 */ /* 0x004fc800078e0074 */
[----:B------:R-:W-:Y:S01]  /*1980*/  FFMA.FTZ R114, R137, R136, R114 ;  /* 0x0000008889727223 */ /* 0x000fe20000010072 */
[----:B------:R-:W-:Y:S01]  /*1990*/  FFMA.FTZ R123, R56, R112, R123 ;  /* 0x00000070387b7223 */ /* 0x000fe2000001007b */
[----:B------:R-:W-:Y:S01]  /*19a0*/  FADD.FTZ R120, R121, R120 ;  /* 0x0000007879787221 */ /* 0x000fe20000010000 */
[----:B------:R-:W-:Y:S01]  /*19b0*/  HADD2.F32 R246, -RZ, R129.H0_H0 ;  /* 0x20000081fff67230 */ /* 0x000fe20000004100 */
[----:B------:R1:W5:Y:S01]  /*19c0*/  @P2 LDG.E.128 R92, desc[UR10][R116.64] ;  /* 0x0000000a745c2981 */ /* 0x000362000c1e1d00 */
[----:B0-----:R-:W-:Y:S02]  /*19d0*/  HADD2.F32 R110, -RZ, R124.H1_H1 ;  /* 0x3000007cff6e7230 */ /* 0x001fe40000004100 */
[----:B------:R-:W-:Y:S01]  /*19e0*/  FMUL.FTZ R124, R81, R247 ;  /* 0x000000f7517c7220 */ /* 0x000fe20000410000 */
[----:B------:R-:W-:Y:S02]  /*19f0*/  HADD2.F32 R111, -RZ, R125.H0_H0 ;  /* 0x2000007dff6f7230 */ /* 0x000fe40000004100 */
[----:B------:R-:W-:Y:S01]  /*1a00*/  FFMA.FTZ R114, R135, R134, R114 ;  /* 0x0000008687727223 */ /* 0x000fe20000010072 */
[----:B------:R-:W-:-:S02]  /*1a10*/  HADD2.F32 R118, -RZ, R127.H0_H0 ;  /* 0x2000007fff767230 */ /* 0x000fc40000004100 */
[----:B------:R-:W-:Y:S01]  /*1a20*/  FFMA.FTZ R124, R57, R110, R124 ;  /* 0x0000006e397c7223 */ /* 0x000fe2000001007c */
[----:B------:R-:W-:Y:S02]  /*1a30*/  HADD2.F32 R245, -RZ, R127.H1_H1 ;  /* 0x3000007ffff57230 */ /* 0x000fe40000004100 */
[----:B------:R-:W-:Y:S01]  /*1a40*/  FADD.FTZ R127, R123, R120 ;  /* 0x000000787b7f7221 */ /* 0x000fe20000010000 */
[----:B-1----:R-:W-:Y:S02]  /*1a50*/  HADD2.F32 R117, -RZ, R125.H1_H1 ;  /* 0x3000007dff757230 */ /* 0x002fe40000004100 */
[----:B------:R-:W-:Y:S01]  /*1a60*/  FMUL.FTZ R125, R82, R246 ;  /* 0x000000f6527d7220 */ /* 0x000fe20000410000 */
[----:B------:R-:W-:Y:S02]  /*1a70*/  HADD2.F32 R240, -RZ, R129.H1_H1 ;  /* 0x30000081fff07230 */ /* 0x000fe40000004100 */
[----:B------:R-:W-:Y:S01]  /*1a80*/  FFMA.FTZ R113, R225, R223, R114 ;  /* 0x000000dfe1717223 */ /* 0x000fe20000010072 */
[----:B------:R-:W-:-:S02]  /*1a90*/  HADD2.F32 R116, -RZ, R126.H0_H0 ;  /* 0x2000007eff747230 */ /* 0x000fc40000004100 */
[----:B------:R-:W-:Y:S01]  /*1aa0*/  FFMA.FTZ R125, R58, R111, R125 ;  /* 0x0000006f3a7d7223 */ /* 0x000fe2000001007d */
[----:B------:R-:W-:Y:S02]  /*1ab0*/  HADD2.F32 R119, -RZ, R126.H1_H1 ;  /* 0x3000007eff777230 */ /* 0x000fe40000004100 */
[----:B------:R-:W-:Y:S01]  /*1ac0*/  FMUL.FTZ R126, R83, R240 ;  /* 0x000000f0537e7220 */ /* 0x000fe20000410000 */
[--C-:B------:R-:W-:Y:S02]  /*1ad0*/  HADD2.F32 R237, -RZ, R130.reuse.H0_H0 ;  /* 0x20000082ffed7230 */ /* 0x100fe40000004100 */
[----:B------:R-:W-:Y:S01]  /*1ae0*/  FADD.FTZ R114, R127, R124 ;  /* 0x0000007c7f727221 */ /* 0x000fe20000010000 */
[----:B------:R-:W-:Y:S02]  /*1af0*/  HADD2.F32 R241, -RZ, R130.H1_H1 ;  /* 0x30000082fff17230 */ /* 0x000fe40000004100 */
[----:B------:R-:W-:Y:S01]  /*1b00*/  FFMA.FTZ R113, R224, R222, R113 ;  /* 0x000000dee0717223 */ /* 0x000fe20000010071 */
[----:B------:R-:W-:-:S02]  /*1b10*/  HADD2.F32 R242, -RZ, R131.H0_H0 ;  /* 0x20000083fff27230 */ /* 0x000fc40000004100 */
[----:B------:R-:W-:Y:S01]  /*1b20*/  FFMA.FTZ R126, R59, R117, R126 ;  /* 0x000000753b7e7223 */ /* 0x000fe2000001007e */
[----:B------:R-:W-:Y:S02]  /*1b30*/  HADD2.F32 R243, -RZ, R131.H1_H1 ;  /* 0x30000083fff37230 */ /* 0x000fe40000004100 */
[----:B------:R-:W-:Y:S01]  /*1b40*/  FMUL.FTZ R131, R84, R237 ;  /* 0x000000ed54837220 */ /* 0x000fe20000410000 */
        /* <DEDUP_REMOVED lines=10> */
[----:B------:R-:W-:Y:S01]  /*1bf0*/  FADD.FTZ R158, R230, R158 ;  /* 0x0000009ee69e7221 */ /* 0x000fe20000010000 */
[----:B------:R-:W-:Y:S01]  /*1c00*/  FFMA.FTZ R159, R135, R230, R159 ;  /* 0x000000e6879f7223 */ /* 0x000fe2000001009f */
[----:B------:R-:W-:Y:S01]  /*1c10*/  FFMA.FTZ R120, R122, R121, R113 ;  /* 0x000000797a787223 */ /* 0x000fe20000010071 */
[----:B------:R-:W-:Y:S01]  /*1c20*/  FFMA.FTZ R130, R62, R118, R131 ;  /* 0x000000763e827223 */ /* 0x000fe20000010083 */
[----:B------:R-:W-:Y:S01]  /*1c30*/  FMUL.FTZ R230, R87, R243 ;  /* 0x000000f357e67220 */ /* 0x000fe20000410000 */
[----:B------:R-:W-:Y:S01]  /*1c40*/  FADD.FTZ R109, R114, R129 ;  /* 0x00000081726d7221 */ /* 0x000fe20000010000 */
[----:B------:R-:W-:Y:S01]  /*1c50*/  FMUL.FTZ R131, R211, R108 ;  /* 0x0000006cd3837220 */ /* 0x000fe20000410000 */
[----:B------:R-:W-:Y:S01]  /*1c60*/  FFMA.FTZ R108, R127, R123, R120 ;  /* 0x0000007b7f6c7223 */ /* 0x000fe20000010078 */
[----:B------:R-:W-:Y:S01]  /*1c70*/  FFMA.FTZ R230, R63, R245, R230 ;  /* 0x000000f53fe67223 */ /* 0x000fe200000100e6 */
[----:B------:R-:W-:-:S02]  /*1c80*/  FADD.FTZ R109, R109, R130 ;  /* 0x000000826d6d7221 */ /* 0x000fc40000010000 */
[----:B------:R-:W-:Y:S01]  /*1c90*/  FFMA.FTZ R114, R131, R124, R108 ;  /* 0x0000007c83727223 */ /* 0x000fe2000001006c */
[----:B------:R-:W-:Y:S01]  /*1ca0*/  FMUL.FTZ R231, R211, R231 ;  /* 0x000000e7d3e77220 */ /* 0x000fe20000410000 */
        /* <DEDUP_REMOVED lines=46> */
.L_x_1813:
[----:B------:R-:W-:Y:S05]  /*1f90*/  BSYNC.RECONVERGENT B0 ;  /* 0x0000000000007941 */ /* 0x000fea0003800200 */
.L_x_1812:
        /* <DEDUP_REMOVED lines=135> */
.L_x_1816:
        /* <DEDUP_REMOVED lines=37> */
[C---:B------:R-:W-:Y:S01]  /*2a60*/  F2FP.F16.F32.PACK_AB R105, R216.reuse, R105 ;  /* 0x00000069d869723e */ /* 0x040fe200000000ff */
        /* <DEDUP_REMOVED lines=9> */
[----:B------:R-:W-:Y:S02]  /*2b00*/  F2FP.F16.F32.PACK_AB R107, R107, R104 ;  /* 0x000000686b6b723e */ /* 0x000fe400000000ff */
[----:B------:R-:W-:Y:S02]  /*2b10*/  F2FP.F16.F32.PACK_AB R104, R113, R0 ;  /* 0x000000007168723e */ /* 0x000fe400000000ff */
[----:B------:R-:W-:Y:S02]  /*2b20*/  FSEL R115, R115, RZ, P1 ;  /* 0x000000ff73737208 */ /* 0x000fe40000800000 */
        /* <DEDUP_REMOVED lines=8> */
.L_x_1815:
[----:B------:R-:W-:Y:S01]  /*2bb0*/  UMOV UR4, UR8 ;  /* 0x0000000800047c82 */ /* 0x000fe20008000000 */
[----:B------:R-:W-:Y:S01]  /*2bc0*/  UMOV UR5, UR9 ;  /* 0x0000000900057c82 */ /* 0x000fe20008000000 */
[----:B------:R-:W-:-:S04]  /*2bd0*/  UISETP.NE.U32.AND UP0, UPT, UR4, URZ, UPT ;  /* 0x000000ff0400728c */ /* 0x000fc8000bf05070 */
[----:B------:R-:W-:-:S09]  /*2be0*/  UISETP.NE.AND.EX UP0, UPT, UR5, URZ, UPT, UP0 ;  /* 0x000000ff0500728c */ /* 0x000fd2000bf05300 */
[----:B------:R-:W-:Y:S05]  /*2bf0*/  BRA.U UP0, `(.L_x_1818) ;  /* 0x0000000100f87547 */ /* 0x000fea000b800000 */
[-CC-:B------:R-:W-:Y:S01]  /*2c00*/  FFMA.FTZ R109, R140, R237.reuse, R240.reuse ;  /* 0x000000ed8c6d7223 */ /* 0x180fe200000100f0 */
[-CC-:B------:R-:W-:Y:S01]  /*2c10*/  FFMA.FTZ R112, R141, R237.reuse, R240.reuse ;  /* 0x000000ed8d707223 */ /* 0x180fe200000100f0 */
[--C-:B-----5:R-:W-:Y:S02]  /*2c20*/  HADD2.F32 R114, -RZ, R95.reuse.H1_H1 ;  /* 0x3000005fff727230 */ /* 0x120fe40000004100 */
[-CC-:B------:R-:W-:Y:S01]  /*2c30*/  FFMA.FTZ R214, R214, R237.reuse, R240.reuse ;  /* 0x000000edd6d67223 */ /* 0x180fe200000100f0 */
[----:B------:R-:W-:Y:S01]  /*2c40*/  FADD.FTZ R109, R138, -R109 ;  /* 0x8000006d8a6d7221 */ /* 0x000fe20000010000 */
[-C--:B------:R-:W-:Y:S01]  /*2c50*/  FFMA.FTZ R143, R143, R237.reuse, R240 ;  /* 0x000000ed8f8f7223 */ /* 0x080fe200000100f0 */
[----:B------:R-:W-:Y:S01]  /*2c60*/  FADD.FTZ R139, R139, -R112 ;  /* 0x800000708b8b7221 */ /* 0x000fe20000010000 */
[----:B------:R-:W-:Y:S01]  /*2c70*/  FFMA.FTZ R116, R0, R237, R240 ;  /* 0x000000ed00747223 */ /* 0x000fe200000100f0 */
[----:B------:R-:W-:Y:S02]  /*2c80*/  HADD2.F32 R112, -RZ, R95.H0_H0 ;  /* 0x2000005fff707230 */ /* 0x000fe40000004100 */
[----:B------:R-:W-:Y:S01]  /*2c90*/  FFMA.FTZ R117, R211, R109, R114 ;  /* 0x0000006dd3757223 */ /* 0x000fe20000010072 */
[----:B------:R-:W-:-:S02]  /*2ca0*/  HADD2.F32 R0, -RZ, R94.H0_H0 ;  /* 0x2000005eff007230 */ /* 0x000fc40000004100 */
[----:B------:R-:W-:Y:S01]  /*2cb0*/  FADD.FTZ R113, R213, -R214 ;  /* 0x800000d6d5717221 */ /* 0x000fe20000010000 */
[----:B------:R-:W-:Y:S02]  /*2cc0*/  HADD2.F32 R114, -RZ, R94.H1_H1 ;  /* 0x3000005eff727230 */ /* 0x000fe40000004100 */
[----:B------:R-:W-:Y:S01]  /*2cd0*/  FADD.FTZ R115, R142, -R143 ;  /* 0x8000008f8e737221 */ /* 0x000fe20000010000 */
[-CC-:B------:R-:W-:Y:S01]  /*2ce0*/  FFMA.FTZ R108, R220, R237.reuse, R240.reuse ;  /* 0x000000eddc6c7223 */ /* 0x180fe200000100f0 */
[-CC-:B------:R-:W-:Y:S01]  /*2cf0*/  FFMA.FTZ R110, R218, R237.reuse, R240.reuse ;  /* 0x000000edda6e7223 */ /* 0x180fe200000100f0 */
[----:B------:R-:W-:Y:S01]  /*2d00*/  FFMA.FTZ R216, R216, R237, R240 ;  /* 0x000000edd8d87223 */ /* 0x000fe200000100f0 */
[----:B------:R-:W-:Y:S01]  /*2d10*/  FADD.FTZ R221, R221, -R116 ;  /* 0x80000074dddd7221 */ /* 0x000fe20000010000 */
[C---:B------:R-:W-:Y:S01]  /*2d20*/  FFMA.FTZ R116, R211.reuse, R139, R112 ;  /* 0x0000008bd3747223 */ /* 0x040fe20000010070 */
[----:B------:R-:W-:Y:S01]  /*2d30*/  FFMA.FTZ R113, R211, R113, R0 ;  /* 0x00000071d3717223 */ /* 0x000fe20000010000 */
[----:B------:R-:W-:-:S02]  /*2d40*/  HADD2.F32 R111, -RZ, R93.H0_H0 ;  /* 0x2000005dff6f7230 */ /* 0x000fc40000004100 */
[----:B------:R-:W-:Y:S01]  /*2d50*/  FFMA.FTZ R115, R211, R115, R114 ;  /* 0x00000073d3737223 */ /* 0x000fe20000010072 */
[----:B------:R-:W-:Y:S02]  /*2d60*/  HADD2.F32 R112, -RZ, R93.H1_H1 ;  /* 0x3000005dff707230 */ /* 0x000fe40000004100 */
[----:B------:R-:W-:Y:S01]  /*2d70*/  FADD.FTZ R108, R219, -R108 ;  /* 0x8000006cdb6c7221 */ /* 0x000fe20000010000 */
[--C-:B------:R-:W-:Y:S02]  /*2d80*/  HADD2.F32 R0, -RZ, R92.reuse.H0_H0 ;  /* 0x2000005cff007230 */ /* 0x100fe40000004100 */
[----:B------:R-:W-:Y:S01]  /*2d90*/  FADD.FTZ R110, R217, -R110 ;  /* 0x8000006ed96e7221 */ /* 0x000fe20000010000 */
[----:B------:R-:W-:Y:S02]  /*2da0*/  HADD2.F32 R109, -RZ, R92.H1_H1 ;  /* 0x3000005cff6d7230 */ /* 0x000fe40000004100 */
        /* <DEDUP_REMOVED lines=33> */
[----:B------:R-:W-:Y:S01]  /*2fc0*/  F2FP.F16.F32.PACK_AB R108, R113, R0 ;  /* 0x00000000716c723e */ /* 0x000fe200000000ff */
[----:B------:R-:W-:Y:S06]  /*2fd0*/  BRA `(.L_x_1817) ;  /* 0x0000001800487947 */ /* 0x000fec0003800000 */
.L_x_1818:
[-CC-:B------:R-:W-:Y:S01]  /*2fe0*/  FFMA.FTZ R104, R141, R237.reuse, R240.reuse ;  /* 0x000000ed8d687223 */ /* 0x180fe200000100f0 */
[-CC-:B------:R-:W-:Y:S01]  /*2ff0*/  FFMA.FTZ R105, R140, R237.reuse, R240.reuse ;  /* 0x000000ed8c697223 */ /* 0x180fe200000100f0 */
[-CC-:B------:R-:W-:Y:S01]  /*3000*/  FFMA.FTZ R214, R214, R237.reuse, R240.reuse ;  /* 0x000000edd6d67223 */ /* 0x180fe200000100f0 */
[----:B------:R-:W-:Y:S01]  /*3010*/  FFMA.FTZ R143, R143, R237, R240 ;  /* 0x000000ed8f8f7223 */ /* 0x000fe200000100f0 */
[--C-:B-----5:R-:W-:Y:S02]  /*3020*/  HADD2.F32 R106, -RZ, R95.reuse.H0_H0 ;  /* 0x2000005fff6a7230 */ /* 0x120fe40000004100 */
[----:B------:R-:W-:Y:S01]  /*3030*/  FADD.FTZ R104, R139, -R104 ;  /* 0x800000688b687221 */ /* 0x000fe20000010000 */
[----:B------:R-:W-:Y:S01]  /*3040*/  FADD.FTZ R138, R138, -R105 ;  /* 0x800000698a8a7221 */ /* 0x000fe20000010000 */
[----:B------:R-:W-:Y:S02]  /*3050*/  HADD2.F32 R105, -RZ, R94.H0_H0 ;  /* 0x2000005eff697230 */ /* 0x000fe40000004100 */
[----:B------:R-:W-:Y:S01]  /*3060*/  FADD.FTZ R214, R213, -R214 ;  /* 0x800000d6d5d67221 */ /* 0x000fe20000010000 */
[----:B------:R-:W-:-:S02]  /*3070*/  HADD2.F32 R111, -RZ, R95.H1_H1 ;  /* 0x3000005fff6f7230 */ /* 0x000fc40000004100 */
[-CC-:B------:R-:W-:Y:S01]  /*3080*/  FFMA.FTZ R218, R218, R237.reuse, R240.reuse ;  /* 0x000000eddada7223 */ /* 0x180fe200000100f0 */
[----:B------:R-:W-:Y:S02]  /*3090*/  HADD2.F32 R109, -RZ, R94.H1_H1 ;  /* 0x3000005eff6d7230 */ /* 0x000fe40000004100 */
[-C--:B------:R-:W-:Y:S01]  /*30a0*/  FFMA.FTZ R216, R216, R237.reuse, R240 ;  /* 0x000000edd8d87223 */ /* 0x080fe200000100f0 */
[----:B------:R-:W-:Y:S01]  /*30b0*/  FADD.FTZ R142, R142, -R143 ;  /* 0x8000008f8e8e7221 */ /* 0x000fe20000010000 */
[C---:B------:R-:W-:Y:S01]  /*30c0*/  FFMA.FTZ R107, R211.reuse, R104, R106 ;  /* 0x00000068d36b7223 */ /* 0x040fe2000001006a */
[-CC-:B------:R-:W-:Y:S01]  /*30d0*/  FFMA.FTZ R0, R0, R237.reuse, R240.reuse ;  /* 0x000000ed00007223 */ /* 0x180fe200000100f0 */
[----:B------:R-:W-:Y:S01]  /*30e0*/  FFMA.FTZ R220, R220, R237, R240 ;  /* 0x000000eddcdc7223 */ /* 0x000fe200000100f0 */
[--C-:B------:R-:W-:Y:S02]  /*30f0*/  HADD2.F32 R104, -RZ, R93.reuse.H0_H0 ;  /* 0x2000005dff687230 */ /* 0x100fe40000004100 */
[----:B------:R-:W-:Y:S01]  /*3100*/  FFMA.FTZ R106, R211, R214, R105 ;  /* 0x000000d6d36a7223 */ /* 0x000fe20000010069 */
[----:B------:R-:W-:-:S02]  /*3110*/  HADD2.F32 R115, -RZ, R93.H1_H1 ;  /* 0x3000005dff737230 */ /* 0x000fc40000004100 */
[----:B------:R-:W-:Y:S01]  /*3120*/  FADD.FTZ R218, R217, -R218 ;  /* 0x800000dad9da7221 */ /* 0x000fe20000010000 */
[----:B------:R-:W-:Y:S01]  /*3130*/  FADD.FTZ R216, R215, -R216 ;  /* 0x800000d8d7d87221 */ /* 0x000fe20000010000 */
[C---:B------:R-:W-:Y:S01]  /*3140*/  FFMA.FTZ R138, R211.reuse, R138, R111 ;  /* 0x0000008ad38a7223 */ /* 0x040fe2000001006f */
[----:B------:R-:W-:Y:S01]  /*3150*/  FFMA.FTZ R119, R211, R142, R109 ;  /* 0x0000008ed3777223 */ /* 0x000fe2000001006d */
[--C-:B------:R-:W-:Y:S01]  /*3160*/  HADD2.F32 R105, -RZ, R92.reuse.H0_H0 ;  /* 0x2000005cff697230 */ /* 0x100fe20000004100 */
[----:B------:R-:W-:Y:S01]  /*3170*/  ISETP.GE.U32.AND P1, PT, R250, RZ, PT ;  /* 0x000000fffa00720c */ /* 0x000fe20003f26070 */
[----:B------:R-:W-:Y:S02]  /*3180*/  HADD2.F32 R113, -RZ, R92.H1_H1 ;  /* 0x3000005cff717230 */ /* 0x000fe40000004100 */
[----:B------:R-:W-:Y:S01]  /*3190*/  FADD.FTZ R0, R221, -R0 ;  /* 0x80000000dd007221 */ /* 0x000fe20000010000 */
        /* <DEDUP_REMOVED lines=15> */
[C---:B------:R-:W-:Y:S01]  /*3290*/  F2FP.F16.F32.PACK_AB R105, R117.reuse, R104 ;  /* 0x000000687569723e */ /* 0x040fe200000000ff */
        /* <DEDUP_REMOVED lines=10> */
[----:B------:R-:W-:Y:S02]  /*3340*/  F2FP.F16.F32.PACK_AB R104, R113, R0 ;  /* 0x000000007168723e */ /* 0x000fe400000000ff */
[----:B------:R-:W-:Y:S02]  /*3350*/  FSEL R115, R115, RZ, P1 ;  /* 0x000000ff73737208 */ /* 0x000fe40000800000 */
        /* <DEDUP_REMOVED lines=10> */
.L_x_1814:
        /* <DEDUP_REMOVED lines=26> */
[----:B------:R-:W-:Y:S01]  /*35a0*/  LOP3.LUT P3, RZ, R251, 0xff0000, RZ, 0xc0, !PT ;  /* 0x00ff0000fbff7812 */ /* 0x000fe2000786c0ff */
[----:B------:R-:W-:Y:S01]  /*35b0*/  FMUL.FTZ R214, R214, UR6 ;  /* 0x00000006d6d67c20 */ /* 0x000fe20008410000 */
[----:B------:R-:W-:Y:S01]  /*35c0*/  LOP3.LUT P6, RZ, R163, 0xff0000, RZ, 0xc0, !PT ;  /* 0x00ff0000a3ff7812 */ /* 0x000fe200078cc0ff */
[C---:B------:R-:W-:Y:S01]  /*35d0*/  FMUL.FTZ R142, R211.reuse, R142 ;  /* 0x0000008ed38e7220 */ /* 0x040fe20000410000 */
[----:B------:R-:W-:Y:S01]  /*35e0*/  FSEL R108, R138, RZ, P5 ;  /* 0x000000ff8a6c7208 */ /* 0x000fe20002800000 */
[----:B------:R-:W-:Y:S01]  /*35f0*/  FMUL.FTZ R218, R211, R218 ;  /* 0x000000dad3da7220 */ /* 0x000fe20000410000 */
[----:B------:R-:W-:Y:S01]  /*3600*/  LOP3.LUT P5, RZ, R251, 0xff, RZ, 0xc0, !PT ;  /* 0x000000fffbff7812 */ /* 0x000fe200078ac0ff */
[-CC-:B------:R-:W-:Y:S01]  /*3610*/  FFMA.FTZ R216, R216, R237.reuse, R240.reuse ;  /* 0x000000edd8d87223 */ /* 0x180fe200000100f0 */
[----:B------:R-:W-:Y:S01]  /*3620*/  ISETP.GE.U32.AND.EX P1, PT, R163, 0x1000000, PT, P1 ;  /* 0x01000000a300780c */ /* 0x000fe20003f26110 */
[----:B------:R-:W-:Y:S01]  /*3630*/  FMUL.FTZ R142, R142, UR6 ;  /* 0x000000068e8e7c20 */ /* 0x000fe20008410000 */
[----:B------:R-:W-:Y:S01]  /*3640*/  FSEL R111, R88, RZ, P3 ;  /* 0x000000ff586f7208 */ /* 0x000fe20001800000 */
[----:B------:R-:W-:Y:S01]  /*3650*/  FMUL.FTZ R218, R218, UR6 ;  /* 0x00000006dada7c20 */ /* 0x000fe20008410000 */
[----:B------:R-:W-:Y:S01]  /*3660*/  FSEL R91, R88, RZ, P6 ;  /* 0x000000ff585b7208 */ /* 0x000fe20003000000 */
[-C--:B------:R-:W-:Y:S01]  /*3670*/  FFMA.FTZ R0, R0, R237.reuse, R240 ;  /* 0x000000ed00007223 */ /* 0x080fe200000100f0 */
[----:B------:R-:W-:Y:S01]  /*3680*/  FSEL R88, R138, RZ, P1 ;  /* 0x000000ff8a587208 */ /* 0x000fe20000800000 */
[----:B------:R-:W-:Y:S01]  /*3690*/  FADD.FTZ R216, R215, -R216 ;  /* 0x800000d8d7d87221 */ /* 0x000fe20000010000 */
[----:B------:R-:W-:Y:S01]  /*36a0*/  FSEL R110, R214, RZ, P5 ;  /* 0x000000ffd66e7208 */ /* 0x000fe20002800000 */
[----:B------:R-:W-:Y:S01]  /*36b0*/  FFMA.FTZ R220, R220, R237, R240 ;  /* 0x000000eddcdc7223 */ /* 0x000fe200000100f0 */
[----:B------:R-:W-:Y:S01]  /*36c0*/  LOP3.LUT P3, RZ, R163, 0xff, RZ, 0xc0, !PT ;  /* 0x000000ffa3ff7812 */ /* 0x000fe2000786c0ff */
[----:B------:R-:W-:Y:S01]  /*36d0*/  FADD.FTZ R0, R221, -R0 ;  /* 0x80000000dd007221 */ /* 0x000fe20000010000 */
[----:B------:R-:W-:Y:S01]  /*36e0*/  LOP3.LUT P1, RZ, R163, 0xff00, RZ, 0xc0, !PT ;  /* 0x0000ff00a3ff7812 */ /* 0x000fe2000782c0ff */
[----:B------:R-:W-:Y:S01]  /*36f0*/  FMUL.FTZ R216, R211, R216 ;  /* 0x000000d8d3d87220 */ /* 0x000fe20000410000 */
[----:B------:R-:W-:Y:S01]  /*3700*/  LOP3.LUT P5, RZ, R250, 0xff0000, RZ, 0xc0, !PT ;  /* 0x00ff0000faff7812 */ /* 0x000fe200078ac0ff */
[----:B------:R-:W-:Y:S01]  /*3710*/  FADD.FTZ R220, R219, -R220 ;  /* 0x800000dcdbdc7221 */ /* 0x000fe20000010000 */
[----:B------:R-:W-:Y:S01]  /*3720*/  FSEL R90, R214, RZ, P3 ;  /* 0x000000ffd65a7208 */ /* 0x000fe20001800000 */
[----:B------:R-:W-:Y:S01]  /*3730*/  FMUL.FTZ R216, R216, UR6 ;  /* 0x00000006d8d87c20 */ /* 0x000fe20008410000 */
[----:B------:R-:W-:Y:S01]  /*3740*/  FSEL R89, R142, RZ, P1 ;  /* 0x000000ff8e597208 */ /* 0x000fe20000800000 */
[C---:B------:R-:W-:Y:S01]  /*3750*/  FMUL.FTZ R0, R211.reuse, R0 ;  /* 0x00000000d3007220 */ /* 0x040fe20000410000 */
[----:B------:R-:W-:Y:S01]  /*3760*/  FSEL R109, R218, RZ, P5 ;  /* 0x000000ffda6d7208 */ /* 0x000fe20002800000 */
[----:B------:R-:W-:Y:S01]  /*3770*/  FMUL.FTZ R220, R211, R220 ;  /* 0x000000dcd3dc7220 */ /* 0x000fe20000410000 */
[----:B------:R-:W-:-:S02]  /*3780*/  LOP3.LUT P5, RZ, R162, 0xff0000, RZ, 0xc0, !PT ;  /* 0x00ff0000a2ff7812 */ /* 0x000fc400078ac0ff */
[----:B------:R-:W-:Y:S01]  /*3790*/  F2FP.F16.F32.PACK_AB R90, R89, R90 ;  /* 0x0000005a595a723e */ /* 0x000fe200000000ff */
[----:B------:R-:W-:Y:S01]  /*37a0*/  FMUL.FTZ R220, R220, UR6 ;  /* 0x00000006dcdc7c20 */ /* 0x000fe20008410000 */
[----:B------:R-:W-:Y:S02]  /*37b0*/  FSEL R89, R218, RZ, P5 ;  /* 0x000000ffda597208 */ /* 0x000fe40002800000 */
[----:B------:R-:W-:Y:S02]  /*37c0*/  LOP3.LUT P5, RZ, R162, 0xff000000, RZ, 0xc0, !PT ;  /* 0xff000000a2ff7812 */ /* 0x000fe400078ac0ff */
[----:B------:R-:W-:Y:S02]  /*37d0*/  LOP3.LUT P6, RZ, R251, 0xff00, RZ, 0xc0, !PT ;  /* 0x0000ff00fbff7812 */ /* 0x000fe400078cc0ff */
[----:B------:R-:W-:Y:S02]  /*37e0*/  LOP3.LUT P3, RZ, R250, 0xff000000, RZ, 0xc0, !PT ;  /* 0xff000000faff7812 */ /* 0x000fe4000786c0ff */
[----:B------:R-:W-:Y:S01]  /*37f0*/  F2FP.F16.F32.PACK_AB R111, R108, R111 ;  /* 0x0000006f6c6f723e */ /* 0x000fe200000000ff */
        /* <DEDUP_REMOVED lines=8> */
[----:B------:R-:W-:Y:S02]  /*3880*/  F2FP.F16.F32.PACK_AB R91, R88, R91 ;  /* 0x0000005b585b723e */ /* 0x000fe400000000ff */
[----:B------:R-:W-:Y:S02]  /*3890*/  F2FP.F16.F32.PACK_AB R110, R113, R110 ;  /* 0x0000006e716e723e */ /* 0x000fe400000000ff */
[----:B------:R-:W-:Y:S02]  /*38a0*/  FSEL R88, R108, RZ, P5 ;  /* 0x000000ff6c587208 */ /* 0x000fe40002800000 */
[C---:B------:R-:W-:Y:S02]  /*38b0*/  FSEL R115, R220.reuse, RZ, P6 ;  /* 0x000000ffdc737208 */ /* 0x040fe40003000000 */
[----:B------:R-:W-:Y:S02]  /*38c0*/  FSEL R113, R220, RZ, P3 ;  /* 0x000000ffdc717208 */ /* 0x000fe40001800000 */
[----:B------:R-:W-:-:S02]  /*38d0*/  FSEL R108, R108, RZ, P1 ;  /* 0x000000ff6c6c7208 */ /* 0x000fc40000800000 */
[----:B------:R-:W-:Y:S02]  /*38e0*/  F2FP.F16.F32.PACK_AB R89, R0, R89 ;  /* 0x000000590059723e */ /* 0x000fe400000000ff */
[----:B------:R-:W-:Y:S02]  /*38f0*/  F2FP.F16.F32.PACK_AB R109, R112, R109 ;  /* 0x0000006d706d723e */ /* 0x000fe400000000ff */
[----:B------:R-:W-:Y:S02]  /*3900*/  F2FP.F16.F32.PACK_AB R88, R113, R88 ;  /* 0x000000587158723e */ /* 0x000fe400000000ff */
[----:B------:R-:W-:Y:S01]  /*3910*/  F2FP.F16.F32.PACK_AB R108, R115, R108 ;  /* 0x0000006c736c723e */ /* 0x000fe200000000ff */
[----:B------:R-:W-:Y:S06]  /*3920*/  BRA `(.L_x_1817) ;  /* 0x0000000c00f47947 */ /* 0x000fec0003800000 */
.L_x_1820:
[-CC-:B------:R-:W-:Y:S01]  /*3930*/  FFMA.FTZ R88, R141, R237.reuse, R240.reuse ;  /* 0x000000ed8d587223 */ /* 0x180fe200000100f0 */
[-CC-:B------:R-:W-:Y:S01]  /*3940*/  FFMA.FTZ R214, R214, R237.reuse, R240.reuse ;  /* 0x000000edd6d67223 */ /* 0x180fe200000100f0 */
[-CC-:B------:R-:W-:Y:S01]  /*3950*/  FFMA.FTZ R89, R140, R237.reuse, R240.reuse ;  /* 0x000000ed8c597223 */ /* 0x180fe200000100f0 */
[-C--:B------:R-:W-:Y:S01]  /*3960*/  FFMA.FTZ R143, R143, R237.reuse, R240 ;  /* 0x000000ed8f8f7223 */ /* 0x080fe200000100f0 */
[----:B------:R-:W-:Y:S01]  /*3970*/  FADD.FTZ R88, R139, -R88 ;  /* 0x800000588b587221 */ /* 0x000fe20000010000 */
[----:B------:R-:W-:Y:S01]  /*3980*/  FADD.FTZ R214, R213, -R214 ;  /* 0x800000d6d5d67221 */ /* 0x000fe20000010000 */
[----:B------:R-:W-:Y:S01]  /*3990*/  FADD.FTZ R138, R138, -R89 ;  /* 0x800000598a8a7221 */ /* 0x000fe20000010000 */
[-C--:B------:R-:W-:Y:S01]  /*39a0*/  FFMA.FTZ R218, R218, R237.reuse, R240 ;  /* 0x000000eddada7223 */ /* 0x080fe200000100f0 */
[----:B------:R-:W-:Y:S01]  /*39b0*/  FMUL.FTZ R107, R211, R88 ;  /* 0x00000058d36b7220 */ /* 0x000fe20000410000 */
[----:B-----5:R-:W-:Y:S01]  /*39c0*/  LOP3.LUT P6, RZ, R251, 0xff0000, RZ, 0xc0, !PT ;  /* 0x00ff0000fbff7812 */ /* 0x020fe200078cc0ff */
[----:B------:R-:W-:Y:S01]  /*39d0*/  FMUL.FTZ R138, R211, R138 ;  /* 0x0000008ad38a7220 */ /* 0x000fe20000410000 */
[----:B------:R-:W-:Y:S01]  /*39e0*/  LOP3.LUT P5, RZ, R163, 0xff0000, RZ, 0xc0, !PT ;  /* 0x00ff0000a3ff7812 */ /* 0x000fe200078ac0ff */
[----:B------:R-:W-:Y:S01]  /*39f0*/  FMUL.FTZ R88, R107, UR6 ;  /* 0x000000066b587c20 */ /* 0x000fe20008410000 */
[----:B------:R-:W-:Y:S01]  /*3a00*/  FMUL.FTZ R106, R211, R214 ;  /* 0x000000d6d36a7220 */ /* 0x000fe20000410000 */
[----:B------:R-:W-:Y:S01]  /*3a10*/  FADD.FTZ R142, R142, -R143 ;  /* 0x8000008f8e8e7221 */ /* 0x000fe20000010000 */
[----:B------:R-:W-:Y:S01]  /*3a20*/  ISETP.GE.U32.AND P3, PT, R162, RZ, PT ;  /* 0x000000ffa200720c */ /* 0x000fe20003f66070 */
[----:B------:R-:W-:Y:S01]  /*3a30*/  FADD.FTZ R218, R217, -R218 ;  /* 0x800000dad9da7221 */ /* 0x000fe20000010000 */
[----:B------:R-:W-:Y:S01]  /*3a40*/  ISETP.GE.U32.AND P1, PT, R250, RZ, PT ;  /* 0x000000fffa00720c */ /* 0x000fe20003f26070 */
[----:B------:R-:W-:Y:S01]  /*3a50*/  FMUL.FTZ R89, R138, UR6 ;  /* 0x000000068a597c20 */ /* 0x000fe20008410000 */
[C---:B------:R-:W-:Y:S01]  /*3a60*/  FSEL R111, R88.reuse, RZ, P6 ;  /* 0x000000ff586f7208 */ /* 0x040fe20003000000 */
[----:B------:R-:W-:Y:S01]  /*3a70*/  FMUL.FTZ R91, R211, R142 ;  /* 0x0000008ed35b7220 */ /* 0x000fe20000410000 */
[----:B------:R-:W-:Y:S01]  /*3a80*/  FSEL R108, R88, RZ, P5 ;  /* 0x000000ff586c7208 */ /* 0x000fe20002800000 */
[----:B------:R-:W-:Y:S01]  /*3a90*/  FMUL.FTZ R88, R106, UR6 ;  /* 0x000000066a587c20 */ /* 0x000fe20008410000 */
[----:B------:R-:W-:Y:S01]  /*3aa0*/  LOP3.LUT P6, RZ, R251, 0xff, RZ, 0xc0, !PT ;  /* 0x000000fffbff7812 */ /* 0x000fe200078cc0ff */
[-C--:B------:R-:W-:Y:S01]  /*3ab0*/  FFMA.FTZ R216, R216, R237.reuse, R240 ;  /* 0x000000edd8d87223 */ /* 0x080fe200000100f0 */
[----:B------:R-:W-:Y:S01]  /*3ac0*/  LOP3.LUT P5, RZ, R163, 0xff, RZ, 0xc0, !PT ;  /* 0x000000ffa3ff7812 */ /* 0x000fe200078ac0ff */
[----:B------:R-:W-:Y:S01]  /*3ad0*/  FMUL.FTZ R105, R211, R218 ;  /* 0x000000dad3697220 */ /* 0x000fe20000410000 */
[----:B------:R-:W-:Y:S01]  /*3ae0*/  ISETP.GE.U32.AND.EX P3, PT, R163, 0x1000000, PT, P3 ;  /* 0x01000000a300780c */ /* 0x000fe20003f66130 */
[----:B------:R-:W-:Y:S01]  /*3af0*/  FMUL.FTZ R104, R91, UR6 ;  /* 0x000000065b687c20 */ /* 0x000fe20008410000 */
[----:B------:R-:W-:Y:S01]  /*3b00*/  ISETP.GE.U32.AND.EX P1, PT, R251, 0x1000000, PT, P1 ;  /* 0x01000000fb00780c */ /* 0x000fe20003f26110 */
[----:B------:R-:W-:Y:S01]  /*3b10*/  FADD.FTZ R216, R215, -R216 ;  /* 0x800000d8d7d87221 */ /* 0x000fe20000010000 */
[----:B------:R-:W-:Y:S01]  /*3b20*/  FSEL R113, R89, RZ, P3 ;  /* 0x000000ff59717208 */ /* 0x000fe20001800000 */
[-CC-:B------:R-:W-:Y:S01]  /*3b30*/  FFMA.FTZ R220, R220, R237.reuse, R240.reuse ;  /* 0x000000eddcdc7223 */ /* 0x180fe200000100f0 */
[----:B------:R-:W-:Y:S01]  /*3b40*/  FSEL R110, R88, RZ, P6 ;  /* 0x000000ff586e7208 */ /* 0x000fe20003000000 */
        /* <DEDUP_REMOVED lines=8> */
[----:B------:R-:W-:Y:S01]  /*3bd0*/  FADD.FTZ R0, R221, -R0 ;  /* 0x80000000dd007221 */ /* 0x000fe20000010000 */
[----:B------:R-:W-:-:S02]  /*3be0*/  FSEL R109, R104, RZ, P3 ;  /* 0x000000ff686d7208 */ /* 0x000fc40001800000 */
[----:B------:R-:W-:Y:S01]  /*3bf0*/  F2FP.F16.F32.PACK_AB R111, R112, R111 ;  /* 0x0000006f706f723e */ /* 0x000fe200000000ff */
[----:B------:R-:W-:Y:S01]  /*3c00*/  FMUL.FTZ R0, R211, R0 ;  /* 0x00000000d3007220 */ /* 0x000fe20000410000 */
[----:B------:R-:W-:Y:S02]  /*3c10*/  FSEL R112, R88, RZ, P6 ;  /* 0x000000ff58707208 */ /* 0x000fe40003000000 */
[----:B------:R-:W-:Y:S02]  /*3c20*/  LOP3.LUT P6, RZ, R162, 0xff0000, RZ, 0xc0, !PT ;  /* 0x00ff0000a2ff7812 */ /* 0x000fe400078cc0ff */
[----:B------:R-:W-:Y:S01]  /*3c30*/  F2FP.F16.F32.PACK_AB R90, R109, R90 ;  /* 0x0000005a6d5a723e */ /* 0x000fe200000000ff */
[----:B------:R-:W-:Y:S01]  /*3c40*/  FMUL.FTZ R109, R211, R220 ;  /* 0x000000dcd36d7220 */ /* 0x000fe20000410000 */
[C---:B------:R-:W-:Y:S01]  /*3c50*/  F2FP.F16.F32.PACK_AB R105, R216.reuse, R105 ;  /* 0x00000069d869723e */ /* 0x040fe200000000ff */
[----:B------:R-:W-:Y:S01]  /*3c60*/  FMUL.FTZ R216, R216, UR6 ;  /* 0x00000006d8d87c20 */ /* 0x000fe20008410000 */
[----:B------:R-:W-:-:S02]  /*3c70*/  LOP3.LUT P1, RZ, R251, 0xff00, RZ, 0xc0, !PT ;  /* 0x0000ff00fbff7812 */ /* 0x000fc4000782c0ff */
[----:B------:R-:W-:Y:S02]  /*3c80*/  LOP3.LUT P5, RZ, R250, 0xff000000, RZ, 0xc0, !PT ;  /* 0xff000000faff7812 */ /* 0x000fe400078ac0ff */
[----:B------:R-:W-:Y:S01]  /*3c90*/  FSEL R114, R88, RZ, P6 ;  /* 0x000000ff58727208 */ /* 0x000fe20003000000 */
[C---:B------:R-:W-:Y:S01]  /*3ca0*/  FMUL.FTZ R88, R109.reuse, UR6 ;  /* 0x000000066d587c20 */ /* 0x040fe20008410000 */
[----:B------:R-:W-:Y:S02]  /*3cb0*/  LOP3.LUT P6, RZ, R162, 0xff000000, RZ, 0xc0, !PT ;  /* 0xff000000a2ff7812 */ /* 0x000fe400078cc0ff */
[----:B------:R-:W-:Y:S02]  /*3cc0*/  FSEL R89, R104, RZ, P1 ;  /* 0x000000ff68597208 */ /* 0x000fe40000800000 */
[----:B------:R-:W-:Y:S02]  /*3cd0*/  FSEL R117, R216, RZ, P5 ;  /* 0x000000ffd8757208 */ /* 0x000fe40002800000 */
[----:B------:R-:W-:Y:S01]  /*3ce0*/  F2FP.F16.F32.PACK_AB R104, R109, R0 ;  /* 0x000000006d68723e */ /* 0x000fe200000000ff */
[----:B------:R-:W-:Y:S01]  /*3cf0*/  FMUL.FTZ R0, R0, UR6 ;  /* 0x0000000600007c20 */ /* 0x000fe20008410000 */
[----:B------:R-:W-:-:S02]  /*3d00*/  LOP3.LUT P1, RZ, R250, 0xff00, RZ, 0xc0, !PT ;  /* 0x0000ff00faff7812 */ /* 0x000fc4000782c0ff */
[----:B------:R-:W-:Y:S02]  /*3d10*/  LOP3.LUT P5, RZ, R162, 0xff00, RZ, 0xc0, !PT ;  /* 0x0000ff00a2ff7812 */ /* 0x000fe400078ac0ff */
[----:B------:R-:W-:Y:S02]  /*3d20*/  FSEL R109, R216, RZ, P6 ;  /* 0x000000ffd86d7208 */ /* 0x000fe40003000000 */
[----:B------:R-:W-:Y:S02]  /*3d30*/  LOP3.LUT P3, RZ, R250, 0xff, RZ, 0xc0, !PT ;  /* 0x000000fffaff7812 */ /* 0x000fe4000786c0ff */
        /* <DEDUP_REMOVED lines=14> */
.L_x_1819:
        /* <DEDUP_REMOVED lines=9> */
[----:B------:R-:W-:Y:S01]  /*3eb0*/  FADD.FTZ R90, R139, -R90 ;  /* 0x8000005a8b5a7221 */ /* 0x000fe20000010000 */
[----:B------:R-:W-:Y:S02]  /*3ec0*/  HADD2.F32 R109, -RZ, R95.H1_H1 ;  /* 0x3000005fff6d7230 */ /* 0x000fe40000004100 */
[----:B------:R-:W-:Y:S01]  /*3ed0*/  FADD.FTZ R138, R138, -R89 ;  /* 0x800000598a8a7221 */ /* 0x000fe20000010000 */
[--C-:B------:R-:W-:Y:S02]  /*3ee0*/  HADD2.F32 R89, -RZ, R94.reuse.H0_H0 ;  /* 0x2000005eff597230 */ /* 0x100fe40000004100 */
[----:B------:R-:W-:Y:S01]  /*3ef0*/  FFMA.FTZ R90, R211, R90, R108 ;  /* 0x0000005ad35a7223 */ /* 0x000fe2000001006c */
[----:B------:R-:W-:Y:S01]  /*3f00*/  FADD.FTZ R214, R213, -R214 ;  /* 0x800000d6d5d67221 */ /* 0x000fe20000010000 */
[-CC-:B------:R-:W-:Y:S01]  /*3f10*/  FFMA.FTZ R88, R218, R237.reuse, R240.reuse ;  /* 0x000000edda587223 */ /* 0x180fe200000100f0 */
[----:B------:R-:W-:Y:S01]  /*3f20*/  FFMA.FTZ R143, R143, R237, R240 ;  /* 0x000000ed8f8f7223 */ /* 0x000fe200000100f0 */
[C---:B------:R-:W-:Y:S01]  /*3f30*/  FFMA.FTZ R109, R211.reuse, R138, R109 ;  /* 0x0000008ad36d7223 */ /* 0x040fe2000001006d */
[----:B------:R-:W-:Y:S01]  /*3f40*/  FMUL.FTZ R90, R90, UR6 ;  /* 0x000000065a5a7c20 */ /* 0x000fe20008410000 */
[----:B------:R-:W-:Y:S01]  /*3f50*/  ISETP.GE.U32.AND P1, PT, R250, RZ, PT ;  /* 0x000000fffa00720c */ /* 0x000fe20003f26070 */
[----:B------:R-:W-:Y:S01]  /*3f60*/  HADD2.F32 R91, -RZ, R94.H1_H1 ;  /* 0x3000005eff5b7230 */ /* 0x000fe20000004100 */
[----:B------:R-:W-:Y:S01]  /*3f70*/  ISETP.GE.U32.AND P3, PT, R162, RZ, PT ;  /* 0x000000ffa200720c */ /* 0x000fe20003f66070 */
[----:B------:R-:W-:Y:S01]  /*3f80*/  FFMA.FTZ R89, R211, R214, R89 ;  /* 0x000000d6d3597223 */ /* 0x000fe20000010059 */
[----:B------:R-:W-:Y:S01]  /*3f90*/  LOP3.LUT P6, RZ, R251, 0xff0000, RZ, 0xc0, !PT ;  /* 0x00ff0000fbff7812 */ /* 0x000fe200078cc0ff */
[----:B------:R-:W-:-:S02]  /*3fa0*/  HADD2.F32 R112, -RZ, R93.H0_H0 ;  /* 0x2000005dff707230 */ /* 0x000fc40000004100 */
[----:B------:R-:W-:Y:S01]  /*3fb0*/  FADD.FTZ R88, R217, -R88 ;  /* 0x80000058d9587221 */ /* 0x000fe20000010000 */
[----:B------:R-:W-:Y:S01]  /*3fc0*/  FADD.FTZ R142, R142, -R143 ;  /* 0x8000008f8e8e7221 */ /* 0x000fe20000010000 */
[----:B------:R-:W-:Y:S01]  /*3fd0*/  FMUL.FTZ R109, R109, UR6 ;  /* 0x000000066d6d7c20 */ /* 0x000fe20008410000 */
[----:B------:R-:W-:Y:S01]  /*3fe0*/  ISETP.GE.U32.AND.EX P1, PT, R251, 0x1000000, PT, P1 ;  /* 0x01000000fb00780c */ /* 0x000fe20003f26110 */
[----:B------:R-:W-:Y:S01]  /*3ff0*/  FMUL.FTZ R89, R89, UR6 ;  /* 0x0000000659597c20 */ /* 0x000fe20008410000 */
[----:B------:R-:W-:Y:S01]  /*4000*/  ISETP.GE.U32.AND.EX P3, PT, R163, 0x1000000, PT, P3 ;  /* 0x01000000a300780c */ /* 0x000fe20003f66130 */
[----:B------:R-:W-:Y:S01]  /*4010*/  FFMA.FTZ R142, R211, R142, R91 ;  /* 0x0000008ed38e7223 */ /* 0x000fe2000001005b */
[----:B------:R-:W-:Y:S01]  /*4020*/  LOP3.LUT P5, RZ, R163, 0xff0000, RZ, 0xc0, !PT ;  /* 0x00ff0000a3ff7812 */ /* 0x000fe200078ac0ff */
[-C--:B------:R-:W-:Y:S01]  /*4030*/  FFMA.FTZ R0, R0, R237.reuse, R240 ;  /* 0x000000ed00007223 */ /* 0x080fe200000100f0 */
[----:B------:R-:W-:Y:S01]  /*4040*/  FSEL R114, R90, RZ, P6 ;  /* 0x000000ff5a727208 */ /* 0x000fe20003000000 */
[----:B------:R-:W-:Y:S01]  /*4050*/  FFMA.FTZ R88, R211, R88, R112 ;  /* 0x00000058d3587223 */ /* 0x000fe20000010070 */
[----:B------:R-:W-:Y:S01]  /*4060*/  LOP3.LUT P6, RZ, R251, 0xff, RZ, 0xc0, !PT ;  /* 0x000000fffbff7812 */ /* 0x000fe200078cc0ff */
[-C--:B------:R-:W-:Y:S01]  /*4070*/  FFMA.FTZ R216, R216, R237.reuse, R240 ;  /* 0x000000edd8d87223 */ /* 0x080fe200000100f0 */
[C---:B------:R-:W-:Y:S01]  /*4080*/  FSEL R115, R109.reuse, RZ, P1 ;  /* 0x000000ff6d737208 */ /* 0x040fe20000800000 */
[----:B------:R-:W-:Y:S01]  /*4090*/  FMUL.FTZ R142, R142, UR6 ;  /* 0x000000068e8e7c20 */ /* 0x000fe20008410000 */
[----:B------:R-:W-:Y:S01]  /*40a0*/  FSEL R108, R109, RZ, P3 ;  /* 0x000000ff6d6c7208 */ /* 0x000fe20001800000 */
[--C-:B------:R-:W-:Y:S01]  /*40b0*/  HADD2.F32 R109, -RZ, R92.reuse.H0_H0 ;  /* 0x2000005cff6d7230 */ /* 0x100fe20000004100 */
[----:B------:R-:W-:Y:S01]  /*40c0*/  FSEL R91, R90, RZ, P5 ;  /* 0x000000ff5a5b7208 */ /* 0x000fe20002800000 */
[----:B------:R-:W-:Y:S01]  /*40d0*/  FADD.FTZ R0, R221, -R0 ;  /* 0x80000000dd007221 */ /* 0x000fe20000010000 */
[----:B------:R-:W-:Y:S01]  /*40e0*/  LOP3.LUT P5, RZ, R163, 0xff, RZ, 0xc0, !PT ;  /* 0x000000ffa3ff7812 */ /* 0x000fe200078ac0ff */
[----:B------:R-:W-:Y:S01]  /*40f0*/  FMUL.FTZ R88, R88, UR6 ;  /* 0x0000000658587c20 */ /* 0x000fe20008410000 */
[----:B------:R-:W-:Y:S01]  /*4100*/  FSEL R110, R89, RZ, P6 ;  /* 0x000000ff596e7208 */ /* 0x000fe20003000000 */
[----:B------:R-:W-:Y:S01]  /*4110*/  HADD2.F32 R112, -RZ, R93.H1_H1 ;  /* 0x3000005dff707230 */ /* 0x000fe20000004100 */
[----:B------:R-:W-:Y:S01]  /*4120*/  LOP3.LUT P3, RZ, R163, 0xff00, RZ, 0xc0, !PT ;  /* 0x0000ff00a3ff7812 */ /* 0x000fe2000786c0ff */
[----:B------:R-:W-:Y:S01]  /*4130*/  FADD.FTZ R216, R215, -R216 ;  /* 0x800000d8d7d87221 */ /* 0x000fe20000010000 */
[----:B------:R-:W-:Y:S01]  /*4140*/  LOP3.LUT P6, RZ, R250, 0xff0000, RZ, 0xc0, !PT ;  /* 0x00ff0000faff7812 */ /* 0x000fe200078cc0ff */
[----:B------:R-:W-:Y:S01]  /*4150*/  FFMA.FTZ R220, R220, R237, R240 ;  /* 0x000000eddcdc7223 */ /* 0x000fe200000100f0 */
[----:B------:R-:W-:Y:S01]  /*4160*/  FSEL R90, R89, RZ, P5 ;  /* 0x000000ff595a7208 */ /* 0x000fe20002800000 */
[C---:B------:R-:W-:Y:S01]  /*4170*/  FFMA.FTZ R0, R211.reuse, R0, R109 ;  /* 0x00000000d3007223 */ /* 0x040fe2000001006d */
[----:B------:R-:W-:Y:S01]  /*4180*/  FSEL R89, R142, RZ, P3 ;  /* 0x000000ff8e597208 */ /* 0x000fe20001800000 */
[----:B------:R-:W-:Y:S01]  /*4190*/  FFMA.FTZ R112, R211, R216, R112 ;  /* 0x000000d8d3707223 */ /* 0x000fe20000010070 */
[----:B------:R-:W-:Y:S01]  /*41a0*/  FSEL R109, R88, RZ, P6 ;  /* 0x000000ff586d7208 */ /* 0x000fe20003000000 */
[----:B------:R-:W-:Y:S01]  /*41b0*/  HADD2.F32 R111, -RZ, R92.H1_H1 ;  /* 0x3000005cff6f7230 */ /* 0x000fe20000004100 */
[----:B------:R-:W-:Y:S01]  /*41c0*/  LOP3.LUT P6, RZ, R162, 0xff0000, RZ, 0xc0, !PT ;  /* 0x00ff0000a2ff7812 */ /* 0x000fe200078cc0ff */
[----:B------:R-:W-:Y:S01]  /*41d0*/  FADD.FTZ R220, R219, -R220 ;  /* 0x800000dcdbdc7221 */ /* 0x000fe20000010000 */
[----:B------:R-:W-:Y:S01]  /*41e0*/  F2FP.F16.F32.PACK_AB R90, R89, R90 ;  /* 0x0000005a595a723e */ /* 0x000fe200000000ff */
[----:B------:R-:W-:Y:S01]  /*41f0*/  FMUL.FTZ R112, R112, UR6 ;  /* 0x0000000670707c20 */ /* 0x000fe20008410000 */
[----:B------:R-:W-:Y:S01]  /*4200*/  FSEL R89, R88, RZ, P6 ;  /* 0x000000ff58597208 */ /* 0x000fe20003000000 */
[----:B------:R-:W-:Y:S01]  /*4210*/  FFMA.FTZ R220, R211, R220, R111 ;  /* 0x000000dcd3dc7223 */ /* 0x000fe2000001006f */
[----:B------:R-:W-:-:S02]  /*4220*/  LOP3.LUT P6, RZ, R162, 0xff000000, RZ, 0xc0, !PT ;  /* 0xff000000a2ff7812 */ /* 0x000fc400078cc0ff */
[----:B------:R-:W-:Y:S01]  /*4230*/  LOP3.LUT P1, RZ, R251, 0xff00, RZ, 0xc0, !PT ;  /* 0x0000ff00fbff7812 */ /* 0x000fe2000782c0ff */
[----:B------:R-:W-:Y:S01]  /*4240*/  FMUL.FTZ R220, R220, UR6 ;  /* 0x00000006dcdc7c20 */ /* 0x000fe20008410000 */
[----:B------:R-:W-:Y:S02]  /*4250*/  LOP3.LUT P5, RZ, R250, 0xff000000, RZ, 0xc0, !PT ;  /* 0xff000000faff7812 */ /* 0x000fe400078ac0ff */
[----:B------:R-:W-:Y:S01]  /*4260*/  F2FP.F16.F32.PACK_AB R91, R108, R91 ;  /* 0x0000005b6c5b723e */ /* 0x000fe200000000ff */
[----:B------:R-:W-:Y:S01]  /*4270*/  FMUL.FTZ R108, R0, UR6 ;  /* 0x00000006006c7c20 */ /* 0x000fe20008410000 */
[----:B------:R-:W-:Y:S02]  /*4280*/  F2FP.F16.F32.PACK_AB R111, R115, R114 ;  /* 0x00000072736f723e */ /* 0x000fe400000000ff */
[----:B------:R-:W-:Y:S02]  /*4290*/  FSEL R0, R112, RZ, P6 ;  /* 0x000000ff70007208 */ /* 0x000fe40003000000 */
[----:B------:R-:W-:-:S02]  /*42a0*/  FSEL R113, R142, RZ, P1 ;  /* 0x000000ff8e717208 */ /* 0x000fc40000800000 */
[----:B------:R-:W-:Y:S02]  /*42b0*/  FSEL R114, R112, RZ, P5 ;  /* 0x000000ff70727208 */ /* 0x000fe40002800000 */
[----:B------:R-:W-:Y:S02]  /*42c0*/  LOP3.LUT P6, RZ, R162, 0xff, RZ, 0xc0, !PT ;  /* 0x000000ffa2ff7812 */ /* 0x000fe400078cc0ff */
[C---:B------:R-:W-:Y:S02]  /*42d0*/  LOP3.LUT P1, RZ, R250.reuse, 0xff00, RZ, 0xc0, !PT ;  /* 0x0000ff00faff7812 */ /* 0x040fe4000782c0ff */
[----:B------:R-:W-:Y:S02]  /*42e0*/  LOP3.LUT P3, RZ, R250, 0xff, RZ, 0xc0, !PT ;  /* 0x000000fffaff7812 */ /* 0x000fe4000786c0ff */
[----:B------:R-:W-:Y:S02]  /*42f0*/  LOP3.LUT P5, RZ, R162, 0xff00, RZ, 0xc0, !PT ;  /* 0x0000ff00a2ff7812 */ /* 0x000fe400078ac0ff */
[----:B------:R-:W-:-:S02]  /*4300*/  F2FP.F16.F32.PACK_AB R110, R113, R110 ;  /* 0x0000006e716e723e */ /* 0x000fc400000000ff */
[----:B------:R-:W-:Y:S02]  /*4310*/  FSEL R88, R108, RZ, P6 ;  /* 0x000000ff6c587208 */ /* 0x000fe40003000000 */
[C---:B------:R-:W-:Y:S02]  /*4320*/  FSEL R115, R220.reuse, RZ, P1 ;  /* 0x000000ffdc737208 */ /* 0x040fe40000800000 */
[----:B------:R-:W-:Y:S02]  /*4330*/  FSEL R113, R220, RZ, P5 ;  /* 0x000000ffdc717208 */ /* 0x000fe40002800000 */
[----:B------:R-:W-:Y:S02]  /*4340*/  FSEL R108, R108, RZ, P3 ;  /* 0x000000ff6c6c7208 */ /* 0x000fe40001800000 */
[----:B------:R-:W-:Y:S02]  /*4350*/  F2FP.F16.F32.PACK_AB R89, R0, R89 ;  /* 0x000000590059723e */ /* 0x000fe400000000ff */
[----:B------:R-:W-:-:S02]  /*4360*/  F2FP.F16.F32.PACK_AB R109, R114, R109 ;  /* 0x0000006d726d723e */ /* 0x000fc400000000ff */
[----:B------:R-:W-:Y:S02]  /*4370*/  F2FP.F16.F32.PACK_AB R88, R113, R88 ;  /* 0x000000587158723e */ /* 0x000fe400000000ff */
[----:B------:R-:W-:Y:S01]  /*4380*/  F2FP.F16.F32.PACK_AB R108, R115, R108 ;  /* 0x0000006c736c723e */ /* 0x000fe200000000ff */
[----:B------:R-:W-:Y:S06]  /*4390*/  BRA `(.L_x_1817) ;  /* 0x0000000400587947 */ /* 0x000fec0003800000 */
.L_x_1821:
[-CC-:B------:R-:W-:Y:S01]  /*43a0*/  FFMA.FTZ R88, R141, R237.reuse, R240.reuse ;  /* 0x000000ed8d587223 */ /* 0x180fe200000100f0 */
[-CC-:B------:R-:W-:Y:S01]  /*43b0*/  FFMA.FTZ R89, R140, R237.reuse, R240.reuse ;  /* 0x000000ed8c597223 */ /* 0x180fe200000100f0 */
[-C--:B------:R-:W-:Y:S01]  /*43c0*/  FFMA.FTZ R214, R214, R237.reuse, R240 ;  /* 0x000000edd6d67223 */ /* 0x080fe200000100f0 */
[--C-:B-----5:R-:W-:Y:S02]  /*43d0*/  HADD2.F32 R90, -RZ, R95.reuse.H0_H0 ;  /* 0x2000005fff5a7230 */ /* 0x120fe40000004100 */
[----:B------:R-:W-:Y:S01]  /*43e0*/  FADD.FTZ R88, R139, -R88 ;  /* 0x800000588b587221 */ /* 0x000fe20000010000 */
[----:B------:R-:W-:Y:S02]  /*43f0*/  HADD2.F32 R105, -RZ, R95.H1_H1 ;  /* 0x3000005fff697230 */ /* 0x000fe40000004100 */
[----:B------:R-:W-:Y:S01]  /*4400*/  FADD.FTZ R138, R138, -R89 ;  /* 0x800000598a8a7221 */ /* 0x000fe20000010000 */
[--C-:B------:R-:W-:Y:S02]  /*4410*/  HADD2.F32 R89, -RZ, R94.reuse.H0_H0 ;  /* 0x2000005eff597230 */ /* 0x100fe40000004100 */
[----:B------:R-:W-:Y:S01]  /*4420*/  FADD.FTZ R214, R213, -R214 ;  /* 0x800000d6d5d67221 */ /* 0x000fe20000010000 */
[-C--:B------:R-:W-:Y:S01]  /*4430*/  FFMA.FTZ R143, R143, R237.reuse, R240 ;  /* 0x000000ed8f8f7223 */ /* 0x080fe200000100f0 */
[C---:B------:R-:W-:Y:S01]  /*4440*/  FFMA.FTZ R107, R211.reuse, R88, R90 ;  /* 0x00000058d36b7223 */ /* 0x040fe2000001005a */
[C---:B------:R-:W-:Y:S01]  /*4450*/  FFMA.FTZ R88, R211.reuse, R138, R105 ;  /* 0x0000008ad3587223 */ /* 0x040fe20000010069 */
[----:B------:R-:W-:Y:S01]  /*4460*/  HADD2.F32 R91, -RZ, R94.H1_H1 ;  /* 0x3000005eff5b7230 */ /* 0x000fe20000004100 */
[----:B------:R-:W-:Y:S01]  /*4470*/  ISETP.GE.U32.AND P1, PT, R250, RZ, PT ;  /* 0x000000fffa00720c */ /* 0x000fe20003f26070 */
[----:B------:R-:W-:Y:S01]  /*4480*/  FADD.FTZ R142, R142, -R143 ;  /* 0x8000008f8e8e7221 */ /* 0x000fe20000010000 */
[----:B------:R-:W-:Y:S01]  /*4490*/  ISETP.GE.U32.AND P3, PT, R162, RZ, PT ;  /* 0x000000ffa200720c */ /* 0x000fe20003f66070 */
[----:B------:R-:W-:Y:S01]  /*44a0*/  FFMA.FTZ R106, R211, R214, R89 ;  /* 0x000000d6d36a7223 */ /* 0x000fe20000010059 */
[----:B------:R-:W-:Y:S01]  /*44b0*/  FMUL.FTZ R89, R107, UR6 ;  /* 0x000000066b597c20 */ /* 0x000fe20008410000 */
[----:B------:R-:W-:Y:S01]  /*44c0*/  LOP3.LUT P6, RZ, R251, 0xff0000, RZ, 0xc0, !PT ;  /* 0x00ff0000fbff7812 */ /* 0x000fe200078cc0ff */
[----:B------:R-:W-:Y:S01]  /*44d0*/  FMUL.FTZ R90, R88, UR6 ;  /* 0x00000006585a7c20 */ /* 0x000fe20008410000 */
[----:B------:R-:W-:Y:S01]  /*44e0*/  LOP3.LUT P5, RZ, R163, 0xff0000, RZ, 0xc0, !PT ;  /* 0x00ff0000a3ff7812 */ /* 0x000fe200078ac0ff */
[----:B------:R-:W-:Y:S01]  /*44f0*/  FFMA.FTZ R115, R211, R142, R91 ;  /* 0x0000008ed3737223 */ /* 0x000fe2000001005b */
        /* <DEDUP_REMOVED lines=9> */
[-C--:B------:R-:W-:Y:S01]  /*4590*/  FFMA.FTZ R0, R0, R237.reuse, R240 ;  /* 0x000000ed00007223 */ /* 0x080fe200000100f0 */
[----:B------:R-:W-:Y:S01]  /*45a0*/  FSEL R119, R90, RZ, P3 ;  /* 0x000000ff5a777208 */ /* 0x000fe20001800000 */
[----:B------:R-:W-:Y:S01]  /*45b0*/  FMUL.FTZ R90, R115, UR6 ;  /* 0x00000006735a7c20 */ /* 0x000fe20008410000 */
[----:B------:R-:W-:Y:S01]  /*45c0*/  LOP3.LUT P6, RZ, R251, 0xff, RZ, 0xc0, !PT ;  /* 0x000000fffbff7812 */ /* 0x000fe200078cc0ff */
[--C-:B------:R-:W-:Y:S01]  /*45d0*/  HADD2.F32 R109, -RZ, R93.reuse.H1_H1 ;  /* 0x3000005dff6d7230 */ /* 0x100fe20000004100 */
[----:B------:R-:W-:Y:S01]  /*45e0*/  LOP3.LUT P5, RZ, R163, 0xff, RZ, 0xc0, !PT ;  /* 0x000000ffa3ff7812 */ /* 0x000fe200078ac0ff */
[--C-:B------:R-:W-:Y:S01]  /*45f0*/  HADD2.F32 R91, -RZ, R92.reuse.H0_H0 ;  /* 0x2000005cff5b7230 */ /* 0x100fe20000004100 */
[----:B------:R-:W-:Y:S01]  /*4600*/  LOP3.LUT P1, RZ, R251, 0xff00, RZ, 0xc0, !PT ;  /* 0x0000ff00fbff7812 */ /* 0x000fe2000782c0ff */
[----:B------:R-:W-:Y:S01]  /*4610*/  FADD.FTZ R216, R215, -R216 ;  /* 0x800000d8d7d87221 */ /* 0x000fe20000010000 */
[----:B------:R-:W-:Y:S01]  /*4620*/  LOP3.LUT P3, RZ, R163, 0xff00, RZ, 0xc0, !PT ;  /* 0x0000ff00a3ff7812 */ /* 0x000fe2000786c0ff */
[----:B------:R-:W-:Y:S01]  /*4630*/  FADD.FTZ R0, R221, -R0 ;  /* 0x80000000dd007221 */ /* 0x000fe20000010000 */
[C---:B------:R-:W-:Y:S01]  /*4640*/  FSEL R110, R89.reuse, RZ, P6 ;  /* 0x000000ff596e7208 */ /* 0x040fe20003000000 */
[----:B------:R-:W-:Y:S01]  /*4650*/  FFMA.FTZ R220, R220, R237, R240 ;  /* 0x000000eddcdc7223 */ /* 0x000fe200000100f0 */
[----:B------:R-:W-:Y:S01]  /*4660*/  FSEL R108, R89, RZ, P5 ;  /* 0x000000ff596c7208 */ /* 0x000fe20002800000 */
[----:B------:R-:W-:Y:S01]  /*4670*/  HADD2.F32 R105, -RZ, R92.H1_H1 ;  /* 0x3000005cff697230 */ /* 0x000fe20000004100 */
[C---:B------:R-:W-:Y:S01]  /*4680*/  FSEL R89, R90.reuse, RZ, P1 ;  /* 0x000000ff5a597208 */ /* 0x040fe20000800000 */
[----:B------:R-:W-:Y:S01]  /*4690*/  FADD.FTZ R220, R219, -R220 ;  /* 0x800000dcdbdc7221 */ /* 0x000fe20000010000 */
[----:B------:R-:W-:Y:S01]  /*46a0*/  FSEL R117, R90, RZ, P3 ;  /* 0x000000ff5a757208 */ /* 0x000fe20001800000 */
[----:B------:R-:W-:Y:S01]  /*46b0*/  HADD2.F32 R90, -RZ, R93.H0_H0 ;  /* 0x2000005dff5a7230 */ /* 0x000fe20000004100 */
[----:B------:R-:W-:Y:S01]  /*46c0*/  LOP3.LUT P6, RZ, R250, 0xff0000, RZ, 0xc0, !PT ;  /* 0x00ff0000faff7812 */ /* 0x000fe200078cc0ff */
[C---:B------:R-:W-:Y:S01]  /*46d0*/  FFMA.FTZ R113, R211.reuse, R216, R109 ;  /* 0x000000d8d3717223 */ /* 0x040fe2000001006d */
[----:B------:R-:W-:Y:S01]  /*46e0*/  FFMA.FTZ R0, R211, R0, R91 ;  /* 0x00000000d3007223 */ /* 0x000fe2000001005b */
[----:B------:R-:W-:Y:S01]  /*46f0*/  F2FP.F16.F32.PACK_AB R91, R119, R112 ;  /* 0x00000070775b723e */ /* 0x000fe200000000ff */
[C---:B------:R-:W-:Y:S01]  /*4700*/  FFMA.FTZ R90, R211.reuse, R218, R90 ;  /* 0x000000dad35a7223 */ /* 0x040fe2000001005a */
[----:B------:R-:W-:Y:S01]  /*4710*/  FFMA.FTZ R109, R211, R220, R105 ;  /* 0x000000dcd36d7223 */ /* 0x000fe20000010069 */
[----:B------:R-:W-:-:S02]  /*4720*/  F2FP.F16.F32.PACK_AB R111, R114, R111 ;  /* 0x0000006f726f723e */ /* 0x000fc400000000ff */
[----:B------:R-:W-:Y:S01]  /*4730*/  FMUL.FTZ R104, R90, UR6 ;  /* 0x000000065a687c20 */ /* 0x000fe20008410000 */
[C---:B------:R-:W-:Y:S01]  /*4740*/  F2FP.F16.F32.PACK_AB R105, R113.reuse, R90 ;  /* 0x0000005a7169723e */ /* 0x040fe200000000ff */
[----:B------:R-:W-:Y:S01]  /*4750*/  FMUL.FTZ R113, R113, UR6 ;  /* 0x0000000671717c20 */ /* 0x000fe20008410000 */
[----:B------:R-:W-:Y:S02]  /*4760*/  LOP3.LUT P5, RZ, R250, 0xff000000, RZ, 0xc0, !PT ;  /* 0xff000000faff7812 */ /* 0x000fe400078ac0ff */
[----:B------:R-:W-:Y:S02]  /*4770*/  FSEL R112, R104, RZ, P6 ;  /* 0x000000ff68707208 */ /* 0x000fe40003000000 */
[----:B------:R-:W-:Y:S02]  /*4780*/  LOP3.LUT P6, RZ, R162, 0xff0000, RZ, 0xc0, !PT ;  /* 0x00ff0000a2ff7812 */ /* 0x000fe400078cc0ff */
[----:B------:R-:W-:Y:S01]  /*4790*/  F2FP.F16.F32.PACK_AB R107, R88, R107 ;  /* 0x0000006b586b723e */ /* 0x000fe200000000ff */
[----:B------:R-:W-:Y:S01]  /*47a0*/  FMUL.FTZ R88, R109, UR6 ;  /* 0x000000066d587c20 */ /* 0x000fe20008410000 */
[----:B------:R-:W-:-:S02]  /*47b0*/  FSEL R114, R104, RZ, P6 ;  /* 0x000000ff68727208 */ /* 0x000fc40003000000 */
[----:B------:R-:W-:Y:S02]  /*47c0*/  LOP3.LUT P6, RZ, R162, 0xff000000, RZ, 0xc0, !PT ;  /* 0xff000000a2ff7812 */ /* 0x000fe400078cc0ff */
[----:B------:R-:W-:Y:S02]  /*47d0*/  F2FP.F16.F32.PACK_AB R90, R117, R108 ;  /* 0x0000006c755a723e */ /* 0x000fe400000000ff */
[----:B------:R-:W-:Y:S02]  /*47e0*/  FSEL R117, R113, RZ, P5 ;  /* 0x000000ff71757208 */ /* 0x000fe40002800000 */
[----:B------:R-:W-:Y:S01]  /*47f0*/  F2FP.F16.F32.PACK_AB R104, R109, R0 ;  /* 0x000000006d68723e */ /* 0x000fe200000000ff */
[----:B------:R-:W-:Y:S01]  /*4800*/  FMUL.FTZ R0, R0, UR6 ;  /* 0x0000000600007c20 */ /* 0x000fe20008410000 */
[----:B------:R-:W-:Y:S02]  /*4810*/  LOP3.LUT P1, RZ, R250, 0xff00, RZ, 0xc0, !PT ;  /* 0x0000ff00faff7812 */ /* 0x000fe4000782c0ff */
[----:B------:R-:W-:-:S02]  /*4820*/  LOP3.LUT P5, RZ, R162, 0xff00, RZ, 0xc0, !PT ;  /* 0x0000ff00a2ff7812 */ /* 0x000fc400078ac0ff */
[----:B------:R-:W-:Y:S02]  /*4830*/  FSEL R109, R113, RZ, P6 ;  /* 0x000000ff716d7208 */ /* 0x000fe40003000000 */
[----:B------:R-:W-:Y:S02]  /*4840*/  LOP3.LUT P3, RZ, R250, 0xff, RZ, 0xc0, !PT ;  /* 0x000000fffaff7812 */ /* 0x000fe4000786c0ff */
[----:B------:R-:W-:Y:S02]  /*4850*/  LOP3.LUT P6, RZ, R162, 0xff, RZ, 0xc0, !PT ;  /* 0x000000ffa2ff7812 */ /* 0x000fe400078cc0ff */
        /* <DEDUP_REMOVED lines=8> */
[----:B------:R-:W-:-:S02]  /*48e0*/  F2FP.F16.F32.PACK_AB R88, R115, R88 ;  /* 0x000000587358723e */ /* 0x000fc400000000ff */
[----:B------:R-:W-:-:S07]  /*48f0*/  F2FP.F16.F32.PACK_AB R108, R113, R108 ;  /* 0x0000006c716c723e */ /* 0x000fce00000000ff */
.L_x_1817:
        /* <DEDUP_REMOVED lines=15> */
[--C-:B0-----:R-:W-:Y:S02]  /*49f0*/  HADD2.F32 R88, -RZ, R99.reuse.H0_H0 ;  /* 0x20000063ff587230 */ /* 0x101fe40000004100 */
[-CC-:B------:R-:W-:Y:S01]  /*4a00*/  FFMA.FTZ R89, R224, R237.reuse, R240.reuse ;  /* 0x000000ede0597223 */ /* 0x180fe200000100f0 */
[-C--:B------:R-:W-:Y:S01]  /*4a10*/  FFMA.FTZ R122, R122, R237.reuse, R240 ;  /* 0x000000ed7a7a7223 */ /* 0x080fe200000100f0 */
[----:B------:R-:W-:Y:S01]  /*4a20*/  FADD.FTZ R226, R229, -R226 ;  /* 0x800000e2e5e27221 */ /* 0x000fe20000010000 */
[----:B------:R-:W-:Y:S02]  /*4a30*/  HADD2.F32 R91, -RZ, R98.H0_H0 ;  /* 0x20000062ff5b7230 */ /* 0x000fe40000004100 */
[-C--:B------:R-:W-:Y:S01]  /*4a40*/  FFMA.FTZ R228, R228, R237.reuse, R240 ;  /* 0x000000ede4e47223 */ /* 0x080fe200000100f0 */
[----:B------:R-:W-:Y:S01]  /*4a50*/  FADD.FTZ R222, R222, -R89 ;  /* 0x80000059dede7221 */ /* 0x000fe20000010000 */
[----:B------:R-:W-:Y:S01]  /*4a60*/  FFMA.FTZ R107, R211, R226, R88 ;  /* 0x000000e2d36b7223 */ /* 0x000fe20000010058 */
[----:B------:R-:W-:Y:S01]  /*4a70*/  FFMA.FTZ R135, R135, R237, R240 ;  /* 0x000000ed87877223 */ /* 0x000fe200000100f0 */
[----:B------:R-:W-:-:S02]  /*4a80*/  HADD2.F32 R109, -RZ, R99.H1_H1 ;  /* 0x30000063ff6d7230 */ /* 0x000fc40000004100 */
[----:B------:R-:W-:Y:S01]  /*4a90*/  FFMA.FTZ R0, R225, R237, R240 ;  /* 0x000000ede1007223 */ /* 0x000fe200000100f0 */
[----:B------:R-:W-:Y:S01]  /*4aa0*/  FMUL.FTZ R88, R107, UR6 ;  /* 0x000000066b587c20 */ /* 0x000fe20008410000 */
[----:B------:R-:W-:Y:S01]  /*4ab0*/  FADD.FTZ R122, R121, -R122 ;  /* 0x8000007a797a7221 */ /* 0x000fe20000010000 */
[----:B------:R-:W-:Y:S01]  /*4ac0*/  LOP3.LUT P5, RZ, R249, 0xff0000, RZ, 0xc0, !PT ;  /* 0x00ff0000f9ff7812 */ /* 0x000fe200078ac0ff */
[----:B------:R-:W-:Y:S02]  /*4ad0*/  HADD2.F32 R105, -RZ, R98.H1_H1 ;  /* 0x30000062ff697230 */ /* 0x000fe40000004100 */
[----:B------:R-:W-:Y:S01]  /*4ae0*/  FADD.FTZ R228, R227, -R228 ;  /* 0x800000e4e3e47221 */ /* 0x000fe20000010000 */
[--C-:B------:R-:W-:Y:S02]  /*4af0*/  HADD2.F32 R89, -RZ, R97.reuse.H0_H0 ;  /* 0x20000061ff597230 */ /* 0x100fe40000004100 */
[----:B------:R-:W-:Y:S01]  /*4b00*/  FFMA.FTZ R106, R211, R222, R91 ;  /* 0x000000ded36a7223 */ /* 0x000fe2000001005b */
[----:B------:R-:W-:Y:S01]  /*4b10*/  FADD.FTZ R134, R134, -R135 ;  /* 0x8000008786867221 */ /* 0x000fe20000010000 */
[----:B------:R-:W-:-:S02]  /*4b20*/  HADD2.F32 R91, -RZ, R97.H1_H1 ;  /* 0x30000061ff5b7230 */ /* 0x000fc40000004100 */
[----:B------:R-:W-:Y:S01]  /*4b30*/  FADD.FTZ R0, R223, -R0 ;  /* 0x80000000df007221 */ /* 0x000fe20000010000 */
[C---:B------:R-:W-:Y:S01]  /*4b40*/  FFMA.FTZ R122, R211.reuse, R122, R109 ;  /* 0x0000007ad37a7223 */ /* 0x040fe2000001006d */
[----:B------:R-:W-:Y:S01]  /*4b50*/  FSEL R115, R88, RZ, P5 ;  /* 0x000000ff58737208 */ /* 0x000fe20002800000 */
[C---:B------:R-:W-:Y:S01]  /*4b60*/  FFMA.FTZ R111, R211.reuse, R228, R105 ;  /* 0x000000e4d36f7223 */ /* 0x040fe20000010069 */
[----:B------:R-:W-:Y:S01]  /*4b70*/  ISETP.GE.U32.AND P3, PT, R248, RZ, PT ;  /* 0x000000fff800720c */ /* 0x000fe20003f66070 */
[----:B------:R-:W-:Y:S01]  /*4b80*/  FFMA.FTZ R105, R211, R134, R89 ;  /* 0x00000086d3697223 */ /* 0x000fe20000010059 */
[----:B------:R-:W-:Y:S01]  /*4b90*/  LOP3.LUT P6, RZ, R165, 0xff0000, RZ, 0xc0, !PT ;  /* 0x00ff0000a5ff7812 */ /* 0x000fe200078cc0ff */
[----:B------:R-:W-:Y:S01]  /*4ba0*/  FFMA.FTZ R90, R211, R0, R91 ;  /* 0x00000000d35a7223 */ /* 0x000fe2000001005b */
[----:B------:R-:W-:Y:S01]  /*4bb0*/  ISETP.GE.U32.AND P5, PT, R164, RZ, PT ;  /* 0x000000ffa400720c */ /* 0x000fe20003fa6070 */
[----:B------:R-:W-:Y:S01]  /*4bc0*/  FMUL.FTZ R89, R122, UR6 ;  /* 0x000000067a597c20 */ /* 0x000fe20008410000 */
[----:B------:R-:W-:Y:S01]  /*4bd0*/  ISETP.GE.U32.AND.EX P3, PT, R249, 0x1000000, PT, P3 ;  /* 0x01000000f900780c */ /* 0x000fe20003f66130 */
[----:B------:R-:W-:Y:S01]  /*4be0*/  FMUL.FTZ R0, R106, UR6 ;  /* 0x000000066a007c20 */ /* 0x000fe20008410000 */
[----:B------:R-:W-:Y:S01]  /*4bf0*/  FSEL R91, R88, RZ, P6 ;  /* 0x000000ff585b7208 */ /* 0x000fe20003000000 */
[-CC-:B------:R-:W-:Y:S01]  /*4c00*/  FFMA.FTZ R137, R137, R237.reuse, R240.reuse ;  /* 0x000000ed89897223 */ /* 0x180fe200000100f0 */
[----:B------:R-:W-:Y:S01]  /*4c10*/  ISETP.GE.U32.AND.EX P5, PT, R165, 0x1000000, PT, P5 ;  /* 0x01000000a500780c */ /* 0x000fe20003fa6150 */
[----:B------:R-:W-:Y:S01]  /*4c20*/  FFMA.FTZ R132, R132, R237, R240 ;  /* 0x000000ed84847223 */ /* 0x000fe200000100f0 */
[----:B------:R-:W-:Y:S01]  /*4c30*/  LOP3.LUT P6, RZ, R249, 0xff, RZ, 0xc0, !PT ;  /* 0x000000fff9ff7812 */ /* 0x000fe200078cc0ff */
[----:B------:R-:W-:Y:S01]  /*4c40*/  FADD.FTZ R136, R136, -R137 ;  /* 0x8000008988887221 */ /* 0x000fe20000010000 */
[C---:B------:R-:W-:Y:S01]  /*4c50*/  FSEL R118, R89.reuse, RZ, P3 ;  /* 0x000000ff59767208 */ /* 0x040fe20001800000 */
[----:B------:R-:W-:Y:S01]  /*4c60*/  FMUL.FTZ R104, R90, UR6 ;  /* 0x000000065a687c20 */ /* 0x000fe20008410000 */
[----:B------:R-:W-:Y:S01]  /*4c70*/  FSEL R134, R89, RZ, P5 ;  /* 0x000000ff59867208 */ /* 0x000fe20002800000 */
[----:B------:R-:W-:Y:S01]  /*4c80*/  FMUL.FTZ R89, R111, UR6 ;  /* 0x000000066f597c20 */ /* 0x000fe20008410000 */
[----:B------:R-:W-:Y:S01]  /*4c90*/  FSEL R110, R0, RZ, P6 ;  /* 0x000000ff006e7208 */ /* 0x000fe20003000000 */
[----:B------:R-:W-:Y:S01]  /*4ca0*/  FMUL.FTZ R88, R105, UR6 ;  /* 0x0000000669587c20 */ /* 0x000fe20008410000 */
[----:B------:R-:W-:Y:S01]  /*4cb0*/  LOP3.LUT P5, RZ, R249, 0xff00, RZ, 0xc0, !PT ;  /* 0x0000ff00f9ff7812 */ /* 0x000fe200078ac0ff */
[----:B------:R-:W-:Y:S01]  /*4cc0*/  FADD.FTZ R132, R133, -R132 ;  /* 0x8000008485847221 */ /* 0x000fe20000010000 */
[----:B------:R-:W-:-:S02]  /*4cd0*/  LOP3.LUT P6, RZ, R165, 0xff00, RZ, 0xc0, !PT ;  /* 0x0000ff00a5ff7812 */ /* 0x000fc400078cc0ff */
[----:B------:R-:W-:Y:S02]  /*4ce0*/  LOP3.LUT P3, RZ, R165, 0xff, RZ, 0xc0, !PT ;  /* 0x000000ffa5ff7812 */ /* 0x000fe4000786c0ff */
[C---:B------:R-:W-:Y:S02]  /*4cf0*/  FSEL R117, R89.reuse, RZ, P5 ;  /* 0x000000ff59757208 */ /* 0x040fe40002800000 */
[----:B------:R-:W-:Y:S01]  /*4d00*/  FSEL R121, R89, RZ, P6 ;  /* 0x000000ff59797208 */ /* 0x000fe20003000000 */
[--C-:B------:R-:W-:Y:S01]  /*4d10*/  HADD2.F32 R89, -RZ, R96.reuse.H1_H1 ;  /* 0x30000060ff597230 */ /* 0x100fe20000004100 */
[----:B------:R-:W-:Y:S01]  /*4d20*/  FSEL R108, R0, RZ, P3 ;  /* 0x000000ff006c7208 */ /* 0x000fe20001800000 */
[----:B------:R-:W-:Y:S01]  /*4d30*/  HADD2.F32 R0, -RZ, R96.H0_H0 ;  /* 0x20000060ff007230 */ /* 0x000fe20000004100 */
[C---:B------:R-:W-:Y:S02]  /*4d40*/  LOP3.LUT P6, RZ, R248.reuse, 0xff000000, RZ, 0xc0, !PT ;  /* 0xff000000f8ff7812 */ /* 0x040fe400078cc0ff */
[----:B------:R-:W-:Y:S01]  /*4d50*/  LOP3.LUT P3, RZ, R248, 0xff0000, RZ, 0xc0, !PT ;  /* 0x00ff0000f8ff7812 */ /* 0x000fe2000786c0ff */
[C---:B------:R-:W-:Y:S01]  /*4d60*/  FFMA.FTZ R89, R211.reuse, R136, R89 ;  /* 0x00000088d3597223 */ /* 0x040fe20000010059 */
[----:B------:R-:W-:Y:S01]  /*4d70*/  LOP3.LUT P5, RZ, R164, 0xff0000, RZ, 0xc0, !PT ;  /* 0x00ff0000a4ff7812 */ /* 0x000fe200078ac0ff */
[----:B------:R-:W-:Y:S01]  /*4d80*/  FFMA.FTZ R0, R211, R132, R0 ;  /* 0x00000084d3007223 */ /* 0x000fe20000010000 */
[----:B------:R-:W-:-:S02]  /*4d90*/  FSEL R116, R104, RZ, P6 ;  /* 0x000000ff68747208 */ /* 0x000fc40003000000 */
[C---:B------:R-:W-:Y:S02]  /*4da0*/  FSEL R109, R88.reuse, RZ, P3 ;  /* 0x000000ff586d7208 */ /* 0x040fe40001800000 */
[----:B------:R-:W-:Y:S01]  /*4db0*/  FSEL R114, R88, RZ, P5 ;  /* 0x000000ff58727208 */ /* 0x000fe20002800000 */
[----:B------:R-:W-:Y:S01]  /*4dc0*/  FMUL.FTZ R88, R89, UR6 ;  /* 0x0000000659587c20 */ /* 0x000fe20008410000 */
[----:B------:R-:W-:Y:S02]  /*4dd0*/  LOP3.LUT P6, RZ, R164, 0xff000000, RZ, 0xc0, !PT ;  /* 0xff000000a4ff7812 */ /* 0x000fe400078cc0ff */
[----:B------:R-:W-:Y:S02]  /*4de0*/  LOP3.LUT P3, RZ, R248, 0xff00, RZ, 0xc0, !PT ;  /* 0x0000ff00f8ff7812 */ /* 0x000fe4000786c0ff */
        /* <DEDUP_REMOVED lines=11> */
[----:B------:R-:W-:Y:S02]  /*4ea0*/  F2FP.F16.F32.PACK_AB R90, R121, R108 ;  /* 0x0000006c795a723e */ /* 0x000fe400000000ff */
[----:B------:R-:W-:Y:S02]  /*4eb0*/  FSEL R117, R88, RZ, P6 ;  /* 0x000000ff58757208 */ /* 0x000fe40003000000 */
[C---:B------:R-:W-:Y:S02]  /*4ec0*/  FSEL R88, R0.reuse, RZ, P3 ;  /* 0x000000ff00587208 */ /* 0x040fe40001800000 */
[----:B------:R-:W-:-:S02]  /*4ed0*/  FSEL R108, R0, RZ, P5 ;  /* 0x000000ff006c7208 */ /* 0x000fc40002800000 */
[----:B------:R-:W-:Y:S02]  /*4ee0*/  F2FP.F16.F32.PACK_AB R107, R122, R107 ;  /* 0x0000006b7a6b723e */ /* 0x000fe400000000ff */
[----:B------:R-:W-:Y:S02]  /*4ef0*/  F2FP.F16.F32.PACK_AB R91, R134, R91 ;  /* 0x0000005b865b723e */ /* 0x000fe400000000ff */
[----:B------:R-:W-:Y:S02]  /*4f00*/  F2FP.F16.F32.PACK_AB R89, R119, R114 ;  /* 0x000000727759723e */ /* 0x000fe400000000ff */
[----:B------:R-:W-:Y:S02]  /*4f10*/  F2FP.F16.F32.PACK_AB R109, R116, R109 ;  /* 0x0000006d746d723e */ /* 0x000fe400000000ff */
[----:B------:R-:W-:Y:S02]  /*4f20*/  F2FP.F16.F32.PACK_AB R88, R117, R88 ;  /* 0x000000587558723e */ /* 0x000fe400000000ff */
[----:B------:R-:W-:Y:S01]  /*4f30*/  F2FP.F16.F32.PACK_AB R108, R115, R108 ;  /* 0x0000006c736c723e */ /* 0x000fe200000000ff */
[----:B------:R-:W-:Y:S06]  /*4f40*/  BRA `(.L_x_1825) ;  /* 0x0000001c00807947 */ /* 0x000fec0003800000 */
.L_x_1824:
[-CC-:B------:R-:W-:Y:S01]  /*4f50*/  FFMA.FTZ R226, R226, R237.reuse, R240.reuse ;  /* 0x000000ede2e27223 */ /* 0x180fe200000100f0 */
[--C-:B0-----:R-:W-:Y:S02]  /*4f60*/  HADD2.F32 R88, -RZ, R99.reuse.H0_H0 ;  /* 0x20000063ff587230 */ /* 0x101fe40000004100 */
        /* <DEDUP_REMOVED lines=10> */
[----:B------:R-:W-:Y:S01]  /*5010*/  FMUL.FTZ R88, R88, UR6 ;  /* 0x0000000658587c20 */ /* 0x000fe20008410000 */
[----:B------:R-:W-:-:S02]  /*5020*/  HADD2.F32 R109, -RZ, R98.H1_H1 ;  /* 0x30000062ff6d7230 */ /* 0x000fc40000004100 */
[C---:B------:R-:W-:Y:S01]  /*5030*/  FFMA.FTZ R122, R211.reuse, R122, R111 ;  /* 0x0000007ad37a7223 */ /* 0x040fe2000001006f */
[--C-:B------:R-:W-:Y:S02]  /*5040*/  HADD2.F32 R89, -RZ, R97.reuse.H0_H0 ;  /* 0x20000061ff597230 */ /* 0x100fe40000004100 */
[----:B------:R-:W-:Y:S01]  /*5050*/  FFMA.FTZ R222, R211, R222, R91 ;  /* 0x000000ded3de7223 */ /* 0x000fe2000001005b */
[----:B------:R-:W-:Y:S01]  /*5060*/  LOP3.LUT P5, RZ, R249, 0xff0000, RZ, 0xc0, !PT ;  /* 0x00ff0000f9ff7812 */ /* 0x000fe200078ac0ff */
        /* <DEDUP_REMOVED lines=8> */
[----:B------:R-:W-:Y:S01]  /*50f0*/  FMUL.FTZ R222, R222, UR6 ;  /* 0x00000006dede7c20 */ /* 0x000fe20008410000 */
[----:B------:R-:W-:-:S02]  /*5100*/  HADD2.F32 R91, -RZ, R97.H1_H1 ;  /* 0x30000061ff5b7230 */ /* 0x000fc40000004100 */
[C---:B------:R-:W-:Y:S01]  /*5110*/  FFMA.FTZ R109, R211.reuse, R228, R109 ;  /* 0x000000e4d36d7223 */ /* 0x040fe2000001006d */
[----:B------:R-:W-:Y:S01]  /*5120*/  FFMA.FTZ R89, R211, R134, R89 ;  /* 0x00000086d3597223 */ /* 0x000fe20000010059 */
[----:B------:R-:W-:Y:S01]  /*5130*/  ISETP.GE.U32.AND P5, PT, R164, RZ, PT ;  /* 0x000000ffa400720c */ /* 0x000fe20003fa6070 */
[----:B------:R-:W-:Y:S01]  /*5140*/  FADD.FTZ R0, R223, -R0 ;  /* 0x80000000df007221 */ /* 0x000fe20000010000 */
[----:B------:R-:W-:Y:S01]  /*5150*/  ISETP.GE.U32.AND.EX P3, PT, R249, 0x1000000, PT, P3 ;  /* 0x01000000f900780c */ /* 0x000fe20003f66130 */
[-CC-:B------:R-:W-:Y:S01]  /*5160*/  FFMA.FTZ R137, R137, R237.reuse, R240.reuse ;  /* 0x000000ed89897223 */ /* 0x180fe200000100f0 */
[----:B------:R-:W-:Y:S01]  /*5170*/  LOP3.LUT P6, RZ, R249, 0xff, RZ, 0xc0, !PT ;  /* 0x000000fff9ff7812 */ /* 0x000fe200078cc0ff */
[----:B------:R-:W-:Y:S01]  /*5180*/  FMUL.FTZ R109, R109, UR6 ;  /* 0x000000066d6d7c20 */ /* 0x000fe20008410000 */
[----:B------:R-:W-:Y:S01]  /*5190*/  ISETP.GE.U32.AND.EX P5, PT, R165, 0x1000000, PT, P5 ;  /* 0x01000000a500780c */ /* 0x000fe20003fa6150 */
[----:B------:R-:W-:Y:S01]  /*51a0*/  FMUL.FTZ R88, R89, UR6 ;  /* 0x0000000659587c20 */ /* 0x000fe20008410000 */
[----:B------:R-:W-:Y:S01]  /*51b0*/  FSEL R118, R122, RZ, P3 ;  /* 0x000000ff7a767208 */ /* 0x000fe20001800000 */
[----:B------:R-:W-:Y:S01]  /*51c0*/  FFMA.FTZ R91, R211, R0, R91 ;  /* 0x00000000d35b7223 */ /* 0x000fe2000001005b */
[----:B------:R-:W-:Y:S01]  /*51d0*/  FSEL R110, R222, RZ, P6 ;  /* 0x000000ffde6e7208 */ /* 0x000fe20003000000 */
[--C-:B------:R-:W-:Y:S01]  /*51e0*/  HADD2.F32 R89, -RZ, R96.reuse.H1_H1 ;  /* 0x30000060ff597230 */ /* 0x100fe20000004100 */
[C---:B------:R-:W-:Y:S01]  /*51f0*/  LOP3.LUT P3, RZ, R165.reuse, 0xff, RZ, 0xc0, !PT ;  /* 0x000000ffa5ff7812 */ /* 0x040fe2000786c0ff */
[----:B------:R-:W-:Y:S01]  /*5200*/  FADD.FTZ R136, R136, -R137 ;  /* 0x8000008988887221 */ /* 0x000fe20000010000 */
[----:B------:R-:W-:Y:S01]  /*5210*/  LOP3.LUT P6, RZ, R165, 0xff00, RZ, 0xc0, !PT ;  /* 0x0000ff00a5ff7812 */ /* 0x000fe200078cc0ff */
[----:B------:R-:W-:Y:S01]  /*5220*/  FFMA.FTZ R132, R132, R237, R240 ;  /* 0x000000ed84847223 */ /* 0x000fe200000100f0 */
[----:B------:R-:W-:Y:S01]  /*5230*/  FSEL R115, R122, RZ, P5 ;  /* 0x000000ff7a737208 */ /* 0x000fe20002800000 */
[----:B------:R-:W-:Y:S01]  /*5240*/  FMUL.FTZ R90, R91, UR6 ;  /* 0x000000065b5a7c20 */ /* 0x000fe20008410000 */
[----:B------:R-:W-:Y:S01]  /*5250*/  LOP3.LUT P5, RZ, R249, 0xff00, RZ, 0xc0, !PT ;  /* 0x0000ff00f9ff7812 */ /* 0x000fe200078ac0ff */
[----:B------:R-:W-:Y:S01]  /*5260*/  HADD2.F32 R0, -RZ, R96.H0_H0 ;  /* 0x20000060ff007230 */ /* 0x000fe20000004100 */
[----:B------:R-:W-:Y:S01]  /*5270*/  FSEL R222, R222, RZ, P3 ;  /* 0x000000ffdede7208 */ /* 0x000fe20001800000 */
[----:B------:R-:W-:Y:S01]  /*5280*/  FFMA.FTZ R89, R211, R136, R89 ;  /* 0x00000088d3597223 */ /* 0x000fe20000010059 */
[----:B------:R-:W-:Y:S01]  /*5290*/  FSEL R121, R109, RZ, P6 ;  /* 0x000000ff6d797208 */ /* 0x000fe20003000000 */
[----:B------:R-:W-:Y:S01]  /*52a0*/  FADD.FTZ R132, R133, -R132 ;  /* 0x8000008485847221 */ /* 0x000fe20000010000 */
[C---:B------:R-:W-:Y:S01]  /*52b0*/  LOP3.LUT P3, RZ, R248.reuse, 0xff0000, RZ, 0xc0, !PT ;  /* 0x00ff0000f8ff7812 */ /* 0x040fe2000786c0ff */
        /* <DEDUP_REMOVED lines=10> */
[----:B------:R-:W-:-:S02]  /*5360*/  F2FP.F16.F32.PACK_AB R91, R115, R108 ;  /* 0x0000006c735b723e */ /* 0x000fc400000000ff */
[----:B------:R-:W-:Y:S02]  /*5370*/  FSEL R114, R88, RZ, P5 ;  /* 0x000000ff58727208 */ /* 0x000fe40002800000 */
        /* <DEDUP_REMOVED lines=16> */
.L_x_1823:
        /* <DEDUP_REMOVED lines=8> */
[-CC-:B------:R-:W-:Y:S01]  /*5500*/  FFMA.FTZ R89, R224, R237.reuse, R240.reuse ;  /* 0x000000ede0597223 */ /* 0x180fe200000100f0 */
[C---:B------:R-:W-:Y:S01]  /*5510*/  FMUL.FTZ R107, R211.reuse, R226 ;  /* 0x000000e2d36b7220 */ /* 0x040fe20000410000 */
[-C--:B------:R-:W-:Y:S01]  /*5520*/  FFMA.FTZ R228, R228, R237.reuse, R240 ;  /* 0x000000ede4e47223 */ /* 0x080fe200000100f0 */
[----:B------:R-:W-:Y:S01]  /*5530*/  FMUL.FTZ R90, R211, R90 ;  /* 0x0000005ad35a7220 */ /* 0x000fe20000410000 */
[----:B------:R-:W-:Y:S01]  /*5540*/  FADD.FTZ R106, R222, -R89 ;  /* 0x80000059de6a7221 */ /* 0x000fe20000010000 */
[----:B------:R-:W-:Y:S01]  /*5550*/  FMUL.FTZ R0, R107, UR6 ;  /* 0x000000066b007c20 */ /* 0x000fe20008410000 */
[----:B------:R-:W-:Y:S01]  /*5560*/  ISETP.GE.U32.AND P3, PT, R248, RZ, PT ;  /* 0x000000fff800720c */ /* 0x000fe20003f66070 */
[----:B------:R-:W-:Y:S01]  /*5570*/  FADD.FTZ R228, R227, -R228 ;  /* 0x800000e4e3e47221 */ /* 0x000fe20000010000 */
[-CC-:B------:R-:W-:Y:S01]  /*5580*/  FFMA.FTZ R135, R135, R237.reuse, R240.reuse ;  /* 0x000000ed87877223 */ /* 0x180fe200000100f0 */
[----:B------:R-:W-:Y:S01]  /*5590*/  LOP3.LUT P6, RZ, R165, 0xff0000, RZ, 0xc0, !PT ;  /* 0x00ff0000a5ff7812 */ /* 0x000fe200078cc0ff */
[----:B------:R-:W-:Y:S01]  /*55a0*/  FMUL.FTZ R88, R90, UR6 ;  /* 0x000000065a587c20 */ /* 0x000fe20008410000 */
[----:B------:R-:W-:Y:S01]  /*55b0*/  FSEL R111, R0, RZ, P5 ;  /* 0x000000ff006f7208 */ /* 0x000fe20002800000 */
[C---:B------:R-:W-:Y:S01]  /*55c0*/  FMUL.FTZ R106, R211.reuse, R106 ;  /* 0x0000006ad36a7220 */ /* 0x040fe20000410000 */
[----:B------:R-:W-:Y:S01]  /*55d0*/  ISETP.GE.U32.AND P5, PT, R164, RZ, PT ;  /* 0x000000ffa400720c */ /* 0x000fe20003fa6070 */
[----:B------:R-:W-:Y:S01]  /*55e0*/  FMUL.FTZ R89, R211, R228 ;  /* 0x000000e4d3597220 */ /* 0x000fe20000410000 */
[----:B------:R-:W-:Y:S01]  /*55f0*/  ISETP.GE.U32.AND.EX P3, PT, R249, 0x1000000, PT, P3 ;  /* 0x01000000f900780c */ /* 0x000fe20003f66130 */
[----:B------:R-:W-:Y:S01]  /*5600*/  FADD.FTZ R134, R134, -R135 ;  /* 0x8000008786867221 */ /* 0x000fe20000010000 */
[----:B------:R-:W-:Y:S01]  /*5610*/  ISETP.GE.U32.AND.EX P5, PT, R165, 0x1000000, PT, P5 ;  /* 0x01000000a500780c */ /* 0x000fe20003fa6150 */
[-CC-:B------:R-:W-:Y:S01]  /*5620*/  FFMA.FTZ R137, R137, R237.reuse, R240.reuse ;  /* 0x000000ed89897223 */ /* 0x180fe200000100f0 */
[----:B------:R-:W-:Y:S01]  /*5630*/  FSEL R91, R0, RZ, P6 ;  /* 0x000000ff005b7208 */ /* 0x000fe20003000000 */
[----:B------:R-:W-:Y:S01]  /*5640*/  FMUL.FTZ R0, R106, UR6 ;  /* 0x000000066a007c20 */ /* 0x000fe20008410000 */
[C---:B------:R-:W-:Y:S01]  /*5650*/  FSEL R104, R88.reuse, RZ, P3 ;  /* 0x000000ff58687208 */ /* 0x040fe20001800000 */
[----:B------:R-:W-:Y:S01]  /*5660*/  FMUL.FTZ R105, R211, R134 ;  /* 0x00000086d3697220 */ /* 0x000fe20000410000 */
        /* <DEDUP_REMOVED lines=12> */
[----:B------:R-:W-:Y:S02]  /*5730*/  LOP3.LUT P3, RZ, R248, 0xff0000, RZ, 0xc0, !PT ;  /* 0x00ff0000f8ff7812 */ /* 0x000fe4000786c0ff */
[----:B------:R-:W-:Y:S02]  /*5740*/  LOP3.LUT P5, RZ, R164, 0xff0000, RZ, 0xc0, !PT ;  /* 0x00ff0000a4ff7812 */ /* 0x000fe400078ac0ff */
[C---:B------:R-:W-:Y:S02]  /*5750*/  FSEL R109, R0.reuse, RZ, P3 ;  /* 0x000000ff006d7208 */ /* 0x040fe40001800000 */
[----:B------:R-:W-:Y:S01]  /*5760*/  FSEL R114, R0, RZ, P5 ;  /* 0x000000ff00727208 */ /* 0x000fe20002800000 */
[----:B------:R-:W-:Y:S01]  /*5770*/  FMUL.FTZ R0, R211, R118 ;  /* 0x00000076d3007220 */ /* 0x000fe20000410000 */
[----:B------:R-:W-:-:S02]  /*5780*/  LOP3.LUT P6, RZ, R165, 0xff00, RZ, 0xc0, !PT ;  /* 0x0000ff00a5ff7812 */ /* 0x000fc400078cc0ff */
[----:B------:R-:W-:Y:S01]  /*5790*/  F2FP.F16.F32.PACK_AB R107, R90, R107 ;  /* 0x0000006b5a6b723e */ /* 0x000fe200000000ff */
[----:B------:R-:W-:Y:S01]  /*57a0*/  FMUL.FTZ R90, R0, UR6 ;  /* 0x00000006005a7c20 */ /* 0x000fe20008410000 */
[----:B------:R-:W-:Y:S02]  /*57b0*/  FSEL R121, R88, RZ, P6 ;  /* 0x000000ff58797208 */ /* 0x000fe40003000000 */
[----:B------:R-:W-:Y:S02]  /*57c0*/  LOP3.LUT P6, RZ, R248, 0xff000000, RZ, 0xc0, !PT ;  /* 0xff000000f8ff7812 */ /* 0x000fe400078cc0ff */
[----:B------:R-:W-:Y:S01]  /*57d0*/  F2FP.F16.F32.PACK_AB R106, R89, R106 ;  /* 0x0000006a596a723e */ /* 0x000fe200000000ff */
[C---:B------:R-:W-:Y:S01]  /*57e0*/  FMUL.FTZ R89, R211.reuse, R136 ;  /* 0x00000088d3597220 */ /* 0x040fe20000410000 */
[----:B------:R-:W-:Y:S01]  /*57f0*/  F2FP.F16.F32.PACK_AB R105, R0, R105 ;  /* 0x000000690069723e */ /* 0x000fe200000000ff */
[----:B------:R-:W-:Y:S01]  /*5800*/  FMUL.FTZ R0, R211, R132 ;  /* 0x00000084d3007220 */ /* 0x000fe20000410000 */
[----:B------:R-:W-:Y:S01]  /*5810*/  F2FP.F16.F32.PACK_AB R91, R116, R91 ;  /* 0x0000005b745b723e */ /* 0x000fe200000000ff */
[----:B------:R-:W-:Y:S01]  /*5820*/  FMUL.FTZ R88, R89, UR6 ;  /* 0x0000000659587c20 */ /* 0x000fe20008410000 */
[----:B------:R-:W-:-:S02]  /*5830*/  FSEL R116, R90, RZ, P6 ;  /* 0x000000ff5a747208 */ /* 0x000fc40003000000 */
[----:B------:R-:W-:Y:S02]  /*5840*/  LOP3.LUT P6, RZ, R164, 0xff000000, RZ, 0xc0, !PT ;  /* 0xff000000a4ff7812 */ /* 0x000fe400078cc0ff */
[----:B------:R-:W-:Y:S02]  /*5850*/  LOP3.LUT P3, RZ, R248, 0xff00, RZ, 0xc0, !PT ;  /* 0x0000ff00f8ff7812 */ /* 0x000fe4000786c0ff */
[----:B------:R-:W-:Y:S02]  /*5860*/  F2FP.F16.F32.PACK_AB R111, R104, R111 ;  /* 0x0000006f686f723e */ /* 0x000fe400000000ff */
[----:B------:R-:W-:Y:S02]  /*5870*/  FSEL R119, R90, RZ, P6 ;  /* 0x000000ff5a777208 */ /* 0x000fe40003000000 */
[----:B------:R-:W-:Y:S01]  /*5880*/  F2FP.F16.F32.PACK_AB R104, R89, R0 ;  /* 0x000000005968723e */ /* 0x000fe200000000ff */
[----:B------:R-:W-:Y:S01]  /*5890*/  FMUL.FTZ R0, R0, UR6 ;  /* 0x0000000600007c20 */ /* 0x000fe20008410000 */
[----:B------:R-:W-:-:S02]  /*58a0*/  LOP3.LUT P6, RZ, R164, 0xff00, RZ, 0xc0, !PT ;  /* 0x0000ff00a4ff7812 */ /* 0x000fc400078cc0ff */
[----:B------:R-:W-:Y:S02]  /*58b0*/  FSEL R115, R88, RZ, P3 ;  /* 0x000000ff58737208 */ /* 0x000fe40001800000 */
[----:B------:R-:W-:Y:S02]  /*58c0*/  LOP3.LUT P5, RZ, R248, 0xff, RZ, 0xc0, !PT ;  /* 0x000000fff8ff7812 */ /* 0x000fe400078ac0ff */
[----:B------:R-:W-:Y:S02]  /*58d0*/  LOP3.LUT P3, RZ, R164, 0xff, RZ, 0xc0, !PT ;  /* 0x000000ffa4ff7812 */ /* 0x000fe4000786c0ff */
[----:B------:R-:W-:Y:S02]  /*58e0*/  F2FP.F16.F32.PACK_AB R110, R117, R110 ;  /* 0x0000006e756e723e */ /* 0x000fe400000000ff */
[----:B------:R-:W-:Y:S02]  /*58f0*/  F2FP.F16.F32.PACK_AB R90, R121, R108 ;  /* 0x0000006c795a723e */ /* 0x000fe400000000ff */
        /* <DEDUP_REMOVED lines=8> */
.L_x_1826:
[-CC-:B------:R-:W-:Y:S01]  /*5980*/  FFMA.FTZ R226, R226, R237.reuse, R240.reuse ;  /* 0x000000ede2e27223 */ /* 0x180fe200000100f0 */
[-CC-:B------:R-:W-:Y:S01]  /*5990*/  FFMA.FTZ R122, R122, R237.reuse, R240.reuse ;  /* 0x000000ed7a7a7223 */ /* 0x180fe200000100f0 */
[-CC-:B0-----:R-:W-:Y:S01]  /*59a0*/  FFMA.FTZ R89, R224, R237.reuse, R240.reuse ;  /* 0x000000ede0597223 */ /* 0x181fe200000100f0 */
[-C--:B------:R-:W-:Y:S01]  /*59b0*/  FFMA.FTZ R228, R228, R237.reuse, R240 ;  /* 0x000000ede4e47223 */ /* 0x080fe200000100f0 */
        /* <DEDUP_REMOVED lines=71> */
.L_x_1822:
[----:B------:R-:W-:Y:S05]  /*5e30*/  @!P2 BRA `(.L_x_1827) ;  /* 0x000000080004a947 */ /* 0x000fea0003800000 */
[----:B------:R-:W-:Y:S05]  /*5e40*/  @!P1 BRA `(.L_x_1828) ;  /* 0x0000000400089947 */ /* 0x000fea0003800000 */
[-CC-:B------:R-:W-:Y:S01]  /*5e50*/  FFMA.FTZ R122, R122, R237.reuse, R240.reuse ;  /* 0x000000ed7a7a7223 */ /* 0x180fe200000100f0 */
[-CC-:B0-----:R-:W-:Y:S01]  /*5e60*/  FFMA.FTZ R105, R224, R237.reuse, R240.reuse ;  /* 0x000000ede0697223 */ /* 0x181fe200000100f0 */
[-CC-:B------:R-:W-:Y:S01]  /*5e70*/  FFMA.FTZ R135, R135, R237.reuse, R240.reuse ;  /* 0x000000ed87877223 */ /* 0x180fe200000100f0 */
[-C--:B------:R-:W-:Y:S01]  /*5e80*/  FFMA.FTZ R0, R225, R237.reuse, R240 ;  /* 0x000000ede1007223 */ /* 0x080fe200000100f0 */
[----:B------:R-:W-:Y:S02]  /*5e90*/  HADD2.F32 R111, -RZ, R99.H1_H1 ;  /* 0x30000063ff6f7230 */ /* 0x000fe40000004100 */
[----:B------:R-:W-:Y:S01]  /*5ea0*/  FADD.FTZ R122, R121, -R122 ;  /* 0x8000007a797a7221 */ /* 0x000fe20000010000 */
[----:B------:R-:W-:Y:S01]  /*5eb0*/  FADD.FTZ R222, R222, -R105 ;  /* 0x80000069dede7221 */ /* 0x000fe20000010000 */
[-CC-:B------:R-:W-:Y:S01]  /*5ec0*/  FFMA.FTZ R226, R226, R237.reuse, R240.reuse ;  /* 0x000000ede2e27223 */ /* 0x180fe200000100f0 */
[----:B------:R-:W-:Y:S01]  /*5ed0*/  FFMA.FTZ R228, R228, R237, R240 ;  /* 0x000000ede4e47223 */ /* 0x000fe200000100f0 */
[----:B------:R-:W-:-:S02]  /*5ee0*/  HADD2.F32 R105, -RZ, R97.H0_H0 ;  /* 0x20000061ff697230 */ /* 0x000fc40000004100 */
[----:B------:R-:W-:Y:S01]  /*5ef0*/  FADD.FTZ R134, R134, -R135 ;  /* 0x8000008786867221 */ /* 0x000fe20000010000 */
[----:B------:R-:W-:Y:S01]  /*5f00*/  FADD.FTZ R104, R223, -R0 ;  /* 0x80000000df687221 */ /* 0x000fe20000010000 */
[----:B------:R-:W-:Y:S02]  /*5f10*/  HADD2.F32 R0, -RZ, R99.H0_H0 ;  /* 0x20000063ff007230 */ /* 0x000fe40000004100 */
[----:B------:R-:W-:Y:S01]  /*5f20*/  FFMA.FTZ R119, R211, R122, R111 ;  /* 0x0000007ad3777223 */ /* 0x000fe2000001006f */
[----:B------:R-:W-:Y:S01]  /*5f30*/  FADD.FTZ R226, R229, -R226 ;  /* 0x800000e2e5e27221 */ /* 0x000fe20000010000 */
[--C-:B------:R-:W-:Y:S01]  /*5f40*/  HADD2.F32 R109, -RZ, R98.reuse.H1_H1 ;  /* 0x30000062ff6d7230 */ /* 0x100fe20000004100 */
[----:B------:R-:W-:Y:S01]  /*5f50*/  ISETP.GE.U32.AND P3, PT, R248, RZ, PT ;  /* 0x000000fff800720c */ /* 0x000fe20003f66070 */
[----:B------:R-:W-:Y:S01]  /*5f60*/  FADD.FTZ R228, R227, -R228 ;  /* 0x800000e4e3e47221 */ /* 0x000fe20000010000 */
[----:B------:R-:W-:Y:S01]  /*5f70*/  FFMA.FTZ R134, R211, R134, R105 ;  /* 0x00000086d3867223 */ /* 0x000fe20000010069 */
[----:B------:R-:W-:-:S02]  /*5f80*/  HADD2.F32 R107, -RZ, R98.H0_H0 ;  /* 0x20000062ff6b7230 */ /* 0x000fc40000004100 */
[----:B------:R-:W-:Y:S01]  /*5f90*/  FMUL.FTZ R105, R119, UR6 ;  /* 0x0000000677697c20 */ /* 0x000fe20008410000 */
[----:B------:R-:W-:Y:S01]  /*5fa0*/  FFMA.FTZ R226, R211, R226, R0 ;  /* 0x000000e2d3e27223 */ /* 0x000fe20000010000 */
[----:B------:R-:W-:Y:S01]  /*5fb0*/  ISETP.GE.U32.AND.EX P3, PT, R249, 0x1000000, PT, P3 ;  /* 0x01000000f900780c */ /* 0x000fe20003f66130 */
[C---:B------:R-:W-:Y:S01]  /*5fc0*/  FFMA.FTZ R115, R211.reuse, R228, R109 ;  /* 0x000000e4d3737223 */ /* 0x040fe2000001006d */
[----:B------:R-:W-:Y:S01]  /*5fd0*/  FFMA.FTZ R222, R211, R222, R107 ;  /* 0x000000ded3de7223 */ /* 0x000fe2000001006b */
[----:B------:R-:W-:Y:S01]  /*5fe0*/  FMUL.FTZ R106, R226, UR6 ;  /* 0x00000006e26a7c20 */ /* 0x000fe20008410000 */
[----:B------:R-:W-:Y:S01]  /*5ff0*/  FSEL R121, R105, RZ, P3 ;  /* 0x000000ff69797208 */ /* 0x000fe20001800000 */
[----:B------:R-:W-:Y:S01]  /*6000*/  FMUL.FTZ R105, R115, UR6 ;  /* 0x0000000673697c20 */ /* 0x000fe20008410000 */
[----:B------:R-:W-:Y:S01]  /*6010*/  LOP3.LUT P5, RZ, R249, 0xff0000, RZ, 0xc0, !PT ;  /* 0x00ff0000f9ff7812 */ /* 0x000fe200078ac0ff */
        /* <DEDUP_REMOVED lines=37> */
.L_x_1828:
[-CC-:B------:R-:W-:Y:S01]  /*6270*/  FFMA.FTZ R122, R122, R237.reuse, R240.reuse ;  /* 0x000000ed7a7a7223 */ /* 0x180fe200000100f0 */
[-CC-:B------:R-:W-:Y:S01]  /*6280*/  FFMA.FTZ R226, R226, R237.reuse, R240.reuse ;  /* 0x000000ede2e27223 */ /* 0x180fe200000100f0 */
[--C-:B0-----:R-:W-:Y:S02]  /*6290*/  HADD2.F32 R108, -RZ, R99.reuse.H1_H1 ;  /* 0x30000063ff6c7230 */ /* 0x101fe40000004100 */
[-C--:B------:R-:W-:Y:S01]  /*62a0*/  FFMA.FTZ R109, R224, R237.reuse, R240 ;  /* 0x000000ede06d7223 */ /* 0x080fe200000100f0 */
[----:B------:R-:W-:Y:S01]  /*62b0*/  FADD.FTZ R122, R121, -R122 ;  /* 0x8000007a797a7221 */ /* 0x000fe20000010000 */
[-C--:B------:R-:W-:Y:S01]  /*62c0*/  FFMA.FTZ R228, R228, R237.reuse, R240 ;  /* 0x000000ede4e47223 */ /* 0x080fe200000100f0 */
[----:B------:R-:W-:Y:S02]  /*62d0*/  HADD2.F32 R111, -RZ, R99.H0_H0 ;  /* 0x20000063ff6f7230 */ /* 0x000fe40000004100 */
[----:B------:R-:W-:Y:S01]  /*62e0*/  FADD.FTZ R226, R229, -R226 ;  /* 0x800000e2e5e27221 */ /* 0x000fe20000010000 */
[----:B------:R-:W-:Y:S01]  /*62f0*/  FFMA.FTZ R135, R135, R237, R240 ;  /* 0x000000ed87877223 */ /* 0x000fe200000100f0 */
[----:B------:R-:W-:Y:S01]  /*6300*/  FFMA.FTZ R122, R211, R122, R108 ;  /* 0x0000007ad37a7223 */ /* 0x000fe2000001006c */
[----:B------:R-:W-:Y:S01]  /*6310*/  FADD.FTZ R222, R222, -R109 ;  /* 0x8000006ddede7221 */ /* 0x000fe20000010000 */
[----:B------:R-:W-:-:S02]  /*6320*/  HADD2.F32 R108, -RZ, R98.H1_H1 ;  /* 0x30000062ff6c7230 */ /* 0x000fc40000004100 */
[----:B------:R-:W-:Y:S01]  /*6330*/  FADD.FTZ R228, R227, -R228 ;  /* 0x800000e4e3e47221 */ /* 0x000fe20000010000 */
[----:B------:R-:W-:Y:S01]  /*6340*/  HADD2.F32 R109, -RZ, R98.H0_H0 ;  /* 0x20000062ff6d7230 */ /* 0x000fe20000004100 */
[----:B------:R-:W-:Y:S01]  /*6350*/  ISETP.GE.U32.AND P3, PT, R248, RZ, PT ;  /* 0x000000fff800720c */ /* 0x000fe20003f66070 */
[----:B------:R-:W-:Y:S01]  /*6360*/  FFMA.FTZ R226, R211, R226, R111 ;  /* 0x000000e2d3e27223 */ /* 0x000fe2000001006f */
[--C-:B------:R-:W-:Y:S02]  /*6370*/  HADD2.F32 R115, -RZ, R97.reuse.H0_H0 ;  /* 0x20000061ff737230 */ /* 0x100fe40000004100 */
[-CC-:B------:R-:W-:Y:S01]  /*6380*/  FFMA.FTZ R0, R225, R237.reuse, R240.reuse ;  /* 0x000000ede1007223 */ /* 0x180fe200000100f0 */
[----:B------:R-:W-:Y:S01]  /*6390*/  FADD.FTZ R134, R134, -R135 ;  /* 0x8000008786867221 */ /* 0x000fe20000010000 */
[-CC-:B------:R-:W-:Y:S01]  /*63a0*/  FFMA.FTZ R137, R137, R237.reuse, R240.reuse ;  /* 0x000000ed89897223 */ /* 0x180fe200000100f0 */
[----:B------:R-:W-:Y:S01]  /*63b0*/  FFMA.FTZ R132, R132, R237, R240 ;  /* 0x000000ed84847223 */ /* 0x000fe200000100f0 */
[----:B------:R-:W-:Y:S01]  /*63c0*/  FMUL.FTZ R122, R122, UR6 ;  /* 0x000000067a7a7c20 */ /* 0x000fe20008410000 */
[----:B------:R-:W-:Y:S01]  /*63d0*/  FFMA.FTZ R108, R211, R228, R108 ;  /* 0x000000e4d36c7223 */ /* 0x000fe2000001006c */
[----:B------:R-:W-:Y:S01]  /*63e0*/  ISETP.GE.U32.AND.EX P3, PT, R249, 0x1000000, PT, P3 ;  /* 0x01000000f900780c */ /* 0x000fe20003f66130 */
[----:B------:R-:W-:Y:S01]  /*63f0*/  FFMA.FTZ R222, R211, R222, R109 ;  /* 0x000000ded3de7223 */ /* 0x000fe2000001006d */
[----:B------:R-:W-:-:S02]  /*6400*/  HADD2.F32 R117, -RZ, R97.H1_H1 ;  /* 0x30000061ff757230 */ /* 0x000fc40000004100 */
[----:B------:R-:W-:Y:S01]  /*6410*/  FMUL.FTZ R226, R226, UR6 ;  /* 0x00000006e2e27c20 */ /* 0x000fe20008410000 */
[----:B------:R-:W-:Y:S01]  /*6420*/  FADD.FTZ R0, R223, -R0 ;  /* 0x80000000df007221 */ /* 0x000fe20000010000 */
[--C-:B------:R-:W-:Y:S02]  /*6430*/  HADD2.F32 R111, -RZ, R96.reuse.H1_H1 ;  /* 0x30000060ff6f7230 */ /* 0x100fe40000004100 */
[----:B------:R-:W-:Y:S01]  /*6440*/  FFMA.FTZ R115, R211, R134, R115 ;  /* 0x00000086d3737223 */ /* 0x000fe20000010073 */
[----:B------:R-:W-:Y:S01]  /*6450*/  HADD2.F32 R109, -RZ, R96.H0_H0 ;  /* 0x20000060ff6d7230 */ /* 0x000fe20000004100 */
[----:B------:R-:W-:Y:S01]  /*6460*/  LOP3.LUT P5, RZ, R249, 0xff0000, RZ, 0xc0, !PT ;  /* 0x00ff0000f9ff7812 */ /* 0x000fe200078ac0ff */
[----:B------:R-:W-:Y:S01]  /*6470*/  FADD.FTZ R136, R136, -R137 ;  /* 0x8000008988887221 */ /* 0x000fe20000010000 */
[----:B------:R-:W-:Y:S01]  /*6480*/  FADD.FTZ R132, R133, -R132 ;  /* 0x8000008485847221 */ /* 0x000fe20000010000 */
[----:B------:R-:W-:Y:S01]  /*6490*/  FSEL R121, R122, RZ, P3 ;  /* 0x000000ff7a797208 */ /* 0x000fe20001800000 */
[----:B------:R-:W-:Y:S01]  /*64a0*/  FMUL.FTZ R108, R108, UR6 ;  /* 0x000000066c6c7c20 */ /* 0x000fe20008410000 */
[----:B------:R-:W-:Y:S01]  /*64b0*/  FMUL.FTZ R222, R222, UR6 ;  /* 0x00000006dede7c20 */ /* 0x000fe20008410000 */
[----:B------:R-:W-:Y:S01]  /*64c0*/  LOP3.LUT P3, RZ, R249, 0xff00, RZ, 0xc0, !PT ;  /* 0x0000ff00f9ff7812 */ /* 0x000fe2000786c0ff */
[----:B------:R-:W-:Y:S01]  /*64d0*/  FFMA.FTZ R0, R211, R0, R117 ;  /* 0x00000000d3007223 */ /* 0x000fe20000010075 */
[----:B------:R-:W-:Y:S01]  /*64e0*/  LOP3.LUT P6, RZ, R249, 0xff, RZ, 0xc0, !PT ;  /* 0x000000fff9ff7812 */ /* 0x000fe200078cc0ff */
[----:B------:R-:W-:Y:S01]  /*64f0*/  FMUL.FTZ R115, R115, UR6 ;  /* 0x0000000673737c20 */ /* 0x000fe20008410000 */
[----:B------:R-:W-:Y:S01]  /*6500*/  FSEL R226, R226, RZ, P5 ;  /* 0x000000ffe2e27208 */ /* 0x000fe20002800000 */
[C---:B------:R-:W-:Y:S01]  /*6510*/  FFMA.FTZ R111, R211.reuse, R136, R111 ;  /* 0x00000088d36f7223 */ /* 0x040fe2000001006f */
[----:B------:R-:W-:Y:S01]  /*6520*/  FFMA.FTZ R109, R211, R132, R109 ;  /* 0x00000084d36d7223 */ /* 0x000fe2000001006d */
[----:B------:R-:W-:-:S02]  /*6530*/  LOP3.LUT P5, RZ, R248, 0xff0000, RZ, 0xc0, !PT ;  /* 0x00ff0000f8ff7812 */ /* 0x000fc400078ac0ff */
[----:B------:R-:W-:Y:S01]  /*6540*/  FSEL R119, R108, RZ, P3 ;  /* 0x000000ff6c777208 */ /* 0x000fe20001800000 */
[----:B------:R-:W-:Y:S01]  /*6550*/  FMUL.FTZ R108, R0, UR6 ;  /* 0x00000006006c7c20 */ /* 0x000fe20008410000 */
[----:B------:R-:W-:Y:S01]  /*6560*/  FSEL R110, R222, RZ, P6 ;  /* 0x000000ffde6e7208 */ /* 0x000fe20003000000 */
[----:B------:R-:W-:Y:S01]  /*6570*/  FMUL.FTZ R111, R111, UR6 ;  /* 0x000000066f6f7c20 */ /* 0x000fe20008410000 */
[C---:B------:R-:W-:Y:S01]  /*6580*/  LOP3.LUT P6, RZ, R248.reuse, 0xff000000, RZ, 0xc0, !PT ;  /* 0xff000000f8ff7812 */ /* 0x040fe200078cc0ff */
[----:B------:R-:W-:Y:S01]  /*6590*/  FMUL.FTZ R109, R109, UR6 ;  /* 0x000000066d6d7c20 */ /* 0x000fe20008410000 */
[----:B------:R-:W-:Y:S02]  /*65a0*/  FSEL R0, R115, RZ, P5 ;  /* 0x000000ff73007208 */ /* 0x000fe40002800000 */
[C---:B------:R-:W-:Y:S02]  /*65b0*/  LOP3.LUT P3, RZ, R248.reuse, 0xff00, RZ, 0xc0, !PT ;  /* 0x0000ff00f8ff7812 */ /* 0x040fe4000786c0ff */
[----:B------:R-:W-:-:S02]  /*65c0*/  LOP3.LUT P5, RZ, R248, 0xff, RZ, 0xc0, !PT ;  /* 0x000000fff8ff7812 */ /* 0x000fc400078ac0ff */
        /* <DEDUP_REMOVED lines=8> */
.L_x_1827:
[----:B------:R-:W-:Y:S05]  /*6650*/  @!P1 BRA `(.L_x_1829) ;  /* 0x0000000000e89947 */ /* 0x000fea0003800000 */
[-CC-:B------:R-:W-:Y:S01]  /*6660*/  FFMA.FTZ R122, R122, R237.reuse, R240.reuse ;  /* 0x000000ed7a7a7223 */ /* 0x180fe200000100f0 */
[-CC-:B------:R-:W-:Y:S01]  /*6670*/  FFMA.FTZ R226, R226, R237.reuse, R240.reuse ;  /* 0x000000ede2e27223 */ /* 0x180fe200000100f0 */
[-C--:B0-----:R-:W-:Y:S01]  /*6680*/  FFMA.FTZ R105, R224, R237.reuse, R240 ;  /* 0x000000ede0697223 */ /* 0x081fe200000100f0 */
        /* <DEDUP_REMOVED lines=21> */
[----:B------:R-:W-:Y:S01]  /*67e0*/  LOP3.LUT P6, RZ, R249, 0xff, RZ, 0xc0, !PT ;  /* 0x000000fff9ff7812 */ /* 0x000fe200078cc0ff */
[----:B------:R-:W-:Y:S01]  /*67f0*/  FMUL.FTZ R111, R211, R228 ;  /* 0x000000e4d36f7220 */ /* 0x000fe20000410000 */
[----:B------:R-:W-:Y:S01]  /*6800*/  FADD.FTZ R104, R223, -R104 ;  /* 0x80000068df687221 */ /* 0x000fe20000010000 */
[----:B------:R-:W-:Y:S01]  /*6810*/  FADD.FTZ R132, R133, -R132 ;  /* 0x8000008485847221 */ /* 0x000fe20000010000 */
[----:B------:R-:W-:Y:S01]  /*6820*/  FADD.FTZ R136, R136, -R137 ;  /* 0x8000008988887221 */ /* 0x000fe20000010000 */
[----:B------:R-:W-:Y:S01]  /*6830*/  FSEL R118, R0, RZ, P5 ;  /* 0x000000ff00767208 */ /* 0x000fe20002800000 */
[----:B------:R-:W-:Y:S01]  /*6840*/  FMUL.FTZ R108, R111, UR6 ;  /* 0x000000066f6c7c20 */ /* 0x000fe20008410000 */
[----:B------:R-:W-:Y:S01]  /*6850*/  FMUL.FTZ R0, R105, UR6 ;  /* 0x0000000669007c20 */ /* 0x000fe20008410000 */
[----:B------:R-:W-:Y:S01]  /*6860*/  FSEL R116, R107, RZ, P6 ;  /* 0x000000ff6b747208 */ /* 0x000fe20003000000 */
[----:B------:R-:W-:Y:S01]  /*6870*/  FMUL.FTZ R110, R211, R104 ;  /* 0x00000068d36e7220 */ /* 0x000fe20000410000 */
[----:B------:R-:W-:Y:S01]  /*6880*/  LOP3.LUT P3, RZ, R249, 0xff00, RZ, 0xc0, !PT ;  /* 0x0000ff00f9ff7812 */ /* 0x000fe2000786c0ff */
[----:B------:R-:W-:Y:S01]  /*6890*/  FMUL.FTZ R104, R211, R132 ;  /* 0x00000084d3687220 */ /* 0x000fe20000410000 */
[----:B------:R-:W-:-:S02]  /*68a0*/  LOP3.LUT P5, RZ, R248, 0xff0000, RZ, 0xc0, !PT ;  /* 0x00ff0000f8ff7812 */ /* 0x000fc400078ac0ff */
[----:B------:R-:W-:Y:S01]  /*68b0*/  F2FP.F16.F32.PACK_AB R107, R109, R226 ;  /* 0x000000e26d6b723e */ /* 0x000fe200000000ff */
[----:B------:R-:W-:Y:S01]  /*68c0*/  FMUL.FTZ R109, R211, R136 ;  /* 0x00000088d36d7220 */ /* 0x000fe20000410000 */
[----:B------:R-:W-:Y:S02]  /*68d0*/  FSEL R117, R108, RZ, P3 ;  /* 0x000000ff6c757208 */ /* 0x000fe40001800000 */
[----:B------:R-:W-:Y:S01]  /*68e0*/  FSEL R114, R0, RZ, P5 ;  /* 0x000000ff00727208 */ /* 0x000fe20002800000 */
[----:B------:R-:W-:Y:S01]  /*68f0*/  FMUL.FTZ R0, R104, UR6 ;  /* 0x0000000668007c20 */ /* 0x000fe20008410000 */
[----:B------:R-:W-:Y:S01]  /*6900*/  F2FP.F16.F32.PACK_AB R106, R111, R106 ;  /* 0x0000006a6f6a723e */ /* 0x000fe200000000ff */
        /* <DEDUP_REMOVED lines=13> */
[----:B------:R-:W-:Y:S01]  /*69e0*/  F2FP.F16.F32.PACK_AB R108, R115, R0 ;  /* 0x00000000736c723e */ /* 0x000fe200000000ff */
[----:B------:R-:W-:Y:S06]  /*69f0*/  BRA `(.L_x_1825) ;  /* 0x0000000000d47947 */ /* 0x000fec0003800000 */
.L_x_1829:
[-CC-:B------:R-:W-:Y:S01]  /*6a00*/  FFMA.FTZ R122, R122, R237.reuse, R240.reuse ;  /* 0x000000ed7a7a7223 */ /* 0x180fe200000100f0 */
[-CC-:B------:R-:W-:Y:S01]  /*6a10*/  FFMA.FTZ R226, R226, R237.reuse, R240.reuse ;  /* 0x000000ede2e27223 */ /* 0x180fe200000100f0 */
[-CC-:B------:R-:W-:Y:S01]  /*6a20*/  FFMA.FTZ R135, R135, R237.reuse, R240.reuse ;  /* 0x000000ed87877223 */ /* 0x180fe200000100f0 */
[-C--:B0-----:R-:W-:Y:S01]  /*6a30*/  FFMA.FTZ R109, R224, R237.reuse, R240 ;  /* 0x000000ede06d7223 */ /* 0x081fe200000100f0 */
        /* <DEDUP_REMOVED lines=49> */
.L_x_1825:
        /* <DEDUP_REMOVED lines=19> */
[C---:B------:R-:W-:Y:S01]  /*6e80*/  FFMA.FTZ R107, R211.reuse, R130, R88 ;  /* 0x00000082d36b7223 */ /* 0x040fe20000010058 */
[----:B------:R-:W-:Y:S01]  /*6e90*/  FADD.FTZ R128, R128, -R233 ;  /* 0x800000e980807221 */ /* 0x000fe20000010000 */
[----:B------:R-:W-:Y:S01]  /*6ea0*/  FFMA.FTZ R230, R211, R230, R109 ;  /* 0x000000e6d3e67223 */ /* 0x000fe2000001006d */
[----:B------:R-:W-:Y:S01]  /*6eb0*/  LOP3.LUT P6, RZ, R239, 0xff0000, RZ, 0xc0, !PT ;  /* 0x00ff0000efff7812 */ /* 0x000fe200078cc0ff */
[----:B------:R-:W-:Y:S01]  /*6ec0*/  FMUL.FTZ R88, R107, UR6 ;  /* 0x000000066b587c20 */ /* 0x000fe20008410000 */
[----:B------:R-:W-:Y:S01]  /*6ed0*/  LOP3.LUT P5, RZ, R167, 0xff0000, RZ, 0xc0, !PT ;  /* 0x00ff0000a7ff7812 */ /* 0x000fe200078ac0ff */
[----:B------:R-:W-:Y:S01]  /*6ee0*/  FFMA.FTZ R106, R211, R128, R91 ;  /* 0x00000080d36a7223 */ /* 0x000fe2000001005b */
[----:B------:R-:W-:Y:S01]  /*6ef0*/  ISETP.GE.U32.AND P2, PT, R238, RZ, PT ;  /* 0x000000ffee00720c */ /* 0x000fe20003f46070 */
[-C--:B------:R-:W-:Y:S01]  /*6f00*/  FFMA.FTZ R234, R234, R237.reuse, R240 ;  /* 0x000000edeaea7223 */ /* 0x080fe200000100f0 */
[----:B------:R-:W-:Y:S01]  /*6f10*/  ISETP.GE.U32.AND P3, PT, R166, RZ, PT ;  /* 0x000000ffa600720c */ /* 0x000fe20003f66070 */
[----:B------:R-:W-:Y:S01]  /*6f20*/  FMUL.FTZ R90, R230, UR6 ;  /* 0x00000006e65a7c20 */ /* 0x000fe20008410000 */
[C---:B------:R-:W-:Y:S01]  /*6f30*/  FSEL R114, R88.reuse, RZ, P6 ;  /* 0x000000ff58727208 */ /* 0x040fe20003000000 */
[----:B------:R-:W-:Y:S01]  /*6f40*/  HADD2.F32 R105, -RZ, R102.H1_H1 ;  /* 0x30000066ff697230 */ /* 0x000fe20000004100 */
[----:B------:R-:W-:Y:S01]  /*6f50*/  FSEL R108, R88, RZ, P5 ;  /* 0x000000ff586c7208 */ /* 0x000fe20002800000 */
[----:B------:R-:W-:Y:S01]  /*6f60*/  FMUL.FTZ R88, R106, UR6 ;  /* 0x000000066a587c20 */ /* 0x000fe20008410000 */
[----:B------:R-:W-:Y:S01]  /*6f70*/  ISETP.GE.U32.AND.EX P2, PT, R239, 0x1000000, PT, P2 ;  /* 0x01000000ef00780c */ /* 0x000fe20003f46120 */
[----:B------:R-:W-:Y:S01]  /*6f80*/  FADD.FTZ R234, R129, -R234 ;  /* 0x800000ea81ea7221 */ /* 0x000fe20000010000 */
[----:B------:R-:W-:Y:S01]  /*6f90*/  ISETP.GE.U32.AND.EX P3, PT, R167, 0x1000000, PT, P3 ;  /* 0x01000000a700780c */ /* 0x000fe20003f66130 */
[-C--:B------:R-:W-:Y:S01]  /*6fa0*/  FFMA.FTZ R0, R231, R237.reuse, R240 ;  /* 0x000000ede7007223 */ /* 0x080fe200000100f0 */
[----:B------:R-:W-:Y:S01]  /*6fb0*/  LOP3.LUT P6, RZ, R239, 0xff, RZ, 0xc0, !PT ;  /* 0x000000ffefff7812 */ /* 0x000fe200078cc0ff */
[----:B------:R-:W-:Y:S01]  /*6fc0*/  FFMA.FTZ R109, R211, R234, R105 ;  /* 0x000000ead36d7223 */ /* 0x000fe20000010069 */
[----:B------:R-:W-:Y:S01]  /*6fd0*/  LOP3.LUT P5, RZ, R167, 0xff, RZ, 0xc0, !PT ;  /* 0x000000ffa7ff7812 */ /* 0x000fe200078ac0ff */
[----:B------:R-:W-:Y:S01]  /*6fe0*/  FADD.FTZ R0, R125, -R0 ;  /* 0x800000007d007221 */ /* 0x000fe20000010000 */
[----:B------:R-:W-:Y:S01]  /*6ff0*/  FSEL R119, R90, RZ, P2 ;  /* 0x000000ff5a777208 */ /* 0x000fe20001000000 */
[-CC-:B------:R-:W-:Y:S01]  /*7000*/  FFMA.FTZ R89, R232, R237.reuse, R240.reuse ;  /* 0x000000ede8597223 */ /* 0x180fe200000100f0 */
[----:B------:R-:W-:Y:S01]  /*7010*/  FSEL R121, R90, RZ, P3 ;  /* 0x000000ff5a797208 */ /* 0x000fe20001800000 */
[----:B------:R-:W-:Y:S01]  /*7020*/  FMUL.FTZ R91, R109, UR6 ;  /* 0x000000066d5b7c20 */ /* 0x000fe20008410000 */
[C---:B------:R-:W-:Y:S01]  /*7030*/  FSEL R110, R88.reuse, RZ, P6 ;  /* 0x000000ff586e7208 */ /* 0x040fe20003000000 */
[-C--:B------:R-:W-:Y:S01]  /*7040*/  FFMA.FTZ R131, R131, R237.reuse, R240 ;  /* 0x000000ed83837223 */ /* 0x080fe200000100f0 */
[----:B------:R-:W-:Y:S01]  /*7050*/  FSEL R90, R88, RZ, P5 ;  /* 0x000000ff585a7208 */ /* 0x000fe20002800000 */
[--C-:B------:R-:W-:Y:S01]  /*7060*/  HADD2.F32 R88, -RZ, R101.reuse.H0_H0 ;  /* 0x20000065ff587230 */ /* 0x100fe20000004100 */
[----:B------:R-:W-:Y:S01]  /*7070*/  LOP3.LUT P2, RZ, R239, 0xff00, RZ, 0xc0, !PT ;  /* 0x0000ff00efff7812 */ /* 0x000fe2000784c0ff */
[----:B------:R-:W-:Y:S01]  /*7080*/  HADD2.F32 R105, -RZ, R101.H1_H1 ;  /* 0x30000065ff697230 */ /* 0x000fe20000004100 */
[----:B------:R-:W-:Y:S01]  /*7090*/  LOP3.LUT P3, RZ, R167, 0xff00, RZ, 0xc0, !PT ;  /* 0x0000ff00a7ff7812 */ /* 0x000fe2000786c0ff */
[----:B------:R-:W-:Y:S01]  /*70a0*/  FADD.FTZ R126, R126, -R89 ;  /* 0x800000597e7e7221 */ /* 0x000fe20000010000 */
[----:B------:R-:W-:Y:S01]  /*70b0*/  FFMA.FTZ R0, R211, R0, R88 ;  /* 0x00000000d3007223 */ /* 0x000fe20000010058 */
[----:B------:R-:W-:Y:S01]  /*70c0*/  FSEL R115, R91, RZ, P2 ;  /* 0x000000ff5b737208 */ /* 0x000fe20001000000 */
[----:B------:R-:W-:Y:S01]  /*70d0*/  FFMA.FTZ R240, R127, R237, R240 ;  /* 0x000000ed7ff07223 */ /* 0x000fe200000100f0 */
[----:B------:R-:W-:Y:S01]  /*70e0*/  FSEL R117, R91, RZ, P3 ;  /* 0x000000ff5b757208 */ /* 0x000fe20001800000 */
[----:B------:R-:W-:Y:S01]  /*70f0*/  FMUL.FTZ R88, R0, UR6 ;  /* 0x0000000600587c20 */ /* 0x000fe20008410000 */
[----:B------:R-:W-:Y:S01]  /*7100*/  LOP3.LUT P6, RZ, R238, 0xff0000, RZ, 0xc0, !PT ;  /* 0x00ff0000eeff7812 */ /* 0x000fe200078cc0ff */
[----:B------:R-:W-:-:S02]  /*7110*/  HADD2.F32 R91, -RZ, R100.H1_H1 ;  /* 0x30000064ff5b7230 */ /* 0x000fc40000004100 */
        /* <DEDUP_REMOVED lines=37> */
.L_x_1832:
[-CC-:B0-----:R-:W-:Y:S01]  /*7370*/  FFMA.FTZ R91, R236, R237.reuse, R240.reuse ;  /* 0x000000edec5b7223 */ /* 0x181fe200000100f0 */
[--C-:B------:R-:W-:Y:S01]  /*7380*/  HADD2.F32 R88, -RZ, R103.reuse.H1_H1 ;  /* 0x30000067ff587230 */ /* 0x100fe20000004100 */
[----:B------:R-:W-:Y:S01]  /*7390*/  ISETP.GE.U32.AND P2, PT, R238, RZ, PT ;  /* 0x000000ffee00720c */ /* 0x000fe20003f46070 */
[-CC-:B------:R-:W-:Y:S01]  /*73a0*/  FFMA.FTZ R235, R235, R237.reuse, R240.reuse ;  /* 0x000000edebeb7223 */ /* 0x180fe200000100f0 */
[----:B------:R-:W-:Y:S01]  /*73b0*/  FADD.FTZ R230, R230, -R91 ;  /* 0x8000005be6e67221 */ /* 0x000fe20000010000 */
[----:B------:R-:W-:Y:S01]  /*73c0*/  FFMA.FTZ R233, R233, R237, R240 ;  /* 0x000000ede9e97223 */ /* 0x000fe200000100f0 */
[----:B------:R-:W-:Y:S01]  /*73d0*/  ISETP.GE.U32.AND.EX P5, PT, R239, 0x1000000, PT, P2 ;  /* 0x01000000ef00780c */ /* 0x000fe20003fa6120 */
[----:B------:R-:W-:Y:S02]  /*73e0*/  HADD2.F32 R111, -RZ, R103.H0_H0 ;  /* 0x20000067ff6f7230 */ /* 0x000fe40000004100 */
[----:B------:R-:W-:Y:S01]  /*73f0*/  FFMA.FTZ R88, R211, R230, R88 ;  /* 0x000000e6d3587223 */ /* 0x000fe20000010058 */
[----:B------:R-:W-:Y:S01]  /*7400*/  ISETP.GE.U32.AND P2, PT, R166, RZ, PT ;  /* 0x000000ffa600720c */ /* 0x000fe20003f46070 */
[----:B------:R-:W-:Y:S01]  /*7410*/  FADD.FTZ R130, R130, -R235 ;  /* 0x800000eb82827221 */ /* 0x000fe20000010000 */
[----:B------:R-:W-:-:S02]  /*7420*/  HADD2.F32 R91, -RZ, R102.H0_H0 ;  /* 0x20000066ff5b7230 */ /* 0x000fc40000004100 */
[----:B------:R-:W-:Y:S01]  /*7430*/  FMUL.FTZ R88, R88, UR6 ;  /* 0x0000000658587c20 */ /* 0x000fe20008410000 */
[----:B------:R-:W-:Y:S01]  /*7440*/  ISETP.GE.U32.AND.EX P2, PT, R167, 0x1000000, PT, P2 ;  /* 0x01000000a700780c */ /* 0x000fe20003f46120 */
[-CC-:B------:R-:W-:Y:S01]  /*7450*/  FFMA.FTZ R234, R234, R237.reuse, R240.reuse ;  /* 0x000000edeaea7223 */ /* 0x180fe200000100f0 */
[----:B------:R-:W-:Y:S01]  /*7460*/  FADD.FTZ R128, R128, -R233 ;  /* 0x800000e980807221 */ /* 0x000fe20000010000 */
[----:B------:R-:W-:Y:S01]  /*7470*/  FFMA.FTZ R0, R231, R237, R240 ;  /* 0x000000ede7007223 */ /* 0x000fe200000100f0 */
[----:B------:R-:W-:Y:S01]  /*7480*/  FFMA.FTZ R111, R211, R130, R111 ;  /* 0x00000082d36f7223 */ /* 0x000fe2000001006f */
[----:B------:R-:W-:Y:S01]  /*7490*/  HADD2.F32 R109, -RZ, R102.H1_H1 ;  /* 0x30000066ff6d7230 */ /* 0x000fe20000004100 */
[C---:B------:R-:W-:Y:S01]  /*74a0*/  FSEL R119, R88.reuse, RZ, P5 ;  /* 0x000000ff58777208 */ /* 0x040fe20002800000 */
[----:B------:R-:W-:Y:S01]  /*74b0*/  FADD.FTZ R234, R129, -R234 ;  /* 0x800000ea81ea7221 */ /* 0x000fe20000010000 */
[----:B------:R-:W-:Y:S01]  /*74c0*/  FSEL R114, R88, RZ, P2 ;  /* 0x000000ff58727208 */ /* 0x000fe20001000000 */
[----:B------:R-:W-:Y:S01]  /*74d0*/  FFMA.FTZ R91, R211, R128, R91 ;  /* 0x00000080d35b7223 */ /* 0x000fe2000001005b */
[----:B------:R-:W-:-:S02]  /*74e0*/  HADD2.F32 R88, -RZ, R101.H0_H0 ;  /* 0x20000065ff587230 */ /* 0x000fc40000004100 */
[----:B------:R-:W-:Y:S01]  /*74f0*/  FADD.FTZ R0, R125, -R0 ;  /* 0x800000007d007221 */ /* 0x000fe20000010000 */
[----:B------:R-:W-:Y:S01]  /*7500*/  FMUL.FTZ R111, R111, UR6 ;  /* 0x000000066f6f7c20 */ /* 0x000fe20008410000 */
[----:B------:R-:W-:Y:S01]  /*7510*/  LOP3.LUT P3, RZ, R239, 0xff0000, RZ, 0xc0, !PT ;  /* 0x00ff0000efff7812 */ /* 0x000fe2000786c0ff */
[----:B------:R-:W-:Y:S01]  /*7520*/  FFMA.FTZ R109, R211, R234, R109 ;  /* 0x000000ead36d7223 */ /* 0x000fe2000001006d */
[----:B------:R-:W-:Y:S01]  /*7530*/  LOP3.LUT P6, RZ, R167, 0xff0000, RZ, 0xc0, !PT ;  /* 0x00ff0000a7ff7812 */ /* 0x000fe200078cc0ff */
[----:B------:R-:W-:Y:S01]  /*7540*/  FMUL.FTZ R91, R91, UR6 ;  /* 0x000000065b5b7c20 */ /* 0x000fe20008410000 */
[----:B------:R-:W-:Y:S01]  /*7550*/  LOP3.LUT P5, RZ, R239, 0xff, RZ, 0xc0, !PT ;  /* 0x000000ffefff7812 */ /* 0x000fe200078ac0ff */
[----:B------:R-:W-:Y:S01]  /*7560*/  FFMA.FTZ R0, R211, R0, R88 ;  /* 0x00000000d3007223 */ /* 0x000fe20000010058 */
[-CC-:B------:R-:W-:Y:S01]  /*7570*/  FFMA.FTZ R89, R232, R237.reuse, R240.reuse ;  /* 0x000000ede8597223 */ /* 0x180fe200000100f0 */
[----:B------:R-:W-:Y:S01]  /*7580*/  FSEL R108, R111, RZ, P3 ;  /* 0x000000ff6f6c7208 */ /* 0x000fe20001800000 */
[----:B------:R-:W-:Y:S01]  /*7590*/  FMUL.FTZ R109, R109, UR6 ;  /* 0x000000066d6d7c20 */ /* 0x000fe20008410000 */
[----:B------:R-:W-:Y:S01]  /*75a0*/  FSEL R111, R111, RZ, P6 ;  /* 0x000000ff6f6f7208 */ /* 0x000fe20003000000 */
[----:B------:R-:W-:Y:S01]  /*75b0*/  FMUL.FTZ R0, R0, UR6 ;  /* 0x0000000600007c20 */ /* 0x000fe20008410000 */
[----:B------:R-:W-:Y:S01]  /*75c0*/  LOP3.LUT P6, RZ, R239, 0xff00, RZ, 0xc0, !PT ;  /* 0x0000ff00efff7812 */ /* 0x000fe200078cc0ff */
[----:B------:R-:W-:Y:S01]  /*75d0*/  HADD2.F32 R88, -RZ, R101.H1_H1 ;  /* 0x30000065ff587230 */ /* 0x000fe20000004100 */
[----:B------:R-:W-:Y:S01]  /*75e0*/  LOP3.LUT P2, RZ, R167, 0xff00, RZ, 0xc0, !PT ;  /* 0x0000ff00a7ff7812 */ /* 0x000fe2000784c0ff */
[-CC-:B------:R-:W-:Y:S01]  /*75f0*/  FFMA.FTZ R131, R131, R237.reuse, R240.reuse ;  /* 0x000000ed83837223 */ /* 0x180fe200000100f0 */
[----:B------:R-:W-:Y:S01]  /*7600*/  FSEL R110, R91, RZ, P5 ;  /* 0x000000ff5b6e7208 */ /* 0x000fe20002800000 */
[----:B------:R-:W-:Y:S01]  /*7610*/  FADD.FTZ R126, R126, -R89 ;  /* 0x800000597e7e7221 */ /* 0x000fe20000010000 */
[----:B------:R-:W-:Y:S01]  /*7620*/  LOP3.LUT P3, RZ, R167, 0xff, RZ, 0xc0, !PT ;  /* 0x000000ffa7ff7812 */ /* 0x000fe2000786c0ff */
[----:B------:R-:W-:Y:S01]  /*7630*/  FFMA.FTZ R240, R127, R237, R240 ;  /* 0x000000ed7ff07223 */ /* 0x000fe200000100f0 */
[----:B------:R-:W-:Y:S01]  /*7640*/  LOP3.LUT P5, RZ, R238, 0xff0000, RZ, 0xc0, !PT ;  /* 0x00ff0000eeff7812 */ /* 0x000fe200078ac0ff */
[--C-:B------:R-:W-:Y:S01]  /*7650*/  HADD2.F32 R89, -RZ, R100.reuse.H0_H0 ;  /* 0x20000064ff597230 */ /* 0x100fe20000004100 */
[----:B------:R-:W-:Y:S01]  /*7660*/  FSEL R115, R109, RZ, P6 ;  /* 0x000000ff6d737208 */ /* 0x000fe20003000000 */
[----:B------:R-:W-:Y:S01]  /*7670*/  FFMA.FTZ R88, R211, R126, R88 ;  /* 0x0000007ed3587223 */ /* 0x000fe20000010058 */
[----:B------:R-:W-:Y:S01]  /*7680*/  FSEL R117, R109, RZ, P2 ;  /* 0x000000ff6d757208 */ /* 0x000fe20001000000 */
[----:B------:R-:W-:Y:S01]  /*7690*/  FADD.FTZ R240, R123, -R240 ;  /* 0x800000f07bf07221 */ /* 0x000fe20000010000 */
[----:B------:R-:W-:Y:S01]  /*76a0*/  FSEL R90, R91, RZ, P3 ;  /* 0x000000ff5b5a7208 */ /* 0x000fe20001800000 */
[----:B------:R-:W-:Y:S01]  /*76b0*/  HADD2.F32 R91, -RZ, R100.H1_H1 ;  /* 0x30000064ff5b7230 */ /* 0x000fe20000004100 */
[----:B------:R-:W-:Y:S01]  /*76c0*/  FSEL R109, R0, RZ, P5 ;  /* 0x000000ff006d7208 */ /* 0x000fe20002800000 */
[----:B------:R-:W-:Y:S01]  /*76d0*/  FADD.FTZ R124, R124, -R131 ;  /* 0x800000837c7c7221 */ /* 0x000fe20000010000 */
        /* <DEDUP_REMOVED lines=8> */
[----:B------:R-:W-:Y:S01]  /*7760*/  F2FP.F16.F32.PACK_AB R91, R114, R111 ;  /* 0x0000006f725b723e */ /* 0x000fe200000000ff */
[----:B------:R-:W-:Y:S01]  /*7770*/  FMUL.FTZ R124, R124, UR6 ;  /* 0x000000067c7c7c20 */ /* 0x000fe20008410000 */
[----:B------:R-:W-:-:S02]  /*7780*/  F2FP.F16.F32.PACK_AB R111, R119, R108 ;  /* 0x0000006c776f723e */ /* 0x000fc400000000ff */
        /* <DEDUP_REMOVED lines=8> */
[C---:B------:R-:W-:Y:S02]  /*7810*/  FSEL R115, R124.reuse, RZ, P6 ;  /* 0x000000ff7c737208 */ /* 0x040fe40003000000 */
[----:B------:R-:W-:Y:S02]  /*7820*/  FSEL R117, R124, RZ, P3 ;  /* 0x000000ff7c757208 */ /* 0x000fe40001800000 */
[C---:B------:R-:W-:Y:S02]  /*7830*/  FSEL R88, R89.reuse, RZ, P5 ;  /* 0x000000ff59587208 */ /* 0x040fe40002800000 */
[----:B------:R-:W-:-:S02]  /*7840*/  FSEL R108, R89, RZ, P2 ;  /* 0x000000ff596c7208 */ /* 0x000fc40001000000 */
[----:B------:R-:W-:Y:S02]  /*7850*/  F2FP.F16.F32.PACK_AB R89, R119, R0 ;  /* 0x000000007759723e */ /* 0x000fe400000000ff */
[----:B------:R-:W-:Y:S02]  /*7860*/  F2FP.F16.F32.PACK_AB R109, R114, R109 ;  /* 0x0000006d726d723e */ /* 0x000fe400000000ff */
[----:B------:R-:W-:Y:S02]  /*7870*/  F2FP.F16.F32.PACK_AB R88, R117, R88 ;  /* 0x000000587558723e */ /* 0x000fe400000000ff */
[----:B------:R-:W-:Y:S01]  /*7880*/  F2FP.F16.F32.PACK_AB R108, R115, R108 ;  /* 0x0000006c736c723e */ /* 0x000fe200000000ff */
[----:B------:R-:W-:Y:S06]  /*7890*/  BRA `(.L_x_1833) ;  /* 0x0000001800347947 */ /* 0x000fec0003800000 */
.L_x_1831:
[----:B------:R-:W-:Y:S05]  /*78a0*/  @!P1 BRA `(.L_x_1834) ;  /* 0x00000004003c9947 */ /* 0x000fea0003800000 */
[-CC-:B0-----:R-:W-:Y:S01]  /*78b0*/  FFMA.FTZ R89, R236, R237.reuse, R240.reuse ;  /* 0x000000edec597223 */ /* 0x181fe200000100f0 */
[-CC-:B------:R-:W-:Y:S01]  /*78c0*/  FFMA.FTZ R235, R235, R237.reuse, R240.reuse ;  /* 0x000000edebeb7223 */ /* 0x180fe200000100f0 */
[-C--:B------:R-:W-:Y:S01]  /*78d0*/  FFMA.FTZ R234, R234, R237.reuse, R240 ;  /* 0x000000edeaea7223 */ /* 0x080fe200000100f0 */
[----:B------:R-:W-:Y:S01]  /*78e0*/  ISETP.GE.U32.AND P2, PT, R238, RZ, PT ;  /* 0x000000ffee00720c */ /* 0x000fe20003f46070 */
[----:B------:R-:W-:Y:S01]  /*78f0*/  FADD.FTZ R108, R230, -R89 ;  /* 0x80000059e66c7221 */ /* 0x000fe20000010000 */
[----:B------:R-:W-:Y:S01]  /*7900*/  FADD.FTZ R130, R130, -R235 ;  /* 0x800000eb82827221 */ /* 0x000fe20000010000 */
[----:B------:R-:W-:Y:S01]  /*7910*/  ISETP.GE.U32.AND P3, PT, R166, RZ, PT ;  /* 0x000000ffa600720c */ /* 0x000fe20003f66070 */
[----:B------:R-:W-:Y:S01]  /*7920*/  FADD.FTZ R234, R129, -R234 ;  /* 0x800000ea81ea7221 */ /* 0x000fe20000010000 */
[----:B------:R-:W-:Y:S01]  /*7930*/  FMUL.FTZ R108, R211, R108 ;  /* 0x0000006cd36c7220 */ /* 0x000fe20000410000 */
[-CC-:B------:R-:W-:Y:S01]  /*7940*/  FFMA.FTZ R233, R233, R237.reuse, R240.reuse ;  /* 0x000000ede9e97223 */ /* 0x180fe200000100f0 */
[-C--:B------:R-:W-:Y:S01]  /*7950*/  FFMA.FTZ R0, R231, R237.reuse, R240 ;  /* 0x000000ede7007223 */ /* 0x080fe200000100f0 */
[----:B------:R-:W-:Y:S01]  /*7960*/  FMUL.FTZ R107, R211, R130 ;  /* 0x00000082d36b7220 */ /* 0x000fe20000410000 */
[----:B------:R-:W-:Y:S01]  /*7970*/  FMUL.FTZ R88, R108, UR6 ;  /* 0x000000066c587c20 */ /* 0x000fe20008410000 */
[----:B------:R-:W-:Y:S01]  /*7980*/  ISETP.GE.U32.AND.EX P2, PT, R239, 0x1000000, PT, P2 ;  /* 0x01000000ef00780c */ /* 0x000fe20003f46120 */
[----:B------:R-:W-:Y:S01]  /*7990*/  FMUL.FTZ R89, R211, R234 ;  /* 0x000000ead3597220 */ /* 0x000fe20000410000 */
[----:B------:R-:W-:Y:S01]  /*79a0*/  ISETP.GE.U32.AND.EX P3, PT, R167, 0x1000000, PT, P3 ;  /* 0x01000000a700780c */ /* 0x000fe20003f66130 */
[----:B------:R-:W-:Y:S01]  /*79b0*/  FADD.FTZ R106, R128, -R233 ;  /* 0x800000e9806a7221 */ /* 0x000fe20000010000 */
[----:B------:R-:W-:Y:S01]  /*79c0*/  FADD.FTZ R118, R125, -R0 ;  /* 0x800000007d767221 */ /* 0x000fe20000010000 */
        /* <DEDUP_REMOVED lines=17> */
[C---:B------:R-:W-:Y:S01]  /*7ae0*/  FSEL R115, R88.reuse, RZ, P2 ;  /* 0x000000ff58737208 */ /* 0x040fe20001000000 */
[----:B------:R-:W-:Y:S01]  /*7af0*/  FMUL.FTZ R104, R211, R104 ;  /* 0x00000068d3687220 */ /* 0x000fe20000410000 */
[----:B------:R-:W-:Y:S01]  /*7b00*/  FSEL R117, R88, RZ, P3 ;  /* 0x000000ff58757208 */ /* 0x000fe20001800000 */
[----:B------:R-:W-:Y:S01]  /*7b10*/  FADD.FTZ R88, R126, -R105 ;  /* 0x800000697e587221 */ /* 0x000fe20000010000 */
[----:B------:R-:W-:Y:S01]  /*7b20*/  LOP3.LUT P6, RZ, R239, 0xff, RZ, 0xc0, !PT ;  /* 0x000000ffefff7812 */ /* 0x000fe200078cc0ff */
[----:B------:R-:W-:Y:S01]  /*7b30*/  FMUL.FTZ R105, R211, R118 ;  /* 0x00000076d3697220 */ /* 0x000fe20000410000 */
[----:B------:R-:W-:Y:S01]  /*7b40*/  LOP3.LUT P5, RZ, R167, 0xff, RZ, 0xc0, !PT ;  /* 0x000000ffa7ff7812 */ /* 0x000fe200078ac0ff */
[C---:B------:R-:W-:Y:S01]  /*7b50*/  FMUL.FTZ R88, R211.reuse, R88 ;  /* 0x00000058d3587220 */ /* 0x040fe20000410000 */
[C---:B------:R-:W-:Y:S01]  /*7b60*/  FSEL R110, R0.reuse, RZ, P6 ;  /* 0x000000ff006e7208 */ /* 0x040fe20003000000 */
[----:B------:R-:W-:Y:S01]  /*7b70*/  FMUL.FTZ R211, R211, R240 ;  /* 0x000000f0d3d37220 */ /* 0x000fe20000410000 */
[----:B------:R-:W-:Y:S01]  /*7b80*/  FSEL R90, R0, RZ, P5 ;  /* 0x000000ff005a7208 */ /* 0x000fe20002800000 */
[----:B------:R-:W-:Y:S01]  /*7b90*/  FMUL.FTZ R0, R105, UR6 ;  /* 0x0000000669007c20 */ /* 0x000fe20008410000 */
[----:B------:R-:W-:-:S02]  /*7ba0*/  LOP3.LUT P6, RZ, R238, 0xff0000, RZ, 0xc0, !PT ;  /* 0x00ff0000eeff7812 */ /* 0x000fc400078cc0ff */
[----:B------:R-:W-:Y:S02]  /*7bb0*/  F2FP.F16.F32.PACK_AB R106, R89, R106 ;  /* 0x0000006a596a723e */ /* 0x000fe400000000ff */
[----:B------:R-:W-:Y:S02]  /*7bc0*/  FSEL R109, R0, RZ, P6 ;  /* 0x000000ff006d7208 */ /* 0x000fe40003000000 */
[----:B------:R-:W-:Y:S02]  /*7bd0*/  LOP3.LUT P6, RZ, R166, 0xff0000, RZ, 0xc0, !PT ;  /* 0x00ff0000a6ff7812 */ /* 0x000fe400078cc0ff */
[C---:B------:R-:W-:Y:S01]  /*7be0*/  F2FP.F16.F32.PACK_AB R105, R88.reuse, R105 ;  /* 0x000000695869723e */ /* 0x040fe200000000ff */
[----:B------:R-:W-:Y:S01]  /*7bf0*/  FMUL.FTZ R88, R88, UR6 ;  /* 0x0000000658587c20 */ /* 0x000fe20008410000 */
[----:B------:R-:W-:Y:S01]  /*7c00*/  FSEL R89, R0, RZ, P6 ;  /* 0x000000ff00597208 */ /* 0x000fe20003000000 */
[----:B------:R-:W-:Y:S01]  /*7c10*/  FMUL.FTZ R0, R104, UR6 ;  /* 0x0000000668007c20 */ /* 0x000fe20008410000 */
[----:B------:R-:W-:-:S02]  /*7c20*/  LOP3.LUT P5, RZ, R238, 0xff000000, RZ, 0xc0, !PT ;  /* 0xff000000eeff7812 */ /* 0x000fc400078ac0ff */
[----:B------:R-:W-:Y:S02]  /*7c30*/  LOP3.LUT P6, RZ, R166, 0xff000000, RZ, 0xc0, !PT ;  /* 0xff000000a6ff7812 */ /* 0x000fe400078cc0ff */
[----:B------:R-:W-:Y:S02]  /*7c40*/  F2FP.F16.F32.PACK_AB R91, R116, R91 ;  /* 0x0000005b745b723e */ /* 0x000fe400000000ff */
[----:B------:R-:W-:Y:S02]  /*7c50*/  F2FP.F16.F32.PACK_AB R111, R114, R111 ;  /* 0x0000006f726f723e */ /* 0x000fe400000000ff */
        /* <DEDUP_REMOVED lines=20> */
.L_x_1834:
[-CC-:B0-----:R-:W-:Y:S01]  /*7da0*/  FFMA.FTZ R91, R236, R237.reuse, R240.reuse ;  /* 0x000000edec5b7223 */ /* 0x181fe200000100f0 */
[-CC-:B------:R-:W-:Y:S01]  /*7db0*/  FFMA.FTZ R233, R233, R237.reuse, R240.reuse ;  /* 0x000000ede9e97223 */ /* 0x180fe200000100f0 */
[-CC-:B------:R-:W-:Y:S01]  /*7dc0*/  FFMA.FTZ R235, R235, R237.reuse, R240.reuse ;  /* 0x000000edebeb7223 */ /* 0x180fe200000100f0 */
[----:B------:R-:W-:Y:S01]  /*7dd0*/  ISETP.GE.U32.AND P2, PT, R238, RZ, PT ;  /* 0x000000ffee00720c */ /* 0x000fe20003f46070 */
[----:B------:R-:W-:Y:S01]  /*7de0*/  FADD.FTZ R230, R230, -R91 ;  /* 0x8000005be6e67221 */ /* 0x000fe20000010000 */
[----:B------:R-:W-:Y:S01]  /*7df0*/  FADD.FTZ R128, R128, -R233 ;  /* 0x800000e980807221 */ /* 0x000fe20000010000 */
[-C--:B------:R-:W-:Y:S01]  /*7e00*/  FFMA.FTZ R0, R231, R237.reuse, R240 ;  /* 0x000000ede7007223 */ /* 0x080fe200000100f0 */
        /* <DEDUP_REMOVED lines=19> */
[-C--:B------:R-:W-:Y:S01]  /*7f40*/  FFMA.FTZ R131, R131, R237.reuse, R240 ;  /* 0x000000ed83837223 */ /* 0x080fe200000100f0 */
        /* <DEDUP_REMOVED lines=48> */
.L_x_1830:
[----:B------:R-:W-:Y:S05]  /*8250*/  @!P2 BRA `(.L_x_1835) ;  /* 0x000000080004a947 */ /* 0x000fea0003800000 */
[----:B------:R-:W-:Y:S05]  /*8260*/  @!P1 BRA `(.L_x_1836) ;  /* 0x0000000400089947 */ /* 0x000fea0003800000 */
[-CC-:B0-----:R-:W-:Y:S01]  /*8270*/  FFMA.FTZ R107, R236, R237.reuse, R240.reuse ;  /* 0x000000edec6b7223 */ /* 0x181fe200000100f0 */
[-CC-:B------:R-:W-:Y:S01]  /*8280*/  FFMA.FTZ R233, R233, R237.reuse, R240.reuse ;  /* 0x000000ede9e97223 */ /* 0x180fe200000100f0 */
[--C-:B------:R-:W-:Y:S02]  /*8290*/  HADD2.F32 R104, -RZ, R103.reuse.H1_H1 ;  /* 0x30000067ff687230 */ /* 0x100fe40000004100 */
[-C--:B------:R-:W-:Y:S01]  /*82a0*/  FFMA.FTZ R234, R234, R237.reuse, R240 ;  /* 0x000000edeaea7223 */ /* 0x080fe200000100f0 */
[----:B------:R-:W-:Y:S01]  /*82b0*/  FADD.FTZ R230, R230, -R107 ;  /* 0x8000006be6e67221 */ /* 0x000fe20000010000 */
[--C-:B------:R-:W-:Y:S02]  /*82c0*/  HADD2.F32 R107, -RZ, R102.reuse.H0_H0 ;  /* 0x20000066ff6b7230 */ /* 0x100fe40000004100 */
[----:B------:R-:W-:Y:S01]  /*82d0*/  FADD.FTZ R128, R128, -R233 ;  /* 0x800000e980807221 */ /* 0x000fe20000010000 */
[----:B------:R-:W-:Y:S02]  /*82e0*/  HADD2.F32 R109, -RZ, R102.H1_H1 ;  /* 0x30000066ff6d7230 */ /* 0x000fe40000004100 */
[----:B------:R-:W-:Y:S01]  /*82f0*/  FFMA.FTZ R119, R211, R230, R104 ;  /* 0x000000e6d3777223 */ /* 0x000fe20000010068 */
[----:B------:R-:W-:Y:S01]  /*8300*/  ISETP.GE.U32.AND P2, PT, R238, RZ, PT ;  /* 0x000000ffee00720c */ /* 0x000fe20003f46070 */
[----:B------:R-:W-:Y:S01]  /*8310*/  FADD.FTZ R234, R129, -R234 ;  /* 0x800000ea81ea7221 */ /* 0x000fe20000010000 */
[----:B------:R-:W-:Y:S01]  /*8320*/  FFMA.FTZ R106, R211, R128, R107 ;  /* 0x00000080d36a7223 */ /* 0x000fe2000001006b */
[----:B------:R-:W-:Y:S01]  /*8330*/  FMUL.FTZ R107, R119, UR6 ;  /* 0x00000006776b7c20 */ /* 0x000fe20008410000 */
[----:B------:R-:W-:Y:S01]  /*8340*/  ISETP.GE.U32.AND.EX P2, PT, R239, 0x1000000, PT, P2 ;  /* 0x01000000ef00780c */ /* 0x000fe20003f46120 */
[----:B------:R-:W-:Y:S01]  /*8350*/  FFMA.FTZ R115, R211, R234, R109 ;  /* 0x000000ead3737223 */ /* 0x000fe2000001006d */
[-CC-:B------:R-:W-:Y:S01]  /*8360*/  FFMA.FTZ R235, R235, R237.reuse, R240.reuse ;  /* 0x000000edebeb7223 */ /* 0x180fe200000100f0 */
[----:B------:R-:W-:Y:S01]  /*8370*/  FMUL.FTZ R104, R106, UR6 ;  /* 0x000000066a687c20 */ /* 0x000fe20008410000 */
[----:B------:R-:W-:Y:S01]  /*8380*/  LOP3.LUT P5, RZ, R239, 0xff, RZ, 0xc0, !PT ;  /* 0x000000ffefff7812 */ /* 0x000fe200078ac0ff */
[----:B------:R-:W-:Y:S01]  /*8390*/  FFMA.FTZ R105, R232, R237, R240 ;  /* 0x000000ede8697223 */ /* 0x000fe200000100f0 */
[----:B------:R-:W-:Y:S01]  /*83a0*/  FSEL R121, R107, RZ, P2 ;  /* 0x000000ff6b797208 */ /* 0x000fe20001000000 */
[----:B------:R-:W-:-:S02]  /*83b0*/  HADD2.F32 R111, -RZ, R103.H0_H0 ;  /* 0x20000067ff6f7230 */ /* 0x000fc40000004100 */
[----:B------:R-:W-:Y:S01]  /*83c0*/  FMUL.FTZ R107, R115, UR6 ;  /* 0x00000006736b7c20 */ /* 0x000fe20008410000 */
[-CC-:B------:R-:W-:Y:S01]  /*83d0*/  FFMA.FTZ R131, R131, R237.reuse, R240.reuse ;  /* 0x000000ed83837223 */ /* 0x180fe200000100f0 */
[-CC-:B------:R-:W-:Y:S01]  /*83e0*/  FFMA.FTZ R0, R231, R237.reuse, R240.reuse ;  /* 0x000000ede7007223 */ /* 0x180fe200000100f0 */
[----:B------:R-:W-:Y:S01]  /*83f0*/  FADD.FTZ R130, R130, -R235 ;  /* 0x800000eb82827221 */ /* 0x000fe20000010000 */
[----:B------:R-:W-:Y:S01]  /*8400*/  LOP3.LUT P6, RZ, R239, 0xff00, RZ, 0xc0, !PT ;  /* 0x0000ff00efff7812 */ /* 0x000fe200078cc0ff */
[----:B------:R-:W-:Y:S01]  /*8410*/  FFMA.FTZ R240, R127, R237, R240 ;  /* 0x000000ed7ff07223 */ /* 0x000fe200000100f0 */
[----:B------:R-:W-:Y:S01]  /*8420*/  FSEL R110, R104, RZ, P5 ;  /* 0x000000ff686e7208 */ /* 0x000fe20002800000 */
[----:B------:R-:W-:Y:S01]  /*8430*/  FADD.FTZ R126, R126, -R105 ;  /* 0x800000697e7e7221 */ /* 0x000fe20000010000 */
[--C-:B------:R-:W-:Y:S02]  /*8440*/  HADD2.F32 R104, -RZ, R101.reuse.H0_H0 ;  /* 0x20000065ff687230 */ /* 0x100fe40000004100 */
[----:B------:R-:W-:Y:S01]  /*8450*/  FFMA.FTZ R130, R211, R130, R111 ;  /* 0x00000082d3827223 */ /* 0x000fe2000001006f */
[----:B------:R-:W-:Y:S01]  /*8460*/  HADD2.F32 R109, -RZ, R101.H1_H1 ;  /* 0x30000065ff6d7230 */ /* 0x000fe20000004100 */
[----:B------:R-:W-:Y:S01]  /*8470*/  FSEL R117, R107, RZ, P6 ;  /* 0x000000ff6b757208 */ /* 0x000fe20003000000 */
[----:B------:R-:W-:Y:S01]  /*8480*/  FADD.FTZ R0, R125, -R0 ;  /* 0x800000007d007221 */ /* 0x000fe20000010000 */
[----:B------:R-:W-:-:S02]  /*8490*/  HADD2.F32 R105, -RZ, R100.H0_H0 ;  /* 0x20000064ff697230 */ /* 0x000fc40000004100 */
[----:B------:R-:W-:Y:S01]  /*84a0*/  FADD.FTZ R240, R123, -R240 ;  /* 0x800000f07bf07221 */ /* 0x000fe20000010000 */
[----:B------:R-:W-:Y:S02]  /*84b0*/  HADD2.F32 R107, -RZ, R100.H1_H1 ;  /* 0x30000064ff6b7230 */ /* 0x000fe40000004100 */
[----:B------:R-:W-:Y:S01]  /*84c0*/  FADD.FTZ R124, R124, -R131 ;  /* 0x800000837c7c7221 */ /* 0x000fe20000010000 */
[----:B------:R-:W-:Y:S01]  /*84d0*/  FMUL.FTZ R108, R130, UR6 ;  /* 0x00000006826c7c20 */ /* 0x000fe20008410000 */
[C---:B------:R-:W-:Y:S01]  /*84e0*/  FFMA.FTZ R0, R211.reuse, R0, R104 ;  /* 0x00000000d3007223 */ /* 0x040fe20000010068 */
[----:B------:R-:W-:Y:S01]  /*84f0*/  FFMA.FTZ R111, R211, R126, R109 ;  /* 0x0000007ed36f7223 */ /* 0x000fe2000001006d */
[----:B------:R-:W-:Y:S01]  /*8500*/  LOP3.LUT P3, RZ, R239, 0xff0000, RZ, 0xc0, !PT ;  /* 0x00ff0000efff7812 */ /* 0x000fe2000786c0ff */
[C---:B------:R-:W-:Y:S01]  /*8510*/  FFMA.FTZ R104, R211.reuse, R240, R105 ;  /* 0x000000f0d3687223 */ /* 0x040fe20000010069 */
[----:B------:R-:W-:Y:S01]  /*8520*/  FFMA.FTZ R211, R211, R124, R107 ;  /* 0x0000007cd3d37223 */ /* 0x000fe2000001006b */
[----:B------:R-:W-:Y:S01]  /*8530*/  FMUL.FTZ R109, R0, UR6 ;  /* 0x00000006006d7c20 */ /* 0x000fe20008410000 */
[----:B------:R-:W-:-:S02]  /*8540*/  FSEL R116, R108, RZ, P3 ;  /* 0x000000ff6c747208 */ /* 0x000fc40001800000 */
[C---:B------:R-:W-:Y:S01]  /*8550*/  F2FP.F16.F32.PACK_AB R105, R111.reuse, R0 ;  /* 0x000000006f69723e */ /* 0x040fe200000000ff */
[----:B------:R-:W-:Y:S01]  /*8560*/  FMUL.FTZ R111, R111, UR6 ;  /* 0x000000066f6f7c20 */ /* 0x000fe20008410000 */
[----:B------:R-:W-:Y:S01]  /*8570*/  FMUL.FTZ R0, R104, UR6 ;  /* 0x0000000668007c20 */ /* 0x000fe20008410000 */
[----:B------:R-:W-:Y:S01]  /*8580*/  FMUL.FTZ R108, R211, UR6 ;  /* 0x00000006d36c7c20 */ /* 0x000fe20008410000 */
        /* <DEDUP_REMOVED lines=16> */
.L_x_1836:
[-CC-:B0-----:R-:W-:Y:S01]  /*8690*/  FFMA.FTZ R111, R236, R237.reuse, R240.reuse ;  /* 0x000000edec6f7223 */ /* 0x181fe200000100f0 */
[-CC-:B------:R-:W-:Y:S01]  /*86a0*/  FFMA.FTZ R109, R232, R237.reuse, R240.reuse ;  /* 0x000000ede86d7223 */ /* 0x180fe200000100f0 */
[--C-:B------:R-:W-:Y:S02]  /*86b0*/  HADD2.F32 R108, -RZ, R103.reuse.H1_H1 ;  /* 0x30000067ff6c7230 */ /* 0x100fe40000004100 */
[-CC-:B------:R-:W-:Y:S01]  /*86c0*/  FFMA.FTZ R233, R233, R237.reuse, R240.reuse ;  /* 0x000000ede9e97223 */ /* 0x180fe200000100f0 */
[----:B------:R-:W-:Y:S01]  /*86d0*/  FADD.FTZ R230, R230, -R111 ;  /* 0x8000006fe6e67221 */ /* 0x000fe20000010000 */
[-CC-:B------:R-:W-:Y:S01]  /*86e0*/  FFMA.FTZ R235, R235, R237.reuse, R240.reuse ;  /* 0x000000edebeb7223 */ /* 0x180fe200000100f0 */
[----:B------:R-:W-:Y:S01]  /*86f0*/  FFMA.FTZ R234, R234, R237, R240 ;  /* 0x000000edeaea7223 */ /* 0x000fe200000100f0 */
[----:B------:R-:W-:Y:S01]  /*8700*/  FADD.FTZ R126, R126, -R109 ;  /* 0x8000006d7e7e7221 */ /* 0x000fe20000010000 */
[----:B------:R-:W-:Y:S02]  /*8710*/  HADD2.F32 R111, -RZ, R103.H0_H0 ;  /* 0x20000067ff6f7230 */ /* 0x000fe40000004100 */
[----:B------:R-:W-:Y:S01]  /*8720*/  FFMA.FTZ R230, R211, R230, R108 ;  /* 0x000000e6d3e67223 */ /* 0x000fe2000001006c */
[----:B------:R-:W-:-:S02]  /*8730*/  HADD2.F32 R109, -RZ, R102.H0_H0 ;  /* 0x20000066ff6d7230 */ /* 0x000fc40000004100 */
[----:B------:R-:W-:Y:S01]  /*8740*/  FADD.FTZ R128, R128, -R233 ;  /* 0x800000e980807221 */ /* 0x000fe20000010000 */
[----:B------:R-:W-:Y:S01]  /*8750*/  FADD.FTZ R130, R130, -R235 ;  /* 0x800000eb82827221 */ /* 0x000fe20000010000 */
[----:B------:R-:W-:Y:S02]  /*8760*/  HADD2.F32 R108, -RZ, R102.H1_H1 ;  /* 0x30000066ff6c7230 */ /* 0x000fe40000004100 */
[-CC-:B------:R-:W-:Y:S01]  /*8770*/  FFMA.FTZ R131, R131, R237.reuse, R240.reuse ;  /* 0x000000ed83837223 */ /* 0x180fe200000100f0 */
[-C--:B------:R-:W-:Y:S01]  /*8780*/  FFMA.FTZ R0, R231, R237.reuse, R240 ;  /* 0x000000ede7007223 */ /* 0x080fe200000100f0 */
[----:B------:R-:W-:Y:S01]  /*8790*/  FADD.FTZ R234, R129, -R234 ;  /* 0x800000ea81ea7221 */ /* 0x000fe20000010000 */
[----:B------:R-:W-:Y:S01]  /*87a0*/  FFMA.FTZ R240, R127, R237, R240 ;  /* 0x000000ed7ff07223 */ /* 0x000fe200000100f0 */
        /* <DEDUP_REMOVED lines=44> */
.L_x_1835:
[----:B------:R-:W-:Y:S05]  /*8a70*/  @!P1 BRA `(.L_x_1837) ;  /* 0x0000000000e89947 */ /* 0x000fea0003800000 */
[-CC-:B0-----:R-:W-:Y:S01]  /*8a80*/  FFMA.FTZ R107, R236, R237.reuse, R240.reuse ;  /* 0x000000edec6b7223 */ /* 0x181fe200000100f0 */
[-CC-:B------:R-:W-:Y:S01]  /*8a90*/  FFMA.FTZ R233, R233, R237.reuse, R240.reuse ;  /* 0x000000ede9e97223 */ /* 0x180fe200000100f0 */
[-CC-:B------:R-:W-:Y:S01]  /*8aa0*/  FFMA.FTZ R235, R235, R237.reuse, R240.reuse ;  /* 0x000000edebeb7223 */ /* 0x180fe200000100f0 */
[-CC-:B------:R-:W-:Y:S01]  /*8ab0*/  FFMA.FTZ R234, R234, R237.reuse, R240.reuse ;  /* 0x000000edeaea7223 */ /* 0x180fe200000100f0 */
[----:B------:R-:W-:Y:S01]  /*8ac0*/  FADD.FTZ R230, R230, -R107 ;  /* 0x8000006be6e67221 */ /* 0x000fe20000010000 */
[----:B------:R-:W-:Y:S01]  /*8ad0*/  FADD.FTZ R128, R128, -R233 ;  /* 0x800000e980807221 */ /* 0x000fe20000010000 */
[-CC-:B------:R-:W-:Y:S01]  /*8ae0*/  FFMA.FTZ R0, R231, R237.reuse, R240.reuse ;  /* 0x000000ede7007223 */ /* 0x180fe200000100f0 */
[-CC-:B------:R-:W-:Y:S01]  /*8af0*/  FFMA.FTZ R105, R232, R237.reuse, R240.reuse ;  /* 0x000000ede8697223 */ /* 0x180fe200000100f0 */
[C---:B------:R-:W-:Y:S01]  /*8b00*/  FMUL.FTZ R119, R211.reuse, R230 ;  /* 0x000000e6d3777220 */ /* 0x040fe20000410000 */
[----:B------:R-:W-:Y:S01]  /*8b10*/  FADD.FTZ R130, R130, -R235 ;  /* 0x800000eb82827221 */ /* 0x000fe20000010000 */
[----:B------:R-:W-:Y:S01]  /*8b20*/  ISETP.GE.U32.AND P2, PT, R238, RZ, PT ;  /* 0x000000ffee00720c */ /* 0x000fe20003f46070 */
[----:B------:R-:W-:Y:S01]  /*8b30*/  FMUL.FTZ R106, R211, R128 ;  /* 0x00000080d36a7220 */ /* 0x000fe20000410000 */
[-C--:B------:R-:W-:Y:S01]  /*8b40*/  FFMA.FTZ R131, R131, R237.reuse, R240 ;  /* 0x000000ed83837223 */ /* 0x080fe200000100f0 */
        /* <DEDUP_REMOVED lines=22> */
[----:B------:R-:W-:Y:S01]  /*8cb0*/  FSEL R118, R108, RZ, P3 ;  /* 0x000000ff6c767208 */ /* 0x000fe20001800000 */
[----:B------:R-:W-:Y:S01]  /*8cc0*/  FMUL.FTZ R110, R0, UR6 ;  /* 0x00000006006e7c20 */ /* 0x000fe20008410000 */
[C---:B------:R-:W-:Y:S01]  /*8cd0*/  F2FP.F16.F32.PACK_AB R105, R111.reuse, R0 ;  /* 0x000000006f69723e */ /* 0x040fe200000000ff */
[----:B------:R-:W-:Y:S01]  /*8ce0*/  FMUL.FTZ R111, R111, UR6 ;  /* 0x000000066f6f7c20 */ /* 0x000fe20008410000 */
[----:B------:R-:W-:Y:S01]  /*8cf0*/  FSEL R117, R107, RZ, P5 ;  /* 0x000000ff6b757208 */ /* 0x000fe20002800000 */
[----:B------:R-:W-:Y:S01]  /*8d00*/  FMUL.FTZ R0, R104, UR6 ;  /* 0x0000000668007c20 */ /* 0x000fe20008410000 */
[----:B------:R-:W-:Y:S01]  /*8d10*/  FMUL.FTZ R108, R109, UR6 ;  /* 0x000000066d6c7c20 */ /* 0x000fe20008410000 */
[----:B------:R-:W-:-:S02]  /*8d20*/  LOP3.LUT P2, RZ, R238, 0xff0000, RZ, 0xc0, !PT ;  /* 0x00ff0000eeff7812 */ /* 0x000fc4000784c0ff */
[C---:B------:R-:W-:Y:S02]  /*8d30*/  LOP3.LUT P3, RZ, R238.reuse, 0xff000000, RZ, 0xc0, !PT ;  /* 0xff000000eeff7812 */ /* 0x040fe4000786c0ff */
[C---:B------:R-:W-:Y:S02]  /*8d40*/  LOP3.LUT P6, RZ, R238.reuse, 0xff, RZ, 0xc0, !PT ;  /* 0x000000ffeeff7812 */ /* 0x040fe400078cc0ff */
[----:B------:R-:W-:Y:S02]  /*8d50*/  LOP3.LUT P5, RZ, R238, 0xff00, RZ, 0xc0, !PT ;  /* 0x0000ff00eeff7812 */ /* 0x000fe400078ac0ff */
[----:B------:R-:W-:Y:S02]  /*8d60*/  F2FP.F16.F32.PACK_AB R106, R115, R106 ;  /* 0x0000006a736a723e */ /* 0x000fe400000000ff */
        /* <DEDUP_REMOVED lines=11> */
.L_x_1837:
[-CC-:B------:R-:W-:Y:S01]  /*8e20*/  FFMA.FTZ R233, R233, R237.reuse, R240.reuse ;  /* 0x000000ede9e97223 */ /* 0x180fe200000100f0 */
[-CC-:B------:R-:W-:Y:S01]  /*8e30*/  FFMA.FTZ R234, R234, R237.reuse, R240.reuse ;  /* 0x000000edeaea7223 */ /* 0x180fe200000100f0 */
[-CC-:B------:R-:W-:Y:S01]  /*8e40*/  FFMA.FTZ R235, R235, R237.reuse, R240.reuse ;  /* 0x000000edebeb7223 */ /* 0x180fe200000100f0 */
[-CC-:B0-----:R-:W-:Y:S01]  /*8e50*/  FFMA.FTZ R111, R236, R237.reuse, R240.reuse ;  /* 0x000000edec6f7223 */ /* 0x181fe200000100f0 */
        /* <DEDUP_REMOVED lines=49> */
.L_x_1833:
        /* <DEDUP_REMOVED lines=106> */
.L_x_1811:
        /* <DEDUP_REMOVED lines=37> */
.L_x_1839:
        /* <DEDUP_REMOVED lines=10> */
.L_x_3837:


//--------------------- .text._ZN10layer_norm22ln_bwd_finalize_kernelINS_22Kernel_traits_finalizeILj6144Ef6__halfS2_S2_fjLb0ELj1024ELj4ENS_18Kernel_traits_baseILj6144EfS2_S2_S2_fjLj1024EEEEELb0ELb0EEEvNS_9BwdParamsE --------------------------
	.section	.text._ZN10layer_norm22ln_bwd_finalize_kernelINS_22Kernel_traits_finalizeILj6144Ef6__halfS2_S2_fjLb0ELj1024ELj4ENS_18Kernel_traits_baseILj6144EfS2_S2_S2_fjLj1024EEEEELb0ELb0EEEvNS_9BwdParamsE,"ax",@progbits
	.align	128
        .global         _ZN10layer_norm22ln_bwd_finalize_kernelINS_22Kernel_traits_finalizeILj6144Ef6__halfS2_S2_fjLb0ELj1024ELj4ENS_18Kernel_traits_baseILj6144EfS2_S2_S2_fjLj1024EEEEELb0ELb0EEEvNS_9BwdParamsE
        .type           _ZN10layer_norm22ln_bwd_finalize_kernelINS_22Kernel_traits_finalizeILj6144Ef6__halfS2_S2_fjLb0ELj1024ELj4ENS_18Kernel_traits_baseILj6144EfS2_S2_S2_fjLj1024EEEEELb0ELb0EEEvNS_9BwdParamsE,@function
        .size           _ZN10layer_norm22ln_bwd_finalize_kernelINS_22Kernel_traits_finalizeILj6144Ef6__halfS2_S2_fjLb0ELj1024ELj4ENS_18Kernel_traits_baseILj6144EfS2_S2_S2_fjLj1024EEEEELb0ELb0EEEvNS_9BwdParamsE,(.L_x_3838 - _ZN10layer_norm22ln_bwd_finalize_kernelINS_22Kernel_traits_finalizeILj6144Ef6__halfS2_S2_fjLb0ELj1024ELj4ENS_18Kernel_traits_baseILj6144EfS2_S2_S2_fjLj1024EEEEELb0ELb0EEEvNS_9BwdParamsE)
        .other          _ZN10layer_norm22ln_bwd_finalize_kernelINS_22Kernel_traits_finalizeILj6144Ef6__halfS2_S2_fjLb0ELj1024ELj4ENS_18Kernel_traits_baseILj6144EfS2_S2_S2_fjLj1024EEEEELb0ELb0EEEvNS_9BwdParamsE,@"STO_CUDA_ENTRY STV_DEFAULT"
_ZN10layer_norm22ln_bwd_finalize_kernelINS_22Kernel_traits_finalizeILj6144Ef6__halfS2_S2_fjLb0ELj1024ELj4ENS_18Kernel_traits_baseILj6144EfS2_S2_S2_fjLj1024EEEEELb0ELb0EEEvNS_9BwdParamsE:
.text._ZN10layer_norm22ln_bwd_finalize_kernelINS_22Kernel_traits_finalizeILj6144Ef6__halfS2_S2_fjLb0ELj1024ELj4ENS_18Kernel_traits_baseILj6144EfS2_S2_S2_fjLj1024EEEEELb0ELb0EEEvNS_9BwdParamsE:
        /* <DEDUP_REMOVED lines=82> */
.L_x_1844:
        /* <DEDUP_REMOVED lines=118> */
.L_x_1843:
[----:B------:R-:W-:Y:S05]  /*0c80*/  BSYNC.RECONVERGENT B1 ;  /* 0x0000000000017941 */ /* 0x000fea0003800200 */
.L_x_1842:
        /* <DEDUP_REMOVED lines=75> */
.L_x_1846:
[----:B------:R-:W-:Y:S05]  /*1140*/  BSYNC.RECONVERGENT B1 ;  /* 0x0000000000017941 */ /* 0x000fea0003800200 */
.L_x_1845:
        /* <DEDUP_REMOVED lines=37> */
.L_x_1848:
[----:B------:R-:W-:Y:S05]  /*13a0*/  BSYNC.RECONVERGENT B1 ;  /* 0x0000000000017941 */ /* 0x000fea0003800200 */
.L_x_1847:
[----:B------:R-:W-:Y:S05]  /*13b0*/  @!P1 BRA `(.L_x_1841) ;  /* 0x0000000000409947 */ /* 0x000fea0003800000 */
[----:B------:R-:W0:Y:S01]  /*13c0*/  LDC.64 R6, c[0x0][0x440] ;  /* 0x00011000ff067b82 */ /* 0x000e220000000a00 */
[----:B------:R-:W-:Y:S01]  /*13d0*/  IMAD R59, R2, R56, R59 ;  /* 0x00000038023b7224 */ /* 0x000fe200078e023b */
[----:B------:R-:W-:Y:S02]  /*13e0*/  LOP3.LUT R8, R8, 0x1f, RZ, 0xc0, !PT ;  /* 0x0000001f08087812 */ /* 0x000fe400078ec0ff */
[----:B------:R-:W-:Y:S02]  /*13f0*/  IADD3 R9, PT, PT, -R9, RZ, RZ ;  /* 0x000000ff09097210 */ /* 0x000fe40007ffe1ff */
[----:B------:R-:W-:Y:S02]  /*1400*/  IADD3 R59, PT, PT, R8, R59, RZ ;  /* 0x0000003b083b7210 */ /* 0x000fe40007ffe0ff */
[----:B------:R-:W1:Y:S05]  /*1410*/  LDC.64 R10, c[0x0][0x448] ;  /* 0x00011200ff0a7b82 */ /* 0x000e6a0000000a00 */
.L_x_1849:
        /* <DEDUP_REMOVED lines=10> */
.L_x_1841:
[----:B------:R-:W-:Y:S05]  /*14c0*/  BSYNC.RECONVERGENT B0 ;  /* 0x0000000000007941 */ /* 0x000fea0003800200 */
.L_x_1840:
        /* <DEDUP_REMOVED lines=57> */
.L_x_1850:
        /* <DEDUP_REMOVED lines=10> */
.L_x_3838:


//--------------------- .text._ZN10layer_norm40ln_parallel_residual_bwd_finalize_kernelINS_22Kernel_traits_finalizeILj6144Ef6__halfS2_S2_fjLb0ELj1024ELj4ENS_18Kernel_traits_baseILj6144EfS2_S2_S2_fjLj1024EEEEELb0EEEvNS_9BwdParamsE --------------------------
	.section	.text._ZN10layer_norm40ln_parallel_residual_bwd_finalize_kernelINS_22Kernel_traits_finalizeILj6144Ef6__halfS2_S2_fjLb0ELj1024ELj4ENS_18Kernel_traits_baseILj6144EfS2_S2_S2_fjLj1024EEEEELb0EEEvNS_9BwdParamsE,"ax",@progbits
	.align	128
        .global         _ZN10layer_norm40ln_parallel_residual_bwd_finalize_kernelINS_22Kernel_traits_finalizeILj6144Ef6__halfS2_S2_fjLb0ELj1024ELj4ENS_18Kernel_traits_baseILj6144EfS2_S2_S2_fjLj1024EEEEELb0EEEvNS_9BwdParamsE
        .type           _ZN10layer_norm40ln_parallel_residual_bwd_finalize_kernelINS_22Kernel_traits_finalizeILj6144Ef6__halfS2_S2_fjLb0ELj1024ELj4ENS_18Kernel_traits_baseILj6144EfS2_S2_S2_fjLj1024EEEEELb0EEEvNS_9BwdParamsE,@function
        .size           _ZN10layer_norm40ln_parallel_residual_bwd_finalize_kernelINS_22Kernel_traits_finalizeILj6144Ef6__halfS2_S2_fjLb0ELj1024ELj4ENS_18Kernel_traits_baseILj6144EfS2_S2_S2_fjLj1024EEEEELb0EEEvNS_9BwdParamsE,(.L_x_3839 - _ZN10layer_norm40ln_parallel_residual_bwd_finalize_kernelINS_22Kernel_traits_finalizeILj6144Ef6__halfS2_S2_fjLb0ELj1024ELj4ENS_18Kernel_traits_baseILj6144EfS2_S2_S2_fjLj1024EEEEELb0EEEvNS_9BwdParamsE)
        .other          _ZN10layer_norm40ln_parallel_residual_bwd_finalize_kernelINS_22Kernel_traits_finalizeILj6144Ef6__halfS2_S2_fjLb0ELj1024ELj4ENS_18Kernel_traits_baseILj6144EfS2_S2_S2_fjLj1024EEEEELb0EEEvNS_9BwdParamsE,@"STO_CUDA_ENTRY STV_DEFAULT"
_ZN10layer_norm40ln_parallel_residual_bwd_finalize_kernelINS_22Kernel_traits_finalizeILj6144Ef6__halfS2_S2_fjLb0ELj1024ELj4ENS_18Kernel_traits_baseILj6144EfS2_S2_S2_fjLj1024EEEEELb0EEEvNS_9BwdParamsE:
.text._ZN10layer_norm40ln_parallel_residual_bwd_finalize_kernelINS_22Kernel_traits_finalizeILj6144Ef6__halfS2_S2_fjLb0ELj1024ELj4ENS_18Kernel_traits_baseILj6144EfS2_S2_S2_fjLj1024EEEEELb0EEEvNS_9BwdParamsE:
        /* <DEDUP_REMOVED lines=60> */
.L_x_1855:
        /* <DEDUP_REMOVED lines=112> */
.L_x_1854:
[----:B------:R-:W-:Y:S05]  /*0ac0*/  BSYNC.RECONVERGENT B1 ;  /* 0x0000000000017941 */ /* 0x000fea0003800200 */
.L_x_1853:
        /* <DEDUP_REMOVED lines=65> */
.L_x_1857:
[----:B------:R-:W-:Y:S05]  /*0ee0*/  BSYNC.RECONVERGENT B1 ;  /* 0x0000000000017941 */ /* 0x000fea0003800200 */
.L_x_1856:
        /* <DEDUP_REMOVED lines=36> */
.L_x_1859:
[----:B------:R-:W-:Y:S05]  /*1130*/  BSYNC.RECONVERGENT B1 ;  /* 0x0000000000017941 */ /* 0x000fea0003800200 */
.L_x_1858:
        /* <DEDUP_REMOVED lines=18> */
.L_x_1852:
[----:B------:R-:W-:Y:S05]  /*1260*/  BSYNC.RECONVERGENT B0 ;  /* 0x0000000000007941 */ /* 0x000fea0003800200 */
.L_x_1851:
        /* <DEDUP_REMOVED lines=90> */
.L_x_1860:
        /* <DEDUP_REMOVED lines=15> */
.L_x_3839:


//--------------------- .text._ZN10layer_norm31ln_parallel_residual_bwd_kernelINS_13Kernel_traitsIf6__halfS2_S2_fjLj6144ELj1ELj1ELj8ELj16ENS_18Kernel_traits_baseILj6144EfS2_S2_S2_fjLj256EEEEELb1ELb1ELb0EEEvNS_9BwdParamsE --------------------------
	.section	.text._ZN10layer_norm31ln_parallel_residual_bwd_kernelINS_13Kernel_traitsIf6__halfS2_S2_fjLj6144ELj1ELj1ELj8ELj16ENS_18Kernel_traits_baseILj6144EfS2_S2_S2_fjLj256EEEEELb1ELb1ELb0EEEvNS_9BwdParamsE,"ax",@progbits
	.align	128
        .global         _ZN10layer_norm31ln_parallel_residual_bwd_kernelINS_13Kernel_traitsIf6__halfS2_S2_fjLj6144ELj1ELj1ELj8ELj16ENS_18Kernel_traits_baseILj6144EfS2_S2_S2_fjLj256EEEEELb1ELb1ELb0EEEvNS_9BwdParamsE
        .type           _ZN10layer_norm31ln_parallel_residual_bwd_kernelINS_13Kernel_traitsIf6__halfS2_S2_fjLj6144ELj1ELj1ELj8ELj16ENS_18Kernel_traits_baseILj6144EfS2_S2_S2_fjLj256EEEEELb1ELb1ELb0EEEvNS_9BwdParamsE,@function
        .size           _ZN10layer_norm31ln_parallel_residual_bwd_kernelINS_13Kernel_traitsIf6__halfS2_S2_fjLj6144ELj1ELj1ELj8ELj16ENS_18Kernel_traits_baseILj6144EfS2_S2_S2_fjLj256EEEEELb1ELb1ELb0EEEvNS_9BwdParamsE,(.L_x_3840 - _ZN10layer_norm31ln_parallel_residual_bwd_kernelINS_13Kernel_traitsIf6__halfS2_S2_fjLj6144ELj1ELj1ELj8ELj16ENS_18Kernel_traits_baseILj6144EfS2_S2_S2_fjLj256EEEEELb1ELb1ELb0EEEvNS_9BwdParamsE)
        .other          _ZN10layer_norm31ln_parallel_residual_bwd_kernelINS_13Kernel_traitsIf6__halfS2_S2_fjLj6144ELj1ELj1ELj8ELj16ENS_18Kernel_traits_baseILj6144EfS2_S2_S2_fjLj256EEEEELb1ELb1ELb0EEEvNS_9BwdParamsE,@"STO_CUDA_ENTRY STV_DEFAULT"
_ZN10layer_norm31ln_parallel_residual_bwd_kernelINS_13Kernel_traitsIf6__halfS2_S2_fjLj6144ELj1ELj1ELj8ELj16ENS_18Kernel_traits_baseILj6144EfS2_S2_S2_fjLj256EEEEELb1ELb1ELb0EEEvNS_9BwdParamsE:
.text._ZN10layer_norm31ln_parallel_residual_bwd_kernelINS_13Kernel_traitsIf6__halfS2_S2_fjLj6144ELj1ELj1ELj8ELj16ENS_18Kernel_traits_baseILj6144EfS2_S2_S2_fjLj256EEEEELb1ELb1ELb0EEEvNS_9BwdParamsE:
        /* <DEDUP_REMOVED lines=91> */
.L_x_1898:
        /* <DEDUP_REMOVED lines=35> */
[----:B------:R0:W5:Y:S01]  /*07e0*/  @P4 LDG.E.64 R164, desc[UR6][R108.64] ;  /* 0x000000066ca44981 */ /* 0x000162000c1e1b00 */
[----:B-1----:R-:W-:-:S05]  /*07f0*/  @P2 IMAD.WIDE.U32 R106, R120, 0x10, R106 ;  /* 0x00000010786a2825 */ /* 0x002fca00078e006a */
[----:B------:R1:W5:Y:S01]  /*0800*/  @P2 LDG.E.128 R8, desc[UR6][R106.64] ;  /* 0x000000066a082981 */ /* 0x000362000c1e1d00 */
[----:B---3--:R-:W-:Y:S02]  /*0810*/  HADD2.F32 R155, -RZ, R97.H1_H1 ;  /* 0x30000061ff9b7230 */ /* 0x008fe40000004100 */
[--C-:B------:R-:W-:Y:S02]  /*0820*/  HADD2.F32 R3, -RZ, R96.reuse.H0_H0 ;  /* 0x20000060ff037230 */ /* 0x100fe40000004100 */
[----:B------:R-:W-:Y:S02]  /*0830*/  HADD2.F32 R105, -RZ, R96.H1_H1 ;  /* 0x30000060ff697230 */ /* 0x000fe40000004100 */
[--C-:B------:R-:W-:Y:S02]  /*0840*/  HADD2.F32 R163, -RZ, R99.reuse.H0_H0 ;  /* 0x20000063ffa37230 */ /* 0x100fe40000004100 */
[----:B------:R-:W-:Y:S02]  /*0850*/  HADD2.F32 R173, -RZ, R99.H1_H1 ;  /* 0x30000063ffad7230 */ /* 0x000fe40000004100 */
[----:B------:R-:W-:-:S02]  /*0860*/  HADD2.F32 R111, -RZ, R97.H0_H0 ;  /* 0x20000061ff6f7230 */ /* 0x000fc40000004100 */
[--C-:B------:R-:W-:Y:S02]  /*0870*/  HADD2.F32 R99, -RZ, R101.reuse.H0_H0 ;  /* 0x20000065ff637230 */ /* 0x100fe40000004100 */
[----:B------:R-:W-:Y:S02]  /*0880*/  HADD2.F32 R96, -RZ, R101.H1_H1 ;  /* 0x30000065ff607230 */ /* 0x000fe40000004100 */
[C---:B------:R-:W-:Y:S01]  /*0890*/  FADD.FTZ R101, -R104.reuse, R155 ;  /* 0x0000009b68657221 */ /* 0x040fe20000010100 */
[----:B------:R-:W-:Y:S02]  /*08a0*/  HADD2.F32 R97, -RZ, R100.H0_H0 ;  /* 0x20000064ff617230 */ /* 0x000fe40000004100 */
[C---:B------:R-:W-:Y:S01]  /*08b0*/  FADD.FTZ R3, -R104.reuse, R3 ;  /* 0x0000000368037221 */ /* 0x040fe20000010100 */
[--C-:B------:R-:W-:Y:S02]  /*08c0*/  HADD2.F32 R159, -RZ, R98.reuse.H1_H1 ;  /* 0x30000062ff9f7230 */ /* 0x100fe40000004100 */
[----:B------:R-:W-:Y:S01]  /*08d0*/  FADD.FTZ R111, -R104, R111 ;  /* 0x0000006f686f7221 */ /* 0x000fe20000010100 */
[----:B------:R-:W-:-:S02]  /*08e0*/  HADD2.F32 R157, -RZ, R98.H0_H0 ;  /* 0x20000062ff9d7230 */ /* 0x000fc40000004100 */
[C---:B-----5:R-:W-:Y:S01]  /*08f0*/  FMUL.FTZ R160, R128.reuse, R101 ;  /* 0x0000006580a07220 */ /* 0x060fe20000410000 */
[----:B------:R-:W-:Y:S02]  /*0900*/  HADD2.F32 R100, -RZ, R100.H1_H1 ;  /* 0x30000064ff647230 */ /* 0x000fe40000004100 */
[----:B------:R-:W-:Y:S01]  /*0910*/  FMUL.FTZ R3, R128, R3 ;  /* 0x0000000380037220 */ /* 0x000fe20000410000 */
[----:B------:R-:W-:Y:S01]  /*0920*/  FMUL.FTZ R158, R64, R97 ;  /* 0x00000061409e7220 */ /* 0x000fe20000410000 */
[--C-:B0-----:R-:W-:Y:S02]  /*0930*/  HADD2.F32 R109, -RZ, R103.reuse.H0_H0 ;  /* 0x20000067ff6d7230 */ /* 0x101fe40000004100 */
[C---:B------:R-:W-:Y:S01]  /*0940*/  FADD.FTZ R105, -R104.reuse, R105 ;  /* 0x0000006968697221 */ /* 0x040fe20000010100 */
[----:B-1----:R-:W-:Y:S02]  /*0950*/  HADD2.F32 R106, -RZ, R103.H1_H1 ;  /* 0x30000067ff6a7230 */ /* 0x002fe40000004100 */
[C---:B------:R-:W-:Y:S01]  /*0960*/  FADD.FTZ R103, -R104.reuse, R159 ;  /* 0x0000009f68677221 */ /* 0x040fe20000010100 */
[----:B------:R-:W-:Y:S01]  /*0970*/  FADD.FTZ R161, -R104, R157 ;  /* 0x0000009d68a17221 */ /* 0x000fe20000010100 */
[----:B------:R-:W-:Y:S01]  /*0980*/  FMUL.FTZ R155, R128, R111 ;  /* 0x0000006f809b7220 */ /* 0x000fe20000410000 */
[----:B------:R-:W-:Y:S01]  /*0990*/  FADD.FTZ R35, R35, R96 ;  /* 0x0000006023237221 */ /* 0x000fe20000010000 */
[-C--:B------:R-:W-:Y:S01]  /*09a0*/  FFMA.FTZ R59, R160, R96.reuse, R59 ;  /* 0x00000060a03b7223 */ /* 0x080fe2000001003b */
[----:B------:R-:W-:Y:S01]  /*09b0*/  FMUL.FTZ R159, R67, R96 ;  /* 0x00000060439f7220 */ /* 0x000fe20000410000 */
[----:B------:R-:W-:Y:S01]  /*09c0*/  FADD.FTZ R32, R32, R97 ;  /* 0x0000006120207221 */ /* 0x000fe20000010000 */
[----:B------:R-:W-:Y:S01]  /*09d0*/  FFMA.FTZ R56, R3, R97, R56 ;  /* 0x0000006103387223 */ /* 0x000fe20000010038 */
[----:B------:R-:W-:Y:S01]  /*09e0*/  FMUL.FTZ R157, R65, R100 ;  /* 0x00000064419d7220 */ /* 0x000fe20000410000 */
[----:B------:R-:W-:Y:S01]  /*09f0*/  FADD.FTZ R96, RZ, R158 ;  /* 0x0000009eff607221 */ /* 0x000fe20000010000 */
[----:B------:R-:W-:Y:S01]  /*0a00*/  FMUL.FTZ R156, R128, R105 ;  /* 0x00000069809c7220 */ /* 0x000fe20000410000 */
[----:B------:R-:W-:Y:S01]  /*0a10*/  FFMA.FTZ R97, R3, R158, RZ ;  /* 0x0000009e03617223 */ /* 0x000fe200000100ff */
[----:B------:R-:W-:Y:S01]  /*0a20*/  FADD.FTZ R34, R34, R99 ;  /* 0x0000006322227221 */ /* 0x000fe20000010000 */
[-C--:B------:R-:W-:Y:S01]  /*0a30*/  FFMA.FTZ R58, R155, R99.reuse, R58 ;  /* 0x000000639b3a7223 */ /* 0x080fe2000001003a */
[----:B------:R-:W-:Y:S01]  /*0a40*/  FMUL.FTZ R162, R66, R99 ;  /* 0x0000006342a27220 */ /* 0x000fe20000410000 */
[----:B------:R-:W-:Y:S01]  /*0a50*/  FADD.FTZ R99, R96, R157 ;  /* 0x0000009d60637221 */ /* 0x000fe20000010000 */
[----:B------:R-:W-:Y:S01]  /*0a60*/  FFMA.FTZ R96, R156, R157, R97 ;  /* 0x0000009d9c607223 */ /* 0x000fe20000010061 */
[----:B------:R-:W-:-:S02]  /*0a70*/  HADD2.F32 R107, -RZ, R102.H0_H0 ;  /* 0x20000066ff6b7230 */ /* 0x000fc40000004100 */
[----:B------:R-:W-:Y:S01]  /*0a80*/  FADD.FTZ R98, R99, R162 ;  /* 0x000000a263627221 */ /* 0x000fe20000010000 */
[----:B------:R-:W-:Y:S01]  /*0a90*/  FFMA.FTZ R97, R155, R162, R96 ;  /* 0x000000a29b617223 */ /* 0x000fe20000010060 */
[----:B------:R-:W-:Y:S02]  /*0aa0*/  HADD2.F32 R102, -RZ, R102.H1_H1 ;  /* 0x30000066ff667230 */ /* 0x000fe40000004100 */
[----:B------:R-:W-:Y:S01]  /*0ab0*/  FMUL.FTZ R161, R128, R161 ;  /* 0x000000a180a17220 */ /* 0x000fe20000410000 */
[----:B------:R-:W-:Y:S01]  /*0ac0*/  FMUL.FTZ R170, R60, R107 ;  /* 0x0000006b3caa7220 */ /* 0x000fe20000410000 */
[----:B------:R-:W-:Y:S01]  /*0ad0*/  FADD.FTZ R99, R98, R159 ;  /* 0x0000009f62637221 */ /* 0x000fe20000010000 */
[----:B------:R-:W-:Y:S01]  /*0ae0*/  FFMA.FTZ R96, R160, R159, R97 ;  /* 0x0000009fa0607223 */ /* 0x000fe20000010061 */
[----:B------:R-:W-:Y:S01]  /*0af0*/  FADD.FTZ R171, -R104, R163 ;  /* 0x000000a368ab7221 */ /* 0x000fe20000010100 */
        /* <DEDUP_REMOVED lines=26> */
.L_x_1863:
[----:B----4-:R-:W-:Y:S05]  /*0ca0*/  BSYNC.RECONVERGENT B0 ;  /* 0x0000000000007941 */ /* 0x010fea0003800200 */
.L_x_1862:
[----:B------:R-:W-:Y:S04]  /*0cb0*/  BSSY.RECONVERGENT B0, `(.L_x_1864) ;  /* 0x000005e000007945 */ /* 0x000fe80003800200 */
[----:B------:R-:W-:Y:S05]  /*0cc0*/  @!P0 BRA `(.L_x_1865) ;  /* 0x0000000400708947 */ /* 0x000fea0003800000 */
[----:B------:R-:W0:Y:S08]  /*0cd0*/  LDC.64 R96, c[0x0][0x3a8] ;  /* 0x0000ea00ff607b82 */ /* 0x000e300000000a00 */
[----:B------:R-:W1:Y:S01]  /*0ce0*/  LDC.64 R100, c[0x0][0x428] ;  /* 0x00010a00ff647b82 */ /* 0x000e620000000a00 */
[----:B------:R-:W-:-:S04]  /*0cf0*/  ISETP.NE.U32.AND P4, PT, RZ, UR10, PT ;  /* 0x0000000aff007c0c */ /* 0x000fc8000bf85070 */
[----:B------:R-:W-:-:S03]  /*0d00*/  ISETP.NE.AND.EX P4, PT, RZ, UR11, PT, P4 ;  /* 0x0000000bff007c0c */ /* 0x000fc6000bf85340 */
[----:B------:R-:W2:Y:S01]  /*0d10*/  LDC.64 R114, c[0x0][0x3b0] ;  /* 0x0000ec00ff727b82 */ /* 0x000ea20000000a00 */
[----:B0-----:R-:W-:-:S09]  /*0d20*/  IMAD.WIDE.U32 R96, R105, 0x10, R96 ;  /* 0x0000001069607825 */ /* 0x001fd200078e0060 */
[----:B------:R-:W0:Y:S01]  /*0d30*/  @P4 LDC.64 R110, c[0x0][0x3b8] ;  /* 0x0000ee00ff6e4b82 */ /* 0x000e220000000a00 */
[----:B------:R-:W3:Y:S01]  /*0d40*/  LDG.E.128 R96, desc[UR6][R96.64] ;  /* 0x0000000660607981 */ /* 0x000ee2000c1e1d00 */
[----:B-1----:R-:W-:-:S06]  /*0d50*/  IMAD.WIDE.U32 R100, R105, 0x10, R100 ;  /* 0x0000001069647825 */ /* 0x002fcc00078e0064 */
[----:B------:R-:W4:Y:S01]  /*0d60*/  LDG.E.128 R100, desc[UR6][R100.64] ;  /* 0x0000000664647981 */ /* 0x000f22000c1e1d00 */
[----:B------:R-:W-:Y:S01]  /*0d70*/  ISETP.NE.U32.AND P2, PT, RZ, UR14, PT ;  /* 0x0000000eff007c0c */ /* 0x000fe2000bf45070 */
[----:B--2---:R-:W-:-:S03]  /*0d80*/  IMAD.WIDE.U32 R114, R105, 0x8, R114 ;  /* 0x0000000869727825 */ /* 0x004fc600078e0072 */
[----:B------:R-:W-:-:S03]  /*0d90*/  ISETP.NE.AND.EX P2, PT, RZ, UR15, PT, P2 ;  /* 0x0000000fff007c0c */ /* 0x000fc6000bf45320 */
[----:B------:R-:W5:Y:S01]  /*0da0*/  LDG.E.64 R114, desc[UR6][R114.64] ;  /* 0x0000000672727981 */ /* 0x000f62000c1e1b00 */
[----:B0-----:R-:W-:-:S05]  /*0db0*/  @P4 IMAD.WIDE.U32 R110, R105, 0x8, R110 ;  /* 0x00000008696e4825 */ /* 0x001fca00078e006e */
[----:B------:R-:W5:Y:S04]  /*0dc0*/  @P4 LDG.E.64 R166, desc[UR6][R110.64] ;  /* 0x000000066ea64981 */ /* 0x000f68000c1e1b00 */
[----:B------:R-:W0:Y:S02]  /*0dd0*/  @P2 LDC.64 R108, c[0x0][0x438] ;  /* 0x00010e00ff6c2b82 */ /* 0x000e240000000a00 */
[----:B0-----:R-:W-:-:S05]  /*0de0*/  @P2 IMAD.WIDE.U32 R108, R105, 0x10, R108 ;  /* 0x00000010696c2825 */ /* 0x001fca00078e006c */
[----:B------:R0:W5:Y:S01]  /*0df0*/  @P2 LDG.E.128 R4, desc[UR6][R108.64] ;  /* 0x000000066c042981 */ /* 0x000162000c1e1d00 */
[----:B------:R-:W-:Y:S01]  /*0e00*/  IADD3 R105, PT, PT, R105, 0x100, RZ ;  /* 0x0000010069697810 */ /* 0x000fe20007ffe0ff */
[--C-:B---3--:R-:W-:Y:S02]  /*0e10*/  HADD2.F32 R139, -RZ, R97.reuse.H1_H1 ;  /* 0x30000061ff8b7230 */ /* 0x108fe40000004100 */
[--C-:B------:R-:W-:Y:S02]  /*0e20*/  HADD2.F32 R133, -RZ, R96.reuse.H0_H0 ;  /* 0x20000060ff857230 */ /* 0x100fe40000004100 */
[----:B------:R-:W-:Y:S02]  /*0e30*/  HADD2.F32 R135, -RZ, R96.H1_H1 ;  /* 0x30000060ff877230 */ /* 0x000fe40000004100 */
[C---:B------:R-:W-:Y:S01]  /*0e40*/  FADD.FTZ R139, -R104.reuse, R139 ;  /* 0x0000008b688b7221 */ /* 0x040fe20000010100 */
[----:B------:R-:W-:Y:S02]  /*0e50*/  HADD2.F32 R137, -RZ, R97.H0_H0 ;  /* 0x20000061ff897230 */ /* 0x000fe40000004100 */
[----:B------:R-:W-:Y:S01]  /*0e60*/  FADD.FTZ R133, -R104, R133 ;  /* 0x0000008568857221 */ /* 0x000fe20000010100 */
[----:B----4-:R-:W-:-:S02]  /*0e70*/  HADD2.F32 R97, -RZ, R100.H0_H0 ;  /* 0x20000064ff617230 */ /* 0x010fc40000004100 */
[C---:B------:R-:W-:Y:S01]  /*0e80*/  FADD.FTZ R135, -R104.reuse, R135 ;  /* 0x0000008768877221 */ /* 0x040fe20000010100 */
[----:B------:R-:W-:Y:S02]  /*0e90*/  HADD2.F32 R96, -RZ, R101.H1_H1 ;  /* 0x30000065ff607230 */ /* 0x000fe40000004100 */
[----:B------:R-:W-:Y:S01]  /*0ea0*/  FADD.FTZ R137, -R104, R137 ;  /* 0x0000008968897221 */ /* 0x000fe20000010100 */
[----:B------:R-:W-:Y:S02]  /*0eb0*/  HADD2.F32 R100, -RZ, R100.H1_H1 ;  /* 0x30000064ff647230 */ /* 0x000fe40000004100 */
[C---:B-----5:R-:W-:Y:S01]  /*0ec0*/  FMUL.FTZ R140, R128.reuse, R139 ;  /* 0x0000008b808c7220 */ /* 0x060fe20000410000 */
[----:B------:R-:W-:Y:S01]  /*0ed0*/  FMUL.FTZ R133, R128, R133 ;  /* 0x0000008580857220 */ /* 0x000fe20000410000 */
[----:B------:R-:W-:Y:S01]  /*0ee0*/  FMUL.FTZ R138, R80, R97 ;  /* 0x00000061508a7220 */ /* 0x000fe20000410000 */
[--C-:B------:R-:W-:Y:S02]  /*0ef0*/  HADD2.F32 R145, -RZ, R99.reuse.H0_H0 ;  /* 0x20000063ff917230 */ /* 0x100fe40000004100 */
[----:B------:R-:W-:Y:S01]  /*0f00*/  FMUL.FTZ R136, R128, R135 ;  /* 0x0000008780887220 */ /* 0x000fe20000410000 */
[----:B------:R-:W-:-:S02]  /*0f10*/  HADD2.F32 R147, -RZ, R99.H1_H1 ;  /* 0x30000063ff937230 */ /* 0x000fc40000004100 */
[----:B------:R-:W-:Y:S01]  /*0f20*/  FMUL.FTZ R135, R128, R137 ;  /* 0x0000008980877220 */ /* 0x000fe20000410000 */
[----:B------:R-:W-:Y:S02]  /*0f30*/  HADD2.F32 R99, -RZ, R101.H0_H0 ;  /* 0x20000065ff637230 */ /* 0x000fe40000004100 */
        /* <DEDUP_REMOVED lines=11> */
[----:B------:R-:W-:-:S02]  /*0ff0*/  HADD2.F32 R141, -RZ, R98.H0_H0 ;  /* 0x20000062ff8d7230 */ /* 0x000fc40000004100 */
[----:B------:R-:W-:Y:S01]  /*1000*/  FADD.FTZ R99, R96, R137 ;  /* 0x0000008960637221 */ /* 0x000fe20000010000 */
[----:B------:R-:W-:Y:S01]  /*1010*/  FFMA.FTZ R96, R136, R137, R97 ;  /* 0x0000008988607223 */ /* 0x000fe20000010061 */
[----:B------:R-:W-:Y:S02]  /*1020*/  HADD2.F32 R143, -RZ, R98.H1_H1 ;  /* 0x30000062ff8f7230 */ /* 0x000fe40000004100 */
[--C-:B------:R-:W-:Y:S02]  /*1030*/  HADD2.F32 R101, -RZ, R102.reuse.H0_H0 ;  /* 0x20000066ff657230 */ /* 0x100fe40000004100 */
[C---:B------:R-:W-:Y:S01]  /*1040*/  FADD.FTZ R141, -R104.reuse, R141 ;  /* 0x0000008d688d7221 */ /* 0x040fe20000010100 */
        /* <DEDUP_REMOVED lines=8> */
[----:B0-----:R-:W-:-:S02]  /*10d0*/  HADD2.F32 R109, -RZ, R103.H0_H0 ;  /* 0x20000067ff6d7230 */ /* 0x001fc40000004100 */
[----:B------:R-:W-:Y:S01]  /*10e0*/  FMUL.FTZ R146, R128, R143 ;  /* 0x0000008f80927220 */ /* 0x000fe20000410000 */
[C---:B------:R-:W-:Y:S01]  /*10f0*/  FADD.FTZ R145, -R104.reuse, R145 ;  /* 0x0000009168917221 */ /* 0x040fe20000010100 */
        /* <DEDUP_REMOVED lines=25> */
.L_x_1865:
[----:B------:R-:W-:Y:S05]  /*1290*/  BSYNC.RECONVERGENT B0 ;  /* 0x0000000000007941 */ /* 0x000fea0003800200 */
.L_x_1864:
        /* <DEDUP_REMOVED lines=21> */
[--C-:B---3--:R-:W-:Y:S02]  /*13f0*/  HADD2.F32 R125, -RZ, R101.reuse.H0_H0 ;  /* 0x20000065ff7d7230 */ /* 0x108fe40000004100 */
[----:B------:R-:W-:Y:S02]  /*1400*/  HADD2.F32 R101, -RZ, R101.H1_H1 ;  /* 0x30000065ff657230 */ /* 0x000fe40000004100 */
[--C-:B------:R-:W-:Y:S02]  /*1410*/  HADD2.F32 R123, -RZ, R100.reuse.H1_H1 ;  /* 0x30000064ff7b7230 */ /* 0x100fe40000004100 */
[----:B------:R-:W-:Y:S02]  /*1420*/  HADD2.F32 R105, -RZ, R100.H0_H0 ;  /* 0x20000064ff697230 */ /* 0x000fe40000004100 */
[--C-:B------:R-:W-:Y:S02]  /*1430*/  HADD2.F32 R149, -RZ, R103.reuse.H0_H0 ;  /* 0x20000067ff957230 */ /* 0x100fe40000004100 */
[----:B------:R-:W-:-:S02]  /*1440*/  HADD2.F32 R151, -RZ, R103.H1_H1 ;  /* 0x30000067ff977230 */ /* 0x000fc40000004100 */
[C---:B------:R-:W-:Y:S01]  /*1450*/  FADD.FTZ R103, -R104.reuse, R101 ;  /* 0x0000006568677221 */ /* 0x040fe20000010100 */
[C---:B------:R-:W-:Y:S01]  /*1460*/  FADD.FTZ R123, -R104.reuse, R123 ;  /* 0x0000007b687b7221 */ /* 0x040fe20000010100 */
[----:B----4-:R-:W-:Y:S02]  /*1470*/  HADD2.F32 R101, -RZ, R96.H0_H0 ;  /* 0x20000060ff657230 */ /* 0x010fe40000004100 */
[C---:B------:R-:W-:Y:S01]  /*1480*/  FADD.FTZ R105, -R104.reuse, R105 ;  /* 0x0000006968697221 */ /* 0x040fe20000010100 */
[----:B------:R-:W-:Y:S02]  /*1490*/  HADD2.F32 R127, -RZ, R102.H0_H0 ;  /* 0x20000066ff7f7230 */ /* 0x000fe40000004100 */
[C---:B------:R-:W-:Y:S01]  /*14a0*/  FADD.FTZ R125, -R104.reuse, R125 ;  /* 0x0000007d687d7221 */ /* 0x040fe20000010100 */
[----:B------:R-:W-:Y:S02]  /*14b0*/  HADD2.F32 R96, -RZ, R96.H1_H1 ;  /* 0x30000060ff607230 */ /* 0x000fe40000004100 */
[----:B0-----:R-:W-:Y:S01]  /*14c0*/  FADD.FTZ R111, -R104, R149 ;  /* 0x00000095686f7221 */ /* 0x001fe20000010100 */
[C---:B-----5:R-:W-:Y:S01]  /*14d0*/  FMUL.FTZ R152, R128.reuse, R123 ;  /* 0x0000007b80987220 */ /* 0x060fe20000410000 */
[----:B------:R-:W-:Y:S01]  /*14e0*/  FMUL.FTZ R149, R128, R105 ;  /* 0x0000006980957220 */ /* 0x000fe20000410000 */
[----:B------:R-:W-:Y:S01]  /*14f0*/  FMUL.FTZ R154, R72, R101 ;  /* 0x00000065489a7220 */ /* 0x000fe20000410000 */
[C---:B------:R-:W-:Y:S01]  /*1500*/  FADD.FTZ R129, -R104.reuse, R127 ;  /* 0x0000007f68817221 */ /* 0x040fe20000010100 */
[----:B------:R-:W-:Y:S01]  /*1510*/  FADD.FTZ R177, -R104, R151 ;  /* 0x0000009768b17221 */ /* 0x000fe20000010100 */
[----:B------:R-:W-:-:S02]  /*1520*/  HADD2.F32 R127, -RZ, R97.H0_H0 ;  /* 0x20000061ff7f7230 */ /* 0x000fc40000004100 */
[----:B------:R-:W-:Y:S01]  /*1530*/  FADD.FTZ R17, R17, R96 ;  /* 0x0000006011117221 */ /* 0x000fe20000010000 */
[----:B------:R-:W-:Y:S02]  /*1540*/  HADD2.F32 R100, -RZ, R97.H1_H1 ;  /* 0x30000061ff647230 */ /* 0x000fe40000004100 */
[----:B------:R-:W-:Y:S01]  /*1550*/  FMUL.FTZ R151, R128, R125 ;  /* 0x0000007d80977220 */ /* 0x000fe20000410000 */
[-C--:B------:R-:W-:Y:S01]  /*1560*/  FFMA.FTZ R41, R152, R96.reuse, R41 ;  /* 0x0000006098297223 */ /* 0x080fe20000010029 */
[----:B------:R-:W-:Y:S01]  /*1570*/  FMUL.FTZ R153, R73, R96 ;  /* 0x0000006049997220 */ /* 0x000fe20000410000 */
[----:B------:R-:W-:Y:S01]  /*1580*/  FADD.FTZ R96, R107, R154 ;  /* 0x0000009a6b607221 */ /* 0x000fe20000010000 */
[----:B------:R-:W-:Y:S01]  /*1590*/  FFMA.FTZ R97, R149, R154, R106 ;  /* 0x0000009a95617223 */ /* 0x000fe2000001006a */
[----:B------:R-:W-:Y:S02]  /*15a0*/  HADD2.F32 R131, -RZ, R102.H1_H1 ;  /* 0x30000066ff837230 */ /* 0x000fe40000004100 */
[----:B------:R-:W-:Y:S01]  /*15b0*/  FADD.FTZ R18, R18, R127 ;  /* 0x0000007f12127221 */ /* 0x000fe20000010000 */
[----:B-1----:R-:W-:-:S02]  /*15c0*/  HADD2.F32 R109, -RZ, R98.H0_H0 ;  /* 0x20000062ff6d7230 */ /* 0x002fc40000004100 */
[-C--:B------:R-:W-:Y:S01]  /*15d0*/  FFMA.FTZ R42, R151, R127.reuse, R42 ;  /* 0x0000007f972a7223 */ /* 0x080fe2000001002a */
[----:B------:R-:W-:Y:S02]  /*15e0*/  HADD2.F32 R122, -RZ, R98.H1_H1 ;  /* 0x30000062ff7a7230 */ /* 0x000fe40000004100 */
        /* <DEDUP_REMOVED lines=8> */
[C---:B------:R-:W-:Y:S01]  /*1670*/  FMUL.FTZ R124, R128.reuse, R131 ;  /* 0x00000083807c7220 */ /* 0x040fe20000410000 */
[----:B------:R-:W-:Y:S01]  /*1680*/  FMUL.FTZ R129, R128, R129 ;  /* 0x0000008180817220 */ /* 0x000fe20000410000 */
[----:B------:R-:W-:Y:S01]  /*1690*/  FMUL.FTZ R123, R68, R109 ;  /* 0x0000006d447b7220 */ /* 0x000fe20000410000 */
[----:B------:R-:W-:Y:S01]  /*16a0*/  FADD.FTZ R96, R96, R125 ;  /* 0x0000007d60607221 */ /* 0x000fe20000010000 */
[----:B------:R-:W-:Y:S01]  /*16b0*/  FFMA.FTZ R98, R132, R125, R97 ;  /* 0x0000007d84627223 */ /* 0x000fe20000010061 */
[----:B------:R-:W-:-:S02]  /*16c0*/  HADD2.F32 R175, -RZ, R99.H0_H0 ;  /* 0x20000063ffaf7230 */ /* 0x000fc40000004100 */
[----:B------:R-:W-:Y:S01]  /*16d0*/  FADD.FTZ R13, R13, R122 ;  /* 0x0000007a0d0d7221 */ /* 0x000fe20000010000 */
[----:B------:R-:W-:Y:S02]  /*16e0*/  HADD2.F32 R102, -RZ, R99.H1_H1 ;  /* 0x30000063ff667230 */ /* 0x000fe40000004100 */
        /* <DEDUP_REMOVED lines=24> */
.L_x_1867:
[----:B------:R-:W-:Y:S05]  /*1870*/  BSYNC.RECONVERGENT B0 ;  /* 0x0000000000007941 */ /* 0x000fea0003800200 */
.L_x_1866:
        /* <DEDUP_REMOVED lines=29> */
[----:B------:R-:W-:Y:S01]  /*1a50*/  @!P3 IADD3 R109, PT, PT, R108, 0x6030, RZ ;  /* 0x000060306c6db810 */ /* 0x000fe20007ffe0ff */
        /* <DEDUP_REMOVED lines=30> */
[----:B0-----:R-:W-:Y:S01]  /*1c40*/  FADD.FTZ R175, R175, R108 ;  /* 0x0000006cafaf7221 */ /* 0x001fe20000010000 */
[----:B------:R-:W-:Y:S01]  /*1c50*/  P2R R108, PR, RZ, 0x4 ;  /* 0x00000004ff6c7803 */ /* 0x000fe20000000000 */
[----:B------:R-:W-:Y:S01]  /*1c60*/  FADD.FTZ R96, R96, R109 ;  /* 0x0000006d60607221 */ /* 0x000fe20000010000 */
[----:B------:R-:W-:Y:S01]  /*1c70*/  ISETP.GE.U32.AND P2, PT, R2, 0x100, PT ;  /* 0x000001000200780c */ /* 0x000fe20003f46070 */
[----:B------:R-:W-:Y:S02]  /*1c80*/  FADD.FTZ R110, R110, R175 ;  /* 0x000000af6e6e7221 */ /* 0x000fe40000010000 */
[----:B------:R-:W-:Y:S02]  /*1c90*/  FADD.FTZ R96, R111, R96 ;  /* 0x000000606f607221 */ /* 0x000fe40000010000 */
[----:B------:R-:W-:Y:S01]  /*1ca0*/  FMUL.FTZ R101, R110, UR12 ;  /* 0x0000000c6e657c20 */ /* 0x000fe20008410000 */
[----:B------:R-:W-:Y:S01]  /*1cb0*/  P2R R110, PR, RZ, 0x10 ;  /* 0x00000010ff6e7803 */ /* 0x000fe20000000000 */
        /* <DEDUP_REMOVED lines=55> */
[----:B------:R-:W-:Y:S02]  /*2030*/  F2FP.F16.F32.PACK_AB R98, R107, R104 ;  /* 0x000000686b62723e */ /* 0x000fe400000000ff */
[----:B------:R-:W-:Y:S01]  /*2040*/  FSEL R105, R103, RZ, P4 ;  /* 0x000000ff67697208 */ /* 0x000fe20002000000 */
[----:B------:R-:W-:Y:S01]  /*2050*/  FMUL.FTZ R97, R97, UR13 ;  /* 0x0000000d61617c20 */ /* 0x000fe20008410000 */
        /* <DEDUP_REMOVED lines=8> */
.L_x_1872:
        /* <DEDUP_REMOVED lines=42> */
[----:B------:R-:W-:Y:S01]  /*2380*/  F2FP.F16.F32.PACK_AB R91, R111, R98 ;  /* 0x000000626f5b723e */ /* 0x000fe200000000ff */
[----:B------:R-:W-:Y:S01]  /*2390*/  FMUL.FTZ R89, R88, UR13 ;  /* 0x0000000d58597c20 */ /* 0x000fe20008410000 */
[----:B------:R-:W-:Y:S01]  /*23a0*/  FSEL R105, R96, RZ, P4 ;  /* 0x000000ff60697208 */ /* 0x000fe20002000000 */
[----:B------:R-:W-:Y:S01]  /*23b0*/  FMUL.FTZ R98, R97, UR13 ;  /* 0x0000000d61627c20 */ /* 0x000fe20008410000 */
[----:B------:R-:W-:-:S02]  /*23c0*/  LOP3.LUT P4, RZ, R112, 0xff, RZ, 0xc0, !PT ;  /* 0x000000ff70ff7812 */ /* 0x000fc4000788c0ff */
[----:B------:R-:W-:Y:S02]  /*23d0*/  F2FP.F16.F32.PACK_AB R90, R178, R103 ;  /* 0x00000067b25a723e */ /* 0x000fe400000000ff */
[----:B------:R-:W-:Y:S02]  /*23e0*/  FSEL R96, R89, RZ, P4 ;  /* 0x000000ff59607208 */ /* 0x000fe40002000000 */
[----:B------:R-:W-:Y:S02]  /*23f0*/  LOP3.LUT P4, RZ, R112, 0xff00, RZ, 0xc0, !PT ;  /* 0x0000ff0070ff7812 */ /* 0x000fe4000788c0ff */
[----:B------:R-:W-:Y:S02]  /*2400*/  F2FP.F16.F32.PACK_AB R89, R104, R99 ;  /* 0x000000636859723e */ /* 0x000fe400000000ff */
[----:B------:R-:W-:Y:S02]  /*2410*/  FSEL R103, R98, RZ, P4 ;  /* 0x000000ff62677208 */ /* 0x000fe40002000000 */
[----:B------:R-:W-:-:S02]  /*2420*/  F2FP.F16.F32.PACK_AB R88, R97, R88 ;  /* 0x000000586158723e */ /* 0x000fc400000000ff */
[----:B------:R-:W-:Y:S02]  /*2430*/  F2FP.F16.F32.PACK_AB R99, R180, R109 ;  /* 0x0000006db463723e */ /* 0x000fe400000000ff */
[----:B------:R-:W-:Y:S02]  /*2440*/  F2FP.F16.F32.PACK_AB R98, R107, R106 ;  /* 0x0000006a6b62723e */ /* 0x000fe400000000ff */
[----:B------:R-:W-:Y:S02]  /*2450*/  F2FP.F16.F32.PACK_AB R97, R105, R102 ;  /* 0x000000666961723e */ /* 0x000fe400000000ff */
[----:B------:R-:W-:Y:S01]  /*2460*/  F2FP.F16.F32.PACK_AB R96, R103, R96 ;  /* 0x000000606760723e */ /* 0x000fe200000000ff */
[----:B------:R-:W-:Y:S06]  /*2470*/  BRA `(.L_x_1873) ;  /* 0x0000001c003c7947 */ /* 0x000fec0003800000 */
.L_x_1871:
[----:B------:R-:W-:-:S04]  /*2480*/  UISETP.NE.U32.AND UP0, UPT, UR4, URZ, UPT ;  /* 0x000000ff0400728c */ /* 0x000fc8000bf05070 */
[----:B------:R-:W-:-:S09]  /*2490*/  UISETP.NE.AND.EX UP0, UPT, UR5, URZ, UPT, UP0 ;  /* 0x000000ff0500728c */ /* 0x000fd2000bf05300 */
[----:B------:R-:W-:Y:S05]  /*24a0*/  BRA.U UP0, `(.L_x_1874) ;  /* 0x0000000100f87547 */ /* 0x000fea000b800000 */
[-CC-:B------:R-:W-:Y:S01]  /*24b0*/  FFMA.FTZ R109, R171, R100.reuse, R101.reuse ;  /* 0x00000064ab6d7223 */ /* 0x180fe20000010065 */
[--C-:B------:R-:W-:Y:S02]  /*24c0*/  HADD2.F32 R103, -RZ, R11.reuse.H0_H0 ;  /* 0x2000000bff677230 */ /* 0x100fe40000004100 */
[-CC-:B------:R-:W-:Y:S01]  /*24d0*/  FFMA.FTZ R96, R176, R100.reuse, R101.reuse ;  /* 0x00000064b0607223 */ /* 0x180fe20000010065 */
[----:B------:R-:W-:Y:S01]  /*24e0*/  FFMA.FTZ R98, R172, R100, R101 ;  /* 0x00000064ac627223 */ /* 0x000fe20000010065 */
[----:B------:R-:W-:Y:S01]  /*24f0*/  FADD.FTZ R109, R174, -R109 ;  /* 0x8000006dae6d7221 */ /* 0x000fe20000010000 */
[----:B------:R-:W-:Y:S02]  /*2500*/  HADD2.F32 R105, -RZ, R11.H1_H1 ;  /* 0x3000000bff697230 */ /* 0x000fe40000004100 */
[----:B------:R-:W-:Y:S01]  /*2510*/  FADD.FTZ R102, R173, -R96 ;  /* 0x80000060ad667221 */ /* 0x000fe20000010000 */
[--C-:B------:R-:W-:Y:S02]  /*2520*/  HADD2.F32 R99, -RZ, R10.reuse.H1_H1 ;  /* 0x3000000aff637230 */ /* 0x100fe40000004100 */
[C---:B-----5:R-:W-:Y:S01]  /*2530*/  FFMA.FTZ R103, R128.reuse, R109, R103 ;  /* 0x0000006d80677223 */ /* 0x060fe20000010067 */
[----:B------:R-:W-:Y:S01]  /*2540*/  FADD.FTZ R98, R163, -R98 ;  /* 0x80000062a3627221 */ /* 0x000fe20000010000 */
[C---:B------:R-:W-:Y:S01]  /*2550*/  FFMA.FTZ R105, R128.reuse, R102, R105 ;  /* 0x0000006680697223 */ /* 0x040fe20000010069 */
[----:B------:R-:W-:Y:S01]  /*2560*/  LOP3.LUT P4, RZ, R113, 0xff0000, RZ, 0xc0, !PT ;  /* 0x00ff000071ff7812 */ /* 0x000fe2000788c0ff */
[----:B------:R-:W-:Y:S01]  /*2570*/  FMUL.FTZ R103, R103, UR13 ;  /* 0x0000000d67677c20 */ /* 0x000fe20008410000 */
[----:B------:R-:W-:Y:S01]  /*2580*/  FFMA.FTZ R107, R161, R100, R101 ;  /* 0x00000064a16b7223 */ /* 0x000fe20000010065 */
[----:B------:R-:W-:Y:S01]  /*2590*/  FFMA.FTZ R102, R128, R98, R99 ;  /* 0x0000006280667223 */ /* 0x000fe20000010063 */
[----:B------:R-:W-:Y:S01]  /*25a0*/  FFMA.FTZ R99, R155, R100, R101 ;  /* 0x000000649b637223 */ /* 0x000fe20000010065 */
[----:B------:R-:W-:-:S02]  /*25b0*/  HADD2.F32 R97, -RZ, R10.H0_H0 ;  /* 0x2000000aff617230 */ /* 0x000fc40000004100 */
[----:B------:R-:W-:Y:S01]  /*25c0*/  FFMA.FTZ R104, R160, R100, R101 ;  /* 0x00000064a0687223 */ /* 0x000fe20000010065 */
[----:B------:R-:W-:Y:S01]  /*25d0*/  FSEL R106, R103, RZ, P4 ;  /* 0x000000ff676a7208 */ /* 0x000fe20002000000 */
[----:B------:R-:W-:Y:S01]  /*25e0*/  FADD.FTZ R96, R170, -R107 ;  /* 0x8000006baa607221 */ /* 0x000fe20000010000 */
[----:B------:R-:W-:Y:S01]  /*25f0*/  ISETP.GE.U32.AND P4, PT, R112, RZ, PT ;  /* 0x000000ff7000720c */ /* 0x000fe20003f86070 */
[----:B------:R-:W-:Y:S01]  /*2600*/  FADD.FTZ R98, R162, -R99 ;  /* 0x80000063a2627221 */ /* 0x000fe20000010000 */
[--C-:B------:R-:W-:Y:S02]  /*2610*/  HADD2.F32 R99, -RZ, R9.reuse.H1_H1 ;  /* 0x30000009ff637230 */ /* 0x100fe40000004100 */
[----:B------:R-:W-:Y:S01]  /*2620*/  FADD.FTZ R104, R159, -R104 ;  /* 0x800000689f687221 */ /* 0x000fe20000010000 */
[----:B------:R-:W-:Y:S01]  /*2630*/  FMUL.FTZ R105, R105, UR13 ;  /* 0x0000000d69697c20 */ /* 0x000fe20008410000 */
[C---:B------:R-:W-:Y:S01]  /*2640*/  FFMA.FTZ R96, R128.reuse, R96, R97 ;  /* 0x0000006080607223 */ /* 0x040fe20000010061 */
[----:B------:R-:W-:Y:S01]  /*2650*/  ISETP.GE.U32.AND.EX P4, PT, R113, 0x1000000, PT, P4 ;  /* 0x010000007100780c */ /* 0x000fe20003f86140 */
        /* <DEDUP_REMOVED lines=8> */
[----:B------:R-:W-:Y:S01]  /*26e0*/  FMUL.FTZ R99, R99, UR13 ;  /* 0x0000000d63637c20 */ /* 0x000fe20008410000 */
[----:B------:R-:W-:Y:S01]  /*26f0*/  FSEL R104, R96, RZ, P4 ;  /* 0x000000ff60687208 */ /* 0x000fe20002000000 */
[----:B------:R-:W-:Y:S01]  /*2700*/  FFMA.FTZ R98, R128, R98, R97 ;  /* 0x0000006280627223 */ /* 0x000fe20000010061 */
[----:B------:R-:W-:Y:S01]  /*2710*/  LOP3.LUT P4, RZ, R113, 0xff00, RZ, 0xc0, !PT ;  /* 0x0000ff0071ff7812 */ /* 0x000fe2000788c0ff */
[----:B------:R-:W-:-:S02]  /*2720*/  HADD2.F32 R97, -RZ, R8.H1_H1 ;  /* 0x30000008ff617230 */ /* 0x000fc40000004100 */
[----:B------:R-:W-:Y:S01]  /*2730*/  FMUL.FTZ R98, R98, UR13 ;  /* 0x0000000d62627c20 */ /* 0x000fe20008410000 */
[----:B------:R-:W-:Y:S02]  /*2740*/  FSEL R107, R102, RZ, P4 ;  /* 0x000000ff666b7208 */ /* 0x000fe40002000000 */
[----:B------:R-:W-:Y:S01]  /*2750*/  LOP3.LUT P4, RZ, R112, 0xff0000, RZ, 0xc0, !PT ;  /* 0x00ff000070ff7812 */ /* 0x000fe2000788c0ff */
[----:B------:R-:W-:Y:S01]  /*2760*/  FFMA.FTZ R96, R128, R103, R97 ;  /* 0x0000006780607223 */ /* 0x000fe20000010061 */
[----:B------:R-:W-:Y:S01]  /*2770*/  FFMA.FTZ R103, R3, R100, R101 ;  /* 0x0000006403677223 */ /* 0x000fe20000010065 */
[----:B------:R-:W-:Y:S01]  /*2780*/  HADD2.F32 R97, -RZ, R8.H0_H0 ;  /* 0x20000008ff617230 */ /* 0x000fe20000004100 */
[----:B------:R-:W-:Y:S01]  /*2790*/  FSEL R102, R98, RZ, P4 ;  /* 0x000000ff62667208 */ /* 0x000fe20002000000 */
[----:B------:R-:W-:Y:S01]  /*27a0*/  FMUL.FTZ R96, R96, UR13 ;  /* 0x0000000d60607c20 */ /* 0x000fe20008410000 */
[----:B------:R-:W-:Y:S01]  /*27b0*/  LOP3.LUT P4, RZ, R112, 0xff000000, RZ, 0xc0, !PT ;  /* 0xff00000070ff7812 */ /* 0x000fe2000788c0ff */
[----:B------:R-:W-:Y:S01]  /*27c0*/  FADD.FTZ R103, R158, -R103 ;  /* 0x800000679e677221 */ /* 0x000fe20000010000 */
        /* <DEDUP_REMOVED lines=12> */
.L_x_1874:
[-CC-:B------:R-:W-:Y:S01]  /*2890*/  FFMA.FTZ R89, R171, R100.reuse, R101.reuse ;  /* 0x00000064ab597223 */ /* 0x180fe20000010065 */
[-C--:B------:R-:W-:Y:S01]  /*28a0*/  FFMA.FTZ R88, R176, R100.reuse, R101 ;  /* 0x00000064b0587223 */ /* 0x080fe20000010065 */
[--C-:B------:R-:W-:Y:S01]  /*28b0*/  HADD2.F32 R91, -RZ, R11.reuse.H0_H0 ;  /* 0x2000000bff5b7230 */ /* 0x100fe20000004100 */
[----:B------:R-:W-:Y:S01]  /*28c0*/  ISETP.GE.U32.AND P4, PT, R112, RZ, PT ;  /* 0x000000ff7000720c */ /* 0x000fe20003f86070 */
[----:B------:R-:W-:Y:S01]  /*28d0*/  FADD.FTZ R89, R174, -R89 ;  /* 0x80000059ae597221 */ /* 0x000fe20000010000 */
[----:B------:R-:W-:Y:S02]  /*28e0*/  HADD2.F32 R90, -RZ, R11.H1_H1 ;  /* 0x3000000bff5a7230 */ /* 0x000fe40000004100 */
[----:B------:R-:W-:Y:S01]  /*28f0*/  FADD.FTZ R97, R173, -R88 ;  /* 0x80000058ad617221 */ /* 0x000fe20000010000 */
[-C--:B------:R-:W-:Y:S01]  /*2900*/  FFMA.FTZ R88, R172, R100.reuse, R101 ;  /* 0x00000064ac587223 */ /* 0x080fe20000010065 */
        /* <DEDUP_REMOVED lines=8> */
[----:B------:R-:W-:Y:S01]  /*2990*/  FMUL.FTZ R96, R111, UR13 ;  /* 0x0000000d6f607c20 */ /* 0x000fe20008410000 */
[----:B------:R-:W-:Y:S01]  /*29a0*/  HADD2.F32 R97, -RZ, R10.H0_H0 ;  /* 0x2000000aff617230 */ /* 0x000fe20000004100 */
[C---:B------:R-:W-:Y:S01]  /*29b0*/  ISETP.GE.U32.AND.EX P4, PT, R113.reuse, 0x1000000, PT, P4 ;  /* 0x010000007100780c */ /* 0x040fe20003f86140 */
[----:B------:R-:W-:Y:S01]  /*29c0*/  FADD.FTZ R91, R170, -R91 ;  /* 0x8000005baa5b7221 */ /* 0x000fe20000010000 */
[C---:B------:R-:W-:Y:S01]  /*29d0*/  FFMA.FTZ R178, R128.reuse, R99, R90 ;  /* 0x0000006380b27223 */ /* 0x040fe2000001005a */
[----:B------:R-:W-:Y:S01]  /*29e0*/  FFMA.FTZ R99, R128, R89, R88 ;  /* 0x0000005980637223 */ /* 0x000fe20000010058 */
[----:B------:R-:W-:Y:S01]  /*29f0*/  FFMA.FTZ R88, R160, R100, R101 ;  /* 0x00000064a0587223 */ /* 0x000fe20000010065 */
[----:B------:R-:W-:Y:S01]  /*2a00*/  FMUL.FTZ R90, R98, UR13 ;  /* 0x0000000d625a7c20 */ /* 0x000fe20008410000 */
[----:B------:R-:W-:Y:S01]  /*2a10*/  FSEL R180, R96, RZ, P4 ;  /* 0x000000ff60b47208 */ /* 0x000fe20002000000 */
[----:B------:R-:W-:Y:S01]  /*2a20*/  FFMA.FTZ R103, R128, R91, R97 ;  /* 0x0000005b80677223 */ /* 0x000fe20000010061 */
[----:B------:R-:W-:Y:S01]  /*2a30*/  LOP3.LUT P4, RZ, R113, 0xff0000, RZ, 0xc0, !PT ;  /* 0x00ff000071ff7812 */ /* 0x000fe2000788c0ff */
[----:B------:R-:W-:-:S02]  /*2a40*/  HADD2.F32 R91, -RZ, R9.H1_H1 ;  /* 0x30000009ff5b7230 */ /* 0x000fc40000004100 */
[----:B------:R-:W-:Y:S01]  /*2a50*/  FADD.FTZ R89, R159, -R88 ;  /* 0x800000589f597221 */ /* 0x000fe20000010000 */
[----:B------:R-:W-:Y:S01]  /*2a60*/  FMUL.FTZ R88, R103, UR13 ;  /* 0x0000000d67587c20 */ /* 0x000fe20008410000 */
[----:B------:R-:W-:Y:S01]  /*2a70*/  FSEL R109, R90, RZ, P4 ;  /* 0x000000ff5a6d7208 */ /* 0x000fe20002000000 */
[----:B------:R-:W-:Y:S01]  /*2a80*/  FMUL.FTZ R97, R178, UR13 ;  /* 0x0000000db2617c20 */ /* 0x000fe20008410000 */
[----:B------:R-:W-:Y:S01]  /*2a90*/  LOP3.LUT P4, RZ, R113, 0xff, RZ, 0xc0, !PT ;  /* 0x000000ff71ff7812 */ /* 0x000fe2000788c0ff */
[----:B------:R-:W-:Y:S01]  /*2aa0*/  FFMA.FTZ R104, R128, R89, R91 ;  /* 0x0000005980687223 */ /* 0x000fe2000001005b */
[-CC-:B------:R-:W-:Y:S01]  /*2ab0*/  FFMA.FTZ R89, R3, R100.reuse, R101.reuse ;  /* 0x0000006403597223 */ /* 0x180fe20000010065 */
[----:B------:R-:W-:Y:S01]  /*2ac0*/  HADD2.F32 R91, -RZ, R8.H0_H0 ;  /* 0x20000008ff5b7230 */ /* 0x000fe20000004100 */
[----:B------:R-:W-:Y:S01]  /*2ad0*/  FSEL R106, R88, RZ, P4 ;  /* 0x000000ff586a7208 */ /* 0x000fe20002000000 */
[----:B------:R-:W-:Y:S01]  /*2ae0*/  FFMA.FTZ R90, R156, R100, R101 ;  /* 0x000000649c5a7223 */ /* 0x000fe20000010065 */
[----:B------:R-:W-:Y:S01]  /*2af0*/  LOP3.LUT P4, RZ, R113, 0xff00, RZ, 0xc0, !PT ;  /* 0x0000ff0071ff7812 */ /* 0x000fe2000788c0ff */
[----:B------:R-:W-:Y:S01]  /*2b00*/  FADD.FTZ R89, R158, -R89 ;  /* 0x800000599e597221 */ /* 0x000fe20000010000 */
[----:B------:R-:W-:-:S02]  /*2b10*/  FMUL.FTZ R96, R99, UR13 ;  /* 0x0000000d63607c20 */ /* 0x000fc40008410000 */
[----:B------:R-:W-:Y:S01]  /*2b20*/  FSEL R107, R97, RZ, P4 ;  /* 0x000000ff616b7208 */ /* 0x000fe20002000000 */
[----:B------:R-:W-:Y:S01]  /*2b30*/  FFMA.FTZ R88, R128, R89, R91 ;  /* 0x0000005980587223 */ /* 0x000fe2000001005b */
[----:B------:R-:W-:Y:S01]  /*2b40*/  LOP3.LUT P4, RZ, R112, 0xff0000, RZ, 0xc0, !PT ;  /* 0x00ff000070ff7812 */ /* 0x000fe2000788c0ff */
[----:B------:R-:W-:Y:S02]  /*2b50*/  HADD2.F32 R91, -RZ, R8.H1_H1 ;  /* 0x30000008ff5b7230 */ /* 0x000fe40000004100 */
[----:B------:R-:W-:Y:S01]  /*2b60*/  FADD.FTZ R89, R157, -R90 ;  /* 0x8000005a9d597221 */ /* 0x000fe20000010000 */
[----:B------:R-:W-:Y:S01]  /*2b70*/  FMUL.FTZ R90, R104, UR13 ;  /* 0x0000000d685a7c20 */ /* 0x000fe20008410000 */
[----:B------:R-:W-:Y:S02]  /*2b80*/  FSEL R102, R96, RZ, P4 ;  /* 0x000000ff60667208 */ /* 0x000fe40002000000 */
[----:B------:R-:W-:Y:S01]  /*2b90*/  LOP3.LUT P4, RZ, R112, 0xff000000, RZ, 0xc0, !PT ;  /* 0xff00000070ff7812 */ /* 0x000fe2000788c0ff */
[----:B------:R-:W-:Y:S01]  /*2ba0*/  FFMA.FTZ R97, R128, R89, R91 ;  /* 0x0000005980617223 */ /* 0x000fe2000001005b */
[----:B------:R-:W-:Y:S01]  /*2bb0*/  FMUL.FTZ R89, R88, UR13 ;  /* 0x0000000d58597c20 */ /* 0x000fe20008410000 */
[----:B------:R-:W-:-:S02]  /*2bc0*/  F2FP.F16.F32.PACK_AB R91, R111, R98 ;  /* 0x000000626f5b723e */ /* 0x000fc400000000ff */
        /* <DEDUP_REMOVED lines=14> */
.L_x_1870:
        /* <DEDUP_REMOVED lines=37> */
[----:B------:R-:W-:Y:S01]  /*2f00*/  F2FP.F16.F32.PACK_AB R95, R92, R95 ;  /* 0x0000005f5c5f723e */ /* 0x000fe200000000ff */
        /* <DEDUP_REMOVED lines=43> */
.L_x_1876:
        /* <DEDUP_REMOVED lines=47> */
[----:B------:R-:W-:-:S02]  /*34b0*/  F2FP.F16.F32.PACK_AB R91, R105, R92 ;  /* 0x0000005c695b723e */ /* 0x000fc400000000ff */
        /* <DEDUP_REMOVED lines=9> */
[----:B------:R-:W-:Y:S02]  /*3550*/  F2FP.F16.F32.PACK_AB R97, R104, R97 ;  /* 0x000000616861723e */ /* 0x000fe400000000ff */
[----:B------:R-:W-:Y:S01]  /*3560*/  FSEL R107, R88, RZ, P4 ;  /* 0x000000ff586b7208 */ /* 0x000fe20002000000 */
[----:B------:R-:W-:Y:S01]  /*3570*/  FMUL.FTZ R88, R128, R89 ;  /* 0x0000005980587220 */ /* 0x000fe20000410000 */
[----:B------:R-:W-:Y:S02]  /*3580*/  LOP3.LUT P4, RZ, R112, 0xff00, RZ, 0xc0, !PT ;  /* 0x0000ff0070ff7812 */ /* 0x000fe4000788c0ff */
[----:B------:R-:W-:Y:S01]  /*3590*/  F2FP.F16.F32.PACK_AB R89, R95, R94 ;  /* 0x0000005e5f59723e */ /* 0x000fe200000000ff */
[----:B------:R-:W-:Y:S01]  /*35a0*/  FMUL.FTZ R92, R88, UR13 ;  /* 0x0000000d585c7c20 */ /* 0x000fe20008410000 */
[----:B------:R-:W-:-:S02]  /*35b0*/  FSEL R103, R90, RZ, P4 ;  /* 0x000000ff5a677208 */ /* 0x000fc40002000000 */
[----:B------:R-:W-:Y:S02]  /*35c0*/  LOP3.LUT P4, RZ, R164, 0xff00, RZ, 0xc0, !PT ;  /* 0x0000ff00a4ff7812 */ /* 0x000fe4000788c0ff */
[----:B------:R-:W-:Y:S02]  /*35d0*/  F2FP.F16.F32.PACK_AB R88, R93, R88 ;  /* 0x000000585d58723e */ /* 0x000fe400000000ff */
[----:B------:R-:W-:Y:S02]  /*35e0*/  FSEL R105, R90, RZ, P4 ;  /* 0x000000ff5a697208 */ /* 0x000fe40002000000 */
[----:B------:R-:W-:Y:S02]  /*35f0*/  LOP3.LUT P4, RZ, R112, 0xff, RZ, 0xc0, !PT ;  /* 0x000000ff70ff7812 */ /* 0x000fe4000788c0ff */
[----:B------:R-:W-:Y:S02]  /*3600*/  F2FP.F16.F32.PACK_AB R90, R99, R96 ;  /* 0x00000060635a723e */ /* 0x000fe400000000ff */
[----:B------:R-:W-:-:S02]  /*3610*/  FSEL R96, R92, RZ, P4 ;  /* 0x000000ff5c607208 */ /* 0x000fc40002000000 */
[----:B------:R-:W-:Y:S02]  /*3620*/  LOP3.LUT P4, RZ, R164, 0xff, RZ, 0xc0, !PT ;  /* 0x000000ffa4ff7812 */ /* 0x000fe4000788c0ff */
[----:B------:R-:W-:Y:S02]  /*3630*/  F2FP.F16.F32.PACK_AB R95, R180, R177 ;  /* 0x000000b1b45f723e */ /* 0x000fe400000000ff */
[----:B------:R-:W-:Y:S02]  /*3640*/  FSEL R92, R92, RZ, P4 ;  /* 0x000000ff5c5c7208 */ /* 0x000fe40002000000 */
[----:B------:R-:W-:Y:S02]  /*3650*/  F2FP.F16.F32.PACK_AB R99, R178, R175 ;  /* 0x000000afb263723e */ /* 0x000fe400000000ff */
[----:B------:R-:W-:Y:S02]  /*3660*/  F2FP.F16.F32.PACK_AB R94, R111, R106 ;  /* 0x0000006a6f5e723e */ /* 0x000fe400000000ff */
[----:B------:R-:W-:-:S02]  /*3670*/  F2FP.F16.F32.PACK_AB R93, R107, R102 ;  /* 0x000000666b5d723e */ /* 0x000fc400000000ff */
[----:B------:R-:W-:Y:S02]  /*3680*/  F2FP.F16.F32.PACK_AB R92, R105, R92 ;  /* 0x0000005c695c723e */ /* 0x000fe400000000ff */
[----:B------:R-:W-:Y:S01]  /*3690*/  F2FP.F16.F32.PACK_AB R96, R103, R96 ;  /* 0x000000606760723e */ /* 0x000fe200000000ff */
[----:B------:R-:W-:Y:S06]  /*36a0*/  BRA `(.L_x_1873) ;  /* 0x0000000800b07947 */ /* 0x000fec0003800000 */
.L_x_1875:
[----:B------:R-:W-:-:S04]  /*36b0*/  UISETP.NE.U32.AND UP0, UPT, UR4, URZ, UPT ;  /* 0x000000ff0400728c */ /* 0x000fc8000bf05070 */
[----:B------:R-:W-:-:S09]  /*36c0*/  UISETP.NE.AND.EX UP0, UPT, UR5, URZ, UPT, UP0 ;  /* 0x000000ff0500728c */ /* 0x000fd2000bf05300 */
[----:B------:R-:W-:Y:S05]  /*36d0*/  BRA.U UP0, `(.L_x_1877) ;  /* 0x00000005004c7547 */ /* 0x000fea000b800000 */
[-CC-:B------:R-:W-:Y:S01]  /*36e0*/  FFMA.FTZ R93, R171, R100.reuse, R101.reuse ;  /* 0x00000064ab5d7223 */ /* 0x180fe20000010065 */
[--C-:B------:R-:W-:Y:S02]  /*36f0*/  HADD2.F32 R95, -RZ, R11.reuse.H0_H0 ;  /* 0x2000000bff5f7230 */ /* 0x100fe40000004100 */
[-C--:B------:R-:W-:Y:S01]  /*3700*/  FFMA.FTZ R92, R176, R100.reuse, R101 ;  /* 0x00000064b05c7223 */ /* 0x080fe20000010065 */
[----:B------:R-:W-:Y:S01]  /*3710*/  LOP3.LUT P4, RZ, R113, 0xff0000, RZ, 0xc0, !PT ;  /* 0x00ff000071ff7812 */ /* 0x000fe2000788c0ff */
[----:B------:R-:W-:Y:S01]  /*3720*/  FADD.FTZ R93, R174, -R93 ;  /* 0x8000005dae5d7221 */ /* 0x000fe20000010000 */
[----:B------:R-:W-:Y:S02]  /*3730*/  HADD2.F32 R97, -RZ, R11.H1_H1 ;  /* 0x3000000bff617230 */ /* 0x000fe40000004100 */
[----:B------:R-:W-:Y:S02]  /*3740*/  HADD2.F32 R99, -RZ, R10.H1_H1 ;  /* 0x3000000aff637230 */ /* 0x000fe40000004100 */
[----:B-----5:R-:W-:Y:S01]  /*3750*/  FFMA.FTZ R93, R128, R93, R95 ;  /* 0x0000005d805d7223 */ /* 0x020fe2000001005f */
[----:B------:R-:W-:Y:S01]  /*3760*/  FADD.FTZ R95, R173, -R92 ;  /* 0x8000005cad5f7221 */ /* 0x000fe20000010000 */
[----:B------:R-:W-:Y:S01]  /*3770*/  FFMA.FTZ R92, R172, R100, R101 ;  /* 0x00000064ac5c7223 */ /* 0x000fe20000010065 */
[----:B------:R-:W-:-:S02]  /*3780*/  HADD2.F32 R103, -RZ, R9.H1_H1 ;  /* 0x30000009ff677230 */ /* 0x000fc40000004100 */
[----:B------:R-:W-:Y:S01]  /*3790*/  FMUL.FTZ R93, R93, UR13 ;  /* 0x0000000d5d5d7c20 */ /* 0x000fe20008410000 */
[----:B------:R-:W-:-:S04]  /*37a0*/  FFMA.FTZ R97, R128, R95, R97 ;  /* 0x0000005f80617223 */ /* 0x000fc80000010061 */
[----:B------:R-:W-:Y:S01]  /*37b0*/  FSEL R111, R93, RZ, P4 ;  /* 0x000000ff5d6f7208 */ /* 0x000fe20002000000 */
[----:B------:R-:W-:Y:S01]  /*37c0*/  FMUL.FTZ R96, R97, UR13 ;  /* 0x0000000d61607c20 */ /* 0x000fe20008410000 */
[----:B------:R-:W-:Y:S01]  /*37d0*/  LOP3.LUT P4, RZ, R165, 0xff0000, RZ, 0xc0, !PT ;  /* 0x00ff0000a5ff7812 */ /* 0x000fe2000788c0ff */
[----:B------:R-:W-:-:S03]  /*37e0*/  HADD2.F32 R97, -RZ, R10.H0_H0 ;  /* 0x2000000aff617230 */ /* 0x000fc60000004100 */
        /* <DEDUP_REMOVED lines=13> */
[----:B------:R-:W-:Y:S02]  /*38c0*/  HADD2.F32 R97, -RZ, R9.H0_H0 ;  /* 0x20000009ff617230 */ /* 0x000fe40000004100 */
[----:B------:R-:W-:Y:S01]  /*38d0*/  FADD.FTZ R93, R162, -R93 ;  /* 0x8000005da25d7221 */ /* 0x000fe20000010000 */
[----:B------:R-:W-:Y:S01]  /*38e0*/  FMUL.FTZ R98, R99, UR13 ;  /* 0x0000000d63627c20 */ /* 0x000fe20008410000 */
[----:B------:R-:W-:Y:S01]  /*38f0*/  FSEL R92, R96, RZ, P4 ;  /* 0x000000ff605c7208 */ /* 0x000fe20002000000 */
[-C--:B------:R-:W-:Y:S01]  /*3900*/  FFMA.FTZ R96, R160, R100.reuse, R101 ;  /* 0x00000064a0607223 */ /* 0x080fe20000010065 */
[----:B------:R-:W-:Y:S01]  /*3910*/  LOP3.LUT P4, RZ, R113, 0xff, RZ, 0xc0, !PT ;  /* 0x000000ff71ff7812 */ /* 0x000fe2000788c0ff */
[----:B------:R-:W-:Y:S01]  /*3920*/  FFMA.FTZ R93, R128, R93, R97 ;  /* 0x0000005d805d7223 */ /* 0x000fe20000010061 */
[----:B------:R-:W-:Y:S01]  /*3930*/  F2FP.F16.F32.PACK_AB R95, R92, R95 ;  /* 0x0000005f5c5f723e */ /* 0x000fe200000000ff */
[----:B------:R-:W-:Y:S01]  /*3940*/  FADD.FTZ R99, R159, -R96 ;  /* 0x800000609f637221 */ /* 0x000fe20000010000 */
[----:B------:R-:W-:Y:S01]  /*3950*/  FSEL R106, R94, RZ, P4 ;  /* 0x000000ff5e6a7208 */ /* 0x000fe20002000000 */
[----:B------:R-:W-:Y:S01]  /*3960*/  FMUL.FTZ R93, R93, UR13 ;  /* 0x0000000d5d5d7c20 */ /* 0x000fe20008410000 */
[----:B------:R-:W-:Y:S01]  /*3970*/  LOP3.LUT P4, RZ, R165, 0xff, RZ, 0xc0, !PT ;  /* 0x000000ffa5ff7812 */ /* 0x000fe2000788c0ff */
[----:B------:R-:W-:-:S03]  /*3980*/  FFMA.FTZ R96, R156, R100, R101 ;  /* 0x000000649c607223 */ /* 0x000fc60000010065 */
[----:B------:R-:W-:Y:S02]  /*3990*/  FSEL R94, R94, RZ, P4 ;  /* 0x000000ff5e5e7208 */ /* 0x000fe40002000000 */
[----:B------:R-:W-:-:S04]  /*39a0*/  LOP3.LUT P4, RZ, R113, 0xff00, RZ, 0xc0, !PT ;  /* 0x0000ff0071ff7812 */ /* 0x000fc8000788c0ff */
[----:B------:R-:W-:Y:S02]  /*39b0*/  FSEL R109, R98, RZ, P4 ;  /* 0x000000ff626d7208 */ /* 0x000fe40002000000 */
[----:B------:R-:W-:-:S04]  /*39c0*/  LOP3.LUT P4, RZ, R165, 0xff00, RZ, 0xc0, !PT ;  /* 0x0000ff00a5ff7812 */ /* 0x000fc8000788c0ff */
[----:B------:R-:W-:Y:S01]  /*39d0*/  FSEL R97, R98, RZ, P4 ;  /* 0x000000ff62617208 */ /* 0x000fe20002000000 */
[----:B------:R-:W-:Y:S01]  /*39e0*/  FFMA.FTZ R98, R128, R99, R103 ;  /* 0x0000006380627223 */ /* 0x000fe20000010067 */
[----:B------:R-:W-:Y:S01]  /*39f0*/  LOP3.LUT P4, RZ, R112, 0xff0000, RZ, 0xc0, !PT ;  /* 0x00ff000070ff7812 */ /* 0x000fe2000788c0ff */
[--C-:B------:R-:W-:Y:S02]  /*3a00*/  HADD2.F32 R103, -RZ, R8.reuse.H1_H1 ;  /* 0x30000008ff677230 */ /* 0x100fe40000004100 */
[----:B------:R-:W-:Y:S01]  /*3a10*/  FADD.FTZ R99, R157, -R96 ;  /* 0x800000609d637221 */ /* 0x000fe20000010000 */
        /* <DEDUP_REMOVED lines=31> */
.L_x_1877:
        /* <DEDUP_REMOVED lines=20> */
[----:B------:R-:W-:Y:S02]  /*3d50*/  HADD2.F32 R91, -RZ, R10.H1_H1 ;  /* 0x3000000aff5b7230 */ /* 0x000fe40000004100 */
        /* <DEDUP_REMOVED lines=8> */
[----:B------:R-:W-:-:S02]  /*3de0*/  HADD2.F32 R91, -RZ, R9.H0_H0 ;  /* 0x20000009ff5b7230 */ /* 0x000fc40000004100 */
[----:B------:R-:W-:Y:S01]  /*3df0*/  FADD.FTZ R89, R162, -R89 ;  /* 0x80000059a2597221 */ /* 0x000fe20000010000 */
[----:B------:R-:W-:-:S03]  /*3e00*/  ISETP.GE.U32.AND.EX P4, PT, R165, 0x1000000, PT, P4 ;  /* 0x01000000a500780c */ /* 0x000fc60003f86140 */
[----:B------:R-:W-:Y:S01]  /*3e10*/  FFMA.FTZ R94, R128, R89, R91 ;  /* 0x00000059805e7223 */ /* 0x000fe2000001005b */
[----:B------:R-:W-:Y:S01]  /*3e20*/  FSEL R182, R90, RZ, P4 ;  /* 0x000000ff5ab67208 */ /* 0x000fe20002000000 */
[----:B------:R-:W-:Y:S01]  /*3e30*/  HADD2.F32 R91, -RZ, R9.H1_H1 ;  /* 0x30000009ff5b7230 */ /* 0x000fe20000004100 */
        /* <DEDUP_REMOVED lines=9> */
[-C--:B------:R-:W-:Y:S01]  /*3ed0*/  FFMA.FTZ R88, R156, R100.reuse, R101 ;  /* 0x000000649c587223 */ /* 0x080fe20000010065 */
[----:B------:R-:W-:Y:S01]  /*3ee0*/  LOP3.LUT P4, RZ, R165, 0xff00, RZ, 0xc0, !PT ;  /* 0x0000ff00a5ff7812 */ /* 0x000fe2000788c0ff */
[----:B------:R-:W-:Y:S01]  /*3ef0*/  FFMA.FTZ R95, R128, R89, R91 ;  /* 0x00000059805f7223 */ /* 0x000fe2000001005b */
[--C-:B------:R-:W-:Y:S02]  /*3f00*/  HADD2.F32 R91, -RZ, R8.reuse.H1_H1 ;  /* 0x30000008ff5b7230 */ /* 0x100fe40000004100 */
[----:B------:R-:W-:Y:S01]  /*3f10*/  FADD.FTZ R89, R157, -R88 ;  /* 0x800000589d597221 */ /* 0x000fe20000010000 */
[----:B------:R-:W-:Y:S01]  /*3f20*/  FSEL R111, R92, RZ, P4 ;  /* 0x000000ff5c6f7208 */ /* 0x000fe20002000000 */
[----:B------:R-:W-:Y:S01]  /*3f30*/  FMUL.FTZ R88, R95, UR13 ;  /* 0x0000000d5f587c20 */ /* 0x000fe20008410000 */
[----:B------:R-:W-:Y:S01]  /*3f40*/  LOP3.LUT P4, RZ, R112, 0xff0000, RZ, 0xc0, !PT ;  /* 0x00ff000070ff7812 */ /* 0x000fe2000788c0ff */
[----:B------:R-:W-:Y:S01]  /*3f50*/  FFMA.FTZ R93, R128, R89, R91 ;  /* 0x00000059805d7223 */ /* 0x000fe2000001005b */
[----:B------:R-:W-:Y:S01]  /*3f60*/  FFMA.FTZ R89, R3, R100, R101 ;  /* 0x0000006403597223 */ /* 0x000fe20000010065 */
[----:B------:R-:W-:Y:S01]  /*3f70*/  HADD2.F32 R91, -RZ, R8.H0_H0 ;  /* 0x20000008ff5b7230 */ /* 0x000fe20000004100 */
[----:B------:R-:W-:-:S02]  /*3f80*/  FSEL R97, R90, RZ, P4 ;  /* 0x000000ff5a617208 */ /* 0x000fc40002000000 */
[----:B------:R-:W-:Y:S01]  /*3f90*/  LOP3.LUT P4, RZ, R164, 0xff0000, RZ, 0xc0, !PT ;  /* 0x00ff0000a4ff7812 */ /* 0x000fe2000788c0ff */
[----:B------:R-:W-:Y:S01]  /*3fa0*/  FADD.FTZ R89, R158, -R89 ;  /* 0x800000599e597221 */ /* 0x000fe20000010000 */
[----:B------:R-:W-:Y:S02]  /*3fb0*/  F2FP.F16.F32.PACK_AB R98, R109, R98 ;  /* 0x000000626d62723e */ /* 0x000fe400000000ff */
        /* <DEDUP_REMOVED lines=25> */
[----:B------:R-:W-:Y:S02]  /*4150*/  F2FP.F16.F32.PACK_AB R92, R105, R92 ;  /* 0x0000005c695c723e */ /* 0x000fe400000000ff */
[----:B------:R-:W-:-:S07]  /*4160*/  F2FP.F16.F32.PACK_AB R96, R103, R96 ;  /* 0x000000606760723e */ /* 0x000fce00000000ff */
.L_x_1873:
        /* <DEDUP_REMOVED lines=14> */
.L_x_1869:
[----:B------:R-:W-:Y:S05]  /*4250*/  BSYNC.RECONVERGENT B0 ;  /* 0x0000000000007941 */ /* 0x000fea0003800200 */
.L_x_1868:
        /* <DEDUP_REMOVED lines=81> */
[----:B------:R-:W-:Y:S02]  /*4770*/  FSEL R103, R88, RZ, P6 ;  /* 0x000000ff58677208 */ /* 0x000fe40003000000 */
[----:B------:R-:W-:-:S04]  /*4780*/  LOP3.LUT P6, RZ, R166, 0xff00, RZ, 0xc0, !PT ;  /* 0x0000ff00a6ff7812 */ /* 0x000fc800078cc0ff */
[----:B------:R-:W-:Y:S01]  /*4790*/  FSEL R105, R88, RZ, P6 ;  /* 0x000000ff58697208 */ /* 0x000fe20003000000 */
[----:B------:R-:W-:Y:S01]  /*47a0*/  FFMA.FTZ R88, R128, R89, R91 ;  /* 0x0000005980587223 */ /* 0x000fe2000001005b */
        /* <DEDUP_REMOVED lines=12> */
[----:B------:R-:W-:Y:S01]  /*4870*/  F2FP.F16.F32.PACK_AB R92, R105, R92 ;  /* 0x0000005c695c723e */ /* 0x000fe200000000ff */
[----:B------:R-:W-:Y:S06]  /*4880*/  BRA `(.L_x_1883) ;  /* 0x0000001c00ac7947 */ /* 0x000fec0003800000 */
.L_x_1882:
        /* <DEDUP_REMOVED lines=83> */
.L_x_1881:
        /* <DEDUP_REMOVED lines=83> */
.L_x_1884:
        /* <DEDUP_REMOVED lines=75> */
.L_x_1880:
        /* <DEDUP_REMOVED lines=73> */
.L_x_1886:
        /* <DEDUP_REMOVED lines=62> */
.L_x_1885:
        /* <DEDUP_REMOVED lines=62> */
.L_x_1887:
        /* <DEDUP_REMOVED lines=53> */
.L_x_1883:
        /* <DEDUP_REMOVED lines=10> */
.L_x_1879:
[----:B------:R-:W-:Y:S05]  /*67e0*/  BSYNC.RECONVERGENT B0 ;  /* 0x0000000000007941 */ /* 0x000fea0003800200 */
.L_x_1878:
        /* <DEDUP_REMOVED lines=24> */
[----:B------:R-:W-:-:S03]  /*6970*/  HADD2.F32 R91, -RZ, R86.H0_H0 ;  /* 0x20000056ff5b7230 */ /* 0x000fc60000004100 */
[----:B------:R-:W-:Y:S01]  /*6980*/  FSEL R178, R88, RZ, P6 ;  /* 0x000000ff58b27208 */ /* 0x000fe20003000000 */
[----:B------:R-:W-:Y:S01]  /*6990*/  FMUL.FTZ R88, R180, UR13 ;  /* 0x0000000db4587c20 */ /* 0x000fe20008410000 */
[----:B------:R-:W-:-:S04]  /*69a0*/  ISETP.GE.U32.AND P6, PT, R116, RZ, PT ;  /* 0x000000ff7400720c */ /* 0x000fc80003fc6070 */
[----:B------:R-:W-:-:S04]  /*69b0*/  ISETP.GE.U32.AND.EX P6, PT, R117, 0x1000000, PT, P6 ;  /* 0x010000007500780c */ /* 0x000fc80003fc6160 */
        /* <DEDUP_REMOVED lines=49> */
[----:B------:R-:W-:Y:S01]  /*6cd0*/  FFMA.FTZ R93, R128, R89, R91 ;  /* 0x00000059805d7223 */ /* 0x000fe2000001005b */
[----:B------:R-:W-:Y:S01]  /*6ce0*/  HADD2.F32 R89, -RZ, R84.H0_H0 ;  /* 0x20000054ff597230 */ /* 0x000fe20000004100 */
[----:B------:R-:W-:Y:S02]  /*6cf0*/  F2FP.F16.F32.PACK_AB R91, R180, R175 ;  /* 0x000000afb45b723e */ /* 0x000fe400000000ff */
[----:B------:R-:W-:-:S05]  /*6d00*/  FMUL.FTZ R88, R93, UR13 ;  /* 0x0000000d5d587c20 */ /* 0x000fca0008410000 */
[----:B------:R-:W-:Y:S02]  /*6d10*/  FSEL R103, R88, RZ, P6 ;  /* 0x000000ff58677208 */ /* 0x000fe40003000000 */
[----:B------:R-:W-:-:S04]  /*6d20*/  LOP3.LUT P6, RZ, R168, 0xff00, RZ, 0xc0, !PT ;  /* 0x0000ff00a8ff7812 */ /* 0x000fc800078cc0ff */
[----:B------:R-:W-:Y:S01]  /*6d30*/  FSEL R105, R88, RZ, P6 ;  /* 0x000000ff58697208 */ /* 0x000fe20003000000 */
[----:B------:R-:W-:Y:S01]  /*6d40*/  FFMA.FTZ R88, R128, R101, R89 ;  /* 0x0000006580587223 */ /* 0x000fe20000010059 */
        /* <DEDUP_REMOVED lines=13> */
.L_x_1892:
        /* <DEDUP_REMOVED lines=18> */
[----:B------:R-:W-:Y:S02]  /*6f40*/  FSEL R178, R93, RZ, P6 ;  /* 0x000000ff5db27208 */ /* 0x000fe40003000000 */
[----:B------:R-:W-:Y:S02]  /*6f50*/  ISETP.GE.U32.AND P6, PT, R168, RZ, PT ;  /* 0x000000ffa800720c */ /* 0x000fe40003fc6070 */
[----:B------:R-:W-:Y:S02]  /*6f60*/  F2FP.F16.F32.PACK_AB R99, R178, R99 ;  /* 0x00000063b263723e */ /* 0x000fe400000000ff */
[----:B------:R-:W-:-:S04]  /*6f70*/  ISETP.GE.U32.AND.EX P6, PT, R169, 0x1000000, PT, P6 ;  /* 0x01000000a900780c */ /* 0x000fc80003fc6160 */
        /* <DEDUP_REMOVED lines=14> */
[----:B------:R-:W-:-:S03]  /*7060*/  HADD2.F32 R95, -RZ, R85.H0_H0 ;  /* 0x20000055ff5f7230 */ /* 0x000fc60000004100 */
[----:B------:R-:W-:-:S05]  /*7070*/  FMUL.FTZ R93, R93, UR13 ;  /* 0x0000000d5d5d7c20 */ /* 0x000fca0008410000 */
[----:B------:R-:W-:Y:S02]  /*7080*/  FSEL R109, R93, RZ, P6 ;  /* 0x000000ff5d6d7208 */ /* 0x000fe40003000000 */
[----:B------:R-:W-:Y:S02]  /*7090*/  LOP3.LUT P6, RZ, R169, 0xff00, RZ, 0xc0, !PT ;  /* 0x0000ff00a9ff7812 */ /* 0x000fe400078cc0ff */
[----:B------:R-:W-:Y:S02]  /*70a0*/  F2FP.F16.F32.PACK_AB R98, R109, R98 ;  /* 0x000000626d62723e */ /* 0x000fe400000000ff */
[----:B------:R-:W-:Y:S01]  /*70b0*/  FSEL R111, R93, RZ, P6 ;  /* 0x000000ff5d6f7208 */ /* 0x000fe20003000000 */
[----:B------:R-:W-:Y:S01]  /*70c0*/  FADD.FTZ R93, R127, -R92 ;  /* 0x8000005c7f5d7221 */ /* 0x000fe20000010000 */
[----:B------:R-:W-:Y:S01]  /*70d0*/  LOP3.LUT P6, RZ, R116, 0xff0000, RZ, 0xc0, !PT ;  /* 0x00ff000074ff7812 */ /* 0x000fe200078cc0ff */
[----:B------:R-:W-:Y:S01]  /*70e0*/  FFMA.FTZ R92, R132, R100, R101 ;  /* 0x00000064845c7223 */ /* 0x000fe20000010065 */
[----:B------:R-:W-:Y:S01]  /*70f0*/  F2FP.F16.F32.PACK_AB R94, R111, R94 ;  /* 0x0000005e6f5e723e */ /* 0x000fe200000000ff */
        /* <DEDUP_REMOVED lines=37> */
.L_x_1891:
        /* <DEDUP_REMOVED lines=19> */
[----:B------:R-:W-:Y:S02]  /*7480*/  F2FP.F16.F32.PACK_AB R91, R178, R91 ;  /* 0x0000005bb25b723e */ /* 0x000fe400000000ff */
        /* <DEDUP_REMOVED lines=63> */
.L_x_1894:
        /* <DEDUP_REMOVED lines=22> */
[----:B------:R-:W-:Y:S01]  /*79e0*/  FFMA.FTZ R92, R151, R100, R101 ;  /* 0x00000064975c7223 */ /* 0x000fe20000010065 */
        /* <DEDUP_REMOVED lines=52> */
.L_x_1890:
        /* <DEDUP_REMOVED lines=31> */
[----:B------:R-:W-:Y:S01]  /*7f20*/  FFMA.FTZ R105, R128, R89, R91 ;  /* 0x0000005980697223 */ /* 0x000fe2000001005b */
[----:B------:R-:W-:Y:S01]  /*7f30*/  FSEL R104, R88, RZ, P6 ;  /* 0x000000ff58687208 */ /* 0x000fe20003000000 */
[----:B------:R-:W-:Y:S01]  /*7f40*/  HADD2.F32 R91, -RZ, R85.H0_H0 ;  /* 0x20000055ff5b7230 */ /* 0x000fe20000004100 */
[----:B------:R-:W-:Y:S01]  /*7f50*/  LOP3.LUT P6, RZ, R117, 0xff00, RZ, 0xc0, !PT ;  /* 0x0000ff0075ff7812 */ /* 0x000fe200078cc0ff */
[C---:B------:R-:W-:Y:S01]  /*7f60*/  FMUL.FTZ R88, R105.reuse, UR13 ;  /* 0x0000000d69587c20 */ /* 0x040fe20008410000 */
[----:B------:R-:W-:-:S04]  /*7f70*/  F2FP.F16.F32.PACK_AB R90, R105, R90 ;  /* 0x0000005a695a723e */ /* 0x000fc800000000ff */
        /* <DEDUP_REMOVED lines=36> */
.L_x_1896:
        /* <DEDUP_REMOVED lines=28> */
[----:B------:R-:W-:-:S03]  /*8380*/  HADD2.F32 R99, -RZ, R85.H0_H0 ;  /* 0x20000055ff637230 */ /* 0x000fc60000004100 */
[----:B------:R-:W-:-:S05]  /*8390*/  FMUL.FTZ R97, R97, UR13 ;  /* 0x0000000d61617c20 */ /* 0x000fca0008410000 */
        /* <DEDUP_REMOVED lines=32> */
.L_x_1895:
        /* <DEDUP_REMOVED lines=16> */
[----:B------:R-:W-:-:S04]  /*86a0*/  F2FP.F16.F32.PACK_AB R91, R178, R91 ;  /* 0x0000005bb25b723e */ /* 0x000fc800000000ff */
        /* <DEDUP_REMOVED lines=45> */
.L_x_1897:
        /* <DEDUP_REMOVED lines=53> */
.L_x_1893:
        /* <DEDUP_REMOVED lines=9> */
.L_x_1889:
[----:B------:R-:W-:Y:S05]  /*8d60*/  BSYNC.RECONVERGENT B0 ;  /* 0x0000000000007941 */ /* 0x000fea0003800200 */
.L_x_1888:
[----:B------:R-:W-:Y:S02]  /*8d70*/  ISETP.NE.AND P4, PT, R108, RZ, PT ;  /* 0x000000ff6c00720c */ /* 0x000fe40003f85270 */
[----:B------:R-:W-:-:S11]  /*8d80*/  PLOP3.LUT P3, PT, P3, PT, PT, 0x8, 0x80 ;  /* 0x000000000080781c */ /* 0x000fd60001f6e170 */
[----:B------:R-:W-:Y:S05]  /*8d90*/  @!P4 BRA `(.L_x_1898) ;  /* 0xffffff780004c947 */ /* 0x000fea000383ffff */
.L_x_1861:
        /* <DEDUP_REMOVED lines=30> */
.L_x_1899:
        /* <DEDUP_REMOVED lines=16> */
.L_x_3840:


//--------------------- .text._ZN10layer_norm22ln_bwd_finalize_kernelINS_22Kernel_traits_finalizeILj6144Ef6__halfS2_S2_fjLb0ELj1024ELj4ENS_18Kernel_traits_baseILj6144EfS2_S2_S2_fjLj1024EEEEELb0ELb1EEEvNS_9BwdParamsE --------------------------
	.section	.text._ZN10layer_norm22ln_bwd_finalize_kernelINS_22Kernel_traits_finalizeILj6144Ef6__halfS2_S2_fjLb0ELj1024ELj4ENS_18Kernel_traits_baseILj6144EfS2_S2_S2_fjLj1024EEEEELb0ELb1EEEvNS_9BwdParamsE,"ax",@progbits
	.align	128
        .global         _ZN10layer_norm22ln_bwd_finalize_kernelINS_22Kernel_traits_finalizeILj6144Ef6__halfS2_S2_fjLb0ELj1024ELj4ENS_18Kernel_traits_baseILj6144EfS2_S2_S2_fjLj1024EEEEELb0ELb1EEEvNS_9BwdParamsE
        .type           _ZN10layer_norm22ln_bwd_finalize_kernelINS_22Kernel_traits_finalizeILj6144Ef6__halfS2_S2_fjLb0ELj1024ELj4ENS_18Kernel_traits_baseILj6144EfS2_S2_S2_fjLj1024EEEEELb0ELb1EEEvNS_9BwdParamsE,@function
        .size           _ZN10layer_norm22ln_bwd_finalize_kernelINS_22Kernel_traits_finalizeILj6144Ef6__halfS2_S2_fjLb0ELj1024ELj4ENS_18Kernel_traits_baseILj6144EfS2_S2_S2_fjLj1024EEEEELb0ELb1EEEvNS_9BwdParamsE,(.L_x_3841 - _ZN10layer_norm22ln_bwd_finalize_kernelINS_22Kernel_traits_finalizeILj6144Ef6__halfS2_S2_fjLb0ELj1024ELj4ENS_18Kernel_traits_baseILj6144EfS2_S2_S2_fjLj1024EEEEELb0ELb1EEEvNS_9BwdParamsE)
        .other          _ZN10layer_norm22ln_bwd_finalize_kernelINS_22Kernel_traits_finalizeILj6144Ef6__halfS2_S2_fjLb0ELj1024ELj4ENS_18Kernel_traits_baseILj6144EfS2_S2_S2_fjLj1024EEEEELb0ELb1EEEvNS_9BwdParamsE,@"STO_CUDA_ENTRY STV_DEFAULT"
_ZN10layer_norm22ln_bwd_finalize_kernelINS_22Kernel_traits_finalizeILj6144Ef6__halfS2_S2_fjLb0ELj1024ELj4ENS_18Kernel_traits_baseILj6144EfS2_S2_S2_fjLj1024EEEEELb0ELb1EEEvNS_9BwdParamsE:
.text._ZN10layer_norm22ln_bwd_finalize_kernelINS_22Kernel_traits_finalizeILj6144Ef6__halfS2_S2_fjLb0ELj1024ELj4ENS_18Kernel_traits_baseILj6144EfS2_S2_S2_fjLj1024EEEEELb0ELb1EEEvNS_9BwdParamsE:
        /* <DEDUP_REMOVED lines=81> */
.L_x_1904:
        /* <DEDUP_REMOVED lines=118> */
.L_x_1903:
[----:B------:R-:W-:Y:S05]  /*0c70*/  BSYNC.RECONVERGENT B1 ;  /* 0x0000000000017941 */ /* 0x000fea0003800200 */
.L_x_1902:
        /* <DEDUP_REMOVED lines=77> */
.L_x_1906:
[----:B------:R-:W-:Y:S05]  /*1150*/  BSYNC.RECONVERGENT B1 ;  /* 0x0000000000017941 */ /* 0x000fea0003800200 */
.L_x_1905:
        /* <DEDUP_REMOVED lines=38> */
.L_x_1908:
[----:B------:R-:W-:Y:S05]  /*13c0*/  BSYNC.RECONVERGENT B1 ;  /* 0x0000000000017941 */ /* 0x000fea0003800200 */
.L_x_1907:
        /* <DEDUP_REMOVED lines=8> */
.L_x_1909:
        /* <DEDUP_REMOVED lines=10> */
.L_x_1901:
[----:B------:R-:W-:Y:S05]  /*14f0*/  BSYNC.RECONVERGENT B0 ;  /* 0x0000000000007941 */ /* 0x000fea0003800200 */
.L_x_1900:
        /* <DEDUP_REMOVED lines=55> */
.L_x_1910:
        /* <DEDUP_REMOVED lines=9> */
.L_x_3841:


//--------------------- .text._ZN10layer_norm40ln_parallel_residual_bwd_finalize_kernelINS_22Kernel_traits_finalizeILj6144Ef6__halfS2_S2_fjLb0ELj1024ELj4ENS_18Kernel_traits_baseILj6144EfS2_S2_S2_fjLj1024EEEEELb1EEEvNS_9BwdParamsE --------------------------
	.section	.text._ZN10layer_norm40ln_parallel_residual_bwd_finalize_kernelINS_22Kernel_traits_finalizeILj6144Ef6__halfS2_S2_fjLb0ELj1024ELj4ENS_18Kernel_traits_baseILj6144EfS2_S2_S2_fjLj1024EEEEELb1EEEvNS_9BwdParamsE,"ax",@progbits
	.align	128
        .global         _ZN10layer_norm40ln_parallel_residual_bwd_finalize_kernelINS_22Kernel_traits_finalizeILj6144Ef6__halfS2_S2_fjLb0ELj1024ELj4ENS_18Kernel_traits_baseILj6144EfS2_S2_S2_fjLj1024EEEEELb1EEEvNS_9BwdParamsE
        .type           _ZN10layer_norm40ln_parallel_residual_bwd_finalize_kernelINS_22Kernel_traits_finalizeILj6144Ef6__halfS2_S2_fjLb0ELj1024ELj4ENS_18Kernel_traits_baseILj6144EfS2_S2_S2_fjLj1024EEEEELb1EEEvNS_9BwdParamsE,@function
        .size           _ZN10layer_norm40ln_parallel_residual_bwd_finalize_kernelINS_22Kernel_traits_finalizeILj6144Ef6__halfS2_S2_fjLb0ELj1024ELj4ENS_18Kernel_traits_baseILj6144EfS2_S2_S2_fjLj1024EEEEELb1EEEvNS_9BwdParamsE,(.L_x_3842 - _ZN10layer_norm40ln_parallel_residual_bwd_finalize_kernelINS_22Kernel_traits_finalizeILj6144Ef6__halfS2_S2_fjLb0ELj1024ELj4ENS_18Kernel_traits_baseILj6144EfS2_S2_S2_fjLj1024EEEEELb1EEEvNS_9BwdParamsE)
        .other          _ZN10layer_norm40ln_parallel_residual_bwd_finalize_kernelINS_22Kernel_traits_finalizeILj6144Ef6__halfS2_S2_fjLb0ELj1024ELj4ENS_18Kernel_traits_baseILj6144EfS2_S2_S2_fjLj1024EEEEELb1EEEvNS_9BwdParamsE,@"STO_CUDA_ENTRY STV_DEFAULT"
_ZN10layer_norm40ln_parallel_residual_bwd_finalize_kernelINS_22Kernel_traits_finalizeILj6144Ef6__halfS2_S2_fjLb0ELj1024ELj4ENS_18Kernel_traits_baseILj6144EfS2_S2_S2_fjLj1024EEEEELb1EEEvNS_9BwdParamsE:
.text._ZN10layer_norm40ln_parallel_residual_bwd_finalize_kernelINS_22Kernel_traits_finalizeILj6144Ef6__halfS2_S2_fjLb0ELj1024ELj4ENS_18Kernel_traits_baseILj6144EfS2_S2_S2_fjLj1024EEEEELb1EEEvNS_9BwdParamsE:
        /* <DEDUP_REMOVED lines=60> */
.L_x_1915:
        /* <DEDUP_REMOVED lines=112> */
.L_x_1914:
[----:B------:R-:W-:Y:S05]  /*0ac0*/  BSYNC.RECONVERGENT B1 ;  /* 0x0000000000017941 */ /* 0x000fea0003800200 */
.L_x_1913:
        /* <DEDUP_REMOVED lines=66> */
.L_x_1917:
[----:B------:R-:W-:Y:S05]  /*0ef0*/  BSYNC.RECONVERGENT B1 ;  /* 0x0000000000017941 */ /* 0x000fea0003800200 */
.L_x_1916:
        /* <DEDUP_REMOVED lines=37> */
.L_x_1919:
[----:B------:R-:W-:Y:S05]  /*1150*/  BSYNC.RECONVERGENT B1 ;  /* 0x0000000000017941 */ /* 0x000fea0003800200 */
.L_x_1918:
        /* <DEDUP_REMOVED lines=19> */
.L_x_1912:
[----:B------:R-:W-:Y:S05]  /*1290*/  BSYNC.RECONVERGENT B0 ;  /* 0x0000000000007941 */ /* 0x000fea0003800200 */
.L_x_1911:
        /* <DEDUP_REMOVED lines=88> */
.L_x_1920:
        /* <DEDUP_REMOVED lines=14> */
.L_x_3842:


//--------------------- .text._ZN10layer_norm31ln_parallel_residual_bwd_kernelINS_13Kernel_traitsIf6__halfS2_S2_fjLj6144ELj1ELj1ELj8ELj16ENS_18Kernel_traits_baseILj6144EfS2_S2_S2_fjLj256EEEEELb1ELb1ELb1EEEvNS_9BwdParamsE --------------------------
	.section	.text._ZN10layer_norm31ln_parallel_residual_bwd_kernelINS_13Kernel_traitsIf6__halfS2_S2_fjLj6144ELj1ELj1ELj8ELj16ENS_18Kernel_traits_baseILj6144EfS2_S2_S2_fjLj256EEEEELb1ELb1ELb1EEEvNS_9BwdParamsE,"ax",@progbits
	.align	128
        .global         _ZN10layer_norm31ln_parallel_residual_bwd_kernelINS_13Kernel_traitsIf6__halfS2_S2_fjLj6144ELj1ELj1ELj8ELj16ENS_18Kernel_traits_baseILj6144EfS2_S2_S2_fjLj256EEEEELb1ELb1ELb1EEEvNS_9BwdParamsE
        .type           _ZN10layer_norm31ln_parallel_residual_bwd_kernelINS_13Kernel_traitsIf6__halfS2_S2_fjLj6144ELj1ELj1ELj8ELj16ENS_18Kernel_traits_baseILj6144EfS2_S2_S2_fjLj256EEEEELb1ELb1ELb1EEEvNS_9BwdParamsE,@function
        .size           _ZN10layer_norm31ln_parallel_residual_bwd_kernelINS_13Kernel_traitsIf6__halfS2_S2_fjLj6144ELj1ELj1ELj8ELj16ENS_18Kernel_traits_baseILj6144EfS2_S2_S2_fjLj256EEEEELb1ELb1ELb1EEEvNS_9BwdParamsE,(.L_x_3843 - _ZN10layer_norm31ln_parallel_residual_bwd_kernelINS_13Kernel_traitsIf6__halfS2_S2_fjLj6144ELj1ELj1ELj8ELj16ENS_18Kernel_traits_baseILj6144EfS2_S2_S2_fjLj256EEEEELb1ELb1ELb1EEEvNS_9BwdParamsE)
        .other          _ZN10layer_norm31ln_parallel_residual_bwd_kernelINS_13Kernel_traitsIf6__halfS2_S2_fjLj6144ELj1ELj1ELj8ELj16ENS_18Kernel_traits_baseILj6144EfS2_S2_S2_fjLj256EEEEELb1ELb1ELb1EEEvNS_9BwdParamsE,@"STO_CUDA_ENTRY STV_DEFAULT"
_ZN10layer_norm31ln_parallel_residual_bwd_kernelINS_13Kernel_traitsIf6__halfS2_S2_fjLj6144ELj1ELj1ELj8ELj16ENS_18Kernel_traits_baseILj6144EfS2_S2_S2_fjLj256EEEEELb1ELb1ELb1EEEvNS_9BwdParamsE:
.text._ZN10layer_norm31ln_parallel_residual_bwd_kernelINS_13Kernel_traitsIf6__halfS2_S2_fjLj6144ELj1ELj1ELj8ELj16ENS_18Kernel_traits_baseILj6144EfS2_S2_S2_fjLj256EEEEELb1ELb1ELb1EEEvNS_9BwdParamsE:
        /* <DEDUP_REMOVED lines=74> */
[----:B------:R-:W-:Y:S01]  /*04a0*/  MOV R125, RZ ;  /* 0x000000ff007d7202 */ /* 0x000fe20000000f00 */
[----:B------:R-:W2:Y:S01]  /*04b0*/  LDCU.64 UR4, c[0x0][0x478] ;  /* 0x00008f00ff0477ac */ /* 0x000ea20008000a00 */
[----:B------:R-:W-:-:S02]  /*04c0*/  MOV R122, UR7 ;  /* 0x00000007007a7c02 */ /* 0x000fc40008000f00 */
[----:B------:R-:W-:Y:S02]  /*04d0*/  PLOP3.LUT P3, PT, PT, PT, UP1, 0x80, 0x8 ;  /* 0x000000000008781c */ /* 0x000fe40003f6f018 */
[----:B01--4-:R-:W-:-:S13]  /*04e0*/  PLOP3.LUT P0, PT, PT, PT, UP0, 0x80, 0x8 ;  /* 0x000000000008781c */ /* 0x013fda0003f0f008 */
.L_x_1946:
[----:B0-----:R-:W0:Y:S01]  /*04f0*/  LDC.64 R68, c[0x0][0x3a8] ;  /* 0x0000ea00ff447b82 */ /* 0x001e220000000a00 */
[----:B------:R-:W-:-:S05]  /*0500*/  IMAD R0, R122, UR11, RZ ;  /* 0x0000000b7a007c24 */ /* 0x000fca000f8e02ff */
[----:B------:R-:W-:Y:S02]  /*0510*/  SHF.R.S32.HI R51, RZ, 0x1f, R0 ;  /* 0x0000001fff337819 */ /* 0x000fe40000011400 */
[----:B------:R-:W1:Y:S02]  /*0520*/  LDC.64 R48, c[0x0][0x428] ;  /* 0x00010a00ff307b82 */ /* 0x000e640000000a00 */
[----:B------:R-:W-:-:S04]  /*0530*/  LEA.HI R51, R51, R0, RZ, 0x3 ;  /* 0x0000000033337211 */ /* 0x000fc800078f18ff */
[----:B------:R-:W-:Y:S02]  /*0540*/  LEA.HI.SX32 R129, R51, R114, 0x1d ;  /* 0x0000007233817211 */ /* 0x000fe400078feaff */
[----:B------:R-:W3:Y:S02]  /*0550*/  LDC.64 R130, c[0x0][0x3c0] ;  /* 0x0000f000ff827b82 */ /* 0x000ee40000000a00 */
[C---:B------:R-:W-:Y:S02]  /*0560*/  IADD3 R127, PT, PT, R129.reuse, 0x100, RZ ;  /* 0x00000100817f7810 */ /* 0x040fe40007ffe0ff */
[C---:B------:R-:W-:Y:S01]  /*0570*/  IADD3 R123, PT, PT, R129.reuse, 0x200, RZ ;  /* 0x00000200817b7810 */ /* 0x040fe20007ffe0ff */
[----:B0-----:R-:W-:-:S03]  /*0580*/  IMAD.WIDE.U32 R52, R129, 0x10, R68 ;  /* 0x0000001081347825 */ /* 0x001fc600078e0044 */
[----:B------:R-:W0:Y:S01]  /*0590*/  LDC.64 R132, c[0x0][0x3c8] ;  /* 0x0000f200ff847b82 */ /* 0x000e220000000a00 */
[C---:B------:R-:W-:Y:S02]  /*05a0*/  IMAD.WIDE.U32 R60, R127.reuse, 0x10, R68 ;  /* 0x000000107f3c7825 */ /* 0x040fe400078e0044 */
[----:B------:R-:W4:Y:S02]  /*05b0*/  LDG.E.128 R52, desc[UR8][R52.64] ;  /* 0x0000000834347981 */ /* 0x000f24000c1e1d00 */
[----:B-1----:R-:W-:Y:S02]  /*05c0*/  IMAD.WIDE.U32 R64, R127, 0x10, R48 ;  /* 0x000000107f407825 */ /* 0x002fe400078e0030 */
[----:B------:R-:W2:Y:S02]  /*05d0*/  LDG.E.128 R60, desc[UR8][R60.64] ;  /* 0x000000083c3c7981 */ /* 0x000ea4000c1e1d00 */
[----:B------:R-:W-:Y:S02]  /*05e0*/  IMAD.WIDE.U32 R68, R123, 0x10, R68 ;  /* 0x000000107b447825 */ /* 0x000fe400078e0044 */
[----:B------:R-:W4:Y:S02]  /*05f0*/  LDG.E.128 R64, desc[UR8][R64.64] ;  /* 0x0000000840407981 */ /* 0x000f24000c1e1d00 */
[----:B------:R-:W-:-:S02]  /*0600*/  IMAD.WIDE.U32 R56, R129, 0x10, R48 ;  /* 0x0000001081387825 */ /* 0x000fc400078e0030 */
[----:B------:R-:W4:Y:S02]  /*0610*/  LDG.E.128 R68, desc[UR8][R68.64] ;  /* 0x0000000844447981 */ /* 0x000f24000c1e1d00 */
[C---:B---3--:R-:W-:Y:S02]  /*0620*/  IMAD.WIDE R130, R122.reuse, 0x4, R130 ;  /* 0x000000047a827825 */ /* 0x048fe400078e0282 */
[----:B------:R-:W3:Y:S04]  /*0630*/  LDG.E.128 R56, desc[UR8][R56.64] ;  /* 0x0000000838387981 */ /* 0x000ee8000c1e1d00 */
[----:B------:R-:W3:Y:S01]  /*0640*/  LDG.E R0, desc[UR8][R130.64] ;  /* 0x0000000882007981 */ /* 0x000ee2000c1e1900 */
[----:B0-----:R-:W-:-:S04]  /*0650*/  IMAD.WIDE R132, R122, 0x4, R132 ;  /* 0x000000047a847825 */ /* 0x001fc800078e0284 */
[----:B------:R-:W-:Y:S01]  /*0660*/  IMAD.WIDE.U32 R48, R123, 0x10, R48 ;  /* 0x000000107b307825 */ /* 0x000fe200078e0030 */
[----:B------:R-:W3:Y:S05]  /*0670*/  LDG.E R126, desc[UR8][R132.64] ;  /* 0x00000008847e7981 */ /* 0x000eea000c1e1900 */
[----:B------:R-:W3:Y:S01]  /*0680*/  LDG.E.128 R48, desc[UR8][R48.64] ;  /* 0x0000000830307981 */ /* 0x000ee2000c1e1d00 */
[----:B------:R-:W-:-:S04]  /*0690*/  ISETP.NE.U32.AND P1, PT, RZ, UR12, PT ;  /* 0x0000000cff007c0c */ /* 0x000fc8000bf25070 */
[----:B------:R-:W-:Y:S01]  /*06a0*/  ISETP.NE.AND.EX P1, PT, RZ, UR13, PT, P1 ;  /* 0x0000000dff007c0c */ /* 0x000fe2000bf25310 */
[--C-:B--2---:R-:W-:Y:S02]  /*06b0*/  HADD2.F32 R187, -RZ, R62.reuse.H0_H0 ;  /* 0x2000003effbb7230 */ /* 0x104fe40000004100 */
[----:B------:R-:W-:Y:S02]  /*06c0*/  HADD2.F32 R189, -RZ, R62.H1_H1 ;  /* 0x3000003effbd7230 */ /* 0x000fe40000004100 */
        /* <DEDUP_REMOVED lines=8> */
[----:B------:R-:W0:Y:S01]  /*0750*/  @P1 LDC.64 R70, c[0x0][0x3b8] ;  /* 0x0000ee00ff461b82 */ /* 0x000e220000000a00 */
[----:B------:R-:W-:Y:S01]  /*0760*/  HADD2.F32 R145, -RZ, R52.H0_H0 ;  /* 0x20000034ff917230 */ /* 0x000fe20000004100 */
[----:B---3--:R-:W-:Y:S01]  /*0770*/  FSEL R0, R0, RZ, !P3 ;  /* 0x000000ff00007208 */ /* 0x008fe20005800000 */
[----:B------:R-:W-:-:S02]  /*0780*/  HADD2.F32 R153, -RZ, R55.H1_H1 ;  /* 0x30000037ff997230 */ /* 0x000fc40000004100 */
[----:B------:R-:W-:Y:S02]  /*0790*/  HADD2.F32 R155, -RZ, R60.H1_H1 ;  /* 0x3000003cff9b7230 */ /* 0x000fe40000004100 */
[----:B------:R-:W-:Y:S02]  /*07a0*/  HADD2.F32 R157, -RZ, R61.H1_H1 ;  /* 0x3000003dff9d7230 */ /* 0x000fe40000004100 */
[----:B------:R-:W-:Y:S02]  /*07b0*/  HADD2.F32 R147, -RZ, R52.H1_H1 ;  /* 0x30000034ff937230 */ /* 0x000fe40000004100 */
[--C-:B------:R-:W-:Y:S02]  /*07c0*/  HADD2.F32 R148, -RZ, R53.reuse.H0_H0 ;  /* 0x20000035ff947230 */ /* 0x100fe40000004100 */
[----:B------:R-:W-:Y:S02]  /*07d0*/  HADD2.F32 R149, -RZ, R53.H1_H1 ;  /* 0x30000035ff957230 */ /* 0x000fe40000004100 */
[----:B------:R-:W-:-:S02]  /*07e0*/  HADD2.F32 R150, -RZ, R54.H0_H0 ;  /* 0x20000036ff967230 */ /* 0x000fc40000004100 */
[----:B------:R-:W-:Y:S02]  /*07f0*/  HADD2.F32 R151, -RZ, R54.H1_H1 ;  /* 0x30000036ff977230 */ /* 0x000fe40000004100 */
[----:B------:R-:W-:Y:S02]  /*0800*/  HADD2.F32 R152, -RZ, R55.H0_H0 ;  /* 0x20000037ff987230 */ /* 0x000fe40000004100 */
[----:B------:R-:W-:Y:S02]  /*0810*/  HADD2.F32 R154, -RZ, R60.H0_H0 ;  /* 0x2000003cff9a7230 */ /* 0x000fe40000004100 */
[----:B------:R-:W-:Y:S02]  /*0820*/  HADD2.F32 R156, -RZ, R61.H0_H0 ;  /* 0x2000003dff9c7230 */ /* 0x000fe40000004100 */
[--C-:B------:R-:W-:Y:S02]  /*0830*/  HADD2.F32 R183, -RZ, R63.reuse.H0_H0 ;  /* 0x2000003fffb77230 */ /* 0x100fe40000004100 */
[----:B------:R-:W-:-:S02]  /*0840*/  HADD2.F32 R177, -RZ, R63.H1_H1 ;  /* 0x3000003fffb17230 */ /* 0x000fc40000004100 */
[--C-:B------:R-:W-:Y:S02]  /*0850*/  HADD2.F32 R171, -RZ, R68.reuse.H0_H0 ;  /* 0x20000044ffab7230 */ /* 0x100fe40000004100 */
[----:B------:R-:W-:Y:S02]  /*0860*/  HADD2.F32 R165, -RZ, R68.H1_H1 ;  /* 0x30000044ffa57230 */ /* 0x000fe40000004100 */
[--C-:B------:R-:W-:Y:S02]  /*0870*/  HADD2.F32 R163, -RZ, R69.reuse.H0_H0 ;  /* 0x20000045ffa37230 */ /* 0x100fe40000004100 */
[----:B------:R-:W-:Y:S02]  /*0880*/  HADD2.F32 R161, -RZ, R69.H1_H1 ;  /* 0x30000045ffa17230 */ /* 0x000fe40000004100 */
[----:B0-----:R-:W-:-:S04]  /*0890*/  @P1 IMAD.WIDE.U32 R70, R123, 0x8, R70 ;  /* 0x000000087b461825 */ /* 0x001fc800078e0046 */
[C---:B------:R-:W-:Y:S01]  /*08a0*/  FADD.FTZ R167, -R0.reuse, R145 ;  /* 0x0000009100a77221 */ /* 0x040fe20000010100 */
[--C-:B------:R-:W-:Y:S02]  /*08b0*/  HADD2.F32 R142, -RZ, R56.reuse.H0_H0 ;  /* 0x20000038ff8e7230 */ /* 0x100fe40000004100 */
[C---:B------:R-:W-:Y:S01]  /*08c0*/  FADD.FTZ R191, -R0.reuse, R153 ;  /* 0x0000009900bf7221 */ /* 0x040fe20000010100 */
[C---:B------:R-:W-:Y:S01]  /*08d0*/  FADD.FTZ R195, -R0.reuse, R155 ;  /* 0x0000009b00c37221 */ /* 0x040fe20000010100 */
        /* <DEDUP_REMOVED lines=22> */
[----:B-----5:R0:W5:Y:S01]  /*0a40*/  @P1 LDG.E.64 R2, desc[UR8][R70.64] ;  /* 0x0000000846021981 */ /* 0x020162000c1e1b00 */
[----:B------:R-:W-:Y:S01]  /*0a50*/  FMUL.FTZ R0, R126, R167 ;  /* 0x000000a77e007220 */ /* 0x000fe20000410000 */
[----:B------:R-:W-:-:S02]  /*0a60*/  HADD2.F32 R133, -RZ, R57.H0_H0 ;  /* 0x20000039ff857230 */ /* 0x000fc40000004100 */
[----:B------:R-:W-:Y:S01]  /*0a70*/  FMUL.FTZ R167, R126, R169 ;  /* 0x000000a97ea77220 */ /* 0x000fe20000410000 */
[----:B------:R-:W-:Y:S02]  /*0a80*/  HADD2.F32 R149, -RZ, R48.H0_H0 ;  /* 0x20000030ff957230 */ /* 0x000fe40000004100 */
[----:B------:R-:W-:Y:S02]  /*0a90*/  HADD2.F32 R134, -RZ, R57.H1_H1 ;  /* 0x30000039ff867230 */ /* 0x000fe40000004100 */
[--C-:B------:R-:W-:Y:S02]  /*0aa0*/  HADD2.F32 R137, -RZ, R58.reuse.H0_H0 ;  /* 0x2000003aff897230 */ /* 0x100fe40000004100 */
[----:B------:R-:W-:Y:S02]  /*0ab0*/  HADD2.F32 R128, -RZ, R58.H1_H1 ;  /* 0x3000003aff807230 */ /* 0x000fe40000004100 */
[----:B0-----:R-:W-:Y:S01]  /*0ac0*/  FMUL.FTZ R71, R24, R142 ;  /* 0x0000008e18477220 */ /* 0x001fe20000410000 */
[----:B------:R-:W-:-:S02]  /*0ad0*/  HADD2.F32 R148, -RZ, R48.H1_H1 ;  /* 0x30000030ff947230 */ /* 0x000fc40000004100 */
[----:B------:R-:W-:Y:S01]  /*0ae0*/  FMUL.FTZ R70, R25, R146 ;  /* 0x0000009219467220 */ /* 0x000fe20000410000 */
[--C-:B------:R-:W-:Y:S02]  /*0af0*/  HADD2.F32 R145, -RZ, R49.reuse.H0_H0 ;  /* 0x20000031ff917230 */ /* 0x100fe40000004100 */
[----:B------:R-:W-:Y:S01]  /*0b00*/  FFMA.FTZ R48, R0, R71, RZ ;  /* 0x0000004700307223 */ /* 0x000fe200000100ff */
[----:B------:R-:W-:Y:S02]  /*0b10*/  HADD2.F32 R150, -RZ, R49.H1_H1 ;  /* 0x30000031ff967230 */ /* 0x000fe40000004100 */
[----:B------:R-:W-:Y:S01]  /*0b20*/  FADD.FTZ R49, RZ, R71 ;  /* 0x00000047ff317221 */ /* 0x000fe20000010000 */
[----:B------:R-:W-:Y:S01]  /*0b30*/  FMUL.FTZ R156, R26, R133 ;  /* 0x000000851a9c7220 */ /* 0x000fe20000410000 */
[C---:B------:R-:W-:Y:S01]  /*0b40*/  FMUL.FTZ R169, R126.reuse, R173 ;  /* 0x000000ad7ea97220 */ /* 0x040fe20000410000 */
[----:B------:R-:W-:Y:S01]  /*0b50*/  FFMA.FTZ R48, R167, R70, R48 ;  /* 0x00000046a7307223 */ /* 0x000fe20000010030 */
[----:B------:R-:W-:Y:S01]  /*0b60*/  FADD.FTZ R49, R49, R70 ;  /* 0x0000004631317221 */ /* 0x000fe20000010000 */
[----:B------:R-:W-:Y:S01]  /*0b70*/  FMUL.FTZ R160, R27, R134 ;  /* 0x000000861ba07220 */ /* 0x000fe20000410000 */
[----:B------:R-:W-:Y:S01]  /*0b80*/  FMUL.FTZ R175, R126, R175 ;  /* 0x000000af7eaf7220 */ /* 0x000fe20000410000 */
[----:B------:R-:W-:Y:S01]  /*0b90*/  FFMA.FTZ R48, R169, R156, R48 ;  /* 0x0000009ca9307223 */ /* 0x000fe20000010030 */
[----:B------:R-:W-:Y:S01]  /*0ba0*/  FADD.FTZ R49, R49, R156 ;  /* 0x0000009c31317221 */ /* 0x000fe20000010000 */
[----:B------:R-:W-:Y:S01]  /*0bb0*/  FMUL.FTZ R164, R20, R137 ;  /* 0x0000008914a47220 */ /* 0x000fe20000410000 */
[----:B------:R-:W-:Y:S01]  /*0bc0*/  FMUL.FTZ R179, R126, R179 ;  /* 0x000000b37eb37220 */ /* 0x000fe20000410000 */
[----:B------:R-:W-:Y:S01]  /*0bd0*/  FFMA.FTZ R48, R175, R160, R48 ;  /* 0x000000a0af307223 */ /* 0x000fe20000010030 */
[----:B------:R-:W-:Y:S01]  /*0be0*/  FADD.FTZ R49, R49, R160 ;  /* 0x000000a031317221 */ /* 0x000fe20000010000 */
[----:B------:R-:W-:-:S02]  /*0bf0*/  HADD2.F32 R131, -RZ, R59.H0_H0 ;  /* 0x2000003bff837230 */ /* 0x000fc40000004100 */
[----:B------:R-:W-:Y:S01]  /*0c00*/  FMUL.FTZ R170, R21, R128 ;  /* 0x0000008015aa7220 */ /* 0x000fe20000410000 */
[--C-:B------:R-:W-:Y:S02]  /*0c10*/  HADD2.F32 R151, -RZ, R51.reuse.H0_H0 ;  /* 0x20000033ff977230 */ /* 0x100fe40000004100 */
[----:B------:R-:W-:Y:S01]  /*0c20*/  FMUL.FTZ R174, R126, R181 ;  /* 0x000000b57eae7220 */ /* 0x000fe20000410000 */
[----:B------:R-:W-:Y:S02]  /*0c30*/  HADD2.F32 R154, -RZ, R51.H1_H1 ;  /* 0x30000033ff9a7230 */ /* 0x000fe40000004100 */
[----:B------:R-:W-:Y:S01]  /*0c40*/  FADD.FTZ R49, R49, R164 ;  /* 0x000000a431317221 */ /* 0x000fe20000010000 */
[----:B------:R-:W-:Y:S01]  /*0c50*/  FFMA.FTZ R51, R179, R164, R48 ;  /* 0x000000a4b3337223 */ /* 0x000fe20000010030 */
[----:B------:R-:W-:Y:S02]  /*0c60*/  HADD2.F32 R130, -RZ, R59.H1_H1 ;  /* 0x3000003bff827230 */ /* 0x000fe40000004100 */
[----:B------:R-:W-:Y:S01]  /*0c70*/  FMUL.FTZ R178, R22, R131 ;  /* 0x0000008316b27220 */ /* 0x000fe20000410000 */
[----:B------:R-:W-:Y:S01]  /*0c80*/  FMUL.FTZ R185, R126, R185 ;  /* 0x000000b97eb97220 */ /* 0x000fe20000410000 */
[----:B------:R-:W-:Y:S01]  /*0c90*/  FADD.FTZ R49, R49, R170 ;  /* 0x000000aa31317221 */ /* 0x000fe20000010000 */
[----:B------:R-:W-:Y:S01]  /*0ca0*/  FFMA.FTZ R48, R174, R170, R51 ;  /* 0x000000aaae307223 */ /* 0x000fe20000010033 */
[----:B------:R-:W-:-:S02]  /*0cb0*/  HADD2.F32 R63, -RZ, R64.H0_H0 ;  /* 0x20000040ff3f7230 */ /* 0x000fc40000004100 */
[----:B------:R-:W-:Y:S01]  /*0cc0*/  FMUL.FTZ R186, R23, R130 ;  /* 0x0000008217ba7220 */ /* 0x000fe20000410000 */
[----:B------:R-:W-:Y:S01]  /*0cd0*/  FMUL.FTZ R190, R126, R191 ;  /* 0x000000bf7ebe7220 */ /* 0x000fe20000410000 */
        /* <DEDUP_REMOVED lines=29> */
[----:B------:R-:W-:-:S02]  /*0eb0*/  HADD2.F32 R147, -RZ, R50.H0_H0 ;  /* 0x20000032ff937230 */ /* 0x000fc40000004100 */
[----:B------:R-:W-:Y:S01]  /*0ec0*/  FMUL.FTZ R189, R14, R143 ;  /* 0x0000008f0ebd7220 */ /* 0x000fe20000410000 */
        /* <DEDUP_REMOVED lines=49> */
[C---:B------:R-:W-:Y:S01]  /*11e0*/  IMAD.WIDE.U32 R66, R127.reuse, 0x8, R52 ;  /* 0x000000087f427825 */ /* 0x040fe200078e0034 */
        /* <DEDUP_REMOVED lines=10> */
[----:B------:R3:W5:Y:S04]  /*1290*/  LDG.E.64 R64, desc[UR8][R52.64] ;  /* 0x0000000834407981 */ /* 0x000768000c1e1b00 */
        /* <DEDUP_REMOVED lines=44> */
[----:B------:R-:W1:Y:S04]  /*1560*/  LDS.128 R52, [R60] ;  /* 0x000000003c347984 */ /* 0x000e680000000c00 */
[----:B------:R-:W2:Y:S01]  /*1570*/  LDS.128 R56, [R57] ;  /* 0x0000000039387984 */ /* 0x000ea20000000c00 */
[----:B------:R-:W-:Y:S01]  /*1580*/  FADD.FTZ R98, R63, R98 ;  /* 0x000000623f627221 */ /* 0x000fe20000010000 */
[----:B------:R-:W-:-:S02]  /*1590*/  FFMA.FTZ R78, R173, R63, R78 ;  /* 0x0000003fad4e7223 */ /* 0x000fc4000001004e */
[----:B------:R-:W3:Y:S01]  /*15a0*/  LDS.128 R60, [R61] ;  /* 0x000000003d3c7984 */ /* 0x000ee20000000c00 */
[----:B------:R-:W-:Y:S01]  /*15b0*/  FADD.FTZ R96, R131, R96 ;  /* 0x0000006083607221 */ /* 0x000fe20000010000 */
[----:B------:R-:W-:Y:S01]  /*15c0*/  FFMA.FTZ R76, R185, R131, R76 ;  /* 0x00000083b94c7223 */ /* 0x000fe2000001004c */
[----:B------:R-:W-:Y:S01]  /*15d0*/  FADD.FTZ R95, R128, R95 ;  /* 0x0000005f805f7221 */ /* 0x000fe20000010000 */
[----:B------:R-:W-:Y:S01]  /*15e0*/  FFMA.FTZ R75, R174, R128, R75 ;  /* 0x00000080ae4b7223 */ /* 0x000fe2000001004b */
[----:B------:R-:W-:Y:S01]  /*15f0*/  UISETP.NE.U32.AND UP0, UPT, UR12, URZ, UPT ;  /* 0x000000ff0c00728c */ /* 0x000fe2000bf05070 */
[----:B0-----:R-:W-:Y:S01]  /*1600*/  FADD.FTZ R131, RZ, R48 ;  /* 0x00000030ff837221 */ /* 0x001fe20000010000 */
[----:B------:R-:W-:Y:S02]  /*1610*/  FADD.FTZ R128, RZ, R49 ;  /* 0x00000031ff807221 */ /* 0x000fe40000010000 */
        /* <DEDUP_REMOVED lines=11> */
[----:B------:R-:W-:Y:S02]  /*16d0*/  UISETP.NE.AND.EX UP0, UPT, UR13, URZ, UPT, UP0 ;  /* 0x000000ff0d00728c */ /* 0x000fe4000bf05300 */
[----:B---3--:R-:W-:Y:S01]  /*16e0*/  FADD.FTZ R131, R131, R60 ;  /* 0x0000003c83837221 */ /* 0x008fe20000010000 */
        /* <DEDUP_REMOVED lines=51> */
[----:B------:R-:W-:Y:S08]  /*1a20*/  BRA.U UP0, `(.L_x_1922) ;  /* 0x0000000d00e87547 */ /* 0x000ff0000b800000 */
        /* <DEDUP_REMOVED lines=61> */
.L_x_1924:
        /* <DEDUP_REMOVED lines=58> */
.L_x_1923:
        /* <DEDUP_REMOVED lines=65> */
.L_x_1926:
        /* <DEDUP_REMOVED lines=66> */
.L_x_1922:
        /* <DEDUP_REMOVED lines=82> */
.L_x_1928:
        /* <DEDUP_REMOVED lines=79> */
.L_x_1927:
[----:B------:R-:W-:-:S04]  /*33e0*/  UISETP.NE.U32.AND UP0, UPT, UR4, URZ, UPT ;  /* 0x000000ff0400728c */ /* 0x000fc8000bf05070 */
[----:B------:R-:W-:-:S09]  /*33f0*/  UISETP.NE.AND.EX UP0, UPT, UR5, URZ, UPT, UP0 ;  /* 0x000000ff0500728c */ /* 0x000fd2000bf05300 */
[----:B------:R-:W-:Y:S05]  /*3400*/  BRA.U UP0, `(.L_x_1929) ;  /* 0x00000005004c7547 */ /* 0x000fea000b800000 */
[-CC-:B------:R-:W-:Y:S01]  /*3410*/  FFMA.FTZ R47, R190, R56.reuse, R57.reuse ;  /* 0x00000038be2f7223 */ /* 0x180fe20000010039 */
[-CC-:B------:R-:W-:Y:S01]  /*3420*/  FFMA.FTZ R185, R185, R56.reuse, R57.reuse ;  /* 0x00000038b9b97223 */ /* 0x180fe20000010039 */
[----:B------:R-:W-:Y:S01]  /*3430*/  FFMA.FTZ R179, R179, R56, R57 ;  /* 0x00000038b3b37223 */ /* 0x000fe20000010039 */
[----:B-----5:R-:W-:Y:S02]  /*3440*/  HADD2.F32 R44, -RZ, R30.H0_H0 ;  /* 0x2000001eff2c7230 */ /* 0x020fe40000004100 */
[----:B------:R-:W-:Y:S01]  /*3450*/  FADD.FTZ R49, R186, -R47 ;  /* 0x8000002fba317221 */ /* 0x000fe20000010000 */
[--C-:B------:R-:W-:Y:S02]  /*3460*/  HADD2.F32 R47, -RZ, R31.reuse.H0_H0 ;  /* 0x2000001fff2f7230 */ /* 0x100fe40000004100 */
[----:B------:R-:W-:Y:S01]  /*3470*/  FADD.FTZ R185, R178, -R185 ;  /* 0x800000b9b2b97221 */ /* 0x000fe20000010000 */
[----:B------:R-:W-:Y:S01]  /*3480*/  FADD.FTZ R179, R164, -R179 ;  /* 0x800000b3a4b37221 */ /* 0x000fe20000010000 */
[----:B------:R-:W-:-:S02]  /*3490*/  HADD2.F32 R48, -RZ, R31.H1_H1 ;  /* 0x3000001fff307230 */ /* 0x000fc40000004100 */
[-C--:B------:R-:W-:Y:S01]  /*34a0*/  FFMA.FTZ R45, R174, R56.reuse, R57 ;  /* 0x00000038ae2d7223 */ /* 0x080fe20000010039 */
[C---:B------:R-:W-:Y:S01]  /*34b0*/  FFMA.FTZ R47, R126.reuse, R185, R47 ;  /* 0x000000b97e2f7223 */ /* 0x040fe2000001002f */
[----:B------:R-:W-:Y:S01]  /*34c0*/  LOP3.LUT P5, RZ, R69, 0xff0000, RZ, 0xc0, !PT ;  /* 0x00ff000045ff7812 */ /* 0x000fe200078ac0ff */
[----:B------:R-:W-:Y:S02]  /*34d0*/  HADD2.F32 R46, -RZ, R30.H1_H1 ;  /* 0x3000001eff2e7230 */ /* 0x000fe40000004100 */
[----:B------:R-:W-:Y:S01]  /*34e0*/  FFMA.FTZ R179, R126, R179, R44 ;  /* 0x000000b37eb37223 */ /* 0x000fe2000001002c */
[----:B------:R-:W-:Y:S01]  /*34f0*/  FMUL.FTZ R47, R47, UR6 ;  /* 0x000000062f2f7c20 */ /* 0x000fe20008410000 */
[----:B------:R-:W-:Y:S01]  /*3500*/  LOP3.LUT P6, RZ, R139, 0xff0000, RZ, 0xc0, !PT ;  /* 0x00ff00008bff7812 */ /* 0x000fe200078cc0ff */
[----:B------:R-:W-:Y:S01]  /*3510*/  FADD.FTZ R45, R170, -R45 ;  /* 0x8000002daa2d7221 */ /* 0x000fe20000010000 */
[-CC-:B------:R-:W-:Y:S01]  /*3520*/  FFMA.FTZ R0, R0, R56.reuse, R57.reuse ;  /* 0x0000003800007223 */ /* 0x180fe20000010039 */
[----:B------:R-:W-:Y:S01]  /*3530*/  FFMA.FTZ R49, R126, R49, R48 ;  /* 0x000000317e317223 */ /* 0x000fe20000010030 */
[-CC-:B------:R-:W-:Y:S01]  /*3540*/  FFMA.FTZ R175, R175, R56.reuse, R57.reuse ;  /* 0x00000038afaf7223 */ /* 0x180fe20000010039 */
[----:B------:R-:W-:Y:S01]  /*3550*/  ISETP.GE.U32.AND P0, PT, R68, RZ, PT ;  /* 0x000000ff4400720c */ /* 0x000fe20003f06070 */
[-C--:B------:R-:W-:Y:S01]  /*3560*/  FFMA.FTZ R169, R169, R56.reuse, R57 ;  /* 0x00000038a9a97223 */ /* 0x080fe20000010039 */
[----:B------:R-:W-:Y:S01]  /*3570*/  FSEL R48, R47, RZ, P5 ;  /* 0x000000ff2f307208 */ /* 0x000fe20002800000 */
[----:B------:R-:W-:Y:S01]  /*3580*/  FMUL.FTZ R179, R179, UR6 ;  /* 0x00000006b3b37c20 */ /* 0x000fe20008410000 */
[----:B------:R-:W-:Y:S01]  /*3590*/  FSEL R47, R47, RZ, P6 ;  /* 0x000000ff2f2f7208 */ /* 0x000fe20003000000 */
[----:B------:R-:W-:Y:S01]  /*35a0*/  FADD.FTZ R71, R71, -R0 ;  /* 0x8000000047477221 */ /* 0x000fe20000010000 */
[----:B------:R-:W-:Y:S01]  /*35b0*/  FFMA.FTZ R45, R126, R45, R46 ;  /* 0x0000002d7e2d7223 */ /* 0x000fe2000001002e */
[--C-:B------:R-:W-:Y:S01]  /*35c0*/  HADD2.F32 R44, -RZ, R29.reuse.H1_H1 ;  /* 0x3000001dff2c7230 */ /* 0x100fe20000004100 */
[----:B------:R-:W-:Y:S01]  /*35d0*/  ISETP.GE.U32.AND P5, PT, R138, RZ, PT ;  /* 0x000000ff8a00720c */ /* 0x000fe20003fa6070 */
[----:B------:R-:W-:Y:S01]  /*35e0*/  FMUL.FTZ R49, R49, UR6 ;  /* 0x0000000631317c20 */ /* 0x000fe20008410000 */
[C---:B------:R-:W-:Y:S01]  /*35f0*/  LOP3.LUT P6, RZ, R69.reuse, 0xff, RZ, 0xc0, !PT ;  /* 0x000000ff45ff7812 */ /* 0x040fe200078cc0ff */
[----:B------:R-:W-:Y:S01]  /*3600*/  FADD.FTZ R175, R160, -R175 ;  /* 0x800000afa0af7221 */ /* 0x000fe20000010000 */
[----:B------:R-:W-:Y:S01]  /*3610*/  HADD2.F32 R0, -RZ, R29.H0_H0 ;  /* 0x2000001dff007230 */ /* 0x000fe20000004100 */
[----:B------:R-:W-:Y:S01]  /*3620*/  ISETP.GE.U32.AND.EX P0, PT, R69, 0x1000000, PT, P0 ;  /* 0x010000004500780c */ /* 0x000fe20003f06100 */
[----:B------:R-:W-:Y:S01]  /*3630*/  FADD.FTZ R169, R156, -R169 ;  /* 0x800000a99ca97221 */ /* 0x000fe20000010000 */
[----:B------:R-:W-:Y:S01]  /*3640*/  FFMA.FTZ R167, R167, R56, R57 ;  /* 0x00000038a7a77223 */ /* 0x000fe20000010039 */
[----:B------:R-:W-:Y:S01]  /*3650*/  ISETP.GE.U32.AND.EX P5, PT, R139, 0x1000000, PT, P5 ;  /* 0x010000008b00780c */ /* 0x000fe20003fa6150 */
[----:B------:R-:W-:Y:S01]  /*3660*/  FMUL.FTZ R45, R45, UR6 ;  /* 0x000000062d2d7c20 */ /* 0x000fe20008410000 */
[----:B------:R-:W-:Y:S01]  /*3670*/  FSEL R50, R179, RZ, P6 ;  /* 0x000000ffb3327208 */ /* 0x000fe20003000000 */
[C---:B------:R-:W-:Y:S01]  /*3680*/  FFMA.FTZ R175, R126.reuse, R175, R44 ;  /* 0x000000af7eaf7223 */ /* 0x040fe2000001002c */
[----:B------:R-:W-:Y:S01]  /*3690*/  FSEL R59, R49, RZ, P0 ;  /* 0x000000ff313b7208 */ /* 0x000fe20000000000 */
[----:B------:R-:W-:Y:S01]  /*36a0*/  FFMA.FTZ R169, R126, R169, R0 ;  /* 0x000000a97ea97223 */ /* 0x000fe20000010000 */
[C---:B------:R-:W-:Y:S01]  /*36b0*/  LOP3.LUT P6, RZ, R139.reuse, 0xff00, RZ, 0xc0, !PT ;  /* 0x0000ff008bff7812 */ /* 0x040fe200078cc0ff */
[--C-:B------:R-:W-:Y:S01]  /*36c0*/  HADD2.F32 R44, -RZ, R28.reuse.H1_H1 ;  /* 0x3000001cff2c7230 */ /* 0x100fe20000004100 */
[----:B------:R-:W-:Y:S01]  /*36d0*/  LOP3.LUT P0, RZ, R139, 0xff, RZ, 0xc0, !PT ;  /* 0x000000ff8bff7812 */ /* 0x000fe2000780c0ff */
[----:B------:R-:W-:Y:S01]  /*36e0*/  FADD.FTZ R167, R70, -R167 ;  /* 0x800000a746a77221 */ /* 0x000fe20000010000 */
[----:B------:R-:W-:Y:S01]  /*36f0*/  FSEL R0, R49, RZ, P5 ;  /* 0x000000ff31007208 */ /* 0x000fe20002800000 */
[----:B------:R-:W-:Y:S01]  /*3700*/  FMUL.FTZ R175, R175, UR6 ;  /* 0x00000006afaf7c20 */ /* 0x000fe20008410000 */
[----:B------:R-:W-:Y:S01]  /*3710*/  FSEL R49, R45, RZ, P6 ;  /* 0x000000ff2d317208 */ /* 0x000fe20003000000 */
[----:B------:R-:W-:Y:S01]  /*3720*/  FMUL.FTZ R169, R169, UR6 ;  /* 0x00000006a9a97c20 */ /* 0x000fe20008410000 */
[----:B------:R-:W-:Y:S01]  /*3730*/  FSEL R46, R179, RZ, P0 ;  /* 0x000000ffb32e7208 */ /* 0x000fe20000000000 */
[----:B------:R-:W-:Y:S01]  /*3740*/  HADD2.F32 R51, -RZ, R28.H0_H0 ;  /* 0x2000001cff337230 */ /* 0x000fe20000004100 */
[----:B------:R-:W-:Y:S01]  /*3750*/  LOP3.LUT P6, RZ, R68, 0xff000000, RZ, 0xc0, !PT ;  /* 0xff00000044ff7812 */ /* 0x000fe200078cc0ff */
[----:B------:R-:W-:Y:S01]  /*3760*/  FFMA.FTZ R44, R126, R167, R44 ;  /* 0x000000a77e2c7223 */ /* 0x000fe2000001002c */
[----:B------:R-:W-:-:S02]  /*3770*/  LOP3.LUT P5, RZ, R69, 0xff00, RZ, 0xc0, !PT ;  /* 0x0000ff0045ff7812 */ /* 0x000fc400078ac0ff */
[----:B------:R-:W-:Y:S01]  /*3780*/  LOP3.LUT P0, RZ, R68, 0xff0000, RZ, 0xc0, !PT ;  /* 0x00ff000044ff7812 */ /* 0x000fe2000780c0ff */
[----:B------:R-:W-:Y:S01]  /*3790*/  FMUL.FTZ R44, R44, UR6 ;  /* 0x000000062c2c7c20 */ /* 0x000fe20008410000 */
[----:B------:R-:W-:Y:S01]  /*37a0*/  FSEL R61, R175, RZ, P6 ;  /* 0x000000ffaf3d7208 */ /* 0x000fe20003000000 */
[----:B------:R-:W-:Y:S01]  /*37b0*/  FFMA.FTZ R71, R126, R71, R51 ;  /* 0x000000477e477223 */ /* 0x000fe20000010033 */
[----:B------:R-:W-:Y:S02]  /*37c0*/  FSEL R53, R45, RZ, P5 ;  /* 0x000000ff2d357208 */ /* 0x000fe40002800000 */
[----:B------:R-:W-:Y:S01]  /*37d0*/  FSEL R52, R169, RZ, P0 ;  /* 0x000000ffa9347208 */ /* 0x000fe20000000000 */
[----:B------:R-:W-:Y:S01]  /*37e0*/  FMUL.FTZ R71, R71, UR6 ;  /* 0x0000000647477c20 */ /* 0x000fe20008410000 */
[C---:B------:R-:W-:Y:S02]  /*37f0*/  LOP3.LUT P6, RZ, R138.reuse, 0xff000000, RZ, 0xc0, !PT ;  /* 0xff0000008aff7812 */ /* 0x040fe400078cc0ff */
[----:B------:R-:W-:-:S02]  /*3800*/  LOP3.LUT P5, RZ, R138, 0xff0000, RZ, 0xc0, !PT ;  /* 0x00ff00008aff7812 */ /* 0x000fc400078ac0ff */
[----:B------:R-:W-:Y:S02]  /*3810*/  LOP3.LUT P0, RZ, R68, 0xff00, RZ, 0xc0, !PT ;  /* 0x0000ff0044ff7812 */ /* 0x000fe4000780c0ff */
[----:B------:R-:W-:Y:S02]  /*3820*/  F2FP.F16.F32.PACK_AB R47, R0, R47 ;  /* 0x0000002f002f723e */ /* 0x000fe400000000ff */
[----:B------:R-:W-:Y:S02]  /*3830*/  F2FP.F16.F32.PACK_AB R51, R59, R48 ;  /* 0x000000303b33723e */ /* 0x000fe400000000ff */
[----:B------:R-:W-:Y:S02]  /*3840*/  FSEL R0, R175, RZ, P6 ;  /* 0x000000ffaf007208 */ /* 0x000fe40003000000 */
[----:B------:R-:W-:Y:S02]  /*3850*/  FSEL R45, R169, RZ, P5 ;  /* 0x000000ffa92d7208 */ /* 0x000fe40002800000 */
        /* <DEDUP_REMOVED lines=12> */
[----:B------:R-:W-:Y:S01]  /*3920*/  F2FP.F16.F32.PACK_AB R48, R59, R48 ;  /* 0x000000303b30723e */ /* 0x000fe200000000ff */
[----:B------:R-:W-:Y:S06]  /*3930*/  BRA `(.L_x_1925) ;  /* 0x0000000400587947 */ /* 0x000fec0003800000 */
.L_x_1929:
[-CC-:B------:R-:W-:Y:S01]  /*3940*/  FFMA.FTZ R43, R190, R56.reuse, R57.reuse ;  /* 0x00000038be2b7223 */ /* 0x180fe20000010039 */
[-CC-:B------:R-:W-:Y:S01]  /*3950*/  FFMA.FTZ R185, R185, R56.reuse, R57.reuse ;  /* 0x00000038b9b97223 */ /* 0x180fe20000010039 */
[-CC-:B------:R-:W-:Y:S01]  /*3960*/  FFMA.FTZ R0, R0, R56.reuse, R57.reuse ;  /* 0x0000003800007223 */ /* 0x180fe20000010039 */
[-C--:B------:R-:W-:Y:S01]  /*3970*/  FFMA.FTZ R169, R169, R56.reuse, R57 ;  /* 0x00000038a9a97223 */ /* 0x080fe20000010039 */
[----:B------:R-:W-:Y:S01]  /*3980*/  FADD.FTZ R45, R186, -R43 ;  /* 0x8000002bba2d7221 */ /* 0x000fe20000010000 */
[----:B-----5:R-:W-:Y:S02]  /*3990*/  HADD2.F32 R43, -RZ, R31.H0_H0 ;  /* 0x2000001fff2b7230 */ /* 0x020fe40000004100 */
[----:B------:R-:W-:Y:S01]  /*39a0*/  FADD.FTZ R185, R178, -R185 ;  /* 0x800000b9b2b97221 */ /* 0x000fe20000010000 */
[----:B------:R-:W-:Y:S01]  /*39b0*/  FADD.FTZ R71, R71, -R0 ;  /* 0x8000000047477221 */ /* 0x000fe20000010000 */
[----:B------:R-:W-:Y:S01]  /*39c0*/  FFMA.FTZ R179, R179, R56, R57 ;  /* 0x00000038b3b37223 */ /* 0x000fe20000010039 */
[----:B------:R-:W-:-:S02]  /*39d0*/  HADD2.F32 R0, -RZ, R29.H0_H0 ;  /* 0x2000001dff007230 */ /* 0x000fc40000004100 */
[----:B------:R-:W-:Y:S01]  /*39e0*/  FADD.FTZ R169, R156, -R169 ;  /* 0x800000a99ca97221 */ /* 0x000fe20000010000 */
[----:B------:R-:W-:Y:S02]  /*39f0*/  HADD2.F32 R42, -RZ, R31.H1_H1 ;  /* 0x3000001fff2a7230 */ /* 0x000fe40000004100 */
        /* <DEDUP_REMOVED lines=74> */
.L_x_1925:
        /* <DEDUP_REMOVED lines=32> */
[----:B------:R-:W-:Y:S01]  /*40a0*/  FFMA.FTZ R173, R173, R56, R57 ;  /* 0x00000038adad7223 */ /* 0x000fe20000010039 */
[----:B------:R-:W-:Y:S01]  /*40b0*/  FSEL R51, R0, RZ, P6 ;  /* 0x000000ff00337208 */ /* 0x000fe20003000000 */
[----:B------:R-:W-:Y:S01]  /*40c0*/  FMUL.FTZ R40, R48, UR6 ;  /* 0x0000000630287c20 */ /* 0x000fe20008410000 */
[----:B------:R-:W-:Y:S01]  /*40d0*/  LOP3.LUT P6, RZ, R73, 0xff0000, RZ, 0xc0, !PT ;  /* 0x00ff000049ff7812 */ /* 0x000fe200078cc0ff */
[----:B------:R-:W-:Y:S01]  /*40e0*/  FFMA.FTZ R42, R126, R187, R41 ;  /* 0x000000bb7e2a7223 */ /* 0x000fe20000010029 */
[----:B------:R-:W-:Y:S02]  /*40f0*/  HADD2.F32 R41, -RZ, R34.H1_H1 ;  /* 0x30000022ff297230 */ /* 0x000fe40000004100 */
[----:B------:R-:W-:Y:S01]  /*4100*/  FADD.FTZ R181, R168, -R181 ;  /* 0x800000b5a8b57221 */ /* 0x000fe20000010000 */
[----:B------:R-:W-:Y:S01]  /*4110*/  FSEL R60, R0, RZ, P6 ;  /* 0x000000ff003c7208 */ /* 0x000fe20003000000 */
[----:B------:R-:W-:Y:S01]  /*4120*/  FMUL.FTZ R0, R42, UR6 ;  /* 0x000000062a007c20 */ /* 0x000fe20008410000 */
[----:B------:R-:W-:Y:S01]  /*4130*/  ISETP.GE.U32.AND P6, PT, R66, RZ, PT ;  /* 0x000000ff4200720c */ /* 0x000fe20003fc6070 */
[----:B------:R-:W-:Y:S01]  /*4140*/  FFMA.FTZ R47, R126, R43, R41 ;  /* 0x0000002b7e2f7223 */ /* 0x000fe20000010029 */
[----:B------:R-:W-:-:S02]  /*4150*/  HADD2.F32 R41, -RZ, R33.H0_H0 ;  /* 0x20000021ff297230 */ /* 0x000fc40000004100 */
[-C--:B------:R-:W-:Y:S01]  /*4160*/  FFMA.FTZ R43, R176, R56.reuse, R57 ;  /* 0x00000038b02b7223 */ /* 0x080fe20000010039 */
[----:B------:R-:W-:Y:S01]  /*4170*/  ISETP.GE.U32.AND.EX P6, PT, R67, 0x1000000, PT, P6 ;  /* 0x010000004300780c */ /* 0x000fe20003fc6160 */
[----:B------:R-:W-:Y:S02]  /*4180*/  HADD2.F32 R45, -RZ, R33.H1_H1 ;  /* 0x30000021ff2d7230 */ /* 0x000fe40000004100 */
[----:B------:R-:W-:Y:S01]  /*4190*/  FADD.FTZ R173, R158, -R173 ;  /* 0x800000ad9ead7221 */ /* 0x000fe20000010000 */
[----:B------:R-:W-:Y:S01]  /*41a0*/  FFMA.FTZ R181, R126, R181, R41 ;  /* 0x000000b57eb57223 */ /* 0x000fe20000010029 */
[----:B------:R-:W-:Y:S01]  /*41b0*/  FSEL R62, R40, RZ, P6 ;  /* 0x000000ff283e7208 */ /* 0x000fe20003000000 */
[----:B------:R-:W-:Y:S01]  /*41c0*/  FADD.FTZ R43, R172, -R43 ;  /* 0x8000002bac2b7221 */ /* 0x000fe20000010000 */
[----:B------:R-:W-:Y:S01]  /*41d0*/  ISETP.GE.U32.AND P6, PT, R72, RZ, PT ;  /* 0x000000ff4800720c */ /* 0x000fe20003fc6070 */
[----:B------:R-:W-:Y:S01]  /*41e0*/  FFMA.FTZ R41, R166, R56, R57 ;  /* 0x00000038a6297223 */ /* 0x000fe20000010039 */
[----:B------:R-:W-:Y:S01]  /*41f0*/  F2FP.F16.F32.PACK_AB R42, R47, R42 ;  /* 0x0000002a2f2a723e */ /* 0x000fe200000000ff */
[----:B------:R-:W-:Y:S01]  /*4200*/  FFMA.FTZ R44, R126, R43, R45 ;  /* 0x0000002b7e2c7223 */ /* 0x000fe2000001002d */
[----:B------:R-:W-:Y:S01]  /*4210*/  ISETP.GE.U32.AND.EX P6, PT, R73, 0x1000000, PT, P6 ;  /* 0x010000004900780c */ /* 0x000fe20003fc6160 */
[----:B------:R-:W-:-:S02]  /*4220*/  HADD2.F32 R43, -RZ, R32.H1_H1 ;  /* 0x30000020ff2b7230 */ /* 0x000fc40000004100 */
[----:B------:R-:W-:Y:S01]  /*4230*/  FADD.FTZ R41, R162, -R41 ;  /* 0x80000029a2297221 */ /* 0x000fe20000010000 */
[----:B------:R-:W-:Y:S02]  /*4240*/  F2FP.F16.F32.PACK_AB R51, R62, R51 ;  /* 0x000000333e33723e */ /* 0x000fe400000000ff */
[----:B------:R-:W-:Y:S01]  /*4250*/  FSEL R69, R40, RZ, P6 ;  /* 0x000000ff28457208 */ /* 0x000fe20003000000 */
[----:B------:R-:W-:Y:S01]  /*4260*/  FMUL.FTZ R40, R47, UR6 ;  /* 0x000000062f287c20 */ /* 0x000fe20008410000 */
[----:B------:R-:W-:Y:S01]  /*4270*/  LOP3.LUT P6, RZ, R67, 0xff, RZ, 0xc0, !PT ;  /* 0x000000ff43ff7812 */ /* 0x000fe200078cc0ff */
[----:B------:R-:W-:Y:S01]  /*4280*/  FFMA.FTZ R45, R126, R41, R43 ;  /* 0x000000297e2d7223 */ /* 0x000fe2000001002b */
[----:B------:R-:W-:Y:S01]  /*4290*/  HADD2.F32 R41, -RZ, R32.H0_H0 ;  /* 0x20000020ff297230 */ /* 0x000fe20000004100 */
[----:B------:R-:W-:Y:S02]  /*42a0*/  F2FP.F16.F32.PACK_AB R43, R48, R189 ;  /* 0x000000bd302b723e */ /* 0x000fe400000000ff */
[----:B------:R-:W-:-:S02]  /*42b0*/  FSEL R50, R0, RZ, P6 ;  /* 0x000000ff00327208 */ /* 0x000fc40003000000 */
[----:B------:R-:W-:Y:S02]  /*42c0*/  LOP3.LUT P6, RZ, R73, 0xff, RZ, 0xc0, !PT ;  /* 0x000000ff49ff7812 */ /* 0x000fe400078cc0ff */
[----:B------:R-:W-:Y:S02]  /*42d0*/  F2FP.F16.F32.PACK_AB R47, R69, R60 ;  /* 0x0000003c452f723e */ /* 0x000fe400000000ff */
[----:B------:R-:W-:Y:S01]  /*42e0*/  FSEL R46, R0, RZ, P6 ;  /* 0x000000ff002e7208 */ /* 0x000fe20003000000 */
[----:B------:R-:W-:Y:S01]  /*42f0*/  FMUL.FTZ R0, R181, UR6 ;  /* 0x00000006b5007c20 */ /* 0x000fe20008410000 */
[----:B------:R-:W-:-:S04]  /*4300*/  LOP3.LUT P6, RZ, R67, 0xff00, RZ, 0xc0, !PT ;  /* 0x0000ff0043ff7812 */ /* 0x000fc800078cc0ff */
        /* <DEDUP_REMOVED lines=32> */
.L_x_1932:
[-CC-:B------:R-:W-:Y:S01]  /*4510*/  FFMA.FTZ R0, R191, R56.reuse, R57.reuse ;  /* 0x00000038bf007223 */ /* 0x180fe20000010039 */
[--C-:B0-----:R-:W-:Y:S01]  /*4520*/  HADD2.F32 R45, -RZ, R35.reuse.H0_H0 ;  /* 0x20000023ff2d7230 */ /* 0x101fe20000004100 */
[----:B------:R-:W-:Y:S01]  /*4530*/  LOP3.LUT P6, RZ, R67, 0xff0000, RZ, 0xc0, !PT ;  /* 0x00ff000043ff7812 */ /* 0x000fe200078cc0ff */
[-CC-:B------:R-:W-:Y:S01]  /*4540*/  FFMA.FTZ R196, R196, R56.reuse, R57.reuse ;  /* 0x00000038c4c47223 */ /* 0x180fe20000010039 */
[----:B------:R-:W-:Y:S01]  /*4550*/  FADD.FTZ R189, R189, -R0 ;  /* 0x80000000bdbd7221 */ /* 0x000fe20000010000 */
[----:B------:R-:W-:Y:S02]  /*4560*/  HADD2.F32 R47, -RZ, R35.H1_H1 ;  /* 0x30000023ff2f7230 */ /* 0x000fe40000004100 */
[----:B------:R-:W-:Y:S01]  /*4570*/  FFMA.FTZ R187, R187, R56, R57 ;  /* 0x00000038bbbb7223 */ /* 0x000fe20000010039 */
[----:B------:R-:W-:Y:S01]  /*4580*/  FADD.FTZ R193, R193, -R196 ;  /* 0x800000c4c1c17221 */ /* 0x000fe20000010000 */
[----:B------:R-:W-:Y:S01]  /*4590*/  FFMA.FTZ R45, R126, R189, R45 ;  /* 0x000000bd7e2d7223 */ /* 0x000fe2000001002d */
[----:B------:R-:W-:-:S02]  /*45a0*/  HADD2.F32 R49, -RZ, R34.H1_H1 ;  /* 0x30000022ff317230 */ /* 0x000fc40000004100 */
[----:B------:R-:W-:Y:S01]  /*45b0*/  FADD.FTZ R187, R180, -R187 ;  /* 0x800000bbb4bb7221 */ /* 0x000fe20000010000 */
[----:B------:R-:W-:Y:S01]  /*45c0*/  FFMA.FTZ R47, R126, R193, R47 ;  /* 0x000000c17e2f7223 */ /* 0x000fe2000001002f */
[----:B------:R-:W-:Y:S01]  /*45d0*/  FMUL.FTZ R45, R45, UR6 ;  /* 0x000000062d2d7c20 */ /* 0x000fe20008410000 */
[-CC-:B------:R-:W-:Y:S01]  /*45e0*/  FFMA.FTZ R181, R181, R56.reuse, R57.reuse ;  /* 0x00000038b5b57223 */ /* 0x180fe20000010039 */
[-CC-:B------:R-:W-:Y:S01]  /*45f0*/  FFMA.FTZ R173, R173, R56.reuse, R57.reuse ;  /* 0x00000038adad7223 */ /* 0x180fe20000010039 */
[----:B------:R-:W-:Y:S01]  /*4600*/  FMUL.FTZ R44, R47, UR6 ;  /* 0x000000062f2c7c20 */ /* 0x000fe20008410000 */
[----:B------:R-:W-:Y:S01]  /*4610*/  FFMA.FTZ R47, R192, R56, R57 ;  /* 0x00000038c02f7223 */ /* 0x000fe20000010039 */
[----:B------:R-:W-:Y:S01]  /*4620*/  FSEL R51, R45, RZ, P6 ;  /* 0x000000ff2d337208 */ /* 0x000fe20003000000 */
[----:B------:R-:W-:Y:S01]  /*4630*/  FADD.FTZ R181, R168, -R181 ;  /* 0x800000b5a8b57221 */ /* 0x000fe20000010000 */
[----:B------:R-:W-:Y:S01]  /*4640*/  LOP3.LUT P6, RZ, R73, 0xff0000, RZ, 0xc0, !PT ;  /* 0x00ff000049ff7812 */ /* 0x000fe200078cc0ff */
[----:B------:R-:W-:Y:S01]  /*4650*/  FADD.FTZ R47, R188, -R47 ;  /* 0x8000002fbc2f7221 */ /* 0x000fe20000010000 */
[----:B------:R-:W-:-:S02]  /*4660*/  FADD.FTZ R173, R158, -R173 ;  /* 0x800000ad9ead7221 */ /* 0x000fc40000010000 */
[----:B------:R-:W-:Y:S01]  /*4670*/  FSEL R58, R45, RZ, P6 ;  /* 0x000000ff2d3a7208 */ /* 0x000fe20003000000 */
[----:B------:R-:W-:Y:S01]  /*4680*/  HADD2.F32 R45, -RZ, R34.H0_H0 ;  /* 0x20000022ff2d7230 */ /* 0x000fe20000004100 */
[----:B------:R-:W-:Y:S01]  /*4690*/  ISETP.GE.U32.AND P6, PT, R66, RZ, PT ;  /* 0x000000ff4200720c */ /* 0x000fe20003fc6070 */
[C---:B------:R-:W-:Y:S01]  /*46a0*/  FFMA.FTZ R47, R126.reuse, R47, R49 ;  /* 0x0000002f7e2f7223 */ /* 0x040fe20000010031 */
[----:B------:R-:W-:Y:S02]  /*46b0*/  HADD2.F32 R49, -RZ, R33.H1_H1 ;  /* 0x30000021ff317230 */ /* 0x000fe40000004100 */
[----:B------:R-:W-:Y:S01]  /*46c0*/  ISETP.GE.U32.AND.EX P6, PT, R67, 0x1000000, PT, P6 ;  /* 0x010000004300780c */ /* 0x000fe20003fc6160 */
[----:B------:R-:W-:-:S03]  /*46d0*/  FFMA.FTZ R45, R126, R187, R45 ;  /* 0x000000bb7e2d7223 */ /* 0x000fc6000001002d */
[----:B------:R-:W-:Y:S01]  /*46e0*/  FSEL R60, R44, RZ, P6 ;  /* 0x000000ff2c3c7208 */ /* 0x000fe20003000000 */
[----:B------:R-:W-:Y:S01]  /*46f0*/  FMUL.FTZ R0, R45, UR6 ;  /* 0x000000062d007c20 */ /* 0x000fe20008410000 */
[----:B------:R-:W-:Y:S01]  /*4700*/  ISETP.GE.U32.AND P6, PT, R72, RZ, PT ;  /* 0x000000ff4800720c */ /* 0x000fe20003fc6070 */
[----:B------:R-:W-:Y:S01]  /*4710*/  HADD2.F32 R45, -RZ, R33.H0_H0 ;  /* 0x20000021ff2d7230 */ /* 0x000fe20000004100 */
[----:B------:R-:W-:Y:S02]  /*4720*/  F2FP.F16.F32.PACK_AB R51, R60, R51 ;  /* 0x000000333c33723e */ /* 0x000fe400000000ff */
[----:B------:R-:W-:Y:S02]  /*4730*/  ISETP.GE.U32.AND.EX P6, PT, R73, 0x1000000, PT, P6 ;  /* 0x010000004900780c */ /* 0x000fe40003fc6160 */
[----:B------:R-:W-:Y:S02]  /*4740*/  FFMA.FTZ R45, R126, R181, R45 ;  /* 0x000000b57e2d7223 */ /* 0x000fe4000001002d */
[----:B------:R-:W-:Y:S01]  /*4750*/  FSEL R69, R44, RZ, P6 ;  /* 0x000000ff2c457208 */ /* 0x000fe20003000000 */
[----:B------:R-:W-:Y:S01]  /*4760*/  FMUL.FTZ R44, R47, UR6 ;  /* 0x000000062f2c7c20 */ /* 0x000fe20008410000 */
[----:B------:R-:W-:Y:S01]  /*4770*/  LOP3.LUT P6, RZ, R67, 0xff, RZ, 0xc0, !PT ;  /* 0x000000ff43ff7812 */ /* 0x000fe200078cc0ff */
[----:B------:R-:W-:-:S03]  /*4780*/  FFMA.FTZ R47, R176, R56, R57 ;  /* 0x00000038b02f7223 */ /* 0x000fc60000010039 */
[----:B------:R-:W-:Y:S01]  /*4790*/  FSEL R50, R0, RZ, P6 ;  /* 0x000000ff00327208 */ /* 0x000fe20003000000 */
[----:B------:R-:W-:Y:S01]  /*47a0*/  FADD.FTZ R47, R172, -R47 ;  /* 0x8000002fac2f7221 */ /* 0x000fe20000010000 */
[----:B------:R-:W-:-:S04]  /*47b0*/  LOP3.LUT P6, RZ, R73, 0xff, RZ, 0xc0, !PT ;  /* 0x000000ff49ff7812 */ /* 0x000fc800078cc0ff */
[----:B------:R-:W-:Y:S01]  /*47c0*/  FSEL R46, R0, RZ, P6 ;  /* 0x000000ff002e7208 */ /* 0x000fe20003000000 */
[----:B------:R-:W-:Y:S01]  /*47d0*/  FMUL.FTZ R0, R45, UR6 ;  /* 0x000000062d007c20 */ /* 0x000fe20008410000 */
[----:B------:R-:W-:Y:S01]  /*47e0*/  LOP3.LUT P6, RZ, R67, 0xff00, RZ, 0xc0, !PT ;  /* 0x0000ff0043ff7812 */ /* 0x000fe200078cc0ff */
[----:B------:R-:W-:-:S03]  /*47f0*/  FFMA.FTZ R45, R166, R56, R57 ;  /* 0x00000038a62d7223 */ /* 0x000fc60000010039 */
[----:B------:R-:W-:Y:S01]  /*4800*/  FSEL R63, R44, RZ, P6 ;  /* 0x000000ff2c3f7208 */ /* 0x000fe20003000000 */
[----:B------:R-:W-:Y:S01]  /*4810*/  FADD.FTZ R45, R162, -R45 ;  /* 0x8000002da22d7221 */ /* 0x000fe20000010000 */
[----:B------:R-:W-:Y:S02]  /*4820*/  LOP3.LUT P6, RZ, R73, 0xff00, RZ, 0xc0, !PT ;  /* 0x0000ff0049ff7812 */ /* 0x000fe400078cc0ff */
[----:B------:R-:W-:Y:S02]  /*4830*/  F2FP.F16.F32.PACK_AB R50, R63, R50 ;  /* 0x000000323f32723e */ /* 0x000fe400000000ff */
[----:B------:R-:W-:Y:S01]  /*4840*/  FSEL R67, R44, RZ, P6 ;  /* 0x000000ff2c437208 */ /* 0x000fe20003000000 */
[----:B------:R-:W-:Y:S01]  /*4850*/  FFMA.FTZ R44, R126, R47, R49 ;  /* 0x0000002f7e2c7223 */ /* 0x000fe20000010031 */
[----:B------:R-:W-:Y:S01]  /*4860*/  LOP3.LUT P6, RZ, R66, 0xff0000, RZ, 0xc0, !PT ;  /* 0x00ff000042ff7812 */ /* 0x000fe200078cc0ff */
[----:B------:R-:W-:Y:S01]  /*4870*/  HADD2.F32 R47, -RZ, R32.H1_H1 ;  /* 0x30000020ff2f7230 */ /* 0x000fe20000004100 */
[----:B------:R-:W-:Y:S01]  /*4880*/  F2FP.F16.F32.PACK_AB R46, R67, R46 ;  /* 0x0000002e432e723e */ /* 0x000fe200000000ff */
[----:B------:R-:W-:Y:S01]  /*4890*/  FMUL.FTZ R44, R44, UR6 ;  /* 0x000000062c2c7c20 */ /* 0x000fe20008410000 */
[----:B------:R-:W-:-:S02]  /*48a0*/  FSEL R49, R0, RZ, P6 ;  /* 0x000000ff00317208 */ /* 0x000fc40003000000 */
[----:B------:R-:W-:Y:S01]  /*48b0*/  LOP3.LUT P6, RZ, R72, 0xff0000, RZ, 0xc0, !PT ;  /* 0x00ff000048ff7812 */ /* 0x000fe200078cc0ff */
[----:B------:R-:W-:Y:S01]  /*48c0*/  FFMA.FTZ R47, R126, R45, R47 ;  /* 0x0000002d7e2f7223 */ /* 0x000fe2000001002f */
[----:B------:R-:W-:Y:S02]  /*48d0*/  HADD2.F32 R45, -RZ, R32.H0_H0 ;  /* 0x20000020ff2d7230 */ /* 0x000fe40000004100 */
[----:B------:R-:W-:Y:S01]  /*48e0*/  FSEL R0, R0, RZ, P6 ;  /* 0x000000ff00007208 */ /* 0x000fe20003000000 */
[----:B------:R-:W-:Y:S01]  /*48f0*/  FMUL.FTZ R47, R47, UR6 ;  /* 0x000000062f2f7c20 */ /* 0x000fe20008410000 */
        /* <DEDUP_REMOVED lines=20> */
.L_x_1931:
        /* <DEDUP_REMOVED lines=9> */
[----:B------:R-:W-:Y:S01]  /*4ad0*/  FMUL.FTZ R43, R126, R43 ;  /* 0x0000002b7e2b7220 */ /* 0x000fe20000410000 */
[----:B------:R-:W-:Y:S01]  /*4ae0*/  FADD.FTZ R41, R188, -R41 ;  /* 0x80000029bc297221 */ /* 0x000fe20000010000 */
[C---:B------:R-:W-:Y:S01]  /*4af0*/  FMUL.FTZ R48, R126.reuse, R193 ;  /* 0x000000c17e307220 */ /* 0x040fe20000410000 */
[C---:B------:R-:W-:Y:S01]  /*4b00*/  FMUL.FTZ R42, R126.reuse, R187 ;  /* 0x000000bb7e2a7220 */ /* 0x040fe20000410000 */
[----:B------:R-:W-:Y:S01]  /*4b10*/  FMUL.FTZ R0, R43, UR6 ;  /* 0x000000062b007c20 */ /* 0x000fe20008410000 */
[----:B------:R-:W-:Y:S01]  /*4b20*/  FMUL.FTZ R47, R126, R41 ;  /* 0x000000297e2f7220 */ /* 0x000fe20000410000 */
[----:B------:R-:W-:Y:S01]  /*4b30*/  FMUL.FTZ R40, R48, UR6 ;  /* 0x0000000630287c20 */ /* 0x000fe20008410000 */
[-CC-:B------:R-:W-:Y:S01]  /*4b40*/  FFMA.FTZ R181, R181, R56.reuse, R57.reuse ;  /* 0x00000038b5b57223 */ /* 0x180fe20000010039 */
        /* <DEDUP_REMOVED lines=8> */
[----:B------:R-:W-:Y:S01]  /*4bd0*/  FMUL.FTZ R0, R42, UR6 ;  /* 0x000000062a007c20 */ /* 0x000fe20008410000 */
[----:B------:R-:W-:Y:S01]  /*4be0*/  ISETP.GE.U32.AND P6, PT, R66, RZ, PT ;  /* 0x000000ff4200720c */ /* 0x000fe20003fc6070 */
[C---:B------:R-:W-:Y:S01]  /*4bf0*/  FMUL.FTZ R41, R126.reuse, R41 ;  /* 0x000000297e297220 */ /* 0x040fe20000410000 */
[----:B------:R-:W-:Y:S01]  /*4c00*/  FMUL.FTZ R44, R126, R49 ;  /* 0x000000317e2c7220 */ /* 0x000fe20000410000 */
[----:B------:R-:W-:Y:S01]  /*4c10*/  FADD.FTZ R45, R162, -R45 ;  /* 0x8000002da22d7221 */ /* 0x000fe20000010000 */
[----:B------:R-:W-:Y:S01]  /*4c20*/  ISETP.GE.U32.AND.EX P6, PT, R67, 0x1000000, PT, P6 ;  /* 0x010000004300780c */ /* 0x000fe20003fc6160 */
[----:B------:R-:W-:Y:S01]  /*4c30*/  FADD.FTZ R173, R158, -R173 ;  /* 0x800000ad9ead7221 */ /* 0x000fe20000010000 */
[----:B------:R-:W-:Y:S01]  /*4c40*/  F2FP.F16.F32.PACK_AB R43, R48, R43 ;  /* 0x0000002b302b723e */ /* 0x000fe200000000ff */
[----:B------:R-:W-:Y:S01]  /*4c50*/  FMUL.FTZ R45, R126, R45 ;  /* 0x0000002d7e2d7220 */ /* 0x000fe20000410000 */
        /* <DEDUP_REMOVED lines=46> */
.L_x_1934:
        /* <DEDUP_REMOVED lines=10> */
[-C--:B0-----:R-:W-:Y:S01]  /*4fe0*/  FFMA.FTZ R45, R192, R56.reuse, R57 ;  /* 0x00000038c02d7223 */ /* 0x081fe20000010039 */
[----:B------:R-:W-:Y:S01]  /*4ff0*/  FMUL.FTZ R187, R126, R187 ;  /* 0x000000bb7ebb7220 */ /* 0x000fe20000410000 */
[----:B------:R-:W-:Y:S01]  /*5000*/  FMUL.FTZ R193, R193, UR6 ;  /* 0x00000006c1c17c20 */ /* 0x000fe20008410000 */
[----:B------:R-:W-:Y:S01]  /*5010*/  FMUL.FTZ R189, R189, UR6 ;  /* 0x00000006bdbd7c20 */ /* 0x000fe20008410000 */
[----:B------:R-:W-:Y:S01]  /*5020*/  FADD.FTZ R45, R188, -R45 ;  /* 0x8000002dbc2d7221 */ /* 0x000fe20000010000 */
[----:B------:R-:W-:Y:S01]  /*5030*/  FMUL.FTZ R187, R187, UR6 ;  /* 0x00000006bbbb7c20 */ /* 0x000fe20008410000 */
[-C--:B------:R-:W-:Y:S01]  /*5040*/  FFMA.FTZ R181, R181, R56.reuse, R57 ;  /* 0x00000038b5b57223 */ /* 0x080fe20000010039 */
        /* <DEDUP_REMOVED lines=9> */
[-C--:B------:R-:W-:Y:S01]  /*50e0*/  FFMA.FTZ R45, R176, R56.reuse, R57 ;  /* 0x00000038b02d7223 */ /* 0x080fe20000010039 */
[----:B------:R-:W-:Y:S01]  /*50f0*/  FADD.FTZ R173, R158, -R173 ;  /* 0x800000ad9ead7221 */ /* 0x000fe20000010000 */
[----:B------:R-:W-:Y:S01]  /*5100*/  FMUL.FTZ R181, R181, UR6 ;  /* 0x00000006b5b57c20 */ /* 0x000fe20008410000 */
[----:B------:R-:W-:Y:S01]  /*5110*/  FSEL R189, R189, RZ, P6 ;  /* 0x000000ffbdbd7208 */ /* 0x000fe20003000000 */
[----:B------:R-:W-:Y:S01]  /*5120*/  FADD.FTZ R47, R172, -R45 ;  /* 0x8000002dac2f7221 */ /* 0x000fe20000010000 */
[----:B------:R-:W-:Y:S01]  /*5130*/  ISETP.GE.U32.AND P6, PT, R72, RZ, PT ;  /* 0x000000ff4800720c */ /* 0x000fe20003fc6070 */
[----:B------:R-:W-:Y:S01]  /*5140*/  FFMA.FTZ R45, R166, R56, R57 ;  /* 0x00000038a62d7223 */ /* 0x000fe20000010039 */
[C---:B------:R-:W-:Y:S01]  /*5150*/  FMUL.FTZ R173, R126.reuse, R173 ;  /* 0x000000ad7ead7220 */ /* 0x040fe20000410000 */
[----:B------:R-:W-:Y:S01]  /*5160*/  FMUL.FTZ R47, R126, R47 ;  /* 0x0000002f7e2f7220 */ /* 0x000fe20000410000 */
[----:B------:R-:W-:Y:S01]  /*5170*/  ISETP.GE.U32.AND.EX P6, PT, R73, 0x1000000, PT, P6 ;  /* 0x010000004900780c */ /* 0x000fe20003fc6160 */
[----:B------:R-:W-:Y:S01]  /*5180*/  FADD.FTZ R45, R162, -R45 ;  /* 0x8000002da22d7221 */ /* 0x000fe20000010000 */
[----:B------:R-:W-:Y:S01]  /*5190*/  FMUL.FTZ R173, R173, UR6 ;  /* 0x00000006adad7c20 */ /* 0x000fe20008410000 */
        /* <DEDUP_REMOVED lines=37> */
.L_x_1930:
[----:B------:R-:W-:-:S04]  /*53f0*/  ISETP.NE.U32.AND P0, PT, R54, RZ, PT ;  /* 0x000000ff3600720c */ /* 0x000fc80003f05070 */
[----:B------:R-:W-:-:S13]  /*5400*/  ISETP.NE.AND.EX P0, PT, R55, RZ, PT, P0 ;  /* 0x000000ff3700720c */ /* 0x000fda0003f05300 */
[----:B------:R-:W-:Y:S05]  /*5410*/  @!P0 BRA `(.L_x_1935) ;  /* 0x0000000800048947 */ /* 0x000fea0003800000 */
[----:B------:R-:W-:Y:S05]  /*5420*/  @!P5 BRA `(.L_x_1936) ;  /* 0x000000040008d947 */ /* 0x000fea0003800000 */
[-CC-:B0-----:R-:W-:Y:S01]  /*5430*/  FFMA.FTZ R41, R176, R56.reuse, R57.reuse ;  /* 0x00000038b0297223 */ /* 0x181fe20000010039 */
[-CC-:B------:R-:W-:Y:S01]  /*5440*/  FFMA.FTZ R196, R196, R56.reuse, R57.reuse ;  /* 0x00000038c4c47223 */ /* 0x180fe20000010039 */
[-C--:B------:R-:W-:Y:S01]  /*5450*/  FFMA.FTZ R0, R191, R56.reuse, R57 ;  /* 0x00000038bf007223 */ /* 0x080fe20000010039 */
[--C-:B------:R-:W-:Y:S02]  /*5460*/  HADD2.F32 R51, -RZ, R35.reuse.H1_H1 ;  /* 0x30000023ff337230 */ /* 0x100fe40000004100 */
[----:B------:R-:W-:Y:S01]  /*5470*/  FADD.FTZ R43, R172, -R41 ;  /* 0x80000029ac2b7221 */ /* 0x000fe20000010000 */
[----:B------:R-:W-:Y:S01]  /*5480*/  FFMA.FTZ R41, R192, R56, R57 ;  /* 0x00000038c0297223 */ /* 0x000fe20000010039 */
[----:B------:R-:W-:Y:S01]  /*5490*/  FADD.FTZ R193, R193, -R196 ;  /* 0x800000c4c1c17221 */ /* 0x000fe20000010000 */
[----:B------:R-:W-:Y:S01]  /*54a0*/  FADD.FTZ R189, R189, -R0 ;  /* 0x80000000bdbd7221 */ /* 0x000fe20000010000 */
[----:B------:R-:W-:Y:S01]  /*54b0*/  ISETP.GE.U32.AND P6, PT, R66, RZ, PT ;  /* 0x000000ff4200720c */ /* 0x000fe20003fc6070 */
[----:B------:R-:W-:Y:S01]  /*54c0*/  FADD.FTZ R49, R188, -R41 ;  /* 0x80000029bc317221 */ /* 0x000fe20000010000 */
[----:B------:R-:W-:-:S02]  /*54d0*/  HADD2.F32 R41, -RZ, R35.H0_H0 ;  /* 0x20000023ff297230 */ /* 0x000fc40000004100 */
[C---:B------:R-:W-:Y:S01]  /*54e0*/  FFMA.FTZ R62, R126.reuse, R193, R51 ;  /* 0x000000c17e3e7223 */ /* 0x040fe20000010033 */
[-C--:B------:R-:W-:Y:S01]  /*54f0*/  FFMA.FTZ R187, R187, R56.reuse, R57 ;  /* 0x00000038bbbb7223 */ /* 0x080fe20000010039 */
[--C-:B------:R-:W-:Y:S01]  /*5500*/  HADD2.F32 R0, -RZ, R34.reuse.H0_H0 ;  /* 0x20000022ff007230 */ /* 0x100fe20000004100 */
[----:B------:R-:W-:Y:S01]  /*5510*/  ISETP.GE.U32.AND.EX P6, PT, R67, 0x1000000, PT, P6 ;  /* 0x010000004300780c */ /* 0x000fe20003fc6160 */
[----:B------:R-:W-:Y:S01]  /*5520*/  FFMA.FTZ R189, R126, R189, R41 ;  /* 0x000000bd7ebd7223 */ /* 0x000fe20000010029 */
[----:B------:R-:W-:Y:S01]  /*5530*/  FMUL.FTZ R41, R62, UR6 ;  /* 0x000000063e297c20 */ /* 0x000fe20008410000 */
[----:B------:R-:W-:Y:S01]  /*5540*/  FADD.FTZ R187, R180, -R187 ;  /* 0x800000bbb4bb7221 */ /* 0x000fe20000010000 */
[----:B------:R-:W-:Y:S02]  /*5550*/  HADD2.F32 R51, -RZ, R34.H1_H1 ;  /* 0x30000022ff337230 */ /* 0x000fe40000004100 */
[----:B------:R-:W-:Y:S01]  /*5560*/  FMUL.FTZ R40, R189, UR6 ;  /* 0x00000006bd287c20 */ /* 0x000fe20008410000 */
[----:B------:R-:W-:Y:S01]  /*5570*/  FFMA.FTZ R181, R181, R56, R57 ;  /* 0x00000038b5b57223 */ /* 0x000fe20000010039 */
[----:B------:R-:W-:Y:S01]  /*5580*/  FSEL R68, R41, RZ, P6 ;  /* 0x000000ff29447208 */ /* 0x000fe20003000000 */
[C---:B------:R-:W-:Y:S01]  /*5590*/  FFMA.FTZ R187, R126.reuse, R187, R0 ;  /* 0x000000bb7ebb7223 */ /* 0x040fe20000010000 */
[----:B------:R-:W-:Y:S01]  /*55a0*/  LOP3.LUT P6, RZ, R67, 0xff0000, RZ, 0xc0, !PT ;  /* 0x00ff000043ff7812 */ /* 0x000fe200078cc0ff */
[----:B------:R-:W-:Y:S01]  /*55b0*/  FFMA.FTZ R60, R126, R49, R51 ;  /* 0x000000317e3c7223 */ /* 0x000fe20000010033 */
[----:B------:R-:W-:-:S02]  /*55c0*/  HADD2.F32 R41, -RZ, R33.H0_H0 ;  /* 0x20000021ff297230 */ /* 0x000fc40000004100 */
        /* <DEDUP_REMOVED lines=8> */
[----:B------:R-:W-:Y:S01]  /*5650*/  HADD2.F32 R49, -RZ, R33.H1_H1 ;  /* 0x30000021ff317230 */ /* 0x000fe20000004100 */
[----:B------:R-:W-:Y:S01]  /*5660*/  LOP3.LUT P6, RZ, R67, 0xff00, RZ, 0xc0, !PT ;  /* 0x0000ff0043ff7812 */ /* 0x000fe200078cc0ff */
[----:B------:R-:W-:-:S02]  /*5670*/  HADD2.F32 R41, -RZ, R32.H0_H0 ;  /* 0x20000020ff297230 */ /* 0x000fc40000004100 */
[----:B------:R-:W-:Y:S01]  /*5680*/  FADD.FTZ R173, R158, -R173 ;  /* 0x800000ad9ead7221 */ /* 0x000fe20000010000 */
[----:B------:R-:W-:Y:S01]  /*5690*/  FMUL.FTZ R0, R181, UR6 ;  /* 0x00000006b5007c20 */ /* 0x000fe20008410000 */
        /* <DEDUP_REMOVED lines=16> */
[C---:B------:R-:W-:Y:S01]  /*57a0*/  FMUL.FTZ R48, R49.reuse, UR6 ;  /* 0x0000000631307c20 */ /* 0x040fe20008410000 */
        /* <DEDUP_REMOVED lines=10> */
.L_x_1936:
[-CC-:B0-----:R-:W-:Y:S01]  /*5850*/  FFMA.FTZ R51, R176, R56.reuse, R57.reuse ;  /* 0x00000038b0337223 */ /* 0x181fe20000010039 */
[-CC-:B------:R-:W-:Y:S01]  /*5860*/  FFMA.FTZ R196, R196, R56.reuse, R57.reuse ;  /* 0x00000038c4c47223 */ /* 0x180fe20000010039 */
[--C-:B------:R-:W-:Y:S02]  /*5870*/  HADD2.F32 R61, -RZ, R35.reuse.H1_H1 ;  /* 0x30000023ff3d7230 */ /* 0x100fe40000004100 */
[-C--:B------:R-:W-:Y:S01]  /*5880*/  FFMA.FTZ R0, R191, R56.reuse, R57 ;  /* 0x00000038bf007223 */ /* 0x080fe20000010039 */
        /* <DEDUP_REMOVED lines=11> */
[----:B------:R-:W-:Y:S01]  /*5940*/  FMUL.FTZ R50, R61, UR6 ;  /* 0x000000063d327c20 */ /* 0x000fe20008410000 */
[----:B------:R-:W-:Y:S01]  /*5950*/  FFMA.FTZ R51, R126, R189, R51 ;  /* 0x000000bd7e337223 */ /* 0x000fe20000010033 */
[----:B------:R-:W-:Y:S01]  /*5960*/  FADD.FTZ R187, R180, -R187 ;  /* 0x800000bbb4bb7221 */ /* 0x000fe20000010000 */
[----:B------:R-:W-:Y:S02]  /*5970*/  HADD2.F32 R61, -RZ, R34.H1_H1 ;  /* 0x30000022ff3d7230 */ /* 0x000fe40000004100 */
[----:B------:R-:W-:Y:S01]  /*5980*/  FFMA.FTZ R181, R181, R56, R57 ;  /* 0x00000038b5b57223 */ /* 0x000fe20000010039 */
[----:B------:R-:W-:Y:S01]  /*5990*/  FMUL.FTZ R48, R51, UR6 ;  /* 0x0000000633307c20 */ /* 0x000fe20008410000 */
[----:B------:R-:W-:Y:S01]  /*59a0*/  FSEL R63, R50, RZ, P6 ;  /* 0x000000ff323f7208 */ /* 0x000fe20003000000 */
[----:B------:R-:W-:Y:S01]  /*59b0*/  FFMA.FTZ R0, R126, R187, R0 ;  /* 0x000000bb7e007223 */ /* 0x000fe20000010000 */
[----:B------:R-:W-:Y:S01]  /*59c0*/  LOP3.LUT P6, RZ, R67, 0xff0000, RZ, 0xc0, !PT ;  /* 0x00ff000043ff7812 */ /* 0x000fe200078cc0ff */
[----:B------:R-:W-:-:S02]  /*59d0*/  HADD2.F32 R51, -RZ, R33.H0_H0 ;  /* 0x20000021ff337230 */ /* 0x000fc40000004100 */
[----:B------:R-:W-:Y:S01]  /*59e0*/  FFMA.FTZ R61, R126, R59, R61 ;  /* 0x0000003b7e3d7223 */ /* 0x000fe2000001003d */
[----:B------:R-:W-:Y:S01]  /*59f0*/  FMUL.FTZ R0, R0, UR6 ;  /* 0x0000000600007c20 */ /* 0x000fe20008410000 */
[----:B------:R-:W-:Y:S01]  /*5a00*/  FSEL R54, R48, RZ, P6 ;  /* 0x000000ff30367208 */ /* 0x000fe20003000000 */
[----:B------:R-:W-:Y:S01]  /*5a10*/  FADD.FTZ R181, R168, -R181 ;  /* 0x800000b5a8b57221 */ /* 0x000fe20000010000 */
[----:B------:R-:W-:Y:S01]  /*5a20*/  LOP3.LUT P6, RZ, R67, 0xff, RZ, 0xc0, !PT ;  /* 0x000000ff43ff7812 */ /* 0x000fe200078cc0ff */
[----:B------:R-:W-:Y:S01]  /*5a30*/  FMUL.FTZ R61, R61, UR6 ;  /* 0x000000063d3d7c20 */ /* 0x000fe20008410000 */
[----:B------:R-:W-:Y:S02]  /*5a40*/  HADD2.F32 R59, -RZ, R33.H1_H1 ;  /* 0x30000021ff3b7230 */ /* 0x000fe40000004100 */
[----:B------:R-:W-:Y:S01]  /*5a50*/  FFMA.FTZ R181, R126, R181, R51 ;  /* 0x000000b57eb57223 */ /* 0x000fe20000010033 */
[----:B------:R-:W-:Y:S01]  /*5a60*/  FSEL R50, R0, RZ, P6 ;  /* 0x000000ff00327208 */ /* 0x000fe20003000000 */
[----:B------:R-:W-:Y:S01]  /*5a70*/  FFMA.FTZ R49, R166, R56, R57 ;  /* 0x00000038a6317223 */ /* 0x000fe20000010039 */
[----:B------:R-:W-:Y:S01]  /*5a80*/  LOP3.LUT P6, RZ, R67, 0xff00, RZ, 0xc0, !PT ;  /* 0x0000ff0043ff7812 */ /* 0x000fe200078cc0ff */
[----:B------:R-:W-:-:S02]  /*5a90*/  HADD2.F32 R51, -RZ, R32.H1_H1 ;  /* 0x30000020ff337230 */ /* 0x000fc40000004100 */
        /* <DEDUP_REMOVED lines=16> */
[----:B------:R-:W-:-:S03]  /*5ba0*/  LOP3.LUT P6, RZ, R66, 0xff00, RZ, 0xc0, !PT ;  /* 0x0000ff0042ff7812 */ /* 0x000fc600078cc0ff */
[----:B------:R-:W-:Y:S01]  /*5bb0*/  FMUL.FTZ R49, R49, UR6 ;  /* 0x0000000631317c20 */ /* 0x000fe20008410000 */
[----:B------:R-:W-:Y:S02]  /*5bc0*/  FSEL R55, R51, RZ, P6 ;  /* 0x000000ff33377208 */ /* 0x000fe40003000000 */
[----:B------:R-:W-:Y:S02]  /*5bd0*/  LOP3.LUT P6, RZ, R66, 0xff, RZ, 0xc0, !PT ;  /* 0x000000ff42ff7812 */ /* 0x000fe400078cc0ff */
[----:B------:R-:W-:Y:S02]  /*5be0*/  F2FP.F16.F32.PACK_AB R51, R63, R54 ;  /* 0x000000363f33723e */ /* 0x000fe400000000ff */
[----:B------:R-:W-:Y:S02]  /*5bf0*/  FSEL R48, R49, RZ, P6 ;  /* 0x000000ff31307208 */ /* 0x000fe40003000000 */
[----:B------:R-:W-:Y:S02]  /*5c00*/  F2FP.F16.F32.PACK_AB R49, R0, R181 ;  /* 0x000000b50031723e */ /* 0x000fe400000000ff */
[----:B------:R-:W-:Y:S01]  /*5c10*/  F2FP.F16.F32.PACK_AB R48, R55, R48 ;  /* 0x000000303730723e */ /* 0x000fe200000000ff */
[----:B------:R-:W-:Y:S06]  /*5c20*/  BRA `(.L_x_1933) ;  /* 0x0000000400c07947 */ /* 0x000fec0003800000 */
.L_x_1935:
        /* <DEDUP_REMOVED lines=9> */
[C---:B0-----:R-:W-:Y:S01]  /*5cc0*/  FMUL.FTZ R62, R126.reuse, R193 ;  /* 0x000000c17e3e7220 */ /* 0x041fe20000410000 */
        /* <DEDUP_REMOVED lines=30> */
[----:B------:R-:W-:-:S02]  /*5eb0*/  F2FP.F16.F32.PACK_AB R43, R62, R189 ;  /* 0x000000bd3e2b723e */ /* 0x000fc400000000ff */
[----:B------:R-:W-:Y:S01]  /*5ec0*/  FSEL R54, R0, RZ, P6 ;  /* 0x000000ff00367208 */ /* 0x000fe20003000000 */
[----:B------:R-:W-:Y:S01]  /*5ed0*/  FMUL.FTZ R0, R40, UR6 ;  /* 0x0000000628007c20 */ /* 0x000fe20008410000 */
[----:B------:R-:W-:Y:S01]  /*5ee0*/  LOP3.LUT P6, RZ, R66, 0xff000000, RZ, 0xc0, !PT ;  /* 0xff00000042ff7812 */ /* 0x000fe200078cc0ff */
[----:B------:R-:W-:Y:S01]  /*5ef0*/  FMUL.FTZ R49, R126, R41 ;  /* 0x000000297e317220 */ /* 0x000fe20000410000 */
[----:B------:R-:W-:Y:S02]  /*5f00*/  F2FP.F16.F32.PACK_AB R41, R50, R181 ;  /* 0x000000b53229723e */ /* 0x000fe400000000ff */
[----:B------:R-:W-:Y:S01]  /*5f10*/  FSEL R59, R42, RZ, P6 ;  /* 0x000000ff2a3b7208 */ /* 0x000fe20003000000 */
[C---:B------:R-:W-:Y:S01]  /*5f20*/  FMUL.FTZ R48, R49.reuse, UR6 ;  /* 0x0000000631307c20 */ /* 0x040fe20008410000 */
        /* <DEDUP_REMOVED lines=8> */
[----:B------:R-:W-:Y:S02]  /*5fb0*/  F2FP.F16.F32.PACK_AB R49, R59, R54 ;  /* 0x000000363b31723e */ /* 0x000fe400000000ff */
[----:B------:R-:W-:Y:S01]  /*5fc0*/  F2FP.F16.F32.PACK_AB R48, R55, R0 ;  /* 0x000000003730723e */ /* 0x000fe200000000ff */
[----:B------:R-:W-:Y:S06]  /*5fd0*/  BRA `(.L_x_1933) ;  /* 0x0000000000d47947 */ /* 0x000fec0003800000 */
.L_x_1937:
        /* <DEDUP_REMOVED lines=51> */
[----:B------:R-:W-:-:S04]  /*6310*/  FSEL R48, R173, RZ, P6 ;  /* 0x000000ffad307208 */ /* 0x000fc80003000000 */
[----:B------:R-:W-:-:S07]  /*6320*/  F2FP.F16.F32.PACK_AB R48, R55, R48 ;  /* 0x000000303730723e */ /* 0x000fce00000000ff */
.L_x_1933:
        /* <DEDUP_REMOVED lines=17> */
[----:B------:R-:W-:Y:S01]  /*6440*/  FFMA.FTZ R194, R194, R56, R57 ;  /* 0x00000038c2c27223 */ /* 0x000fe20000010039 */
[----:B------:R-:W-:Y:S01]  /*6450*/  FADD.FTZ R197, R197, -R200 ;  /* 0x800000c8c5c57221 */ /* 0x000fe20000010000 */
[C---:B------:R-:W-:Y:S01]  /*6460*/  FFMA.FTZ R157, R126.reuse, R157, R41 ;  /* 0x0000009d7e9d7223 */ /* 0x040fe20000010029 */
[----:B------:R-:W-:Y:S02]  /*6470*/  HADD2.F32 R41, -RZ, R39.H1_H1 ;  /* 0x30000027ff297230 */ /* 0x000fe40000004100 */
[----:B------:R-:W-:Y:S01]  /*6480*/  FADD.FTZ R195, R195, -R198 ;  /* 0x800000c6c3c37221 */ /* 0x000fe20000010000 */
[----:B------:R-:W-:Y:S01]  /*6490*/  FADD.FTZ R183, R183, -R194 ;  /* 0x800000c2b7b77221 */ /* 0x000fe20000010000 */
[----:B------:R-:W-:Y:S01]  /*64a0*/  FMUL.FTZ R0, R157, UR6 ;  /* 0x000000069d007c20 */ /* 0x000fe20008410000 */
[----:B------:R-:W-:Y:S01]  /*64b0*/  FFMA.FTZ R48, R126, R197, R41 ;  /* 0x000000c57e307223 */ /* 0x000fe20000010029 */
[----:B------:R-:W-:-:S03]  /*64c0*/  HADD2.F32 R41, -RZ, R38.H0_H0 ;  /* 0x20000026ff297230 */ /* 0x000fc60000004100 */
[----:B------:R-:W-:Y:S01]  /*64d0*/  FSEL R51, R0, RZ, P6 ;  /* 0x000000ff00337208 */ /* 0x000fe20003000000 */
[----:B------:R-:W-:Y:S01]  /*64e0*/  FMUL.FTZ R43, R48, UR6 ;  /* 0x00000006302b7c20 */ /* 0x000fe20008410000 */
[----:B------:R-:W-:-:S04]  /*64f0*/  LOP3.LUT P6, RZ, R3, 0xff0000, RZ, 0xc0, !PT ;  /* 0x00ff000003ff7812 */ /* 0x000fc800078cc0ff */
[----:B------:R-:W-:Y:S01]  /*6500*/  FSEL R47, R0, RZ, P6 ;  /* 0x000000ff002f7208 */ /* 0x000fe20003000000 */
[----:B------:R-:W-:Y:S01]  /*6510*/  FFMA.FTZ R0, R159, R56, R57 ;  /* 0x000000389f007223 */ /* 0x000fe20000010039 */
[----:B------:R-:W-:-:S03]  /*6520*/  ISETP.GE.U32.AND P6, PT, R64, RZ, PT ;  /* 0x000000ff4000720c */ /* 0x000fc60003fc6070 */
[----:B------:R-:W-:Y:S01]  /*6530*/  FADD.FTZ R161, R161, -R0 ;  /* 0x80000000a1a17221 */ /* 0x000fe20000010000 */
[----:B------:R-:W-:Y:S01]  /*6540*/  ISETP.GE.U32.AND.EX P6, PT, R65, 0x1000000, PT, P6 ;  /* 0x010000004100780c */ /* 0x000fe20003fc6160 */
[----:B------:R-:W-:Y:S02]  /*6550*/  FFMA.FTZ R0, R163, R56, R57 ;  /* 0x00000038a3007223 */ /* 0x000fe40000010039 */
[----:B------:R-:W-:Y:S01]  /*6560*/  FFMA.FTZ R42, R126, R161, R41 ;  /* 0x000000a17e2a7223 */ /* 0x000fe20000010029 */
[----:B------:R-:W-:Y:S01]  /*6570*/  FSEL R60, R43, RZ, P6 ;  /* 0x000000ff2b3c7208 */ /* 0x000fe20003000000 */
[----:B------:R-:W-:Y:S01]  /*6580*/  HADD2.F32 R41, -RZ, R38.H1_H1 ;  /* 0x30000026ff297230 */ /* 0x000fe20000004100 */
[----:B------:R-:W-:Y:S01]  /*6590*/  ISETP.GE.U32.AND P6, PT, R2, RZ, PT ;  /* 0x000000ff0200720c */ /* 0x000fe20003fc6070 */
[----:B------:R-:W-:Y:S01]  /*65a0*/  FMUL.FTZ R40, R42, UR6 ;  /* 0x000000062a287c20 */ /* 0x000fe20008410000 */
[----:B------:R-:W-:Y:S01]  /*65b0*/  FADD.FTZ R165, R165, -R0 ;  /* 0x80000000a5a57221 */ /* 0x000fe20000010000 */
[----:B------:R-:W-:Y:S01]  /*65c0*/  F2FP.F16.F32.PACK_AB R51, R60, R51 ;  /* 0x000000333c33723e */ /* 0x000fe200000000ff */
[----:B------:R-:W-:Y:S01]  /*65d0*/  FFMA.FTZ R195, R126, R195, R41 ;  /* 0x000000c37ec37223 */ /* 0x000fe20000010029 */
[----:B------:R-:W-:Y:S01]  /*65e0*/  ISETP.GE.U32.AND.EX P6, PT, R3, 0x1000000, PT, P6 ;  /* 0x010000000300780c */ /* 0x000fe20003fc6160 */
[----:B------:R-:W-:-:S02]  /*65f0*/  HADD2.F32 R41, -RZ, R37.H0_H0 ;  /* 0x20000025ff297230 */ /* 0x000fc40000004100 */
[----:B------:R-:W-:Y:S01]  /*6600*/  FMUL.FTZ R44, R195, UR6 ;  /* 0x00000006c32c7c20 */ /* 0x000fe20008410000 */
[----:B------:R-:W-:Y:S01]  /*6610*/  FSEL R62, R43, RZ, P6 ;  /* 0x000000ff2b3e7208 */ /* 0x000fe20003000000 */
[----:B------:R-:W-:Y:S01]  /*6620*/  HADD2.F32 R43, -RZ, R37.H1_H1 ;  /* 0x30000025ff2b7230 */ /* 0x000fe20000004100 */
[----:B------:R-:W-:Y:S01]  /*6630*/  LOP3.LUT P6, RZ, R65, 0xff, RZ, 0xc0, !PT ;  /* 0x000000ff41ff7812 */ /* 0x000fe200078cc0ff */
[----:B------:R-:W-:Y:S01]  /*6640*/  FFMA.FTZ R165, R126, R165, R41 ;  /* 0x000000a57ea57223 */ /* 0x000fe20000010029 */
[-CC-:B------:R-:W-:Y:S01]  /*6650*/  FFMA.FTZ R41, R184, R56.reuse, R57.reuse ;  /* 0x00000038b8297223 */ /* 0x180fe20000010039 */
[----:B------:R-:W-:Y:S01]  /*6660*/  FFMA.FTZ R56, R171, R56, R57 ;  /* 0x00000038ab387223 */ /* 0x000fe20000010039 */
[----:B------:R-:W-:Y:S01]  /*6670*/  FSEL R50, R40, RZ, P6 ;  /* 0x000000ff28327208 */ /* 0x000fe20003000000 */
[----:B------:R-:W-:Y:S01]  /*6680*/  FMUL.FTZ R0, R165, UR6 ;  /* 0x00000006a5007c20 */ /* 0x000fe20008410000 */
[----:B------:R-:W-:Y:S01]  /*6690*/  LOP3.LUT P6, RZ, R3, 0xff, RZ, 0xc0, !PT ;  /* 0x000000ff03ff7812 */ /* 0x000fe200078cc0ff */
[----:B------:R-:W-:Y:S01]  /*66a0*/  FADD.FTZ R41, R182, -R41 ;  /* 0x80000029b6297221 */ /* 0x000fe20000010000 */
[----:B------:R-:W-:Y:S01]  /*66b0*/  FADD.FTZ R177, R177, -R56 ;  /* 0x80000038b1b17221 */ /* 0x000fe20000010000 */
        /* <DEDUP_REMOVED lines=8> */
[----:B------:R-:W-:Y:S01]  /*6740*/  FFMA.FTZ R44, R126, R183, R43 ;  /* 0x000000b77e2c7223 */ /* 0x000fe2000001002b */
[----:B------:R-:W-:Y:S01]  /*6750*/  LOP3.LUT P6, RZ, R64, 0xff0000, RZ, 0xc0, !PT ;  /* 0x00ff000040ff7812 */ /* 0x000fe200078cc0ff */
[--C-:B------:R-:W-:Y:S01]  /*6760*/  HADD2.F32 R43, -RZ, R36.reuse.H1_H1 ;  /* 0x30000024ff2b7230 */ /* 0x100fe20000004100 */
[----:B------:R-:W-:Y:S01]  /*6770*/  F2FP.F16.F32.PACK_AB R46, R63, R46 ;  /* 0x0000002e3f2e723e */ /* 0x000fe200000000ff */
[----:B------:R-:W-:Y:S01]  /*6780*/  FMUL.FTZ R40, R44, UR6 ;  /* 0x000000062c287c20 */ /* 0x000fe20008410000 */
[----:B------:R-:W-:Y:S02]  /*6790*/  FSEL R49, R0, RZ, P6 ;  /* 0x000000ff00317208 */ /* 0x000fe40003000000 */
[----:B------:R-:W-:Y:S01]  /*67a0*/  LOP3.LUT P6, RZ, R2, 0xff0000, RZ, 0xc0, !PT ;  /* 0x00ff000002ff7812 */ /* 0x000fe200078cc0ff */
[----:B------:R-:W-:Y:S01]  /*67b0*/  FFMA.FTZ R45, R126, R41, R43 ;  /* 0x000000297e2d7223 */ /* 0x000fe2000001002b */
[----:B------:R-:W-:Y:S01]  /*67c0*/  HADD2.F32 R41, -RZ, R36.H0_H0 ;  /* 0x20000024ff297230 */ /* 0x000fe20000004100 */
        /* <DEDUP_REMOVED lines=24> */
.L_x_1940:
        /* <DEDUP_REMOVED lines=32> */
[--C-:B------:R-:W-:Y:S01]  /*6b50*/  HADD2.F32 R45, -RZ, R37.reuse.H0_H0 ;  /* 0x20000025ff2d7230 */ /* 0x100fe20000004100 */
[----:B------:R-:W-:Y:S01]  /*6b60*/  F2FP.F16.F32.PACK_AB R51, R60, R51 ;  /* 0x000000333c33723e */ /* 0x000fe200000000ff */
[----:B------:R-:W-:Y:S01]  /*6b70*/  HADD2.F32 R47, -RZ, R37.H1_H1 ;  /* 0x30000025ff2f7230 */ /* 0x000fe20000004100 */
[----:B------:R-:W-:-:S02]  /*6b80*/  ISETP.GE.U32.AND.EX P6, PT, R3, 0x1000000, PT, P6 ;  /* 0x010000000300780c */ /* 0x000fc40003fc6160 */
[----:B------:R-:W-:Y:S02]  /*6b90*/  FFMA.FTZ R45, R126, R165, R45 ;  /* 0x000000a57e2d7223 */ /* 0x000fe4000001002d */
[----:B------:R-:W-:Y:S01]  /*6ba0*/  FSEL R63, R46, RZ, P6 ;  /* 0x000000ff2e3f7208 */ /* 0x000fe20003000000 */
[----:B------:R-:W-:Y:S01]  /*6bb0*/  FFMA.FTZ R183, R126, R183, R47 ;  /* 0x000000b77eb77223 */ /* 0x000fe2000001002f */
[----:B------:R-:W-:Y:S01]  /*6bc0*/  LOP3.LUT P6, RZ, R65, 0xff, RZ, 0xc0, !PT ;  /* 0x000000ff41ff7812 */ /* 0x000fe200078cc0ff */
[----:B------:R-:W-:Y:S01]  /*6bd0*/  FMUL.FTZ R0, R45, UR6 ;  /* 0x000000062d007c20 */ /* 0x000fe20008410000 */
[-C--:B------:R-:W-:Y:S01]  /*6be0*/  FFMA.FTZ R45, R184, R56.reuse, R57 ;  /* 0x00000038b82d7223 */ /* 0x080fe20000010039 */
[----:B------:R-:W-:Y:S01]  /*6bf0*/  FMUL.FTZ R183, R183, UR6 ;  /* 0x00000006b7b77c20 */ /* 0x000fe20008410000 */
[----:B------:R-:W-:Y:S01]  /*6c00*/  FSEL R50, R44, RZ, P6 ;  /* 0x000000ff2c327208 */ /* 0x000fe20003000000 */
[----:B------:R-:W-:Y:S01]  /*6c10*/  HADD2.F32 R47, -RZ, R36.H1_H1 ;  /* 0x30000024ff2f7230 */ /* 0x000fe20000004100 */
[----:B------:R-:W-:Y:S01]  /*6c20*/  LOP3.LUT P6, RZ, R3, 0xff, RZ, 0xc0, !PT ;  /* 0x000000ff03ff7812 */ /* 0x000fe200078cc0ff */
[----:B------:R-:W-:Y:S01]  /*6c30*/  FADD.FTZ R45, R182, -R45 ;  /* 0x8000002db62d7221 */ /* 0x000fe20000010000 */
[----:B------:R-:W-:-:S02]  /*6c40*/  FFMA.FTZ R56, R171, R56, R57 ;  /* 0x00000038ab387223 */ /* 0x000fc40000010039 */
[----:B------:R-:W-:Y:S01]  /*6c50*/  FSEL R46, R44, RZ, P6 ;  /* 0x000000ff2c2e7208 */ /* 0x000fe20003000000 */
[----:B------:R-:W-:Y:S01]  /*6c60*/  FFMA.FTZ R47, R126, R45, R47 ;  /* 0x0000002d7e2f7223 */ /* 0x000fe2000001002f */
[----:B------:R-:W-:Y:S01]  /*6c70*/  LOP3.LUT P6, RZ, R65, 0xff00, RZ, 0xc0, !PT ;  /* 0x0000ff0041ff7812 */ /* 0x000fe200078cc0ff */
[----:B------:R-:W-:Y:S02]  /*6c80*/  HADD2.F32 R45, -RZ, R36.H0_H0 ;  /* 0x20000024ff2d7230 */ /* 0x000fe40000004100 */
[----:B------:R-:W-:Y:S01]  /*6c90*/  FADD.FTZ R177, R177, -R56 ;  /* 0x80000038b1b17221 */ /* 0x000fe20000010000 */
[----:B------:R-:W-:Y:S01]  /*6ca0*/  FMUL.FTZ R47, R47, UR6 ;  /* 0x000000062f2f7c20 */ /* 0x000fe20008410000 */
[----:B------:R-:W-:Y:S02]  /*6cb0*/  FSEL R59, R48, RZ, P6 ;  /* 0x000000ff303b7208 */ /* 0x000fe40003000000 */
[----:B------:R-:W-:Y:S01]  /*6cc0*/  LOP3.LUT P6, RZ, R3, 0xff00, RZ, 0xc0, !PT ;  /* 0x0000ff0003ff7812 */ /* 0x000fe200078cc0ff */
[----:B------:R-:W-:Y:S01]  /*6cd0*/  FFMA.FTZ R45, R126, R177, R45 ;  /* 0x000000b17e2d7223 */ /* 0x000fe2000001002d */
[----:B------:R-:W-:-:S02]  /*6ce0*/  F2FP.F16.F32.PACK_AB R50, R59, R50 ;  /* 0x000000323b32723e */ /* 0x000fc400000000ff */
        /* <DEDUP_REMOVED lines=25> */
.L_x_1939:
        /* <DEDUP_REMOVED lines=80> */
.L_x_1942:
        /* <DEDUP_REMOVED lines=24> */
[-C--:B------:R-:W-:Y:S01]  /*7500*/  FFMA.FTZ R45, R184, R56.reuse, R57 ;  /* 0x00000038b82d7223 */ /* 0x080fe20000010039 */
        /* <DEDUP_REMOVED lines=50> */
.L_x_1938:
[----:B------:R-:W-:Y:S05]  /*7830*/  @!P0 BRA `(.L_x_1943) ;  /* 0x0000000800048947 */ /* 0x000fea0003800000 */
[----:B------:R-:W-:Y:S05]  /*7840*/  @!P5 BRA `(.L_x_1944) ;  /* 0x000000040008d947 */ /* 0x000fea0003800000 */
[-CC-:B0-----:R-:W-:Y:S01]  /*7850*/  FFMA.FTZ R40, R159, R56.reuse, R57.reuse ;  /* 0x000000389f287223 */ /* 0x181fe20000010039 */
[-CC-:B------:R-:W-:Y:S01]  /*7860*/  FFMA.FTZ R200, R200, R56.reuse, R57.reuse ;  /* 0x00000038c8c87223 */ /* 0x180fe20000010039 */
[-CC-:B------:R-:W-:Y:S01]  /*7870*/  FFMA.FTZ R0, R163, R56.reuse, R57.reuse ;  /* 0x00000038a3007223 */ /* 0x180fe20000010039 */
[--C-:B------:R-:W-:Y:S02]  /*7880*/  HADD2.F32 R41, -RZ, R39.reuse.H1_H1 ;  /* 0x30000027ff297230 */ /* 0x100fe40000004100 */
[----:B------:R-:W-:Y:S01]  /*7890*/  FADD.FTZ R161, R161, -R40 ;  /* 0x80000028a1a17221 */ /* 0x000fe20000010000 */
[-CC-:B------:R-:W-:Y:S01]  /*78a0*/  FFMA.FTZ R40, R155, R56.reuse, R57.reuse ;  /* 0x000000389b287223 */ /* 0x180fe20000010039 */
[----:B------:R-:W-:Y:S01]  /*78b0*/  FADD.FTZ R197, R197, -R200 ;  /* 0x800000c8c5c57221 */ /* 0x000fe20000010000 */
[----:B------:R-:W-:Y:S01]  /*78c0*/  FADD.FTZ R165, R165, -R0 ;  /* 0x80000000a5a57221 */ /* 0x000fe20000010000 */
[----:B------:R-:W-:Y:S01]  /*78d0*/  FFMA.FTZ R0, R171, R56, R57 ;  /* 0x00000038ab007223 */ /* 0x000fe20000010039 */
[----:B------:R-:W-:Y:S01]  /*78e0*/  FADD.FTZ R157, R157, -R40 ;  /* 0x800000289d9d7221 */ /* 0x000fe20000010000 */
[----:B------:R-:W-:-:S02]  /*78f0*/  HADD2.F32 R40, -RZ, R39.H0_H0 ;  /* 0x20000027ff287230 */ /* 0x000fc40000004100 */
[----:B------:R-:W-:Y:S01]  /*7900*/  FFMA.FTZ R62, R126, R197, R41 ;  /* 0x000000c57e3e7223 */ /* 0x000fe20000010029 */
[----:B------:R-:W-:Y:S01]  /*7910*/  ISETP.GE.U32.AND P6, PT, R64, RZ, PT ;  /* 0x000000ff4000720c */ /* 0x000fe20003fc6070 */
[----:B------:R-:W-:Y:S01]  /*7920*/  FADD.FTZ R177, R177, -R0 ;  /* 0x80000000b1b17221 */ /* 0x000fe20000010000 */
[--C-:B------:R-:W-:Y:S02]  /*7930*/  HADD2.F32 R41, -RZ, R38.reuse.H0_H0 ;  /* 0x20000026ff297230 */ /* 0x100fe40000004100 */
[----:B------:R-:W-:Y:S01]  /*7940*/  FMUL.FTZ R0, R62, UR6 ;  /* 0x000000063e007c20 */ /* 0x000fe20008410000 */
[----:B------:R-:W-:Y:S01]  /*7950*/  FFMA.FTZ R157, R126, R157, R40 ;  /* 0x0000009d7e9d7223 */ /* 0x000fe20000010028 */
[----:B------:R-:W-:Y:S01]  /*7960*/  ISETP.GE.U32.AND.EX P6, PT, R65, 0x1000000, PT, P6 ;  /* 0x010000004100780c */ /* 0x000fe20003fc6160 */
[----:B------:R-:W-:Y:S01]  /*7970*/  FFMA.FTZ R198, R198, R56, R57 ;  /* 0x00000038c6c67223 */ /* 0x000fe20000010039 */
[----:B------:R-:W-:Y:S02]  /*7980*/  HADD2.F32 R43, -RZ, R38.H1_H1 ;  /* 0x30000026ff2b7230 */ /* 0x000fe40000004100 */
[----:B------:R-:W-:Y:S01]  /*7990*/  FMUL.FTZ R40, R157, UR6 ;  /* 0x000000069d287c20 */ /* 0x000fe20008410000 */
[----:B------:R-:W-:Y:S01]  /*79a0*/  FSEL R66, R0, RZ, P6 ;  /* 0x000000ff00427208 */ /* 0x000fe20003000000 */
[----:B------:R-:W-:Y:S01]  /*79b0*/  FFMA.FTZ R161, R126, R161, R41 ;  /* 0x000000a17ea17223 */ /* 0x000fe20000010029 */
[----:B------:R-:W-:Y:S01]  /*79c0*/  LOP3.LUT P6, RZ, R65, 0xff0000, RZ, 0xc0, !PT ;  /* 0x00ff000041ff7812 */ /* 0x000fe200078cc0ff */
[----:B------:R-:W-:Y:S01]  /*79d0*/  FADD.FTZ R195, R195, -R198 ;  /* 0x800000c6c3c37221 */ /* 0x000fe20000010000 */
[----:B------:R-:W-:-:S02]  /*79e0*/  HADD2.F32 R41, -RZ, R37.H0_H0 ;  /* 0x20000025ff297230 */ /* 0x000fc40000004100 */
[----:B------:R-:W-:Y:S01]  /*79f0*/  FMUL.FTZ R0, R161, UR6 ;  /* 0x00000006a1007c20 */ /* 0x000fe20008410000 */
[----:B------:R-:W-:Y:S01]  /*7a00*/  FSEL R51, R40, RZ, P6 ;  /* 0x000000ff28337208 */ /* 0x000fe20003000000 */
[----:B------:R-:W-:Y:S01]  /*7a10*/  FFMA.FTZ R60, R126, R195, R43 ;  /* 0x000000c37e3c7223 */ /* 0x000fe2000001002b */
[C---:B------:R-:W-:Y:S01]  /*7a20*/  LOP3.LUT P6, RZ, R65.reuse, 0xff, RZ, 0xc0, !PT ;  /* 0x000000ff41ff7812 */ /* 0x040fe200078cc0ff */
        /* <DEDUP_REMOVED lines=36> */
.L_x_1944:
        /* <DEDUP_REMOVED lines=16> */
[-CC-:B------:R-:W-:Y:S01]  /*7d70*/  FFMA.FTZ R49, R184, R56.reuse, R57.reuse ;  /* 0x00000038b8317223 */ /* 0x180fe20000010039 */
[-CC-:B------:R-:W-:Y:S01]  /*7d80*/  FFMA.FTZ R194, R194, R56.reuse, R57.reuse ;  /* 0x00000038c2c27223 */ /* 0x180fe20000010039 */
[-CC-:B------:R-:W-:Y:S01]  /*7d90*/  FFMA.FTZ R198, R198, R56.reuse, R57.reuse ;  /* 0x00000038c6c67223 */ /* 0x180fe20000010039 */
[----:B------:R-:W-:Y:S01]  /*7da0*/  FFMA.FTZ R56, R171, R56, R57 ;  /* 0x00000038ab387223 */ /* 0x000fe20000010039 */
        /* <DEDUP_REMOVED lines=11> */
[----:B------:R-:W-:-:S02]  /*7e60*/  HADD2.F32 R55, -RZ, R37.H1_H1 ;  /* 0x30000025ff377230 */ /* 0x000fc40000004100 */
[----:B------:R-:W-:Y:S01]  /*7e70*/  FFMA.FTZ R165, R126, R165, R51 ;  /* 0x000000a57ea57223 */ /* 0x000fe20000010033 */
[----:B------:R-:W-:Y:S01]  /*7e80*/  FMUL.FTZ R195, R195, UR6 ;  /* 0x00000006c3c37c20 */ /* 0x000fe20008410000 */
[----:B------:R-:W-:Y:S01]  /*7e90*/  FSEL R50, R0, RZ, P6 ;  /* 0x000000ff00327208 */ /* 0x000fe20003000000 */
[----:B------:R-:W-:Y:S01]  /*7ea0*/  FADD.FTZ R183, R183, -R194 ;  /* 0x800000c2b7b77221 */ /* 0x000fe20000010000 */
[----:B------:R-:W-:Y:S01]  /*7eb0*/  LOP3.LUT P6, RZ, R65, 0xff00, RZ, 0xc0, !PT ;  /* 0x0000ff0041ff7812 */ /* 0x000fe200078cc0ff */
[--C-:B------:R-:W-:Y:S02]  /*7ec0*/  HADD2.F32 R51, -RZ, R36.reuse.H1_H1 ;  /* 0x30000024ff337230 */ /* 0x100fe40000004100 */
[----:B------:R-:W-:Y:S01]  /*7ed0*/  FMUL.FTZ R165, R165, UR6 ;  /* 0x00000006a5a57c20 */ /* 0x000fe20008410000 */
[----:B------:R-:W-:Y:S01]  /*7ee0*/  FADD.FTZ R49, R182, -R49 ;  /* 0x80000031b6317221 */ /* 0x000fe20000010000 */
[----:B------:R-:W-:Y:S01]  /*7ef0*/  FSEL R195, R195, RZ, P6 ;  /* 0x000000ffc3c37208 */ /* 0x000fe20003000000 */
[----:B------:R-:W-:Y:S01]  /*7f00*/  FFMA.FTZ R55, R126, R183, R55 ;  /* 0x000000b77e377223 */ /* 0x000fe20000010037 */
[----:B------:R-:W-:Y:S01]  /*7f10*/  LOP3.LUT P6, RZ, R64, 0xff0000, RZ, 0xc0, !PT ;  /* 0x00ff000040ff7812 */ /* 0x000fe200078cc0ff */
[----:B------:R-:W-:Y:S01]  /*7f20*/  FFMA.FTZ R51, R126, R49, R51 ;  /* 0x000000317e337223 */ /* 0x000fe20000010033 */
[----:B------:R-:W-:-:S02]  /*7f30*/  HADD2.F32 R49, -RZ, R36.H0_H0 ;  /* 0x20000024ff317230 */ /* 0x000fc40000004100 */
[----:B------:R-:W-:Y:S01]  /*7f40*/  FMUL.FTZ R55, R55, UR6 ;  /* 0x0000000637377c20 */ /* 0x000fe20008410000 */
[----:B------:R-:W-:Y:S01]  /*7f50*/  FSEL R165, R165, RZ, P6 ;  /* 0x000000ffa5a57208 */ /* 0x000fe20003000000 */
[----:B------:R-:W-:Y:S01]  /*7f60*/  FADD.FTZ R177, R177, -R56 ;  /* 0x80000038b1b17221 */ /* 0x000fe20000010000 */
[----:B------:R-:W-:Y:S01]  /*7f70*/  LOP3.LUT P6, RZ, R64, 0xff000000, RZ, 0xc0, !PT ;  /* 0xff00000040ff7812 */ /* 0x000fe200078cc0ff */
[----:B------:R-:W-:Y:S01]  /*7f80*/  FMUL.FTZ R51, R51, UR6 ;  /* 0x0000000633337c20 */ /* 0x000fe20008410000 */
[----:B------:R-:W-:Y:S01]  /*7f90*/  F2FP.F16.F32.PACK_AB R50, R195, R50 ;  /* 0x00000032c332723e */ /* 0x000fe200000000ff */
[----:B------:R-:W-:Y:S01]  /*7fa0*/  FFMA.FTZ R49, R126, R177, R49 ;  /* 0x000000b17e317223 */ /* 0x000fe20000010031 */
[----:B------:R-:W-:Y:S02]  /*7fb0*/  FSEL R0, R55, RZ, P6 ;  /* 0x000000ff37007208 */ /* 0x000fe40003000000 */
[----:B------:R-:W-:Y:S01]  /*7fc0*/  LOP3.LUT P6, RZ, R64, 0xff00, RZ, 0xc0, !PT ;  /* 0x0000ff0040ff7812 */ /* 0x000fe200078cc0ff */
[----:B------:R-:W-:-:S03]  /*7fd0*/  FMUL.FTZ R49, R49, UR6 ;  /* 0x0000000631317c20 */ /* 0x000fc60008410000 */
[----:B------:R-:W-:Y:S02]  /*7fe0*/  FSEL R55, R51, RZ, P6 ;  /* 0x000000ff33377208 */ /* 0x000fe40003000000 */
[----:B------:R-:W-:Y:S02]  /*7ff0*/  LOP3.LUT P6, RZ, R64, 0xff, RZ, 0xc0, !PT ;  /* 0x000000ff40ff7812 */ /* 0x000fe400078cc0ff */
[----:B------:R-:W-:Y:S02]  /*8000*/  F2FP.F16.F32.PACK_AB R51, R57, R54 ;  /* 0x000000363933723e */ /* 0x000fe400000000ff */
[----:B------:R-:W-:Y:S02]  /*8010*/  FSEL R48, R49, RZ, P6 ;  /* 0x000000ff31307208 */ /* 0x000fe40003000000 */
[----:B------:R-:W-:Y:S02]  /*8020*/  F2FP.F16.F32.PACK_AB R49, R0, R165 ;  /* 0x000000a50031723e */ /* 0x000fe400000000ff */
[----:B------:R-:W-:Y:S01]  /*8030*/  F2FP.F16.F32.PACK_AB R48, R55, R48 ;  /* 0x000000303730723e */ /* 0x000fe200000000ff */
[----:B------:R-:W-:Y:S06]  /*8040*/  BRA `(.L_x_1941) ;  /* 0x0000000400c07947 */ /* 0x000fec0003800000 */
.L_x_1943:
[----:B------:R-:W-:Y:S05]  /*8050*/  @!P5 BRA `(.L_x_1945) ;  /* 0x0000000000e8d947 */ /* 0x000fea0003800000 */
[-CC-:B------:R-:W-:Y:S01]  /*8060*/  FFMA.FTZ R0, R163, R56.reuse, R57.reuse ;  /* 0x00000038a3007223 */ /* 0x180fe20000010039 */
[-CC-:B------:R-:W-:Y:S01]  /*8070*/  FFMA.FTZ R200, R200, R56.reuse, R57.reuse ;  /* 0x00000038c8c87223 */ /* 0x180fe20000010039 */
[-CC-:B0-----:R-:W-:Y:S01]  /*8080*/  FFMA.FTZ R40, R159, R56.reuse, R57.reuse ;  /* 0x000000389f287223 */ /* 0x181fe20000010039 */
[----:B------:R-:W-:Y:S01]  /*8090*/  ISETP.GE.U32.AND P6, PT, R64, RZ, PT ;  /* 0x000000ff4000720c */ /* 0x000fe20003fc6070 */
[----:B------:R-:W-:Y:S01]  /*80a0*/  FADD.FTZ R165, R165, -R0 ;  /* 0x80000000a5a57221 */ /* 0x000fe20000010000 */
[----:B------:R-:W-:Y:S01]  /*80b0*/  FADD.FTZ R197, R197, -R200 ;  /* 0x800000c8c5c57221 */ /* 0x000fe20000010000 */
[-CC-:B------:R-:W-:Y:S01]  /*80c0*/  FFMA.FTZ R0, R155, R56.reuse, R57.reuse ;  /* 0x000000389b007223 */ /* 0x180fe20000010039 */
[----:B------:R-:W-:Y:S01]  /*80d0*/  FADD.FTZ R161, R161, -R40 ;  /* 0x80000028a1a17221 */ /* 0x000fe20000010000 */
[----:B------:R-:W-:Y:S01]  /*80e0*/  ISETP.GE.U32.AND.EX P6, PT, R65, 0x1000000, PT, P6 ;  /* 0x010000004100780c */ /* 0x000fe20003fc6160 */
[----:B------:R-:W-:Y:S01]  /*80f0*/  FMUL.FTZ R62, R126, R197 ;  /* 0x000000c57e3e7220 */ /* 0x000fe20000410000 */
[----:B------:R-:W-:Y:S01]  /*8100*/  FADD.FTZ R157, R157, -R0 ;  /* 0x800000009d9d7221 */ /* 0x000fe20000010000 */
[-CC-:B------:R-:W-:Y:S01]  /*8110*/  FFMA.FTZ R198, R198, R56.reuse, R57.reuse ;  /* 0x00000038c6c67223 */ /* 0x180fe20000010039 */
[----:B------:R-:W-:Y:S01]  /*8120*/  FMUL.FTZ R161, R126, R161 ;  /* 0x000000a17ea17220 */ /* 0x000fe20000410000 */
[----:B------:R-:W-:Y:S01]  /*8130*/  FMUL.FTZ R40, R62, UR6 ;  /* 0x000000063e287c20 */ /* 0x000fe20008410000 */
[----:B------:R-:W-:Y:S01]  /*8140*/  FMUL.FTZ R43, R126, R157 ;  /* 0x0000009d7e2b7220 */ /* 0x000fe20000410000 */
[----:B------:R-:W-:Y:S01]  /*8150*/  FADD.FTZ R195, R195, -R198 ;  /* 0x800000c6c3c37221 */ /* 0x000fe20000010000 */
[----:B------:R-:W-:Y:S01]  /*8160*/  FFMA.FTZ R194, R194, R56, R57 ;  /* 0x00000038c2c27223 */ /* 0x000fe20000010039 */
[----:B------:R-:W-:Y:S01]  /*8170*/  FMUL.FTZ R41, R126, R165 ;  /* 0x000000a57e297220 */ /* 0x000fe20000410000 */
[----:B------:R-:W-:Y:S01]  /*8180*/  FMUL.FTZ R0, R43, UR6 ;  /* 0x000000062b007c20 */ /* 0x000fe20008410000 */
[----:B------:R-:W-:Y:S01]  /*8190*/  FSEL R66, R40, RZ, P6 ;  /* 0x000000ff28427208 */ /* 0x000fe20003000000 */
[----:B------:R-:W-:Y:S01]  /*81a0*/  FMUL.FTZ R40, R161, UR6 ;  /* 0x00000006a1287c20 */ /* 0x000fe20008410000 */
[----:B------:R-:W-:Y:S01]  /*81b0*/  LOP3.LUT P6, RZ, R65, 0xff0000, RZ, 0xc0, !PT ;  /* 0x00ff000041ff7812 */ /* 0x000fe200078cc0ff */
[----:B------:R-:W-:Y:S01]  /*81c0*/  FMUL.FTZ R60, R126, R195 ;  /* 0x000000c37e3c7220 */ /* 0x000fe20000410000 */
[----:B------:R-:W-:Y:S01]  /*81d0*/  FADD.FTZ R183, R183, -R194 ;  /* 0x800000c2b7b77221 */ /* 0x000fe20000010000 */
[----:B------:R-:W-:-:S02]  /*81e0*/  F2FP.F16.F32.PACK_AB R43, R62, R43 ;  /* 0x0000002b3e2b723e */ /* 0x000fc400000000ff */
[----:B------:R-:W-:Y:S01]  /*81f0*/  FSEL R51, R0, RZ, P6 ;  /* 0x000000ff00337208 */ /* 0x000fe20003000000 */
[-CC-:B------:R-:W-:Y:S01]  /*8200*/  FFMA.FTZ R0, R171, R56.reuse, R57.reuse ;  /* 0x00000038ab007223 */ /* 0x180fe20000010039 */
[----:B------:R-:W-:Y:S01]  /*8210*/  LOP3.LUT P6, RZ, R65, 0xff, RZ, 0xc0, !PT ;  /* 0x000000ff41ff7812 */ /* 0x000fe200078cc0ff */
[----:B------:R-:W-:Y:S01]  /*8220*/  FMUL.FTZ R42, R60, UR6 ;  /* 0x000000063c2a7c20 */ /* 0x000fe20008410000 */
[----:B------:R-:W-:Y:S01]  /*8230*/  FMUL.FTZ R50, R126, R183 ;  /* 0x000000b77e327220 */ /* 0x000fe20000410000 */
        /* <DEDUP_REMOVED lines=8> */
[----:B------:R-:W-:Y:S01]  /*82c0*/  FMUL.FTZ R42, R50, UR6 ;  /* 0x00000006322a7c20 */ /* 0x000fe20008410000 */
[----:B------:R-:W-:Y:S01]  /*82d0*/  LOP3.LUT P6, RZ, R64, 0xff0000, RZ, 0xc0, !PT ;  /* 0x00ff000040ff7812 */ /* 0x000fe200078cc0ff */
[----:B------:R-:W-:Y:S01]  /*82e0*/  FADD.FTZ R57, R182, -R57 ;  /* 0x80000039b6397221 */ /* 0x000fe20000010000 */
[----:B------:R-:W-:Y:S02]  /*82f0*/  F2FP.F16.F32.PACK_AB R51, R66, R51 ;  /* 0x000000334233723e */ /* 0x000fe400000000ff */
[----:B------:R-:W-:Y:S01]  /*8300*/  FSEL R49, R0, RZ, P6 ;  /* 0x000000ff00317208 */ /* 0x000fe20003000000 */
[----:B------:R-:W-:Y:S01]  /*8310*/  FMUL.FTZ R0, R40, UR6 ;  /* 0x0000000628007c20 */ /* 0x000fe20008410000 */
[----:B------:R-:W-:Y:S01]  /*8320*/  LOP3.LUT P6, RZ, R64, 0xff000000, RZ, 0xc0, !PT ;  /* 0xff00000040ff7812 */ /* 0x000fe200078cc0ff */
[----:B------:R-:W-:Y:S01]  /*8330*/  FMUL.FTZ R57, R126, R57 ;  /* 0x000000397e397220 */ /* 0x000fe20000410000 */
[----:B------:R-:W-:-:S02]  /*8340*/  F2FP.F16.F32.PACK_AB R50, R59, R58 ;  /* 0x0000003a3b32723e */ /* 0x000fc400000000ff */
[----:B------:R-:W-:Y:S01]  /*8350*/  FSEL R54, R42, RZ, P6 ;  /* 0x000000ff2a367208 */ /* 0x000fe20003000000 */
[C---:B------:R-:W-:Y:S01]  /*8360*/  FMUL.FTZ R48, R57.reuse, UR6 ;  /* 0x0000000639307c20 */ /* 0x040fe20008410000 */
        /* <DEDUP_REMOVED lines=9> */
.L_x_1945:
        /* <DEDUP_REMOVED lines=49> */
[----:B------:R-:W-:Y:S02]  /*8710*/  LOP3.LUT P6, RZ, R64, 0xff, RZ, 0xc0, !PT ;  /* 0x000000ff40ff7812 */ /* 0x000fe400078cc0ff */
[----:B------:R-:W-:Y:S02]  /*8720*/  F2FP.F16.F32.PACK_AB R49, R0, R165 ;  /* 0x000000a50031723e */ /* 0x000fe400000000ff */
[----:B------:R-:W-:-:S04]  /*8730*/  FSEL R48, R177, RZ, P6 ;  /* 0x000000ffb1307208 */ /* 0x000fc80003000000 */
[----:B------:R-:W-:-:S07]  /*8740*/  F2FP.F16.F32.PACK_AB R48, R55, R48 ;  /* 0x000000303730723e */ /* 0x000fce00000000ff */
.L_x_1941:
        /* <DEDUP_REMOVED lines=58> */
.L_x_1921:
        /* <DEDUP_REMOVED lines=20> */
.L_x_1947:
        /* <DEDUP_REMOVED lines=13> */
.L_x_3843:


//--------------------- .text._ZN10layer_norm31ln_parallel_residual_bwd_kernelINS_13Kernel_traitsI6__halfS2_fS2_fjLj6144ELj1ELj1ELj8ELj16ENS_18Kernel_traits_baseILj6144ES2_S2_fS2_fjLj256EEEEELb0ELb0ELb0EEEvNS_9BwdParamsE --------------------------
	.section	.text._ZN10layer_norm31ln_parallel_residual_bwd_kernelINS_13Kernel_traitsI6__halfS2_fS2_fjLj6144ELj1ELj1ELj8ELj16ENS_18Kernel_traits_baseILj6144ES2_S2_fS2_fjLj256EEEEELb0ELb0ELb0EEEvNS_9BwdParamsE,"ax",@progbits
	.align	128
        .global         _ZN10layer_norm31ln_parallel_residual_bwd_kernelINS_13Kernel_traitsI6__halfS2_fS2_fjLj6144ELj1ELj1ELj8ELj16ENS_18Kernel_traits_baseILj6144ES2_S2_fS2_fjLj256EEEEELb0ELb0ELb0EEEvNS_9BwdParamsE
        .type           _ZN10layer_norm31ln_parallel_residual_bwd_kernelINS_13Kernel_traitsI6__halfS2_fS2_fjLj6144ELj1ELj1ELj8ELj16ENS_18Kernel_traits_baseILj6144ES2_S2_fS2_fjLj256EEEEELb0ELb0ELb0EEEvNS_9BwdParamsE,@function
        .size           _ZN10layer_norm31ln_parallel_residual_bwd_kernelINS_13Kernel_traitsI6__halfS2_fS2_fjLj6144ELj1ELj1ELj8ELj16ENS_18Kernel_traits_baseILj6144ES2_S2_fS2_fjLj256EEEEELb0ELb0ELb0EEEvNS_9BwdParamsE,(.L_x_3844 - _ZN10layer_norm31ln_parallel_residual_bwd_kernelINS_13Kernel_traitsI6__halfS2_fS2_fjLj6144ELj1ELj1ELj8ELj16ENS_18Kernel_traits_baseILj6144ES2_S2_fS2_fjLj256EEEEELb0ELb0ELb0EEEvNS_9BwdParamsE)
        .other          _ZN10layer_norm31ln_parallel_residual_bwd_kernelINS_13Kernel_traitsI6__halfS2_fS2_fjLj6144ELj1ELj1ELj8ELj16ENS_18Kernel_traits_baseILj6144ES2_S2_fS2_fjLj256EEEEELb0ELb0ELb0EEEvNS_9BwdParamsE,@"STO_CUDA_ENTRY STV_DEFAULT"
_ZN10layer_norm31ln_parallel_residual_bwd_kernelINS_13Kernel_traitsI6__halfS2_fS2_fjLj6144ELj1ELj1ELj8ELj16ENS_18Kernel_traits_baseILj6144ES2_S2_fS2_fjLj256EEEEELb0ELb0ELb0EEEvNS_9BwdParamsE:
.text._ZN10layer_norm31ln_parallel_residual_bwd_kernelINS_13Kernel_traitsI6__halfS2_fS2_fjLj6144ELj1ELj1ELj8ELj16ENS_18Kernel_traits_baseILj6144ES2_S2_fS2_fjLj256EEEEELb0ELb0ELb0EEEvNS_9BwdParamsE:
        /* <DEDUP_REMOVED lines=142> */
.L_x_1987:
[----:B----45:R-:W4:Y:S08]  /*08e0*/  LDC.64 R4, c[0x0][0x3c0] ;  /* 0x0000f000ff047b82 */ /* 0x030f300000000a00 */
[----:B0-----:R-:W0:Y:S01]  /*08f0*/  LDC R0, c[0x0][0x388] ;  /* 0x0000e200ff007b82 */ /* 0x001e220000000800 */
[----:B---34-:R-:W-:-:S07]  /*0900*/  IMAD.WIDE R178, R3, 0x4, R4 ;  /* 0x0000000403b27825 */ /* 0x018fce00078e0204 */
[----:B------:R-:W4:Y:S01]  /*0910*/  LDC.64 R4, c[0x0][0x3c8] ;  /* 0x0000f200ff047b82 */ /* 0x000f220000000a00 */
[----:B------:R-:W2:Y:S01]  /*0920*/  LDG.E R178, desc[UR12][R178.64] ;  /* 0x0000000cb2b27981 */ /* 0x000ea2000c1e1900 */
[----:B0-----:R-:W-:-:S05]  /*0930*/  IMAD R180, R3, R0, RZ ;  /* 0x0000000003b47224 */ /* 0x001fca00078e02ff */
[----:B------:R-:W-:Y:S01]  /*0940*/  SHF.R.S32.HI R181, RZ, 0x1f, R180 ;  /* 0x0000001fffb57819 */ /* 0x000fe200000114b4 */
[----:B----4-:R-:W-:-:S05]  /*0950*/  IMAD.WIDE R176, R3, 0x4, R4 ;  /* 0x0000000403b07825 */ /* 0x010fca00078e0204 */
        /* <DEDUP_REMOVED lines=20> */
[----:B------:R-:W4:Y:S01]  /*0aa0*/  LDG.E.128 R180, desc[UR12][R188.64+0x10] ;  /* 0x0000100cbcb47981 */ /* 0x000f22000c1e1d00 */
[----:B------:R-:W-:-:S04]  /*0ab0*/  ISETP.NE.U32.AND P0, PT, RZ, UR14, PT ;  /* 0x0000000eff007c0c */ /* 0x000fc8000bf05070 */
[----:B------:R-:W-:-:S13]  /*0ac0*/  ISETP.NE.AND.EX P0, PT, RZ, UR15, PT, P0 ;  /* 0x0000000fff007c0c */ /* 0x000fda000bf05300 */
[----:B------:R-:W0:Y:S01]  /*0ad0*/  @P0 LDC.64 R6, c[0x0][0x438] ;  /* 0x00010e00ff060b82 */ /* 0x000e220000000a00 */
[----:B------:R-:W-:Y:S02]  /*0ae0*/  HADD2.F32 R12, -RZ, R41.H0_H0 ;  /* 0x20000029ff0c7230 */ /* 0x000fe40000004100 */
[--C-:B------:R-:W-:Y:S02]  /*0af0*/  HADD2.F32 R230, -RZ, R43.reuse.H0_H0 ;  /* 0x2000002bffe67230 */ /* 0x100fe40000004100 */
[----:B------:R-:W-:Y:S02]  /*0b00*/  HADD2.F32 R231, -RZ, R43.H1_H1 ;  /* 0x3000002bffe77230 */ /* 0x000fe40000004100 */
[----:B0-----:R-:W-:-:S05]  /*0b10*/  @P0 IMAD.WIDE.U32 R6, R4, 0x20, R6 ;  /* 0x0000002004060825 */ /* 0x001fca00078e0006 */
[----:B------:R-:W5:Y:S04]  /*0b20*/  @P0 LDG.E.128 R140, desc[UR12][R6.64] ;  /* 0x0000000c068c0981 */ /* 0x000f68000c1e1d00 */
[----:B------:R0:W5:Y:S01]  /*0b30*/  @P0 LDG.E.128 R144, desc[UR12][R6.64+0x10] ;  /* 0x0000100c06900981 */ /* 0x000162000c1e1d00 */
[--C-:B------:R-:W-:Y:S02]  /*0b40*/  HADD2.F32 R226, -RZ, R39.reuse.H0_H0 ;  /* 0x20000027ffe27230 */ /* 0x100fe40000004100 */
[----:B------:R-:W-:Y:S02]  /*0b50*/  HADD2.F32 R203, -RZ, R39.H1_H1 ;  /* 0x30000027ffcb7230 */ /* 0x000fe40000004100 */
[--C-:B0-----:R-:W-:Y:S02]  /*0b60*/  HADD2.F32 R6, -RZ, R36.reuse.H0_H0 ;  /* 0x20000024ff067230 */ /* 0x101fe40000004100 */
[----:B------:R-:W-:-:S02]  /*0b70*/  HADD2.F32 R7, -RZ, R36.H1_H1 ;  /* 0x30000024ff077230 */ /* 0x000fc40000004100 */
[--C-:B---3--:R-:W-:Y:S02]  /*0b80*/  HADD2.F32 R223, -RZ, R8.reuse.H0_H0 ;  /* 0x20000008ffdf7230 */ /* 0x108fe40000004100 */
[----:B------:R-:W-:Y:S02]  /*0b90*/  HADD2.F32 R222, -RZ, R8.H1_H1 ;  /* 0x30000008ffde7230 */ /* 0x000fe40000004100 */
[--C-:B------:R-:W-:Y:S02]  /*0ba0*/  HADD2.F32 R215, -RZ, R9.reuse.H0_H0 ;  /* 0x20000009ffd77230 */ /* 0x100fe40000004100 */
[----:B------:R-:W-:Y:S01]  /*0bb0*/  FADD.FTZ R68, R68, R223 ;  /* 0x000000df44447221 */ /* 0x000fe20000010000 */
[----:B------:R-:W-:Y:S02]  /*0bc0*/  HADD2.F32 R220, -RZ, R9.H1_H1 ;  /* 0x30000009ffdc7230 */ /* 0x000fe40000004100 */
[----:B------:R-:W-:Y:S01]  /*0bd0*/  FADD.FTZ R69, R69, R222 ;  /* 0x000000de45457221 */ /* 0x000fe20000010000 */
[----:B--2---:R-:W-:-:S02]  /*0be0*/  HADD2.F32 R227, -RZ, R184.H0_H0 ;  /* 0x200000b8ffe37230 */ /* 0x004fc40000004100 */
[----:B------:R-:W-:Y:S01]  /*0bf0*/  FADD.FTZ R70, R70, R215 ;  /* 0x000000d746467221 */ /* 0x000fe20000010000 */
[----:B------:R-:W-:Y:S02]  /*0c00*/  HADD2.F32 R8, -RZ, R40.H0_H0 ;  /* 0x20000028ff087230 */ /* 0x000fe40000004100 */
[----:B------:R-:W-:Y:S01]  /*0c10*/  FADD.FTZ R71, R71, R220 ;  /* 0x000000dc47477221 */ /* 0x000fe20000010000 */
[----:B------:R-:W-:Y:S02]  /*0c20*/  HADD2.F32 R224, -RZ, R184.H1_H1 ;  /* 0x300000b8ffe07230 */ /* 0x000fe40000004100 */
[----:B------:R-:W-:Y:S01]  /*0c30*/  FADD.FTZ R116, R116, R227 ;  /* 0x000000e374747221 */ /* 0x000fe20000010000 */
[--C-:B------:R-:W-:Y:S02]  /*0c40*/  HADD2.F32 R225, -RZ, R185.reuse.H0_H0 ;  /* 0x200000b9ffe17230 */ /* 0x100fe40000004100 */
[----:B------:R-:W-:Y:S01]  /*0c50*/  FMUL.FTZ R201, R8, R227 ;  /* 0x000000e308c97220 */ /* 0x000fe20000410000 */
[----:B------:R-:W-:-:S02]  /*0c60*/  HADD2.F32 R228, -RZ, R185.H1_H1 ;  /* 0x300000b9ffe47230 */ /* 0x000fc40000004100 */
[----:B----4-:R-:W-:Y:S01]  /*0c70*/  FADD.FTZ R176, -R214, R176 ;  /* 0x000000b0d6b07221 */ /* 0x010fe20000010100 */
[----:B------:R-:W-:Y:S02]  /*0c80*/  HADD2.F32 R9, -RZ, R40.H1_H1 ;  /* 0x30000028ff097230 */ /* 0x000fe40000004100 */
[----:B------:R-:W-:Y:S01]  /*0c90*/  FFMA.FTZ R201, R6, R223, R201 ;  /* 0x000000df06c97223 */ /* 0x000fe200000100c9 */
[--C-:B------:R-:W-:Y:S02]  /*0ca0*/  HADD2.F32 R185, -RZ, R187.reuse.H0_H0 ;  /* 0x200000bbffb97230 */ /* 0x100fe40000004100 */
[----:B------:R-:W-:Y:S01]  /*0cb0*/  FADD.FTZ R178, -R214, R178 ;  /* 0x000000b2d6b27221 */ /* 0x000fe20000010100 */
[----:B------:R-:W-:Y:S02]  /*0cc0*/  HADD2.F32 R184, -RZ, R187.H1_H1 ;  /* 0x300000bbffb87230 */ /* 0x000fe40000004100 */
[----:B------:R-:W-:Y:S01]  /*0cd0*/  FMUL.FTZ R8, R9, R224 ;  /* 0x000000e009087220 */ /* 0x000fe20000410000 */
[----:B------:R-:W-:-:S02]  /*0ce0*/  HADD2.F32 R187, -RZ, R41.H1_H1 ;  /* 0x30000029ffbb7230 */ /* 0x000fc40000004100 */
[----:B------:R-:W-:Y:S01]  /*0cf0*/  FMUL.FTZ R9, R12, R225 ;  /* 0x000000e10c097220 */ /* 0x000fe20000410000 */
[--C-:B------:R-:W-:Y:S02]  /*0d00*/  HADD2.F32 R189, -RZ, R11.reuse.H0_H0 ;  /* 0x2000000bffbd7230 */ /* 0x100fe40000004100 */
[----:B------:R-:W-:Y:S01]  /*0d10*/  FFMA.FTZ R6, R7, R222, R8 ;  /* 0x000000de07067223 */ /* 0x000fe20000010008 */
[----:B------:R-:W-:Y:S02]  /*0d20*/  HADD2.F32 R188, -RZ, R11.H1_H1 ;  /* 0x3000000bffbc7230 */ /* 0x000fe40000004100 */
[----:B------:R-:W-:Y:S01]  /*0d30*/  FMUL.FTZ R12, R187, R228 ;  /* 0x000000e4bb0c7220 */ /* 0x000fe20000410000 */
[----:B------:R-:W-:Y:S02]  /*0d40*/  HADD2.F32 R11, -RZ, R37.H1_H1 ;  /* 0x30000025ff0b7230 */ /* 0x000fe40000004100 */
[----:B------:R-:W-:Y:S01]  /*0d50*/  FADD.FTZ R117, R117, R224 ;  /* 0x000000e075757221 */ /* 0x000fe20000010000 */
[----:B------:R-:W-:-:S02]  /*0d60*/  HADD2.F32 R191, -RZ, R10.H0_H0 ;  /* 0x2000000affbf7230 */ /* 0x000fc40000004100 */
[----:B------:R-:W-:Y:S01]  /*0d70*/  FADD.FTZ R180, -R214, R180 ;  /* 0x000000b4d6b47221 */ /* 0x000fe20000010100 */
[----:B------:R-:W-:Y:S02]  /*0d80*/  HADD2.F32 R190, -RZ, R10.H1_H1 ;  /* 0x3000000affbe7230 */ /* 0x000fe40000004100 */
[----:B------:R-:W-:Y:S01]  /*0d90*/  FFMA.FTZ R8, R11, R220, R12 ;  /* 0x000000dc0b087223 */ /* 0x000fe2000001000c */
[----:B------:R-:W-:Y:S02]  /*0da0*/  HADD2.F32 R10, -RZ, R37.H0_H0 ;  /* 0x20000025ff0a7230 */ /* 0x000fe40000004100 */
[----:B------:R-:W-:Y:S01]  /*0db0*/  FADD.FTZ R118, R118, R225 ;  /* 0x000000e176767221 */ /* 0x000fe20000010000 */
[----:B------:R-:W-:Y:S02]  /*0dc0*/  HADD2.F32 R229, -RZ, R186.H0_H0 ;  /* 0x200000baffe57230 */ /* 0x000fe40000004100 */
[----:B------:R-:W-:Y:S01]  /*0dd0*/  FADD.FTZ R232, -R214, R181 ;  /* 0x000000b5d6e87221 */ /* 0x000fe20000010100 */
[----:B------:R-:W-:-:S02]  /*0de0*/  HADD2.F32 R12, -RZ, R42.H0_H0 ;  /* 0x2000002aff0c7230 */ /* 0x000fc40000004100 */
[----:B------:R-:W-:Y:S01]  /*0df0*/  FFMA.FTZ R7, R10, R215, R9 ;  /* 0x000000d70a077223 */ /* 0x000fe20000010009 */
[----:B------:R-:W-:Y:S02]  /*0e00*/  HADD2.F32 R186, -RZ, R186.H1_H1 ;  /* 0x300000baffba7230 */ /* 0x000fe40000004100 */
[----:B------:R-:W-:Y:S01]  /*0e10*/  FADD.FTZ R182, -R214, R182 ;  /* 0x000000b6d6b67221 */ /* 0x000fe20000010100 */
[----:B------:R-:W-:Y:S02]  /*0e20*/  HADD2.F32 R187, -RZ, R42.H1_H1 ;  /* 0x3000002affbb7230 */ /* 0x000fe40000004100 */
[----:B------:R-:W-:Y:S01]  /*0e30*/  FMUL.FTZ R9, R12, R229 ;  /* 0x000000e50c097220 */ /* 0x000fe20000410000 */
[--C-:B------:R-:W-:Y:S02]  /*0e40*/  HADD2.F32 R10, -RZ, R38.reuse.H0_H0 ;  /* 0x20000026ff0a7230 */ /* 0x100fe40000004100 */
[----:B------:R-:W-:Y:S01]  /*0e50*/  FADD.FTZ R234, -R214, R183 ;  /* 0x000000b7d6ea7221 */ /* 0x000fe20000010100 */
[----:B------:R-:W-:-:S02]  /*0e60*/  HADD2.F32 R11, -RZ, R38.H1_H1 ;  /* 0x30000026ff0b7230 */ /* 0x000fc40000004100 */
[----:B------:R-:W-:Y:S01]  /*0e70*/  FMUL.FTZ R12, R187, R186 ;  /* 0x000000babb0c7220 */ /* 0x000fe20000410000 */
[----:B------:R-:W-:Y:S01]  /*0e80*/  FMUL.FTZ R187, R230, R185 ;  /* 0x000000b9e6bb7220 */ /* 0x000fe20000410000 */
[----:B------:R-:W-:Y:S01]  /*0e90*/  FMUL.FTZ R230, R231, R184 ;  /* 0x000000b8e7e67220 */ /* 0x000fe20000410000 */
[----:B------:R-:W-:Y:S01]  /*0ea0*/  FFMA.FTZ R9, R10, R191, R9 ;  /* 0x000000bf0a097223 */ /* 0x000fe20000010009 */
[----:B------:R-:W-:Y:S01]  /*0eb0*/  FFMA.FTZ R10, R11, R190, R12 ;  /* 0x000000be0b0a7223 */ /* 0x000fe2000001000c */
[----:B------:R-:W-:Y:S01]  /*0ec0*/  FFMA.FTZ R11, R226, R189, R187 ;  /* 0x000000bde20b7223 */ /* 0x000fe200000100bb */
[----:B------:R-:W-:Y:S01]  /*0ed0*/  FFMA.FTZ R12, R203, R188, R230 ;  /* 0x000000bccb0c7223 */ /* 0x000fe200000100e6 */
[C---:B------:R-:W-:Y:S01]  /*0ee0*/  FADD.FTZ R226, -R214.reuse, R177 ;  /* 0x000000b1d6e27221 */ /* 0x040fe20000010100 */
[C---:B-----5:R-:W-:Y:S01]  /*0ef0*/  FMUL.FTZ R203, R5.reuse, R176 ;  /* 0x000000b005cb7220 */ /* 0x060fe20000410000 */
[----:B------:R-:W-:Y:S01]  /*0f00*/  FADD.FTZ R230, -R214, R179 ;  /* 0x000000b3d6e67221 */ /* 0x000fe20000010100 */
[----:B------:R-:W-:Y:S01]  /*0f10*/  FADD.FTZ R177, RZ, R201 ;  /* 0x000000c9ffb17221 */ /* 0x000fe20000010000 */
[----:B------:R-:W-:Y:S01]  /*0f20*/  FMUL.FTZ R226, R5, R226 ;  /* 0x000000e205e27220 */ /* 0x000fe20000410000 */
[C---:B------:R-:W-:Y:S01]  /*0f30*/  FFMA.FTZ R179, R203.reuse, R201, RZ ;  /* 0x000000c9cbb37223 */ /* 0x040fe200000100ff */
[----:B------:R-:W-:Y:S01]  /*0f40*/  FFMA.FTZ R92, R203, R227, R92 ;  /* 0x000000e3cb5c7223 */ /* 0x000fe2000001005c */
[----:B------:R-:W-:Y:S01]  /*0f50*/  FMUL.FTZ R227, R5, R178 ;  /* 0x000000b205e37220 */ /* 0x000fe20000410000 */
[----:B------:R-:W-:Y:S01]  /*0f60*/  FADD.FTZ R176, R177, R6 ;  /* 0x00000006b1b07221 */ /* 0x000fe20000010000 */
[C---:B------:R-:W-:Y:S01]  /*0f70*/  FFMA.FTZ R178, R226.reuse, R6, R179 ;  /* 0x00000006e2b27223 */ /* 0x040fe200000100b3 */
[----:B------:R-:W-:Y:S01]  /*0f80*/  FFMA.FTZ R93, R226, R224, R93 ;  /* 0x000000e0e25d7223 */ /* 0x000fe2000001005d */
[----:B------:R-:W-:Y:S01]  /*0f90*/  FMUL.FTZ R224, R5, R230 ;  /* 0x000000e605e07220 */ /* 0x000fe20000410000 */
[----:B------:R-:W-:Y:S01]  /*0fa0*/  FADD.FTZ R177, R176, R7 ;  /* 0x00000007b0b17221 */ /* 0x000fe20000010000 */
[C---:B------:R-:W-:Y:S01]  /*0fb0*/  FFMA.FTZ R179, R227.reuse, R7, R178 ;  /* 0x00000007e3b37223 */ /* 0x040fe200000100b2 */
[----:B------:R-:W-:Y:S01]  /*0fc0*/  FFMA.FTZ R94, R227, R225, R94 ;  /* 0x000000e1e35e7223 */ /* 0x000fe2000001005e */
[----:B------:R-:W-:Y:S01]  /*0fd0*/  FMUL.FTZ R225, R5, R180 ;  /* 0x000000b405e17220 */ /* 0x000fe20000410000 */
[----:B------:R-:W-:Y:S01]  /*0fe0*/  FADD.FTZ R176, R177, R8 ;  /* 0x00000008b1b07221 */ /* 0x000fe20000010000 */
[----:B------:R-:W-:Y:S01]  /*0ff0*/  FFMA.FTZ R178, R224, R8, R179 ;  /* 0x00000008e0b27223 */ /* 0x000fe200000100b3 */
        /* <DEDUP_REMOVED lines=34> */
.L_x_1950:
[----:B-1-3--:R-:W-:Y:S05]  /*1220*/  BSYNC.RECONVERGENT B0 ;  /* 0x0000000000007941 */ /* 0x00afea0003800200 */
.L_x_1949:
        /* <DEDUP_REMOVED lines=9> */
[----:B--2---:R-:W-:-:S05]  /*12c0*/  IMAD.WIDE.U32 R188, R215, 0x20, R188 ;  /* 0x00000020d7bc7825 */ /* 0x004fca00078e00bc */
[----:B------:R-:W2:Y:S04]  /*12d0*/  LDG.E.128 R176, desc[UR12][R188.64] ;  /* 0x0000000cbcb07981 */ /* 0x000ea8000c1e1d00 */
[----:B------:R-:W2:Y:S01]  /*12e0*/  LDG.E.128 R180, desc[UR12][R188.64+0x10] ;  /* 0x0000100cbcb47981 */ /* 0x000ea2000c1e1d00 */
        /* <DEDUP_REMOVED lines=9> */
[--C-:B------:R-:W-:Y:S01]  /*1380*/  HADD2.F32 R218, -RZ, R23.reuse.H0_H0 ;  /* 0x20000017ffda7230 */ /* 0x100fe20000004100 */
[----:B------:R-:W-:Y:S01]  /*1390*/  IADD3 R215, PT, PT, R215, 0x100, RZ ;  /* 0x00000100d7d77810 */ /* 0x000fe20007ffe0ff */
        /* <DEDUP_REMOVED lines=9> */
[----:B----4-:R-:W-:-:S02]  /*1430*/  HADD2.F32 R221, -RZ, R184.H0_H0 ;  /* 0x200000b8ffdd7230 */ /* 0x010fc40000004100 */
        /* <DEDUP_REMOVED lines=8> */
[----:B--2---:R-:W-:Y:S01]  /*14c0*/  FADD.FTZ R176, -R214, R176 ;  /* 0x000000b0d6b07221 */ /* 0x004fe20000010100 */
        /* <DEDUP_REMOVED lines=15> */
[C---:B------:R-:W-:Y:S01]  /*15c0*/  FADD.FTZ R180, -R214.reuse, R180 ;  /* 0x000000b4d6b47221 */ /* 0x040fe20000010100 */
[----:B------:R-:W-:Y:S02]  /*15d0*/  HADD2.F32 R190, -RZ, R18.H1_H1 ;  /* 0x30000012ffbe7230 */ /* 0x000fe40000004100 */
[----:B------:R-:W-:Y:S01]  /*15e0*/  FFMA.FTZ R16, R19, R210, R192 ;  /* 0x000000d213107223 */ /* 0x000fe200000100c0 */
[----:B------:R-:W-:Y:S02]  /*15f0*/  HADD2.F32 R18, -RZ, R21.H0_H0 ;  /* 0x20000015ff127230 */ /* 0x000fe40000004100 */
[C---:B------:R-:W-:Y:S01]  /*1600*/  FADD.FTZ R236, -R214.reuse, R181 ;  /* 0x000000b5d6ec7221 */ /* 0x040fe20000010100 */
        /* <DEDUP_REMOVED lines=9> */
[----:B------:R-:W-:Y:S01]  /*16a0*/  FADD.FTZ R126, R126, R231 ;  /* 0x000000e77e7e7221 */ /* 0x000fe20000010000 */
        /* <DEDUP_REMOVED lines=11> */
[----:B------:R-:W-:Y:S01]  /*1760*/  FADD.FTZ R177, R230, R13 ;  /* 0x0000000de6b17221 */ /* 0x000fe20000010000 */
[----:B------:R-:W-:Y:S01]  /*1770*/  FMUL.FTZ R218, R5, R218 ;  /* 0x000000da05da7220 */ /* 0x000fe20000410000 */
        /* <DEDUP_REMOVED lines=46> */
.L_x_1952:
[----:B------:R-:W-:Y:S05]  /*1a60*/  BSYNC.RECONVERGENT B0 ;  /* 0x0000000000007941 */ /* 0x000fea0003800200 */
.L_x_1951:
        /* <DEDUP_REMOVED lines=11> */
[----:B------:R0:W2:Y:S01]  /*1b20*/  LDG.E.128 R188, desc[UR12][R196.64+0x10] ;  /* 0x0000100cc4bc7981 */ /* 0x0000a2000c1e1d00 */
[----:B------:R-:W-:-:S04]  /*1b30*/  ISETP.NE.U32.AND P0, PT, RZ, UR14, PT ;  /* 0x0000000eff007c0c */ /* 0x000fc8000bf05070 */
[----:B------:R-:W-:-:S13]  /*1b40*/  ISETP.NE.AND.EX P0, PT, RZ, UR15, PT, P0 ;  /* 0x0000000fff007c0c */ /* 0x000fda000bf05300 */
[----:B------:R-:W1:Y:S01]  /*1b50*/  @P0 LDC.64 R194, c[0x0][0x438] ;  /* 0x00010e00ffc20b82 */ /* 0x000e620000000a00 */
[----:B0-----:R-:W-:Y:S02]  /*1b60*/  HADD2.F32 R196, -RZ, R32.H0_H0 ;  /* 0x20000020ffc47230 */ /* 0x001fe40000004100 */
[--C-:B------:R-:W-:Y:S02]  /*1b70*/  HADD2.F32 R200, -RZ, R33.reuse.H0_H0 ;  /* 0x20000021ffc87230 */ /* 0x100fe40000004100 */
[----:B------:R-:W-:Y:S02]  /*1b80*/  HADD2.F32 R199, -RZ, R33.H1_H1 ;  /* 0x30000021ffc77230 */ /* 0x000fe40000004100 */
[----:B------:R-:W-:Y:S02]  /*1b90*/  HADD2.F32 R197, -RZ, R29.H1_H1 ;  /* 0x3000001dffc57230 */ /* 0x000fe40000004100 */
[----:B-1----:R-:W-:-:S05]  /*1ba0*/  @P0 IMAD.WIDE.U32 R194, R215, 0x20, R194 ;  /* 0x00000020d7c20825 */ /* 0x002fca00078e00c2 */
[----:B------:R-:W5:Y:S04]  /*1bb0*/  @P0 LDG.E.128 R156, desc[UR12][R194.64] ;  /* 0x0000000cc29c0981 */ /* 0x000f68000c1e1d00 */
[----:B------:R0:W5:Y:S02]  /*1bc0*/  @P0 LDG.E.128 R160, desc[UR12][R194.64+0x10] ;  /* 0x0000100cc2a00981 */ /* 0x000164000c1e1d00 */
[----:B0-----:R-:W-:Y:S02]  /*1bd0*/  HADD2.F32 R195, -RZ, R32.H1_H1 ;  /* 0x30000020ffc37230 */ /* 0x001fe40000004100 */
[----:B------:R-:W-:Y:S02]  /*1be0*/  HADD2.F32 R194, -RZ, R28.H0_H0 ;  /* 0x2000001cffc27230 */ /* 0x000fe40000004100 */
[----:B------:R-:W-:-:S02]  /*1bf0*/  HADD2.F32 R198, -RZ, R29.H0_H0 ;  /* 0x2000001dffc67230 */ /* 0x000fc40000004100 */
[--C-:B------:R-:W-:Y:S02]  /*1c00*/  HADD2.F32 R234, -RZ, R35.reuse.H0_H0 ;  /* 0x20000023ffea7230 */ /* 0x100fe40000004100 */
[----:B------:R-:W-:Y:S02]  /*1c10*/  HADD2.F32 R231, -RZ, R35.H1_H1 ;  /* 0x30000023ffe77230 */ /* 0x000fe40000004100 */
[--C-:B------:R-:W-:Y:S02]  /*1c20*/  HADD2.F32 R208, -RZ, R31.reuse.H0_H0 ;  /* 0x2000001fffd07230 */ /* 0x100fe40000004100 */
[----:B------:R-:W-:Y:S02]  /*1c30*/  HADD2.F32 R205, -RZ, R31.H1_H1 ;  /* 0x3000001fffcd7230 */ /* 0x000fe40000004100 */
[--C-:B---3--:R-:W-:Y:S02]  /*1c40*/  HADD2.F32 R229, -RZ, R180.reuse.H0_H0 ;  /* 0x200000b4ffe57230 */ /* 0x108fe40000004100 */
[----:B------:R-:W-:-:S02]  /*1c50*/  HADD2.F32 R206, -RZ, R180.H1_H1 ;  /* 0x300000b4ffce7230 */ /* 0x000fc40000004100 */
[--C-:B------:R-:W-:Y:S02]  /*1c60*/  HADD2.F32 R215, -RZ, R181.reuse.H0_H0 ;  /* 0x200000b5ffd77230 */ /* 0x100fe40000004100 */
[----:B------:R-:W-:Y:S02]  /*1c70*/  HADD2.F32 R232, -RZ, R181.H1_H1 ;  /* 0x300000b5ffe87230 */ /* 0x000fe40000004100 */
[--C-:B----4-:R-:W-:Y:S02]  /*1c80*/  HADD2.F32 R213, -RZ, R176.reuse.H0_H0 ;  /* 0x200000b0ffd57230 */ /* 0x110fe40000004100 */
[----:B------:R-:W-:Y:S02]  /*1c90*/  HADD2.F32 R204, -RZ, R176.H1_H1 ;  /* 0x300000b0ffcc7230 */ /* 0x000fe40000004100 */
[--C-:B------:R-:W-:Y:S02]  /*1ca0*/  HADD2.F32 R209, -RZ, R177.reuse.H0_H0 ;  /* 0x200000b1ffd17230 */ /* 0x100fe40000004100 */
[----:B------:R-:W-:-:S02]  /*1cb0*/  HADD2.F32 R202, -RZ, R177.H1_H1 ;  /* 0x300000b1ffca7230 */ /* 0x000fc40000004100 */
[----:B------:R-:W-:Y:S01]  /*1cc0*/  FMUL.FTZ R193, R196, R229 ;  /* 0x000000e5c4c17220 */ /* 0x000fe20000410000 */
[--C-:B------:R-:W-:Y:S02]  /*1cd0*/  HADD2.F32 R177, -RZ, R179.reuse.H0_H0 ;  /* 0x200000b3ffb17230 */ /* 0x100fe40000004100 */
[----:B------:R-:W-:Y:S02]  /*1ce0*/  HADD2.F32 R176, -RZ, R179.H1_H1 ;  /* 0x300000b3ffb07230 */ /* 0x000fe40000004100 */
[----:B------:R-:W-:Y:S01]  /*1cf0*/  FMUL.FTZ R196, R195, R206 ;  /* 0x000000cec3c47220 */ /* 0x000fe20000410000 */
[--C-:B------:R-:W-:Y:S02]  /*1d00*/  HADD2.F32 R179, -RZ, R183.reuse.H0_H0 ;  /* 0x200000b7ffb37230 */ /* 0x100fe40000004100 */
[----:B------:R-:W-:Y:S02]  /*1d10*/  HADD2.F32 R180, -RZ, R183.H1_H1 ;  /* 0x300000b7ffb47230 */ /* 0x000fe40000004100 */
[----:B------:R-:W-:Y:S01]  /*1d20*/  FMUL.FTZ R195, R200, R215 ;  /* 0x000000d7c8c37220 */ /* 0x000fe20000410000 */
[----:B------:R-:W-:-:S02]  /*1d30*/  HADD2.F32 R183, -RZ, R28.H1_H1 ;  /* 0x3000001cffb77230 */ /* 0x000fc40000004100 */
[----:B------:R-:W-:Y:S01]  /*1d40*/  FMUL.FTZ R200, R199, R232 ;  /* 0x000000e8c7c87220 */ /* 0x000fe20000410000 */
[----:B------:R-:W-:Y:S01]  /*1d50*/  FFMA.FTZ R193, R194, R213, R193 ;  /* 0x000000d5c2c17223 */ /* 0x000fe200000100c1 */
[----:B------:R-:W-:Y:S02]  /*1d60*/  HADD2.F32 R181, -RZ, R182.H0_H0 ;  /* 0x200000b6ffb57230 */ /* 0x000fe40000004100 */
[----:B------:R-:W-:Y:S01]  /*1d70*/  FFMA.FTZ R194, R183, R204, R196 ;  /* 0x000000ccb7c27223 */ /* 0x000fe200000100c4 */
[----:B------:R-:W-:Y:S01]  /*1d80*/  FFMA.FTZ R196, R197, R202, R200 ;  /* 0x000000cac5c47223 */ /* 0x000fe200000100c8 */
[----:B------:R-:W-:Y:S02]  /*1d90*/  HADD2.F32 R200, -RZ, R34.H0_H0 ;  /* 0x20000022ffc87230 */ /* 0x000fe40000004100 */
[----:B------:R-:W-:Y:S02]  /*1da0*/  HADD2.F32 R182, -RZ, R182.H1_H1 ;  /* 0x300000b6ffb67230 */ /* 0x000fe40000004100 */
[----:B------:R-:W-:-:S02]  /*1db0*/  HADD2.F32 R199, -RZ, R34.H1_H1 ;  /* 0x30000022ffc77230 */ /* 0x000fc40000004100 */
[----:B------:R-:W-:Y:S01]  /*1dc0*/  FFMA.FTZ R195, R198, R209, R195 ;  /* 0x000000d1c6c37223 */ /* 0x000fe200000100c3 */
[----:B------:R-:W-:Y:S02]  /*1dd0*/  HADD2.F32 R211, -RZ, R178.H0_H0 ;  /* 0x200000b2ffd37230 */ /* 0x000fe40000004100 */
[----:B------:R-:W-:Y:S01]  /*1de0*/  FMUL.FTZ R197, R200, R181 ;  /* 0x000000b5c8c57220 */ /* 0x000fe20000410000 */
[----:B------:R-:W-:Y:S02]  /*1df0*/  HADD2.F32 R198, -RZ, R30.H0_H0 ;  /* 0x2000001effc67230 */ /* 0x000fe40000004100 */
[----:B------:R-:W-:Y:S01]  /*1e00*/  FMUL.FTZ R200, R199, R182 ;  /* 0x000000b6c7c87220 */ /* 0x000fe20000410000 */
[----:B------:R-:W-:Y:S02]  /*1e10*/  HADD2.F32 R178, -RZ, R178.H1_H1 ;  /* 0x300000b2ffb27230 */ /* 0x000fe40000004100 */
[----:B------:R-:W-:Y:S01]  /*1e20*/  FMUL.FTZ R199, R234, R179 ;  /* 0x000000b3eac77220 */ /* 0x000fe20000410000 */
[----:B------:R-:W-:-:S02]  /*1e30*/  HADD2.F32 R183, -RZ, R30.H1_H1 ;  /* 0x3000001effb77230 */ /* 0x000fc40000004100 */
[----:B------:R-:W-:Y:S01]  /*1e40*/  FMUL.FTZ R234, R231, R180 ;  /* 0x000000b4e7ea7220 */ /* 0x000fe20000410000 */
[----:B--2---:R-:W-:Y:S01]  /*1e50*/  FADD.FTZ R184, -R214, R184 ;  /* 0x000000b8d6b87221 */ /* 0x004fe20000010100 */
        /* <DEDUP_REMOVED lines=9> */
[----:B------:R-:W-:Y:S01]  /*1ef0*/  FFMA.FTZ R60, R205, R213, R60 ;  /* 0x000000d5cd3c7223 */ /* 0x000fe2000001003c */
        /* <DEDUP_REMOVED lines=21> */
[----:B------:R-:W-:-:S02]  /*2050*/  FADD.FTZ R190, -R214, R190 ;  /* 0x000000bed6be7221 */ /* 0x000fc40000010100 */
        /* <DEDUP_REMOVED lines=35> */
.L_x_1954:
[----:B------:R-:W-:Y:S05]  /*2290*/  BSYNC.RECONVERGENT B0 ;  /* 0x0000000000007941 */ /* 0x000fea0003800200 */
.L_x_1953:
        /* <DEDUP_REMOVED lines=32> */
.L_x_1956:
[----:B------:R-:W-:Y:S05]  /*24a0*/  BSYNC.RECONVERGENT B0 ;  /* 0x0000000000007941 */ /* 0x000fea0003800200 */
.L_x_1955:
        /* <DEDUP_REMOVED lines=83> */
.L_x_1961:
        /* <DEDUP_REMOVED lines=33> */
.L_x_1960:
        /* <DEDUP_REMOVED lines=32> */
.L_x_1963:
        /* <DEDUP_REMOVED lines=33> */
.L_x_1959:
        /* <DEDUP_REMOVED lines=13> */
[-C--:B------:R-:W-:Y:S01]  /*30d0*/  FFMA.FTZ R183, R222, R186.reuse, R187 ;  /* 0x000000badeb77223 */ /* 0x080fe200000100bb */
[----:B------:R-:W-:Y:S01]  /*30e0*/  FADD.FTZ R178, R6, -R177 ;  /* 0x800000b106b27221 */ /* 0x000fe20000010000 */
[-CC-:B------:R-:W-:Y:S01]  /*30f0*/  FFMA.FTZ R184, R223, R186.reuse, R187.reuse ;  /* 0x000000badfb87223 */ /* 0x180fe200000100bb */
[----:B------:R-:W-:Y:S01]  /*3100*/  FADD.FTZ R179, R7, -R180 ;  /* 0x800000b407b37221 */ /* 0x000fe20000010000 */
[----:B------:R-:W-:Y:S01]  /*3110*/  FFMA.FTZ R185, R220, R186, R187 ;  /* 0x000000badcb97223 */ /* 0x000fe200000100bb */
[----:B------:R-:W-:Y:S01]  /*3120*/  FADD.FTZ R180, R8, -R181 ;  /* 0x800000b508b47221 */ /* 0x000fe20000010000 */
[----:B------:R-:W-:Y:S01]  /*3130*/  FADD.FTZ R181, R9, -R182 ;  /* 0x800000b609b57221 */ /* 0x000fe20000010000 */
[----:B------:R-:W-:Y:S01]  /*3140*/  FADD.FTZ R176, R201, -R176 ;  /* 0x800000b0c9b07221 */ /* 0x000fe20000010000 */
[----:B------:R-:W-:Y:S01]  /*3150*/  FADD.FTZ R182, R10, -R183 ;  /* 0x800000b70ab67221 */ /* 0x000fe20000010000 */
[----:B-----5:R-:W-:Y:S01]  /*3160*/  FFMA.FTZ R177, R5, R178, R141 ;  /* 0x000000b205b17223 */ /* 0x020fe2000001008d */
[----:B------:R-:W-:Y:S01]  /*3170*/  FADD.FTZ R183, R11, -R184 ;  /* 0x800000b80bb77221 */ /* 0x000fe20000010000 */
[C---:B------:R-:W-:Y:S01]  /*3180*/  FFMA.FTZ R178, R5.reuse, R179, R142 ;  /* 0x000000b305b27223 */ /* 0x040fe2000001008e */
[----:B------:R-:W-:Y:S01]  /*3190*/  FADD.FTZ R184, R12, -R185 ;  /* 0x800000b90cb87221 */ /* 0x000fe20000010000 */
        /* <DEDUP_REMOVED lines=9> */
[----:B------:R-:W-:Y:S01]  /*3230*/  F2FP.F16.F32.PACK_AB R179, R183, R182 ;  /* 0x000000b6b7b3723e */ /* 0x000fe200000000ff */
[----:B------:R-:W-:Y:S06]  /*3240*/  BRA `(.L_x_1962) ;  /* 0x0000000400847947 */ /* 0x000fec0003800000 */
.L_x_1965:
        /* <DEDUP_REMOVED lines=33> */
.L_x_1964:
        /* <DEDUP_REMOVED lines=32> */
.L_x_1966:
        /* <DEDUP_REMOVED lines=31> */
[----:B------:R-:W-:-:S07]  /*3850*/  MOV R164, R176 ;  /* 0x000000b000a47202 */ /* 0x000fce0000000f00 */
.L_x_1962:
        /* <DEDUP_REMOVED lines=15> */
.L_x_1958:
[----:B------:R-:W-:Y:S05]  /*3950*/  BSYNC.RECONVERGENT B0 ;  /* 0x0000000000007941 */ /* 0x000fea0003800200 */
.L_x_1957:
        /* <DEDUP_REMOVED lines=46> */
.L_x_1971:
        /* <DEDUP_REMOVED lines=29> */
.L_x_1970:
        /* <DEDUP_REMOVED lines=37> */
.L_x_1973:
[-CC-:B------:R-:W-:Y:S01]  /*4060*/  FFMA.FTZ R180, R221, R186.reuse, R187.reuse ;  /* 0x000000baddb47223 */ /* 0x180fe200000100bb */
[-CC-:B------:R-:W-:Y:S01]  /*4070*/  FFMA.FTZ R181, R216, R186.reuse, R187.reuse ;  /* 0x000000bad8b57223 */ /* 0x180fe200000100bb */
[-CC-:B------:R-:W-:Y:S01]  /*4080*/  FFMA.FTZ R182, R219, R186.reuse, R187.reuse ;  /* 0x000000badbb67223 */ /* 0x180fe200000100bb */
[-CC-:B------:R-:W-:Y:S01]  /*4090*/  FFMA.FTZ R176, R207, R186.reuse, R187.reuse ;  /* 0x000000bacfb07223 */ /* 0x180fe200000100bb */
[-CC-:B------:R-:W-:Y:S01]  /*40a0*/  FFMA.FTZ R177, R218, R186.reuse, R187.reuse ;  /* 0x000000badab17223 */ /* 0x180fe200000100bb */
[-CC-:B------:R-:W-:Y:S01]  /*40b0*/  FFMA.FTZ R183, R212, R186.reuse, R187.reuse ;  /* 0x000000bad4b77223 */ /* 0x180fe200000100bb */
[-CC-:B------:R-:W-:Y:S01]  /*40c0*/  FFMA.FTZ R184, R217, R186.reuse, R187.reuse ;  /* 0x000000bad9b87223 */ /* 0x180fe200000100bb */
[----:B------:R-:W-:Y:S01]  /*40d0*/  FADD.FTZ R179, R15, -R180 ;  /* 0x800000b40fb37221 */ /* 0x000fe20000010000 */
        /* <DEDUP_REMOVED lines=21> */
.L_x_1969:
        /* <DEDUP_REMOVED lines=41> */
.L_x_1975:
        /* <DEDUP_REMOVED lines=29> */
.L_x_1974:
        /* <DEDUP_REMOVED lines=37> */
.L_x_1976:
        /* <DEDUP_REMOVED lines=28> */
.L_x_1972:
        /* <DEDUP_REMOVED lines=11> */
.L_x_1968:
[----:B------:R-:W-:Y:S05]  /*4b50*/  BSYNC.RECONVERGENT B0 ;  /* 0x0000000000007941 */ /* 0x000fea0003800200 */
.L_x_1967:
        /* <DEDUP_REMOVED lines=46> */
.L_x_1981:
        /* <DEDUP_REMOVED lines=29> */
.L_x_1980:
        /* <DEDUP_REMOVED lines=37> */
.L_x_1983:
        /* <DEDUP_REMOVED lines=29> */
.L_x_1979:
        /* <DEDUP_REMOVED lines=41> */
.L_x_1985:
        /* <DEDUP_REMOVED lines=29> */
.L_x_1984:
        /* <DEDUP_REMOVED lines=37> */
.L_x_1986:
        /* <DEDUP_REMOVED lines=28> */
.L_x_1982:
        /* <DEDUP_REMOVED lines=10> */
.L_x_1978:
[----:B------:R-:W-:Y:S05]  /*5d40*/  BSYNC.RECONVERGENT B0 ;  /* 0x0000000000007941 */ /* 0x000fea0003800200 */
.L_x_1977:
[----:B------:R-:W-:Y:S01]  /*5d50*/  UPLOP3.LUT UP1, UPT, UPT, UPT, UP1, 0x40, 0x4 ;  /* 0x000000000004789c */ /* 0x000fe20003f2e810 */
[----:B------:R-:W-:Y:S10]  /*5d60*/  @!P2 BRA `(.L_x_1987) ;  /* 0xffffffa800dca947 */ /* 0x000ff4000383ffff */
.L_x_1948:
        /* <DEDUP_REMOVED lines=22> */
.L_x_1989:
[----:B------:R-:W-:Y:S05]  /*5ed0*/  BSYNC.RECONVERGENT B0 ;  /* 0x0000000000007941 */ /* 0x000fea0003800200 */
.L_x_1988:
        /* <DEDUP_REMOVED lines=19> */
.L_x_1991:
[----:B------:R-:W-:Y:S05]  /*6010*/  BSYNC.RECONVERGENT B0 ;  /* 0x0000000000007941 */ /* 0x000fea0003800200 */
.L_x_1990:
        /* <DEDUP_REMOVED lines=18> */
.L_x_1992:
        /* <DEDUP_REMOVED lines=12> */
.L_x_3844:


//--------------------- .text._ZN10layer_norm31ln_parallel_residual_bwd_kernelINS_13Kernel_traitsI6__halfS2_fS2_fjLj6144ELj1ELj1ELj8ELj16ENS_18Kernel_traits_baseILj6144ES2_S2_fS2_fjLj256EEEEELb0ELb0ELb1EEEvNS_9BwdParamsE --------------------------
	.section	.text._ZN10layer_norm31ln_parallel_residual_bwd_kernelINS_13Kernel_traitsI6__halfS2_fS2_fjLj6144ELj1ELj1ELj8ELj16ENS_18Kernel_traits_baseILj6144ES2_S2_fS2_fjLj256EEEEELb0ELb0ELb1EEEvNS_9BwdParamsE,"ax",@progbits
	.align	128
        .global         _ZN10layer_norm31ln_parallel_residual_bwd_kernelINS_13Kernel_traitsI6__halfS2_fS2_fjLj6144ELj1ELj1ELj8ELj16ENS_18Kernel_traits_baseILj6144ES2_S2_fS2_fjLj256EEEEELb0ELb0ELb1EEEvNS_9BwdParamsE
        .type           _ZN10layer_norm31ln_parallel_residual_bwd_kernelINS_13Kernel_traitsI6__halfS2_fS2_fjLj6144ELj1ELj1ELj8ELj16ENS_18Kernel_traits_baseILj6144ES2_S2_fS2_fjLj256EEEEELb0ELb0ELb1EEEvNS_9BwdParamsE,@function
        .size           _ZN10layer_norm31ln_parallel_residual_bwd_kernelINS_13Kernel_traitsI6__halfS2_fS2_fjLj6144ELj1ELj1ELj8ELj16ENS_18Kernel_traits_baseILj6144ES2_S2_fS2_fjLj256EEEEELb0ELb0ELb1EEEvNS_9BwdParamsE,(.L_x_3845 - _ZN10layer_norm31ln_parallel_residual_bwd_kernelINS_13Kernel_traitsI6__halfS2_fS2_fjLj6144ELj1ELj1ELj8ELj16ENS_18Kernel_traits_baseILj6144ES2_S2_fS2_fjLj256EEEEELb0ELb0ELb1EEEvNS_9BwdParamsE)
        .other          _ZN10layer_norm31ln_parallel_residual_bwd_kernelINS_13Kernel_traitsI6__halfS2_fS2_fjLj6144ELj1ELj1ELj8ELj16ENS_18Kernel_traits_baseILj6144ES2_S2_fS2_fjLj256EEEEELb0ELb0ELb1EEEvNS_9BwdParamsE,@"STO_CUDA_ENTRY STV_DEFAULT"
_ZN10layer_norm31ln_parallel_residual_bwd_kernelINS_13Kernel_traitsI6__halfS2_fS2_fjLj6144ELj1ELj1ELj8ELj16ENS_18Kernel_traits_baseILj6144ES2_S2_fS2_fjLj256EEEEELb0ELb0ELb1EEEvNS_9BwdParamsE:
.text._ZN10layer_norm31ln_parallel_residual_bwd_kernelINS_13Kernel_traitsI6__halfS2_fS2_fjLj6144ELj1ELj1ELj8ELj16ENS_18Kernel_traits_baseILj6144ES2_S2_fS2_fjLj256EEEEELb0ELb0ELb1EEEvNS_9BwdParamsE:
        /* <DEDUP_REMOVED lines=97> */
[----:B------:R-:W5:Y:S01]  /*0610*/  LDG.E.128 R204, desc[UR12][R4.64+0x1000] ;  /* 0x0010000c04cc7981 */ /* 0x000f62000c1e1d00 */
[----:B------:R-:W-:Y:S02]  /*0620*/  CS2R R42, SRZ ;  /* 0x00000000002a7805 */ /* 0x000fe4000001ff00 */
[----:B------:R-:W-:Y:S02]  /*0630*/  CS2R R128, SRZ ;  /* 0x0000000000807805 */ /* 0x000fe4000001ff00 */
[----:B------:R-:W-:Y:S01]  /*0640*/  CS2R R130, SRZ ;  /* 0x0000000000827805 */ /* 0x000fe2000001ff00 */
[----:B------:R-:W5:Y:S01]  /*0650*/  LDG.E.128 R12, desc[UR12][R2.64+0x2000] ;  /* 0x0020000c020c7981 */ /* 0x000f62000c1e1d00 */
[----:B------:R-:W-:Y:S01]  /*0660*/  UPLOP3.LUT UP1, UPT, UPT, UPT, UPT, 0x40, 0x4 ;  /* 0x000000000004789c */ /* 0x000fe20003f2e870 */
[----:B------:R-:W0:Y:S02]  /*0670*/  LDCU UR15, c[0x0][0x388] ;  /* 0x00007100ff0f77ac */ /* 0x000e240008000800 */
[----:B------:R1:W5:Y:S01]  /*0680*/  LDG.E.128 R8, desc[UR12][R4.64+0x2000] ;  /* 0x0020000c04087981 */ /* 0x000362000c1e1d00 */
[----:B------:R-:W-:-:S02]  /*0690*/  LOP3.LUT R188, R45, 0xe0, RZ, 0xc0, !PT ;  /* 0x000000e02dbc7812 */ /* 0x000fc400078ec0ff */
[----:B------:R-:W-:Y:S02]  /*06a0*/  CS2R R182, SRZ ;  /* 0x0000000000b67805 */ /* 0x000fe4000001ff00 */
[----:B------:R-:W-:Y:S02]  /*06b0*/  CS2R R184, SRZ ;  /* 0x0000000000b87805 */ /* 0x000fe4000001ff00 */
[----:B------:R-:W-:Y:S01]  /*06c0*/  MOV R186, RZ ;  /* 0x000000ff00ba7202 */ /* 0x000fe20000000f00 */
[----:B------:R-:W0:Y:S01]  /*06d0*/  LDCU.U8 UR14, c[0x0][0x410] ;  /* 0x00008200ff0e77ac */ /* 0x000e220008000000 */
[----:B------:R-:W-:Y:S02]  /*06e0*/  MOV R187, UR11 ;  /* 0x0000000b00bb7c02 */ /* 0x000fe40008000f00 */
[----:B------:R-:W-:Y:S01]  /*06f0*/  LOP3.LUT R188, R188, 0x1f, R45, 0xf8, !PT ;  /* 0x0000001fbcbc7812 */ /* 0x000fe200078ef82d */
[----:B------:R-:W0:Y:S01]  /*0700*/  LDCU UR18, c[0x0][0x400] ;  /* 0x00008000ff1277ac */ /* 0x000e220008000800 */
[----:B-1----:R-:W-:Y:S01]  /*0710*/  CS2R R4, SRZ ;  /* 0x0000000000047805 */ /* 0x002fe2000001ff00 */
[----:B------:R-:W1:Y:S01]  /*0720*/  LDCU.64 UR6, c[0x0][0x470] ;  /* 0x00008e00ff0677ac */ /* 0x000e620008000a00 */
[----:B------:R-:W0:Y:S01]  /*0730*/  LDCU.64 UR8, c[0x0][0x478] ;  /* 0x00008f00ff0877ac */ /* 0x000e220008000a00 */
[----:B------:R-:W0:Y:S01]  /*0740*/  LDCU.64 UR16, c[0x0][0x438] ;  /* 0x00008700ff1077ac */ /* 0x000e220008000a00 */
[----:B--2---:R-:W-:-:S02]  /*0750*/  HADD2.F32 R2, -RZ, R244.H0_H0 ;  /* 0x200000f4ff027230 */ /* 0x004fc40000004100 */
[----:B------:R-:W-:Y:S02]  /*0760*/  HADD2.F32 R0, -RZ, R244.H1_H1 ;  /* 0x300000f4ff007230 */ /* 0x000fe40000004100 */
[--C-:B------:R-:W-:Y:S01]  /*0770*/  HADD2.F32 R252, -RZ, R245.reuse.H0_H0 ;  /* 0x200000f5fffc7230 */ /* 0x100fe20000004100 */
[----:B------:R3:W-:Y:S01]  /*0780*/  STL [R1+0xc], R2 ;  /* 0x00000c0201007387 */ /* 0x0007e20000100800 */
[----:B------:R-:W-:Y:S02]  /*0790*/  HADD2.F32 R250, -RZ, R245.H1_H1 ;  /* 0x300000f5fffa7230 */ /* 0x000fe40000004100 */
[--C-:B----4-:R-:W-:Y:S01]  /*07a0*/  HADD2.F32 R240, -RZ, R228.reuse.H0_H0 ;  /* 0x200000e4fff07230 */ /* 0x110fe20000004100 */
[----:B------:R2:W-:Y:S01]  /*07b0*/  STL [R1+0x4], R0 ;  /* 0x0000040001007387 */ /* 0x0005e20000100800 */
[----:B------:R-:W-:Y:S02]  /*07c0*/  HADD2.F32 R238, -RZ, R228.H1_H1 ;  /* 0x300000e4ffee7230 */ /* 0x000fe40000004100 */
[----:B------:R-:W-:-:S02]  /*07d0*/  HADD2.F32 R236, -RZ, R229.H0_H0 ;  /* 0x200000e5ffec7230 */ /* 0x000fc40000004100 */
[----:B------:R-:W-:Y:S02]  /*07e0*/  HADD2.F32 R234, -RZ, R229.H1_H1 ;  /* 0x300000e5ffea7230 */ /* 0x000fe40000004100 */
[--C-:B---3--:R-:W-:Y:S02]  /*07f0*/  HADD2.F32 R2, -RZ, R16.reuse.H0_H0 ;  /* 0x20000010ff027230 */ /* 0x108fe40000004100 */
[--C-:B------:R-:W-:Y:S02]  /*0800*/  HADD2.F32 R228, -RZ, R231.reuse.H0_H0 ;  /* 0x200000e7ffe47230 */ /* 0x100fe40000004100 */
[----:B--2---:R-:W-:Y:S01]  /*0810*/  HADD2.F32 R0, -RZ, R16.H1_H1 ;  /* 0x30000010ff007230 */ /* 0x004fe20000004100 */
[----:B------:R2:W-:Y:S01]  /*0820*/  STL [R1+0x8], R2 ;  /* 0x0000080201007387 */ /* 0x0005e20000100800 */
[----:B------:R-:W-:Y:S02]  /*0830*/  HADD2.F32 R208, -RZ, R231.H1_H1 ;  /* 0x300000e7ffd07230 */ /* 0x000fe40000004100 */
[--C-:B------:R-:W-:Y:S01]  /*0840*/  HADD2.F32 R244, -RZ, R247.reuse.H0_H0 ;  /* 0x200000f7fff47230 */ /* 0x100fe20000004100 */
[----:B------:R3:W-:Y:S01]  /*0850*/  STL [R1], R0 ;  /* 0x0000000001007387 */ /* 0x0007e20000100800 */
[----:B------:R-:W-:-:S02]  /*0860*/  HADD2.F32 R242, -RZ, R247.H1_H1 ;  /* 0x300000f7fff27230 */ /* 0x000fc40000004100 */
[--C-:B-----5:R-:W-:Y:S02]  /*0870*/  HADD2.F32 R239, -RZ, R204.reuse.H0_H0 ;  /* 0x200000ccffef7230 */ /* 0x120fe40000004100 */
[----:B------:R-:W-:Y:S01]  /*0880*/  HADD2.F32 R237, -RZ, R204.H1_H1 ;  /* 0x300000ccffed7230 */ /* 0x000fe20000004100 */
[----:B--2---:R-:W-:Y:S01]  /*0890*/  CS2R R2, SRZ ;  /* 0x0000000000027805 */ /* 0x004fe2000001ff00 */
[--C-:B------:R-:W-:Y:S02]  /*08a0*/  HADD2.F32 R235, -RZ, R205.reuse.H0_H0 ;  /* 0x200000cdffeb7230 */ /* 0x100fe40000004100 */
[----:B------:R-:W-:Y:S02]  /*08b0*/  HADD2.F32 R233, -RZ, R205.H1_H1 ;  /* 0x300000cdffe97230 */ /* 0x000fe40000004100 */
[----:B---3--:R-:W-:Y:S02]  /*08c0*/  HFMA2 R0, -RZ, RZ, 0, 0 ;  /* 0x00000000ff007431 */ /* 0x008fe400000001ff */
[----:B------:R-:W-:-:S02]  /*08d0*/  HADD2.F32 R231, -RZ, R206.H0_H0 ;  /* 0x200000ceffe77230 */ /* 0x000fc40000004100 */
[----:B------:R-:W-:Y:S02]  /*08e0*/  HADD2.F32 R229, -RZ, R206.H1_H1 ;  /* 0x300000ceffe57230 */ /* 0x000fe40000004100 */
[----:B------:R-:W-:Y:S02]  /*08f0*/  HADD2.F32 R248, -RZ, R246.H0_H0 ;  /* 0x200000f6fff87230 */ /* 0x000fe40000004100 */
[--C-:B------:R-:W-:Y:S02]  /*0900*/  HADD2.F32 R251, -RZ, R17.reuse.H0_H0 ;  /* 0x20000011fffb7230 */ /* 0x100fe40000004100 */
[----:B------:R-:W-:Y:S01]  /*0910*/  HADD2.F32 R249, -RZ, R17.H1_H1 ;  /* 0x30000011fff97230 */ /* 0x000fe20000004100 */
[----:B------:R-:W-:Y:S01]  /*0920*/  CS2R R16, SRZ ;  /* 0x0000000000107805 */ /* 0x000fe2000001ff00 */
[--C-:B------:R-:W-:Y:S02]  /*0930*/  HADD2.F32 R247, -RZ, R18.reuse.H0_H0 ;  /* 0x20000012fff77230 */ /* 0x100fe40000004100 */
[----:B------:R-:W-:-:S02]  /*0940*/  HADD2.F32 R245, -RZ, R18.H1_H1 ;  /* 0x30000012fff57230 */ /* 0x000fc40000004100 */
[--C-:B------:R-:W-:Y:S02]  /*0950*/  HADD2.F32 R243, -RZ, R19.reuse.H0_H0 ;  /* 0x20000013fff37230 */ /* 0x100fe40000004100 */
[----:B------:R-:W-:Y:S01]  /*0960*/  HADD2.F32 R241, -RZ, R19.H1_H1 ;  /* 0x30000013fff17230 */ /* 0x000fe20000004100 */
[----:B------:R-:W-:Y:S01]  /*0970*/  CS2R R18, SRZ ;  /* 0x0000000000127805 */ /* 0x000fe2000001ff00 */
[----:B------:R-:W-:Y:S02]  /*0980*/  HADD2.F32 R232, -RZ, R230.H0_H0 ;  /* 0x200000e6ffe87230 */ /* 0x000fe40000004100 */
[----:B------:R-:W-:Y:S02]  /*0990*/  HADD2.F32 R226, -RZ, R207.H0_H0 ;  /* 0x200000cfffe27230 */ /* 0x000fe40000004100 */
[--C-:B------:R-:W-:Y:S02]  /*09a0*/  HADD2.F32 R206, -RZ, R12.reuse.H0_H0 ;  /* 0x2000000cffce7230 */ /* 0x100fe40000004100 */
[----:B------:R-:W-:-:S02]  /*09b0*/  HADD2.F32 R204, -RZ, R12.H1_H1 ;  /* 0x3000000cffcc7230 */ /* 0x000fc40000004100 */
[--C-:B------:R-:W-:Y:S02]  /*09c0*/  HADD2.F32 R202, -RZ, R13.reuse.H0_H0 ;  /* 0x2000000dffca7230 */ /* 0x100fe40000004100 */
        /* <DEDUP_REMOVED lines=17> */
[----:B------:R-:W-:Y:S02]  /*0ae0*/  HADD2.F32 R246, -RZ, R246.H1_H1 ;  /* 0x300000f6fff67230 */ /* 0x000fe40000004100 */
[----:B------:R-:W-:Y:S02]  /*0af0*/  HADD2.F32 R230, -RZ, R230.H1_H1 ;  /* 0x300000e6ffe67230 */ /* 0x000fe40000004100 */
[----:B01----:R-:W-:-:S07]  /*0b00*/  HADD2.F32 R207, -RZ, R207.H1_H1 ;  /* 0x300000cfffcf7230 */ /* 0x003fce0000004100 */
.L_x_2020:
[----:B0-----:R-:W0:Y:S01]  /*0b10*/  LDC.64 R80, c[0x0][0x3c0] ;  /* 0x0000f000ff507b82 */ /* 0x001e220000000a00 */
[----:B------:R-:W-:Y:S01]  /*0b20*/  IMAD R82, R187, UR15, RZ ;  /* 0x0000000fbb527c24 */ /* 0x000fe2000f8e02ff */
[----:B------:R-:W2:Y:S04]  /*0b30*/  LDL R213, [R1+0x8] ;  /* 0x0000080001d57983 */ /* 0x000ea80000100800 */
[----:B------:R-:W3:Y:S02]  /*0b40*/  LDL R212, [R1+0xc] ;  /* 0x00000c0001d47983 */ /* 0x000ee40000100800 */
[----:B------:R-:W1:Y:S02]  /*0b50*/  LDC.64 R116, c[0x0][0x430] ;  /* 0x00010c00ff747b82 */ /* 0x000e640000000a00 */
[----:B------:R-:W4:Y:S04]  /*0b60*/  LDL R211, [R1] ;  /* 0x0000000001d37983 */ /* 0x000f280000100800 */
[----:B------:R-:W4:Y:S01]  /*0b70*/  LDL R210, [R1+0x4] ;  /* 0x0000040001d27983 */ /* 0x000f220000100800 */
[----:B------:R-:W-:Y:S01]  /*0b80*/  SHF.R.S32.HI R83, RZ, 0x1f, R82 ;  /* 0x0000001fff537819 */ /* 0x000fe20000011452 */
[----:B------:R-:W1:Y:S03]  /*0b90*/  LDC.64 R124, c[0x0][0x3a8] ;  /* 0x0000ea00ff7c7b82 */ /* 0x000e660000000a00 */
[----:B------:R-:W-:-:S04]  /*0ba0*/  LEA.HI R83, R83, R82, RZ, 0x3 ;  /* 0x0000005253537211 */ /* 0x000fc800078f18ff */
[----:B------:R-:W-:Y:S01]  /*0bb0*/  LEA.HI.SX32 R194, R83, R188, 0x1d ;  /* 0x000000bc53c27211 */ /* 0x000fe200078feaff */
[----:B------:R-:W1:Y:S01]  /*0bc0*/  LDC.64 R90, c[0x0][0x3c8] ;  /* 0x0000f200ff5a7b82 */ /* 0x000e620000000a00 */
[----:B0-----:R-:W-:-:S05]  /*0bd0*/  IMAD.WIDE R80, R187, 0x4, R80 ;  /* 0x00000004bb507825 */ /* 0x001fca00078e0250 */
[----:B------:R-:W2:Y:S02]  /*0be0*/  LDG.E R227, desc[UR12][R80.64] ;  /* 0x0000000c50e37981 */ /* 0x000ea4000c1e1900 */
[----:B------:R-:W0:Y:S01]  /*0bf0*/  LDC.64 R120, c[0x0][0x428] ;  /* 0x00010a00ff787b82 */ /* 0x000e220000000a00 */
[----:B-1----:R-:W-:-:S06]  /*0c00*/  IMAD.WIDE.U32 R84, R194, 0x10, R116 ;  /* 0x00000010c2547825 */ /* 0x002fcc00078e0074 */
[----:B------:R-:W3:Y:S01]  /*0c10*/  LDG.E.128 R84, desc[UR12][R84.64] ;  /* 0x0000000c54547981 */ /* 0x000ee2000c1e1d00 */
[----:B------:R-:W-:-:S05]  /*0c20*/  IMAD.WIDE.U32 R92, R194, 0x20, R124 ;  /* 0x00000020c25c7825 */ /* 0x000fca00078e007c */
[----:B------:R-:W4:Y:S01]  /*0c30*/  LDG.E.128 R80, desc[UR12][R92.64] ;  /* 0x0000000c5c507981 */ /* 0x000f22000c1e1d00 */
[----:B------:R-:W-:-:S05]  /*0c40*/  IMAD.WIDE R90, R187, 0x4, R90 ;  /* 0x00000004bb5a7825 */ /* 0x000fca00078e025a */
        /* <DEDUP_REMOVED lines=15> */
[----:B------:R-:W4:Y:S05]  /*0d40*/  LDG.E.128 R112, desc[UR12][R124.64] ;  /* 0x0000000c7c707981 */ /* 0x000f2a000c1e1d00 */
[----:B------:R-:W4:Y:S01]  /*0d50*/  LDG.E.128 R116, desc[UR12][R116.64] ;  /* 0x0000000c74747981 */ /* 0x000f22000c1e1d00 */
[----:B------:R-:W-:-:S06]  /*0d60*/  IMAD.WIDE.U32 R120, R191, 0x10, R120 ;  /* 0x00000010bf787825 */ /* 0x000fcc00078e0078 */
[----:B------:R-:W4:Y:S01]  /*0d70*/  LDG.E.128 R120, desc[UR12][R120.64] ;  /* 0x0000000c78787981 */ /* 0x000f22000c1e1d00 */
        /* <DEDUP_REMOVED lines=15> */
[----:B--2---:R-:W-:Y:S01]  /*0e70*/  FSEL R227, R227, RZ, !P0 ;  /* 0x000000ffe3e37208 */ /* 0x004fe20004000000 */
[----:B---3--:R-:W-:-:S04]  /*0e80*/  HADD2.F32 R209, -RZ, R84.H0_H0 ;  /* 0x20000054ffd17230 */ /* 0x008fc80000004100 */
[----:B----4-:R-:W-:-:S04]  /*0e90*/  FADD.FTZ R80, -R227, R80 ;  /* 0x00000050e3507221 */ /* 0x010fc80000010100 */
[----:B0-----:R-:W-:Y:S01]  /*0ea0*/  FMUL.FTZ R166, R189, R80 ;  /* 0x00000050bda67220 */ /* 0x001fe20000410000 */
[----:B------:R-:W-:Y:S01]  /*0eb0*/  FMUL.FTZ R80, R213, R209 ;  /* 0x000000d1d5507220 */ /* 0x000fe20000410000 */
[----:B------:R-:W-:-:S05]  /*0ec0*/  HADD2.F32 R169, -RZ, R88.H0_H0 ;  /* 0x20000058ffa97230 */ /* 0x000fca0000004100 */
[----:B------:R-:W-:Y:S01]  /*0ed0*/  FFMA.FTZ R167, R212, R169, R80 ;  /* 0x000000a9d4a77223 */ /* 0x000fe20000010050 */
[----:B------:R-:W-:Y:S01]  /*0ee0*/  FADD.FTZ R80, -R227, R81 ;  /* 0x00000051e3507221 */ /* 0x000fe20000010100 */
[----:B------:R-:W-:Y:S02]  /*0ef0*/  HADD2.F32 R81, -RZ, R84.H1_H1 ;  /* 0x30000054ff517230 */ /* 0x000fe40000004100 */
[----:B------:R-:W-:-:S03]  /*0f00*/  HADD2.F32 R88, -RZ, R88.H1_H1 ;  /* 0x30000058ff587230 */ /* 0x000fc60000004100 */
[----:B-1----:R-:W-:-:S04]  /*0f10*/  FMUL.FTZ R127, R211, R81 ;  /* 0x00000051d37f7220 */ /* 0x002fc80000410000 */
[----:B------:R-:W-:Y:S02]  /*0f20*/  FFMA.FTZ R168, R210, R88, R127 ;  /* 0x00000058d2a87223 */ /* 0x000fe4000001007f */
[----:B------:R-:W2:Y:S01]  /*0f30*/  LDG.E.128 R124, desc[UR12][R124.64+0x10] ;  /* 0x0000100c7c7c7981 */ /* 0x000ea2000c1e1d00 */
[----:B------:R-:W-:Y:S01]  /*0f40*/  FADD.FTZ R181, R169, R181 ;  /* 0x000000b5a9b57221 */ /* 0x000fe20000010000 */
[C---:B------:R-:W-:Y:S01]  /*0f50*/  FFMA.FTZ R186, R166.reuse, R169, R186 ;  /* 0x000000a9a6ba7223 */ /* 0x040fe200000100ba */
[----:B------:R-:W-:Y:S01]  /*0f60*/  FMUL.FTZ R169, R189, R80 ;  /* 0x00000050bda97220 */ /* 0x000fe20000410000 */
[----:B------:R-:W-:Y:S01]  /*0f70*/  FADD.FTZ R82, -R227, R82 ;  /* 0x00000052e3527221 */ /* 0x000fe20000010100 */
[----:B------:R-:W-:Y:S02]  /*0f80*/  HADD2.F32 R80, -RZ, R85.H0_H0 ;  /* 0x20000055ff507230 */ /* 0x000fe40000004100 */
[----:B------:R-:W-:Y:S01]  /*0f90*/  FADD.FTZ R170, R209, R170 ;  /* 0x000000aad1aa7221 */ /* 0x000fe20000010000 */
[----:B------:R-:W-:Y:S01]  /*0fa0*/  FFMA.FTZ R177, R166, R209, R177 ;  /* 0x000000d1a6b17223 */ /* 0x000fe200000100b1 */
[----:B------:R-:W-:-:S02]  /*0fb0*/  HADD2.F32 R209, -RZ, R89.H0_H0 ;  /* 0x20000059ffd17230 */ /* 0x000fc40000004100 */
[----:B------:R-:W-:Y:S01]  /*0fc0*/  FADD.FTZ R171, R81, R171 ;  /* 0x000000ab51ab7221 */ /* 0x000fe20000010000 */
[----:B------:R-:W-:Y:S01]  /*0fd0*/  FFMA.FTZ R176, R169, R81, R176 ;  /* 0x00000051a9b07223 */ /* 0x000fe200000100b0 */
[----:B------:R-:W-:Y:S01]  /*0fe0*/  FMUL.FTZ R210, R189, R82 ;  /* 0x00000052bdd27220 */ /* 0x000fe20000410000 */
[-C--:B------:R-:W-:Y:S01]  /*0ff0*/  FMUL.FTZ R81, R251, R80.reuse ;  /* 0x00000050fb517220 */ /* 0x080fe20000410000 */
[----:B------:R-:W-:Y:S01]  /*1000*/  FADD.FTZ R92, -R227, R92 ;  /* 0x0000005ce35c7221 */ /* 0x000fe20000010100 */
[----:B------:R-:W-:Y:S01]  /*1010*/  FADD.FTZ R179, R209, R179 ;  /* 0x000000b3d1b37221 */ /* 0x000fe20000010000 */
[-C--:B------:R-:W-:Y:S01]  /*1020*/  FFMA.FTZ R184, R210, R209.reuse, R184 ;  /* 0x000000d1d2b87223 */ /* 0x080fe200000100b8 */
[----:B------:R-:W-:Y:S01]  /*1030*/  FFMA.FTZ R209, R252, R209, R81 ;  /* 0x000000d1fcd17223 */ /* 0x000fe20000010051 */
[----:B------:R-:W-:Y:S01]  /*1040*/  FADD.FTZ R172, R80, R172 ;  /* 0x000000ac50ac7221 */ /* 0x000fe20000010000 */
[----:B------:R-:W-:Y:S01]  /*1050*/  FFMA.FTZ R175, R210, R80, R175 ;  /* 0x00000050d2af7223 */ /* 0x000fe200000100af */
[----:B------:R-:W-:-:S02]  /*1060*/  HADD2.F32 R81, -RZ, R86.H0_H0 ;  /* 0x20000056ff517230 */ /* 0x000fc40000004100 */
[----:B------:R-:W-:Y:S01]  /*1070*/  FMUL.FTZ R214, R189, R92 ;  /* 0x0000005cbdd67220 */ /* 0x000fe20000410000 */
[----:B------:R-:W-:Y:S02]  /*1080*/  HADD2.F32 R86, -RZ, R86.H1_H1 ;  /* 0x30000056ff567230 */ /* 0x000fe40000004100 */
[C---:B------:R-:W-:Y:S01]  /*1090*/  FADD.FTZ R80, -R227.reuse, R93 ;  /* 0x0000005de3507221 */ /* 0x040fe20000010100 */
[C---:B------:R-:W-:Y:S01]  /*10a0*/  FADD.FTZ R94, -R227.reuse, R94 ;  /* 0x0000005ee35e7221 */ /* 0x040fe20000010100 */
[----:B------:R-:W-:Y:S01]  /*10b0*/  FADD.FTZ R212, -R227, R83 ;  /* 0x00000053e3d47221 */ /* 0x000fe20000010100 */
[--C-:B------:R-:W-:Y:S02]  /*10c0*/  HADD2.F32 R213, -RZ, R90.reuse.H0_H0 ;  /* 0x2000005affd57230 */ /* 0x100fe40000004100 */
[-C--:B------:R-:W-:Y:S01]  /*10d0*/  FMUL.FTZ R83, R247, R81.reuse ;  /* 0x00000051f7537220 */ /* 0x080fe20000410000 */
[----:B------:R-:W-:Y:S01]  /*10e0*/  FADD.FTZ R161, R81, R161 ;  /* 0x000000a151a17221 */ /* 0x000fe20000010000 */
[----:B------:R-:W-:Y:S01]  /*10f0*/  FFMA.FTZ R162, R214, R81, R162 ;  /* 0x00000051d6a27223 */ /* 0x000fe200000100a2 */
[----:B------:R-:W-:-:S02]  /*1100*/  HADD2.F32 R90, -RZ, R90.H1_H1 ;  /* 0x3000005aff5a7230 */ /* 0x000fc40000004100 */
[----:B------:R-:W-:Y:S01]  /*1110*/  FMUL.FTZ R217, R189, R80 ;  /* 0x00000050bdd97220 */ /* 0x000fe20000410000 */
[----:B------:R-:W-:Y:S01]  /*1120*/  FMUL.FTZ R81, R245, R86 ;  /* 0x00000056f5517220 */ /* 0x000fe20000410000 */
[----:B------:R-:W-:Y:S02]  /*1130*/  HADD2.F32 R80, -RZ, R87.H0_H0 ;  /* 0x20000057ff507230 */ /* 0x000fe40000004100 */
[----:B------:R-:W-:Y:S01]  /*1140*/  FMUL.FTZ R219, R189, R94 ;  /* 0x0000005ebddb7220 */ /* 0x000fe20000410000 */
[----:B------:R-:W-:Y:S02]  /*1150*/  HADD2.F32 R218, -RZ, R91.H0_H0 ;  /* 0x2000005bffda7230 */ /* 0x000fe40000004100 */
[----:B------:R-:W-:Y:S01]  /*1160*/  FFMA.FTZ R216, R246, R90, R81 ;  /* 0x0000005af6d87223 */ /* 0x000fe20000010051 */
[----:B------:R-:W-:Y:S02]  /*1170*/  HADD2.F32 R87, -RZ, R87.H1_H1 ;  /* 0x30000057ff577230 */ /* 0x000fe40000004100 */
[-C--:B------:R-:W-:Y:S01]  /*1180*/  FMUL.FTZ R81, R243, R80.reuse ;  /* 0x00000050f3517220 */ /* 0x080fe20000410000 */
[----:B------:R-:W-:Y:S01]  /*1190*/  FADD.FTZ R153, R80, R153 ;  /* 0x0000009950997221 */ /* 0x000fe20000010000 */
[----:B------:R-:W-:Y:S01]  /*11a0*/  FFMA.FTZ R154, R219, R80, R154 ;  /* 0x00000050db9a7223 */ /* 0x000fe2000001009a */
[C---:B------:R-:W-:Y:S01]  /*11b0*/  FADD.FTZ R80, -R227.reuse, R95 ;  /* 0x0000005fe3507221 */ /* 0x040fe20000010100 */
[----:B------:R-:W-:Y:S01]  /*11c0*/  FADD.FTZ R92, -R227, R96 ;  /* 0x00000060e35c7221 */ /* 0x000fe20000010100 */
[----:B------:R-:W-:Y:S01]  /*11d0*/  FADD.FTZ R155, R218, R155 ;  /* 0x0000009bda9b7221 */ /* 0x000fe20000010000 */
[-C--:B------:R-:W-:Y:S01]  /*11e0*/  FFMA.FTZ R156, R219, R218.reuse, R156 ;  /* 0x000000dadb9c7223 */ /* 0x080fe2000001009c */
[----:B------:R-:W-:Y:S01]  /*11f0*/  FFMA.FTZ R218, R244, R218, R81 ;  /* 0x000000daf4da7223 */ /* 0x000fe20000010051 */
[----:B------:R-:W-:-:S02]  /*1200*/  HADD2.F32 R91, -RZ, R91.H1_H1 ;  /* 0x3000005bff5b7230 */ /* 0x000fc40000004100 */
[----:B------:R-:W-:Y:S01]  /*1210*/  FMUL.FTZ R223, R189, R80 ;  /* 0x00000050bddf7220 */ /* 0x000fe20000410000 */
[----:B------:R-:W-:Y:S01]  /*1220*/  FMUL.FTZ R81, R241, R87 ;  /* 0x00000057f1517220 */ /* 0x000fe20000410000 */
[----:B------:R-:W-:Y:S02]  /*1230*/  HADD2.F32 R80, -RZ, R100.H0_H0 ;  /* 0x20000064ff507230 */ /* 0x000fe40000004100 */
[----:B------:R-:W-:Y:S01]  /*1240*/  FMUL.FTZ R92, R189, R92 ;  /* 0x0000005cbd5c7220 */ /* 0x000fe20000410000 */
[----:B------:R-:W-:Y:S01]  /*1250*/  FFMA.FTZ R222, R242, R91, R81 ;  /* 0x0000005bf2de7223 */ /* 0x000fe20000010051 */
[----:B------:R-:W-:Y:S02]  /*1260*/  HADD2.F32 R93, -RZ, R104.H0_H0 ;  /* 0x20000068ff5d7230 */ /* 0x000fe40000004100 */
[----:B------:R-:W-:Y:S01]  /*1270*/  FADD.FTZ R145, R80, R145 ;  /* 0x0000009150917221 */ /* 0x000fe20000010000 */
[-C--:B------:R-:W-:Y:S01]  /*1280*/  FFMA.FTZ R146, R92, R80.reuse, R146 ;  /* 0x000000505c927223 */ /* 0x080fe20000010092 */
[----:B------:R-:W-:Y:S01]  /*1290*/  FMUL.FTZ R81, R239, R80 ;  /* 0x00000050ef517220 */ /* 0x000fe20000410000 */
[----:B------:R-:W-:Y:S01]  /*12a0*/  FADD.FTZ R80, -R227, R97 ;  /* 0x00000061e3507221 */ /* 0x000fe20000010100 */
[----:B------:R-:W-:-:S02]  /*12b0*/  HADD2.F32 R100, -RZ, R100.H1_H1 ;  /* 0x30000064ff647230 */ /* 0x000fc40000004100 */
[----:B------:R-:W-:Y:S01]  /*12c0*/  FADD.FTZ R147, R93, R147 ;  /* 0x000000935d937221 */ /* 0x000fe20000010000 */
[-C--:B------:R-:W-:Y:S01]  /*12d0*/  FFMA.FTZ R148, R92, R93.reuse, R148 ;  /* 0x0000005d5c947223 */ /* 0x080fe20000010094 */
[----:B------:R-:W-:Y:S01]  /*12e0*/  FMUL.FTZ R97, R189, R80 ;  /* 0x00000050bd617220 */ /* 0x000fe20000410000 */
[----:B------:R-:W-:Y:S02]  /*12f0*/  HADD2.F32 R96, -RZ, R104.H1_H1 ;  /* 0x30000068ff607230 */ /* 0x000fe40000004100 */
[----:B------:R-:W-:Y:S01]  /*1300*/  FADD.FTZ R98, -R227, R98 ;  /* 0x00000062e3627221 */ /* 0x000fe20000010100 */
[----:B------:R-:W-:Y:S01]  /*1310*/  FFMA.FTZ R93, R240, R93, R81 ;  /* 0x0000005df05d7223 */ /* 0x000fe20000010051 */
[-C--:B------:R-:W-:Y:S01]  /*1320*/  FMUL.FTZ R81, R237, R100.reuse ;  /* 0x00000064ed517220 */ /* 0x080fe20000410000 */
[----:B------:R-:W-:Y:S01]  /*1330*/  FADD.FTZ R141, R100, R141 ;  /* 0x0000008d648d7221 */ /* 0x000fe20000010000 */
[----:B------:R-:W-:Y:S01]  /*1340*/  FFMA.FTZ R142, R97, R100, R142 ;  /* 0x00000064618e7223 */ /* 0x000fe2000001008e */
[----:B------:R-:W-:-:S02]  /*1350*/  HADD2.F32 R80, -RZ, R101.H0_H0 ;  /* 0x20000065ff507230 */ /* 0x000fc40000004100 */
[----:B------:R-:W-:Y:S01]  /*1360*/  FMUL.FTZ R100, R189, R98 ;  /* 0x00000062bd647220 */ /* 0x000fe20000410000 */
[----:B------:R-:W-:Y:S01]  /*1370*/  FADD.FTZ R143, R96, R143 ;  /* 0x0000008f608f7221 */ /* 0x000fe20000010000 */
[-C--:B------:R-:W-:Y:S01]  /*1380*/  FFMA.FTZ R144, R97, R96.reuse, R144 ;  /* 0x0000006061907223 */ /* 0x080fe20000010090 */
[----:B------:R-:W-:Y:S01]  /*1390*/  FADD.FTZ R163, R213, R163 ;  /* 0x000000a3d5a37221 */ /* 0x000fe20000010000 */
[-C--:B------:R-:W-:Y:S01]  /*13a0*/  FFMA.FTZ R182, R214, R213.reuse, R182 ;  /* 0x000000d5d6b67223 */ /* 0x080fe200000100b6 */
[----:B------:R-:W-:Y:S01]  /*13b0*/  FFMA.FTZ R96, R238, R96, R81 ;  /* 0x00000060ee607223 */ /* 0x000fe20000010051 */
[----:B------:R-:W-:Y:S01]  /*13c0*/  FFMA.FTZ R213, R248, R213, R83 ;  /* 0x000000d5f8d57223 */ /* 0x000fe20000010053 */
[----:B------:R-:W-:Y:S02]  /*13d0*/  HADD2.F32 R81, -RZ, R105.H0_H0 ;  /* 0x20000069ff517230 */ /* 0x000fe40000004100 */
[----:B------:R-:W-:Y:S01]  /*13e0*/  FADD.FTZ R138, R80, R138 ;  /* 0x0000008a508a7221 */ /* 0x000fe20000010000 */
[-C--:B------:R-:W-:Y:S01]  /*13f0*/  FFMA.FTZ R137, R100, R80.reuse, R137 ;  /* 0x0000005064897223 */ /* 0x080fe20000010089 */
[----:B------:R-:W-:Y:S01]  /*1400*/  FMUL.FTZ R83, R235, R80 ;  /* 0x00000050eb537220 */ /* 0x000fe20000410000 */
[----:B------:R-:W-:-:S02]  /*1410*/  HADD2.F32 R80, -RZ, R102.H0_H0 ;  /* 0x20000066ff507230 */ /* 0x000fc40000004100 */
[----:B------:R-:W-:Y:S01]  /*1420*/  FADD.FTZ R108, -R227, R108 ;  /* 0x0000006ce36c7221 */ /* 0x000fe20000010100 */
[----:B------:R-:W-:Y:S01]  /*1430*/  FADD.FTZ R139, R81, R139 ;  /* 0x0000008b518b7221 */ /* 0x000fe20000010000 */
[-C--:B------:R-:W-:Y:S01]  /*1440*/  FFMA.FTZ R140, R100, R81.reuse, R140 ;  /* 0x00000051648c7223 */ /* 0x080fe2000001008c */
[----:B------:R-:W-:Y:S01]  /*1450*/  FFMA.FTZ R98, R236, R81, R83 ;  /* 0x00000051ec627223 */ /* 0x000fe20000010053 */
[----:B------:R-:W-:Y:S02]  /*1460*/  HADD2.F32 R81, -RZ, R106.H0_H0 ;  /* 0x2000006aff517230 */ /* 0x000fe40000004100 */
[----:B------:R-:W-:Y:S01]  /*1470*/  FMUL.FTZ R215, R189, R108 ;  /* 0x0000006cbdd77220 */ /* 0x000fe20000410000 */
[----:B------:R-:W-:Y:S01]  /*1480*/  FMUL.FTZ R83, R231, R80 ;  /* 0x00000050e7537220 */ /* 0x000fe20000410000 */
[----:B------:R-:W-:Y:S01]  /*1490*/  FADD.FTZ R220, -R227, R109 ;  /* 0x0000006de3dc7221 */ /* 0x000fe20000010100 */
[----:B------:R-:W-:Y:S01]  /*14a0*/  FADD.FTZ R0, R81, R0 ;  /* 0x0000000051007221 */ /* 0x000fe20000010000 */
[-C--:B------:R-:W-:Y:S01]  /*14b0*/  FFMA.FTZ R132, R215, R81.reuse, R132 ;  /* 0x00000051d7847223 */ /* 0x080fe20000010084 */
[----:B------:R-:W-:Y:S01]  /*14c0*/  FFMA.FTZ R108, R232, R81, R83 ;  /* 0x00000051e86c7223 */ /* 0x000fe20000010053 */
[----:B------:R-:W-:-:S02]  /*14d0*/  HADD2.F32 R81, -RZ, R102.H1_H1 ;  /* 0x30000066ff517230 */ /* 0x000fc40000004100 */
[----:B------:R-:W-:Y:S01]  /*14e0*/  FMUL.FTZ R220, R189, R220 ;  /* 0x000000dcbddc7220 */ /* 0x000fe20000410000 */
[----:B------:R-:W-:Y:S02]  /*14f0*/  HADD2.F32 R82, -RZ, R103.H0_H0 ;  /* 0x20000067ff527230 */ /* 0x000fe40000004100 */
[----:B------:R-:W-:Y:S01]  /*1500*/  FADD.FTZ R110, -R227, R110 ;  /* 0x0000006ee36e7221 */ /* 0x000fe20000010100 */
[----:B------:R-:W-:Y:S01]  /*1510*/  FADD.FTZ R36, R80, R36 ;  /* 0x0000002450247221 */ /* 0x000fe20000010000 */
[----:B------:R-:W-:Y:S01]  /*1520*/  FFMA.FTZ R13, R215, R80, R13 ;  /* 0x00000050d70d7223 */ /* 0x000fe2000001000d */
[-C--:B------:R-:W-:Y:S01]  /*1530*/  FMUL.FTZ R83, R229, R81.reuse ;  /* 0x00000051e5537220 */ /* 0x080fe20000410000 */
[----:B------:R-:W-:Y:S01]  /*1540*/  FADD.FTZ R35, R81, R35 ;  /* 0x0000002351237221 */ /* 0x000fe20000010000 */
[----:B------:R-:W-:Y:S01]  /*1550*/  FFMA.FTZ R14, R220, R81, R14 ;  /* 0x00000051dc0e7223 */ /* 0x000fe2000001000e */
[----:B------:R-:W-:Y:S02]  /*1560*/  HADD2.F32 R80, -RZ, R107.H0_H0 ;  /* 0x2000006bff507230 */ /* 0x000fe40000004100 */
[----:B------:R-:W-:Y:S01]  /*1570*/  FMUL.FTZ R221, R189, R110 ;  /* 0x0000006ebddd7220 */ /* 0x000fe20000410000 */
[----:B------:R-:W-:Y:S01]  /*1580*/  FMUL.FTZ R81, R226, R82 ;  /* 0x00000052e2517220 */ /* 0x000fe20000410000 */
[----:B------:R-:W-:-:S02]  /*1590*/  HADD2.F32 R109, -RZ, R106.H1_H1 ;  /* 0x3000006aff6d7230 */ /* 0x000fc40000004100 */
[----:B------:R-:W-:Y:S01]  /*15a0*/  FADD.FTZ R3, R80, R3 ;  /* 0x0000000350037221 */ /* 0x000fe20000010000 */
[-C--:B------:R-:W-:Y:S01]  /*15b0*/  FFMA.FTZ R130, R221, R80.reuse, R130 ;  /* 0x00000050dd827223 */ /* 0x080fe20000010082 */
[----:B------:R-:W-:Y:S01]  /*15c0*/  FFMA.FTZ R110, R228, R80, R81 ;  /* 0x00000050e46e7223 */ /* 0x000fe20000010051 */
[----:B------:R-:W-:Y:S02]  /*15d0*/  HADD2.F32 R103, -RZ, R103.H1_H1 ;  /* 0x30000067ff677230 */ /* 0x000fe40000004100 */
[C---:B------:R-:W-:Y:S01]  /*15e0*/  FADD.FTZ R80, -R227.reuse, R111 ;  /* 0x0000006fe3507221 */ /* 0x040fe20000010100 */
[----:B------:R-:W-:Y:S01]  /*15f0*/  FADD.FTZ R94, -R227, R112 ;  /* 0x00000070e35e7221 */ /* 0x000fe20000010100 */
[----:B------:R-:W-:Y:S02]  /*1600*/  HADD2.F32 R107, -RZ, R107.H1_H1 ;  /* 0x3000006bff6b7230 */ /* 0x000fe40000004100 */
[----:B------:R-:W-:Y:S01]  /*1610*/  FADD.FTZ R2, R109, R2 ;  /* 0x000000026d027221 */ /* 0x000fe20000010000 */
[----:B------:R-:W-:Y:S01]  /*1620*/  FMUL.FTZ R225, R189, R80 ;  /* 0x00000050bde17220 */ /* 0x000fe20000410000 */
[----:B------:R-:W-:Y:S01]  /*1630*/  FFMA.FTZ R131, R220, R109, R131 ;  /* 0x0000006ddc837223 */ /* 0x000fe20000010083 */
[----:B------:R-:W-:Y:S01]  /*1640*/  FMUL.FTZ R81, R207, R103 ;  /* 0x00000067cf517220 */ /* 0x000fe20000410000 */
[----:B------:R-:W-:-:S02]  /*1650*/  HADD2.F32 R80, -RZ, R116.H0_H0 ;  /* 0x20000074ff507230 */ /* 0x000fc40000004100 */
[----:B------:R-:W-:Y:S01]  /*1660*/  FFMA.FTZ R109, R230, R109, R83 ;  /* 0x0000006de66d7223 */ /* 0x000fe20000010053 */
[----:B------:R-:W-:Y:S02]  /*1670*/  HADD2.F32 R85, -RZ, R85.H1_H1 ;  /* 0x30000055ff557230 */ /* 0x000fe40000004100 */
[----:B------:R-:W-:Y:S01]  /*1680*/  FMUL.FTZ R94, R189, R94 ;  /* 0x0000005ebd5e7220 */ /* 0x000fe20000410000 */
[----:B------:R-:W-:Y:S01]  /*1690*/  FADD.FTZ R83, RZ, R167 ;  /* 0x000000a7ff537221 */ /* 0x000fe20000010000 */
[----:B------:R-:W-:Y:S01]  /*16a0*/  FFMA.FTZ R224, R208, R107, R81 ;  /* 0x0000006bd0e07223 */ /* 0x000fe20000010051 */
[----:B------:R-:W-:Y:S02]  /*16b0*/  HADD2.F32 R89, -RZ, R89.H1_H1 ;  /* 0x30000059ff597230 */ /* 0x000fe40000004100 */
[----:B------:R-:W-:Y:S01]  /*16c0*/  FADD.FTZ R32, R80, R32 ;  /* 0x0000002050207221 */ /* 0x000fe20000010000 */
[-C--:B------:R-:W-:Y:S01]  /*16d0*/  FFMA.FTZ R17, R94, R80.reuse, R17 ;  /* 0x000000505e117223 */ /* 0x080fe20000010011 */
[----:B------:R-:W-:Y:S01]  /*16e0*/  FMUL.FTZ R81, R205, R80 ;  /* 0x00000050cd517220 */ /* 0x000fe20000410000 */
[----:B------:R-:W-:Y:S01]  /*16f0*/  FMUL.FTZ R211, R249, R85 ;  /* 0x00000055f9d37220 */ /* 0x000fe20000410000 */
[----:B------:R-:W-:Y:S01]  /*1700*/  FADD.FTZ R104, -R227, R99 ;  /* 0x00000063e3687221 */ /* 0x000fe20000010100 */
[----:B------:R-:W-:Y:S01]  /*1710*/  FADD.FTZ R80, R168, R83 ;  /* 0x00000053a8507221 */ /* 0x000fe20000010000 */
[----:B------:R-:W-:-:S02]  /*1720*/  HADD2.F32 R101, -RZ, R101.H1_H1 ;  /* 0x30000065ff657230 */ /* 0x000fc40000004100 */
[----:B------:R-:W-:Y:S01]  /*1730*/  FFMA.FTZ R211, R250, R89, R211 ;  /* 0x00000059fad37223 */ /* 0x000fe200000100d3 */
[----:B------:R-:W-:Y:S01]  /*1740*/  FMUL.FTZ R104, R189, R104 ;  /* 0x00000068bd687220 */ /* 0x000fe20000410000 */
[----:B------:R-:W-:Y:S01]  /*1750*/  FADD.FTZ R80, R209, R80 ;  /* 0x00000050d1507221 */ /* 0x000fe20000010000 */
[----:B------:R-:W-:Y:S02]  /*1760*/  HADD2.F32 R95, -RZ, R120.H0_H0 ;  /* 0x20000078ff5f7230 */ /* 0x000fe40000004100 */
[----:B------:R-:W-:Y:S01]  /*1770*/  FADD.FTZ R133, R101, R133 ;  /* 0x0000008565857221 */ /* 0x000fe20000010000 */
[----:B------:R-:W-:Y:S02]  /*1780*/  HADD2.F32 R105, -RZ, R105.H1_H1 ;  /* 0x30000069ff697230 */ /* 0x000fe40000004100 */
[-C--:B------:R-:W-:Y:S01]  /*1790*/  FFMA.FTZ R134, R104, R101.reuse, R134 ;  /* 0x0000006568867223 */ /* 0x080fe20000010086 */
[----:B------:R-:W-:Y:S01]  /*17a0*/  FADD.FTZ R80, R211, R80 ;  /* 0x00000050d3507221 */ /* 0x000fe20000010000 */
[----:B------:R-:W-:Y:S01]  /*17b0*/  FMUL.FTZ R101, R233, R101 ;  /* 0x00000065e9657220 */ /* 0x000fe20000410000 */
[----:B------:R-:W-:Y:S01]  /*17c0*/  FADD.FTZ R34, R82, R34 ;  /* 0x0000002252227221 */ /* 0x000fe20000010000 */
[----:B------:R-:W-:Y:S01]  /*17d0*/  FFMA.FTZ R15, R221, R82, R15 ;  /* 0x00000052dd0f7223 */ /* 0x000fe2000001000f */
[----:B------:R-:W-:Y:S01]  /*17e0*/  FMUL.FTZ R212, R189, R212 ;  /* 0x000000d4bdd47220 */ /* 0x000fe20000410000 */
[----:B------:R-:W-:Y:S01]  /*17f0*/  FADD.FTZ R5, R95, R5 ;  /* 0x000000055f057221 */ /* 0x000fe20000010000 */
[----:B------:R-:W-:Y:S01]  /*1800*/  FFMA.FTZ R128, R94, R95, R128 ;  /* 0x0000005f5e807223 */ /* 0x000fe20000010080 */
[----:B------:R-:W-:Y:S01]  /*1810*/  FADD.FTZ R82, -R227, R113 ;  /* 0x00000071e3527221 */ /* 0x000fe20000010100 */
[----:B------:R-:W-:-:S02]  /*1820*/  HADD2.F32 R83, -RZ, R116.H1_H1 ;  /* 0x30000074ff537230 */ /* 0x000fc40000004100 */
[----:B------:R-:W-:Y:S01]  /*1830*/  FFMA.FTZ R95, R206, R95, R81 ;  /* 0x0000005fce5f7223 */ /* 0x000fe20000010051 */
[----:B------:R-:W-:Y:S01]  /*1840*/  FADD.FTZ R135, R105, R135 ;  /* 0x0000008769877221 */ /* 0x000fe20000010000 */
[-C--:B------:R-:W-:Y:S01]  /*1850*/  FFMA.FTZ R136, R104, R105.reuse, R136 ;  /* 0x0000006968887223 */ /* 0x080fe20000010088 */
        /* <DEDUP_REMOVED lines=8> */
[----:B------:R-:W-:Y:S01]  /*18e0*/  FFMA.FTZ R80, R166, R167, RZ ;  /* 0x000000a7a6507223 */ /* 0x000fe200000100ff */
[----:B------:R-:W-:Y:S01]  /*18f0*/  FADD.FTZ R6, R99, R6 ;  /* 0x0000000663067221 */ /* 0x000fe20000010000 */
[-C--:B------:R-:W-:Y:S01]  /*1900*/  FFMA.FTZ R43, R101, R99.reuse, R43 ;  /* 0x00000063652b7223 */ /* 0x080fe2000001002b */
        /* <DEDUP_REMOVED lines=16> */
[----:B------:R-:W-:Y:S01]  /*1a10*/  FADD.FTZ R106, -R227, R115 ;  /* 0x00000073e36a7221 */ /* 0x000fe20000010100 */
[----:B------:R-:W-:Y:S02]  /*1a20*/  HADD2.F32 R90, -RZ, R117.H1_H1 ;  /* 0x30000075ff5a7230 */ /* 0x000fe40000004100 */
[----:B------:R-:W-:Y:S01]  /*1a30*/  FFMA.FTZ R81, R223, R222, R80 ;  /* 0x000000dedf517223 */ /* 0x000fe20000010050 */
[----:B------:R-:W-:Y:S01]  /*1a40*/  FADD.FTZ R4, R107, R4 ;  /* 0x000000046b047221 */ /* 0x000fe20000010000 */
[----:B------:R-:W-:Y:S01]  /*1a50*/  FFMA.FTZ R129, R225, R107, R129 ;  /* 0x0000006be1817223 */ /* 0x000fe20000010081 */
[----:B------:R-:W-:-:S02]  /*1a60*/  HADD2.F32 R107, -RZ, R121.H1_H1 ;  /* 0x30000079ff6b7230 */ /* 0x000fc40000004100 */
[----:B------:R-:W-:Y:S01]  /*1a70*/  FADD.FTZ R85, R109, R84 ;  /* 0x000000546d557221 */ /* 0x000fe20000010000 */
[----:B------:R-:W-:Y:S01]  /*1a80*/  FMUL.FTZ R106, R189, R106 ;  /* 0x0000006abd6a7220 */ /* 0x000fe20000410000 */
[----:B------:R-:W-:Y:S01]  /*1a90*/  FFMA.FTZ R80, R92, R93, R81 ;  /* 0x0000005d5c507223 */ /* 0x000fe20000010051 */
[----:B------:R-:W-:Y:S01]  /*1aa0*/  FMUL.FTZ R81, R199, R90 ;  /* 0x0000005ac7517220 */ /* 0x000fe20000410000 */
[----:B------:R-:W-:Y:S01]  /*1ab0*/  FADD.FTZ R85, R110, R85 ;  /* 0x000000556e557221 */ /* 0x000fe20000010000 */
[----:B------:R-:W-:Y:S01]  /*1ac0*/  FADD.FTZ R8, R107, R8 ;  /* 0x000000086b087221 */ /* 0x000fe20000010000 */
[-C--:B------:R-:W-:Y:S01]  /*1ad0*/  FFMA.FTZ R41, R106, R107.reuse, R41 ;  /* 0x0000006b6a297223 */ /* 0x080fe20000010029 */
[----:B------:R-:W-:Y:S01]  /*1ae0*/  FFMA.FTZ R107, R200, R107, R81 ;  /* 0x0000006bc86b7223 */ /* 0x000fe20000010051 */
[----:B------:R-:W-:Y:S01]  /*1af0*/  FADD.FTZ R114, -R227, R114 ;  /* 0x00000072e3727221 */ /* 0x000fe20000010100 */
[----:B------:R-:W-:Y:S02]  /*1b00*/  HADD2.F32 R82, -RZ, R117.H0_H0 ;  /* 0x20000075ff527230 */ /* 0x000fe40000004100 */
[----:B------:R-:W-:Y:S01]  /*1b10*/  FFMA.FTZ R81, R97, R96, R80 ;  /* 0x0000006061517223 */ /* 0x000fe20000010050 */
[----:B------:R-:W-:Y:S01]  /*1b20*/  FADD.FTZ R80, R224, R85 ;  /* 0x00000055e0507221 */ /* 0x000fe20000010000 */
[----:B------:R-:W-:Y:S01]  /*1b30*/  FADD.FTZ R33, R103, R33 ;  /* 0x0000002167217221 */ /* 0x000fe20000010000 */
[----:B------:R-:W-:Y:S01]  /*1b40*/  FFMA.FTZ R16, R225, R103, R16 ;  /* 0x00000067e1107223 */ /* 0x000fe20000010010 */
[----:B------:R-:W-:-:S02]  /*1b50*/  HADD2.F32 R102, -RZ, R121.H0_H0 ;  /* 0x20000079ff667230 */ /* 0x000fc40000004100 */
[----:B------:R-:W-:Y:S01]  /*1b60*/  FADD.FTZ R149, R87, R149 ;  /* 0x0000009557957221 */ /* 0x000fe20000010000 */
[----:B------:R-:W-:Y:S01]  /*1b70*/  FFMA.FTZ R150, R223, R87, R150 ;  /* 0x00000057df967223 */ /* 0x000fe20000010096 */
[----:B------:R-:W-:Y:S01]  /*1b80*/  FMUL.FTZ R103, R189, R114 ;  /* 0x00000072bd677220 */ /* 0x000fe20000410000 */
[----:B------:R-:W-:Y:S01]  /*1b90*/  FMUL.FTZ R87, R201, R82 ;  /* 0x00000052c9577220 */ /* 0x000fe20000410000 */
[----:B------:R-:W-:Y:S01]  /*1ba0*/  FFMA.FTZ R81, R100, R98, R81 ;  /* 0x0000006264517223 */ /* 0x000fe20000010051 */
[----:B------:R-:W-:Y:S01]  /*1bb0*/  FADD.FTZ R84, R95, R80 ;  /* 0x000000505f547221 */ /* 0x000fe20000010000 */
[----:B------:R-:W-:Y:S01]  /*1bc0*/  FADD.FTZ R151, R91, R151 ;  /* 0x000000975b977221 */ /* 0x000fe20000010000 */
[----:B------:R-:W-:Y:S01]  /*1bd0*/  FFMA.FTZ R152, R223, R91, R152 ;  /* 0x0000005bdf987223 */ /* 0x000fe20000010098 */
[----:B------:R-:W-:Y:S01]  /*1be0*/  FADD.FTZ R7, R102, R7 ;  /* 0x0000000766077221 */ /* 0x000fe20000010000 */
[-C--:B------:R-:W-:Y:S01]  /*1bf0*/  FFMA.FTZ R42, R103, R102.reuse, R42 ;  /* 0x00000066672a7223 */ /* 0x080fe2000001002a */
[----:B------:R-:W-:Y:S01]  /*1c00*/  FFMA.FTZ R102, R202, R102, R87 ;  /* 0x00000066ca667223 */ /* 0x000fe20000010057 */
[----:B------:R-:W-:Y:S01]  /*1c10*/  FFMA.FTZ R80, R104, R105, R81 ;  /* 0x0000006968507223 */ /* 0x000fe20000010051 */
[----:B------:R-:W-:Y:S01]  /*1c20*/  FADD.FTZ R85, R84, R99 ;  /* 0x0000006354557221 */ /* 0x000fe20000010000 */
[----:B------:R-:W-:-:S02]  /*1c30*/  HADD2.F32 R91, -RZ, R118.H0_H0 ;  /* 0x20000076ff5b7230 */ /* 0x000fc40000004100 */
[----:B------:R-:W-:Y:S01]  /*1c40*/  FADD.FTZ R178, R89, R178 ;  /* 0x000000b259b27221 */ /* 0x000fe20000010000 */
[----:B------:R-:W-:Y:S01]  /*1c50*/  FFMA.FTZ R183, R212, R89, R183 ;  /* 0x00000059d4b77223 */ /* 0x000fe200000100b7 */
[----:B------:R-:W-:Y:S02]  /*1c60*/  HADD2.F32 R89, -RZ, R122.H0_H0 ;  /* 0x2000007aff597230 */ /* 0x000fe40000004100 */
[----:B------:R-:W-:Y:S01]  /*1c70*/  FFMA.FTZ R81, R215, R108, R80 ;  /* 0x0000006cd7517223 */ /* 0x000fe20000010050 */
[----:B------:R-:W-:Y:S02]  /*1c80*/  HADD2.F32 R121, -RZ, R118.H1_H1 ;  /* 0x30000076ff797230 */ /* 0x000fe40000004100 */
[----:B------:R-:W-:Y:S01]  /*1c90*/  FADD.FTZ R84, R85, R102 ;  /* 0x0000006655547221 */ /* 0x000fe20000010000 */
[----:B------:R-:W-:Y:S01]  /*1ca0*/  FMUL.FTZ R85, R197, R91 ;  /* 0x0000005bc5557220 */ /* 0x000fe20000410000 */
[----:B------:R-:W-:Y:S02]  /*1cb0*/  HADD2.F32 R122, -RZ, R122.H1_H1 ;  /* 0x3000007aff7a7230 */ /* 0x000fe40000004100 */
[----:B------:R-:W-:Y:S01]  /*1cc0*/  FFMA.FTZ R80, R220, R109, R81 ;  /* 0x0000006ddc507223 */ /* 0x000fe20000010051 */
[----:B------:R-:W-:-:S02]  /*1cd0*/  HADD2.F32 R120, -RZ, R119.H0_H0 ;  /* 0x20000077ff787230 */ /* 0x000fc40000004100 */
[----:B------:R-:W-:Y:S01]  /*1ce0*/  FFMA.FTZ R114, R198, R89, R85 ;  /* 0x00000059c6727223 */ /* 0x000fe20000010055 */
[----:B------:R-:W-:Y:S01]  /*1cf0*/  FADD.FTZ R81, R84, R107 ;  /* 0x0000006b54517221 */ /* 0x000fe20000010000 */
[----:B------:R-:W-:Y:S01]  /*1d00*/  FMUL.FTZ R113, R195, R121 ;  /* 0x00000079c3717220 */ /* 0x000fe20000410000 */
[----:B------:R-:W-:Y:S01]  /*1d10*/  FADD.FTZ R180, R88, R180 ;  /* 0x000000b458b47221 */ /* 0x000fe20000010000 */
[----:B------:R-:W-:Y:S01]  /*1d20*/  FFMA.FTZ R185, R169, R88, R185 ;  /* 0x00000058a9b97223 */ /* 0x000fe200000100b9 */
[----:B------:R-:W-:Y:S02]  /*1d30*/  HADD2.F32 R88, -RZ, R123.H0_H0 ;  /* 0x2000007bff587230 */ /* 0x000fe40000004100 */
[----:B------:R-:W-:Y:S01]  /*1d40*/  FMUL.FTZ R112, R192, R120 ;  /* 0x00000078c0707220 */ /* 0x000fe20000410000 */
[----:B------:R-:W-:Y:S02]  /*1d50*/  HADD2.F32 R119, -RZ, R119.H1_H1 ;  /* 0x30000077ff777230 */ /* 0x000fe40000004100 */
[----:B------:R-:W-:Y:S01]  /*1d60*/  FFMA.FTZ R113, R196, R122, R113 ;  /* 0x0000007ac4717223 */ /* 0x000fe20000010071 */
[----:B------:R-:W-:Y:S01]  /*1d70*/  FADD.FTZ R84, R81, R114 ;  /* 0x0000007251547221 */ /* 0x000fe20000010000 */
[----:B------:R-:W-:Y:S01]  /*1d80*/  FFMA.FTZ R80, R221, R110, R80 ;  /* 0x0000006edd507223 */ /* 0x000fe20000010050 */
[----:B------:R-:W-:-:S02]  /*1d90*/  HADD2.F32 R123, -RZ, R123.H1_H1 ;  /* 0x3000007bff7b7230 */ /* 0x000fc40000004100 */
[----:B------:R-:W-:Y:S01]  /*1da0*/  FFMA.FTZ R112, R193, R88, R112 ;  /* 0x00000058c1707223 */ /* 0x000fe20000010070 */
[----:B------:R-:W-:Y:S01]  /*1db0*/  FMUL.FTZ R111, R165, R119 ;  /* 0x00000077a56f7220 */ /* 0x000fe20000410000 */
[----:B------:R-:W-:Y:S01]  /*1dc0*/  FADD.FTZ R81, R84, R113 ;  /* 0x0000007154517221 */ /* 0x000fe20000010000 */
[----:B------:R-:W-:Y:S02]  /*1dd0*/  FFMA.FTZ R85, R225, R224, R80 ;  /* 0x000000e0e1557223 */ /* 0x000fe40000010050 */
[----:B------:R-:W-:Y:S01]  /*1de0*/  FFMA.FTZ R111, R164, R123, R111 ;  /* 0x0000007ba46f7223 */ /* 0x000fe2000001006f */
[----:B------:R-:W-:Y:S01]  /*1df0*/  FADD.FTZ R80, R81, R112 ;  /* 0x0000007051507221 */ /* 0x000fe20000010000 */
[----:B------:R-:W-:-:S03]  /*1e00*/  FFMA.FTZ R84, R94, R95, R85 ;  /* 0x0000005f5e547223 */ /* 0x000fc60000010055 */
[----:B------:R-:W-:Y:S01]  /*1e10*/  FADD.FTZ R80, R80, R111 ;  /* 0x0000006f50507221 */ /* 0x000fe20000010000 */
[----:B------:R-:W-:-:S04]  /*1e20*/  FFMA.FTZ R84, R101, R99, R84 ;  /* 0x0000006365547223 */ /* 0x000fc80000010054 */
[----:B------:R-:W-:Y:S01]  /*1e30*/  FFMA.FTZ R85, R103, R102, R84 ;  /* 0x0000006667557223 */ /* 0x000fe20000010054 */
[----:B------:R-:W0:Y:S03]  /*1e40*/  SHFL.DOWN PT, R81, R80, 0x10, 0x1f ;  /* 0x0a001f0050517f89 */ /* 0x000e2600000e0000 */
[----:B------:R-:W-:Y:S01]  /*1e50*/  FFMA.FTZ R84, R106, R107, R85 ;  /* 0x0000006b6a547223 */ /* 0x000fe20000010055 */
[C---:B--2---:R-:W-:Y:S01]  /*1e60*/  FADD.FTZ R124, -R227.reuse, R124 ;  /* 0x0000007ce37c7221 */ /* 0x044fe20000010100 */
[----:B------:R-:W-:-:S03]  /*1e70*/  FADD.FTZ R116, -R227, R125 ;  /* 0x0000007de3747221 */ /* 0x000fc60000010100 */
[----:B------:R-:W-:Y:S01]  /*1e80*/  FMUL.FTZ R115, R189, R124 ;  /* 0x0000007cbd737220 */ /* 0x000fe20000410000 */
[----:B------:R-:W-:Y:S01]  /*1e90*/  FADD.FTZ R126, -R227, R126 ;  /* 0x0000007ee37e7221 */ /* 0x000fe20000010100 */
[----:B------:R-:W-:Y:S02]  /*1ea0*/  FMUL.FTZ R116, R189, R116 ;  /* 0x00000074bd747220 */ /* 0x000fe40000410000 */
[----:B------:R-:W-:Y:S01]  /*1eb0*/  FFMA.FTZ R85, R115, R114, R84 ;  /* 0x0000007273557223 */ /* 0x000fe20000010054 */
[----:B------:R-:W-:Y:S01]  /*1ec0*/  FADD.FTZ R118, -R227, R127 ;  /* 0x0000007fe3767221 */ /* 0x000fe20000010100 */
[C---:B------:R-:W-:Y:S02]  /*1ed0*/  FMUL.FTZ R117, R189.reuse, R126 ;  /* 0x0000007ebd757220 */ /* 0x040fe40000410000 */
        /* <DEDUP_REMOVED lines=15> */
[----:B-1----:R-:W-:-:S05]  /*1fd0*/  FADD.FTZ R125, R84, R125 ;  /* 0x0000007d547d7221 */ /* 0x002fca0000010000 */
[----:B------:R-:W1:Y:S01]  /*1fe0*/  SHFL.DOWN PT, R124, R125, 0x2, 0x1f ;  /* 0x08401f007d7c7f89 */ /* 0x000e6200000e0000 */
[----:B------:R-:W2:Y:S01]  /*1ff0*/  S2R R127, SR_TID.X ;  /* 0x00000000007f7919 */ /* 0x000ea20000002100 */
[----:B0-----:R-:W-:-:S05]  /*2000*/  FADD.FTZ R86, R87, R86 ;  /* 0x0000005657567221 */ /* 0x001fca0000010000 */
[----:B------:R-:W0:Y:S01]  /*2010*/  SHFL.DOWN PT, R85, R86, 0x2, 0x1f ;  /* 0x08401f0056557f89 */ /* 0x000e2200000e0000 */
[----:B-1----:R-:W-:-:S05]  /*2020*/  FADD.FTZ R124, R125, R124 ;  /* 0x0000007c7d7c7221 */ /* 0x002fca0000010000 */
[----:B------:R-:W1:Y:S01]  /*2030*/  SHFL.DOWN PT, R81, R124, 0x1, 0x1f ;  /* 0x08201f007c517f89 */ /* 0x000e6200000e0000 */
[----:B--2---:R-:W-:Y:S01]  /*2040*/  LOP3.LUT R127, R127, 0x1f, RZ, 0xc0, !PT ;  /* 0x0000001f7f7f7812 */ /* 0x004fe200078ec0ff */
[----:B0-----:R-:W-:-:S05]  /*2050*/  FADD.FTZ R85, R86, R85 ;  /* 0x0000005556557221 */ /* 0x001fca0000010000 */
[----:B------:R-:W0:Y:S01]  /*2060*/  SHFL.DOWN PT, R126, R85, 0x1, 0x1f ;  /* 0x08201f00557e7f89 */ /* 0x000e2200000e0000 */
[----:B------:R-:W-:Y:S01]  /*2070*/  ISETP.NE.AND P2, PT, R127, RZ, PT ;  /* 0x000000ff7f00720c */ /* 0x000fe20003f45270 */
[----:B------:R-:W-:Y:S01]  /*2080*/  BSSY.RECONVERGENT B0, `(.L_x_1994) ;  /* 0x000000d000007945 */ /* 0x000fe20003800200 */
[----:B-1----:R-:W-:Y:S01]  /*2090*/  FADD.FTZ R80, R124, R81 ;  /* 0x000000517c507221 */ /* 0x002fe20000010000 */
[----:B0-----:R-:W-:-:S10]  /*20a0*/  FADD.FTZ R81, R85, R126 ;  /* 0x0000007e55517221 */ /* 0x001fd40000010000 */
        /* <DEDUP_REMOVED lines=10> */
.L_x_1995:
[----:B------:R-:W-:Y:S05]  /*2150*/  BSYNC.RECONVERGENT B0 ;  /* 0x0000000000007941 */ /* 0x000fea0003800200 */
.L_x_1994:
        /* <DEDUP_REMOVED lines=17> */
[C---:B------:R-:W-:Y:S01]  /*2270*/  FFMA.FTZ R39, R116.reuse, R122, R39 ;  /* 0x0000007a74277223 */ /* 0x040fe20000010027 */
[----:B------:R-:W-:Y:S01]  /*2280*/  FADD.FTZ R27, R121, R27 ;  /* 0x0000001b791b7221 */ /* 0x000fe20000010000 */
[----:B------:R-:W-:Y:S01]  /*2290*/  UISETP.NE.AND.EX UP0, UPT, UR17, URZ, UPT, UP0 ;  /* 0x000000ff1100728c */ /* 0x000fe2000bf05300 */
        /* <DEDUP_REMOVED lines=80> */
.L_x_1998:
        /* <DEDUP_REMOVED lines=33> */
.L_x_1997:
        /* <DEDUP_REMOVED lines=32> */
.L_x_2000:
        /* <DEDUP_REMOVED lines=33> */
.L_x_1996:
        /* <DEDUP_REMOVED lines=37> */
.L_x_2002:
        /* <DEDUP_REMOVED lines=33> */
.L_x_2001:
        /* <DEDUP_REMOVED lines=32> */
.L_x_2003:
        /* <DEDUP_REMOVED lines=32> */
.L_x_1999:
        /* <DEDUP_REMOVED lines=50> */
.L_x_2006:
        /* <DEDUP_REMOVED lines=29> */
.L_x_2005:
        /* <DEDUP_REMOVED lines=34> */
.L_x_2008:
        /* <DEDUP_REMOVED lines=29> */
.L_x_2004:
        /* <DEDUP_REMOVED lines=35> */
.L_x_2010:
        /* <DEDUP_REMOVED lines=29> */
.L_x_2009:
        /* <DEDUP_REMOVED lines=34> */
.L_x_2011:
        /* <DEDUP_REMOVED lines=28> */
.L_x_2007:
        /* <DEDUP_REMOVED lines=45> */
.L_x_2014:
        /* <DEDUP_REMOVED lines=29> */
.L_x_2013:
        /* <DEDUP_REMOVED lines=34> */
.L_x_2016:
        /* <DEDUP_REMOVED lines=29> */
.L_x_2012:
        /* <DEDUP_REMOVED lines=35> */
.L_x_2018:
        /* <DEDUP_REMOVED lines=29> */
.L_x_2017:
        /* <DEDUP_REMOVED lines=34> */
.L_x_2019:
        /* <DEDUP_REMOVED lines=28> */
.L_x_2015:
        /* <DEDUP_REMOVED lines=103> */
.L_x_1993:
        /* <DEDUP_REMOVED lines=37> */
.L_x_2021:
        /* <DEDUP_REMOVED lines=15> */
.L_x_3845:


//--------------------- .text._ZN10layer_norm31ln_parallel_residual_bwd_kernelINS_13Kernel_traitsI6__halfS2_fS2_fjLj6144ELj1ELj1ELj8ELj16ENS_18Kernel_traits_baseILj6144ES2_S2_fS2_fjLj256EEEEELb0ELb1ELb0EEEvNS_9BwdParamsE --------------------------
	.section	.text._ZN10layer_norm31ln_parallel_residual_bwd_kernelINS_13Kernel_traitsI6__halfS2_fS2_fjLj6144ELj1ELj1ELj8ELj16ENS_18Kernel_traits_baseILj6144ES2_S2_fS2_fjLj256EEEEELb0ELb1ELb0EEEvNS_9BwdParamsE,"ax",@progbits
	.align	128
        .global         _ZN10layer_norm31ln_parallel_residual_bwd_kernelINS_13Kernel_traitsI6__halfS2_fS2_fjLj6144ELj1ELj1ELj8ELj16ENS_18Kernel_traits_baseILj6144ES2_S2_fS2_fjLj256EEEEELb0ELb1ELb0EEEvNS_9BwdParamsE
        .type           _ZN10layer_norm31ln_parallel_residual_bwd_kernelINS_13Kernel_traitsI6__halfS2_fS2_fjLj6144ELj1ELj1ELj8ELj16ENS_18Kernel_traits_baseILj6144ES2_S2_fS2_fjLj256EEEEELb0ELb1ELb0EEEvNS_9BwdParamsE,@function
        .size           _ZN10layer_norm31ln_parallel_residual_bwd_kernelINS_13Kernel_traitsI6__halfS2_fS2_fjLj6144ELj1ELj1ELj8ELj16ENS_18Kernel_traits_baseILj6144ES2_S2_fS2_fjLj256EEEEELb0ELb1ELb0EEEvNS_9BwdParamsE,(.L_x_3846 - _ZN10layer_norm31ln_parallel_residual_bwd_kernelINS_13Kernel_traitsI6__halfS2_fS2_fjLj6144ELj1ELj1ELj8ELj16ENS_18Kernel_traits_baseILj6144ES2_S2_fS2_fjLj256EEEEELb0ELb1ELb0EEEvNS_9BwdParamsE)
        .other          _ZN10layer_norm31ln_parallel_residual_bwd_kernelINS_13Kernel_traitsI6__halfS2_fS2_fjLj6144ELj1ELj1ELj8ELj16ENS_18Kernel_traits_baseILj6144ES2_S2_fS2_fjLj256EEEEELb0ELb1ELb0EEEvNS_9BwdParamsE,@"STO_CUDA_ENTRY STV_DEFAULT"
_ZN10layer_norm31ln_parallel_residual_bwd_kernelINS_13Kernel_traitsI6__halfS2_fS2_fjLj6144ELj1ELj1ELj8ELj16ENS_18Kernel_traits_baseILj6144ES2_S2_fS2_fjLj256EEEEELb0ELb1ELb0EEEvNS_9BwdParamsE:
.text._ZN10layer_norm31ln_parallel_residual_bwd_kernelINS_13Kernel_traitsI6__halfS2_fS2_fjLj6144ELj1ELj1ELj8ELj16ENS_18Kernel_traits_baseILj6144ES2_S2_fS2_fjLj256EEEEELb0ELb1ELb0EEEvNS_9BwdParamsE:
        /* <DEDUP_REMOVED lines=85> */
.L_x_2061:
[----:B0--34-:R-:W4:Y:S08]  /*0550*/  LDC.64 R96, c[0x0][0x3c0] ;  /* 0x0000f000ff607b82 */ /* 0x019f300000000a00 */
[----:B------:R-:W0:Y:S08]  /*0560*/  LDC.64 R98, c[0x0][0x3c8] ;  /* 0x0000f200ff627b82 */ /* 0x000e300000000a00 */
[----:B------:R-:W1:Y:S01]  /*0570*/  LDC R2, c[0x0][0x388] ;  /* 0x0000e200ff027b82 */ /* 0x000e620000000800 */
[----:B----4-:R-:W-:-:S06]  /*0580*/  IMAD.WIDE R96, R109, 0x4, R96 ;  /* 0x000000046d607825 */ /* 0x010fcc00078e0260 */
[----:B------:R-:W4:Y:S01]  /*0590*/  LDG.E R96, desc[UR12][R96.64] ;  /* 0x0000000c60607981 */ /* 0x000f22000c1e1900 */
[C---:B------:R-:W-:Y:S01]  /*05a0*/  ISETP.GE.U32.AND P4, PT, R0.reuse, 0x200, PT ;  /* 0x000002000000780c */ /* 0x040fe20003f86070 */
[----:B0-----:R-:W-:Y:S01]  /*05b0*/  IMAD.WIDE R98, R109, 0x4, R98 ;  /* 0x000000046d627825 */ /* 0x001fe200078e0262 */
[----:B------:R-:W-:-:S04]  /*05c0*/  ISETP.GE.U32.AND P3, PT, R0, 0x300, PT ;  /* 0x000003000000780c */ /* 0x000fc80003f66070 */
[----:B-----5:R0:W5:Y:S01]  /*05d0*/  LDG.E R135, desc[UR12][R98.64] ;  /* 0x0000000c62877981 */ /* 0x020162000c1e1900 */
[----:B-1----:R-:W-:-:S05]  /*05e0*/  IMAD R100, R109, R2, RZ ;  /* 0x000000026d647224 */ /* 0x002fca00078e02ff */
[----:B------:R-:W-:-:S04]  /*05f0*/  SHF.R.S32.HI R101, RZ, 0x1f, R100 ;  /* 0x0000001fff657819 */ /* 0x000fc80000011464 */
[----:B------:R-:W-:Y:S01]  /*0600*/  LEA.HI R101, R101, R100, RZ, 0x3 ;  /* 0x0000006465657211 */ /* 0x000fe200078f18ff */
[----:B------:R-:W-:Y:S01]  /*0610*/  BSSY.RECONVERGENT B0, `(.L_x_2023) ;  /* 0x000005d000007945 */ /* 0x000fe20003800200 */
[----:B------:R-:W-:Y:S02]  /*0620*/  HFMA2 R163, -RZ, RZ, 0, 0 ;  /* 0x00000000ffa37431 */ /* 0x000fe400000001ff */
[----:B------:R-:W-:Y:S02]  /*0630*/  LEA.HI.SX32 R108, R101, R104, 0x1d ;  /* 0x00000068656c7211 */ /* 0x000fe400078feaff */
[----:B------:R-:W-:Y:S02]  /*0640*/  MOV R164, RZ ;  /* 0x000000ff00a47202 */ /* 0x000fe40000000f00 */
        /* <DEDUP_REMOVED lines=11> */
[----:B------:R-:W-:-:S13]  /*0700*/  ISETP.NE.AND.EX P0, PT, RZ, UR15, PT, P0 ;  /* 0x0000000fff007c0c */ /* 0x000fda000bf05300 */
[----:B------:R-:W1:Y:S01]  /*0710*/  @P0 LDC.64 R136, c[0x0][0x438] ;  /* 0x00010e00ff880b82 */ /* 0x000e620000000a00 */
[----:B------:R-:W-:Y:S02]  /*0720*/  HADD2.F32 R134, -RZ, R128.H0_H0 ;  /* 0x20000080ff867230 */ /* 0x000fe40000004100 */
[----:B------:R-:W-:Y:S02]  /*0730*/  HADD2.F32 R147, -RZ, R129.H1_H1 ;  /* 0x30000081ff937230 */ /* 0x000fe40000004100 */
[----:B------:R-:W-:Y:S02]  /*0740*/  HADD2.F32 R152, -RZ, R131.H0_H0 ;  /* 0x20000083ff987230 */ /* 0x000fe40000004100 */
[----:B-1----:R-:W-:-:S05]  /*0750*/  @P0 IMAD.WIDE.U32 R136, R108, 0x20, R136 ;  /* 0x000000206c880825 */ /* 0x002fca00078e0088 */
[----:B------:R-:W5:Y:S04]  /*0760*/  @P0 LDG.E.128 R24, desc[UR12][R136.64] ;  /* 0x0000000c88180981 */ /* 0x000f68000c1e1d00 */
[----:B------:R1:W5:Y:S01]  /*0770*/  @P0 LDG.E.128 R20, desc[UR12][R136.64+0x10] ;  /* 0x0000100c88140981 */ /* 0x000362000c1e1d00 */
[----:B0-----:R-:W-:Y:S02]  /*0780*/  HADD2.F32 R138, -RZ, R129.H0_H0 ;  /* 0x20000081ff8a7230 */ /* 0x001fe40000004100 */
[----:B------:R-:W-:Y:S02]  /*0790*/  HADD2.F32 R151, -RZ, R130.H1_H1 ;  /* 0x30000082ff977230 */ /* 0x000fe40000004100 */
[----:B------:R-:W-:Y:S01]  /*07a0*/  HADD2.F32 R159, -RZ, R131.H1_H1 ;  /* 0x30000083ff9f7230 */ /* 0x000fe20000004100 */
[----:B------:R-:W-:Y:S01]  /*07b0*/  IADD3 R165, PT, PT, R108, 0x100, RZ ;  /* 0x000001006ca57810 */ /* 0x000fe20007ffe0ff */
[C---:B----4-:R-:W-:Y:S01]  /*07c0*/  FADD.FTZ R104, -R162.reuse, R104 ;  /* 0x00000068a2687221 */ /* 0x050fe20000010100 */
[C---:B------:R-:W-:Y:S01]  /*07d0*/  FADD.FTZ R140, -R162.reuse, R105 ;  /* 0x00000069a28c7221 */ /* 0x040fe20000010100 */
[----:B------:R-:W-:Y:S01]  /*07e0*/  FADD.FTZ R148, -R162, R106 ;  /* 0x0000006aa2947221 */ /* 0x000fe20000010100 */
[----:B------:R-:W-:-:S02]  /*07f0*/  HADD2.F32 R106, -RZ, R128.H1_H1 ;  /* 0x30000080ff6a7230 */ /* 0x000fc40000004100 */
[C---:B-----5:R-:W-:Y:S01]  /*0800*/  FMUL.FTZ R3, R135.reuse, R104 ;  /* 0x0000006887037220 */ /* 0x060fe20000410000 */
[C---:B-1----:R-:W-:Y:S01]  /*0810*/  FMUL.FTZ R136, R135.reuse, R140 ;  /* 0x0000008c87887220 */ /* 0x042fe20000410000 */
[--C-:B---3--:R-:W-:Y:S02]  /*0820*/  HADD2.F32 R105, -RZ, R96.reuse.H0_H0 ;  /* 0x20000060ff697230 */ /* 0x108fe40000004100 */
[----:B------:R-:W-:Y:S02]  /*0830*/  HADD2.F32 R96, -RZ, R96.H1_H1 ;  /* 0x30000060ff607230 */ /* 0x000fe40000004100 */
[----:B------:R-:W-:Y:S01]  /*0840*/  FADD.FTZ R100, -R162, R100 ;  /* 0x00000064a2647221 */ /* 0x000fe20000010100 */
[----:B------:R-:W-:Y:S01]  /*0850*/  FMUL.FTZ R139, R135, R148 ;  /* 0x00000094878b7220 */ /* 0x000fe20000410000 */
[-C--:B------:R-:W-:Y:S01]  /*0860*/  FMUL.FTZ R134, R134, R105.reuse ;  /* 0x0000006986867220 */ /* 0x080fe20000410000 */
[----:B------:R-:W-:Y:S01]  /*0870*/  FADD.FTZ R48, R48, R105 ;  /* 0x0000006930307221 */ /* 0x000fe20000010000 */
[----:B------:R-:W-:Y:S01]  /*0880*/  FFMA.FTZ R72, R3, R105, R72 ;  /* 0x0000006903487223 */ /* 0x000fe20000010048 */
[-C--:B------:R-:W-:Y:S01]  /*0890*/  FMUL.FTZ R137, R106, R96.reuse ;  /* 0x000000606a897220 */ /* 0x080fe20000410000 */
[----:B------:R-:W-:Y:S01]  /*08a0*/  FADD.FTZ R49, R49, R96 ;  /* 0x0000006031317221 */ /* 0x000fe20000010000 */
[----:B------:R-:W-:Y:S01]  /*08b0*/  FFMA.FTZ R73, R136, R96, R73 ;  /* 0x0000006088497223 */ /* 0x000fe20000010049 */
[----:B------:R-:W-:-:S02]  /*08c0*/  HADD2.F32 R105, -RZ, R97.H0_H0 ;  /* 0x20000061ff697230 */ /* 0x000fc40000004100 */
[----:B------:R-:W-:Y:S02]  /*08d0*/  HADD2.F32 R96, -RZ, R97.H1_H1 ;  /* 0x30000061ff607230 */ /* 0x000fe40000004100 */
[----:B------:R-:W-:Y:S01]  /*08e0*/  FMUL.FTZ R149, R135, R100 ;  /* 0x0000006487957220 */ /* 0x000fe20000410000 */
[----:B------:R-:W-:Y:S02]  /*08f0*/  HADD2.F32 R97, -RZ, R98.H0_H0 ;  /* 0x20000062ff617230 */ /* 0x000fe40000004100 */
[----:B------:R-:W-:Y:S02]  /*0900*/  HADD2.F32 R148, -RZ, R130.H0_H0 ;  /* 0x20000082ff947230 */ /* 0x000fe40000004100 */
[C---:B------:R-:W-:Y:S01]  /*0910*/  FADD.FTZ R150, -R162.reuse, R107 ;  /* 0x0000006ba2967221 */ /* 0x040fe20000010100 */
[----:B------:R-:W-:Y:S01]  /*0920*/  FADD.FTZ R102, -R162, R102 ;  /* 0x00000066a2667221 */ /* 0x000fe20000010100 */
[----:B------:R-:W-:Y:S01]  /*0930*/  FADD.FTZ R44, R44, R97 ;  /* 0x000000612c2c7221 */ /* 0x000fe20000010000 */
[-C--:B------:R-:W-:Y:S01]  /*0940*/  FFMA.FTZ R68, R149, R97.reuse, R68 ;  /* 0x0000006195447223 */ /* 0x080fe20000010044 */
[----:B------:R-:W-:Y:S01]  /*0950*/  FMUL.FTZ R148, R148, R97 ;  /* 0x0000006194947220 */ /* 0x000fe20000410000 */
[----:B------:R-:W-:Y:S01]  /*0960*/  FMUL.FTZ R140, R135, R150 ;  /* 0x00000096878c7220 */ /* 0x000fe20000410000 */
[----:B------:R-:W-:-:S02]  /*0970*/  HADD2.F32 R97, -RZ, R99.H0_H0 ;  /* 0x20000063ff617230 */ /* 0x000fc40000004100 */
        /* <DEDUP_REMOVED lines=8> */
[----:B------:R-:W-:Y:S01]  /*0a00*/  FADD.FTZ R96, RZ, R134 ;  /* 0x00000086ff607221 */ /* 0x000fe20000010000 */
[----:B------:R-:W-:Y:S01]  /*0a10*/  FFMA.FTZ R97, R3, R134, RZ ;  /* 0x0000008603617223 */ /* 0x000fe200000100ff */
[----:B------:R-:W-:-:S02]  /*0a20*/  HADD2.F32 R98, -RZ, R98.H1_H1 ;  /* 0x30000062ff627230 */ /* 0x000fc40000004100 */
[----:B------:R-:W-:Y:S01]  /*0a30*/  FMUL.FTZ R150, R135, R150 ;  /* 0x0000009687967220 */ /* 0x000fe20000410000 */
[----:B------:R-:W-:Y:S01]  /*0a40*/  FADD.FTZ R101, R96, R137 ;  /* 0x0000008960657221 */ /* 0x000fe20000010000 */
[----:B------:R-:W-:Y:S01]  /*0a50*/  FMUL.FTZ R138, R138, R105 ;  /* 0x000000698a8a7220 */ /* 0x000fe20000410000 */
[----:B------:R-:W-:Y:S01]  /*0a60*/  FFMA.FTZ R96, R136, R137, R97 ;  /* 0x0000008988607223 */ /* 0x000fe20000010061 */
[----:B------:R-:W-:Y:S01]  /*0a70*/  FADD.FTZ R45, R45, R98 ;  /* 0x000000622d2d7221 */ /* 0x000fe20000010000 */
[-C--:B------:R-:W-:Y:S01]  /*0a80*/  FFMA.FTZ R69, R150, R98.reuse, R69 ;  /* 0x0000006296457223 */ /* 0x080fe20000010045 */
[----:B------:R-:W-:Y:S01]  /*0a90*/  FMUL.FTZ R151, R151, R98 ;  /* 0x0000006297977220 */ /* 0x000fe20000410000 */
[----:B------:R-:W-:Y:S01]  /*0aa0*/  FADD.FTZ R98, R101, R138 ;  /* 0x0000008a65627221 */ /* 0x000fe20000010000 */
[----:B------:R-:W-:Y:S01]  /*0ab0*/  FFMA.FTZ R97, R139, R138, R96 ;  /* 0x0000008a8b617223 */ /* 0x000fe20000010060 */
[----:B------:R-:W-:Y:S02]  /*0ac0*/  HADD2.F32 R100, -RZ, R99.H1_H1 ;  /* 0x30000063ff647230 */ /* 0x000fe40000004100 */
[----:B------:R-:W-:Y:S01]  /*0ad0*/  FADD.FTZ R99, R98, R147 ;  /* 0x0000009362637221 */ /* 0x000fe20000010000 */
[----:B------:R-:W-:-:S03]  /*0ae0*/  FFMA.FTZ R96, R140, R147, R97 ;  /* 0x000000938c607223 */ /* 0x000fc60000010061 */
[----:B------:R-:W-:Y:S01]  /*0af0*/  FADD.FTZ R98, R99, R148 ;  /* 0x0000009463627221 */ /* 0x000fe20000010000 */
[----:B------:R-:W-:Y:S01]  /*0b00*/  FFMA.FTZ R97, R149, R148, R96 ;  /* 0x0000009495617223 */ /* 0x000fe20000010060 */
[----:B------:R-:W-:Y:S02]  /*0b10*/  FADD.FTZ R158, -R162, R103 ;  /* 0x00000067a29e7221 */ /* 0x000fe40000010100 */
        /* <DEDUP_REMOVED lines=12> */
.L_x_2024:
[----:B--23--:R-:W-:Y:S05]  /*0be0*/  BSYNC.RECONVERGENT B0 ;  /* 0x0000000000007941 */ /* 0x00cfea0003800200 */
.L_x_2023:
        /* <DEDUP_REMOVED lines=12> */
[--C-:B------:R-:W-:Y:S02]  /*0cb0*/  HADD2.F32 R110, -RZ, R80.reuse.H0_H0 ;  /* 0x20000050ff6e7230 */ /* 0x100fe40000004100 */
[----:B0-----:R-:W-:Y:S02]  /*0cc0*/  HADD2.F32 R113, -RZ, R80.H1_H1 ;  /* 0x30000050ff717230 */ /* 0x001fe40000004100 */
[--C-:B------:R-:W-:Y:S02]  /*0cd0*/  HADD2.F32 R118, -RZ, R82.reuse.H0_H0 ;  /* 0x20000052ff767230 */ /* 0x100fe40000004100 */
[----:B------:R-:W-:Y:S02]  /*0ce0*/  HADD2.F32 R156, -RZ, R83.H0_H0 ;  /* 0x20000053ff9c7230 */ /* 0x000fe40000004100 */
[----:B------:R-:W-:Y:S02]  /*0cf0*/  HADD2.F32 R155, -RZ, R82.H1_H1 ;  /* 0x30000052ff9b7230 */ /* 0x000fe40000004100 */
[----:B-1----:R-:W-:-:S05]  /*0d00*/  @P0 IMAD.WIDE.U32 R114, R165, 0x20, R114 ;  /* 0x00000020a5720825 */ /* 0x002fca00078e0072 */
[----:B------:R-:W5:Y:S04]  /*0d10*/  @P0 LDG.E.128 R16, desc[UR12][R114.64] ;  /* 0x0000000c72100981 */ /* 0x000f68000c1e1d00 */
[----:B------:R0:W5:Y:S02]  /*0d20*/  @P0 LDG.E.128 R12, desc[UR12][R114.64+0x10] ;  /* 0x0000100c720c0981 */ /* 0x000164000c1e1d00 */
[----:B0-----:R-:W-:Y:S02]  /*0d30*/  HADD2.F32 R114, -RZ, R81.H0_H0 ;  /* 0x20000051ff727230 */ /* 0x001fe40000004100 */
[----:B------:R-:W-:Y:S01]  /*0d40*/  HADD2.F32 R161, -RZ, R83.H1_H1 ;  /* 0x30000053ffa17230 */ /* 0x000fe20000004100 */
[----:B------:R-:W-:Y:S01]  /*0d50*/  IADD3 R165, PT, PT, R165, 0x100, RZ ;  /* 0x00000100a5a57810 */ /* 0x000fe20007ffe0ff */
[C---:B--2---:R-:W-:Y:S01]  /*0d60*/  FADD.FTZ R104, -R162.reuse, R104 ;  /* 0x00000068a2687221 */ /* 0x044fe20000010100 */
[C---:B------:R-:W-:Y:S01]  /*0d70*/  FADD.FTZ R112, -R162.reuse, R105 ;  /* 0x00000069a2707221 */ /* 0x040fe20000010100 */
[----:B------:R-:W-:-:S02]  /*0d80*/  FADD.FTZ R116, -R162, R107 ;  /* 0x0000006ba2747221 */ /* 0x000fc40000010100 */
[C---:B-----5:R-:W-:Y:S01]  /*0d90*/  FMUL.FTZ R111, R135.reuse, R104 ;  /* 0x00000068876f7220 */ /* 0x060fe20000410000 */
[----:B------:R-:W-:Y:S01]  /*0da0*/  FMUL.FTZ R112, R135, R112 ;  /* 0x0000007087707220 */ /* 0x000fe20000410000 */
[--C-:B----4-:R-:W-:Y:S02]  /*0db0*/  HADD2.F32 R117, -RZ, R96.reuse.H0_H0 ;  /* 0x20000060ff757230 */ /* 0x110fe40000004100 */
[----:B------:R-:W-:Y:S02]  /*0dc0*/  HADD2.F32 R96, -RZ, R96.H1_H1 ;  /* 0x30000060ff607230 */ /* 0x000fe40000004100 */
[----:B---3--:R-:W-:Y:S01]  /*0dd0*/  FADD.FTZ R100, -R162, R100 ;  /* 0x00000064a2647221 */ /* 0x008fe20000010100 */
[--C-:B------:R-:W-:Y:S02]  /*0de0*/  HADD2.F32 R105, -RZ, R97.reuse.H0_H0 ;  /* 0x20000061ff697230 */ /* 0x100fe40000004100 */
[----:B------:R-:W-:Y:S01]  /*0df0*/  FADD.FTZ R40, R40, R117 ;  /* 0x0000007528287221 */ /* 0x000fe20000010000 */
[-C--:B------:R-:W-:Y:S01]  /*0e00*/  FFMA.FTZ R64, R111, R117.reuse, R64 ;  /* 0x000000756f407223 */ /* 0x080fe20000010040 */
[----:B------:R-:W-:Y:S01]  /*0e10*/  FMUL.FTZ R110, R110, R117 ;  /* 0x000000756e6e7220 */ /* 0x000fe20000410000 */
[----:B------:R-:W-:Y:S01]  /*0e20*/  FADD.FTZ R41, R41, R96 ;  /* 0x0000006029297221 */ /* 0x000fe20000010000 */
[-C--:B------:R-:W-:Y:S01]  /*0e30*/  FFMA.FTZ R65, R112, R96.reuse, R65 ;  /* 0x0000006070417223 */ /* 0x080fe20000010041 */
[----:B------:R-:W-:Y:S01]  /*0e40*/  FMUL.FTZ R113, R113, R96 ;  /* 0x0000006071717220 */ /* 0x000fe20000410000 */
[----:B------:R-:W-:-:S02]  /*0e50*/  HADD2.F32 R96, -RZ, R97.H1_H1 ;  /* 0x30000061ff607230 */ /* 0x000fc40000004100 */
[C---:B------:R-:W-:Y:S01]  /*0e60*/  FMUL.FTZ R116, R135.reuse, R116 ;  /* 0x0000007487747220 */ /* 0x040fe20000410000 */
[----:B------:R-:W-:Y:S02]  /*0e70*/  HADD2.F32 R117, -RZ, R81.H1_H1 ;  /* 0x30000051ff757230 */ /* 0x000fe40000004100 */
[C---:B------:R-:W-:Y:S01]  /*0e80*/  FADD.FTZ R102, -R162.reuse, R102 ;  /* 0x00000066a2667221 */ /* 0x040fe20000010100 */
[--C-:B------:R-:W-:Y:S02]  /*0e90*/  HADD2.F32 R97, -RZ, R98.reuse.H0_H0 ;  /* 0x20000062ff617230 */ /* 0x100fe40000004100 */
[----:B------:R-:W-:Y:S01]  /*0ea0*/  FMUL.FTZ R119, R135, R100 ;  /* 0x0000006487777220 */ /* 0x000fe20000410000 */
[----:B------:R-:W-:Y:S01]  /*0eb0*/  FADD.FTZ R154, -R162, R101 ;  /* 0x00000065a29a7221 */ /* 0x000fe20000010100 */
[----:B------:R-:W-:Y:S02]  /*0ec0*/  HADD2.F32 R101, -RZ, R99.H0_H0 ;  /* 0x20000063ff657230 */ /* 0x000fe40000004100 */
[----:B------:R-:W-:Y:S01]  /*0ed0*/  FADD.FTZ R43, R43, R96 ;  /* 0x000000602b2b7221 */ /* 0x000fe20000010000 */
[-C--:B------:R-:W-:Y:S01]  /*0ee0*/  FFMA.FTZ R67, R116, R96.reuse, R67 ;  /* 0x0000006074437223 */ /* 0x080fe20000010043 */
[----:B------:R-:W-:Y:S01]  /*0ef0*/  FMUL.FTZ R117, R117, R96 ;  /* 0x0000006075757220 */ /* 0x000fe20000410000 */
[----:B------:R-:W-:Y:S01]  /*0f00*/  FMUL.FTZ R157, R135, R102 ;  /* 0x00000066879d7220 */ /* 0x000fe20000410000 */
[----:B------:R-:W-:Y:S01]  /*0f10*/  FADD.FTZ R36, R36, R97 ;  /* 0x0000006124247221 */ /* 0x000fe20000010000 */
[-C--:B------:R-:W-:Y:S01]  /*0f20*/  FFMA.FTZ R60, R119, R97.reuse, R60 ;  /* 0x00000061773c7223 */ /* 0x080fe2000001003c */
[----:B------:R-:W-:Y:S01]  /*0f30*/  FMUL.FTZ R118, R118, R97 ;  /* 0x0000006176767220 */ /* 0x000fe20000410000 */
[----:B------:R-:W-:Y:S01]  /*0f40*/  FADD.FTZ R96, R163, R110 ;  /* 0x0000006ea3607221 */ /* 0x000fe20000010000 */
[----:B------:R-:W-:Y:S01]  /*0f50*/  FADD.FTZ R106, -R162, R106 ;  /* 0x0000006aa26a7221 */ /* 0x000fe20000010100 */
[----:B------:R-:W-:Y:S01]  /*0f60*/  FFMA.FTZ R97, R111, R110, R164 ;  /* 0x0000006e6f617223 */ /* 0x000fe200000100a4 */
[----:B------:R-:W-:-:S02]  /*0f70*/  HADD2.F32 R98, -RZ, R98.H1_H1 ;  /* 0x30000062ff627230 */ /* 0x000fc40000004100 */
[----:B------:R-:W-:Y:S01]  /*0f80*/  FADD.FTZ R38, R38, R101 ;  /* 0x0000006526267221 */ /* 0x000fe20000010000 */
[-C--:B------:R-:W-:Y:S01]  /*0f90*/  FFMA.FTZ R62, R157, R101.reuse, R62 ;  /* 0x000000659d3e7223 */ /* 0x080fe2000001003e */
[----:B------:R-:W-:Y:S01]  /*0fa0*/  FMUL.FTZ R156, R156, R101 ;  /* 0x000000659c9c7220 */ /* 0x000fe20000410000 */
[C---:B------:R-:W-:Y:S01]  /*0fb0*/  FMUL.FTZ R154, R135.reuse, R154 ;  /* 0x0000009a879a7220 */ /* 0x040fe20000410000 */
[----:B------:R-:W-:Y:S01]  /*0fc0*/  FADD.FTZ R101, R96, R113 ;  /* 0x0000007160657221 */ /* 0x000fe20000010000 */
[----:B------:R-:W-:Y:S01]  /*0fd0*/  FMUL.FTZ R115, R135, R106 ;  /* 0x0000006a87737220 */ /* 0x000fe20000410000 */
[----:B------:R-:W-:Y:S01]  /*0fe0*/  FMUL.FTZ R114, R114, R105 ;  /* 0x0000006972727220 */ /* 0x000fe20000410000 */
[----:B------:R-:W-:Y:S01]  /*0ff0*/  FFMA.FTZ R96, R112, R113, R97 ;  /* 0x0000007170607223 */ /* 0x000fe20000010061 */
[----:B------:R-:W-:Y:S01]  /*1000*/  FADD.FTZ R37, R37, R98 ;  /* 0x0000006225257221 */ /* 0x000fe20000010000 */
[-C--:B------:R-:W-:Y:S01]  /*1010*/  FFMA.FTZ R61, R154, R98.reuse, R61 ;  /* 0x000000629a3d7223 */ /* 0x080fe2000001003d */
[----:B------:R-:W-:Y:S01]  /*1020*/  FMUL.FTZ R155, R155, R98 ;  /* 0x000000629b9b7220 */ /* 0x000fe20000410000 */
[----:B------:R-:W-:Y:S01]  /*1030*/  FADD.FTZ R98, R101, R114 ;  /* 0x0000007265627221 */ /* 0x000fe20000010000 */
[----:B------:R-:W-:Y:S01]  /*1040*/  FFMA.FTZ R97, R115, R114, R96 ;  /* 0x0000007273617223 */ /* 0x000fe20000010060 */
[----:B------:R-:W-:-:S02]  /*1050*/  HADD2.F32 R100, -RZ, R99.H1_H1 ;  /* 0x30000063ff647230 */ /* 0x000fc40000004100 */
        /* <DEDUP_REMOVED lines=17> */
.L_x_2026:
[----:B------:R-:W-:Y:S05]  /*1170*/  BSYNC.RECONVERGENT B0 ;  /* 0x0000000000007941 */ /* 0x000fea0003800200 */
.L_x_2025:
        /* <DEDUP_REMOVED lines=12> */
[--C-:B0-----:R-:W-:Y:S02]  /*1240*/  HADD2.F32 R122, -RZ, R76.reuse.H0_H0 ;  /* 0x2000004cff7a7230 */ /* 0x101fe40000004100 */
[----:B------:R-:W-:Y:S02]  /*1250*/  HADD2.F32 R123, -RZ, R76.H1_H1 ;  /* 0x3000004cff7b7230 */ /* 0x000fe40000004100 */
[----:B------:R-:W-:Y:S02]  /*1260*/  HADD2.F32 R127, -RZ, R77.H1_H1 ;  /* 0x3000004dff7f7230 */ /* 0x000fe40000004100 */
[----:B------:R-:W-:Y:S02]  /*1270*/  HADD2.F32 R132, -RZ, R78.H0_H0 ;  /* 0x2000004eff847230 */ /* 0x000fe40000004100 */
[----:B-1----:R-:W-:-:S05]  /*1280*/  @P0 IMAD.WIDE.U32 R120, R165, 0x20, R120 ;  /* 0x00000020a5780825 */ /* 0x002fca00078e0078 */
[----:B------:R-:W5:Y:S04]  /*1290*/  @P0 LDG.E.128 R8, desc[UR12][R120.64] ;  /* 0x0000000c78080981 */ /* 0x000f68000c1e1d00 */
[----:B------:R0:W5:Y:S01]  /*12a0*/  @P0 LDG.E.128 R4, desc[UR12][R120.64+0x10] ;  /* 0x0000100c78040981 */ /* 0x000162000c1e1d00 */
[----:B------:R-:W-:Y:S02]  /*12b0*/  HADD2.F32 R141, -RZ, R78.H1_H1 ;  /* 0x3000004eff8d7230 */ /* 0x000fe40000004100 */
[--C-:B------:R-:W-:Y:S02]  /*12c0*/  HADD2.F32 R144, -RZ, R79.reuse.H0_H0 ;  /* 0x2000004fff907230 */ /* 0x100fe40000004100 */
[----:B------:R-:W-:Y:S02]  /*12d0*/  HADD2.F32 R145, -RZ, R79.H1_H1 ;  /* 0x3000004fff917230 */ /* 0x000fe40000004100 */
[C---:B--2---:R-:W-:Y:S01]  /*12e0*/  FADD.FTZ R100, -R162.reuse, R100 ;  /* 0x00000064a2647221 */ /* 0x044fe20000010100 */
[C---:B------:R-:W-:Y:S01]  /*12f0*/  FADD.FTZ R124, -R162.reuse, R101 ;  /* 0x00000065a27c7221 */ /* 0x040fe20000010100 */
[C---:B------:R-:W-:Y:S01]  /*1300*/  FADD.FTZ R126, -R162.reuse, R103 ;  /* 0x00000067a27e7221 */ /* 0x040fe20000010100 */
[C---:B------:R-:W-:Y:S01]  /*1310*/  FADD.FTZ R102, -R162.reuse, R102 ;  /* 0x00000066a2667221 */ /* 0x040fe20000010100 */
[C---:B0----5:R-:W-:Y:S01]  /*1320*/  FMUL.FTZ R121, R135.reuse, R100 ;  /* 0x0000006487797220 */ /* 0x061fe20000410000 */
[C---:B------:R-:W-:Y:S01]  /*1330*/  FMUL.FTZ R120, R135.reuse, R124 ;  /* 0x0000007c87787220 */ /* 0x040fe20000410000 */
[----:B---3--:R-:W-:Y:S01]  /*1340*/  FADD.FTZ R104, -R162, R104 ;  /* 0x00000068a2687221 */ /* 0x008fe20000010100 */
[----:B------:R-:W-:Y:S01]  /*1350*/  FMUL.FTZ R126, R135, R126 ;  /* 0x0000007e877e7220 */ /* 0x000fe20000410000 */
[----:B------:R-:W-:-:S02]  /*1360*/  HADD2.F32 R124, -RZ, R77.H0_H0 ;  /* 0x2000004dff7c7230 */ /* 0x000fc40000004100 */
[C---:B------:R-:W-:Y:S01]  /*1370*/  FMUL.FTZ R125, R135.reuse, R102 ;  /* 0x00000066877d7220 */ /* 0x040fe20000410000 */
[--C-:B----4-:R-:W-:Y:S02]  /*1380*/  HADD2.F32 R101, -RZ, R96.reuse.H0_H0 ;  /* 0x20000060ff657230 */ /* 0x110fe40000004100 */
[----:B------:R-:W-:Y:S01]  /*1390*/  FMUL.FTZ R133, R135, R104 ;  /* 0x0000006887857220 */ /* 0x000fe20000410000 */
[----:B------:R-:W-:Y:S02]  /*13a0*/  HADD2.F32 R96, -RZ, R96.H1_H1 ;  /* 0x30000060ff607230 */ /* 0x000fe40000004100 */
[----:B------:R-:W-:Y:S01]  /*13b0*/  FADD.FTZ R142, -R162, R105 ;  /* 0x00000069a28e7221 */ /* 0x000fe20000010100 */
[----:B------:R-:W-:Y:S02]  /*13c0*/  HADD2.F32 R103, -RZ, R99.H0_H0 ;  /* 0x20000063ff677230 */ /* 0x000fe40000004100 */
[----:B------:R-:W-:Y:S01]  /*13d0*/  FADD.FTZ R32, R32, R101 ;  /* 0x0000006520207221 */ /* 0x000fe20000010000 */
[-C--:B------:R-:W-:Y:S01]  /*13e0*/  FFMA.FTZ R56, R121, R101.reuse, R56 ;  /* 0x0000006579387223 */ /* 0x080fe20000010038 */
[----:B------:R-:W-:Y:S01]  /*13f0*/  FMUL.FTZ R122, R122, R101 ;  /* 0x000000657a7a7220 */ /* 0x000fe20000410000 */
[-C--:B------:R-:W-:Y:S01]  /*1400*/  FMUL.FTZ R123, R123, R96.reuse ;  /* 0x000000607b7b7220 */ /* 0x080fe20000410000 */
[----:B------:R-:W-:Y:S01]  /*1410*/  FADD.FTZ R33, R33, R96 ;  /* 0x0000006021217221 */ /* 0x000fe20000010000 */
[----:B------:R-:W-:Y:S01]  /*1420*/  FFMA.FTZ R57, R120, R96, R57 ;  /* 0x0000006078397223 */ /* 0x000fe20000010039 */
[----:B------:R-:W-:-:S02]  /*1430*/  HADD2.F32 R101, -RZ, R97.H0_H0 ;  /* 0x20000061ff657230 */ /* 0x000fc40000004100 */
[----:B------:R-:W-:Y:S01]  /*1440*/  FMUL.FTZ R142, R135, R142 ;  /* 0x0000008e878e7220 */ /* 0x000fe20000410000 */
[----:B------:R-:W-:Y:S02]  /*1450*/  HADD2.F32 R96, -RZ, R97.H1_H1 ;  /* 0x30000061ff607230 */ /* 0x000fe40000004100 */
[----:B------:R-:W-:Y:S01]  /*1460*/  FADD.FTZ R106, -R162, R106 ;  /* 0x0000006aa26a7221 */ /* 0x000fe20000010100 */
[--C-:B------:R-:W-:Y:S02]  /*1470*/  HADD2.F32 R97, -RZ, R98.reuse.H0_H0 ;  /* 0x20000062ff617230 */ /* 0x100fe40000004100 */
[----:B------:R-:W-:Y:S01]  /*1480*/  FADD.FTZ R34, R34, R101 ;  /* 0x0000006522227221 */ /* 0x000fe20000010000 */
[----:B------:R-:W-:Y:S01]  /*1490*/  FFMA.FTZ R58, R125, R101, R58 ;  /* 0x000000657d3a7223 */ /* 0x000fe2000001003a */
[----:B------:R-:W-:Y:S01]  /*14a0*/  FADD.FTZ R35, R35, R96 ;  /* 0x0000006023237221 */ /* 0x000fe20000010000 */
[-C--:B------:R-:W-:Y:S01]  /*14b0*/  FFMA.FTZ R59, R126, R96.reuse, R59 ;  /* 0x000000607e3b7223 */ /* 0x080fe2000001003b */
[----:B------:R-:W-:Y:S01]  /*14c0*/  FMUL.FTZ R127, R127, R96 ;  /* 0x000000607f7f7220 */ /* 0x000fe20000410000 */
[----:B------:R-:W-:Y:S01]  /*14d0*/  FADD.FTZ R28, R28, R97 ;  /* 0x000000611c1c7221 */ /* 0x000fe20000010000 */
[-C--:B------:R-:W-:Y:S01]  /*14e0*/  FFMA.FTZ R52, R133, R97.reuse, R52 ;  /* 0x0000006185347223 */ /* 0x080fe20000010034 */
[----:B------:R-:W-:Y:S01]  /*14f0*/  FMUL.FTZ R132, R132, R97 ;  /* 0x0000006184847220 */ /* 0x000fe20000410000 */
[----:B------:R-:W-:Y:S01]  /*1500*/  FADD.FTZ R96, R163, R122 ;  /* 0x0000007aa3607221 */ /* 0x000fe20000010000 */
[----:B------:R-:W-:Y:S01]  /*1510*/  FFMA.FTZ R97, R121, R122, R164 ;  /* 0x0000007a79617223 */ /* 0x000fe200000100a4 */
[----:B------:R-:W-:Y:S01]  /*1520*/  FMUL.FTZ R124, R124, R101 ;  /* 0x000000657c7c7220 */ /* 0x000fe20000410000 */
[----:B------:R-:W-:-:S02]  /*1530*/  HADD2.F32 R98, -RZ, R98.H1_H1 ;  /* 0x30000062ff627230 */ /* 0x000fc40000004100 */
[----:B------:R-:W-:Y:S01]  /*1540*/  FADD.FTZ R101, R96, R123 ;  /* 0x0000007b60657221 */ /* 0x000fe20000010000 */
[----:B------:R-:W-:Y:S01]  /*1550*/  FFMA.FTZ R96, R120, R123, R97 ;  /* 0x0000007b78607223 */ /* 0x000fe20000010061 */
[----:B------:R-:W-:Y:S02]  /*1560*/  HADD2.F32 R100, -RZ, R99.H1_H1 ;  /* 0x30000063ff647230 */ /* 0x000fe40000004100 */
[----:B------:R-:W-:Y:S01]  /*1570*/  FADD.FTZ R146, -R162, R107 ;  /* 0x0000006ba2927221 */ /* 0x000fe20000010100 */
[----:B------:R-:W-:Y:S01]  /*1580*/  FADD.FTZ R29, R29, R98 ;  /* 0x000000621d1d7221 */ /* 0x000fe20000010000 */
[-C--:B------:R-:W-:Y:S01]  /*1590*/  FFMA.FTZ R53, R142, R98.reuse, R53 ;  /* 0x000000628e357223 */ /* 0x080fe20000010035 */
        /* <DEDUP_REMOVED lines=20> */
[----:B------:R-:W-:-:S07]  /*16e0*/  FFMA.FTZ R164, R146, R145, R97 ;  /* 0x0000009192a47223 */ /* 0x000fce0000010061 */
.L_x_2028:
[----:B------:R-:W-:Y:S05]  /*16f0*/  BSYNC.RECONVERGENT B0 ;  /* 0x0000000000007941 */ /* 0x000fea0003800200 */
.L_x_2027:
        /* <DEDUP_REMOVED lines=32> */
.L_x_2030:
[----:B------:R-:W-:Y:S05]  /*1900*/  BSYNC.RECONVERGENT B0 ;  /* 0x0000000000007941 */ /* 0x000fea0003800200 */
.L_x_2029:
        /* <DEDUP_REMOVED lines=10> */
[----:B------:R-:W1:Y:S01]  /*19b0*/  LDS.128 R100, [UR5] ;  /* 0x00000005ff647984 */ /* 0x000e620008000c00 */
[----:B------:R-:W-:Y:S02]  /*19c0*/  UIADD3 UR5, UPT, UPT, UR4, 0x6050, URZ ;  /* 0x0000605004057890 */ /* 0x000fe4000fffe0ff */
[----:B------:R-:W-:-:S09]  /*19d0*/  @!UP1 UIADD3 UR5, UPT, UPT, UR4, 0x6010, URZ ;  /* 0x0000601004059890 */ /* 0x000fd2000fffe0ff */
[----:B0-----:R-:W0:Y:S01]  /*19e0*/  LDS.128 R96, [UR5] ;  /* 0x00000005ff607984 */ /* 0x001e220008000c00 */
[----:B------:R-:W-:Y:S02]  /*19f0*/  UIADD3 UR5, UPT, UPT, UR4, 0x6070, URZ ;  /* 0x0000607004057890 */ /* 0x000fe4000fffe0ff */
[----:B------:R-:W-:Y:S01]  /*1a00*/  @!UP1 UIADD3 UR5, UPT, UPT, UR4, 0x6030, URZ ;  /* 0x0000603004059890 */ /* 0x000fe2000fffe0ff */
[----:B-1----:R-:W-:Y:S01]  /*1a10*/  FADD.FTZ R105, RZ, R100 ;  /* 0x00000064ff697221 */ /* 0x002fe20000010000 */
[----:B------:R-:W-:-:S03]  /*1a20*/  FADD.FTZ R100, RZ, R101 ;  /* 0x00000065ff647221 */ /* 0x000fc60000010000 */
[----:B------:R-:W-:Y:S01]  /*1a30*/  FADD.FTZ R105, R102, R105 ;  /* 0x0000006966697221 */ /* 0x000fe20000010000 */
[----:B------:R-:W-:Y:S02]  /*1a40*/  FADD.FTZ R106, R103, R100 ;  /* 0x00000064676a7221 */ /* 0x000fe40000010000 */
[----:B------:R-:W1:Y:S01]  /*1a50*/  LDS.128 R100, [UR10] ;  /* 0x0000000aff647984 */ /* 0x000e620008000c00 */
[----:B0-----:R-:W-:Y:S01]  /*1a60*/  FADD.FTZ R105, R105, R96 ;  /* 0x0000006069697221 */ /* 0x001fe20000010000 */
[----:B------:R-:W-:-:S03]  /*1a70*/  FADD.FTZ R106, R106, R97 ;  /* 0x000000616a6a7221 */ /* 0x000fc60000010000 */
[----:B------:R-:W-:Y:S01]  /*1a80*/  FADD.FTZ R105, R98, R105 ;  /* 0x0000006962697221 */ /* 0x000fe20000010000 */
[----:B------:R-:W-:Y:S02]  /*1a90*/  FADD.FTZ R106, R99, R106 ;  /* 0x0000006a636a7221 */ /* 0x000fe40000010000 */
[----:B------:R-:W0:Y:S01]  /*1aa0*/  LDS.128 R96, [UR5] ;  /* 0x00000005ff607984 */ /* 0x000e220008000c00 */
[----:B-1----:R-:W-:Y:S01]  /*1ab0*/  FADD.FTZ R105, R105, R100 ;  /* 0x0000006469697221 */ /* 0x002fe20000010000 */
[----:B------:R-:W-:Y:S02]  /*1ac0*/  FADD.FTZ R106, R106, R101 ;  /* 0x000000656a6a7221 */ /* 0x000fe40000010000 */
[----:B------:R-:W1:Y:S01]  /*1ad0*/  LDC.64 R100, c[0x0][0x380] ;  /* 0x0000e000ff647b82 */ /* 0x000e620000000a00 */
[----:B------:R-:W-:Y:S01]  /*1ae0*/  FADD.FTZ R105, R102, R105 ;  /* 0x0000006966697221 */ /* 0x000fe20000010000 */
[----:B------:R-:W-:-:S06]  /*1af0*/  FADD.FTZ R106, R103, R106 ;  /* 0x0000006a676a7221 */ /* 0x000fcc0000010000 */
[----:B------:R-:W2:Y:S01]  /*1b00*/  LDC.U8 R102, c[0x0][0x410] ;  /* 0x00010400ff667b82 */ /* 0x000ea20000000000 */
[----:B0-----:R-:W-:Y:S01]  /*1b10*/  FADD.FTZ R105, R105, R96 ;  /* 0x0000006069697221 */ /* 0x001fe20000010000 */
[----:B------:R-:W-:-:S03]  /*1b20*/  FADD.FTZ R106, R106, R97 ;  /* 0x000000616a6a7221 */ /* 0x000fc60000010000 */
[----:B------:R-:W-:Y:S01]  /*1b30*/  FADD.FTZ R98, R98, R105 ;  /* 0x0000006962627221 */ /* 0x000fe20000010000 */
[----:B------:R-:W-:-:S03]  /*1b40*/  FADD.FTZ R99, R99, R106 ;  /* 0x0000006a63637221 */ /* 0x000fc60000010000 */
[----:B------:R-:W-:Y:S01]  /*1b50*/  FMUL.FTZ R98, R98, UR11 ;  /* 0x0000000b62627c20 */ /* 0x000fe20008410000 */
[----:B-1----:R-:W-:Y:S01]  /*1b60*/  IADD3 R109, PT, PT, R109, R100, RZ ;  /* 0x000000646d6d7210 */ /* 0x002fe20007ffe0ff */
[----:B------:R-:W-:-:S03]  /*1b70*/  FMUL.FTZ R100, R99, UR11 ;  /* 0x0000000b63647c20 */ /* 0x000fc60008410000 */
[----:B------:R-:W-:Y:S02]  /*1b80*/  ISETP.GE.AND P1, PT, R109, R101, PT ;  /* 0x000000656d00720c */ /* 0x000fe40003f26270 */
[----:B--2---:R-:W-:-:S04]  /*1b90*/  ISETP.NE.AND P2, PT, R102, RZ, PT ;  /* 0x000000ff6600720c */ /* 0x004fc80003f45270 */
        /* <DEDUP_REMOVED lines=21> */
[C---:B-----5:R-:W-:Y:S01]  /*1cf0*/  FMUL.FTZ R96, R135.reuse, R96 ;  /* 0x0000006087607220 */ /* 0x060fe20000410000 */
[----:B------:R-:W-:Y:S01]  /*1d00*/  FMUL.FTZ R97, R135, R98 ;  /* 0x0000006287617220 */ /* 0x000fe20000410000 */
[----:B------:R-:W-:Y:S01]  /*1d10*/  FADD.FTZ R106, R148, -R99 ;  /* 0x80000063946a7221 */ /* 0x000fe20000010000 */
[----:B------:R-:W-:Y:S01]  /*1d20*/  FADD.FTZ R162, R151, -R162 ;  /* 0x800000a297a27221 */ /* 0x000fe20000010000 */
[----:B------:R-:W-:Y:S01]  /*1d30*/  FADD.FTZ R102, R147, -R102 ;  /* 0x8000006693667221 */ /* 0x000fe20000010000 */
[----:B------:R-:W-:Y:S01]  /*1d40*/  FADD.FTZ R166, R159, -R166 ;  /* 0x800000a69fa67221 */ /* 0x000fe20000010000 */
[----:B------:R-:W-:Y:S01]  /*1d50*/  F2FP.F16.F32.PACK_AB R96, R97, R96 ;  /* 0x000000606160723e */ /* 0x000fe200000000ff */
[----:B------:R-:W-:Y:S01]  /*1d60*/  FFMA.FTZ R97, R139, R100, R101 ;  /* 0x000000648b617223 */ /* 0x000fe20000010065 */
        /* <DEDUP_REMOVED lines=9> */
[----:B------:R-:W-:Y:S02]  /*1e00*/  F2FP.F16.F32.PACK_AB R97, R102, R97 ;  /* 0x000000616661723e */ /* 0x000fe400000000ff */
[----:B------:R-:W-:Y:S02]  /*1e10*/  F2FP.F16.F32.PACK_AB R98, R99, R98 ;  /* 0x000000626362723e */ /* 0x000fe400000000ff */
[----:B------:R-:W-:Y:S01]  /*1e20*/  F2FP.F16.F32.PACK_AB R99, R103, R164 ;  /* 0x000000a46763723e */ /* 0x000fe200000000ff */
[----:B------:R-:W-:Y:S06]  /*1e30*/  BRA `(.L_x_2036) ;  /* 0x0000000c00a07947 */ /* 0x000fec0003800000 */
.L_x_2035:
[-CC-:B------:R-:W-:Y:S01]  /*1e40*/  FFMA.FTZ R85, R153, R100.reuse, R101.reuse ;  /* 0x0000006499557223 */ /* 0x180fe20000010065 */
[-CC-:B------:R-:W-:Y:S01]  /*1e50*/  FFMA.FTZ R86, R158, R100.reuse, R101.reuse ;  /* 0x000000649e567223 */ /* 0x180fe20000010065 */
[-CC-:B------:R-:W-:Y:S01]  /*1e60*/  FFMA.FTZ R87, R139, R100.reuse, R101.reuse ;  /* 0x000000648b577223 */ /* 0x180fe20000010065 */
[-C--:B------:R-:W-:Y:S01]  /*1e70*/  FFMA.FTZ R98, R140, R100.reuse, R101 ;  /* 0x000000648c627223 */ /* 0x080fe20000010065 */
[----:B------:R-:W-:Y:S01]  /*1e80*/  FADD.FTZ R84, R152, -R85 ;  /* 0x8000005598547221 */ /* 0x000fe20000010000 */
[----:B------:R-:W-:Y:S01]  /*1e90*/  FADD.FTZ R86, R159, -R86 ;  /* 0x800000569f567221 */ /* 0x000fe20000010000 */
[-CC-:B------:R-:W-:Y:S01]  /*1ea0*/  FFMA.FTZ R85, R3, R100.reuse, R101.reuse ;  /* 0x0000006403557223 */ /* 0x180fe20000010065 */
[--C-:B------:R-:W-:Y:S01]  /*1eb0*/  FFMA.FTZ R106, R150, R100, R101.reuse ;  /* 0x00000064966a7223 */ /* 0x100fe20000010065 */
        /* <DEDUP_REMOVED lines=17> */
[----:B------:R-:W-:-:S03]  /*1fd0*/  F2FP.F16.F32.PACK_AB R97, R97, R96 ;  /* 0x000000606161723e */ /* 0x000fc600000000ff */
[----:B------:R-:W-:Y:S02]  /*1fe0*/  F2FP.F16.F32.PACK_AB R96, R85, R84 ;  /* 0x000000545560723e */ /* 0x000fe400000000ff */
[----:B------:R-:W-:Y:S02]  /*1ff0*/  F2FP.F16.F32.PACK_AB R98, R87, R102 ;  /* 0x000000665762723e */ /* 0x000fe400000000ff */
[----:B------:R-:W-:Y:S02]  /*2000*/  MOV R87, R99 ;  /* 0x0000006300577202 */ /* 0x000fe40000000f00 */
[----:B------:R-:W-:Y:S02]  /*2010*/  MOV R86, R98 ;  /* 0x0000006200567202 */ /* 0x000fe40000000f00 */
[----:B------:R-:W-:Y:S02]  /*2020*/  MOV R85, R97 ;  /* 0x0000006100557202 */ /* 0x000fe40000000f00 */
[----:B------:R-:W-:Y:S01]  /*2030*/  MOV R84, R96 ;  /* 0x0000006000547202 */ /* 0x000fe20000000f00 */
[----:B------:R-:W-:Y:S06]  /*2040*/  BRA `(.L_x_2036) ;  /* 0x0000000c001c7947 */ /* 0x000fec0003800000 */
.L_x_2034:
        /* <DEDUP_REMOVED lines=32> */
.L_x_2037:
        /* <DEDUP_REMOVED lines=33> */
.L_x_2033:
        /* <DEDUP_REMOVED lines=18> */
[----:B------:R-:W-:Y:S01]  /*2580*/  FFMA.FTZ R98, R140, R100, R101 ;  /* 0x000000648c627223 */ /* 0x000fe20000010065 */
[----:B------:R-:W-:Y:S01]  /*2590*/  FADD.FTZ R99, R148, -R99 ;  /* 0x8000006394637221 */ /* 0x000fe20000010000 */
[----:B------:R-:W-:Y:S01]  /*25a0*/  FADD.FTZ R102, R151, -R102 ;  /* 0x8000006697667221 */ /* 0x000fe20000010000 */
[----:B------:R-:W-:Y:S01]  /*25b0*/  FADD.FTZ R103, R152, -R103 ;  /* 0x8000006798677221 */ /* 0x000fe20000010000 */
[----:B------:R-:W-:Y:S01]  /*25c0*/  F2FP.F16.F32.PACK_AB R96, R97, R96 ;  /* 0x000000606160723e */ /* 0x000fe200000000ff */
        /* <DEDUP_REMOVED lines=10> */
[----:B------:R-:W-:Y:S02]  /*2670*/  F2FP.F16.F32.PACK_AB R97, R98, R97 ;  /* 0x000000616261723e */ /* 0x000fe400000000ff */
[----:B------:R-:W-:Y:S02]  /*2680*/  F2FP.F16.F32.PACK_AB R98, R102, R99 ;  /* 0x000000636662723e */ /* 0x000fe400000000ff */
[----:B------:R-:W-:Y:S01]  /*2690*/  F2FP.F16.F32.PACK_AB R99, R106, R103 ;  /* 0x000000676a63723e */ /* 0x000fe200000000ff */
[----:B------:R-:W-:Y:S06]  /*26a0*/  BRA `(.L_x_2036) ;  /* 0x0000000400847947 */ /* 0x000fec0003800000 */
.L_x_2039:
        /* <DEDUP_REMOVED lines=14> */
[----:B------:R-:W-:Y:S01]  /*2790*/  F2FP.F16.F32.PACK_AB R99, R84, R85 ;  /* 0x000000555463723e */ /* 0x000fe200000000ff */
        /* <DEDUP_REMOVED lines=18> */
.L_x_2038:
        /* <DEDUP_REMOVED lines=32> */
.L_x_2040:
        /* <DEDUP_REMOVED lines=32> */
.L_x_2036:
        /* <DEDUP_REMOVED lines=15> */
.L_x_2032:
[----:B------:R-:W-:Y:S05]  /*2db0*/  BSYNC.RECONVERGENT B0 ;  /* 0x0000000000007941 */ /* 0x000fea0003800200 */
.L_x_2031:
        /* <DEDUP_REMOVED lines=46> */
.L_x_2045:
[-CC-:B0-----:R-:W-:Y:S01]  /*30a0*/  FFMA.FTZ R88, R112, R100.reuse, R101.reuse ;  /* 0x0000006470587223 */ /* 0x181fe20000010065 */
        /* <DEDUP_REMOVED lines=28> */
.L_x_2044:
        /* <DEDUP_REMOVED lines=37> */
.L_x_2047:
        /* <DEDUP_REMOVED lines=29> */
.L_x_2043:
        /* <DEDUP_REMOVED lines=41> */
.L_x_2049:
        /* <DEDUP_REMOVED lines=29> */
.L_x_2048:
        /* <DEDUP_REMOVED lines=37> */
.L_x_2050:
        /* <DEDUP_REMOVED lines=27> */
[----:B------:R-:W-:-:S07]  /*3ef0*/  F2FP.F16.F32.PACK_AB R99, R103, R164 ;  /* 0x000000a46763723e */ /* 0x000fce00000000ff */
.L_x_2046:
        /* <DEDUP_REMOVED lines=11> */
.L_x_2042:
[----:B------:R-:W-:Y:S05]  /*3fb0*/  BSYNC.RECONVERGENT B0 ;  /* 0x0000000000007941 */ /* 0x000fea0003800200 */
.L_x_2041:
        /* <DEDUP_REMOVED lines=46> */
.L_x_2055:
        /* <DEDUP_REMOVED lines=29> */
.L_x_2054:
        /* <DEDUP_REMOVED lines=37> */
.L_x_2057:
        /* <DEDUP_REMOVED lines=29> */
.L_x_2053:
        /* <DEDUP_REMOVED lines=41> */
.L_x_2059:
        /* <DEDUP_REMOVED lines=29> */
.L_x_2058:
        /* <DEDUP_REMOVED lines=37> */
.L_x_2060:
        /* <DEDUP_REMOVED lines=28> */
.L_x_2056:
        /* <DEDUP_REMOVED lines=10> */
.L_x_2052:
[----:B------:R-:W-:Y:S05]  /*51a0*/  BSYNC.RECONVERGENT B0 ;  /* 0x0000000000007941 */ /* 0x000fea0003800200 */
.L_x_2051:
[----:B------:R-:W-:Y:S01]  /*51b0*/  UPLOP3.LUT UP1, UPT, UPT, UPT, UP1, 0x40, 0x4 ;  /* 0x000000000004789c */ /* 0x000fe20003f2e810 */
[----:B------:R-:W-:Y:S10]  /*51c0*/  @!P1 BRA `(.L_x_2061) ;  /* 0xffffffb000e09947 */ /* 0x000ff4000383ffff */
.L_x_2022:
        /* <DEDUP_REMOVED lines=31> */
.L_x_2062:
        /* <DEDUP_REMOVED lines=12> */
.L_x_3846:


//--------------------- .text._ZN10layer_norm31ln_parallel_residual_bwd_kernelINS_13Kernel_traitsI6__halfS2_fS2_fjLj6144ELj1ELj1ELj8ELj16ENS_18Kernel_traits_baseILj6144ES2_S2_fS2_fjLj256EEEEELb0ELb1ELb1EEEvNS_9BwdParamsE --------------------------
	.section	.text._ZN10layer_norm31ln_parallel_residual_bwd_kernelINS_13Kernel_traitsI6__halfS2_fS2_fjLj6144ELj1ELj1ELj8ELj16ENS_18Kernel_traits_baseILj6144ES2_S2_fS2_fjLj256EEEEELb0ELb1ELb1EEEvNS_9BwdParamsE,"ax",@progbits
	.align	128
        .global         _ZN10layer_norm31ln_parallel_residual_bwd_kernelINS_13Kernel_traitsI6__halfS2_fS2_fjLj6144ELj1ELj1ELj8ELj16ENS_18Kernel_traits_baseILj6144ES2_S2_fS2_fjLj256EEEEELb0ELb1ELb1EEEvNS_9BwdParamsE
        .type           _ZN10layer_norm31ln_parallel_residual_bwd_kernelINS_13Kernel_traitsI6__halfS2_fS2_fjLj6144ELj1ELj1ELj8ELj16ENS_18Kernel_traits_baseILj6144ES2_S2_fS2_fjLj256EEEEELb0ELb1ELb1EEEvNS_9BwdParamsE,@function
        .size           _ZN10layer_norm31ln_parallel_residual_bwd_kernelINS_13Kernel_traitsI6__halfS2_fS2_fjLj6144ELj1ELj1ELj8ELj16ENS_18Kernel_traits_baseILj6144ES2_S2_fS2_fjLj256EEEEELb0ELb1ELb1EEEvNS_9BwdParamsE,(.L_x_3847 - _ZN10layer_norm31ln_parallel_residual_bwd_kernelINS_13Kernel_traitsI6__halfS2_fS2_fjLj6144ELj1ELj1ELj8ELj16ENS_18Kernel_traits_baseILj6144ES2_S2_fS2_fjLj256EEEEELb0ELb1ELb1EEEvNS_9BwdParamsE)
        .other          _ZN10layer_norm31ln_parallel_residual_bwd_kernelINS_13Kernel_traitsI6__halfS2_fS2_fjLj6144ELj1ELj1ELj8ELj16ENS_18Kernel_traits_baseILj6144ES2_S2_fS2_fjLj256EEEEELb0ELb1ELb1EEEvNS_9BwdParamsE,@"STO_CUDA_ENTRY STV_DEFAULT"
_ZN10layer_norm31ln_parallel_residual_bwd_kernelINS_13Kernel_traitsI6__halfS2_fS2_fjLj6144ELj1ELj1ELj8ELj16ENS_18Kernel_traits_baseILj6144ES2_S2_fS2_fjLj256EEEEELb0ELb1ELb1EEEvNS_9BwdParamsE:
.text._ZN10layer_norm31ln_parallel_residual_bwd_kernelINS_13Kernel_traitsI6__halfS2_fS2_fjLj6144ELj1ELj1ELj8ELj16ENS_18Kernel_traits_baseILj6144ES2_S2_fS2_fjLj256EEEEELb0ELb1ELb1EEEvNS_9BwdParamsE:
        /* <DEDUP_REMOVED lines=57> */
[----:B0-----:R-:W2:Y:S01]  /*0390*/  LDG.E.128 R12, desc[UR12][R2.64] ;  /* 0x0000000c020c7981 */ /* 0x001ea2000c1e1d00 */
[----:B------:R-:W0:Y:S03]  /*03a0*/  LDCU.U8 UR11, c[0x0][0x410] ;  /* 0x00008200ff0b77ac */ /* 0x000e260008000000 */
[----:B------:R-:W3:Y:S01]  /*03b0*/  LDG.E.128 R8, desc[UR12][R2.64+0x1000] ;  /* 0x0010000c02087981 */ /* 0x000ee2000c1e1d00 */
[----:B------:R-:W4:Y:S03]  /*03c0*/  LDCU UR17, c[0x0][0x400] ;  /* 0x00008000ff1177ac */ /* 0x000f260008000800 */
[----:B------:R-:W5:Y:S01]  /*03d0*/  LDG.E.128 R4, desc[UR12][R2.64+0x2000] ;  /* 0x0020000c02047981 */ /* 0x000f62000c1e1d00 */
[----:B------:R-:W-:-:S02]  /*03e0*/  CS2R R80, SRZ ;  /* 0x0000000000507805 */ /* 0x000fc4000001ff00 */
[----:B------:R-:W-:Y:S02]  /*03f0*/  CS2R R78, SRZ ;  /* 0x00000000004e7805 */ /* 0x000fe4000001ff00 */
[----:B------:R-:W-:Y:S02]  /*0400*/  CS2R R76, SRZ ;  /* 0x00000000004c7805 */ /* 0x000fe4000001ff00 */
[----:B------:R-:W-:Y:S01]  /*0410*/  MOV R149, RZ ;  /* 0x000000ff00957202 */ /* 0x000fe20000000f00 */
[----:B------:R-:W0:Y:S01]  /*0420*/  LDCU.64 UR6, c[0x0][0x470] ;  /* 0x00008e00ff0677ac */ /* 0x000e220008000a00 */
[----:B------:R-:W0:Y:S01]  /*0430*/  LDCU.64 UR8, c[0x0][0x478] ;  /* 0x00008f00ff0877ac */ /* 0x000e220008000a00 */
[----:B------:R-:W0:Y:S01]  /*0440*/  LDCU.64 UR14, c[0x0][0x438] ;  /* 0x00008700ff0e77ac */ /* 0x000e220008000a00 */
[--C-:B--2---:R-:W-:Y:S02]  /*0450*/  HADD2.F32 R123, -RZ, R12.reuse.H0_H0 ;  /* 0x2000000cff7b7230 */ /* 0x104fe40000004100 */
[----:B------:R-:W-:-:S02]  /*0460*/  HADD2.F32 R124, -RZ, R12.H1_H1 ;  /* 0x3000000cff7c7230 */ /* 0x000fc40000004100 */
[--C-:B------:R-:W-:Y:S02]  /*0470*/  HADD2.F32 R125, -RZ, R13.reuse.H0_H0 ;  /* 0x2000000dff7d7230 */ /* 0x100fe40000004100 */
[----:B------:R-:W-:Y:S02]  /*0480*/  HADD2.F32 R126, -RZ, R13.H1_H1 ;  /* 0x3000000dff7e7230 */ /* 0x000fe40000004100 */
[--C-:B------:R-:W-:Y:S02]  /*0490*/  HADD2.F32 R127, -RZ, R14.reuse.H0_H0 ;  /* 0x2000000eff7f7230 */ /* 0x100fe40000004100 */
[----:B------:R-:W-:Y:S02]  /*04a0*/  HADD2.F32 R128, -RZ, R14.H1_H1 ;  /* 0x3000000eff807230 */ /* 0x000fe40000004100 */
[--C-:B------:R-:W-:Y:S02]  /*04b0*/  HADD2.F32 R129, -RZ, R15.reuse.H0_H0 ;  /* 0x2000000fff817230 */ /* 0x100fe40000004100 */
[----:B------:R-:W-:-:S02]  /*04c0*/  HADD2.F32 R130, -RZ, R15.H1_H1 ;  /* 0x3000000fff827230 */ /* 0x000fc40000004100 */
[--C-:B---3--:R-:W-:Y:S02]  /*04d0*/  HADD2.F32 R131, -RZ, R8.reuse.H0_H0 ;  /* 0x20000008ff837230 */ /* 0x108fe40000004100 */
[----:B------:R-:W-:Y:S02]  /*04e0*/  HADD2.F32 R132, -RZ, R8.H1_H1 ;  /* 0x30000008ff847230 */ /* 0x000fe40000004100 */
[--C-:B------:R-:W-:Y:S02]  /*04f0*/  HADD2.F32 R133, -RZ, R9.reuse.H0_H0 ;  /* 0x20000009ff857230 */ /* 0x100fe40000004100 */
[----:B------:R-:W-:Y:S02]  /*0500*/  HADD2.F32 R134, -RZ, R9.H1_H1 ;  /* 0x30000009ff867230 */ /* 0x000fe40000004100 */
[--C-:B------:R-:W-:Y:S02]  /*0510*/  HADD2.F32 R135, -RZ, R10.reuse.H0_H0 ;  /* 0x2000000aff877230 */ /* 0x100fe40000004100 */
[----:B------:R-:W-:-:S02]  /*0520*/  HADD2.F32 R136, -RZ, R10.H1_H1 ;  /* 0x3000000aff887230 */ /* 0x000fc40000004100 */
[--C-:B------:R-:W-:Y:S02]  /*0530*/  HADD2.F32 R137, -RZ, R11.reuse.H0_H0 ;  /* 0x2000000bff897230 */ /* 0x100fe40000004100 */
[----:B------:R-:W-:Y:S02]  /*0540*/  HADD2.F32 R138, -RZ, R11.H1_H1 ;  /* 0x3000000bff8a7230 */ /* 0x000fe40000004100 */
[--C-:B-----5:R-:W-:Y:S02]  /*0550*/  HADD2.F32 R139, -RZ, R4.reuse.H0_H0 ;  /* 0x20000004ff8b7230 */ /* 0x120fe40000004100 */
[----:B------:R-:W-:Y:S02]  /*0560*/  HADD2.F32 R140, -RZ, R4.H1_H1 ;  /* 0x30000004ff8c7230 */ /* 0x000fe40000004100 */
[--C-:B------:R-:W-:Y:S02]  /*0570*/  HADD2.F32 R141, -RZ, R5.reuse.H0_H0 ;  /* 0x20000005ff8d7230 */ /* 0x100fe40000004100 */
[----:B------:R-:W-:-:S02]  /*0580*/  HADD2.F32 R142, -RZ, R5.H1_H1 ;  /* 0x30000005ff8e7230 */ /* 0x000fc40000004100 */
[--C-:B------:R-:W-:Y:S02]  /*0590*/  HADD2.F32 R143, -RZ, R6.reuse.H0_H0 ;  /* 0x20000006ff8f7230 */ /* 0x100fe40000004100 */
[----:B------:R-:W-:Y:S02]  /*05a0*/  HADD2.F32 R144, -RZ, R6.H1_H1 ;  /* 0x30000006ff907230 */ /* 0x000fe40000004100 */
[--C-:B------:R-:W-:Y:S02]  /*05b0*/  HADD2.F32 R145, -RZ, R7.reuse.H0_H0 ;  /* 0x20000007ff917230 */ /* 0x100fe40000004100 */
[----:B01--4-:R-:W-:-:S07]  /*05c0*/  HADD2.F32 R146, -RZ, R7.H1_H1 ;  /* 0x30000007ff927230 */ /* 0x013fce0000004100 */
.L_x_2090:
        /* <DEDUP_REMOVED lines=12> */
[----:B-1----:R-:W-:-:S06]  /*0690*/  IMAD.WIDE.U32 R44, R157, 0x10, R74 ;  /* 0x000000109d2c7825 */ /* 0x002fcc00078e004a */
[----:B------:R-:W4:Y:S01]  /*06a0*/  LDG.E.128 R44, desc[UR12][R44.64] ;  /* 0x0000000c2c2c7981 */ /* 0x000f22000c1e1d00 */
[----:B--2---:R-:W-:-:S04]  /*06b0*/  IMAD.WIDE.U32 R72, R157, 0x20, R162 ;  /* 0x000000209d487825 */ /* 0x004fc800078e00a2 */
[--C-:B------:R-:W-:Y:S01]  /*06c0*/  IMAD.WIDE.U32 R158, R155, 0x20, R162.reuse ;  /* 0x000000209b9e7825 */ /* 0x100fe200078e00a2 */
[----:B------:R-:W2:Y:S03]  /*06d0*/  LDG.E.128 R40, desc[UR12][R72.64] ;  /* 0x0000000c48287981 */ /* 0x000ea6000c1e1d00 */
[----:B------:R-:W-:Y:S01]  /*06e0*/  IMAD.WIDE.U32 R162, R151, 0x20, R162 ;  /* 0x0000002097a27825 */ /* 0x000fe200078e00a2 */
[----:B------:R-:W2:Y:S03]  /*06f0*/  LDG.E.128 R48, desc[UR12][R72.64+0x10] ;  /* 0x0000100c48307981 */ /* 0x000ea6000c1e1d00 */
[----:B---3--:R-:W-:Y:S01]  /*0700*/  IMAD.WIDE R2, R147, 0x4, R152 ;  /* 0x0000000493027825 */ /* 0x008fe200078e0298 */
[----:B------:R-:W3:Y:S03]  /*0710*/  LDG.E.128 R64, desc[UR12][R162.64] ;  /* 0x0000000ca2407981 */ /* 0x000ee6000c1e1d00 */
[--C-:B------:R-:W-:Y:S01]  /*0720*/  IMAD.WIDE.U32 R56, R155, 0x10, R74.reuse ;  /* 0x000000109b387825 */ /* 0x100fe200078e004a */
[----:B------:R-:W3:Y:S04]  /*0730*/  LDG.E R153, desc[UR12][R2.64] ;  /* 0x0000000c02997981 */ /* 0x000ee8000c1e1900 */
[----:B------:R-:W3:Y:S01]  /*0740*/  LDG.E.128 R68, desc[UR12][R162.64+0x10] ;  /* 0x0000100ca2447981 */ /* 0x000ee2000c1e1d00 */
[----:B------:R-:W-:-:S03]  /*0750*/  IMAD.WIDE.U32 R74, R151, 0x10, R74 ;  /* 0x00000010974a7825 */ /* 0x000fc600078e004a */
[----:B------:R-:W3:Y:S04]  /*0760*/  LDG.E.128 R56, desc[UR12][R56.64] ;  /* 0x0000000c38387981 */ /* 0x000ee8000c1e1d00 */
[----:B------:R-:W3:Y:S04]  /*0770*/  LDG.E.128 R52, desc[UR12][R158.64] ;  /* 0x0000000c9e347981 */ /* 0x000ee8000c1e1d00 */
[----:B------:R0:W3:Y:S04]  /*0780*/  LDG.E.128 R60, desc[UR12][R158.64+0x10] ;  /* 0x0000100c9e3c7981 */ /* 0x0000e8000c1e1d00 */
        /* <DEDUP_REMOVED lines=11> */
[----:B------:R-:W5:Y:S01]  /*0840*/  @P1 LDG.E.128 R20, desc[UR12][R166.64] ;  /* 0x0000000ca6141981 */ /* 0x000f62000c1e1d00 */
[----:B------:R-:W-:-:S03]  /*0850*/  @P1 IMAD.WIDE.U32 R160, R155, 0x20, R164 ;  /* 0x000000209ba01825 */ /* 0x000fc600078e00a4 */
[----:B------:R1:W5:Y:S04]  /*0860*/  @P1 LDG.E.128 R24, desc[UR12][R166.64+0x10] ;  /* 0x0000100ca6181981 */ /* 0x000368000c1e1d00 */
[----:B------:R-:W5:Y:S04]  /*0870*/  @P1 LDG.E.128 R12, desc[UR12][R160.64] ;  /* 0x0000000ca00c1981 */ /* 0x000f68000c1e1d00 */
[----:B------:R1:W5:Y:S01]  /*0880*/  @P1 LDG.E.128 R16, desc[UR12][R160.64+0x10] ;  /* 0x0000100ca0101981 */ /* 0x000362000c1e1d00 */
[----:B----4-:R-:W-:Y:S01]  /*0890*/  FSEL R2, R0, RZ, !P2 ;  /* 0x000000ff00027208 */ /* 0x010fe20005000000 */
[----:B------:R-:W-:-:S02]  /*08a0*/  HADD2.F32 R154, -RZ, R44.H0_H0 ;  /* 0x2000002cff9a7230 */ /* 0x000fc40000004100 */
[----:B------:R-:W-:Y:S02]  /*08b0*/  HADD2.F32 R163, -RZ, R44.H1_H1 ;  /* 0x3000002cffa37230 */ /* 0x000fe40000004100 */
[C---:B--2---:R-:W-:Y:S01]  /*08c0*/  FADD.FTZ R0, -R2.reuse, R40 ;  /* 0x0000002802007221 */ /* 0x044fe20000010100 */
[C---:B------:R-:W-:Y:S01]  /*08d0*/  FADD.FTZ R162, -R2.reuse, R41 ;  /* 0x0000002902a27221 */ /* 0x040fe20000010100 */
[----:B------:R-:W-:Y:S02]  /*08e0*/  HADD2.F32 R152, -RZ, R45.H0_H0 ;  /* 0x2000002dff987230 */ /* 0x000fe40000004100 */
[C---:B---3--:R-:W-:Y:S01]  /*08f0*/  FADD.FTZ R186, -R2.reuse, R65 ;  /* 0x0000004102ba7221 */ /* 0x048fe20000010100 */
[----:B------:R-:W-:Y:S01]  /*0900*/  FMUL.FTZ R65, R123, R154 ;  /* 0x0000009a7b417220 */ /* 0x000fe20000410000 */
[----:B------:R-:W-:Y:S01]  /*0910*/  FMUL.FTZ R0, R153, R0 ;  /* 0x0000000099007220 */ /* 0x000fe20000410000 */
[C---:B------:R-:W-:Y:S01]  /*0920*/  FADD.FTZ R178, -R2.reuse, R64 ;  /* 0x0000004002b27221 */ /* 0x040fe20000010100 */
[C---:B------:R-:W-:Y:S01]  /*0930*/  FADD.FTZ R42, -R2.reuse, R42 ;  /* 0x0000002a022a7221 */ /* 0x040fe20000010100 */
[C---:B------:R-:W-:Y:S01]  /*0940*/  FADD.FTZ R198, -R2.reuse, R68 ;  /* 0x0000004402c67221 */ /* 0x040fe20000010100 */
[----:B------:R-:W-:Y:S01]  /*0950*/  FADD.FTZ R200, -R2, R69 ;  /* 0x0000004502c87221 */ /* 0x000fe20000010100 */
[----:B------:R-:W-:Y:S01]  /*0960*/  FMUL.FTZ R69, R124, R163 ;  /* 0x000000a37c457220 */ /* 0x000fe20000410000 */
[----:B------:R-:W-:Y:S01]  /*0970*/  FADD.FTZ R68, RZ, R65 ;  /* 0x00000041ff447221 */ /* 0x000fe20000010000 */
[----:B0-----:R-:W-:-:S02]  /*0980*/  HADD2.F32 R159, -RZ, R46.H0_H0 ;  /* 0x2000002eff9f7230 */ /* 0x001fc40000004100 */
[----:B------:R-:W-:Y:S01]  /*0990*/  FMUL.FTZ R64, R153, R162 ;  /* 0x000000a299407220 */ /* 0x000fe20000410000 */
[----:B------:R-:W-:Y:S02]  /*09a0*/  HADD2.F32 R150, -RZ, R46.H1_H1 ;  /* 0x3000002eff967230 */ /* 0x000fe40000004100 */
[----:B------:R-:W-:Y:S01]  /*09b0*/  FFMA.FTZ R3, R0, R65, RZ ;  /* 0x0000004100037223 */ /* 0x000fe200000100ff */
[--C-:B-1----:R-:W-:Y:S02]  /*09c0*/  HADD2.F32 R167, -RZ, R56.reuse.H0_H0 ;  /* 0x20000038ffa77230 */ /* 0x102fe40000004100 */
        /* <DEDUP_REMOVED lines=21> */
[----:B------:R-:W-:Y:S01]  /*0b20*/  FMUL.FTZ R66, R153, R42 ;  /* 0x0000002a99427220 */ /* 0x000fe20000410000 */
[----:B------:R-:W-:Y:S01]  /*0b30*/  FFMA.FTZ R3, R64, R69, R3 ;  /* 0x0000004540037223 */ /* 0x000fe20000010003 */
[--C-:B------:R-:W-:Y:S02]  /*0b40*/  HADD2.F32 R67, -RZ, R75.reuse.H0_H0 ;  /* 0x2000004bff437230 */ /* 0x100fe40000004100 */
[----:B------:R-:W-:Y:S01]  /*0b50*/  FADD.FTZ R68, R71, R68 ;  /* 0x0000004447447221 */ /* 0x000fe20000010000 */
[----:B------:R-:W-:Y:S02]  /*0b60*/  HADD2.F32 R62, -RZ, R75.H1_H1 ;  /* 0x3000004bff3e7230 */ /* 0x000fe40000004100 */
[----:B------:R-:W-:Y:S01]  /*0b70*/  FMUL.FTZ R75, R126, R165 ;  /* 0x000000a57e4b7220 */ /* 0x000fe20000410000 */
[----:B------:R-:W-:Y:S01]  /*0b80*/  FMUL.FTZ R70, R153, R164 ;  /* 0x000000a499467220 */ /* 0x000fe20000410000 */
[----:B------:R-:W-:Y:S01]  /*0b90*/  FFMA.FTZ R3, R66, R71, R3 ;  /* 0x0000004742037223 */ /* 0x000fe20000010003 */
[----:B------:R-:W-:Y:S01]  /*0ba0*/  FMUL.FTZ R166, R127, R159 ;  /* 0x0000009f7fa67220 */ /* 0x000fe20000410000 */
[----:B------:R-:W-:Y:S01]  /*0bb0*/  FADD.FTZ R41, R75, R68 ;  /* 0x000000444b297221 */ /* 0x000fe20000010000 */
[----:B------:R-:W-:Y:S01]  /*0bc0*/  FMUL.FTZ R173, R153, R48 ;  /* 0x0000003099ad7220 */ /* 0x000fe20000410000 */
[----:B------:R-:W-:Y:S01]  /*0bd0*/  FFMA.FTZ R42, R70, R75, R3 ;  /* 0x0000004b462a7223 */ /* 0x000fe20000010003 */
[----:B------:R-:W-:-:S02]  /*0be0*/  HADD2.F32 R161, -RZ, R47.H0_H0 ;  /* 0x2000002fffa17230 */ /* 0x000fc40000004100 */
        /* <DEDUP_REMOVED lines=47> */
[----:B------:R-:W-:Y:S01]  /*0ee0*/  FMUL.FTZ R193, R153, R56 ;  /* 0x0000003899c17220 */ /* 0x000fe20000410000 */
        /* <DEDUP_REMOVED lines=75> */
.L_x_2065:
[----:B------:R-:W-:Y:S05]  /*13a0*/  BSYNC.RECONVERGENT B0 ;  /* 0x0000000000007941 */ /* 0x000fea0003800200 */
.L_x_2064:
[----:B------:R-:W1:Y:S08]  /*13b0*/  S2UR UR5, SR_CgaCtaId ;  /* 0x00000000000579c3 */ /* 0x000e700000008800 */
[----:B------:R-:W-:Y:S01]  /*13c0*/  BAR.SYNC.DEFER_BLOCKING 0x0 ;  /* 0x0000000000007b1d */ /* 0x000fe20000010000 */
[----:B------:R-:W-:Y:S01]  /*13d0*/  UISETP.NE.U32.AND UP0, UPT, UR14, URZ, UPT ;  /* 0x000000ff0e00728c */ /* 0x000fe2000bf05070 */
[----:B------:R-:W-:Y:S01]  /*13e0*/  FADD.FTZ R122, R154, R122 ;  /* 0x0000007a9a7a7221 */ /* 0x000fe20000010000 */
[----:B------:R-:W-:Y:S01]  /*13f0*/  FFMA.FTZ R149, R0, R154, R149 ;  /* 0x0000009a00957223 */ /* 0x000fe20000010095 */
[----:B------:R-:W-:Y:S01]  /*1400*/  FADD.FTZ R120, R163, R120 ;  /* 0x00000078a3787221 */ /* 0x000fe20000010000 */
[----:B------:R-:W-:Y:S01]  /*1410*/  UISETP.NE.AND.EX UP0, UPT, UR15, URZ, UPT, UP0 ;  /* 0x000000ff0f00728c */ /* 0x000fe2000bf05300 */
[----:B------:R-:W-:Y:S01]  /*1420*/  FFMA.FTZ R121, R64, R163, R121 ;  /* 0x000000a340797223 */ /* 0x000fe20000010079 */
[----:B------:R-:W-:Y:S01]  /*1430*/  UMOV UR4, 0x400 ;  /* 0x0000040000047882 */ /* 0x000fe20000000000 */
[----:B0-----:R-:W0:Y:S01]  /*1440*/  LDC.64 R2, c[0x0][0x380] ;  /* 0x0000e000ff027b82 */ /* 0x001e220000000a00 */
        /* <DEDUP_REMOVED lines=15> */
[----:B------:R-:W-:Y:S01]  /*1540*/  FADD.FTZ R101, R156, R101 ;  /* 0x000000659c657221 */ /* 0x000fe20000010000 */
[----:B------:R-:W-:Y:S01]  /*1550*/  FFMA.FTZ R81, R164, R156, R81 ;  /* 0x0000009ca4517223 */ /* 0x000fe20000010051 */
[----:B------:R-:W-:Y:S01]  /*1560*/  FADD.FTZ R102, R169, R102 ;  /* 0x00000066a9667221 */ /* 0x000fe20000010000 */
[----:B------:R-:W-:Y:S01]  /*1570*/  UIADD3 UR5, UPT, UPT, UR4, 0x6040, URZ ;  /* 0x0000604004057890 */ /* 0x000fe2000fffe0ff */
[----:B------:R-:W-:Y:S01]  /*1580*/  FFMA.FTZ R82, R175, R169, R82 ;  /* 0x000000a9af527223 */ /* 0x000fe20000010052 */
[----:B------:R-:W-:Y:S01]  /*1590*/  @!UP1 UIADD3 UR5, UPT, UPT, UR4, 0x6000, URZ ;  /* 0x0000600004059890 */ /* 0x000fe2000fffe0ff */
[----:B------:R-:W-:Y:S01]  /*15a0*/  FADD.FTZ R103, R158, R103 ;  /* 0x000000679e677221 */ /* 0x000fe20000010000 */
[----:B------:R-:W-:Y:S01]  /*15b0*/  UIADD3 UR10, UPT, UPT, UR4, 0x6050, URZ ;  /* 0x00006050040a7890 */ /* 0x000fe2000fffe0ff */
[----:B0-----:R-:W-:Y:S01]  /*15c0*/  IADD3 R147, PT, PT, R147, R2, RZ ;  /* 0x0000000293937210 */ /* 0x001fe20007ffe0ff */
[----:B------:R-:W-:Y:S01]  /*15d0*/  @!UP1 UIADD3 UR10, UPT, UPT, UR4, 0x6010, URZ ;  /* 0x00006010040a9890 */ /* 0x000fe2000fffe0ff */
[----:B------:R-:W-:Y:S01]  /*15e0*/  FFMA.FTZ R83, R176, R158, R83 ;  /* 0x0000009eb0537223 */ /* 0x000fe20000010053 */
        /* <DEDUP_REMOVED lines=18> */
[----:B------:R-:W-:Y:S01]  /*1710*/  FADD.FTZ R109, R72, R109 ;  /* 0x0000006d486d7221 */ /* 0x000fe20000010000 */
[----:B------:R-:W3:Y:S01]  /*1720*/  LDS.128 R52, [UR10] ;  /* 0x0000000aff347984 */ /* 0x000ee20008000c00 */
        /* <DEDUP_REMOVED lines=70> */
.L_x_2068:
        /* <DEDUP_REMOVED lines=33> */
.L_x_2067:
        /* <DEDUP_REMOVED lines=32> */
.L_x_2070:
        /* <DEDUP_REMOVED lines=33> */
.L_x_2066:
        /* <DEDUP_REMOVED lines=37> */
.L_x_2072:
        /* <DEDUP_REMOVED lines=33> */
.L_x_2071:
        /* <DEDUP_REMOVED lines=32> */
.L_x_2073:
        /* <DEDUP_REMOVED lines=32> */
.L_x_2069:
        /* <DEDUP_REMOVED lines=50> */
.L_x_2076:
        /* <DEDUP_REMOVED lines=29> */
.L_x_2075:
        /* <DEDUP_REMOVED lines=34> */
.L_x_2078:
        /* <DEDUP_REMOVED lines=29> */
.L_x_2074:
        /* <DEDUP_REMOVED lines=35> */
.L_x_2080:
        /* <DEDUP_REMOVED lines=29> */
.L_x_2079:
        /* <DEDUP_REMOVED lines=34> */
.L_x_2081:
        /* <DEDUP_REMOVED lines=28> */
.L_x_2077:
        /* <DEDUP_REMOVED lines=45> */
.L_x_2084:
        /* <DEDUP_REMOVED lines=29> */
.L_x_2083:
        /* <DEDUP_REMOVED lines=34> */
.L_x_2086:
        /* <DEDUP_REMOVED lines=29> */
.L_x_2082:
        /* <DEDUP_REMOVED lines=35> */
.L_x_2088:
        /* <DEDUP_REMOVED lines=29> */
.L_x_2087:
        /* <DEDUP_REMOVED lines=34> */
.L_x_2089:
        /* <DEDUP_REMOVED lines=28> */
.L_x_2085:
        /* <DEDUP_REMOVED lines=18> */
[----:B------:R-:W-:-:S07]  /*4c60*/  MOV R11, R116 ;  /* 0x00000074000b7202 */ /* 0x000fce0000000f00 */
.L_x_2063:
[----:B------:R-:W1:Y:S08]  /*4c70*/  S2UR UR4, SR_CTAID.X ;  /* 0x00000000000479c3 */ /* 0x000e700000002500 */
        /* <DEDUP_REMOVED lines=20> */
.L_x_2091:
        /* <DEDUP_REMOVED lines=12> */
.L_x_3847:


//--------------------- .text._ZN10layer_norm31ln_parallel_residual_bwd_kernelINS_13Kernel_traitsI6__halfS2_fS2_fjLj6144ELj1ELj1ELj8ELj16ENS_18Kernel_traits_baseILj6144ES2_S2_fS2_fjLj256EEEEELb1ELb0ELb0EEEvNS_9BwdParamsE --------------------------
	.section	.text._ZN10layer_norm31ln_parallel_residual_bwd_kernelINS_13Kernel_traitsI6__halfS2_fS2_fjLj6144ELj1ELj1ELj8ELj16ENS_18Kernel_traits_baseILj6144ES2_S2_fS2_fjLj256EEEEELb1ELb0ELb0EEEvNS_9BwdParamsE,"ax",@progbits
	.align	128
        .global         _ZN10layer_norm31ln_parallel_residual_bwd_kernelINS_13Kernel_traitsI6__halfS2_fS2_fjLj6144ELj1ELj1ELj8ELj16ENS_18Kernel_traits_baseILj6144ES2_S2_fS2_fjLj256EEEEELb1ELb0ELb0EEEvNS_9BwdParamsE
        .type           _ZN10layer_norm31ln_parallel_residual_bwd_kernelINS_13Kernel_traitsI6__halfS2_fS2_fjLj6144ELj1ELj1ELj8ELj16ENS_18Kernel_traits_baseILj6144ES2_S2_fS2_fjLj256EEEEELb1ELb0ELb0EEEvNS_9BwdParamsE,@function
        .size           _ZN10layer_norm31ln_parallel_residual_bwd_kernelINS_13Kernel_traitsI6__halfS2_fS2_fjLj6144ELj1ELj1ELj8ELj16ENS_18Kernel_traits_baseILj6144ES2_S2_fS2_fjLj256EEEEELb1ELb0ELb0EEEvNS_9BwdParamsE,(.L_x_3848 - _ZN10layer_norm31ln_parallel_residual_bwd_kernelINS_13Kernel_traitsI6__halfS2_fS2_fjLj6144ELj1ELj1ELj8ELj16ENS_18Kernel_traits_baseILj6144ES2_S2_fS2_fjLj256EEEEELb1ELb0ELb0EEEvNS_9BwdParamsE)
        .other          _ZN10layer_norm31ln_parallel_residual_bwd_kernelINS_13Kernel_traitsI6__halfS2_fS2_fjLj6144ELj1ELj1ELj8ELj16ENS_18Kernel_traits_baseILj6144ES2_S2_fS2_fjLj256EEEEELb1ELb0ELb0EEEvNS_9BwdParamsE,@"STO_CUDA_ENTRY STV_DEFAULT"
_ZN10layer_norm31ln_parallel_residual_bwd_kernelINS_13Kernel_traitsI6__halfS2_fS2_fjLj6144ELj1ELj1ELj8ELj16ENS_18Kernel_traits_baseILj6144ES2_S2_fS2_fjLj256EEEEELb1ELb0ELb0EEEvNS_9BwdParamsE:
.text._ZN10layer_norm31ln_parallel_residual_bwd_kernelINS_13Kernel_traitsI6__halfS2_fS2_fjLj6144ELj1ELj1ELj8ELj16ENS_18Kernel_traits_baseILj6144ES2_S2_fS2_fjLj256EEEEELb1ELb0ELb0EEEvNS_9BwdParamsE:
        /* <DEDUP_REMOVED lines=17> */
[----:B------:R-:W0:Y:S01]  /*0110*/  LDC.64 R18, c[0x0][0x3d8] ;  /* 0x0000f600ff127b82 */ /* 0x000e220000000a00 */
        /* <DEDUP_REMOVED lines=127> */
.L_x_2131:
        /* <DEDUP_REMOVED lines=20> */
[----:B---3--:R-:W-:Y:S02]  /*0a50*/  R2UR UR17, R176 ;  /* 0x00000000b01172ca */ /* 0x008fe400000e0000 */
[----:B----4-:R-:W-:Y:S01]  /*0a60*/  FSEL R223, R178, RZ, P0 ;  /* 0x000000ffb2df7208 */ /* 0x010fe20000000000 */
[----:B-----5:R-:W-:-:S12]  /*0a70*/  @!P2 BRA `(.L_x_2094) ;  /* 0x000000080024a947 */ /* 0x020fd80003800000 */
        /* <DEDUP_REMOVED lines=11> */
[----:B------:R1:W2:Y:S01]  /*0b30*/  LDG.E.128 R188, desc[UR10][R220.64+0x10] ;  /* 0x0000100adcbc7981 */ /* 0x0002a2000c1e1d00 */
[----:B------:R-:W-:Y:S02]  /*0b40*/  ISETP.NE.U32.AND P0, PT, RZ, UR26, PT ;  /* 0x0000001aff007c0c */ /* 0x000fe4000bf05070 */
[----:B------:R-:W-:Y:S02]  /*0b50*/  ISETP.NE.AND.EX P1, PT, RZ, UR21, PT, P1 ;  /* 0x00000015ff007c0c */ /* 0x000fe4000bf25310 */
[----:B------:R-:W-:-:S11]  /*0b60*/  ISETP.NE.AND.EX P0, PT, RZ, UR27, PT, P0 ;  /* 0x0000001bff007c0c */ /* 0x000fd6000bf05300 */
[----:B------:R-:W0:Y:S08]  /*0b70*/  @P1 LDC.64 R6, c[0x0][0x3b8] ;  /* 0x0000ee00ff061b82 */ /* 0x000e300000000a00 */
[----:B------:R-:W0:Y:S01]  /*0b80*/  @P0 LDC.64 R218, c[0x0][0x438] ;  /* 0x00010e00ffda0b82 */ /* 0x000e220000000a00 */
[--C-:B-----5:R-:W-:Y:S02]  /*0b90*/  HADD2.F32 R16, -RZ, R32.reuse.H0_H0 ;  /* 0x20000020ff107230 */ /* 0x120fe40000004100 */
[----:B------:R-:W-:-:S02]  /*0ba0*/  HADD2.F32 R195, -RZ, R32.H1_H1 ;  /* 0x30000020ffc37230 */ /* 0x000fc40000004100 */
[----:B-1----:R-:W-:Y:S02]  /*0bb0*/  HADD2.F32 R220, -RZ, R33.H0_H0 ;  /* 0x20000021ffdc7230 */ /* 0x002fe40000004100 */
[--C-:B------:R-:W-:Y:S02]  /*0bc0*/  HADD2.F32 R8, -RZ, R28.reuse.H0_H0 ;  /* 0x2000001cff087230 */ /* 0x100fe40000004100 */
[----:B------:R-:W-:Y:S02]  /*0bd0*/  HADD2.F32 R11, -RZ, R28.H1_H1 ;  /* 0x3000001cff0b7230 */ /* 0x000fe40000004100 */
[----:B0-----:R-:W-:-:S04]  /*0be0*/  @P1 IMAD.WIDE.U32 R6, R4, 0x8, R6 ;  /* 0x0000000804061825 */ /* 0x001fc800078e0006 */
[----:B------:R-:W-:Y:S01]  /*0bf0*/  HADD2.F32 R202, -RZ, R29.H0_H0 ;  /* 0x2000001dffca7230 */ /* 0x000fe20000004100 */
[----:B------:R-:W5:Y:S01]  /*0c00*/  @P1 LDG.E.64 R238, desc[UR10][R6.64] ;  /* 0x0000000a06ee1981 */ /* 0x000f62000c1e1b00 */
[----:B------:R-:W-:-:S05]  /*0c10*/  @P0 IMAD.WIDE.U32 R218, R4, 0x20, R218 ;  /* 0x0000002004da0825 */ /* 0x000fca00078e00da */
[----:B------:R-:W5:Y:S04]  /*0c20*/  @P0 LDG.E.128 R148, desc[UR10][R218.64] ;  /* 0x0000000ada940981 */ /* 0x000f68000c1e1d00 */
[----:B------:R-:W5:Y:S01]  /*0c30*/  @P0 LDG.E.128 R152, desc[UR10][R218.64+0x10] ;  /* 0x0000100ada980981 */ /* 0x000f62000c1e1d00 */
[----:B------:R-:W-:-:S05]  /*0c40*/  IMAD.WIDE.U32 R196, R4, 0x8, R196 ;  /* 0x0000000804c47825 */ /* 0x000fca00078e00c4 */
[----:B------:R0:W5:Y:S02]  /*0c50*/  LDG.E.64 R228, desc[UR10][R196.64] ;  /* 0x0000000ac4e47981 */ /* 0x000164000c1e1b00 */
[----:B0-----:R-:W-:Y:S02]  /*0c60*/  HADD2.F32 R196, -RZ, R30.H0_H0 ;  /* 0x2000001effc47230 */ /* 0x001fe40000004100 */
[--C-:B---3--:R-:W-:Y:S02]  /*0c70*/  HADD2.F32 R221, -RZ, R176.reuse.H0_H0 ;  /* 0x200000b0ffdd7230 */ /* 0x108fe40000004100 */
[----:B------:R-:W-:Y:S02]  /*0c80*/  HADD2.F32 R176, -RZ, R176.H1_H1 ;  /* 0x300000b0ffb07230 */ /* 0x000fe40000004100 */
[----:B------:R-:W-:Y:S02]  /*0c90*/  HADD2.F32 R217, -RZ, R177.H0_H0 ;  /* 0x200000b1ffd97230 */ /* 0x000fe40000004100 */
[----:B------:R-:W-:Y:S01]  /*0ca0*/  FMUL.FTZ R3, R16, R221 ;  /* 0x000000dd10037220 */ /* 0x000fe20000410000 */
[----:B----4-:R-:W-:-:S02]  /*0cb0*/  HADD2.F32 R237, -RZ, R180.H0_H0 ;  /* 0x200000b4ffed7230 */ /* 0x010fc40000004100 */
[----:B------:R-:W-:Y:S01]  /*0cc0*/  FMUL.FTZ R6, R195, R176 ;  /* 0x000000b0c3067220 */ /* 0x000fe20000410000 */
[----:B------:R-:W-:Y:S02]  /*0cd0*/  HADD2.F32 R180, -RZ, R180.H1_H1 ;  /* 0x300000b4ffb47230 */ /* 0x000fe40000004100 */
[----:B------:R-:W-:Y:S01]  /*0ce0*/  FMUL.FTZ R195, R220, R217 ;  /* 0x000000d9dcc37220 */ /* 0x000fe20000410000 */
[----:B------:R-:W-:Y:S02]  /*0cf0*/  HADD2.F32 R219, -RZ, R181.H0_H0 ;  /* 0x200000b5ffdb7230 */ /* 0x000fe40000004100 */
[----:B------:R-:W-:Y:S01]  /*0d00*/  FFMA.FTZ R8, R8, R237, R3 ;  /* 0x000000ed08087223 */ /* 0x000fe20000010003 */
[----:B------:R-:W-:Y:S02]  /*0d10*/  HADD2.F32 R3, -RZ, R33.H1_H1 ;  /* 0x30000021ff037230 */ /* 0x000fe40000004100 */
[----:B------:R-:W-:Y:S01]  /*0d20*/  FFMA.FTZ R7, R11, R180, R6 ;  /* 0x000000b40b077223 */ /* 0x000fe20000010006 */
[----:B------:R-:W-:-:S02]  /*0d30*/  HADD2.F32 R220, -RZ, R177.H1_H1 ;  /* 0x300000b1ffdc7230 */ /* 0x000fc40000004100 */
[----:B------:R-:W-:Y:S01]  /*0d40*/  FFMA.FTZ R6, R202, R219, R195 ;  /* 0x000000dbca067223 */ /* 0x000fe200000100c3 */
[----:B------:R-:W-:Y:S02]  /*0d50*/  HADD2.F32 R202, -RZ, R34.H0_H0 ;  /* 0x20000022ffca7230 */ /* 0x000fe40000004100 */
[----:B------:R-:W-:Y:S02]  /*0d60*/  HADD2.F32 R235, -RZ, R178.H0_H0 ;  /* 0x200000b2ffeb7230 */ /* 0x000fe40000004100 */
[----:B------:R-:W-:Y:S01]  /*0d70*/  FMUL.FTZ R16, R3, R220 ;  /* 0x000000dc03107220 */ /* 0x000fe20000410000 */
[----:B------:R-:W-:Y:S02]  /*0d80*/  HADD2.F32 R11, -RZ, R29.H1_H1 ;  /* 0x3000001dff0b7230 */ /* 0x000fe40000004100 */
[----:B------:R-:W-:Y:S02]  /*0d90*/  HADD2.F32 R234, -RZ, R181.H1_H1 ;  /* 0x300000b5ffea7230 */ /* 0x000fe40000004100 */
[----:B------:R-:W-:Y:S01]  /*0da0*/  FMUL.FTZ R3, R202, R235 ;  /* 0x000000ebca037220 */ /* 0x000fe20000410000 */
[----:B------:R-:W-:-:S02]  /*0db0*/  HADD2.F32 R181, -RZ, R182.H0_H0 ;  /* 0x200000b6ffb57230 */ /* 0x000fc40000004100 */
[----:B------:R-:W-:Y:S01]  /*0dc0*/  FFMA.FTZ R11, R11, R234, R16 ;  /* 0x000000ea0b0b7223 */ /* 0x000fe20000010010 */
[----:B------:R-:W-:Y:S02]  /*0dd0*/  HADD2.F32 R177, -RZ, R34.H1_H1 ;  /* 0x30000022ffb17230 */ /* 0x000fe40000004100 */
[----:B------:R-:W-:Y:S01]  /*0de0*/  FFMA.FTZ R16, R196, R181, R3 ;  /* 0x000000b5c4107223 */ /* 0x000fe20000010003 */
[----:B------:R-:W-:Y:S02]  /*0df0*/  HADD2.F32 R218, -RZ, R178.H1_H1 ;  /* 0x300000b2ffda7230 */ /* 0x000fe40000004100 */
[----:B--2---:R-:W-:Y:S01]  /*0e00*/  FADD.FTZ R3, -R223, R184 ;  /* 0x000000b8df037221 */ /* 0x004fe20000010100 */
[----:B------:R-:W-:-:S03]  /*0e10*/  HADD2.F32 R184, -RZ, R182.H1_H1 ;  /* 0x300000b6ffb87230 */ /* 0x000fc60000004100 */
[----:B------:R-:W-:Y:S01]  /*0e20*/  FMUL.FTZ R3, R3, UR17 ;  /* 0x0000001103037c20 */ /* 0x000fe20008410000 */
[----:B------:R-:W-:Y:S01]  /*0e30*/  FMUL.FTZ R182, R177, R218 ;  /* 0x000000dab1b67220 */ /* 0x000fe20000410000 */
[----:B------:R-:W-:Y:S02]  /*0e40*/  HADD2.F32 R195, -RZ, R30.H1_H1 ;  /* 0x3000001effc37230 */ /* 0x000fe40000004100 */
[----:B------:R-:W-:Y:S02]  /*0e50*/  HADD2.F32 R177, -RZ, R179.H0_H0 ;  /* 0x200000b3ffb17230 */ /* 0x000fe40000004100 */
[----:B------:R-:W-:Y:S02]  /*0e60*/  HADD2.F32 R196, -RZ, R35.H0_H0 ;  /* 0x20000023ffc47230 */ /* 0x000fe40000004100 */
[----:B------:R-:W-:Y:S01]  /*0e70*/  FADD.FTZ R76, R76, R237 ;  /* 0x000000ed4c4c7221 */ /* 0x000fe20000010000 */
[----:B------:R-:W-:Y:S01]  /*0e80*/  FFMA.FTZ R52, R3, R237, R52 ;  /* 0x000000ed03347223 */ /* 0x000fe20000010034 */
[----:B------:R-:W-:-:S02]  /*0e90*/  HADD2.F32 R178, -RZ, R179.H1_H1 ;  /* 0x300000b3ffb27230 */ /* 0x000fc40000004100 */
[----:B------:R-:W-:Y:S02]  /*0ea0*/  HADD2.F32 R237, -RZ, R35.H1_H1 ;  /* 0x30000023ffed7230 */ /* 0x000fe40000004100 */
[----:B------:R-:W-:Y:S01]  /*0eb0*/  FFMA.FTZ R195, R195, R184, R182 ;  /* 0x000000b8c3c37223 */ /* 0x000fe200000100b6 */
[----:B------:R-:W-:Y:S01]  /*0ec0*/  FMUL.FTZ R197, R196, R177 ;  /* 0x000000b1c4c57220 */ /* 0x000fe20000410000 */
[----:B------:R-:W-:Y:S01]  /*0ed0*/  FADD.FTZ R186, -R223, R186 ;  /* 0x000000badfba7221 */ /* 0x000fe20000010100 */
[--C-:B------:R-:W-:Y:S02]  /*0ee0*/  HADD2.F32 R179, -RZ, R183.reuse.H0_H0 ;  /* 0x200000b7ffb37230 */ /* 0x100fe40000004100 */
[----:B------:R-:W-:Y:S02]  /*0ef0*/  HADD2.F32 R182, -RZ, R183.H1_H1 ;  /* 0x300000b7ffb67230 */ /* 0x000fe40000004100 */
[--C-:B------:R-:W-:Y:S02]  /*0f00*/  HADD2.F32 R196, -RZ, R31.reuse.H0_H0 ;  /* 0x2000001fffc47230 */ /* 0x100fe40000004100 */
[----:B------:R-:W-:Y:S01]  /*0f10*/  FADD.FTZ R120, R120, R221 ;  /* 0x000000dd78787221 */ /* 0x000fe20000010000 */
[----:B------:R-:W-:-:S02]  /*0f20*/  HADD2.F32 R183, -RZ, R31.H1_H1 ;  /* 0x3000001fffb77230 */ /* 0x000fc40000004100 */
[----:B------:R-:W-:Y:S01]  /*0f30*/  FFMA.FTZ R100, R3, R221, R100 ;  /* 0x000000dd03647223 */ /* 0x000fe20000010064 */
[----:B------:R-:W-:Y:S01]  /*0f40*/  FMUL.FTZ R202, R237, R178 ;  /* 0x000000b2edca7220 */ /* 0x000fe20000410000 */
[C---:B------:R-:W-:Y:S01]  /*0f50*/  FADD.FTZ R185, -R223.reuse, R185 ;  /* 0x000000b9dfb97221 */ /* 0x040fe20000010100 */
[----:B------:R-:W-:Y:S01]  /*0f60*/  FMUL.FTZ R221, R186, UR17 ;  /* 0x00000011badd7c20 */ /* 0x000fe20008410000 */
[----:B------:R-:W-:Y:S01]  /*0f70*/  FADD.FTZ R188, -R223, R188 ;  /* 0x000000bcdfbc7221 */ /* 0x000fe20000010100 */
[----:B------:R-:W-:Y:S01]  /*0f80*/  FFMA.FTZ R197, R196, R179, R197 ;  /* 0x000000b3c4c57223 */ /* 0x000fe200000100c5 */
[----:B------:R-:W-:Y:S01]  /*0f90*/  FFMA.FTZ R196, R183, R182, R202 ;  /* 0x000000b6b7c47223 */ /* 0x000fe200000100ca */
[----:B------:R-:W-:Y:S01]  /*0fa0*/  FMUL.FTZ R202, R185, UR17 ;  /* 0x00000011b9ca7c20 */ /* 0x000fe20008410000 */
[----:B------:R-:W-:Y:S01]  /*0fb0*/  FADD.FTZ R78, R78, R219 ;  /* 0x000000db4e4e7221 */ /* 0x000fe20000010000 */
[----:B------:R-:W-:Y:S01]  /*0fc0*/  FFMA.FTZ R54, R221, R219, R54 ;  /* 0x000000dbdd367223 */ /* 0x000fe20000010036 */
[----:B------:R-:W-:Y:S01]  /*0fd0*/  FMUL.FTZ R219, R188, UR17 ;  /* 0x00000011bcdb7c20 */ /* 0x000fe20008410000 */
[----:B------:R-:W-:Y:S01]  /*0fe0*/  FADD.FTZ R121, R121, R176 ;  /* 0x000000b079797221 */ /* 0x000fe20000010000 */
[----:B------:R-:W-:Y:S01]  /*0ff0*/  FFMA.FTZ R101, R202, R176, R101 ;  /* 0x000000b0ca657223 */ /* 0x000fe20000010065 */
[----:B------:R-:W-:Y:S01]  /*1000*/  FADD.FTZ R80, R80, R181 ;  /* 0x000000b550507221 */ /* 0x000fe20000010000 */
[----:B------:R-:W-:Y:S01]  /*1010*/  FFMA.FTZ R56, R219, R181, R56 ;  /* 0x000000b5db387223 */ /* 0x000fe20000010038 */
[----:B------:R-:W-:Y:S01]  /*1020*/  FADD.FTZ R176, RZ, R8 ;  /* 0x00000008ffb07221 */ /* 0x000fe20000010000 */
[----:B------:R-:W-:Y:S01]  /*1030*/  FFMA.FTZ R181, R3, R8, RZ ;  /* 0x0000000803b57223 */ /* 0x000fe200000100ff */
[C---:B------:R-:W-:Y:S01]  /*1040*/  FADD.FTZ R190, -R223.reuse, R190 ;  /* 0x000000bedfbe7221 */ /* 0x040fe20000010100 */
[----:B------:R-:W-:Y:S01]  /*1050*/  FADD.FTZ R187, -R223, R187 ;  /* 0x000000bbdfbb7221 */ /* 0x000fe20000010100 */
[----:B------:R-:W-:Y:S01]  /*1060*/  FADD.FTZ R183, R176, R7 ;  /* 0x00000007b0b77221 */ /* 0x000fe20000010000 */
[----:B------:R-:W-:Y:S01]  /*1070*/  FFMA.FTZ R176, R202, R7, R181 ;  /* 0x00000007cab07223 */ /* 0x000fe200000100b5 */
[----:B------:R-:W-:Y:S01]  /*1080*/  FADD.FTZ R122, R122, R217 ;  /* 0x000000d97a7a7221 */ /* 0x000fe20000010000 */
[----:B------:R-:W-:Y:S01]  /*1090*/  FFMA.FTZ R102, R221, R217, R102 ;  /* 0x000000d9dd667223 */ /* 0x000fe20000010066 */
[----:B------:R-:W-:Y:S01]  /*10a0*/  FADD.FTZ R77, R77, R180 ;  /* 0x000000b44d4d7221 */ /* 0x000fe20000010000 */
[----:B------:R-:W-:Y:S01]  /*10b0*/  FFMA.FTZ R53, R202, R180, R53 ;  /* 0x000000b4ca357223 */ /* 0x000fe20000010035 */
[----:B------:R-:W-:Y:S01]  /*10c0*/  FMUL.FTZ R217, R190, UR17 ;  /* 0x00000011bed97c20 */ /* 0x000fe20008410000 */
[----:B------:R-:W-:Y:S01]  /*10d0*/  FMUL.FTZ R222, R187, UR17 ;  /* 0x00000011bbde7c20 */ /* 0x000fe20008410000 */
[----:B------:R-:W-:Y:S01]  /*10e0*/  FADD.FTZ R180, R183, R6 ;  /* 0x00000006b7b47221 */ /* 0x000fe20000010000 */
[----:B------:R-:W-:Y:S01]  /*10f0*/  FFMA.FTZ R181, R221, R6, R176 ;  /* 0x00000006ddb57223 */ /* 0x000fe200000100b0 */
[----:B------:R-:W-:Y:S01]  /*1100*/  FADD.FTZ R82, R82, R179 ;  /* 0x000000b352527221 */ /* 0x000fe20000010000 */
[----:B------:R-:W-:Y:S01]  /*1110*/  FFMA.FTZ R58, R217, R179, R58 ;  /* 0x000000b3d93a7223 */ /* 0x000fe2000001003a */
[----:B------:R-:W-:Y:S01]  /*1120*/  FADD.FTZ R189, -R223, R189 ;  /* 0x000000bddfbd7221 */ /* 0x000fe20000010100 */
        /* <DEDUP_REMOVED lines=30> */
.L_x_2094:
[----:B------:R-:W-:Y:S05]  /*1310*/  BSYNC.RECONVERGENT B0 ;  /* 0x0000000000007941 */ /* 0x000fea0003800200 */
.L_x_2093:
        /* <DEDUP_REMOVED lines=14> */
[----:B------:R-:W-:Y:S02]  /*1400*/  ISETP.NE.U32.AND P0, PT, RZ, UR26, PT ;  /* 0x0000001aff007c0c */ /* 0x000fe4000bf05070 */
[----:B------:R-:W-:Y:S02]  /*1410*/  ISETP.NE.AND.EX P1, PT, RZ, UR21, PT, P1 ;  /* 0x00000015ff007c0c */ /* 0x000fe4000bf25310 */
[----:B------:R-:W-:-:S11]  /*1420*/  ISETP.NE.AND.EX P0, PT, RZ, UR27, PT, P0 ;  /* 0x0000001bff007c0c */ /* 0x000fd6000bf05300 */
[----:B------:R-:W1:Y:S08]  /*1430*/  @P1 LDC.64 R12, c[0x0][0x3b8] ;  /* 0x0000ee00ff0c1b82 */ /* 0x000e700000000a00 */
[----:B------:R-:W1:Y:S01]  /*1440*/  @P0 LDC.64 R192, c[0x0][0x438] ;  /* 0x00010e00ffc00b82 */ /* 0x000e620000000a00 */
[----:B-----5:R-:W-:Y:S02]  /*1450*/  HADD2.F32 R194, -RZ, R40.H0_H0 ;  /* 0x20000028ffc27230 */ /* 0x020fe40000004100 */
[----:B------:R-:W-:-:S02]  /*1460*/  HADD2.F32 R2, -RZ, R36.H0_H0 ;  /* 0x20000024ff027230 */ /* 0x000fc40000004100 */
[----:B0-----:R-:W-:-:S04]  /*1470*/  IMAD.WIDE.U32 R14, R234, 0x8, R14 ;  /* 0x00000008ea0e7825 */ /* 0x001fc800078e000e */
[----:B------:R-:W-:Y:S01]  /*1480*/  HADD2.F32 R237, -RZ, R40.H1_H1 ;  /* 0x30000028ffed7230 */ /* 0x000fe20000004100 */
[----:B------:R-:W5:Y:S01]  /*1490*/  LDG.E.64 R226, desc[UR10][R14.64] ;  /* 0x0000000a0ee27981 */ /* 0x000f62000c1e1b00 */
[----:B-1----:R-:W-:-:S05]  /*14a0*/  @P1 IMAD.WIDE.U32 R12, R234, 0x8, R12 ;  /* 0x00000008ea0c1825 */ /* 0x002fca00078e000c */
[----:B------:R0:W5:Y:S01]  /*14b0*/  @P1 LDG.E.64 R232, desc[UR10][R12.64] ;  /* 0x0000000a0ce81981 */ /* 0x000162000c1e1b00 */
[----:B------:R-:W-:-:S05]  /*14c0*/  @P0 IMAD.WIDE.U32 R192, R234, 0x20, R192 ;  /* 0x00000020eac00825 */ /* 0x000fca00078e00c0 */
[----:B------:R-:W5:Y:S01]  /*14d0*/  @P0 LDG.E.128 R24, desc[UR10][R192.64] ;  /* 0x0000000ac0180981 */ /* 0x000f62000c1e1d00 */
[----:B0-----:R-:W-:-:S03]  /*14e0*/  HADD2.F32 R13, -RZ, R36.H1_H1 ;  /* 0x30000024ff0d7230 */ /* 0x001fc60000004100 */
[----:B------:R0:W5:Y:S01]  /*14f0*/  @P0 LDG.E.128 R20, desc[UR10][R192.64+0x10] ;  /* 0x0000100ac0140981 */ /* 0x000162000c1e1d00 */
[----:B------:R-:W-:Y:S02]  /*1500*/  HADD2.F32 R241, -RZ, R41.H1_H1 ;  /* 0x30000029fff17230 */ /* 0x000fe40000004100 */
[--C-:B0-----:R-:W-:Y:S02]  /*1510*/  HADD2.F32 R192, -RZ, R37.reuse.H0_H0 ;  /* 0x20000025ffc07230 */ /* 0x101fe40000004100 */
[----:B------:R-:W-:Y:S01]  /*1520*/  HADD2.F32 R193, -RZ, R37.H1_H1 ;  /* 0x30000025ffc17230 */ /* 0x000fe20000004100 */
[----:B------:R-:W-:Y:S01]  /*1530*/  IADD3 R234, PT, PT, R234, 0x100, RZ ;  /* 0x00000100eaea7810 */ /* 0x000fe20007ffe0ff */
[----:B---3--:R-:W-:-:S05]  /*1540*/  HADD2.F32 R199, -RZ, R176.H0_H0 ;  /* 0x200000b0ffc77230 */ /* 0x008fca0000004100 */
[----:B------:R-:W-:Y:S01]  /*1550*/  FMUL.FTZ R213, R194, R199 ;  /* 0x000000c7c2d57220 */ /* 0x000fe20000410000 */
[----:B----4-:R-:W-:Y:S02]  /*1560*/  HADD2.F32 R215, -RZ, R180.H0_H0 ;  /* 0x200000b4ffd77230 */ /* 0x010fe40000004100 */
[----:B------:R-:W-:Y:S02]  /*1570*/  HADD2.F32 R198, -RZ, R176.H1_H1 ;  /* 0x300000b0ffc67230 */ /* 0x000fe40000004100 */
[----:B------:R-:W-:Y:S02]  /*1580*/  HADD2.F32 R194, -RZ, R41.H0_H0 ;  /* 0x20000029ffc27230 */ /* 0x000fe40000004100 */
[----:B------:R-:W-:Y:S01]  /*1590*/  FFMA.FTZ R2, R2, R215, R213 ;  /* 0x000000d702027223 */ /* 0x000fe200000100d5 */
[----:B------:R-:W-:Y:S02]  /*15a0*/  HADD2.F32 R213, -RZ, R177.H0_H0 ;  /* 0x200000b1ffd57230 */ /* 0x000fe40000004100 */
[----:B------:R-:W-:Y:S01]  /*15b0*/  FMUL.FTZ R12, R237, R198 ;  /* 0x000000c6ed0c7220 */ /* 0x000fe20000410000 */
[----:B------:R-:W-:-:S02]  /*15c0*/  HADD2.F32 R200, -RZ, R180.H1_H1 ;  /* 0x300000b4ffc87230 */ /* 0x000fc40000004100 */
[----:B------:R-:W-:Y:S02]  /*15d0*/  HADD2.F32 R176, -RZ, R177.H1_H1 ;  /* 0x300000b1ffb07230 */ /* 0x000fe40000004100 */
[----:B------:R-:W-:Y:S01]  /*15e0*/  FMUL.FTZ R15, R194, R213 ;  /* 0x000000d5c20f7220 */ /* 0x000fe20000410000 */
[--C-:B------:R-:W-:Y:S02]  /*15f0*/  HADD2.F32 R177, -RZ, R181.reuse.H0_H0 ;  /* 0x200000b5ffb17230 */ /* 0x100fe40000004100 */
[----:B------:R-:W-:Y:S01]  /*1600*/  FFMA.FTZ R12, R13, R200, R12 ;  /* 0x000000c80d0c7223 */ /* 0x000fe2000001000c */
[----:B------:R-:W-:Y:S02]  /*1610*/  HADD2.F32 R180, -RZ, R181.H1_H1 ;  /* 0x300000b5ffb47230 */ /* 0x000fe40000004100 */
[----:B------:R-:W-:Y:S01]  /*1620*/  FMUL.FTZ R14, R241, R176 ;  /* 0x000000b0f10e7220 */ /* 0x000fe20000410000 */
[----:B------:R-:W-:Y:S02]  /*1630*/  HADD2.F32 R237, -RZ, R178.H0_H0 ;  /* 0x200000b2ffed7230 */ /* 0x000fe40000004100 */
[----:B------:R-:W-:Y:S01]  /*1640*/  FFMA.FTZ R13, R192, R177, R15 ;  /* 0x000000b1c00d7223 */ /* 0x000fe2000001000f */
[----:B------:R-:W-:-:S02]  /*1650*/  HADD2.F32 R192, -RZ, R42.H0_H0 ;  /* 0x2000002affc07230 */ /* 0x000fc40000004100 */
[----:B------:R-:W-:Y:S02]  /*1660*/  HADD2.F32 R181, -RZ, R42.H1_H1 ;  /* 0x3000002affb57230 */ /* 0x000fe40000004100 */
[----:B------:R-:W-:Y:S02]  /*1670*/  HADD2.F32 R178, -RZ, R178.H1_H1 ;  /* 0x300000b2ffb27230 */ /* 0x000fe40000004100 */
[----:B--2---:R-:W-:Y:S01]  /*1680*/  FADD.FTZ R15, -R223, R184 ;  /* 0x000000b8df0f7221 */ /* 0x004fe20000010100 */
[----:B------:R-:W-:Y:S01]  /*1690*/  FFMA.FTZ R14, R193, R180, R14 ;  /* 0x000000b4c10e7223 */ /* 0x000fe2000001000e */
[----:B------:R-:W-:Y:S01]  /*16a0*/  FADD.FTZ R185, -R223, R185 ;  /* 0x000000b9dfb97221 */ /* 0x000fe20000010100 */
[----:B------:R-:W-:Y:S01]  /*16b0*/  FMUL.FTZ R193, R192, R237 ;  /* 0x000000edc0c17220 */ /* 0x000fe20000410000 */
[----:B------:R-:W-:Y:S01]  /*16c0*/  FMUL.FTZ R192, R181, R178 ;  /* 0x000000b2b5c07220 */ /* 0x000fe20000410000 */
[----:B------:R-:W-:Y:S01]  /*16d0*/  FMUL.FTZ R15, R15, UR17 ;  /* 0x000000110f0f7c20 */ /* 0x000fe20008410000 */
[----:B------:R-:W-:-:S02]  /*16e0*/  HADD2.F32 R184, -RZ, R182.H1_H1 ;  /* 0x300000b6ffb87230 */ /* 0x000fc40000004100 */
[----:B------:R-:W-:Y:S01]  /*16f0*/  FMUL.FTZ R194, R185, UR17 ;  /* 0x00000011b9c27c20 */ /* 0x000fe20008410000 */
[----:B------:R-:W-:Y:S02]  /*1700*/  HADD2.F32 R181, -RZ, R38.H1_H1 ;  /* 0x30000026ffb57230 */ /* 0x000fe40000004100 */
[----:B------:R-:W-:Y:S01]  /*1710*/  FADD.FTZ R186, -R223, R186 ;  /* 0x000000badfba7221 */ /* 0x000fe20000010100 */
[----:B------:R-:W-:Y:S02]  /*1720*/  HADD2.F32 R241, -RZ, R182.H0_H0 ;  /* 0x200000b6fff17230 */ /* 0x000fe40000004100 */
[----:B------:R-:W-:Y:S01]  /*1730*/  FADD.FTZ R60, R60, R199 ;  /* 0x000000c73c3c7221 */ /* 0x000fe20000010000 */
[----:B------:R-:W-:Y:S02]  /*1740*/  HADD2.F32 R182, -RZ, R38.H0_H0 ;  /* 0x20000026ffb67230 */ /* 0x000fe40000004100 */
[----:B------:R-:W-:Y:S01]  /*1750*/  FFMA.FTZ R128, R15, R199, R128 ;  /* 0x000000c70f807223 */ /* 0x000fe20000010080 */
[----:B------:R-:W-:Y:S01]  /*1760*/  FFMA.FTZ R192, R181, R184, R192 ;  /* 0x000000b8b5c07223 */ /* 0x000fe200000100c0 */
[----:B------:R-:W-:Y:S01]  /*1770*/  FADD.FTZ R61, R61, R198 ;  /* 0x000000c63d3d7221 */ /* 0x000fe20000010000 */
[----:B------:R-:W-:Y:S01]  /*1780*/  FFMA.FTZ R129, R194, R198, R129 ;  /* 0x000000c6c2817223 */ /* 0x000fe20000010081 */
[----:B------:R-:W-:Y:S01]  /*1790*/  FMUL.FTZ R199, R186, UR17 ;  /* 0x00000011bac77c20 */ /* 0x000fe20008410000 */
[----:B------:R-:W-:-:S02]  /*17a0*/  HADD2.F32 R181, -RZ, R179.H0_H0 ;  /* 0x200000b3ffb57230 */ /* 0x000fc40000004100 */
[----:B------:R-:W-:Y:S02]  /*17b0*/  HADD2.F32 R198, -RZ, R43.H0_H0 ;  /* 0x2000002bffc67230 */ /* 0x000fe40000004100 */
[----:B------:R-:W-:Y:S01]  /*17c0*/  FFMA.FTZ R193, R182, R241, R193 ;  /* 0x000000f1b6c17223 */ /* 0x000fe200000100c1 */
[----:B------:R-:W-:Y:S01]  /*17d0*/  FADD.FTZ R161, R161, R200 ;  /* 0x000000c8a1a17221 */ /* 0x000fe20000010000 */
[----:B------:R-:W-:Y:S01]  /*17e0*/  FFMA.FTZ R85, R194, R200, R85 ;  /* 0x000000c8c2557223 */ /* 0x000fe20000010055 */
[----:B------:R-:W-:Y:S01]  /*17f0*/  FADD.FTZ R162, R162, R177 ;  /* 0x000000b1a2a27221 */ /* 0x000fe20000010000 */
[----:B------:R-:W-:Y:S01]  /*1800*/  FFMA.FTZ R86, R199, R177, R86 ;  /* 0x000000b1c7567223 */ /* 0x000fe20000010056 */
[----:B------:R-:W-:Y:S02]  /*1810*/  HADD2.F32 R182, -RZ, R179.H1_H1 ;  /* 0x300000b3ffb67230 */ /* 0x000fe40000004100 */
[----:B------:R-:W-:Y:S01]  /*1820*/  FMUL.FTZ R179, R198, R181 ;  /* 0x000000b5c6b37220 */ /* 0x000fe20000410000 */
[----:B------:R-:W-:-:S02]  /*1830*/  HADD2.F32 R177, -RZ, R183.H0_H0 ;  /* 0x200000b7ffb17230 */ /* 0x000fc40000004100 */
[----:B------:R-:W-:Y:S01]  /*1840*/  FADD.FTZ R187, -R223, R187 ;  /* 0x000000bbdfbb7221 */ /* 0x000fe20000010100 */
[----:B------:R-:W-:Y:S02]  /*1850*/  HADD2.F32 R200, -RZ, R39.H0_H0 ;  /* 0x20000027ffc87230 */ /* 0x000fe40000004100 */
[----:B------:R-:W-:Y:S02]  /*1860*/  HADD2.F32 R185, -RZ, R43.H1_H1 ;  /* 0x3000002bffb97230 */ /* 0x000fe40000004100 */
[----:B------:R-:W-:Y:S01]  /*1870*/  FMUL.FTZ R216, R187, UR17 ;  /* 0x00000011bbd87c20 */ /* 0x000fe20008410000 */
[----:B------:R-:W-:Y:S01]  /*1880*/  FADD.FTZ R235, R235, R2 ;  /* 0x00000002ebeb7221 */ /* 0x000fe20000010000 */
[----:B------:R-:W-:Y:S01]  /*1890*/  FFMA.FTZ R200, R200, R177, R179 ;  /* 0x000000b1c8c87223 */ /* 0x000fe200000100b3 */
[----:B------:R-:W-:Y:S01]  /*18a0*/  FFMA.FTZ R179, R15, R2, R236 ;  /* 0x000000020fb37223 */ /* 0x000fe200000100ec */
[----:B------:R-:W-:Y:S02]  /*18b0*/  HADD2.F32 R186, -RZ, R183.H1_H1 ;  /* 0x300000b7ffba7230 */ /* 0x000fe40000004100 */
[----:B------:R-:W-:Y:S01]  /*18c0*/  FMUL.FTZ R198, R185, R182 ;  /* 0x000000b6b9c67220 */ /* 0x000fe20000410000 */
[----:B------:R-:W-:-:S02]  /*18d0*/  HADD2.F32 R183, -RZ, R39.H1_H1 ;  /* 0x30000027ffb77230 */ /* 0x000fc40000004100 */
[----:B------:R-:W-:Y:S01]  /*18e0*/  FADD.FTZ R189, -R223, R189 ;  /* 0x000000bddfbd7221 */ /* 0x000fe20000010100 */
[----:B------:R-:W-:Y:S01]  /*18f0*/  FADD.FTZ R163, R163, R180 ;  /* 0x000000b4a3a37221 */ /* 0x000fe20000010000 */
[C---:B------:R-:W-:Y:S01]  /*1900*/  FFMA.FTZ R87, R216.reuse, R180, R87 ;  /* 0x000000b4d8577223 */ /* 0x040fe20000010057 */
[----:B------:R-:W-:Y:S01]  /*1910*/  FADD.FTZ R63, R63, R176 ;  /* 0x000000b03f3f7221 */ /* 0x000fe20000010000 */
[----:B------:R-:W-:Y:S01]  /*1920*/  FFMA.FTZ R131, R216, R176, R131 ;  /* 0x000000b0d8837223 */ /* 0x000fe20000010083 */
[----:B------:R-:W-:Y:S01]  /*1930*/  FADD.FTZ R176, R235, R12 ;  /* 0x0000000cebb07221 */ /* 0x000fe20000010000 */
[----:B------:R-:W-:Y:S01]  /*1940*/  FFMA.FTZ R180, R194, R12, R179 ;  /* 0x0000000cc2b47223 */ /* 0x000fe200000100b3 */
[----:B------:R-:W-:Y:S01]  /*1950*/  FFMA.FTZ R198, R183, R186, R198 ;  /* 0x000000bab7c67223 */ /* 0x000fe200000100c6 */
[----:B------:R-:W-:Y:S01]  /*1960*/  FADD.FTZ R190, -R223, R190 ;  /* 0x000000bedfbe7221 */ /* 0x000fe20000010100 */
[----:B------:R-:W-:Y:S01]  /*1970*/  FMUL.FTZ R214, R189, UR17 ;  /* 0x00000011bdd67c20 */ /* 0x000fe20008410000 */
[----:B------:R-:W-:Y:S01]  /*1980*/  FADD.FTZ R188, -R223, R188 ;  /* 0x000000bcdfbc7221 */ /* 0x000fe20000010100 */
        /* <DEDUP_REMOVED lines=19> */
[----:B------:R-:W-:Y:S02]  /*1ac0*/  FMUL.FTZ R212, R191, UR17 ;  /* 0x00000011bfd47c20 */ /* 0x000fe40008410000 */
        /* <DEDUP_REMOVED lines=16> */
.L_x_2096:
[----:B------:R-:W-:Y:S05]  /*1bd0*/  BSYNC.RECONVERGENT B0 ;  /* 0x0000000000007941 */ /* 0x000fea0003800200 */
.L_x_2095:
        /* <DEDUP_REMOVED lines=19> */
[----:B-----5:R-:W-:Y:S02]  /*1d10*/  HADD2.F32 R10, -RZ, R48.H0_H0 ;  /* 0x20000030ff0a7230 */ /* 0x020fe40000004100 */
[----:B------:R-:W-:-:S02]  /*1d20*/  HADD2.F32 R0, -RZ, R44.H0_H0 ;  /* 0x2000002cff007230 */ /* 0x000fc40000004100 */
[----:B------:R-:W-:Y:S02]  /*1d30*/  HADD2.F32 R17, -RZ, R48.H1_H1 ;  /* 0x30000030ff117230 */ /* 0x000fe40000004100 */
[----:B-1----:R-:W-:Y:S02]  /*1d40*/  HADD2.F32 R208, -RZ, R49.H0_H0 ;  /* 0x20000031ffd07230 */ /* 0x002fe40000004100 */
[----:B0-----:R-:W-:-:S05]  /*1d50*/  @P0 IMAD.WIDE.U32 R206, R234, 0x20, R206 ;  /* 0x00000020eace0825 */ /* 0x001fca00078e00ce */
[----:B------:R-:W5:Y:S01]  /*1d60*/  @P0 LDG.E.128 R168, desc[UR10][R206.64] ;  /* 0x0000000acea80981 */ /* 0x000f62000c1e1d00 */
[----:B------:R-:W-:-:S03]  /*1d70*/  @P1 IMAD.WIDE.U32 R18, R234, 0x8, R18 ;  /* 0x00000008ea121825 */ /* 0x000fc600078e0012 */
[----:B------:R-:W5:Y:S01]  /*1d80*/  @P0 LDG.E.128 R172, desc[UR10][R206.64+0x10] ;  /* 0x0000100aceac0981 */ /* 0x000f62000c1e1d00 */
[----:B------:R-:W-:-:S03]  /*1d90*/  IMAD.WIDE.U32 R204, R234, 0x8, R204 ;  /* 0x00000008eacc7825 */ /* 0x000fc600078e00cc */
[----:B------:R0:W5:Y:S04]  /*1da0*/  @P1 LDG.E.64 R230, desc[UR10][R18.64] ;  /* 0x0000000a12e61981 */ /* 0x000168000c1e1b00 */
[----:B------:R1:W5:Y:S01]  /*1db0*/  LDG.E.64 R224, desc[UR10][R204.64] ;  /* 0x0000000acce07981 */ /* 0x000362000c1e1b00 */
[----:B0-----:R-:W-:Y:S02]  /*1dc0*/  HADD2.F32 R18, -RZ, R45.H0_H0 ;  /* 0x2000002dff127230 */ /* 0x001fe40000004100 */
[----:B------:R-:W-:Y:S02]  /*1dd0*/  HADD2.F32 R19, -RZ, R49.H1_H1 ;  /* 0x30000031ff137230 */ /* 0x000fe40000004100 */
[--C-:B-1----:R-:W-:Y:S02]  /*1de0*/  HADD2.F32 R204, -RZ, R50.reuse.H0_H0 ;  /* 0x20000032ffcc7230 */ /* 0x102fe40000004100 */
[----:B------:R-:W-:-:S02]  /*1df0*/  HADD2.F32 R201, -RZ, R50.H1_H1 ;  /* 0x30000032ffc97230 */ /* 0x000fc40000004100 */
[----:B------:R-:W-:Y:S02]  /*1e00*/  HADD2.F32 R234, -RZ, R51.H0_H0 ;  /* 0x20000033ffea7230 */ /* 0x000fe40000004100 */
[--C-:B---3--:R-:W-:Y:S02]  /*1e10*/  HADD2.F32 R211, -RZ, R176.reuse.H0_H0 ;  /* 0x200000b0ffd37230 */ /* 0x108fe40000004100 */
[----:B------:R-:W-:-:S03]  /*1e20*/  HADD2.F32 R176, -RZ, R176.H1_H1 ;  /* 0x300000b0ffb07230 */ /* 0x000fc60000004100 */
[----:B------:R-:W-:Y:S01]  /*1e30*/  FMUL.FTZ R9, R10, R211 ;  /* 0x000000d30a097220 */ /* 0x000fe20000410000 */
[--C-:B----4-:R-:W-:Y:S02]  /*1e40*/  HADD2.F32 R203, -RZ, R180.reuse.H0_H0 ;  /* 0x200000b4ffcb7230 */ /* 0x110fe40000004100 */
[----:B------:R-:W-:Y:S02]  /*1e50*/  HADD2.F32 R207, -RZ, R177.H0_H0 ;  /* 0x200000b1ffcf7230 */ /* 0x000fe40000004100 */
[----:B------:R-:W-:Y:S01]  /*1e60*/  FMUL.FTZ R10, R17, R176 ;  /* 0x000000b0110a7220 */ /* 0x000fe20000410000 */
[----:B------:R-:W-:Y:S02]  /*1e70*/  HADD2.F32 R206, -RZ, R180.H1_H1 ;  /* 0x300000b4ffce7230 */ /* 0x000fe40000004100 */
[----:B------:R-:W-:Y:S01]  /*1e80*/  FFMA.FTZ R0, R0, R203, R9 ;  /* 0x000000cb00007223 */ /* 0x000fe20000010009 */
[----:B------:R-:W-:Y:S02]  /*1e90*/  HADD2.F32 R9, -RZ, R44.H1_H1 ;  /* 0x3000002cff097230 */ /* 0x000fe40000004100 */
[----:B------:R-:W-:Y:S01]  /*1ea0*/  FMUL.FTZ R17, R208, R207 ;  /* 0x000000cfd0117220 */ /* 0x000fe20000410000 */
[----:B------:R-:W-:-:S02]  /*1eb0*/  HADD2.F32 R209, -RZ, R181.H0_H0 ;  /* 0x200000b5ffd17230 */ /* 0x000fc40000004100 */
[----:B------:R-:W-:Y:S02]  /*1ec0*/  HADD2.F32 R180, -RZ, R177.H1_H1 ;  /* 0x300000b1ffb47230 */ /* 0x000fe40000004100 */
[----:B------:R-:W-:Y:S01]  /*1ed0*/  FFMA.FTZ R9, R9, R206, R10 ;  /* 0x000000ce09097223 */ /* 0x000fe2000001000a */
[----:B------:R-:W-:Y:S02]  /*1ee0*/  HADD2.F32 R208, -RZ, R181.H1_H1 ;  /* 0x300000b5ffd07230 */ /* 0x000fe40000004100 */
[----:B------:R-:W-:Y:S01]  /*1ef0*/  FFMA.FTZ R10, R18, R209, R17 ;  /* 0x000000d1120a7223 */ /* 0x000fe20000010011 */
[----:B------:R-:W-:Y:S02]  /*1f00*/  HADD2.F32 R17, -RZ, R45.H1_H1 ;  /* 0x3000002dff117230 */ /* 0x000fe40000004100 */
[----:B------:R-:W-:Y:S01]  /*1f10*/  FMUL.FTZ R18, R19, R180 ;  /* 0x000000b413127220 */ /* 0x000fe20000410000 */
[--C-:B------:R-:W-:Y:S02]  /*1f20*/  HADD2.F32 R177, -RZ, R178.reuse.H0_H0 ;  /* 0x200000b2ffb17230 */ /* 0x100fe40000004100 */
[----:B------:R-:W-:-:S02]  /*1f30*/  HADD2.F32 R178, -RZ, R178.H1_H1 ;  /* 0x300000b2ffb27230 */ /* 0x000fc40000004100 */
[----:B------:R-:W-:Y:S01]  /*1f40*/  FFMA.FTZ R17, R17, R208, R18 ;  /* 0x000000d011117223 */ /* 0x000fe20000010012 */
[----:B------:R-:W-:Y:S02]  /*1f50*/  HADD2.F32 R181, -RZ, R182.H0_H0 ;  /* 0x200000b6ffb57230 */ /* 0x000fe40000004100 */
[----:B------:R-:W-:Y:S01]  /*1f60*/  FMUL.FTZ R19, R204, R177 ;  /* 0x000000b1cc137220 */ /* 0x000fe20000410000 */
[----:B------:R-:W-:Y:S02]  /*1f70*/  HADD2.F32 R18, -RZ, R46.H0_H0 ;  /* 0x2000002eff127230 */ /* 0x000fe40000004100 */
[----:B------:R-:W-:Y:S01]  /*1f80*/  FMUL.FTZ R204, R201, R178 ;  /* 0x000000b2c9cc7220 */ /* 0x000fe20000410000 */
[----:B------:R-:W-:Y:S02]  /*1f90*/  HADD2.F32 R182, -RZ, R182.H1_H1 ;  /* 0x300000b6ffb67230 */ /* 0x000fe40000004100 */
[----:B------:R-:W-:Y:S02]  /*1fa0*/  HADD2.F32 R201, -RZ, R46.H1_H1 ;  /* 0x3000002effc97230 */ /* 0x000fe40000004100 */
[C---:B--2---:R-:W-:Y:S01]  /*1fb0*/  FADD.FTZ R184, -R223.reuse, R184 ;  /* 0x000000b8dfb87221 */ /* 0x044fe20000010100 */
[----:B------:R-:W-:Y:S01]  /*1fc0*/  FFMA.FTZ R18, R18, R181, R19 ;  /* 0x000000b512127223 */ /* 0x000fe20000010013 */
[----:B------:R-:W-:Y:S01]  /*1fd0*/  FADD.FTZ R210, -R223, R186 ;  /* 0x000000badfd27221 */ /* 0x000fe20000010100 */
[----:B------:R-:W-:Y:S01]  /*1fe0*/  FFMA.FTZ R19, R201, R182, R204 ;  /* 0x000000b6c9137223 */ /* 0x000fe200000100cc */
[----:B------:R-:W-:Y:S01]  /*1ff0*/  FMUL.FTZ R201, R184, UR17 ;  /* 0x00000011b8c97c20 */ /* 0x000fe20008410000 */
[----:B------:R-:W-:Y:S01]  /*2000*/  FADD.FTZ R204, -R223, R185 ;  /* 0x000000b9dfcc7221 */ /* 0x000fe20000010100 */
[----:B------:R-:W-:-:S02]  /*2010*/  FADD.FTZ R136, R136, R211 ;  /* 0x000000d388887221 */ /* 0x000fc40000010000 */
[----:B------:R-:W-:Y:S01]  /*2020*/  FFMA.FTZ R112, R201, R211, R112 ;  /* 0x000000d3c9707223 */ /* 0x000fe20000010070 */
[----:B------:R-:W-:Y:S01]  /*2030*/  FMUL.FTZ R211, R210, UR17 ;  /* 0x00000011d2d37c20 */ /* 0x000fe20008410000 */
[----:B------:R-:W-:Y:S01]  /*2040*/  FADD.FTZ R188, -R223, R188 ;  /* 0x000000bcdfbc7221 */ /* 0x000fe20000010100 */
[----:B------:R-:W-:Y:S01]  /*2050*/  FMUL.FTZ R204, R204, UR17 ;  /* 0x00000011cccc7c20 */ /* 0x000fe20008410000 */
[--C-:B------:R-:W-:Y:S02]  /*2060*/  HADD2.F32 R185, -RZ, R179.reuse.H0_H0 ;  /* 0x200000b3ffb97230 */ /* 0x100fe40000004100 */
[----:B------:R-:W-:Y:S01]  /*2070*/  FADD.FTZ R94, R94, R209 ;  /* 0x000000d15e5e7221 */ /* 0x000fe20000010000 */
[----:B------:R-:W-:Y:S01]  /*2080*/  FFMA.FTZ R70, R211, R209, R70 ;  /* 0x000000d1d3467223 */ /* 0x000fe20000010046 */
[----:B------:R-:W-:Y:S01]  /*2090*/  FMUL.FTZ R209, R188, UR17 ;  /* 0x00000011bcd17c20 */ /* 0x000fe20008410000 */
[----:B------:R-:W-:Y:S02]  /*20a0*/  HADD2.F32 R184, -RZ, R179.H1_H1 ;  /* 0x300000b3ffb87230 */ /* 0x000fe40000004100 */
[----:B------:R-:W-:Y:S01]  /*20b0*/  FADD.FTZ R93, R93, R206 ;  /* 0x000000ce5d5d7221 */ /* 0x000fe20000010000 */
[----:B------:R-:W-:Y:S01]  /*20c0*/  FFMA.FTZ R69, R204, R206, R69 ;  /* 0x000000cecc457223 */ /* 0x000fe20000010045 */
[----:B------:R-:W-:-:S02]  /*20d0*/  HADD2.F32 R179, -RZ, R183.H0_H0 ;  /* 0x200000b7ffb37230 */ /* 0x000fc40000004100 */
[----:B------:R-:W-:Y:S01]  /*20e0*/  FMUL.FTZ R205, R234, R185 ;  /* 0x000000b9eacd7220 */ /* 0x000fe20000410000 */
[----:B------:R-:W-:Y:S02]  /*20f0*/  HADD2.F32 R206, -RZ, R47.H0_H0 ;  /* 0x2000002fffce7230 */ /* 0x000fe40000004100 */
[----:B------:R-:W-:Y:S01]  /*2100*/  FADD.FTZ R137, R137, R176 ;  /* 0x000000b089897221 */ /* 0x000fe20000010000 */
[----:B------:R-:W-:Y:S01]  /*2110*/  FFMA.FTZ R113, R204, R176, R113 ;  /* 0x000000b0cc717223 */ /* 0x000fe20000010071 */
[----:B------:R-:W-:Y:S01]  /*2120*/  FADD.FTZ R189, -R223, R189 ;  /* 0x000000bddfbd7221 */ /* 0x000fe20000010100 */
[----:B------:R-:W-:Y:S01]  /*2130*/  FADD.FTZ R140, R140, R177 ;  /* 0x000000b18c8c7221 */ /* 0x000fe20000010000 */
[----:B------:R-:W-:Y:S01]  /*2140*/  FFMA.FTZ R116, R209, R177, R116 ;  /* 0x000000b1d1747223 */ /* 0x000fe20000010074 */
[----:B------:R-:W-:Y:S01]  /*2150*/  FADD.FTZ R176, R235, R0 ;  /* 0x00000000ebb07221 */ /* 0x000fe20000010000 */
[----:B------:R-:W-:Y:S01]  /*2160*/  FFMA.FTZ R177, R201, R0, R236 ;  /* 0x00000000c9b17223 */ /* 0x000fe200000100ec */
[----:B------:R-:W-:Y:S01]  /*2170*/  FFMA.FTZ R205, R206, R179, R205 ;  /* 0x000000b3cecd7223 */ /* 0x000fe200000100cd */
[----:B------:R-:W-:Y:S01]  /*2180*/  FADD.FTZ R96, R96, R181 ;  /* 0x000000b560607221 */ /* 0x000fe20000010000 */
[----:B------:R-:W-:Y:S01]  /*2190*/  FFMA.FTZ R72, R209, R181, R72 ;  /* 0x000000b5d1487223 */ /* 0x000fe20000010048 */
[----:B------:R-:W-:Y:S01]  /*21a0*/  FMUL.FTZ R206, R189, UR17 ;  /* 0x00000011bdce7c20 */ /* 0x000fe20008410000 */
[----:B------:R-:W-:Y:S01]  /*21b0*/  FADD.FTZ R181, R176, R9 ;  /* 0x00000009b0b57221 */ /* 0x000fe20000010000 */
[----:B------:R-:W-:Y:S01]  /*21c0*/  FADD.FTZ R187, -R223, R187 ;  /* 0x000000bbdfbb7221 */ /* 0x000fe20000010100 */
        /* <DEDUP_REMOVED lines=10> */
[----:B------:R-:W-:-:S02]  /*2270*/  HADD2.F32 R203, -RZ, R51.H1_H1 ;  /* 0x30000033ffcb7230 */ /* 0x000fc40000004100 */
[----:B------:R-:W-:Y:S01]  /*2280*/  FADD.FTZ R190, -R223, R190 ;  /* 0x000000bedfbe7221 */ /* 0x000fe20000010100 */
[----:B------:R-:W-:Y:S01]  /*2290*/  FADD.FTZ R178, R181, R18 ;  /* 0x00000012b5b27221 */ /* 0x000fe20000010000 */
[----:B------:R-:W-:Y:S01]  /*22a0*/  FFMA.FTZ R177, R209, R18, R176 ;  /* 0x00000012d1b17223 */ /* 0x000fe200000100b0 */
[----:B------:R-:W-:Y:S02]  /*22b0*/  HADD2.F32 R186, -RZ, R183.H1_H1 ;  /* 0x300000b7ffba7230 */ /* 0x000fe40000004100 */
[----:B------:R-:W-:Y:S01]  /*22c0*/  FMUL.FTZ R234, R203, R184 ;  /* 0x000000b8cbea7220 */ /* 0x000fe20000410000 */
[----:B------:R-:W-:Y:S02]  /*22d0*/  HADD2.F32 R203, -RZ, R47.H1_H1 ;  /* 0x3000002fffcb7230 */ /* 0x000fe40000004100 */
[----:B------:R-:W-:Y:S01]  /*22e0*/  FADD.FTZ R138, R138, R207 ;  /* 0x000000cf8a8a7221 */ /* 0x000fe20000010000 */
[----:B------:R-:W-:Y:S01]  /*22f0*/  FFMA.FTZ R114, R211, R207, R114 ;  /* 0x000000cfd3727223 */ /* 0x000fe20000010072 */
[----:B------:R-:W-:Y:S01]  /*2300*/  FADD.FTZ R191, -R223, R191 ;  /* 0x000000bfdfbf7221 */ /* 0x000fe20000010100 */
[----:B------:R-:W-:Y:S01]  /*2310*/  FMUL.FTZ R207, R190, UR17 ;  /* 0x00000011becf7c20 */ /* 0x000fe20008410000 */
[----:B------:R-:W-:Y:S01]  /*2320*/  FADD.FTZ R178, R178, R19 ;  /* 0x00000013b2b27221 */ /* 0x000fe20000010000 */
[----:B------:R-:W-:Y:S01]  /*2330*/  FFMA.FTZ R176, R206, R19, R177 ;  /* 0x00000013ceb07223 */ /* 0x000fe200000100b1 */
[----:B------:R-:W-:Y:S01]  /*2340*/  FADD.FTZ R95, R95, R208 ;  /* 0x000000d05f5f7221 */ /* 0x000fe20000010000 */
[----:B------:R-:W-:Y:S01]  /*2350*/  FFMA.FTZ R71, R210, R208, R71 ;  /* 0x000000d0d2477223 */ /* 0x000fe20000010047 */
        /* <DEDUP_REMOVED lines=18> */
.L_x_2098:
[----:B------:R-:W-:Y:S05]  /*2480*/  BSYNC.RECONVERGENT B0 ;  /* 0x0000000000007941 */ /* 0x000fea0003800200 */
.L_x_2097:
        /* <DEDUP_REMOVED lines=32> */
.L_x_2100:
[----:B------:R-:W-:Y:S05]  /*2690*/  BSYNC.RECONVERGENT B0 ;  /* 0x0000000000007941 */ /* 0x000fea0003800200 */
.L_x_2099:
        /* <DEDUP_REMOVED lines=56> */
[----:B------:R-:W-:Y:S01]  /*2a20*/  FFMA.FTZ R177, R219, UR16, R186 ;  /* 0x00000010dbb17c23 */ /* 0x000fe200080100ba */
[----:B-----5:R-:W-:Y:S01]  /*2a30*/  ISETP.GE.U32.AND P0, PT, R228, RZ, PT ;  /* 0x000000ffe400720c */ /* 0x020fe20003f06070 */
[----:B------:R-:W-:Y:S01]  /*2a40*/  FADD.FTZ R176, R197, -R176 ;  /* 0x800000b0c5b07221 */ /* 0x000fe20000010000 */
[----:B------:R-:W-:Y:S01]  /*2a50*/  FADD.FTZ R179, R196, -R179 ;  /* 0x800000b3c4b37221 */ /* 0x000fe20000010000 */
[----:B------:R-:W-:Y:S01]  /*2a60*/  FADD.FTZ R177, R16, -R177 ;  /* 0x800000b110b17221 */ /* 0x000fe20000010000 */
        /* <DEDUP_REMOVED lines=8> */
[----:B------:R-:W-:Y:S01]  /*2af0*/  ISETP.GE.U32.AND.EX P0, PT, R229, 0x1000000, PT, P0 ;  /* 0x01000000e500780c */ /* 0x000fe20003f06100 */
[--C-:B------:R-:W-:Y:S01]  /*2b00*/  FFMA.FTZ R180, R220, UR16, R186.reuse ;  /* 0x00000010dcb47c23 */ /* 0x100fe200080100ba */
[----:B------:R-:W-:Y:S01]  /*2b10*/  FSEL R184, R176, RZ, P1 ;  /* 0x000000ffb0b87208 */ /* 0x000fe20000800000 */
[----:B------:R-:W-:Y:S01]  /*2b20*/  FFMA.FTZ R176, R202, UR16, R186 ;  /* 0x00000010cab07c23 */ /* 0x000fe200080100ba */
[----:B------:R-:W-:Y:S01]  /*2b30*/  FSEL R187, R179, RZ, P0 ;  /* 0x000000ffb3bb7208 */ /* 0x000fe20000000000 */
[----:B------:R-:W-:Y:S01]  /*2b40*/  FADD.FTZ R180, R195, -R180 ;  /* 0x800000b4c3b47221 */ /* 0x000fe20000010000 */
[----:B------:R-:W-:Y:S01]  /*2b50*/  FSEL R182, R177, RZ, P5 ;  /* 0x000000ffb1b67208 */ /* 0x000fe20002800000 */
[--C-:B------:R-:W-:Y:S01]  /*2b60*/  FFMA.FTZ R179, R221, UR16, R186.reuse ;  /* 0x00000010ddb37c23 */ /* 0x100fe200080100ba */
[--C-:B------:R-:W-:Y:S01]  /*2b70*/  FFMA.FTZ R178, R222, UR16, R186.reuse ;  /* 0x00000010deb27c23 */ /* 0x100fe200080100ba */
        /* <DEDUP_REMOVED lines=30> */
.L_x_2105:
[--C-:B------:R-:W-:Y:S01]  /*2d60*/  FFMA.FTZ R156, R217, UR16, R186.reuse ;  /* 0x00000010d99c7c23 */ /* 0x100fe200080100ba */
[--C-:B------:R-:W-:Y:S01]  /*2d70*/  FFMA.FTZ R157, R3, UR16, R186.reuse ;  /* 0x00000010039d7c23 */ /* 0x100fe200080100ba */
[----:B------:R-:W-:Y:S01]  /*2d80*/  FFMA.FTZ R159, R218, UR16, R186 ;  /* 0x00000010da9f7c23 */ /* 0x000fe200080100ba */
[----:B-----5:R-:W-:Y:S01]  /*2d90*/  LOP3.LUT P1, RZ, R229, 0xff0000, RZ, 0xc0, !PT ;  /* 0x00ff0000e5ff7812 */ /* 0x020fe2000782c0ff */
[----:B------:R-:W-:Y:S01]  /*2da0*/  FADD.FTZ R156, R197, -R156 ;  /* 0x8000009cc59c7221 */ /* 0x000fe20000010000 */
[----:B------:R-:W-:Y:S01]  /*2db0*/  FADD.FTZ R157, R8, -R157 ;  /* 0x8000009d089d7221 */ /* 0x000fe20000010000 */
[----:B------:R-:W-:Y:S01]  /*2dc0*/  FADD.FTZ R159, R196, -R159 ;  /* 0x8000009fc49f7221 */ /* 0x000fe20000010000 */
[----:B------:R-:W-:Y:S01]  /*2dd0*/  ISETP.GE.U32.AND P0, PT, R228, RZ, PT ;  /* 0x000000ffe400720c */ /* 0x000fe20003f06070 */
        /* <DEDUP_REMOVED lines=10> */
[--C-:B------:R-:W-:Y:S01]  /*2e80*/  FFMA.FTZ R158, R202, UR16, R186.reuse ;  /* 0x00000010ca9e7c23 */ /* 0x100fe200080100ba */
[----:B------:R-:W-:Y:S01]  /*2e90*/  FSEL R176, R157, RZ, P5 ;  /* 0x000000ff9db07208 */ /* 0x000fe20002800000 */
[--C-:B------:R-:W-:Y:S01]  /*2ea0*/  FFMA.FTZ R157, R221, UR16, R186.reuse ;  /* 0x00000010dd9d7c23 */ /* 0x100fe200080100ba */
[--C-:B------:R-:W-:Y:S01]  /*2eb0*/  FFMA.FTZ R165, R219, UR16, R186.reuse ;  /* 0x00000010dba57c23 */ /* 0x100fe200080100ba */
[----:B------:R-:W-:Y:S01]  /*2ec0*/  FSEL R187, R159, RZ, P0 ;  /* 0x000000ff9fbb7208 */ /* 0x000fe20000000000 */
[----:B------:R-:W-:Y:S01]  /*2ed0*/  FFMA.FTZ R178, R220, UR16, R186 ;  /* 0x00000010dcb27c23 */ /* 0x000fe200080100ba */
[----:B------:R-:W-:Y:S01]  /*2ee0*/  FADD.FTZ R158, R7, -R158 ;  /* 0x8000009e079e7221 */ /* 0x000fe20000010000 */
        /* <DEDUP_REMOVED lines=29> */
.L_x_2104:
        /* <DEDUP_REMOVED lines=20> */
[----:B------:R-:W-:Y:S01]  /*3200*/  ISETP.GE.U32.AND.EX P0, PT, R229, 0x1000000, PT, P0 ;  /* 0x01000000e500780c */ /* 0x000fe20003f06100 */
[--C-:B------:R-:W-:Y:S01]  /*3210*/  FFMA.FTZ R180, R220, UR16, R186.reuse ;  /* 0x00000010dcb47c23 */ /* 0x100fe200080100ba */
[--C-:B------:R-:W-:Y:S01]  /*3220*/  FFMA.FTZ R179, R221, UR16, R186.reuse ;  /* 0x00000010ddb37c23 */ /* 0x100fe200080100ba */
[----:B------:R-:W-:Y:S01]  /*3230*/  FSEL R182, R176, RZ, P5 ;  /* 0x000000ffb0b67208 */ /* 0x000fe20002800000 */
[----:B------:R-:W-:Y:S01]  /*3240*/  FFMA.FTZ R176, R202, UR16, R186 ;  /* 0x00000010cab07c23 */ /* 0x000fe200080100ba */
[----:B------:R-:W-:Y:S01]  /*3250*/  FSEL R184, R177, RZ, P1 ;  /* 0x000000ffb1b87208 */ /* 0x000fe20000800000 */
[----:B------:R-:W-:Y:S01]  /*3260*/  FADD.FTZ R180, R195, -R180 ;  /* 0x800000b4c3b47221 */ /* 0x000fe20000010000 */
[----:B------:R-:W-:Y:S01]  /*3270*/  FSEL R187, R178, RZ, P0 ;  /* 0x000000ffb2bb7208 */ /* 0x000fe20000000000 */
[--C-:B------:R-:W-:Y:S01]  /*3280*/  FFMA.FTZ R178, R222, UR16, R186.reuse ;  /* 0x00000010deb27c23 */ /* 0x100fe200080100ba */
[----:B------:R-:W-:Y:S01]  /*3290*/  FFMA.FTZ R177, R3, UR16, R186 ;  /* 0x0000001003b17c23 */ /* 0x000fe200080100ba */
[----:B------:R-:W-:Y:S01]  /*32a0*/  FADD.FTZ R179, R6, -R179 ;  /* 0x800000b306b37221 */ /* 0x000fe20000010000 */
[----:B------:R-:W-:Y:S01]  /*32b0*/  FADD.FTZ R176, R7, -R176 ;  /* 0x800000b007b07221 */ /* 0x000fe20000010000 */
[----:B------:R-:W-:Y:S01]  /*32c0*/  FFMA.FTZ R180, R180, UR17, R153 ;  /* 0x00000011b4b47c23 */ /* 0x000fe20008010099 */
[----:B------:R-:W-:Y:S01]  /*32d0*/  FADD.FTZ R188, R11, -R178 ;  /* 0x800000b20bbc7221 */ /* 0x000fe20000010000 */
[----:B------:R-:W-:Y:S01]  /*32e0*/  FADD.FTZ R181, R8, -R177 ;  /* 0x800000b108b57221 */ /* 0x000fe20000010000 */
[----:B------:R-:W-:Y:S01]  /*32f0*/  FFMA.FTZ R178, R179, UR17, R150 ;  /* 0x00000011b3b27c23 */ /* 0x000fe20008010096 */
[----:B------:R-:W-:Y:S01]  /*3300*/  FFMA.FTZ R177, R176, UR17, R149 ;  /* 0x00000011b0b17c23 */ /* 0x000fe20008010095 */
[----:B------:R-:W-:Y:S01]  /*3310*/  FMUL.FTZ R180, R180, UR23 ;  /* 0x00000017b4b47c20 */ /* 0x000fe20008410000 */
[----:B------:R-:W-:Y:S01]  /*3320*/  LOP3.LUT P6, RZ, R229, 0xff00, RZ, 0xc0, !PT ;  /* 0x0000ff00e5ff7812 */ /* 0x000fe200078cc0ff */
[----:B------:R-:W-:Y:S01]  /*3330*/  FFMA.FTZ R179, R188, UR17, R151 ;  /* 0x00000011bcb37c23 */ /* 0x000fe20008010097 */
[----:B------:R-:W-:Y:S01]  /*3340*/  FFMA.FTZ R176, R181, UR17, R148 ;  /* 0x00000011b5b07c23 */ /* 0x000fe20008010094 */
        /* <DEDUP_REMOVED lines=18> */
.L_x_2107:
        /* <DEDUP_REMOVED lines=29> */
[----:B------:R-:W-:Y:S01]  /*3640*/  FFMA.FTZ R157, R158, UR17, R149 ;  /* 0x000000119e9d7c23 */ /* 0x000fe20008010095 */
[----:B------:R-:W-:Y:S01]  /*3650*/  FFMA.FTZ R158, R159, UR17, R150 ;  /* 0x000000119f9e7c23 */ /* 0x000fe20008010096 */
[----:B------:R-:W-:Y:S01]  /*3660*/  FFMA.FTZ R159, R164, UR17, R151 ;  /* 0x00000011a49f7c23 */ /* 0x000fe20008010097 */
[----:B------:R-:W-:Y:S01]  /*3670*/  FFMA.FTZ R164, R165, UR17, R152 ;  /* 0x00000011a5a47c23 */ /* 0x000fe20008010098 */
[----:B------:R-:W-:Y:S01]  /*3680*/  FFMA.FTZ R165, R178, UR17, R153 ;  /* 0x00000011b2a57c23 */ /* 0x000fe20008010099 */
        /* <DEDUP_REMOVED lines=20> */
.L_x_2103:
        /* <DEDUP_REMOVED lines=25> */
[----:B------:R-:W-:Y:S01]  /*3960*/  FSEL R147, R146, RZ, P1 ;  /* 0x000000ff92937208 */ /* 0x000fe20000800000 */
[----:B------:R-:W-:Y:S01]  /*3970*/  FADD.FTZ R145, R16, -R145 ;  /* 0x8000009110917221 */ /* 0x000fe20000010000 */
[----:B------:R-:W-:-:S02]  /*3980*/  FSEL R144, R176, RZ, P0 ;  /* 0x000000ffb0907208 */ /* 0x000fc40000000000 */
[----:B------:R-:W-:Y:S01]  /*3990*/  ISETP.GE.U32.AND P0, PT, R228, RZ, PT ;  /* 0x000000ffe400720c */ /* 0x000fe20003f06070 */
[----:B------:R-:W-:Y:S01]  /*39a0*/  FMUL.FTZ R145, R145, UR17 ;  /* 0x0000001191917c20 */ /* 0x000fe20008410000 */
[----:B------:R-:W-:Y:S01]  /*39b0*/  F2FP.F16.F32.PACK_AB R147, R144, R147 ;  /* 0x000000939093723e */ /* 0x000fe200000000ff */
[----:B------:R-:W-:Y:S01]  /*39c0*/  FFMA.FTZ R144, R220, UR16, R186 ;  /* 0x00000010dc907c23 */ /* 0x000fe200080100ba */
[----:B------:R-:W-:Y:S01]  /*39d0*/  LOP3.LUT P1, RZ, R229, 0xff0000, RZ, 0xc0, !PT ;  /* 0x00ff0000e5ff7812 */ /* 0x000fe2000782c0ff */
[----:B------:R-:W-:Y:S01]  /*39e0*/  FMUL.FTZ R145, R145, UR23 ;  /* 0x0000001791917c20 */ /* 0x000fe20008410000 */
[----:B------:R-:W-:Y:S01]  /*39f0*/  ISETP.GE.U32.AND.EX P0, PT, R229, 0x1000000, PT, P0 ;  /* 0x01000000e500780c */ /* 0x000fe20003f06100 */
[----:B------:R-:W-:Y:S01]  /*3a00*/  FADD.FTZ R144, R195, -R144 ;  /* 0x80000090c3907221 */ /* 0x000fe20000010000 */
[----:B------:R-:W-:Y:S02]  /*3a10*/  LOP3.LUT P6, RZ, R239, 0xff, RZ, 0xc0, !PT ;  /* 0x000000ffefff7812 */ /* 0x000fe400078cc0ff */
[----:B------:R-:W-:Y:S01]  /*3a20*/  FSEL R179, R146, RZ, P1 ;  /* 0x000000ff92b37208 */ /* 0x000fe20000800000 */
[----:B------:R-:W-:Y:S01]  /*3a30*/  FMUL.FTZ R144, R144, UR17 ;  /* 0x0000001190907c20 */ /* 0x000fe20008410000 */
[----:B------:R-:W-:-:S02]  /*3a40*/  FSEL R176, R176, RZ, P0 ;  /* 0x000000ffb0b07208 */ /* 0x000fc40000000000 */
[----:B------:R-:W-:Y:S01]  /*3a50*/  LOP3.LUT P1, RZ, R239, 0xff00, RZ, 0xc0, !PT ;  /* 0x0000ff00efff7812 */ /* 0x000fe2000782c0ff */
[----:B------:R-:W-:Y:S01]  /*3a60*/  FMUL.FTZ R144, R144, UR23 ;  /* 0x0000001790907c20 */ /* 0x000fe20008410000 */
[----:B------:R-:W-:Y:S02]  /*3a70*/  LOP3.LUT P0, RZ, R229, 0xff00, RZ, 0xc0, !PT ;  /* 0x0000ff00e5ff7812 */ /* 0x000fe4000780c0ff */
[C---:B------:R-:W-:Y:S02]  /*3a80*/  FSEL R178, R145.reuse, RZ, P5 ;  /* 0x000000ff91b27208 */ /* 0x040fe40002800000 */
[----:B------:R-:W-:Y:S02]  /*3a90*/  FSEL R146, R145, RZ, P6 ;  /* 0x000000ff91927208 */ /* 0x000fe40003000000 */
[----:B------:R-:W-:Y:S01]  /*3aa0*/  F2FP.F16.F32.PACK_AB R179, R176, R179 ;  /* 0x000000b3b0b3723e */ /* 0x000fe200000000ff */
[----:B------:R-:W-:Y:S01]  /*3ab0*/  FFMA.FTZ R176, R222, UR16, R186 ;  /* 0x00000010deb07c23 */ /* 0x000fe200080100ba */
[----:B------:R-:W-:-:S02]  /*3ac0*/  FSEL R145, R144, RZ, P1 ;  /* 0x000000ff90917208 */ /* 0x000fc40000800000 */
[----:B------:R-:W-:Y:S01]  /*3ad0*/  FSEL R181, R144, RZ, P0 ;  /* 0x000000ff90b57208 */ /* 0x000fe20000000000 */
[----:B------:R-:W-:Y:S01]  /*3ae0*/  FFMA.FTZ R144, R202, UR16, R186 ;  /* 0x00000010ca907c23 */ /* 0x000fe200080100ba */
        /* <DEDUP_REMOVED lines=12> */
[----:B------:R-:W-:-:S02]  /*3bb0*/  LOP3.LUT P5, RZ, R238, 0xff000000, RZ, 0xc0, !PT ;  /* 0xff000000eeff7812 */ /* 0x000fc400078ac0ff */
[----:B------:R-:W-:Y:S01]  /*3bc0*/  F2FP.F16.F32.PACK_AB R178, R181, R178 ;  /* 0x000000b2b5b2723e */ /* 0x000fe200000000ff */
[----:B------:R-:W-:Y:S01]  /*3bd0*/  FMUL.FTZ R181, R176, UR23 ;  /* 0x00000017b0b57c20 */ /* 0x000fe20008410000 */
[C---:B------:R-:W-:Y:S02]  /*3be0*/  FSEL R182, R177.reuse, RZ, P0 ;  /* 0x000000ffb1b67208 */ /* 0x040fe40000000000 */
[----:B------:R-:W-:Y:S01]  /*3bf0*/  FSEL R145, R177, RZ, P1 ;  /* 0x000000ffb1917208 */ /* 0x000fe20000800000 */
[----:B------:R-:W-:Y:S01]  /*3c00*/  FMUL.FTZ R177, R144, UR23 ;  /* 0x0000001790b17c20 */ /* 0x000fe20008410000 */
        /* <DEDUP_REMOVED lines=15> */
.L_x_2109:
[--C-:B------:R-:W-:Y:S01]  /*3d00*/  FFMA.FTZ R144, R217, UR16, R186.reuse ;  /* 0x00000010d9907c23 */ /* 0x100fe200080100ba */
[----:B------:R-:W-:Y:S01]  /*3d10*/  FFMA.FTZ R145, R218, UR16, R186 ;  /* 0x00000010da917c23 */ /* 0x000fe200080100ba */
[----:B-----5:R-:W-:Y:S02]  /*3d20*/  ISETP.GE.U32.AND P0, PT, R238, RZ, PT ;  /* 0x000000ffee00720c */ /* 0x020fe40003f06070 */
[----:B------:R-:W-:Y:S01]  /*3d30*/  FADD.FTZ R144, R197, -R144 ;  /* 0x80000090c5907221 */ /* 0x000fe20000010000 */
[----:B------:R-:W-:Y:S01]  /*3d40*/  FADD.FTZ R145, R196, -R145 ;  /* 0x80000091c4917221 */ /* 0x000fe20000010000 */
[----:B------:R-:W-:Y:S02]  /*3d50*/  LOP3.LUT P1, RZ, R239, 0xff0000, RZ, 0xc0, !PT ;  /* 0x00ff0000efff7812 */ /* 0x000fe4000782c0ff */
[----:B------:R-:W-:Y:S01]  /*3d60*/  FMUL.FTZ R166, R144, UR17 ;  /* 0x0000001190a67c20 */ /* 0x000fe20008410000 */
[----:B------:R-:W-:Y:S01]  /*3d70*/  FMUL.FTZ R167, R145, UR17 ;  /* 0x0000001191a77c20 */ /* 0x000fe20008410000 */
[----:B------:R-:W-:Y:S01]  /*3d80*/  ISETP.GE.U32.AND.EX P0, PT, R239, 0x1000000, PT, P0 ;  /* 0x01000000ef00780c */ /* 0x000fe20003f06100 */
[----:B------:R-:W-:Y:S01]  /*3d90*/  FFMA.FTZ R145, R219, UR16, R186 ;  /* 0x00000010db917c23 */ /* 0x000fe200080100ba */
[----:B------:R-:W-:Y:S01]  /*3da0*/  FMUL.FTZ R146, R166, UR23 ;  /* 0x00000017a6927c20 */ /* 0x000fe20008410000 */
[----:B------:R-:W-:Y:S01]  /*3db0*/  FMUL.FTZ R156, R167, UR23 ;  /* 0x00000017a79c7c20 */ /* 0x000fe20008410000 */
[----:B------:R-:W-:Y:S01]  /*3dc0*/  LOP3.LUT P6, RZ, R239, 0xff, RZ, 0xc0, !PT ;  /* 0x000000ffefff7812 */ /* 0x000fe200078cc0ff */
[----:B------:R-:W-:Y:S01]  /*3dd0*/  FADD.FTZ R145, R16, -R145 ;  /* 0x8000009110917221 */ /* 0x000fe20000010000 */
[----:B------:R-:W-:-:S02]  /*3de0*/  LOP3.LUT P5, RZ, R229, 0xff, RZ, 0xc0, !PT ;  /* 0x000000ffe5ff7812 */ /* 0x000fc400078ac0ff */
[----:B------:R-:W-:Y:S01]  /*3df0*/  FSEL R147, R146, RZ, P1 ;  /* 0x000000ff92937208 */ /* 0x000fe20000800000 */
[----:B------:R-:W-:Y:S01]  /*3e00*/  FMUL.FTZ R164, R145, UR17 ;  /* 0x0000001191a47c20 */ /* 0x000fe20008410000 */
[----:B------:R-:W-:Y:S02]  /*3e10*/  FSEL R144, R156, RZ, P0 ;  /* 0x000000ff9c907208 */ /* 0x000fe40000000000 */
[----:B------:R-:W-:Y:S02]  /*3e20*/  ISETP.GE.U32.AND P0, PT, R228, RZ, PT ;  /* 0x000000ffe400720c */ /* 0x000fe40003f06070 */
[----:B------:R-:W-:Y:S01]  /*3e30*/  F2FP.F16.F32.PACK_AB R147, R144, R147 ;  /* 0x000000939093723e */ /* 0x000fe200000000ff */
[----:B------:R-:W-:Y:S01]  /*3e40*/  FFMA.FTZ R144, R220, UR16, R186 ;  /* 0x00000010dc907c23 */ /* 0x000fe200080100ba */
[C---:B------:R-:W-:Y:S02]  /*3e50*/  LOP3.LUT P1, RZ, R229.reuse, 0xff0000, RZ, 0xc0, !PT ;  /* 0x00ff0000e5ff7812 */ /* 0x040fe4000782c0ff */
[----:B------:R-:W-:Y:S01]  /*3e60*/  ISETP.GE.U32.AND.EX P0, PT, R229, 0x1000000, PT, P0 ;  /* 0x01000000e500780c */ /* 0x000fe20003f06100 */
[----:B------:R-:W-:Y:S01]  /*3e70*/  FADD.FTZ R144, R195, -R144 ;  /* 0x80000090c3907221 */ /* 0x000fe20000010000 */
[----:B------:R-:W-:-:S02]  /*3e80*/  FSEL R179, R146, RZ, P1 ;  /* 0x000000ff92b37208 */ /* 0x000fc40000800000 */
[----:B------:R-:W-:Y:S01]  /*3e90*/  FSEL R156, R156, RZ, P0 ;  /* 0x000000ff9c9c7208 */ /* 0x000fe20000000000 */
[----:B------:R-:W-:Y:S01]  /*3ea0*/  FMUL.FTZ R165, R144, UR17 ;  /* 0x0000001190a57c20 */ /* 0x000fe20008410000 */
[----:B------:R-:W-:Y:S01]  /*3eb0*/  LOP3.LUT P1, RZ, R239, 0xff00, RZ, 0xc0, !PT ;  /* 0x0000ff00efff7812 */ /* 0x000fe2000782c0ff */
[----:B------:R-:W-:Y:S01]  /*3ec0*/  FMUL.FTZ R144, R164, UR23 ;  /* 0x00000017a4907c20 */ /* 0x000fe20008410000 */
[----:B------:R-:W-:Y:S01]  /*3ed0*/  LOP3.LUT P0, RZ, R229, 0xff00, RZ, 0xc0, !PT ;  /* 0x0000ff00e5ff7812 */ /* 0x000fe2000780c0ff */
[----:B------:R-:W-:Y:S01]  /*3ee0*/  FMUL.FTZ R145, R165, UR23 ;  /* 0x00000017a5917c20 */ /* 0x000fe20008410000 */
[----:B------:R-:W-:Y:S01]  /*3ef0*/  F2FP.F16.F32.PACK_AB R179, R156, R179 ;  /* 0x000000b39cb3723e */ /* 0x000fe200000000ff */
[----:B------:R-:W-:Y:S01]  /*3f00*/  FFMA.FTZ R156, R222, UR16, R186 ;  /* 0x00000010de9c7c23 */ /* 0x000fe200080100ba */
[----:B------:R-:W-:Y:S02]  /*3f10*/  FSEL R146, R144, RZ, P6 ;  /* 0x000000ff90927208 */ /* 0x000fe40003000000 */
[----:B------:R-:W-:-:S02]  /*3f20*/  FSEL R159, R145, RZ, P1 ;  /* 0x000000ff919f7208 */ /* 0x000fc40000800000 */
[----:B------:R-:W-:Y:S01]  /*3f30*/  FSEL R157, R145, RZ, P0 ;  /* 0x000000ff919d7208 */ /* 0x000fe20000000000 */
[----:B------:R-:W-:Y:S01]  /*3f40*/  FFMA.FTZ R145, R221, UR16, R186 ;  /* 0x00000010dd917c23 */ /* 0x000fe200080100ba */
[----:B------:R-:W-:Y:S01]  /*3f50*/  F2FP.F16.F32.PACK_AB R146, R159, R146 ;  /* 0x000000929f92723e */ /* 0x000fe200000000ff */
[----:B------:R-:W-:Y:S01]  /*3f60*/  FADD.FTZ R159, R11, -R156 ;  /* 0x8000009c0b9f7221 */ /* 0x000fe20000010000 */
[----:B------:R-:W-:Y:S01]  /*3f70*/  FSEL R178, R144, RZ, P5 ;  /* 0x000000ff90b27208 */ /* 0x000fe20002800000 */
[----:B------:R-:W-:Y:S01]  /*3f80*/  FADD.FTZ R145, R6, -R145 ;  /* 0x8000009106917221 */ /* 0x000fe20000010000 */
[--C-:B------:R-:W-:Y:S01]  /*3f90*/  FFMA.FTZ R144, R202, UR16, R186.reuse ;  /* 0x00000010ca907c23 */ /* 0x100fe200080100ba */
[----:B------:R-:W-:Y:S01]  /*3fa0*/  LOP3.LUT P0, RZ, R228, 0xff0000, RZ, 0xc0, !PT ;  /* 0x00ff0000e4ff7812 */ /* 0x000fe2000780c0ff */
[----:B------:R-:W-:Y:S01]  /*3fb0*/  FMUL.FTZ R159, R159, UR17 ;  /* 0x000000119f9f7c20 */ /* 0x000fe20008410000 */
[----:B------:R-:W-:Y:S01]  /*3fc0*/  FMUL.FTZ R158, R145, UR17 ;  /* 0x00000011919e7c20 */ /* 0x000fe20008410000 */
[----:B------:R-:W-:Y:S01]  /*3fd0*/  FFMA.FTZ R145, R3, UR16, R186 ;  /* 0x0000001003917c23 */ /* 0x000fe200080100ba */
[----:B------:R-:W-:Y:S01]  /*3fe0*/  LOP3.LUT P1, RZ, R238, 0xff0000, RZ, 0xc0, !PT ;  /* 0x00ff0000eeff7812 */ /* 0x000fe2000782c0ff */
[----:B------:R-:W-:Y:S01]  /*3ff0*/  FADD.FTZ R144, R7, -R144 ;  /* 0x8000009007907221 */ /* 0x000fe20000010000 */
[----:B------:R-:W-:Y:S01]  /*4000*/  FMUL.FTZ R156, R158, UR23 ;  /* 0x000000179e9c7c20 */ /* 0x000fe20008410000 */
[----:B------:R-:W-:Y:S01]  /*4010*/  FADD.FTZ R145, R8, -R145 ;  /* 0x8000009108917221 */ /* 0x000fe20000010000 */
[----:B------:R-:W-:Y:S01]  /*4020*/  F2FP.F16.F32.PACK_AB R178, R157, R178 ;  /* 0x000000b29db2723e */ /* 0x000fe200000000ff */
[----:B------:R-:W-:Y:S01]  /*4030*/  FMUL.FTZ R176, R159, UR23 ;  /* 0x000000179fb07c20 */ /* 0x000fe20008410000 */
[----:B------:R-:W-:Y:S01]  /*4040*/  LOP3.LUT P6, RZ, R228, 0xff000000, RZ, 0xc0, !PT ;  /* 0xff000000e4ff7812 */ /* 0x000fe200078cc0ff */
[----:B------:R-:W-:Y:S01]  /*4050*/  FMUL.FTZ R157, R144, UR17 ;  /* 0x00000011909d7c20 */ /* 0x000fe20008410000 */
[----:B------:R-:W-:-:S02]  /*4060*/  FSEL R177, R156, RZ, P0 ;  /* 0x000000ff9cb17208 */ /* 0x000fc40000000000 */
[----:B------:R-:W-:Y:S01]  /*4070*/  FSEL R182, R156, RZ, P1 ;  /* 0x000000ff9cb67208 */ /* 0x000fe20000800000 */
[----:B------:R-:W-:Y:S01]  /*4080*/  FMUL.FTZ R156, R145, UR17 ;  /* 0x00000011919c7c20 */ /* 0x000fe20008410000 */
[----:B------:R-:W-:Y:S01]  /*4090*/  LOP3.LUT P5, RZ, R238, 0xff000000, RZ, 0xc0, !PT ;  /* 0xff000000eeff7812 */ /* 0x000fe200078ac0ff */
[----:B------:R-:W-:Y:S01]  /*40a0*/  FMUL.FTZ R145, R157, UR23 ;  /* 0x000000179d917c20 */ /* 0x000fe20008410000 */
[----:B------:R-:W-:Y:S01]  /*40b0*/  FSEL R184, R176, RZ, P6 ;  /* 0x000000ffb0b87208 */ /* 0x000fe20003000000 */
[----:B------:R-:W-:Y:S01]  /*40c0*/  FMUL.FTZ R144, R156, UR23 ;  /* 0x000000179c907c20 */ /* 0x000fe20008410000 */
[----:B------:R-:W-:Y:S02]  /*40d0*/  FSEL R185, R176, RZ, P5 ;  /* 0x000000ffb0b97208 */ /* 0x000fe40002800000 */
[----:B------:R-:W-:Y:S02]  /*40e0*/  LOP3.LUT P0, RZ, R228, 0xff00, RZ, 0xc0, !PT ;  /* 0x0000ff00e4ff7812 */ /* 0x000fe4000780c0ff */
[----:B------:R-:W-:-:S02]  /*40f0*/  LOP3.LUT P1, RZ, R238, 0xff00, RZ, 0xc0, !PT ;  /* 0x0000ff00eeff7812 */ /* 0x000fc4000782c0ff */
[----:B------:R-:W-:Y:S02]  /*4100*/  LOP3.LUT P6, RZ, R238, 0xff, RZ, 0xc0, !PT ;  /* 0x000000ffeeff7812 */ /* 0x000fe400078cc0ff */
[----:B------:R-:W-:Y:S02]  /*4110*/  LOP3.LUT P5, RZ, R228, 0xff, RZ, 0xc0, !PT ;  /* 0x000000ffe4ff7812 */ /* 0x000fe400078ac0ff */
        /* <DEDUP_REMOVED lines=9> */
.L_x_2108:
        /* <DEDUP_REMOVED lines=20> */
[----:B------:R-:W-:-:S02]  /*42f0*/  LOP3.LUT P5, RZ, R229, 0xff, RZ, 0xc0, !PT ;  /* 0x000000ffe5ff7812 */ /* 0x000fc400078ac0ff */
[----:B------:R-:W-:Y:S01]  /*4300*/  FSEL R147, R146, RZ, P1 ;  /* 0x000000ff92937208 */ /* 0x000fe20000800000 */
[----:B------:R-:W-:Y:S01]  /*4310*/  FADD.FTZ R145, R16, -R145 ;  /* 0x8000009110917221 */ /* 0x000fe20000010000 */
[----:B------:R-:W-:Y:S02]  /*4320*/  FSEL R144, R176, RZ, P0 ;  /* 0x000000ffb0907208 */ /* 0x000fe40000000000 */
[----:B------:R-:W-:Y:S01]  /*4330*/  ISETP.GE.U32.AND P0, PT, R228, RZ, PT ;  /* 0x000000ffe400720c */ /* 0x000fe20003f06070 */
[----:B------:R-:W-:Y:S01]  /*4340*/  FFMA.FTZ R145, R145, UR17, R152 ;  /* 0x0000001191917c23 */ /* 0x000fe20008010098 */
[----:B------:R-:W-:Y:S01]  /*4350*/  F2FP.F16.F32.PACK_AB R147, R144, R147 ;  /* 0x000000939093723e */ /* 0x000fe200000000ff */
[----:B------:R-:W-:Y:S01]  /*4360*/  FFMA.FTZ R144, R220, UR16, R186 ;  /* 0x00000010dc907c23 */ /* 0x000fe200080100ba */
[----:B------:R-:W-:Y:S01]  /*4370*/  LOP3.LUT P1, RZ, R229, 0xff0000, RZ, 0xc0, !PT ;  /* 0x00ff0000e5ff7812 */ /* 0x000fe2000782c0ff */
[----:B------:R-:W-:Y:S01]  /*4380*/  FMUL.FTZ R145, R145, UR23 ;  /* 0x0000001791917c20 */ /* 0x000fe20008410000 */
[----:B------:R-:W-:Y:S01]  /*4390*/  ISETP.GE.U32.AND.EX P0, PT, R229, 0x1000000, PT, P0 ;  /* 0x01000000e500780c */ /* 0x000fe20003f06100 */
[----:B------:R-:W-:Y:S01]  /*43a0*/  FADD.FTZ R144, R195, -R144 ;  /* 0x80000090c3907221 */ /* 0x000fe20000010000 */
[----:B------:R-:W-:-:S02]  /*43b0*/  LOP3.LUT P6, RZ, R239, 0xff, RZ, 0xc0, !PT ;  /* 0x000000ffefff7812 */ /* 0x000fc400078cc0ff */
[----:B------:R-:W-:Y:S01]  /*43c0*/  FSEL R179, R146, RZ, P1 ;  /* 0x000000ff92b37208 */ /* 0x000fe20000800000 */
[----:B------:R-:W-:Y:S01]  /*43d0*/  FFMA.FTZ R144, R144, UR17, R153 ;  /* 0x0000001190907c23 */ /* 0x000fe20008010099 */
[----:B------:R-:W-:Y:S02]  /*43e0*/  FSEL R176, R176, RZ, P0 ;  /* 0x000000ffb0b07208 */ /* 0x000fe40000000000 */
[----:B------:R-:W-:Y:S01]  /*43f0*/  LOP3.LUT P1, RZ, R239, 0xff00, RZ, 0xc0, !PT ;  /* 0x0000ff00efff7812 */ /* 0x000fe2000782c0ff */
[----:B------:R-:W-:Y:S01]  /*4400*/  FMUL.FTZ R144, R144, UR23 ;  /* 0x0000001790907c20 */ /* 0x000fe20008410000 */
[----:B------:R-:W-:Y:S02]  /*4410*/  LOP3.LUT P0, RZ, R229, 0xff00, RZ, 0xc0, !PT ;  /* 0x0000ff00e5ff7812 */ /* 0x000fe4000780c0ff */
[C---:B------:R-:W-:Y:S02]  /*4420*/  FSEL R178, R145.reuse, RZ, P5 ;  /* 0x000000ff91b27208 */ /* 0x040fe40002800000 */
[----:B------:R-:W-:-:S02]  /*4430*/  FSEL R146, R145, RZ, P6 ;  /* 0x000000ff91927208 */ /* 0x000fc40003000000 */
[----:B------:R-:W-:Y:S01]  /*4440*/  F2FP.F16.F32.PACK_AB R179, R176, R179 ;  /* 0x000000b3b0b3723e */ /* 0x000fe200000000ff */
[--C-:B------:R-:W-:Y:S01]  /*4450*/  FFMA.FTZ R176, R222, UR16, R186.reuse ;  /* 0x00000010deb07c23 */ /* 0x100fe200080100ba */
[C---:B------:R-:W-:Y:S02]  /*4460*/  FSEL R145, R144.reuse, RZ, P1 ;  /* 0x000000ff90917208 */ /* 0x040fe40000800000 */
[----:B------:R-:W-:Y:S01]  /*4470*/  FSEL R181, R144, RZ, P0 ;  /* 0x000000ff90b57208 */ /* 0x000fe20000000000 */
[----:B------:R-:W-:Y:S01]  /*4480*/  FFMA.FTZ R144, R202, UR16, R186 ;  /* 0x00000010ca907c23 */ /* 0x000fe200080100ba */
[----:B------:R-:W-:Y:S01]  /*4490*/  F2FP.F16.F32.PACK_AB R146, R145, R146 ;  /* 0x000000929192723e */ /* 0x000fe200000000ff */
[----:B------:R-:W-:Y:S01]  /*44a0*/  FADD.FTZ R180, R11, -R176 ;  /* 0x800000b00bb47221 */ /* 0x000fe20000010000 */
[----:B------:R-:W-:Y:S01]  /*44b0*/  FFMA.FTZ R145, R3, UR16, R186 ;  /* 0x0000001003917c23 */ /* 0x000fe200080100ba */
[----:B------:R-:W-:Y:S01]  /*44c0*/  FMUL.FTZ R176, R177, UR23 ;  /* 0x00000017b1b07c20 */ /* 0x000fe20008410000 */
[----:B------:R-:W-:Y:S01]  /*44d0*/  FADD.FTZ R144, R7, -R144 ;  /* 0x8000009007907221 */ /* 0x000fe20000010000 */
[----:B------:R-:W-:Y:S01]  /*44e0*/  FFMA.FTZ R180, R180, UR17, R151 ;  /* 0x00000011b4b47c23 */ /* 0x000fe20008010097 */
[----:B------:R-:W-:Y:S01]  /*44f0*/  FADD.FTZ R177, R8, -R145 ;  /* 0x8000009108b17221 */ /* 0x000fe20000010000 */
[----:B------:R-:W-:Y:S01]  /*4500*/  LOP3.LUT P0, RZ, R228, 0xff0000, RZ, 0xc0, !PT ;  /* 0x00ff0000e4ff7812 */ /* 0x000fe2000780c0ff */
[----:B------:R-:W-:Y:S01]  /*4510*/  FFMA.FTZ R144, R144, UR17, R149 ;  /* 0x0000001190907c23 */ /* 0x000fe20008010095 */
[----:B------:R-:W-:Y:S01]  /*4520*/  LOP3.LUT P1, RZ, R238, 0xff0000, RZ, 0xc0, !PT ;  /* 0x00ff0000eeff7812 */ /* 0x000fe2000782c0ff */
[----:B------:R-:W-:Y:S01]  /*4530*/  FMUL.FTZ R180, R180, UR23 ;  /* 0x00000017b4b47c20 */ /* 0x000fe20008410000 */
[----:B------:R-:W-:Y:S01]  /*4540*/  LOP3.LUT P6, RZ, R228, 0xff000000, RZ, 0xc0, !PT ;  /* 0xff000000e4ff7812 */ /* 0x000fe200078cc0ff */
[----:B------:R-:W-:Y:S01]  /*4550*/  FFMA.FTZ R177, R177, UR17, R148 ;  /* 0x00000011b1b17c23 */ /* 0x000fe20008010094 */
[----:B------:R-:W-:Y:S01]  /*4560*/  LOP3.LUT P5, RZ, R238, 0xff000000, RZ, 0xc0, !PT ;  /* 0xff000000eeff7812 */ /* 0x000fe200078ac0ff */
[----:B------:R-:W-:Y:S01]  /*4570*/  FMUL.FTZ R144, R144, UR23 ;  /* 0x0000001790907c20 */ /* 0x000fe20008410000 */
[C---:B------:R-:W-:Y:S01]  /*4580*/  FSEL R182, R176.reuse, RZ, P0 ;  /* 0x000000ffb0b67208 */ /* 0x040fe20000000000 */
        /* <DEDUP_REMOVED lines=18> */
.L_x_2110:
[--C-:B------:R-:W-:Y:S01]  /*46b0*/  FFMA.FTZ R144, R217, UR16, R186.reuse ;  /* 0x00000010d9907c23 */ /* 0x100fe200080100ba */
[----:B------:R-:W-:Y:S01]  /*46c0*/  FFMA.FTZ R147, R218, UR16, R186 ;  /* 0x00000010da937c23 */ /* 0x000fe200080100ba */
[----:B-----5:R-:W-:Y:S02]  /*46d0*/  ISETP.GE.U32.AND P0, PT, R238, RZ, PT ;  /* 0x000000ffee00720c */ /* 0x020fe40003f06070 */
[----:B------:R-:W-:Y:S01]  /*46e0*/  FADD.FTZ R145, R197, -R144 ;  /* 0x80000090c5917221 */ /* 0x000fe20000010000 */
[----:B------:R-:W-:Y:S01]  /*46f0*/  FADD.FTZ R144, R196, -R147 ;  /* 0x80000093c4907221 */ /* 0x000fe20000010000 */
[----:B------:R-:W-:Y:S02]  /*4700*/  LOP3.LUT P1, RZ, R239, 0xff0000, RZ, 0xc0, !PT ;  /* 0x00ff0000efff7812 */ /* 0x000fe4000782c0ff */
[----:B------:R-:W-:Y:S01]  /*4710*/  FFMA.FTZ R166, R145, UR17, R154 ;  /* 0x0000001191a67c23 */ /* 0x000fe2000801009a */
[----:B------:R-:W-:Y:S01]  /*4720*/  FFMA.FTZ R167, R144, UR17, R155 ;  /* 0x0000001190a77c23 */ /* 0x000fe2000801009b */
        /* <DEDUP_REMOVED lines=8> */
[----:B------:R-:W-:Y:S01]  /*47b0*/  FFMA.FTZ R164, R145, UR17, R152 ;  /* 0x0000001191a47c23 */ /* 0x000fe20008010098 */
        /* <DEDUP_REMOVED lines=9> */
[----:B------:R-:W-:Y:S01]  /*4850*/  FFMA.FTZ R165, R144, UR17, R153 ;  /* 0x0000001190a57c23 */ /* 0x000fe20008010099 */
[----:B------:R-:W-:Y:S01]  /*4860*/  LOP3.LUT P1, RZ, R239, 0xff00, RZ, 0xc0, !PT ;  /* 0x0000ff00efff7812 */ /* 0x000fe2000782c0ff */
[----:B------:R-:W-:Y:S01]  /*4870*/  FMUL.FTZ R144, R164, UR23 ;  /* 0x00000017a4907c20 */ /* 0x000fe20008410000 */
[----:B------:R-:W-:Y:S01]  /*4880*/  LOP3.LUT P0, RZ, R229, 0xff00, RZ, 0xc0, !PT ;  /* 0x0000ff00e5ff7812 */ /* 0x000fe2000780c0ff */
[----:B------:R-:W-:Y:S01]  /*4890*/  FMUL.FTZ R145, R165, UR23 ;  /* 0x00000017a5917c20 */ /* 0x000fe20008410000 */
[----:B------:R-:W-:Y:S01]  /*48a0*/  F2FP.F16.F32.PACK_AB R179, R156, R179 ;  /* 0x000000b39cb3723e */ /* 0x000fe200000000ff */
[----:B------:R-:W-:Y:S01]  /*48b0*/  FFMA.FTZ R156, R222, UR16, R186 ;  /* 0x00000010de9c7c23 */ /* 0x000fe200080100ba */
[C---:B------:R-:W-:Y:S02]  /*48c0*/  FSEL R146, R144.reuse, RZ, P6 ;  /* 0x000000ff90927208 */ /* 0x040fe40003000000 */
[----:B------:R-:W-:Y:S01]  /*48d0*/  FSEL R159, R145, RZ, P1 ;  /* 0x000000ff919f7208 */ /* 0x000fe20000800000 */
[----:B------:R-:W-:Y:S01]  /*48e0*/  FADD.FTZ R176, R11, -R156 ;  /* 0x8000009c0bb07221 */ /* 0x000fe20000010000 */
[----:B------:R-:W-:Y:S01]  /*48f0*/  FSEL R157, R145, RZ, P0 ;  /* 0x000000ff919d7208 */ /* 0x000fe20000000000 */
[--C-:B------:R-:W-:Y:S01]  /*4900*/  FFMA.FTZ R145, R221, UR16, R186.reuse ;  /* 0x00000010dd917c23 */ /* 0x100fe200080100ba */
[----:B------:R-:W-:Y:S01]  /*4910*/  FSEL R178, R144, RZ, P5 ;  /* 0x000000ff90b27208 */ /* 0x000fe20002800000 */
[----:B------:R-:W-:Y:S01]  /*4920*/  FFMA.FTZ R144, R202, UR16, R186 ;  /* 0x00000010ca907c23 */ /* 0x000fe200080100ba */
[----:B------:R-:W-:Y:S01]  /*4930*/  F2FP.F16.F32.PACK_AB R146, R159, R146 ;  /* 0x000000929f92723e */ /* 0x000fe200000000ff */
[----:B------:R-:W-:Y:S01]  /*4940*/  FADD.FTZ R145, R6, -R145 ;  /* 0x8000009106917221 */ /* 0x000fe20000010000 */
[----:B------:R-:W-:Y:S01]  /*4950*/  LOP3.LUT P0, RZ, R228, 0xff0000, RZ, 0xc0, !PT ;  /* 0x00ff0000e4ff7812 */ /* 0x000fe2000780c0ff */
[----:B------:R-:W-:Y:S01]  /*4960*/  FFMA.FTZ R159, R176, UR17, R151 ;  /* 0x00000011b09f7c23 */ /* 0x000fe20008010097 */
[----:B------:R-:W-:Y:S01]  /*4970*/  LOP3.LUT P1, RZ, R238, 0xff0000, RZ, 0xc0, !PT ;  /* 0x00ff0000eeff7812 */ /* 0x000fe2000782c0ff */
[----:B------:R-:W-:Y:S01]  /*4980*/  FFMA.FTZ R158, R145, UR17, R150 ;  /* 0x00000011919e7c23 */ /* 0x000fe20008010096 */
[----:B------:R-:W-:Y:S01]  /*4990*/  FFMA.FTZ R145, R3, UR16, R186 ;  /* 0x0000001003917c23 */ /* 0x000fe200080100ba */
[----:B------:R-:W-:Y:S01]  /*49a0*/  FADD.FTZ R144, R7, -R144 ;  /* 0x8000009007907221 */ /* 0x000fe20000010000 */
[----:B------:R-:W-:Y:S01]  /*49b0*/  F2FP.F16.F32.PACK_AB R178, R157, R178 ;  /* 0x000000b29db2723e */ /* 0x000fe200000000ff */
[----:B------:R-:W-:Y:S01]  /*49c0*/  FMUL.FTZ R156, R158, UR23 ;  /* 0x000000179e9c7c20 */ /* 0x000fe20008410000 */
[----:B------:R-:W-:Y:S01]  /*49d0*/  FADD.FTZ R145, R8, -R145 ;  /* 0x8000009108917221 */ /* 0x000fe20000010000 */
[----:B------:R-:W-:Y:S01]  /*49e0*/  FMUL.FTZ R176, R159, UR23 ;  /* 0x000000179fb07c20 */ /* 0x000fe20008410000 */
[----:B------:R-:W-:Y:S01]  /*49f0*/  LOP3.LUT P6, RZ, R228, 0xff000000, RZ, 0xc0, !PT ;  /* 0xff000000e4ff7812 */ /* 0x000fe200078cc0ff */
[----:B------:R-:W-:Y:S01]  /*4a00*/  FFMA.FTZ R157, R144, UR17, R149 ;  /* 0x00000011909d7c23 */ /* 0x000fe20008010095 */
[----:B------:R-:W-:-:S02]  /*4a10*/  FSEL R177, R156, RZ, P0 ;  /* 0x000000ff9cb17208 */ /* 0x000fc40000000000 */
[----:B------:R-:W-:Y:S01]  /*4a20*/  FSEL R182, R156, RZ, P1 ;  /* 0x000000ff9cb67208 */ /* 0x000fe20000800000 */
[----:B------:R-:W-:Y:S01]  /*4a30*/  FFMA.FTZ R156, R145, UR17, R148 ;  /* 0x00000011919c7c23 */ /* 0x000fe20008010094 */
        /* <DEDUP_REMOVED lines=16> */
[----:B------:R-:W-:-:S07]  /*4b40*/  F2FP.F16.F32.PACK_AB R176, R181, R176 ;  /* 0x000000b0b5b0723e */ /* 0x000fce00000000ff */
.L_x_2106:
        /* <DEDUP_REMOVED lines=15> */
.L_x_2102:
[----:B------:R-:W-:Y:S05]  /*4c40*/  BSYNC.RECONVERGENT B0 ;  /* 0x0000000000007941 */ /* 0x000fea0003800200 */
.L_x_2101:
        /* <DEDUP_REMOVED lines=16> */
[----:B------:R-:W-:Y:S01]  /*4d50*/  ISETP.GE.U32.AND P5, PT, R226, RZ, PT ;  /* 0x000000ffe200720c */ /* 0x000fe20003fa6070 */
[----:B------:R-:W-:Y:S01]  /*4d60*/  FFMA.FTZ R159, R216, UR16, R186 ;  /* 0x00000010d89f7c23 */ /* 0x000fe200080100ba */
[----:B------:R-:W-:Y:S01]  /*4d70*/  LOP3.LUT P6, RZ, R233, 0xff0000, RZ, 0xc0, !PT ;  /* 0x00ff0000e9ff7812 */ /* 0x000fe200078cc0ff */
[----:B------:R-:W-:Y:S01]  /*4d80*/  FFMA.FTZ R166, R145, UR17, R22 ;  /* 0x0000001191a67c23 */ /* 0x000fe20008010016 */
[--C-:B------:R-:W-:Y:S01]  /*4d90*/  FFMA.FTZ R145, R212, UR16, R186.reuse ;  /* 0x00000010d4917c23 */ /* 0x100fe200080100ba */
[----:B------:R-:W-:Y:S01]  /*4da0*/  ISETP.GE.U32.AND.EX P5, PT, R227, 0x1000000, PT, P5 ;  /* 0x01000000e300780c */ /* 0x000fe20003fa6150 */
[----:B------:R-:W-:Y:S01]  /*4db0*/  FFMA.FTZ R157, R194, UR16, R186 ;  /* 0x00000010c29d7c23 */ /* 0x000fe200080100ba */
[----:B------:R-:W-:Y:S01]  /*4dc0*/  FMUL.FTZ R146, R166, UR23 ;  /* 0x00000017a6927c20 */ /* 0x000fe20008410000 */
[----:B------:R-:W-:Y:S01]  /*4dd0*/  FADD.FTZ R156, R198, -R145 ;  /* 0x80000091c69c7221 */ /* 0x000fe20000010000 */
[----:B------:R-:W-:Y:S01]  /*4de0*/  FADD.FTZ R145, R193, -R144 ;  /* 0x80000090c1917221 */ /* 0x000fe20000010000 */
[----:B------:R-:W-:Y:S01]  /*4df0*/  FADD.FTZ R144, R192, -R147 ;  /* 0x80000093c0907221 */ /* 0x000fe20000010000 */
[----:B------:R-:W-:Y:S01]  /*4e00*/  FADD.FTZ R176, R14, -R159 ;  /* 0x8000009f0eb07221 */ /* 0x000fe20000010000 */
[----:B------:R-:W-:Y:S01]  /*4e10*/  FFMA.FTZ R167, R156, UR17, R23 ;  /* 0x000000119ca77c23 */ /* 0x000fe20008010017 */
[----:B------:R-:W-:Y:S01]  /*4e20*/  FSEL R179, R146, RZ, P1 ;  /* 0x000000ff92b37208 */ /* 0x000fe20000800000 */
[----:B------:R-:W-:Y:S01]  /*4e30*/  FFMA.FTZ R165, R144, UR17, R21 ;  /* 0x0000001190a57c23 */ /* 0x000fe20008010015 */
[----:B------:R-:W-:Y:S01]  /*4e40*/  ISETP.GE.U32.AND P1, PT, R232, RZ, PT ;  /* 0x000000ffe800720c */ /* 0x000fe20003f26070 */
[----:B------:R-:W-:Y:S01]  /*4e50*/  FMUL.FTZ R144, R167, UR23 ;  /* 0x00000017a7907c20 */ /* 0x000fe20008410000 */
[----:B------:R-:W-:Y:S01]  /*4e60*/  FFMA.FTZ R164, R145, UR17, R20 ;  /* 0x0000001191a47c23 */ /* 0x000fe20008010014 */
[----:B------:R-:W-:Y:S01]  /*4e70*/  FSEL R147, R146, RZ, P6 ;  /* 0x000000ff92937208 */ /* 0x000fe20003000000 */
[----:B------:R-:W-:Y:S01]  /*4e80*/  FMUL.FTZ R177, R165, UR23 ;  /* 0x00000017a5b17c20 */ /* 0x000fe20008410000 */
[C---:B------:R-:W-:Y:S01]  /*4e90*/  ISETP.GE.U32.AND.EX P1, PT, R233.reuse, 0x1000000, PT, P1 ;  /* 0x01000000e900780c */ /* 0x040fe20003f26110 */
        /* <DEDUP_REMOVED lines=10> */
[----:B------:R-:W-:-:S02]  /*4f40*/  F2FP.F16.F32.PACK_AB R146, R145, R146 ;  /* 0x000000929192723e */ /* 0x000fc400000000ff */
[----:B------:R-:W-:Y:S01]  /*4f50*/  F2FP.F16.F32.PACK_AB R179, R158, R179 ;  /* 0x000000b39eb3723e */ /* 0x000fe200000000ff */
[----:B------:R-:W-:Y:S01]  /*4f60*/  FADD.FTZ R145, R13, -R144 ;  /* 0x800000900d917221 */ /* 0x000fe20000010000 */
[C---:B------:R-:W-:Y:S01]  /*4f70*/  LOP3.LUT P6, RZ, R227.reuse, 0xff, RZ, 0xc0, !PT ;  /* 0x000000ffe3ff7812 */ /* 0x040fe200078cc0ff */
[----:B------:R-:W-:Y:S01]  /*4f80*/  FADD.FTZ R144, R12, -R157 ;  /* 0x8000009d0c907221 */ /* 0x000fe20000010000 */
[----:B------:R-:W-:Y:S01]  /*4f90*/  LOP3.LUT P1, RZ, R227, 0xff00, RZ, 0xc0, !PT ;  /* 0x0000ff00e3ff7812 */ /* 0x000fe2000782c0ff */
[----:B------:R-:W-:Y:S01]  /*4fa0*/  FFMA.FTZ R158, R145, UR17, R26 ;  /* 0x00000011919e7c23 */ /* 0x000fe2000801001a */
[----:B------:R-:W-:Y:S01]  /*4fb0*/  FFMA.FTZ R145, R15, UR16, R186 ;  /* 0x000000100f917c23 */ /* 0x000fe200080100ba */
[----:B------:R-:W-:Y:S01]  /*4fc0*/  FSEL R178, R156, RZ, P6 ;  /* 0x000000ff9cb27208 */ /* 0x000fe20003000000 */
[----:B------:R-:W-:Y:S01]  /*4fd0*/  FFMA.FTZ R157, R144, UR17, R25 ;  /* 0x00000011909d7c23 */ /* 0x000fe20008010019 */
[----:B------:R-:W-:Y:S01]  /*4fe0*/  FMUL.FTZ R156, R158, UR23 ;  /* 0x000000179e9c7c20 */ /* 0x000fe20008410000 */
[----:B------:R-:W-:Y:S01]  /*4ff0*/  LOP3.LUT P5, RZ, R226, 0xff0000, RZ, 0xc0, !PT ;  /* 0x00ff0000e2ff7812 */ /* 0x000fe200078ac0ff */
[----:B------:R-:W-:Y:S01]  /*5000*/  FADD.FTZ R145, R2, -R145 ;  /* 0x8000009102917221 */ /* 0x000fe20000010000 */
[----:B------:R-:W-:Y:S01]  /*5010*/  LOP3.LUT P6, RZ, R232, 0xff0000, RZ, 0xc0, !PT ;  /* 0x00ff0000e8ff7812 */ /* 0x000fe200078cc0ff */
[----:B------:R-:W-:Y:S01]  /*5020*/  FMUL.FTZ R144, R159, UR23 ;  /* 0x000000179f907c20 */ /* 0x000fe20008410000 */
[----:B------:R-:W-:-:S02]  /*5030*/  FSEL R183, R177, RZ, P1 ;  /* 0x000000ffb1b77208 */ /* 0x000fc40000800000 */
[C---:B------:R-:W-:Y:S02]  /*5040*/  FSEL R177, R156.reuse, RZ, P5 ;  /* 0x000000ff9cb17208 */ /* 0x040fe40002800000 */
[----:B------:R-:W-:Y:S01]  /*5050*/  FSEL R182, R156, RZ, P6 ;  /* 0x000000ff9cb67208 */ /* 0x000fe20003000000 */
[----:B------:R-:W-:Y:S01]  /*5060*/  FFMA.FTZ R156, R145, UR17, R24 ;  /* 0x00000011919c7c23 */ /* 0x000fe20008010018 */
[----:B------:R-:W-:Y:S01]  /*5070*/  LOP3.LUT P1, RZ, R226, 0xff000000, RZ, 0xc0, !PT ;  /* 0xff000000e2ff7812 */ /* 0x000fe2000782c0ff */
[----:B------:R-:W-:Y:S01]  /*5080*/  FMUL.FTZ R145, R157, UR23 ;  /* 0x000000179d917c20 */ /* 0x000fe20008410000 */
[----:B------:R-:W-:Y:S02]  /*5090*/  LOP3.LUT P5, RZ, R232, 0xff000000, RZ, 0xc0, !PT ;  /* 0xff000000e8ff7812 */ /* 0x000fe400078ac0ff */
[----:B------:R-:W-:Y:S02]  /*50a0*/  LOP3.LUT P6, RZ, R226, 0xff00, RZ, 0xc0, !PT ;  /* 0x0000ff00e2ff7812 */ /* 0x000fe400078cc0ff */
[----:B------:R-:W-:-:S02]  /*50b0*/  FSEL R184, R144, RZ, P1 ;  /* 0x000000ff90b87208 */ /* 0x000fc40000800000 */
[----:B------:R-:W-:Y:S01]  /*50c0*/  FSEL R185, R144, RZ, P5 ;  /* 0x000000ff90b97208 */ /* 0x000fe20002800000 */
[----:B------:R-:W-:Y:S01]  /*50d0*/  FMUL.FTZ R144, R156, UR23 ;  /* 0x000000179c907c20 */ /* 0x000fe20008410000 */
[----:B------:R-:W-:Y:S02]  /*50e0*/  FSEL R181, R145, RZ, P6 ;  /* 0x000000ff91b57208 */ /* 0x000fe40003000000 */
[C---:B------:R-:W-:Y:S02]  /*50f0*/  LOP3.LUT P1, RZ, R232.reuse, 0xff00, RZ, 0xc0, !PT ;  /* 0x0000ff00e8ff7812 */ /* 0x040fe4000782c0ff */
        /* <DEDUP_REMOVED lines=8> */
[----:B------:R-:W-:-:S02]  /*5180*/  F2FP.F16.F32.PACK_AB R144, R183, R180 ;  /* 0x000000b4b790723e */ /* 0x000fc400000000ff */
[----:B------:R-:W-:Y:S01]  /*5190*/  F2FP.F16.F32.PACK_AB R176, R181, R176 ;  /* 0x000000b0b5b0723e */ /* 0x000fe200000000ff */
[----:B------:R-:W-:Y:S06]  /*51a0*/  BRA `(.L_x_2116) ;  /* 0x0000001c00107947 */ /* 0x000fec0003800000 */
.L_x_2115:
[--C-:B0-----:R-:W-:Y:S01]  /*51b0*/  FFMA.FTZ R145, R213, UR16, R186.reuse ;  /* 0x00000010d5917c23 */ /* 0x101fe200080100ba */
[--C-:B------:R-:W-:Y:S01]  /*51c0*/  FFMA.FTZ R177, R212, UR16, R186.reuse ;  /* 0x00000010d4b17c23 */ /* 0x100fe200080100ba */
[--C-:B------:R-:W-:Y:S01]  /*51d0*/  FFMA.FTZ R144, R215, UR16, R186.reuse ;  /* 0x00000010d7907c23 */ /* 0x100fe200080100ba */
[----:B-----5:R-:W-:Y:S01]  /*51e0*/  LOP3.LUT P1, RZ, R227, 0xff0000, RZ, 0xc0, !PT ;  /* 0x00ff0000e3ff7812 */ /* 0x020fe2000782c0ff */
[----:B------:R-:W-:Y:S01]  /*51f0*/  FADD.FTZ R145, R200, -R145 ;  /* 0x80000091c8917221 */ /* 0x000fe20000010000 */
[----:B------:R-:W-:Y:S01]  /*5200*/  FADD.FTZ R176, R198, -R177 ;  /* 0x800000b1c6b07221 */ /* 0x000fe20000010000 */
[----:B------:R-:W-:Y:S01]  /*5210*/  FFMA.FTZ R147, R214, UR16, R186 ;  /* 0x00000010d6937c23 */ /* 0x000fe200080100ba */
[----:B------:R-:W-:Y:S01]  /*5220*/  LOP3.LUT P6, RZ, R233, 0xff0000, RZ, 0xc0, !PT ;  /* 0x00ff0000e9ff7812 */ /* 0x000fe200078cc0ff */
[----:B------:R-:W-:Y:S01]  /*5230*/  FFMA.FTZ R145, R145, UR17, R22 ;  /* 0x0000001191917c23 */ /* 0x000fe20008010016 */
[----:B------:R-:W-:Y:S01]  /*5240*/  FFMA.FTZ R176, R176, UR17, R23 ;  /* 0x00000011b0b07c23 */ /* 0x000fe20008010017 */
[----:B------:R-:W-:Y:S01]  /*5250*/  ISETP.GE.U32.AND P5, PT, R226, RZ, PT ;  /* 0x000000ffe200720c */ /* 0x000fe20003fa6070 */
[----:B------:R-:W-:Y:S01]  /*5260*/  FFMA.FTZ R181, R216, UR16, R186 ;  /* 0x00000010d8b57c23 */ /* 0x000fe200080100ba */
[----:B------:R-:W-:Y:S01]  /*5270*/  FMUL.FTZ R146, R145, UR23 ;  /* 0x0000001791927c20 */ /* 0x000fe20008410000 */
[----:B------:R-:W-:Y:S01]  /*5280*/  FADD.FTZ R145, R193, -R144 ;  /* 0x80000090c1917221 */ /* 0x000fe20000010000 */
[----:B------:R-:W-:Y:S01]  /*5290*/  FADD.FTZ R144, R192, -R147 ;  /* 0x80000093c0907221 */ /* 0x000fe20000010000 */
[----:B------:R-:W-:Y:S01]  /*52a0*/  ISETP.GE.U32.AND.EX P5, PT, R227, 0x1000000, PT, P5 ;  /* 0x01000000e300780c */ /* 0x000fe20003fa6150 */
[----:B------:R-:W-:Y:S01]  /*52b0*/  FFMA.FTZ R177, R194, UR16, R186 ;  /* 0x00000010c2b17c23 */ /* 0x000fe200080100ba */
[----:B------:R-:W-:Y:S01]  /*52c0*/  FSEL R179, R146, RZ, P1 ;  /* 0x000000ff92b37208 */ /* 0x000fe20000800000 */
[----:B------:R-:W-:Y:S01]  /*52d0*/  FFMA.FTZ R145, R145, UR17, R20 ;  /* 0x0000001191917c23 */ /* 0x000fe20008010014 */
[----:B------:R-:W-:Y:S01]  /*52e0*/  ISETP.GE.U32.AND P1, PT, R232, RZ, PT ;  /* 0x000000ffe800720c */ /* 0x000fe20003f26070 */
[----:B------:R-:W-:Y:S01]  /*52f0*/  FFMA.FTZ R144, R144, UR17, R21 ;  /* 0x0000001190907c23 */ /* 0x000fe20008010015 */
[----:B------:R-:W-:Y:S01]  /*5300*/  FSEL R147, R146, RZ, P6 ;  /* 0x000000ff92937208 */ /* 0x000fe20003000000 */
[----:B------:R-:W-:Y:S01]  /*5310*/  FMUL.FTZ R146, R176, UR23 ;  /* 0x00000017b0927c20 */ /* 0x000fe20008410000 */
[----:B------:R-:W-:Y:S01]  /*5320*/  ISETP.GE.U32.AND.EX P1, PT, R233, 0x1000000, PT, P1 ;  /* 0x01000000e900780c */ /* 0x000fe20003f26110 */
[----:B------:R-:W-:Y:S01]  /*5330*/  FMUL.FTZ R176, R145, UR23 ;  /* 0x0000001791b07c20 */ /* 0x000fe20008410000 */
[----:B------:R-:W-:Y:S01]  /*5340*/  FMUL.FTZ R180, R144, UR23 ;  /* 0x0000001790b47c20 */ /* 0x000fe20008410000 */
[----:B------:R-:W-:-:S02]  /*5350*/  LOP3.LUT P6, RZ, R233, 0xff, RZ, 0xc0, !PT ;  /* 0x000000ffe9ff7812 */ /* 0x000fc400078cc0ff */
[C---:B------:R-:W-:Y:S02]  /*5360*/  FSEL R178, R146.reuse, RZ, P5 ;  /* 0x000000ff92b27208 */ /* 0x040fe40002800000 */
[----:B------:R-:W-:Y:S02]  /*5370*/  LOP3.LUT P5, RZ, R233, 0xff00, RZ, 0xc0, !PT ;  /* 0x0000ff00e9ff7812 */ /* 0x000fe400078ac0ff */
[----:B------:R-:W-:Y:S02]  /*5380*/  FSEL R144, R146, RZ, P1 ;  /* 0x000000ff92907208 */ /* 0x000fe40000800000 */
[----:B------:R-:W-:Y:S02]  /*5390*/  FSEL R146, R176, RZ, P6 ;  /* 0x000000ffb0927208 */ /* 0x000fe40003000000 */
[----:B------:R-:W-:Y:S02]  /*53a0*/  FSEL R145, R180, RZ, P5 ;  /* 0x000000ffb4917208 */ /* 0x000fe40002800000 */
[----:B------:R-:W-:Y:S01]  /*53b0*/  F2FP.F16.F32.PACK_AB R147, R144, R147 ;  /* 0x000000939093723e */ /* 0x000fe200000000ff */
[----:B------:R-:W-:Y:S01]  /*53c0*/  FFMA.FTZ R144, R199, UR16, R186 ;  /* 0x00000010c7907c23 */ /* 0x000fe200080100ba */
[----:B------:R-:W-:-:S02]  /*53d0*/  F2FP.F16.F32.PACK_AB R146, R145, R146 ;  /* 0x000000929192723e */ /* 0x000fc400000000ff */
[----:B------:R-:W-:Y:S01]  /*53e0*/  LOP3.LUT P6, RZ, R227, 0xff, RZ, 0xc0, !PT ;  /* 0x000000ffe3ff7812 */ /* 0x000fe200078cc0ff */
[----:B------:R-:W-:Y:S01]  /*53f0*/  FADD.FTZ R145, R13, -R144 ;  /* 0x800000900d917221 */ /* 0x000fe20000010000 */
[----:B------:R-:W-:Y:S01]  /*5400*/  F2FP.F16.F32.PACK_AB R179, R178, R179 ;  /* 0x000000b3b2b3723e */ /* 0x000fe200000000ff */
[----:B------:R-:W-:Y:S01]  /*5410*/  FADD.FTZ R178, R14, -R181 ;  /* 0x800000b50eb27221 */ /* 0x000fe20000010000 */
[----:B------:R-:W-:Y:S01]  /*5420*/  FSEL R183, R176, RZ, P6 ;  /* 0x000000ffb0b77208 */ /* 0x000fe20003000000 */
[----:B------:R-:W-:Y:S01]  /*5430*/  FFMA.FTZ R145, R145, UR17, R26 ;  /* 0x0000001191917c23 */ /* 0x000fe2000801001a */
[----:B------:R-:W-:Y:S01]  /*5440*/  FADD.FTZ R144, R12, -R177 ;  /* 0x800000b10c907221 */ /* 0x000fe20000010000 */
[----:B------:R-:W-:Y:S01]  /*5450*/  LOP3.LUT P1, RZ, R227, 0xff00, RZ, 0xc0, !PT ;  /* 0x0000ff00e3ff7812 */ /* 0x000fe2000782c0ff */
[----:B------:R-:W-:Y:S01]  /*5460*/  FFMA.FTZ R178, R178, UR17, R27 ;  /* 0x00000011b2b27c23 */ /* 0x000fe2000801001b */
[----:B------:R-:W-:Y:S01]  /*5470*/  FMUL.FTZ R176, R145, UR23 ;  /* 0x0000001791b07c20 */ /* 0x000fe20008410000 */
[----:B------:R-:W-:Y:S01]  /*5480*/  FFMA.FTZ R145, R15, UR16, R186 ;  /* 0x000000100f917c23 */ /* 0x000fe200080100ba */
[----:B------:R-:W-:Y:S01]  /*5490*/  LOP3.LUT P5, RZ, R226, 0xff0000, RZ, 0xc0, !PT ;  /* 0x00ff0000e2ff7812 */ /* 0x000fe200078ac0ff */
[----:B------:R-:W-:Y:S01]  /*54a0*/  FFMA.FTZ R144, R144, UR17, R25 ;  /* 0x0000001190907c23 */ /* 0x000fe20008010019 */
[----:B------:R-:W-:Y:S01]  /*54b0*/  LOP3.LUT P6, RZ, R232, 0xff0000, RZ, 0xc0, !PT ;  /* 0x00ff0000e8ff7812 */ /* 0x000fe200078cc0ff */
[----:B------:R-:W-:Y:S01]  /*54c0*/  FADD.FTZ R145, R2, -R145 ;  /* 0x8000009102917221 */ /* 0x000fe20000010000 */
[----:B------:R-:W-:Y:S01]  /*54d0*/  FSEL R184, R180, RZ, P1 ;  /* 0x000000ffb4b87208 */ /* 0x000fe20000800000 */
[----:B------:R-:W-:Y:S01]  /*54e0*/  FMUL.FTZ R178, R178, UR23 ;  /* 0x00000017b2b27c20 */ /* 0x000fe20008410000 */
[----:B------:R-:W-:Y:S01]  /*54f0*/  LOP3.LUT P1, RZ, R226, 0xff000000, RZ, 0xc0, !PT ;  /* 0xff000000e2ff7812 */ /* 0x000fe2000782c0ff */
[----:B------:R-:W-:Y:S01]  /*5500*/  FMUL.FTZ R144, R144, UR23 ;  /* 0x0000001790907c20 */ /* 0x000fe20008410000 */
[C---:B------:R-:W-:Y:S01]  /*5510*/  FSEL R177, R176.reuse, RZ, P5 ;  /* 0x000000ffb0b17208 */ /* 0x040fe20002800000 */
[----:B------:R-:W-:Y:S01]  /*5520*/  FFMA.FTZ R145, R145, UR17, R24 ;  /* 0x0000001191917c23 */ /* 0x000fe20008010018 */
        /* <DEDUP_REMOVED lines=10> */
[----:B------:R-:W-:Y:S02]  /*55d0*/  F2FP.F16.F32.PACK_AB R178, R184, R183 ;  /* 0x000000b7b8b2723e */ /* 0x000fe400000000ff */
        /* <DEDUP_REMOVED lines=8> */
.L_x_2114:
[----:B------:R-:W-:-:S04]  /*5660*/  UISETP.NE.U32.AND UP0, UPT, UR8, URZ, UPT ;  /* 0x000000ff0800728c */ /* 0x000fc8000bf05070 */
[----:B------:R-:W-:-:S09]  /*5670*/  UISETP.NE.AND.EX UP0, UPT, UR9, URZ, UPT, UP0 ;  /* 0x000000ff0900728c */ /* 0x000fd2000bf05300 */
[----:B------:R-:W-:Y:S05]  /*5680*/  BRA.U !UP0, `(.L_x_2117) ;  /* 0x00000005082c7547 */ /* 0x000fea000b800000 */
[--C-:B0-----:R-:W-:Y:S01]  /*5690*/  FFMA.FTZ R145, R213, UR16, R186.reuse ;  /* 0x00000010d5917c23 */ /* 0x101fe200080100ba */
        /* <DEDUP_REMOVED lines=8> */
[--C-:B------:R-:W-:Y:S01]  /*5720*/  FFMA.FTZ R145, R214, UR16, R186.reuse ;  /* 0x00000010d6917c23 */ /* 0x100fe200080100ba */
[----:B------:R-:W-:Y:S01]  /*5730*/  FMUL.FTZ R167, R147, UR17 ;  /* 0x0000001193a77c20 */ /* 0x000fe20008410000 */
[----:B------:R-:W-:Y:S01]  /*5740*/  FMUL.FTZ R164, R146, UR17 ;  /* 0x0000001192a47c20 */ /* 0x000fe20008410000 */
[----:B------:R-:W-:Y:S01]  /*5750*/  FMUL.FTZ R144, R166, UR23 ;  /* 0x00000017a6907c20 */ /* 0x000fe20008410000 */
[----:B------:R-:W-:Y:S01]  /*5760*/  FADD.FTZ R145, R192, -R145 ;  /* 0x80000091c0917221 */ /* 0x000fe20000010000 */
[----:B------:R-:W-:Y:S01]  /*5770*/  LOP3.LUT P6, RZ, R233, 0xff0000, RZ, 0xc0, !PT ;  /* 0x00ff0000e9ff7812 */ /* 0x000fe200078cc0ff */
[----:B------:R-:W-:Y:S01]  /*5780*/  FMUL.FTZ R146, R167, UR23 ;  /* 0x00000017a7927c20 */ /* 0x000fe20008410000 */
[----:B------:R-:W-:Y:S01]  /*5790*/  ISETP.GE.U32.AND.EX P5, PT, R227, 0x1000000, PT, P5 ;  /* 0x01000000e300780c */ /* 0x000fe20003fa6150 */
[----:B------:R-:W-:Y:S01]  /*57a0*/  FMUL.FTZ R165, R145, UR17 ;  /* 0x0000001191a57c20 */ /* 0x000fe20008410000 */
[----:B------:R-:W-:Y:S01]  /*57b0*/  FSEL R179, R144, RZ, P1 ;  /* 0x000000ff90b37208 */ /* 0x000fe20000800000 */
[----:B------:R-:W-:Y:S01]  /*57c0*/  FFMA.FTZ R159, R216, UR16, R186 ;  /* 0x00000010d89f7c23 */ /* 0x000fe200080100ba */
[----:B------:R-:W-:Y:S01]  /*57d0*/  ISETP.GE.U32.AND P1, PT, R232, RZ, PT ;  /* 0x000000ffe800720c */ /* 0x000fe20003f26070 */
[----:B------:R-:W-:Y:S01]  /*57e0*/  FMUL.FTZ R145, R165, UR23 ;  /* 0x00000017a5917c20 */ /* 0x000fe20008410000 */
[----:B------:R-:W-:Y:S01]  /*57f0*/  FSEL R147, R144, RZ, P6 ;  /* 0x000000ff90937208 */ /* 0x000fe20003000000 */
[----:B------:R-:W-:Y:S01]  /*5800*/  FMUL.FTZ R144, R164, UR23 ;  /* 0x00000017a4907c20 */ /* 0x000fe20008410000 */
[----:B------:R-:W-:Y:S01]  /*5810*/  ISETP.GE.U32.AND.EX P1, PT, R233, 0x1000000, PT, P1 ;  /* 0x01000000e900780c */ /* 0x000fe20003f26110 */
[----:B------:R-:W-:Y:S01]  /*5820*/  FADD.FTZ R159, R14, -R159 ;  /* 0x8000009f0e9f7221 */ /* 0x000fe20000010000 */
[----:B------:R-:W-:-:S02]  /*5830*/  FSEL R156, R146, RZ, P5 ;  /* 0x000000ff929c7208 */ /* 0x000fc40002800000 */
[----:B------:R-:W-:Y:S01]  /*5840*/  FSEL R158, R146, RZ, P1 ;  /* 0x000000ff929e7208 */ /* 0x000fe20000800000 */
[----:B------:R-:W-:Y:S01]  /*5850*/  FMUL.FTZ R159, R159, UR17 ;  /* 0x000000119f9f7c20 */ /* 0x000fe20008410000 */
[C---:B------:R-:W-:Y:S02]  /*5860*/  LOP3.LUT P6, RZ, R233.reuse, 0xff, RZ, 0xc0, !PT ;  /* 0x000000ffe9ff7812 */ /* 0x040fe400078cc0ff */
[----:B------:R-:W-:Y:S01]  /*5870*/  LOP3.LUT P5, RZ, R233, 0xff00, RZ, 0xc0, !PT ;  /* 0x0000ff00e9ff7812 */ /* 0x000fe200078ac0ff */
[----:B------:R-:W-:Y:S01]  /*5880*/  FMUL.FTZ R176, R159, UR23 ;  /* 0x000000179fb07c20 */ /* 0x000fe20008410000 */
[----:B------:R-:W-:Y:S01]  /*5890*/  F2FP.F16.F32.PACK_AB R147, R158, R147 ;  /* 0x000000939e93723e */ /* 0x000fe200000000ff */
[----:B------:R-:W-:Y:S01]  /*58a0*/  FFMA.FTZ R158, R199, UR16, R186 ;  /* 0x00000010c79e7c23 */ /* 0x000fe200080100ba */
[----:B------:R-:W-:Y:S02]  /*58b0*/  FSEL R146, R144, RZ, P6 ;  /* 0x000000ff90927208 */ /* 0x000fe40003000000 */
[----:B------:R-:W-:Y:S01]  /*58c0*/  FSEL R157, R145, RZ, P5 ;  /* 0x000000ff919d7208 */ /* 0x000fe20002800000 */
[----:B------:R-:W-:Y:S01]  /*58d0*/  FADD.FTZ R158, R13, -R158 ;  /* 0x8000009e0d9e7221 */ /* 0x000fe20000010000 */
[----:B------:R-:W-:-:S02]  /*58e0*/  LOP3.LUT P1, RZ, R227, 0xff00, RZ, 0xc0, !PT ;  /* 0x0000ff00e3ff7812 */ /* 0x000fc4000782c0ff */
[----:B------:R-:W-:Y:S01]  /*58f0*/  F2FP.F16.F32.PACK_AB R146, R157, R146 ;  /* 0x000000929d92723e */ /* 0x000fe200000000ff */
[--C-:B------:R-:W-:Y:S01]  /*5900*/  FFMA.FTZ R157, R194, UR16, R186.reuse ;  /* 0x00000010c29d7c23 */ /* 0x100fe200080100ba */
[----:B------:R-:W-:Y:S01]  /*5910*/  LOP3.LUT P6, RZ, R227, 0xff, RZ, 0xc0, !PT ;  /* 0x000000ffe3ff7812 */ /* 0x000fe200078cc0ff */
[----:B------:R-:W-:Y:S01]  /*5920*/  FMUL.FTZ R158, R158, UR17 ;  /* 0x000000119e9e7c20 */ /* 0x000fe20008410000 */
[----:B------:R-:W-:Y:S01]  /*5930*/  FSEL R183, R145, RZ, P1 ;  /* 0x000000ff91b77208 */ /* 0x000fe20000800000 */
[----:B------:R-:W-:Y:S01]  /*5940*/  FFMA.FTZ R145, R15, UR16, R186 ;  /* 0x000000100f917c23 */ /* 0x000fe200080100ba */
[----:B------:R-:W-:Y:S01]  /*5950*/  FADD.FTZ R157, R12, -R157 ;  /* 0x8000009d0c9d7221 */ /* 0x000fe20000010000 */
[----:B------:R-:W-:Y:S01]  /*5960*/  FSEL R178, R144, RZ, P6 ;  /* 0x000000ff90b27208 */ /* 0x000fe20003000000 */
[----:B------:R-:W-:Y:S01]  /*5970*/  FMUL.FTZ R144, R158, UR23 ;  /* 0x000000179e907c20 */ /* 0x000fe20008410000 */
[----:B------:R-:W-:Y:S01]  /*5980*/  FADD.FTZ R145, R2, -R145 ;  /* 0x8000009102917221 */ /* 0x000fe20000010000 */
[----:B------:R-:W-:Y:S01]  /*5990*/  LOP3.LUT P5, RZ, R226, 0xff0000, RZ, 0xc0, !PT ;  /* 0x00ff0000e2ff7812 */ /* 0x000fe200078ac0ff */
[----:B------:R-:W-:Y:S01]  /*59a0*/  FMUL.FTZ R157, R157, UR17 ;  /* 0x000000119d9d7c20 */ /* 0x000fe20008410000 */
[----:B------:R-:W-:-:S02]  /*59b0*/  LOP3.LUT P6, RZ, R232, 0xff0000, RZ, 0xc0, !PT ;  /* 0x00ff0000e8ff7812 */ /* 0x000fc400078cc0ff */
[----:B------:R-:W-:Y:S01]  /*59c0*/  F2FP.F16.F32.PACK_AB R179, R156, R179 ;  /* 0x000000b39cb3723e */ /* 0x000fe200000000ff */
[----:B------:R-:W-:Y:S01]  /*59d0*/  FMUL.FTZ R156, R145, UR17 ;  /* 0x00000011919c7c20 */ /* 0x000fe20008410000 */
[C---:B------:R-:W-:Y:S01]  /*59e0*/  FSEL R177, R144.reuse, RZ, P5 ;  /* 0x000000ff90b17208 */ /* 0x040fe20002800000 */
[----:B------:R-:W-:Y:S01]  /*59f0*/  FMUL.FTZ R145, R157, UR23 ;  /* 0x000000179d917c20 */ /* 0x000fe20008410000 */
[----:B------:R-:W-:Y:S01]  /*5a00*/  FSEL R182, R144, RZ, P6 ;  /* 0x000000ff90b67208 */ /* 0x000fe20003000000 */
[----:B------:R-:W-:Y:S01]  /*5a10*/  FMUL.FTZ R144, R156, UR23 ;  /* 0x000000179c907c20 */ /* 0x000fe20008410000 */
[----:B------:R-:W-:Y:S02]  /*5a20*/  LOP3.LUT P1, RZ, R226, 0xff000000, RZ, 0xc0, !PT ;  /* 0xff000000e2ff7812 */ /* 0x000fe4000782c0ff */
[----:B------:R-:W-:Y:S02]  /*5a30*/  LOP3.LUT P5, RZ, R232, 0xff000000, RZ, 0xc0, !PT ;  /* 0xff000000e8ff7812 */ /* 0x000fe400078ac0ff */
[----:B------:R-:W-:-:S02]  /*5a40*/  LOP3.LUT P6, RZ, R226, 0xff00, RZ, 0xc0, !PT ;  /* 0x0000ff00e2ff7812 */ /* 0x000fc400078cc0ff */
[C---:B------:R-:W-:Y:S02]  /*5a50*/  FSEL R184, R176.reuse, RZ, P1 ;  /* 0x000000ffb0b87208 */ /* 0x040fe40000800000 */
[----:B------:R-:W-:Y:S02]  /*5a60*/  FSEL R185, R176, RZ, P5 ;  /* 0x000000ffb0b97208 */ /* 0x000fe40002800000 */
[----:B------:R-:W-:Y:S02]  /*5a70*/  FSEL R181, R145, RZ, P6 ;  /* 0x000000ff91b57208 */ /* 0x000fe40003000000 */
[C---:B------:R-:W-:Y:S02]  /*5a80*/  LOP3.LUT P1, RZ, R232.reuse, 0xff00, RZ, 0xc0, !PT ;  /* 0x0000ff00e8ff7812 */ /* 0x040fe4000782c0ff */
        /* <DEDUP_REMOVED lines=9> */
[----:B------:R-:W-:Y:S01]  /*5b20*/  F2FP.F16.F32.PACK_AB R176, R181, R176 ;  /* 0x000000b0b5b0723e */ /* 0x000fe200000000ff */
[----:B------:R-:W-:Y:S06]  /*5b30*/  BRA `(.L_x_2116) ;  /* 0x0000001000ac7947 */ /* 0x000fec0003800000 */
.L_x_2117:
[--C-:B0-----:R-:W-:Y:S01]  /*5b40*/  FFMA.FTZ R145, R213, UR16, R186.reuse ;  /* 0x00000010d5917c23 */ /* 0x101fe200080100ba */
[--C-:B------:R-:W-:Y:S01]  /*5b50*/  FFMA.FTZ R147, R212, UR16, R186.reuse ;  /* 0x00000010d4937c23 */ /* 0x100fe200080100ba */
[----:B-----5:R-:W-:Y:S01]  /*5b60*/  LOP3.LUT P1, RZ, R227, 0xff0000, RZ, 0xc0, !PT ;  /* 0x00ff0000e3ff7812 */ /* 0x020fe2000782c0ff */
[----:B------:R-:W-:Y:S01]  /*5b70*/  FFMA.FTZ R144, R215, UR16, R186 ;  /* 0x00000010d7907c23 */ /* 0x000fe200080100ba */
        /* <DEDUP_REMOVED lines=9> */
[--C-:B------:R-:W-:Y:S01]  /*5c10*/  FFMA.FTZ R145, R214, UR16, R186.reuse ;  /* 0x00000010d6917c23 */ /* 0x100fe200080100ba */
[----:B------:R-:W-:Y:S01]  /*5c20*/  ISETP.GE.U32.AND.EX P5, PT, R227, 0x1000000, PT, P5 ;  /* 0x01000000e300780c */ /* 0x000fe20003fa6150 */
[----:B------:R-:W-:-:S02]  /*5c30*/  FFMA.FTZ R177, R194, UR16, R186 ;  /* 0x00000010c2b17c23 */ /* 0x000fc400080100ba */
[----:B------:R-:W-:Y:S01]  /*5c40*/  FSEL R179, R146, RZ, P1 ;  /* 0x000000ff92b37208 */ /* 0x000fe20000800000 */
[----:B------:R-:W-:Y:S01]  /*5c50*/  FADD.FTZ R145, R192, -R145 ;  /* 0x80000091c0917221 */ /* 0x000fe20000010000 */
[----:B------:R-:W-:Y:S01]  /*5c60*/  ISETP.GE.U32.AND P1, PT, R232, RZ, PT ;  /* 0x000000ffe800720c */ /* 0x000fe20003f26070 */
[----:B------:R-:W-:Y:S01]  /*5c70*/  FADD.FTZ R177, R12, -R177 ;  /* 0x800000b10cb17221 */ /* 0x000fe20000010000 */
[----:B------:R-:W-:Y:S01]  /*5c80*/  FSEL R147, R146, RZ, P6 ;  /* 0x000000ff92937208 */ /* 0x000fe20003000000 */
[----:B------:R-:W-:Y:S01]  /*5c90*/  FMUL.FTZ R146, R176, UR23 ;  /* 0x00000017b0927c20 */ /* 0x000fe20008410000 */
[----:B------:R-:W-:Y:S01]  /*5ca0*/  FMUL.FTZ R145, R145, UR17 ;  /* 0x0000001191917c20 */ /* 0x000fe20008410000 */
[C---:B------:R-:W-:Y:S01]  /*5cb0*/  ISETP.GE.U32.AND.EX P1, PT, R233.reuse, 0x1000000, PT, P1 ;  /* 0x01000000e900780c */ /* 0x040fe20003f26110 */
        /* <DEDUP_REMOVED lines=8> */
[----:B------:R-:W-:Y:S01]  /*5d40*/  F2FP.F16.F32.PACK_AB R147, R144, R147 ;  /* 0x000000939093723e */ /* 0x000fe200000000ff */
[----:B------:R-:W-:Y:S01]  /*5d50*/  FFMA.FTZ R144, R199, UR16, R186 ;  /* 0x00000010c7907c23 */ /* 0x000fe200080100ba */
[----:B------:R-:W-:Y:S02]  /*5d60*/  FSEL R146, R176, RZ, P6 ;  /* 0x000000ffb0927208 */ /* 0x000fe40003000000 */
[----:B------:R-:W-:Y:S01]  /*5d70*/  FSEL R145, R180, RZ, P5 ;  /* 0x000000ffb4917208 */ /* 0x000fe20002800000 */
[----:B------:R-:W-:Y:S01]  /*5d80*/  FADD.FTZ R144, R13, -R144 ;  /* 0x800000900d907221 */ /* 0x000fe20000010000 */
[----:B------:R-:W-:Y:S02]  /*5d90*/  LOP3.LUT P6, RZ, R227, 0xff, RZ, 0xc0, !PT ;  /* 0x000000ffe3ff7812 */ /* 0x000fe400078cc0ff */
[----:B------:R-:W-:Y:S01]  /*5da0*/  F2FP.F16.F32.PACK_AB R146, R145, R146 ;  /* 0x000000929192723e */ /* 0x000fe200000000ff */
[--C-:B------:R-:W-:Y:S01]  /*5db0*/  FFMA.FTZ R145, R216, UR16, R186.reuse ;  /* 0x00000010d8917c23 */ /* 0x100fe200080100ba */
[----:B------:R-:W-:Y:S01]  /*5dc0*/  F2FP.F16.F32.PACK_AB R179, R178, R179 ;  /* 0x000000b3b2b3723e */ /* 0x000fe200000000ff */
[----:B------:R-:W-:Y:S01]  /*5dd0*/  FMUL.FTZ R144, R144, UR17 ;  /* 0x0000001190907c20 */ /* 0x000fe20008410000 */
[----:B------:R-:W-:Y:S01]  /*5de0*/  FSEL R178, R176, RZ, P6 ;  /* 0x000000ffb0b27208 */ /* 0x000fe20003000000 */
[----:B------:R-:W-:Y:S01]  /*5df0*/  FADD.FTZ R176, R14, -R145 ;  /* 0x800000910eb07221 */ /* 0x000fe20000010000 */
[----:B------:R-:W-:Y:S01]  /*5e00*/  FFMA.FTZ R145, R15, UR16, R186 ;  /* 0x000000100f917c23 */ /* 0x000fe200080100ba */
[----:B------:R-:W-:Y:S01]  /*5e10*/  LOP3.LUT P1, RZ, R227, 0xff00, RZ, 0xc0, !PT ;  /* 0x0000ff00e3ff7812 */ /* 0x000fe2000782c0ff */
[----:B------:R-:W-:Y:S01]  /*5e20*/  FMUL.FTZ R144, R144, UR23 ;  /* 0x0000001790907c20 */ /* 0x000fe20008410000 */
[----:B------:R-:W-:Y:S01]  /*5e30*/  LOP3.LUT P5, RZ, R226, 0xff0000, RZ, 0xc0, !PT ;  /* 0x00ff0000e2ff7812 */ /* 0x000fe200078ac0ff */
[----:B------:R-:W-:Y:S01]  /*5e40*/  FMUL.FTZ R176, R176, UR17 ;  /* 0x00000011b0b07c20 */ /* 0x000fe20008410000 */
[----:B------:R-:W-:Y:S01]  /*5e50*/  LOP3.LUT P6, RZ, R232, 0xff0000, RZ, 0xc0, !PT ;  /* 0x00ff0000e8ff7812 */ /* 0x000fe200078cc0ff */
[----:B------:R-:W-:Y:S01]  /*5e60*/  FADD.FTZ R145, R2, -R145 ;  /* 0x8000009102917221 */ /* 0x000fe20000010000 */
[----:B------:R-:W-:Y:S01]  /*5e70*/  FSEL R183, R180, RZ, P1 ;  /* 0x000000ffb4b77208 */ /* 0x000fe20000800000 */
[----:B------:R-:W-:Y:S01]  /*5e80*/  FMUL.FTZ R176, R176, UR23 ;  /* 0x00000017b0b07c20 */ /* 0x000fe20008410000 */
[C---:B------:R-:W-:Y:S01]  /*5e90*/  FSEL R180, R144.reuse, RZ, P5 ;  /* 0x000000ff90b47208 */ /* 0x040fe20002800000 */
[----:B------:R-:W-:Y:S01]  /*5ea0*/  FMUL.FTZ R145, R145, UR17 ;  /* 0x0000001191917c20 */ /* 0x000fe20008410000 */
[----:B------:R-:W-:-:S02]  /*5eb0*/  FSEL R182, R144, RZ, P6 ;  /* 0x000000ff90b67208 */ /* 0x000fc40003000000 */
[----:B------:R-:W-:Y:S01]  /*5ec0*/  LOP3.LUT P1, RZ, R226, 0xff000000, RZ, 0xc0, !PT ;  /* 0xff000000e2ff7812 */ /* 0x000fe2000782c0ff */
[----:B------:R-:W-:Y:S01]  /*5ed0*/  FMUL.FTZ R145, R145, UR23 ;  /* 0x0000001791917c20 */ /* 0x000fe20008410000 */
[----:B------:R-:W-:Y:S02]  /*5ee0*/  LOP3.LUT P5, RZ, R232, 0xff000000, RZ, 0xc0, !PT ;  /* 0xff000000e8ff7812 */ /* 0x000fe400078ac0ff */
[----:B------:R-:W-:Y:S02]  /*5ef0*/  LOP3.LUT P6, RZ, R226, 0xff00, RZ, 0xc0, !PT ;  /* 0x0000ff00e2ff7812 */ /* 0x000fe400078cc0ff */
[C---:B------:R-:W-:Y:S02]  /*5f00*/  FSEL R185, R176.reuse, RZ, P1 ;  /* 0x000000ffb0b97208 */ /* 0x040fe40000800000 */
[----:B------:R-:W-:Y:S02]  /*5f10*/  FSEL R187, R176, RZ, P5 ;  /* 0x000000ffb0bb7208 */ /* 0x000fe40002800000 */
[----:B------:R-:W-:-:S02]  /*5f20*/  FSEL R181, R177, RZ, P6 ;  /* 0x000000ffb1b57208 */ /* 0x000fc40003000000 */
[C---:B------:R-:W-:Y:S02]  /*5f30*/  LOP3.LUT P1, RZ, R232.reuse, 0xff00, RZ, 0xc0, !PT ;  /* 0x0000ff00e8ff7812 */ /* 0x040fe4000782c0ff */
        /* <DEDUP_REMOVED lines=11> */
.L_x_2113:
        /* <DEDUP_REMOVED lines=25> */
[--C-:B------:R-:W-:Y:S01]  /*6180*/  FFMA.FTZ R158, R199, UR16, R186.reuse ;  /* 0x00000010c79e7c23 */ /* 0x100fe200080100ba */
[----:B------:R-:W-:Y:S01]  /*6190*/  FSEL R176, R157, RZ, P6 ;  /* 0x000000ff9db07208 */ /* 0x000fe20003000000 */
[----:B------:R-:W-:Y:S01]  /*61a0*/  FFMA.FTZ R157, R194, UR16, R186 ;  /* 0x00000010c29d7c23 */ /* 0x000fe200080100ba */
[----:B------:R-:W-:Y:S01]  /*61b0*/  FSEL R187, R159, RZ, P1 ;  /* 0x000000ff9fbb7208 */ /* 0x000fe20000800000 */
[----:B------:R-:W-:Y:S01]  /*61c0*/  FADD.FTZ R159, R13, -R158 ;  /* 0x8000009e0d9f7221 */ /* 0x000fe20000010000 */
[----:B------:R-:W-:Y:S01]  /*61d0*/  FFMA.FTZ R165, R216, UR16, R186 ;  /* 0x00000010d8a57c23 */ /* 0x000fe200080100ba */
[----:B------:R-:W-:Y:S01]  /*61e0*/  FADD.FTZ R178, R12, -R157 ;  /* 0x8000009d0cb27221 */ /* 0x000fe20000010000 */
        /* <DEDUP_REMOVED lines=8> */
[----:B------:R-:W-:Y:S01]  /*6270*/  FMUL.FTZ R179, R164, UR23 ;  /* 0x00000017a4b37c20 */ /* 0x000fe20008410000 */
[----:B------:R-:W-:Y:S01]  /*6280*/  LOP3.LUT P6, RZ, R227, 0xff, RZ, 0xc0, !PT ;  /* 0x000000ffe3ff7812 */ /* 0x000fe200078cc0ff */
[----:B------:R-:W-:Y:S01]  /*6290*/  FFMA.FTZ R157, R178, UR17, R25 ;  /* 0x00000011b29d7c23 */ /* 0x000fe20008010019 */
[----:B------:R-:W-:Y:S01]  /*62a0*/  FFMA.FTZ R159, R180, UR17, R27 ;  /* 0x00000011b49f7c23 */ /* 0x000fe2000801001b */
        /* <DEDUP_REMOVED lines=16> */
.L_x_2119:
[--C-:B0-----:R-:W-:Y:S01]  /*63b0*/  FFMA.FTZ R177, R213, UR16, R186.reuse ;  /* 0x00000010d5b17c23 */ /* 0x101fe200080100ba */
[--C-:B------:R-:W-:Y:S01]  /*63c0*/  FFMA.FTZ R176, R215, UR16, R186.reuse ;  /* 0x00000010d7b07c23 */ /* 0x100fe200080100ba */
[----:B------:R-:W-:Y:S01]  /*63d0*/  FFMA.FTZ R181, R212, UR16, R186 ;  /* 0x00000010d4b57c23 */ /* 0x000fe200080100ba */
[----:B-----5:R-:W-:Y:S01]  /*63e0*/  LOP3.LUT P6, RZ, R227, 0xff, RZ, 0xc0, !PT ;  /* 0x000000ffe3ff7812 */ /* 0x020fe200078cc0ff */
[----:B------:R-:W-:Y:S01]  /*63f0*/  FADD.FTZ R179, R200, -R177 ;  /* 0x800000b1c8b37221 */ /* 0x000fe20000010000 */
[----:B------:R-:W-:Y:S01]  /*6400*/  FADD.FTZ R177, R193, -R176 ;  /* 0x800000b0c1b17221 */ /* 0x000fe20000010000 */
[----:B------:R-:W-:Y:S01]  /*6410*/  FADD.FTZ R178, R198, -R181 ;  /* 0x800000b5c6b27221 */ /* 0x000fe20000010000 */
[----:B------:R-:W-:Y:S01]  /*6420*/  LOP3.LUT P5, RZ, R227, 0xff0000, RZ, 0xc0, !PT ;  /* 0x00ff0000e3ff7812 */ /* 0x000fe200078ac0ff */
[----:B------:R-:W-:Y:S01]  /*6430*/  FFMA.FTZ R179, R179, UR17, R22 ;  /* 0x00000011b3b37c23 */ /* 0x000fe20008010016 */
[----:B------:R-:W-:Y:S01]  /*6440*/  FFMA.FTZ R177, R177, UR17, R20 ;  /* 0x00000011b1b17c23 */ /* 0x000fe20008010014 */
[----:B------:R-:W-:Y:S01]  /*6450*/  FFMA.FTZ R178, R178, UR17, R23 ;  /* 0x00000011b2b27c23 */ /* 0x000fe20008010017 */
[----:B------:R-:W-:Y:S01]  /*6460*/  ISETP.GE.U32.AND P1, PT, R226, RZ, PT ;  /* 0x000000ffe200720c */ /* 0x000fe20003f26070 */
[----:B------:R-:W-:Y:S01]  /*6470*/  FMUL.FTZ R179, R179, UR23 ;  /* 0x00000017b3b37c20 */ /* 0x000fe20008410000 */
[----:B------:R-:W-:Y:S01]  /*6480*/  FMUL.FTZ R177, R177, UR23 ;  /* 0x00000017b1b17c20 */ /* 0x000fe20008410000 */
[--C-:B------:R-:W-:Y:S01]  /*6490*/  FFMA.FTZ R176, R199, UR16, R186.reuse ;  /* 0x00000010c7b07c23 */ /* 0x100fe200080100ba */
[----:B------:R-:W-:Y:S01]  /*64a0*/  FMUL.FTZ R178, R178, UR23 ;  /* 0x00000017b2b27c20 */ /* 0x000fe20008410000 */
[----:B------:R-:W-:Y:S01]  /*64b0*/  ISETP.GE.U32.AND.EX P1, PT, R227, 0x1000000, PT, P1 ;  /* 0x01000000e300780c */ /* 0x000fe20003f26110 */
[--C-:B------:R-:W-:Y:S01]  /*64c0*/  FFMA.FTZ R183, R216, UR16, R186.reuse ;  /* 0x00000010d8b77c23 */ /* 0x100fe200080100ba */
[----:B------:R-:W-:Y:S01]  /*64d0*/  FSEL R182, R177, RZ, P6 ;  /* 0x000000ffb1b67208 */ /* 0x000fe20003000000 */
[--C-:B------:R-:W-:Y:S01]  /*64e0*/  FFMA.FTZ R177, R214, UR16, R186.reuse ;  /* 0x00000010d6b17c23 */ /* 0x100fe200080100ba */
[----:B------:R-:W-:Y:S01]  /*64f0*/  FSEL R184, R179, RZ, P5 ;  /* 0x000000ffb3b87208 */ /* 0x000fe20002800000 */
[----:B------:R-:W-:Y:S01]  /*6500*/  FFMA.FTZ R179, R194, UR16, R186 ;  /* 0x00000010c2b37c23 */ /* 0x000fe200080100ba */
[----:B------:R-:W-:Y:S01]  /*6510*/  FADD.FTZ R181, R13, -R176 ;  /* 0x800000b00db57221 */ /* 0x000fe20000010000 */
[----:B------:R-:W-:Y:S01]  /*6520*/  FADD.FTZ R180, R192, -R177 ;  /* 0x800000b1c0b47221 */ /* 0x000fe20000010000 */
[----:B------:R-:W-:Y:S01]  /*6530*/  FFMA.FTZ R177, R15, UR16, R186 ;  /* 0x000000100fb17c23 */ /* 0x000fe200080100ba */
[----:B------:R-:W-:Y:S01]  /*6540*/  FSEL R187, R178, RZ, P1 ;  /* 0x000000ffb2bb7208 */ /* 0x000fe20000800000 */
[----:B------:R-:W-:Y:S01]  /*6550*/  FADD.FTZ R176, R12, -R179 ;  /* 0x800000b30cb07221 */ /* 0x000fe20000010000 */
[----:B------:R-:W-:Y:S01]  /*6560*/  FFMA.FTZ R180, R180, UR17, R21 ;  /* 0x00000011b4b47c23 */ /* 0x000fe20008010015 */
[----:B------:R-:W-:Y:S01]  /*6570*/  FFMA.FTZ R181, R181, UR17, R26 ;  /* 0x00000011b5b57c23 */ /* 0x000fe2000801001a */
[----:B------:R-:W-:Y:S01]  /*6580*/  FADD.FTZ R178, R14, -R183 ;  /* 0x800000b70eb27221 */ /* 0x000fe20000010000 */
[----:B------:R-:W-:Y:S01]  /*6590*/  FADD.FTZ R177, R2, -R177 ;  /* 0x800000b102b17221 */ /* 0x000fe20000010000 */
        /* <DEDUP_REMOVED lines=23> */
.L_x_2118:
        /* <DEDUP_REMOVED lines=10> */
[C---:B------:R-:W-:Y:S01]  /*67b0*/  ISETP.GE.U32.AND P1, PT, R226.reuse, RZ, PT ;  /* 0x000000ffe200720c */ /* 0x040fe20003f26070 */
        /* <DEDUP_REMOVED lines=12> */
[----:B------:R-:W-:Y:S01]  /*6880*/  FFMA.FTZ R165, R214, UR16, R186 ;  /* 0x00000010d6a57c23 */ /* 0x000fe200080100ba */
[----:B------:R-:W-:Y:S01]  /*6890*/  FSEL R176, R157, RZ, P6 ;  /* 0x000000ff9db07208 */ /* 0x000fe20003000000 */
[----:B------:R-:W-:Y:S01]  /*68a0*/  FADD.FTZ R158, R13, -R158 ;  /* 0x8000009e0d9e7221 */ /* 0x000fe20000010000 */
[----:B------:R-:W-:Y:S01]  /*68b0*/  FADD.FTZ R164, R193, -R164 ;  /* 0x800000a4c1a47221 */ /* 0x000fe20000010000 */
[--C-:B------:R-:W-:Y:S01]  /*68c0*/  FFMA.FTZ R157, R194, UR16, R186.reuse ;  /* 0x00000010c29d7c23 */ /* 0x100fe200080100ba */
[----:B------:R-:W-:Y:S01]  /*68d0*/  FFMA.FTZ R159, R216, UR16, R186 ;  /* 0x00000010d89f7c23 */ /* 0x000fe200080100ba */
[----:B------:R-:W-:Y:S01]  /*68e0*/  FMUL.FTZ R158, R158, UR17 ;  /* 0x000000119e9e7c20 */ /* 0x000fe20008410000 */
[----:B------:R-:W-:Y:S01]  /*68f0*/  FADD.FTZ R165, R192, -R165 ;  /* 0x800000a5c0a57221 */ /* 0x000fe20000010000 */
[----:B------:R-:W-:Y:S01]  /*6900*/  FMUL.FTZ R164, R164, UR17 ;  /* 0x00000011a4a47c20 */ /* 0x000fe20008410000 */
[----:B------:R-:W-:Y:S01]  /*6910*/  FADD.FTZ R157, R12, -R157 ;  /* 0x8000009d0c9d7221 */ /* 0x000fe20000010000 */
[----:B------:R-:W-:Y:S01]  /*6920*/  FADD.FTZ R159, R14, -R159 ;  /* 0x8000009f0e9f7221 */ /* 0x000fe20000010000 */
[----:B------:R-:W-:Y:S01]  /*6930*/  FMUL.FTZ R177, R158, UR23 ;  /* 0x000000179eb17c20 */ /* 0x000fe20008410000 */
[----:B------:R-:W-:Y:S01]  /*6940*/  LOP3.LUT P5, RZ, R226, 0xff0000, RZ, 0xc0, !PT ;  /* 0x00ff0000e2ff7812 */ /* 0x000fe200078ac0ff */
[----:B------:R-:W-:Y:S01]  /*6950*/  FMUL.FTZ R165, R165, UR17 ;  /* 0x00000011a5a57c20 */ /* 0x000fe20008410000 */
[----:B------:R-:W-:Y:S01]  /*6960*/  FMUL.FTZ R179, R164, UR23 ;  /* 0x00000017a4b37c20 */ /* 0x000fe20008410000 */
[----:B------:R-:W-:Y:S01]  /*6970*/  LOP3.LUT P6, RZ, R227, 0xff, RZ, 0xc0, !PT ;  /* 0x000000ffe3ff7812 */ /* 0x000fe200078cc0ff */
        /* <DEDUP_REMOVED lines=18> */
.L_x_2120:
        /* <DEDUP_REMOVED lines=10> */
[----:B------:R-:W-:Y:S01]  /*6b40*/  FMUL.FTZ R179, R179, UR17 ;  /* 0x00000011b3b37c20 */ /* 0x000fe20008410000 */
[----:B------:R-:W-:Y:S01]  /*6b50*/  ISETP.GE.U32.AND P1, PT, R226, RZ, PT ;  /* 0x000000ffe200720c */ /* 0x000fe20003f26070 */
        /* <DEDUP_REMOVED lines=9> */
[----:B------:R-:W-:Y:S01]  /*6bf0*/  FSEL R187, R179, RZ, P1 ;  /* 0x000000ffb3bb7208 */ /* 0x000fe20000800000 */
[----:B------:R-:W-:Y:S01]  /*6c00*/  FADD.FTZ R180, R192, -R177 ;  /* 0x800000b1c0b47221 */ /* 0x000fe20000010000 */
[----:B------:R-:W-:Y:S01]  /*6c10*/  FFMA.FTZ R179, R194, UR16, R186 ;  /* 0x00000010c2b37c23 */ /* 0x000fe200080100ba */
[----:B------:R-:W-:Y:S01]  /*6c20*/  FADD.FTZ R176, R13, -R176 ;  /* 0x800000b00db07221 */ /* 0x000fe20000010000 */
        /* <DEDUP_REMOVED lines=27> */
[----:B------:R-:W-:-:S07]  /*6de0*/  F2FP.F16.F32.PACK_AB R176, R181, R176 ;  /* 0x000000b0b5b0723e */ /* 0x000fce00000000ff */
.L_x_2116:
        /* <DEDUP_REMOVED lines=15> */
.L_x_2112:
[----:B------:R-:W-:Y:S05]  /*6ee0*/  BSYNC.RECONVERGENT B0 ;  /* 0x0000000000007941 */ /* 0x000fea0003800200 */
.L_x_2111:
        /* <DEDUP_REMOVED lines=19> */
[----:B------:R-:W-:Y:S01]  /*7020*/  FFMA.FTZ R167, R144, UR17, R175 ;  /* 0x0000001190a77c23 */ /* 0x000fe200080100af */
[----:B------:R-:W-:Y:S01]  /*7030*/  FFMA.FTZ R144, R206, UR16, R186 ;  /* 0x00000010ce907c23 */ /* 0x000fe200080100ba */
[----:B------:R-:W-:Y:S01]  /*7040*/  FFMA.FTZ R166, R147, UR17, R174 ;  /* 0x0000001193a67c23 */ /* 0x000fe200080100ae */
[----:B------:R-:W-:Y:S01]  /*7050*/  FFMA.FTZ R164, R145, UR17, R172 ;  /* 0x0000001191a47c23 */ /* 0x000fe200080100ac */
[----:B------:R-:W-:Y:S01]  /*7060*/  FMUL.FTZ R156, R167, UR23 ;  /* 0x00000017a79c7c20 */ /* 0x000fe20008410000 */
[----:B------:R-:W-:Y:S01]  /*7070*/  FADD.FTZ R144, R19, -R144 ;  /* 0x8000009013907221 */ /* 0x000fe20000010000 */
[----:B------:R-:W-:Y:S01]  /*7080*/  FMUL.FTZ R145, R166, UR23 ;  /* 0x00000017a6917c20 */ /* 0x000fe20008410000 */
[----:B------:R-:W-:-:S02]  /*7090*/  LOP3.LUT P6, RZ, R225, 0xff0000, RZ, 0xc0, !PT ;  /* 0x00ff0000e1ff7812 */ /* 0x000fc400078cc0ff */
[----:B------:R-:W-:Y:S01]  /*70a0*/  FFMA.FTZ R165, R144, UR17, R173 ;  /* 0x0000001190a57c23 */ /* 0x000fe200080100ad */
[----:B------:R-:W-:Y:S01]  /*70b0*/  ISETP.GE.U32.AND P1, PT, R230, RZ, PT ;  /* 0x000000ffe600720c */ /* 0x000fe20003f26070 */
[----:B------:R-:W-:Y:S01]  /*70c0*/  FMUL.FTZ R144, R164, UR23 ;  /* 0x00000017a4907c20 */ /* 0x000fe20008410000 */
[----:B------:R-:W-:Y:S01]  /*70d0*/  FSEL R158, R156, RZ, P5 ;  /* 0x000000ff9c9e7208 */ /* 0x000fe20002800000 */
[----:B------:R-:W-:Y:S01]  /*70e0*/  FMUL.FTZ R157, R165, UR23 ;  /* 0x00000017a59d7c20 */ /* 0x000fe20008410000 */
[----:B------:R-:W-:Y:S02]  /*70f0*/  LOP3.LUT P5, RZ, R231, 0xff0000, RZ, 0xc0, !PT ;  /* 0x00ff0000e7ff7812 */ /* 0x000fe400078ac0ff */
[----:B------:R-:W-:Y:S02]  /*7100*/  FSEL R179, R145, RZ, P6 ;  /* 0x000000ff91b37208 */ /* 0x000fe40003000000 */
[C---:B------:R-:W-:Y:S02]  /*7110*/  ISETP.GE.U32.AND.EX P1, PT, R231.reuse, 0x1000000, PT, P1 ;  /* 0x01000000e700780c */ /* 0x040fe40003f26110 */
[----:B------:R-:W-:-:S02]  /*7120*/  LOP3.LUT P6, RZ, R231, 0xff00, RZ, 0xc0, !PT ;  /* 0x0000ff00e7ff7812 */ /* 0x000fc400078cc0ff */
[----:B------:R-:W-:Y:S01]  /*7130*/  FSEL R147, R145, RZ, P5 ;  /* 0x000000ff91937208 */ /* 0x000fe20002800000 */
[--C-:B------:R-:W-:Y:S01]  /*7140*/  FFMA.FTZ R145, R211, UR16, R186.reuse ;  /* 0x00000010d3917c23 */ /* 0x100fe200080100ba */
[----:B------:R-:W-:Y:S02]  /*7150*/  FSEL R156, R156, RZ, P1 ;  /* 0x000000ff9c9c7208 */ /* 0x000fe40000800000 */
[----:B------:R-:W-:Y:S01]  /*7160*/  FSEL R159, R157, RZ, P6 ;  /* 0x000000ff9d9f7208 */ /* 0x000fe20003000000 */
[----:B------:R-:W-:Y:S01]  /*7170*/  FADD.FTZ R145, R10, -R145 ;  /* 0x800000910a917221 */ /* 0x000fe20000010000 */
[----:B------:R-:W-:Y:S02]  /*7180*/  LOP3.LUT P1, RZ, R231, 0xff, RZ, 0xc0, !PT ;  /* 0x000000ffe7ff7812 */ /* 0x000fe4000782c0ff */
[----:B------:R-:W-:Y:S02]  /*7190*/  LOP3.LUT P6, RZ, R225, 0xff, RZ, 0xc0, !PT ;  /* 0x000000ffe1ff7812 */ /* 0x000fe400078cc0ff */
[----:B------:R-:W-:Y:S01]  /*71a0*/  F2FP.F16.F32.PACK_AB R147, R156, R147 ;  /* 0x000000939c93723e */ /* 0x000fe200000000ff */
[----:B------:R-:W-:Y:S01]  /*71b0*/  FFMA.FTZ R156, R210, UR16, R186 ;  /* 0x00000010d29c7c23 */ /* 0x000fe200080100ba */
[----:B------:R-:W-:-:S02]  /*71c0*/  FSEL R146, R144, RZ, P1 ;  /* 0x000000ff90927208 */ /* 0x000fc40000800000 */
[----:B------:R-:W-:Y:S01]  /*71d0*/  FSEL R178, R144, RZ, P6 ;  /* 0x000000ff90b27208 */ /* 0x000fe20003000000 */
[----:B------:R-:W-:Y:S01]  /*71e0*/  FFMA.FTZ R144, R204, UR16, R186 ;  /* 0x00000010cc907c23 */ /* 0x000fe200080100ba */
[----:B------:R-:W-:Y:S01]  /*71f0*/  F2FP.F16.F32.PACK_AB R179, R158, R179 ;  /* 0x000000b39eb3723e */ /* 0x000fe200000000ff */
[----:B------:R-:W-:Y:S01]  /*7200*/  FFMA.FTZ R158, R145, UR17, R170 ;  /* 0x00000011919e7c23 */ /* 0x000fe200080100aa */
[----:B------:R-:W-:Y:S01]  /*7210*/  LOP3.LUT P1, RZ, R225, 0xff00, RZ, 0xc0, !PT ;  /* 0x0000ff00e1ff7812 */ /* 0x000fe2000782c0ff */
[----:B------:R-:W-:Y:S01]  /*7220*/  FADD.FTZ R176, R17, -R156 ;  /* 0x8000009c11b07221 */ /* 0x000fe20000010000 */
[----:B------:R-:W-:Y:S01]  /*7230*/  FFMA.FTZ R145, R201, UR16, R186 ;  /* 0x00000010c9917c23 */ /* 0x000fe200080100ba */
[----:B------:R-:W-:Y:S01]  /*7240*/  FADD.FTZ R144, R9, -R144 ;  /* 0x8000009009907221 */ /* 0x000fe20000010000 */
[----:B------:R-:W-:Y:S01]  /*7250*/  FMUL.FTZ R156, R158, UR23 ;  /* 0x000000179e9c7c20 */ /* 0x000fe20008410000 */
[----:B------:R-:W-:Y:S01]  /*7260*/  F2FP.F16.F32.PACK_AB R146, R159, R146 ;  /* 0x000000929f92723e */ /* 0x000fe200000000ff */
[----:B------:R-:W-:Y:S01]  /*7270*/  FFMA.FTZ R159, R176, UR17, R171 ;  /* 0x00000011b09f7c23 */ /* 0x000fe200080100ab */
[----:B------:R-:W-:Y:S01]  /*7280*/  LOP3.LUT P5, RZ, R224, 0xff0000, RZ, 0xc0, !PT ;  /* 0x00ff0000e0ff7812 */ /* 0x000fe200078ac0ff */
[----:B------:R-:W-:Y:S01]  /*7290*/  FADD.FTZ R145, R0, -R145 ;  /* 0x8000009100917221 */ /* 0x000fe20000010000 */
[----:B------:R-:W-:-:S02]  /*72a0*/  LOP3.LUT P6, RZ, R230, 0xff0000, RZ, 0xc0, !PT ;  /* 0x00ff0000e6ff7812 */ /* 0x000fc400078cc0ff */
[----:B------:R-:W-:Y:S01]  /*72b0*/  FSEL R183, R157, RZ, P1 ;  /* 0x000000ff9db77208 */ /* 0x000fe20000800000 */
[----:B------:R-:W-:Y:S01]  /*72c0*/  FFMA.FTZ R157, R144, UR17, R169 ;  /* 0x00000011909d7c23 */ /* 0x000fe200080100a9 */
[C---:B------:R-:W-:Y:S01]  /*72d0*/  FSEL R177, R156.reuse, RZ, P5 ;  /* 0x000000ff9cb17208 */ /* 0x040fe20002800000 */
[----:B------:R-:W-:Y:S01]  /*72e0*/  FMUL.FTZ R144, R159, UR23 ;  /* 0x000000179f907c20 */ /* 0x000fe20008410000 */
[----:B------:R-:W-:Y:S01]  /*72f0*/  FSEL R182, R156, RZ, P6 ;  /* 0x000000ff9cb67208 */ /* 0x000fe20003000000 */
[----:B------:R-:W-:Y:S01]  /*7300*/  FFMA.FTZ R156, R145, UR17, R168 ;  /* 0x00000011919c7c23 */ /* 0x000fe200080100a8 */
[----:B------:R-:W-:Y:S01]  /*7310*/  LOP3.LUT P1, RZ, R224, 0xff000000, RZ, 0xc0, !PT ;  /* 0xff000000e0ff7812 */ /* 0x000fe2000782c0ff */
[----:B------:R-:W-:Y:S01]  /*7320*/  FMUL.FTZ R145, R157, UR23 ;  /* 0x000000179d917c20 */ /* 0x000fe20008410000 */
[----:B------:R-:W-:Y:S02]  /*7330*/  LOP3.LUT P5, RZ, R230, 0xff000000, RZ, 0xc0, !PT ;  /* 0xff000000e6ff7812 */ /* 0x000fe400078ac0ff */
[----:B------:R-:W-:-:S02]  /*7340*/  LOP3.LUT P6, RZ, R224, 0xff00, RZ, 0xc0, !PT ;  /* 0x0000ff00e0ff7812 */ /* 0x000fc400078cc0ff */
[C---:B------:R-:W-:Y:S02]  /*7350*/  FSEL R184, R144.reuse, RZ, P1 ;  /* 0x000000ff90b87208 */ /* 0x040fe40000800000 */
[----:B------:R-:W-:Y:S01]  /*7360*/  FSEL R185, R144, RZ, P5 ;  /* 0x000000ff90b97208 */ /* 0x000fe20002800000 */
[----:B------:R-:W-:Y:S01]  /*7370*/  FMUL.FTZ R144, R156, UR23 ;  /* 0x000000179c907c20 */ /* 0x000fe20008410000 */
        /* <DEDUP_REMOVED lines=13> */
.L_x_2125:
[--C-:B01----:R-:W-:Y:S01]  /*7450*/  FFMA.FTZ R144, R207, UR16, R186.reuse ;  /* 0x00000010cf907c23 */ /* 0x103fe200080100ba */
[----:B------:R-:W-:Y:S01]  /*7460*/  FFMA.FTZ R176, R208, UR16, R186 ;  /* 0x00000010d0b07c23 */ /* 0x000fe200080100ba */
[----:B-----5:R-:W-:Y:S02]  /*7470*/  LOP3.LUT P1, RZ, R225, 0xff0000, RZ, 0xc0, !PT ;  /* 0x00ff0000e1ff7812 */ /* 0x020fe4000782c0ff */
        /* <DEDUP_REMOVED lines=10> */
[----:B------:R-:W-:Y:S01]  /*7520*/  FMUL.FTZ R176, R176, UR23 ;  /* 0x00000017b0b07c20 */ /* 0x000fe20008410000 */
[----:B------:R-:W-:-:S02]  /*7530*/  ISETP.GE.U32.AND.EX P5, PT, R225, 0x1000000, PT, P5 ;  /* 0x01000000e100780c */ /* 0x000fc40003fa6150 */
[----:B------:R-:W-:Y:S01]  /*7540*/  FADD.FTZ R145, R18, -R145 ;  /* 0x8000009112917221 */ /* 0x000fe20000010000 */
[----:B------:R-:W-:Y:S02]  /*7550*/  FSEL R179, R146, RZ, P1 ;  /* 0x000000ff92b37208 */ /* 0x000fe40000800000 */
[----:B------:R-:W-:Y:S01]  /*7560*/  ISETP.GE.U32.AND P1, PT, R230, RZ, PT ;  /* 0x000000ffe600720c */ /* 0x000fe20003f26070 */
[----:B------:R-:W-:Y:S01]  /*7570*/  FFMA.FTZ R145, R145, UR17, R172 ;  /* 0x0000001191917c23 */ /* 0x000fe200080100ac */
[----:B------:R-:W-:Y:S01]  /*7580*/  FSEL R147, R146, RZ, P6 ;  /* 0x000000ff92937208 */ /* 0x000fe20003000000 */
[----:B------:R-:W-:Y:S01]  /*7590*/  FFMA.FTZ R146, R144, UR17, R173 ;  /* 0x0000001190927c23 */ /* 0x000fe200080100ad */
[----:B------:R-:W-:Y:S01]  /*75a0*/  LOP3.LUT P6, RZ, R231, 0xff, RZ, 0xc0, !PT ;  /* 0x000000ffe7ff7812 */ /* 0x000fe200078cc0ff */
[----:B------:R-:W-:Y:S01]  /*75b0*/  FMUL.FTZ R144, R145, UR23 ;  /* 0x0000001791907c20 */ /* 0x000fe20008410000 */
[----:B------:R-:W-:Y:S01]  /*75c0*/  ISETP.GE.U32.AND.EX P1, PT, R231, 0x1000000, PT, P1 ;  /* 0x01000000e700780c */ /* 0x000fe20003f26110 */
[----:B------:R-:W-:Y:S01]  /*75d0*/  FFMA.FTZ R145, R211, UR16, R186 ;  /* 0x00000010d3917c23 */ /* 0x000fe200080100ba */
[----:B------:R-:W-:Y:S01]  /*75e0*/  FMUL.FTZ R177, R146, UR23 ;  /* 0x0000001792b17c20 */ /* 0x000fe20008410000 */
[----:B------:R-:W-:-:S02]  /*75f0*/  FSEL R178, R176, RZ, P5 ;  /* 0x000000ffb0b27208 */ /* 0x000fc40002800000 */
[----:B------:R-:W-:Y:S01]  /*7600*/  FSEL R176, R176, RZ, P1 ;  /* 0x000000ffb0b07208 */ /* 0x000fe20000800000 */
[----:B------:R-:W-:Y:S01]  /*7610*/  FADD.FTZ R145, R10, -R145 ;  /* 0x800000910a917221 */ /* 0x000fe20000010000 */
[----:B------:R-:W-:Y:S02]  /*7620*/  FSEL R146, R144, RZ, P6 ;  /* 0x000000ff90927208 */ /* 0x000fe40003000000 */
[----:B------:R-:W-:Y:S01]  /*7630*/  LOP3.LUT P6, RZ, R225, 0xff, RZ, 0xc0, !PT ;  /* 0x000000ffe1ff7812 */ /* 0x000fe200078cc0ff */
[----:B------:R-:W-:Y:S01]  /*7640*/  FFMA.FTZ R145, R145, UR17, R170 ;  /* 0x0000001191917c23 */ /* 0x000fe200080100aa */
[----:B------:R-:W-:Y:S01]  /*7650*/  F2FP.F16.F32.PACK_AB R147, R176, R147 ;  /* 0x00000093b093723e */ /* 0x000fe200000000ff */
[--C-:B------:R-:W-:Y:S01]  /*7660*/  FFMA.FTZ R176, R210, UR16, R186.reuse ;  /* 0x00000010d2b07c23 */ /* 0x100fe200080100ba */
[----:B------:R-:W-:Y:S01]  /*7670*/  FSEL R183, R144, RZ, P6 ;  /* 0x000000ff90b77208 */ /* 0x000fe20003000000 */
[----:B------:R-:W-:Y:S01]  /*7680*/  FFMA.FTZ R144, R204, UR16, R186 ;  /* 0x00000010cc907c23 */ /* 0x000fe200080100ba */
[----:B------:R-:W-:Y:S01]  /*7690*/  F2FP.F16.F32.PACK_AB R179, R178, R179 ;  /* 0x000000b3b2b3723e */ /* 0x000fe200000000ff */
[----:B------:R-:W-:Y:S01]  /*76a0*/  FADD.FTZ R178, R17, -R176 ;  /* 0x800000b011b27221 */ /* 0x000fe20000010000 */
[----:B------:R-:W-:Y:S01]  /*76b0*/  LOP3.LUT P5, RZ, R231, 0xff00, RZ, 0xc0, !PT ;  /* 0x0000ff00e7ff7812 */ /* 0x000fe200078ac0ff */
[----:B------:R-:W-:Y:S01]  /*76c0*/  FMUL.FTZ R176, R145, UR23 ;  /* 0x0000001791b07c20 */ /* 0x000fe20008410000 */
[----:B------:R-:W-:Y:S01]  /*76d0*/  FADD.FTZ R144, R9, -R144 ;  /* 0x8000009009907221 */ /* 0x000fe20000010000 */
[----:B------:R-:W-:Y:S01]  /*76e0*/  FFMA.FTZ R145, R201, UR16, R186 ;  /* 0x00000010c9917c23 */ /* 0x000fe200080100ba */
[----:B------:R-:W-:Y:S01]  /*76f0*/  FSEL R181, R177, RZ, P5 ;  /* 0x000000ffb1b57208 */ /* 0x000fe20002800000 */
[----:B------:R-:W-:Y:S01]  /*7700*/  FFMA.FTZ R178, R178, UR17, R171 ;  /* 0x00000011b2b27c23 */ /* 0x000fe200080100ab */
[----:B------:R-:W-:Y:S01]  /*7710*/  LOP3.LUT P1, RZ, R225, 0xff00, RZ, 0xc0, !PT ;  /* 0x0000ff00e1ff7812 */ /* 0x000fe2000782c0ff */
[----:B------:R-:W-:Y:S01]  /*7720*/  FFMA.FTZ R144, R144, UR17, R169 ;  /* 0x0000001190907c23 */ /* 0x000fe200080100a9 */
[----:B------:R-:W-:Y:S01]  /*7730*/  LOP3.LUT P5, RZ, R224, 0xff0000, RZ, 0xc0, !PT ;  /* 0x00ff0000e0ff7812 */ /* 0x000fe200078ac0ff */
[----:B------:R-:W-:Y:S01]  /*7740*/  FADD.FTZ R145, R0, -R145 ;  /* 0x8000009100917221 */ /* 0x000fe20000010000 */
[----:B------:R-:W-:Y:S01]  /*7750*/  LOP3.LUT P6, RZ, R230, 0xff0000, RZ, 0xc0, !PT ;  /* 0x00ff0000e6ff7812 */ /* 0x000fe200078cc0ff */
[----:B------:R-:W-:Y:S01]  /*7760*/  FMUL.FTZ R178, R178, UR23 ;  /* 0x00000017b2b27c20 */ /* 0x000fe20008410000 */
[----:B------:R-:W-:Y:S01]  /*7770*/  FSEL R184, R177, RZ, P1 ;  /* 0x000000ffb1b87208 */ /* 0x000fe20000800000 */
[----:B------:R-:W-:Y:S01]  /*7780*/  FMUL.FTZ R144, R144, UR23 ;  /* 0x0000001790907c20 */ /* 0x000fe20008410000 */
[----:B------:R-:W-:Y:S01]  /*7790*/  LOP3.LUT P1, RZ, R224, 0xff000000, RZ, 0xc0, !PT ;  /* 0xff000000e0ff7812 */ /* 0x000fe2000782c0ff */
[----:B------:R-:W-:Y:S01]  /*77a0*/  FFMA.FTZ R145, R145, UR17, R168 ;  /* 0x0000001191917c23 */ /* 0x000fe200080100a8 */
[----:B------:R-:W-:-:S02]  /*77b0*/  FSEL R177, R176, RZ, P5 ;  /* 0x000000ffb0b17208 */ /* 0x000fc40002800000 */
[----:B------:R-:W-:Y:S01]  /*77c0*/  FSEL R180, R176, RZ, P6 ;  /* 0x000000ffb0b47208 */ /* 0x000fe20003000000 */
[----:B------:R-:W-:Y:S01]  /*77d0*/  FMUL.FTZ R145, R145, UR23 ;  /* 0x0000001791917c20 */ /* 0x000fe20008410000 */
[----:B------:R-:W-:Y:S02]  /*77e0*/  LOP3.LUT P5, RZ, R230, 0xff000000, RZ, 0xc0, !PT ;  /* 0xff000000e6ff7812 */ /* 0x000fe400078ac0ff */
[----:B------:R-:W-:Y:S02]  /*77f0*/  LOP3.LUT P6, RZ, R224, 0xff00, RZ, 0xc0, !PT ;  /* 0x0000ff00e0ff7812 */ /* 0x000fe400078cc0ff */
[----:B------:R-:W-:Y:S02]  /*7800*/  F2FP.F16.F32.PACK_AB R146, R181, R146 ;  /* 0x00000092b592723e */ /* 0x000fe400000000ff */
[----:B------:R-:W-:Y:S02]  /*7810*/  FSEL R182, R178, RZ, P1 ;  /* 0x000000ffb2b67208 */ /* 0x000fe40000800000 */
[----:B------:R-:W-:-:S02]  /*7820*/  LOP3.LUT P1, RZ, R230, 0xff00, RZ, 0xc0, !PT ;  /* 0x0000ff00e6ff7812 */ /* 0x000fc4000782c0ff */
[----:B------:R-:W-:Y:S02]  /*7830*/  FSEL R185, R178, RZ, P5 ;  /* 0x000000ffb2b97208 */ /* 0x000fe40002800000 */
        /* <DEDUP_REMOVED lines=12> */
.L_x_2124:
[----:B------:R-:W-:-:S04]  /*7900*/  UISETP.NE.U32.AND UP0, UPT, UR8, URZ, UPT ;  /* 0x000000ff0800728c */ /* 0x000fc8000bf05070 */
[----:B------:R-:W-:-:S09]  /*7910*/  UISETP.NE.AND.EX UP0, UPT, UR9, URZ, UPT, UP0 ;  /* 0x000000ff0900728c */ /* 0x000fd2000bf05300 */
[----:B------:R-:W-:Y:S05]  /*7920*/  BRA.U !UP0, `(.L_x_2127) ;  /* 0x00000005082c7547 */ /* 0x000fea000b800000 */
[--C-:B01----:R-:W-:Y:S01]  /*7930*/  FFMA.FTZ R144, R208, UR16, R186.reuse ;  /* 0x00000010d0907c23 */ /* 0x103fe200080100ba */
        /* <DEDUP_REMOVED lines=8> */
[----:B------:R-:W-:Y:S01]  /*79c0*/  ISETP.GE.U32.AND P1, PT, R230, RZ, PT ;  /* 0x000000ffe600720c */ /* 0x000fe20003f26070 */
[----:B------:R-:W-:Y:S01]  /*79d0*/  FADD.FTZ R146, R19, -R146 ;  /* 0x8000009213927221 */ /* 0x000fe20000010000 */
[----:B------:R-:W-:Y:S01]  /*79e0*/  FMUL.FTZ R166, R166, UR17 ;  /* 0x00000011a6a67c20 */ /* 0x000fe20008410000 */
[----:B------:R-:W-:Y:S01]  /*79f0*/  FMUL.FTZ R144, R167, UR23 ;  /* 0x00000017a7907c20 */ /* 0x000fe20008410000 */
[----:B------:R-:W-:Y:S01]  /*7a00*/  ISETP.GE.U32.AND.EX P5, PT, R225, 0x1000000, PT, P5 ;  /* 0x01000000e100780c */ /* 0x000fe20003fa6150 */
[----:B------:R-:W-:Y:S01]  /*7a10*/  FMUL.FTZ R164, R145, UR17 ;  /* 0x0000001191a47c20 */ /* 0x000fe20008410000 */
[----:B------:R-:W-:Y:S01]  /*7a20*/  ISETP.GE.U32.AND.EX P1, PT, R231, 0x1000000, PT, P1 ;  /* 0x01000000e700780c */ /* 0x000fe20003f26110 */
[----:B------:R-:W-:Y:S01]  /*7a30*/  FMUL.FTZ R165, R146, UR17 ;  /* 0x0000001192a57c20 */ /* 0x000fe20008410000 */
[----:B------:R-:W-:Y:S01]  /*7a40*/  FMUL.FTZ R146, R166, UR23 ;  /* 0x00000017a6927c20 */ /* 0x000fe20008410000 */
[----:B------:R-:W-:Y:S01]  /*7a50*/  LOP3.LUT P6, RZ, R225, 0xff0000, RZ, 0xc0, !PT ;  /* 0x00ff0000e1ff7812 */ /* 0x000fe200078cc0ff */
[--C-:B------:R-:W-:Y:S01]  /*7a60*/  FFMA.FTZ R159, R211, UR16, R186.reuse ;  /* 0x00000010d39f7c23 */ /* 0x100fe200080100ba */
[C---:B------:R-:W-:Y:S01]  /*7a70*/  FSEL R156, R144.reuse, RZ, P5 ;  /* 0x000000ff909c7208 */ /* 0x040fe20002800000 */
[----:B------:R-:W-:Y:S01]  /*7a80*/  FMUL.FTZ R145, R165, UR23 ;  /* 0x00000017a5917c20 */ /* 0x000fe20008410000 */
[----:B------:R-:W-:Y:S01]  /*7a90*/  FSEL R158, R144, RZ, P1 ;  /* 0x000000ff909e7208 */ /* 0x000fe20000800000 */
[----:B------:R-:W-:Y:S01]  /*7aa0*/  FMUL.FTZ R144, R164, UR23 ;  /* 0x00000017a4907c20 */ /* 0x000fe20008410000 */
[C---:B------:R-:W-:Y:S01]  /*7ab0*/  LOP3.LUT P5, RZ, R231.reuse, 0xff0000, RZ, 0xc0, !PT ;  /* 0x00ff0000e7ff7812 */ /* 0x040fe200078ac0ff */
[----:B------:R-:W-:Y:S01]  /*7ac0*/  FADD.FTZ R159, R10, -R159 ;  /* 0x8000009f0a9f7221 */ /* 0x000fe20000010000 */
[----:B------:R-:W-:Y:S01]  /*7ad0*/  LOP3.LUT P1, RZ, R231, 0xff, RZ, 0xc0, !PT ;  /* 0x000000ffe7ff7812 */ /* 0x000fe2000782c0ff */
[----:B------:R-:W-:Y:S01]  /*7ae0*/  FFMA.FTZ R176, R210, UR16, R186 ;  /* 0x00000010d2b07c23 */ /* 0x000fe200080100ba */
[----:B------:R-:W-:-:S02]  /*7af0*/  FSEL R179, R146, RZ, P6 ;  /* 0x000000ff92b37208 */ /* 0x000fc40003000000 */
[----:B------:R-:W-:Y:S01]  /*7b00*/  FSEL R147, R146, RZ, P5 ;  /* 0x000000ff92937208 */ /* 0x000fe20002800000 */
[----:B------:R-:W-:Y:S01]  /*7b10*/  FADD.FTZ R176, R17, -R176 ;  /* 0x800000b011b07221 */ /* 0x000fe20000010000 */
[----:B------:R-:W-:Y:S02]  /*7b20*/  LOP3.LUT P6, RZ, R231, 0xff00, RZ, 0xc0, !PT ;  /* 0x0000ff00e7ff7812 */ /* 0x000fe400078cc0ff */
[----:B------:R-:W-:Y:S02]  /*7b30*/  FSEL R146, R144, RZ, P1 ;  /* 0x000000ff90927208 */ /* 0x000fe40000800000 */
[----:B------:R-:W-:Y:S02]  /*7b40*/  LOP3.LUT P1, RZ, R225, 0xff00, RZ, 0xc0, !PT ;  /* 0x0000ff00e1ff7812 */ /* 0x000fe4000782c0ff */
[----:B------:R-:W-:Y:S01]  /*7b50*/  F2FP.F16.F32.PACK_AB R179, R156, R179 ;  /* 0x000000b39cb3723e */ /* 0x000fe200000000ff */
[----:B------:R-:W-:Y:S01]  /*7b60*/  FFMA.FTZ R156, R204, UR16, R186 ;  /* 0x00000010cc9c7c23 */ /* 0x000fe200080100ba */
[----:B------:R-:W-:-:S02]  /*7b70*/  FSEL R157, R145, RZ, P6 ;  /* 0x000000ff919d7208 */ /* 0x000fc40003000000 */
[----:B------:R-:W-:Y:S01]  /*7b80*/  F2FP.F16.F32.PACK_AB R147, R158, R147 ;  /* 0x000000939e93723e */ /* 0x000fe200000000ff */
[----:B------:R-:W-:Y:S01]  /*7b90*/  FMUL.FTZ R158, R159, UR17 ;  /* 0x000000119f9e7c20 */ /* 0x000fe20008410000 */
[----:B------:R-:W-:Y:S01]  /*7ba0*/  LOP3.LUT P6, RZ, R225, 0xff, RZ, 0xc0, !PT ;  /* 0x000000ffe1ff7812 */ /* 0x000fe200078cc0ff */
[----:B------:R-:W-:Y:S01]  /*7bb0*/  FADD.FTZ R156, R9, -R156 ;  /* 0x8000009c099c7221 */ /* 0x000fe20000010000 */
[----:B------:R-:W-:Y:S01]  /*7bc0*/  FSEL R183, R145, RZ, P1 ;  /* 0x000000ff91b77208 */ /* 0x000fe20000800000 */
[----:B------:R-:W-:Y:S01]  /*7bd0*/  FFMA.FTZ R145, R201, UR16, R186 ;  /* 0x00000010c9917c23 */ /* 0x000fe200080100ba */
[----:B------:R-:W-:Y:S01]  /*7be0*/  FSEL R178, R144, RZ, P6 ;  /* 0x000000ff90b27208 */ /* 0x000fe20003000000 */
[----:B------:R-:W-:Y:S01]  /*7bf0*/  FMUL.FTZ R144, R158, UR23 ;  /* 0x000000179e907c20 */ /* 0x000fe20008410000 */
[----:B------:R-:W-:Y:S01]  /*7c00*/  F2FP.F16.F32.PACK_AB R146, R157, R146 ;  /* 0x000000929d92723e */ /* 0x000fe200000000ff */
[----:B------:R-:W-:Y:S01]  /*7c10*/  FADD.FTZ R145, R0, -R145 ;  /* 0x8000009100917221 */ /* 0x000fe20000010000 */
[----:B------:R-:W-:Y:S01]  /*7c20*/  LOP3.LUT P5, RZ, R224, 0xff0000, RZ, 0xc0, !PT ;  /* 0x00ff0000e0ff7812 */ /* 0x000fe200078ac0ff */
[----:B------:R-:W-:Y:S01]  /*7c30*/  FMUL.FTZ R159, R176, UR17 ;  /* 0x00000011b09f7c20 */ /* 0x000fe20008410000 */
[----:B------:R-:W-:Y:S01]  /*7c40*/  LOP3.LUT P6, RZ, R230, 0xff0000, RZ, 0xc0, !PT ;  /* 0x00ff0000e6ff7812 */ /* 0x000fe200078cc0ff */
[----:B------:R-:W-:Y:S01]  /*7c50*/  FMUL.FTZ R157, R156, UR17 ;  /* 0x000000119c9d7c20 */ /* 0x000fe20008410000 */
[----:B------:R-:W-:Y:S01]  /*7c60*/  FMUL.FTZ R156, R145, UR17 ;  /* 0x00000011919c7c20 */ /* 0x000fe20008410000 */
[C---:B------:R-:W-:Y:S01]  /*7c70*/  FSEL R177, R144.reuse, RZ, P5 ;  /* 0x000000ff90b17208 */ /* 0x040fe20002800000 */
[----:B------:R-:W-:Y:S01]  /*7c80*/  FMUL.FTZ R176, R159, UR23 ;  /* 0x000000179fb07c20 */ /* 0x000fe20008410000 */
[----:B------:R-:W-:Y:S01]  /*7c90*/  FSEL R182, R144, RZ, P6 ;  /* 0x000000ff90b67208 */ /* 0x000fe20003000000 */
[----:B------:R-:W-:Y:S01]  /*7ca0*/  FMUL.FTZ R145, R157, UR23 ;  /* 0x000000179d917c20 */ /* 0x000fe20008410000 */
[----:B------:R-:W-:Y:S01]  /*7cb0*/  LOP3.LUT P1, RZ, R224, 0xff000000, RZ, 0xc0, !PT ;  /* 0xff000000e0ff7812 */ /* 0x000fe2000782c0ff */
[----:B------:R-:W-:Y:S01]  /*7cc0*/  FMUL.FTZ R144, R156, UR23 ;  /* 0x000000179c907c20 */ /* 0x000fe20008410000 */
[----:B------:R-:W-:-:S02]  /*7cd0*/  LOP3.LUT P5, RZ, R230, 0xff000000, RZ, 0xc0, !PT ;  /* 0xff000000e6ff7812 */ /* 0x000fc400078ac0ff */
[----:B------:R-:W-:Y:S02]  /*7ce0*/  LOP3.LUT P6, RZ, R224, 0xff00, RZ, 0xc0, !PT ;  /* 0x0000ff00e0ff7812 */ /* 0x000fe400078cc0ff */
[C---:B------:R-:W-:Y:S02]  /*7cf0*/  FSEL R184, R176.reuse, RZ, P1 ;  /* 0x000000ffb0b87208 */ /* 0x040fe40000800000 */
[----:B------:R-:W-:Y:S02]  /*7d00*/  FSEL R185, R176, RZ, P5 ;  /* 0x000000ffb0b97208 */ /* 0x000fe40002800000 */
[----:B------:R-:W-:Y:S02]  /*7d10*/  FSEL R181, R145, RZ, P6 ;  /* 0x000000ff91b57208 */ /* 0x000fe40003000000 */
[C---:B------:R-:W-:Y:S02]  /*7d20*/  LOP3.LUT P1, RZ, R230.reuse, 0xff00, RZ, 0xc0, !PT ;  /* 0x0000ff00e6ff7812 */ /* 0x040fe4000782c0ff */
        /* <DEDUP_REMOVED lines=11> */
.L_x_2127:
        /* <DEDUP_REMOVED lines=15> */
[----:B------:R-:W-:-:S02]  /*7ed0*/  ISETP.GE.U32.AND.EX P5, PT, R225, 0x1000000, PT, P5 ;  /* 0x01000000e100780c */ /* 0x000fc40003fa6150 */
[----:B------:R-:W-:Y:S01]  /*7ee0*/  FADD.FTZ R144, R19, -R144 ;  /* 0x8000009013907221 */ /* 0x000fe20000010000 */
[----:B------:R-:W-:Y:S02]  /*7ef0*/  FSEL R179, R146, RZ, P1 ;  /* 0x000000ff92b37208 */ /* 0x000fe40000800000 */
[----:B------:R-:W-:Y:S02]  /*7f00*/  ISETP.GE.U32.AND P1, PT, R230, RZ, PT ;  /* 0x000000ffe600720c */ /* 0x000fe40003f26070 */
[----:B------:R-:W-:Y:S01]  /*7f10*/  FSEL R147, R146, RZ, P6 ;  /* 0x000000ff92937208 */ /* 0x000fe20003000000 */
[----:B------:R-:W-:Y:S01]  /*7f20*/  FMUL.FTZ R146, R144, UR17 ;  /* 0x0000001190927c20 */ /* 0x000fe20008410000 */
[----:B------:R-:W-:Y:S01]  /*7f30*/  FMUL.FTZ R144, R145, UR23 ;  /* 0x0000001791907c20 */ /* 0x000fe20008410000 */
[----:B------:R-:W-:Y:S01]  /*7f40*/  LOP3.LUT P6, RZ, R231, 0xff, RZ, 0xc0, !PT ;  /* 0x000000ffe7ff7812 */ /* 0x000fe200078cc0ff */
[----:B------:R-:W-:Y:S01]  /*7f50*/  FFMA.FTZ R145, R211, UR16, R186 ;  /* 0x00000010d3917c23 */ /* 0x000fe200080100ba */
[C---:B------:R-:W-:Y:S01]  /*7f60*/  ISETP.GE.U32.AND.EX P1, PT, R231.reuse, 0x1000000, PT, P1 ;  /* 0x01000000e700780c */ /* 0x040fe20003f26110 */
[----:B------:R-:W-:Y:S01]  /*7f70*/  FMUL.FTZ R178, R146, UR23 ;  /* 0x0000001792b27c20 */ /* 0x000fe20008410000 */
[----:B------:R-:W-:Y:S01]  /*7f80*/  FSEL R180, R176, RZ, P5 ;  /* 0x000000ffb0b47208 */ /* 0x000fe20002800000 */
[----:B------:R-:W-:Y:S01]  /*7f90*/  FADD.FTZ R145, R10, -R145 ;  /* 0x800000910a917221 */ /* 0x000fe20000010000 */
[----:B------:R-:W-:-:S02]  /*7fa0*/  LOP3.LUT P5, RZ, R231, 0xff00, RZ, 0xc0, !PT ;  /* 0x0000ff00e7ff7812 */ /* 0x000fc400078ac0ff */
[----:B------:R-:W-:Y:S01]  /*7fb0*/  FSEL R176, R176, RZ, P1 ;  /* 0x000000ffb0b07208 */ /* 0x000fe20000800000 */
[----:B------:R-:W-:Y:S01]  /*7fc0*/  FMUL.FTZ R145, R145, UR17 ;  /* 0x0000001191917c20 */ /* 0x000fe20008410000 */
[----:B------:R-:W-:Y:S02]  /*7fd0*/  FSEL R146, R144, RZ, P6 ;  /* 0x000000ff90927208 */ /* 0x000fe40003000000 */
[----:B------:R-:W-:Y:S02]  /*7fe0*/  LOP3.LUT P6, RZ, R225, 0xff, RZ, 0xc0, !PT ;  /* 0x000000ffe1ff7812 */ /* 0x000fe400078cc0ff */
[----:B------:R-:W-:Y:S02]  /*7ff0*/  FSEL R177, R178, RZ, P5 ;  /* 0x000000ffb2b17208 */ /* 0x000fe40002800000 */
        /* <DEDUP_REMOVED lines=16> */
[----:B------:R-:W-:Y:S01]  /*8100*/  F2FP.F16.F32.PACK_AB R179, R180, R179 ;  /* 0x000000b3b4b3723e */ /* 0x000fe200000000ff */
        /* <DEDUP_REMOVED lines=24> */
.L_x_2123:
        /* <DEDUP_REMOVED lines=17> */
[----:B------:R-:W-:Y:S01]  /*83a0*/  ISETP.GE.U32.AND.EX P1, PT, R225, 0x1000000, PT, P1 ;  /* 0x01000000e100780c */ /* 0x000fe20003f26110 */
[----:B------:R-:W-:Y:S01]  /*83b0*/  FMUL.FTZ R157, R156, UR23 ;  /* 0x000000179c9d7c20 */ /* 0x000fe20008410000 */
[----:B------:R-:W-:Y:S01]  /*83c0*/  FMUL.FTZ R159, R167, UR23 ;  /* 0x00000017a79f7c20 */ /* 0x000fe20008410000 */
[----:B------:R-:W-:Y:S01]  /*83d0*/  FMUL.FTZ R158, R166, UR23 ;  /* 0x00000017a69e7c20 */ /* 0x000fe20008410000 */
[----:B------:R-:W-:Y:S01]  /*83e0*/  LOP3.LUT P5, RZ, R225, 0xff0000, RZ, 0xc0, !PT ;  /* 0x00ff0000e1ff7812 */ /* 0x000fe200078ac0ff */
[--C-:B------:R-:W-:Y:S01]  /*83f0*/  FFMA.FTZ R164, R210, UR16, R186.reuse ;  /* 0x00000010d2a47c23 */ /* 0x100fe200080100ba */
[----:B------:R-:W-:Y:S01]  /*8400*/  FSEL R176, R157, RZ, P6 ;  /* 0x000000ff9db07208 */ /* 0x000fe20003000000 */
[--C-:B------:R-:W-:Y:S01]  /*8410*/  FFMA.FTZ R157, R211, UR16, R186.reuse ;  /* 0x00000010d39d7c23 */ /* 0x100fe200080100ba */
[----:B------:R-:W-:Y:S01]  /*8420*/  FSEL R187, R159, RZ, P1 ;  /* 0x000000ff9fbb7208 */ /* 0x000fe20000800000 */
[--C-:B------:R-:W-:Y:S01]  /*8430*/  FFMA.FTZ R159, R209, UR16, R186.reuse ;  /* 0x00000010d19f7c23 */ /* 0x100fe200080100ba */
[----:B------:R-:W-:Y:S01]  /*8440*/  FSEL R184, R158, RZ, P5 ;  /* 0x000000ff9eb87208 */ /* 0x000fe20002800000 */
[--C-:B------:R-:W-:Y:S01]  /*8450*/  FFMA.FTZ R158, R204, UR16, R186.reuse ;  /* 0x00000010cc9e7c23 */ /* 0x100fe200080100ba */
        /* <DEDUP_REMOVED lines=31> */
.L_x_2129:
[--C-:B01----:R-:W-:Y:S01]  /*8650*/  FFMA.FTZ R176, R207, UR16, R186.reuse ;  /* 0x00000010cfb07c23 */ /* 0x103fe200080100ba */
        /* <DEDUP_REMOVED lines=10> */
[----:B------:R-:W-:Y:S01]  /*8700*/  FFMA.FTZ R180, R206, UR16, R186 ;  /* 0x00000010ceb47c23 */ /* 0x000fe200080100ba */
[----:B------:R-:W-:Y:S01]  /*8710*/  FMUL.FTZ R179, R179, UR23 ;  /* 0x00000017b3b37c20 */ /* 0x000fe20008410000 */
[----:B------:R-:W-:Y:S01]  /*8720*/  FMUL.FTZ R178, R178, UR23 ;  /* 0x00000017b2b27c20 */ /* 0x000fe20008410000 */
[----:B------:R-:W-:Y:S01]  /*8730*/  FMUL.FTZ R177, R177, UR23 ;  /* 0x00000017b1b17c20 */ /* 0x000fe20008410000 */
[----:B------:R-:W-:Y:S01]  /*8740*/  LOP3.LUT P6, RZ, R225, 0xff, RZ, 0xc0, !PT ;  /* 0x000000ffe1ff7812 */ /* 0x000fe200078cc0ff */
[----:B------:R-:W-:Y:S01]  /*8750*/  FADD.FTZ R180, R19, -R180 ;  /* 0x800000b413b47221 */ /* 0x000fe20000010000 */
[----:B------:R-:W-:Y:S01]  /*8760*/  FSEL R184, R179, RZ, P5 ;  /* 0x000000ffb3b87208 */ /* 0x000fe20002800000 */
[--C-:B------:R-:W-:Y:S01]  /*8770*/  FFMA.FTZ R179, R211, UR16, R186.reuse ;  /* 0x00000010d3b37c23 */ /* 0x100fe200080100ba */
[----:B------:R-:W-:Y:S01]  /*8780*/  ISETP.GE.U32.AND.EX P1, PT, R225, 0x1000000, PT, P1 ;  /* 0x01000000e100780c */ /* 0x000fe20003f26110 */
[--C-:B------:R-:W-:Y:S01]  /*8790*/  FFMA.FTZ R176, R204, UR16, R186.reuse ;  /* 0x00000010ccb07c23 */ /* 0x100fe200080100ba */
[----:B------:R-:W-:Y:S01]  /*87a0*/  FSEL R182, R177, RZ, P6 ;  /* 0x000000ffb1b67208 */ /* 0x000fe20003000000 */
[----:B------:R-:W-:Y:S01]  /*87b0*/  FADD.FTZ R179, R10, -R179 ;  /* 0x800000b30ab37221 */ /* 0x000fe20000010000 */
[----:B------:R-:W-:Y:S01]  /*87c0*/  FSEL R187, R178, RZ, P1 ;  /* 0x000000ffb2bb7208 */ /* 0x000fe20000800000 */
[--C-:B------:R-:W-:Y:S01]  /*87d0*/  FFMA.FTZ R178, R210, UR16, R186.reuse ;  /* 0x00000010d2b27c23 */ /* 0x100fe200080100ba */
[----:B------:R-:W-:Y:S01]  /*87e0*/  FFMA.FTZ R177, R201, UR16, R186 ;  /* 0x00000010c9b17c23 */ /* 0x000fe200080100ba */
[----:B------:R-:W-:Y:S01]  /*87f0*/  FFMA.FTZ R180, R180, UR17, R173 ;  /* 0x00000011b4b47c23 */ /* 0x000fe200080100ad */
[----:B------:R-:W-:Y:S01]  /*8800*/  FADD.FTZ R176, R9, -R176 ;  /* 0x800000b009b07221 */ /* 0x000fe20000010000 */
        /* <DEDUP_REMOVED lines=26> */
.L_x_2128:
        /* <DEDUP_REMOVED lines=57> */
.L_x_2130:
        /* <DEDUP_REMOVED lines=11> */
[--C-:B------:R-:W-:Y:S01]  /*8df0*/  FFMA.FTZ R180, R206, UR16, R186.reuse ;  /* 0x00000010ceb47c23 */ /* 0x100fe200080100ba */
[----:B------:R-:W-:Y:S01]  /*8e00*/  FMUL.FTZ R176, R176, UR23 ;  /* 0x00000017b0b07c20 */ /* 0x000fe20008410000 */
[----:B------:R-:W-:Y:S01]  /*8e10*/  FMUL.FTZ R178, R178, UR23 ;  /* 0x00000017b2b27c20 */ /* 0x000fe20008410000 */
[----:B------:R-:W-:Y:S01]  /*8e20*/  FMUL.FTZ R177, R177, UR23 ;  /* 0x00000017b1b17c20 */ /* 0x000fe20008410000 */
[----:B------:R-:W-:Y:S01]  /*8e30*/  LOP3.LUT P6, RZ, R225, 0xff, RZ, 0xc0, !PT ;  /* 0x000000ffe1ff7812 */ /* 0x000fe200078cc0ff */
[----:B------:R-:W-:Y:S01]  /*8e40*/  FFMA.FTZ R179, R211, UR16, R186 ;  /* 0x00000010d3b37c23 */ /* 0x000fe200080100ba */
[----:B------:R-:W-:Y:S01]  /*8e50*/  ISETP.GE.U32.AND.EX P1, PT, R225, 0x1000000, PT, P1 ;  /* 0x01000000e100780c */ /* 0x000fe20003f26110 */
[----:B------:R-:W-:Y:S01]  /*8e60*/  FADD.FTZ R180, R19, -R180 ;  /* 0x800000b413b47221 */ /* 0x000fe20000010000 */
[----:B------:R-:W-:Y:S01]  /*8e70*/  FSEL R184, R176, RZ, P5 ;  /* 0x000000ffb0b87208 */ /* 0x000fe20002800000 */
[--C-:B------:R-:W-:Y:S01]  /*8e80*/  FFMA.FTZ R176, R204, UR16, R186.reuse ;  /* 0x00000010ccb07c23 */ /* 0x100fe200080100ba */
[----:B------:R-:W-:Y:S01]  /*8e90*/  FSEL R187, R178, RZ, P1 ;  /* 0x000000ffb2bb7208 */ /* 0x000fe20000800000 */
[----:B------:R-:W-:Y:S01]  /*8ea0*/  FADD.FTZ R179, R10, -R179 ;  /* 0x800000b30ab37221 */ /* 0x000fe20000010000 */
[----:B------:R-:W-:Y:S01]  /*8eb0*/  FSEL R182, R177, RZ, P6 ;  /* 0x000000ffb1b67208 */ /* 0x000fe20003000000 */
        /* <DEDUP_REMOVED lines=29> */
.L_x_2126:
        /* <DEDUP_REMOVED lines=14> */
.L_x_2122:
[----:B------:R-:W-:Y:S05]  /*9170*/  BSYNC.RECONVERGENT B0 ;  /* 0x0000000000007941 */ /* 0x000fea0003800200 */
.L_x_2121:
[----:B------:R-:W-:Y:S01]  /*9180*/  UPLOP3.LUT UP1, UPT, UPT, UPT, UP1, 0x40, 0x4 ;  /* 0x000000000004789c */ /* 0x000fe20003f2e810 */
[----:B------:R-:W-:Y:S10]  /*9190*/  BRA.U !UP3, `(.L_x_2131) ;  /* 0xffffff750bdc7547 */ /* 0x000ff4000b83ffff */
.L_x_2092:
        /* <DEDUP_REMOVED lines=23> */
.L_x_2133:
[----:B------:R-:W-:Y:S05]  /*9310*/  BSYNC.RECONVERGENT B0 ;  /* 0x0000000000007941 */ /* 0x000fea0003800200 */
.L_x_2132:
        /* <DEDUP_REMOVED lines=19> */
.L_x_2135:
[----:B------:R-:W-:Y:S05]  /*9450*/  BSYNC.RECONVERGENT B0 ;  /* 0x0000000000007941 */ /* 0x000fea0003800200 */
.L_x_2134:
        /* <DEDUP_REMOVED lines=18> */
.L_x_2136:
        /* <DEDUP_REMOVED lines=16> */
.L_x_3848:


//--------------------- .text._ZN10layer_norm31ln_parallel_residual_bwd_kernelINS_13Kernel_traitsI6__halfS2_fS2_fjLj6144ELj1ELj1ELj8ELj16ENS_18Kernel_traits_baseILj6144ES2_S2_fS2_fjLj256EEEEELb1ELb0ELb1EEEvNS_9BwdParamsE --------------------------
	.section	.text._ZN10layer_norm31ln_parallel_residual_bwd_kernelINS_13Kernel_traitsI6__halfS2_fS2_fjLj6144ELj1ELj1ELj8ELj16ENS_18Kernel_traits_baseILj6144ES2_S2_fS2_fjLj256EEEEELb1ELb0ELb1EEEvNS_9BwdParamsE,"ax",@progbits
	.align	128
        .global         _ZN10layer_norm31ln_parallel_residual_bwd_kernelINS_13Kernel_traitsI6__halfS2_fS2_fjLj6144ELj1ELj1ELj8ELj16ENS_18Kernel_traits_baseILj6144ES2_S2_fS2_fjLj256EEEEELb1ELb0ELb1EEEvNS_9BwdParamsE
        .type           _ZN10layer_norm31ln_parallel_residual_bwd_kernelINS_13Kernel_traitsI6__halfS2_fS2_fjLj6144ELj1ELj1ELj8ELj16ENS_18Kernel_traits_baseILj6144ES2_S2_fS2_fjLj256EEEEELb1ELb0ELb1EEEvNS_9BwdParamsE,@function
        .size           _ZN10layer_norm31ln_parallel_residual_bwd_kernelINS_13Kernel_traitsI6__halfS2_fS2_fjLj6144ELj1ELj1ELj8ELj16ENS_18Kernel_traits_baseILj6144ES2_S2_fS2_fjLj256EEEEELb1ELb0ELb1EEEvNS_9BwdParamsE,(.L_x_3849 - _ZN10layer_norm31ln_parallel_residual_bwd_kernelINS_13Kernel_traitsI6__halfS2_fS2_fjLj6144ELj1ELj1ELj8ELj16ENS_18Kernel_traits_baseILj6144ES2_S2_fS2_fjLj256EEEEELb1ELb0ELb1EEEvNS_9BwdParamsE)
        .other          _ZN10layer_norm31ln_parallel_residual_bwd_kernelINS_13Kernel_traitsI6__halfS2_fS2_fjLj6144ELj1ELj1ELj8ELj16ENS_18Kernel_traits_baseILj6144ES2_S2_fS2_fjLj256EEEEELb1ELb0ELb1EEEvNS_9BwdParamsE,@"STO_CUDA_ENTRY STV_DEFAULT"
_ZN10layer_norm31ln_parallel_residual_bwd_kernelINS_13Kernel_traitsI6__halfS2_fS2_fjLj6144ELj1ELj1ELj8ELj16ENS_18Kernel_traits_baseILj6144ES2_S2_fS2_fjLj256EEEEELb1ELb0ELb1EEEvNS_9BwdParamsE:
.text._ZN10layer_norm31ln_parallel_residual_bwd_kernelINS_13Kernel_traitsI6__halfS2_fS2_fjLj6144ELj1ELj1ELj8ELj16ENS_18Kernel_traits_baseILj6144ES2_S2_fS2_fjLj256EEEEELb1ELb0ELb1EEEvNS_9BwdParamsE:
        /* <DEDUP_REMOVED lines=59> */
[----:B------:R-:W-:Y:S01]  /*03b0*/  UPLOP3.LUT UP1, UPT, UPT, UPT, UPT, 0x40, 0x4 ;  /* 0x000000000004789c */ /* 0x000fe20003f2e870 */
        /* <DEDUP_REMOVED lines=16> */
[----:B------:R-:W-:Y:S02]  /*04c0*/  CS2R R176, SRZ ;  /* 0x0000000000b07805 */ /* 0x000fe4000001ff00 */
[----:B------:R-:W-:Y:S01]  /*04d0*/  CS2R R180, SRZ ;  /* 0x0000000000b47805 */ /* 0x000fe2000001ff00 */
[----:B0-----:R-:W3:Y:S01]  /*04e0*/  LDG.E.128 R20, desc[UR10][R2.64] ;  /* 0x0000000a02147981 */ /* 0x001ee2000c1e1d00 */
[----:B------:R-:W-:Y:S02]  /*04f0*/  CS2R R184, SRZ ;  /* 0x0000000000b87805 */ /* 0x000fe4000001ff00 */
[----:B------:R-:W-:Y:S01]  /*0500*/  CS2R R6, SRZ ;  /* 0x0000000000067805 */ /* 0x000fe2000001ff00 */
[----:B--2---:R-:W-:Y:S01]  /*0510*/  IMAD.WIDE.U32 R4, R115, 0x10, R4 ;  /* 0x0000001073047825 */ /* 0x004fe200078e0004 */
[----:B------:R-:W2:Y:S01]  /*0520*/  LDG.E.128 R200, desc[UR10][R2.64+0x2000] ;  /* 0x0020000a02c87981 */ /* 0x000ea2000c1e1d00 */
[----:B------:R-:W-:-:S02]  /*0530*/  CS2R R130, SRZ ;  /* 0x0000000000827805 */ /* 0x000fc4000001ff00 */
[----:B------:R-:W-:Y:S02]  /*0540*/  CS2R R28, SRZ ;  /* 0x00000000001c7805 */ /* 0x000fe4000001ff00 */
[----:B------:R-:W-:Y:S01]  /*0550*/  CS2R R30, SRZ ;  /* 0x00000000001e7805 */ /* 0x000fe2000001ff00 */
[----:B------:R-:W4:Y:S01]  /*0560*/  LDG.E.128 R16, desc[UR10][R4.64] ;  /* 0x0000000a04107981 */ /* 0x000f22000c1e1d00 */
[----:B------:R-:W-:Y:S02]  /*0570*/  CS2R R32, SRZ ;  /* 0x0000000000207805 */ /* 0x000fe4000001ff00 */
[----:B------:R-:W-:Y:S02]  /*0580*/  CS2R R34, SRZ ;  /* 0x0000000000227805 */ /* 0x000fe4000001ff00 */
[----:B------:R-:W-:Y:S01]  /*0590*/  CS2R R36, SRZ ;  /* 0x0000000000247805 */ /* 0x000fe2000001ff00 */
[----:B------:R-:W5:Y:S01]  /*05a0*/  LDG.E.128 R232, desc[UR10][R4.64+0x1000] ;  /* 0x0010000a04e87981 */ /* 0x000f62000c1e1d00 */
[----:B------:R-:W-:-:S02]  /*05b0*/  CS2R R134, SRZ ;  /* 0x0000000000867805 */ /* 0x000fc4000001ff00 */
[----:B------:R-:W-:Y:S02]  /*05c0*/  CS2R R138, SRZ ;  /* 0x00000000008a7805 */ /* 0x000fe4000001ff00 */
[----:B------:R-:W-:Y:S01]  /*05d0*/  CS2R R142, SRZ ;  /* 0x00000000008e7805 */ /* 0x000fe2000001ff00 */
[----:B------:R-:W2:Y:S01]  /*05e0*/  LDG.E.128 R12, desc[UR10][R2.64+0x1000] ;  /* 0x0010000a020c7981 */ /* 0x000ea2000c1e1d00 */
[----:B------:R-:W-:Y:S02]  /*05f0*/  CS2R R146, SRZ ;  /* 0x0000000000927805 */ /* 0x000fe4000001ff00 */
[----:B------:R-:W-:Y:S02]  /*0600*/  CS2R R150, SRZ ;  /* 0x0000000000967805 */ /* 0x000fe4000001ff00 */
[----:B------:R-:W-:Y:S01]  /*0610*/  CS2R R160, SRZ ;  /* 0x0000000000a07805 */ /* 0x000fe2000001ff00 */
[----:B------:R0:W2:Y:S01]  /*0620*/  LDG.E.128 R8, desc[UR10][R4.64+0x2000] ;  /* 0x0020000a04087981 */ /* 0x0000a2000c1e1d00 */
[----:B------:R-:W-:-:S02]  /*0630*/  CS2R R164, SRZ ;  /* 0x0000000000a47805 */ /* 0x000fc4000001ff00 */
[----:B------:R-:W-:Y:S02]  /*0640*/  CS2R R168, SRZ ;  /* 0x0000000000a87805 */ /* 0x000fe4000001ff00 */
[----:B------:R-:W-:Y:S02]  /*0650*/  CS2R R174, SRZ ;  /* 0x0000000000ae7805 */ /* 0x000fe4000001ff00 */
[----:B------:R-:W-:Y:S02]  /*0660*/  CS2R R178, SRZ ;  /* 0x0000000000b27805 */ /* 0x000fe4000001ff00 */
[----:B------:R-:W-:Y:S02]  /*0670*/  CS2R R182, SRZ ;  /* 0x0000000000b67805 */ /* 0x000fe4000001ff00 */
[----:B------:R-:W-:Y:S02]  /*0680*/  CS2R R24, SRZ ;  /* 0x0000000000187805 */ /* 0x000fe4000001ff00 */
[----:B------:R-:W-:-:S02]  /*0690*/  CS2R R26, SRZ ;  /* 0x00000000001a7805 */ /* 0x000fc4000001ff00 */
[----:B------:R-:W-:Y:S01]  /*06a0*/  MOV R187, RZ ;  /* 0x000000ff00bb7202 */ /* 0x000fe20000000f00 */
        /* <DEDUP_REMOVED lines=8> */
[--C-:B---3--:R-:W-:Y:S02]  /*0730*/  HADD2.F32 R3, -RZ, R20.reuse.H0_H0 ;  /* 0x20000014ff037230 */ /* 0x108fe40000004100 */
[----:B------:R-:W-:-:S02]  /*0740*/  HADD2.F32 R2, -RZ, R20.H1_H1 ;  /* 0x30000014ff027230 */ /* 0x000fc40000004100 */
[--C-:B------:R-:W-:Y:S01]  /*0750*/  HADD2.F32 R0, -RZ, R21.reuse.H0_H0 ;  /* 0x20000015ff007230 */ /* 0x100fe20000004100 */
[----:B------:R3:W-:Y:S04]  /*0760*/  STL [R1+0x38], R3 ;  /* 0x0000380301007387 */ /* 0x0007e80000100800 */
[----:B------:R1:W-:Y:S04]  /*0770*/  STL [R1+0x30], R2 ;  /* 0x0000300201007387 */ /* 0x0003e80000100800 */
[----:B------:R0:W-:Y:S01]  /*0780*/  STL [R1+0x28], R0 ;  /* 0x0000280001007387 */ /* 0x0001e20000100800 */
[----:B---3--:R-:W-:-:S02]  /*0790*/  HADD2.F32 R3, -RZ, R21.H1_H1 ;  /* 0x30000015ff037230 */ /* 0x008fc40000004100 */
[----:B-1----:R-:W-:-:S03]  /*07a0*/  HADD2.F32 R2, -RZ, R22.H0_H0 ;  /* 0x20000016ff027230 */ /* 0x002fc60000004100 */
[----:B------:R1:W-:Y:S01]  /*07b0*/  STL [R1+0x20], R3 ;  /* 0x0000200301007387 */ /* 0x0003e20000100800 */
[----:B0-----:R-:W-:-:S03]  /*07c0*/  HADD2.F32 R0, -RZ, R22.H1_H1 ;  /* 0x30000016ff007230 */ /* 0x001fc60000004100 */
[----:B------:R0:W-:Y:S04]  /*07d0*/  STL [R1+0x18], R2 ;  /* 0x0000180201007387 */ /* 0x0001e80000100800 */
[----:B------:R4:W-:Y:S01]  /*07e0*/  STL [R1+0x10], R0 ;  /* 0x0000100001007387 */ /* 0x0009e20000100800 */
[--C-:B-1----:R-:W-:Y:S02]  /*07f0*/  HADD2.F32 R3, -RZ, R23.reuse.H0_H0 ;  /* 0x20000017ff037230 */ /* 0x102fe40000004100 */
[----:B0-----:R-:W-:-:S03]  /*0800*/  HADD2.F32 R2, -RZ, R23.H1_H1 ;  /* 0x30000017ff027230 */ /* 0x001fc60000004100 */
[----:B------:R0:W-:Y:S01]  /*0810*/  STL [R1+0x8], R3 ;  /* 0x0000080301007387 */ /* 0x0001e20000100800 */
[----:B----4-:R-:W-:-:S03]  /*0820*/  HADD2.F32 R0, -RZ, R16.H0_H0 ;  /* 0x20000010ff007230 */ /* 0x010fc60000004100 */
[----:B------:R1:W-:Y:S04]  /*0830*/  STL [R1], R2 ;  /* 0x0000000201007387 */ /* 0x0003e80000100800 */
[----:B------:R3:W-:Y:S01]  /*0840*/  STL [R1+0x34], R0 ;  /* 0x0000340001007387 */ /* 0x0007e20000100800 */
[----:B0-----:R-:W-:Y:S02]  /*0850*/  HADD2.F32 R3, -RZ, R16.H1_H1 ;  /* 0x30000010ff037230 */ /* 0x001fe40000004100 */
[----:B-1----:R-:W-:-:S03]  /*0860*/  HADD2.F32 R2, -RZ, R17.H0_H0 ;  /* 0x20000011ff027230 */ /* 0x002fc60000004100 */
[----:B------:R0:W-:Y:S01]  /*0870*/  STL [R1+0x2c], R3 ;  /* 0x00002c0301007387 */ /* 0x0001e20000100800 */
[----:B---3--:R-:W-:-:S03]  /*0880*/  HADD2.F32 R0, -RZ, R17.H1_H1 ;  /* 0x30000011ff007230 */ /* 0x008fc60000004100 */
[----:B------:R1:W-:Y:S01]  /*0890*/  STL [R1+0x24], R2 ;  /* 0x0000240201007387 */ /* 0x0003e20000100800 */
[----:B-----5:R-:W-:-:S03]  /*08a0*/  HADD2.F32 R250, -RZ, R232.H0_H0 ;  /* 0x200000e8fffa7230 */ /* 0x020fc60000004100 */
[----:B------:R3:W-:Y:S01]  /*08b0*/  STL [R1+0x1c], R0 ;  /* 0x00001c0001007387 */ /* 0x0007e20000100800 */
[--C-:B0-----:R-:W-:Y:S02]  /*08c0*/  HADD2.F32 R3, -RZ, R18.reuse.H0_H0 ;  /* 0x20000012ff037230 */ /* 0x101fe40000004100 */
[----:B-1----:R-:W-:-:S03]  /*08d0*/  HADD2.F32 R2, -RZ, R18.H1_H1 ;  /* 0x30000012ff027230 */ /* 0x002fc60000004100 */
[----:B------:R-:W-:Y:S01]  /*08e0*/  STL [R1+0x14], R3 ;  /* 0x0000140301007387 */ /* 0x000fe20000100800 */
[----:B------:R-:W-:Y:S02]  /*08f0*/  HADD2.F32 R248, -RZ, R232.H1_H1 ;  /* 0x300000e8fff87230 */ /* 0x000fe40000004100 */
[----:B---3--:R-:W-:Y:S02]  /*0900*/  HADD2.F32 R0, -RZ, R19.H0_H0 ;  /* 0x20000013ff007230 */ /* 0x008fe40000004100 */
[--C-:B------:R-:W-:Y:S02]  /*0910*/  HADD2.F32 R242, -RZ, R234.reuse.H0_H0 ;  /* 0x200000eafff27230 */ /* 0x100fe40000004100 */
[----:B------:R-:W-:Y:S01]  /*0920*/  HADD2.F32 R240, -RZ, R234.H1_H1 ;  /* 0x300000eafff07230 */ /* 0x000fe20000004100 */
[----:B------:R0:W-:Y:S01]  /*0930*/  STL [R1+0xc], R2 ;  /* 0x00000c0201007387 */ /* 0x0001e20000100800 */
[--C-:B--2---:R-:W-:Y:S02]  /*0940*/  HADD2.F32 R234, -RZ, R200.reuse.H0_H0 ;  /* 0x200000c8ffea7230 */ /* 0x104fe40000004100 */
[----:B------:R-:W-:Y:S01]  /*0950*/  HADD2.F32 R232, -RZ, R200.H1_H1 ;  /* 0x300000c8ffe87230 */ /* 0x000fe20000004100 */
[----:B------:R1:W-:Y:S01]  /*0960*/  STL [R1+0x4], R0 ;  /* 0x0000040001007387 */ /* 0x0003e20000100800 */
[----:B------:R-:W-:-:S02]  /*0970*/  HADD2.F32 R246, -RZ, R233.H0_H0 ;  /* 0x200000e9fff67230 */ /* 0x000fc40000004100 */
[----:B------:R-:W-:Y:S02]  /*0980*/  HADD2.F32 R244, -RZ, R233.H1_H1 ;  /* 0x300000e9fff47230 */ /* 0x000fe40000004100 */
[--C-:B------:R-:W-:Y:S02]  /*0990*/  HADD2.F32 R208, -RZ, R201.reuse.H0_H0 ;  /* 0x200000c9ffd07230 */ /* 0x100fe40000004100 */
[----:B------:R-:W-:Y:S02]  /*09a0*/  HADD2.F32 R206, -RZ, R201.H1_H1 ;  /* 0x300000c9ffce7230 */ /* 0x000fe40000004100 */
[--C-:B------:R-:W-:Y:S02]  /*09b0*/  HADD2.F32 R200, -RZ, R203.reuse.H0_H0 ;  /* 0x200000cbffc87230 */ /* 0x100fe40000004100 */
[----:B------:R-:W-:Y:S01]  /*09c0*/  HADD2.F32 R198, -RZ, R203.H1_H1 ;  /* 0x300000cbffc67230 */ /* 0x000fe20000004100 */
[----:B------:R-:W-:Y:S01]  /*09d0*/  CS2R R16, SRZ ;  /* 0x0000000000107805 */ /* 0x000fe2000001ff00 */
[----:B------:R-:W-:Y:S01]  /*09e0*/  HADD2.F32 R252, -RZ, R19.H1_H1 ;  /* 0x30000013fffc7230 */ /* 0x000fe20000004100 */
[----:B0-----:R-:W-:Y:S01]  /*09f0*/  CS2R R2, SRZ ;  /* 0x0000000000027805 */ /* 0x001fe2000001ff00 */
[--C-:B------:R-:W-:Y:S01]  /*0a00*/  HADD2.F32 R251, -RZ, R12.reuse.H0_H0 ;  /* 0x2000000cfffb7230 */ /* 0x100fe20000004100 */
[----:B-1----:R-:W-:Y:S01]  /*0a10*/  MOV R0, RZ ;  /* 0x000000ff00007202 */ /* 0x002fe20000000f00 */
[----:B------:R-:W-:Y:S01]  /*0a20*/  HADD2.F32 R249, -RZ, R12.H1_H1 ;  /* 0x3000000cfff97230 */ /* 0x000fe20000004100 */
[----:B------:R-:W-:Y:S01]  /*0a30*/  CS2R R18, SRZ ;  /* 0x0000000000127805 */ /* 0x000fe2000001ff00 */
[--C-:B------:R-:W-:Y:S01]  /*0a40*/  HADD2.F32 R247, -RZ, R13.reuse.H0_H0 ;  /* 0x2000000dfff77230 */ /* 0x100fe20000004100 */
[----:B------:R-:W-:Y:S01]  /*0a50*/  CS2R R20, SRZ ;  /* 0x0000000000147805 */ /* 0x000fe2000001ff00 */
[----:B------:R-:W-:Y:S01]  /*0a60*/  HADD2.F32 R245, -RZ, R13.H1_H1 ;  /* 0x3000000dfff57230 */ /* 0x000fe20000004100 */
[----:B------:R-:W-:Y:S01]  /*0a70*/  CS2R R12, SRZ ;  /* 0x00000000000c7805 */ /* 0x000fe2000001ff00 */
[--C-:B------:R-:W-:Y:S01]  /*0a80*/  HADD2.F32 R243, -RZ, R14.reuse.H0_H0 ;  /* 0x2000000efff37230 */ /* 0x100fe20000004100 */
[----:B------:R-:W-:Y:S01]  /*0a90*/  CS2R R22, SRZ ;  /* 0x0000000000167805 */ /* 0x000fe2000001ff00 */
        /* <DEDUP_REMOVED lines=16> */
[----:B------:R-:W-:-:S02]  /*0ba0*/  HADD2.F32 R235, -RZ, R235.H1_H1 ;  /* 0x300000ebffeb7230 */ /* 0x000fc40000004100 */
[----:B------:R-:W-:-:S07]  /*0bb0*/  HADD2.F32 R202, -RZ, R202.H1_H1 ;  /* 0x300000caffca7230 */ /* 0x000fce0000004100 */
.L_x_2164:
        /* <DEDUP_REMOVED lines=19> */
[----:B------:R-:W-:Y:S01]  /*0cf0*/  IMAD.WIDE.U32 R84, R209, 0x10, R112 ;  /* 0x00000010d1547825 */ /* 0x000fe200078e0070 */
[----:B------:R-:W3:Y:S05]  /*0d00*/  LDG.E.128 R80, desc[UR10][R92.64] ;  /* 0x0000000a5c507981 */ /* 0x000eea000c1e1d00 */
[----:B------:R-:W4:Y:S01]  /*0d10*/  LDG.E.128 R84, desc[UR10][R84.64] ;  /* 0x0000000a54547981 */ /* 0x000f22000c1e1d00 */
[----:B------:R-:W-:-:S03]  /*0d20*/  IMAD.WIDE R192, R186, 0x4, R192 ;  /* 0x00000004bac07825 */ /* 0x000fc600078e02c0 */
[----:B------:R-:W3:Y:S04]  /*0d30*/  LDG.E.128 R92, desc[UR10][R92.64+0x10] ;  /* 0x0000100a5c5c7981 */ /* 0x000ee8000c1e1d00 */
[----:B------:R-:W3:Y:S01]  /*0d40*/  LDG.E R192, desc[UR10][R192.64] ;  /* 0x0000000ac0c07981 */ /* 0x000ee2000c1e1900 */
[----:B0-----:R-:W-:-:S06]  /*0d50*/  IMAD.WIDE.U32 R88, R209, 0x10, R120 ;  /* 0x00000010d1587825 */ /* 0x001fcc00078e0078 */
[----:B------:R-:W3:Y:S01]  /*0d60*/  LDG.E.128 R88, desc[UR10][R88.64] ;  /* 0x0000000a58587981 */ /* 0x000ee2000c1e1d00 */
[----:B------:R-:W-:-:S04]  /*0d70*/  IMAD.WIDE.U32 R100, R189, 0x10, R112 ;  /* 0x00000010bd647825 */ /* 0x000fc800078e0070 */
[C---:B------:R-:W-:Y:S02]  /*0d80*/  IMAD.WIDE.U32 R108, R189.reuse, 0x20, R124 ;  /* 0x00000020bd6c7825 */ /* 0x040fe400078e007c */
[----:B------:R-:W3:Y:S02]  /*0d90*/  LDG.E.128 R100, desc[UR10][R100.64] ;  /* 0x0000000a64647981 */ /* 0x000ee4000c1e1d00 */
[----:B------:R-:W-:Y:S02]  /*0da0*/  IMAD.WIDE.U32 R104, R189, 0x10, R120 ;  /* 0x00000010bd687825 */ /* 0x000fe400078e0078 */
[----:B------:R-:W3:Y:S04]  /*0db0*/  LDG.E.128 R96, desc[UR10][R108.64] ;  /* 0x0000000a6c607981 */ /* 0x000ee8000c1e1d00 */
[----:B------:R-:W3:Y:S01]  /*0dc0*/  LDG.E.128 R104, desc[UR10][R104.64] ;  /* 0x0000000a68687981 */ /* 0x000ee2000c1e1d00 */
[----:B------:R-:W-:-:S04]  /*0dd0*/  ISETP.NE.U32.AND P0, PT, RZ, UR16, PT ;  /* 0x00000010ff007c0c */ /* 0x000fc8000bf05070 */
[----:B------:R-:W-:Y:S01]  /*0de0*/  ISETP.NE.AND.EX P0, PT, RZ, UR17, PT, P0 ;  /* 0x00000011ff007c0c */ /* 0x000fe2000bf05300 */
[----:B------:R-:W3:Y:S01]  /*0df0*/  LDG.E.128 R108, desc[UR10][R108.64+0x10] ;  /* 0x0000100a6c6c7981 */ /* 0x000ee2000c1e1d00 */
[----:B------:R-:W-:-:S04]  /*0e00*/  ISETP.NE.U32.AND P1, PT, RZ, UR12, PT ;  /* 0x0000000cff007c0c */ /* 0x000fc8000bf25070 */
[----:B------:R-:W-:-:S07]  /*0e10*/  ISETP.NE.AND.EX P1, PT, RZ, UR13, PT, P1 ;  /* 0x0000000dff007c0c */ /* 0x000fce000bf25310 */
[----:B------:R-:W0:Y:S08]  /*0e20*/  @P0 LDC.64 R126, c[0x0][0x3b8] ;  /* 0x0000ee00ff7e0b82 */ /* 0x000e300000000a00 */
[----:B------:R-:W1:Y:S08]  /*0e30*/  @P0 LDC.64 R170, c[0x0][0x3b8] ;  /* 0x0000ee00ffaa0b82 */ /* 0x000e700000000a00 */
[----:B------:R-:W1:Y:S01]  /*0e40*/  @P0 LDC.64 R194, c[0x0][0x3b8] ;  /* 0x0000ee00ffc20b82 */ /* 0x000e620000000a00 */
[----:B------:R-:W-:-:S07]  /*0e50*/  IADD3 R215, PT, PT, R189, 0x200, RZ ;  /* 0x00000200bdd77810 */ /* 0x000fce0007ffe0ff */
[----:B------:R-:W1:Y:S01]  /*0e60*/  @P1 LDC.64 R190, c[0x0][0x438] ;  /* 0x00010e00ffbe1b82 */ /* 0x000e620000000a00 */
[----:B0-----:R-:W-:-:S05]  /*0e70*/  @P0 IMAD.WIDE.U32 R126, R215, 0x8, R126 ;  /* 0x00000008d77e0825 */ /* 0x001fca00078e007e */
[----:B------:R0:W5:Y:S01]  /*0e80*/  @P0 LDG.E.64 R154, desc[UR10][R126.64] ;  /* 0x0000000a7e9a0981 */ /* 0x000162000c1e1b00 */
[----:B-1----:R-:W-:-:S05]  /*0e90*/  @P0 IMAD.WIDE.U32 R170, R209, 0x8, R170 ;  /* 0x00000008d1aa0825 */ /* 0x002fca00078e00aa */
[----:B------:R1:W5:Y:S01]  /*0ea0*/  @P0 LDG.E.64 R152, desc[UR10][R170.64] ;  /* 0x0000000aaa980981 */ /* 0x000362000c1e1b00 */
[----:B0-----:R-:W-:-:S05]  /*0eb0*/  @P0 IMAD.WIDE.U32 R126, R189, 0x8, R194 ;  /* 0x00000008bd7e0825 */ /* 0x001fca00078e00c2 */
[----:B------:R0:W5:Y:S01]  /*0ec0*/  @P0 LDG.E.64 R156, desc[UR10][R126.64] ;  /* 0x0000000a7e9c0981 */ /* 0x000162000c1e1b00 */
[----:B-1----:R-:W1:Y:S01]  /*0ed0*/  @P1 LDC.64 R170, c[0x0][0x438] ;  /* 0x00010e00ffaa1b82 */ /* 0x002e620000000a00 */
[----:B0-----:R-:W-:-:S07]  /*0ee0*/  @P1 IMAD.WIDE.U32 R126, R209, 0x20, R190 ;  /* 0x00000020d17e1825 */ /* 0x001fce00078e00be */
[----:B------:R-:W0:Y:S01]  /*0ef0*/  @P1 LDC.64 R190, c[0x0][0x438] ;  /* 0x00010e00ffbe1b82 */ /* 0x000e220000000a00 */
[----:B------:R-:W-:Y:S01]  /*0f00*/  ISETP.NE.AND P3, PT, RZ, UR7, PT ;  /* 0x00000007ff007c0c */ /* 0x000fe2000bf65270 */
[----:B----4-:R-:W-:Y:S02]  /*0f10*/  HADD2.F32 R193, -RZ, R85.H0_H0 ;  /* 0x20000055ffc17230 */ /* 0x010fe40000004100 */
[----:B-1----:R-:W-:Y:S01]  /*0f20*/  @P1 IMAD.WIDE.U32 R170, R215, 0x20, R170 ;  /* 0x00000020d7aa1825 */ /* 0x002fe200078e00aa */
[----:B--2---:R-:W-:Y:S01]  /*0f30*/  FSEL R239, R210, RZ, !P3 ;  /* 0x000000ffd2ef7208 */ /* 0x004fe20005800000 */
[----:B------:R-:W5:Y:S04]  /*0f40*/  @P1 LDG.E.128 R44, desc[UR10][R126.64] ;  /* 0x0000000a7e2c1981 */ /* 0x000f68000c1e1d00 */
[----:B------:R-:W5:Y:S04]  /*0f50*/  @P1 LDG.E.128 R52, desc[UR10][R170.64] ;  /* 0x0000000aaa341981 */ /* 0x000f68000c1e1d00 */
[----:B------:R0:W5:Y:S01]  /*0f60*/  @P1 LDG.E.128 R56, desc[UR10][R170.64+0x10] ;  /* 0x0000100aaa381981 */ /* 0x000162000c1e1d00 */
[----:B---3--:R-:W-:Y:S01]  /*0f70*/  FADD.FTZ R81, -R239, R81 ;  /* 0x00000051ef517221 */ /* 0x008fe20000010100 */
[----:B------:R-:W-:-:S02]  /*0f80*/  HADD2.F32 R211, -RZ, R90.H0_H0 ;  /* 0x2000005affd37230 */ /* 0x000fc40000004100 */
[----:B------:R-:W5:Y:S01]  /*0f90*/  @P1 LDG.E.128 R48, desc[UR10][R126.64+0x10] ;  /* 0x0000100a7e301981 */ /* 0x000f62000c1e1d00 */
[----:B0-----:R-:W-:-:S04]  /*0fa0*/  @P1 IMAD.WIDE.U32 R170, R189, 0x20, R190 ;  /* 0x00000020bdaa1825 */ /* 0x001fc800078e00be */
[C---:B------:R-:W-:Y:S01]  /*0fb0*/  FADD.FTZ R191, -R239.reuse, R80 ;  /* 0x00000050efbf7221 */ /* 0x040fe20000010100 */
[----:B------:R-:W-:Y:S01]  /*0fc0*/  HADD2.F32 R190, -RZ, R84.H0_H0 ;  /* 0x20000054ffbe7230 */ /* 0x000fe20000004100 */
[----:B------:R-:W5:Y:S04]  /*0fd0*/  @P1 LDG.E.128 R60, desc[UR10][R170.64] ;  /* 0x0000000aaa3c1981 */ /* 0x000f68000c1e1d00 */
[----:B------:R0:W5:Y:S01]  /*0fe0*/  @P1 LDG.E.128 R64, desc[UR10][R170.64+0x10] ;  /* 0x0000100aaa401981 */ /* 0x000162000c1e1d00 */
[----:B------:R-:W-:Y:S01]  /*0ff0*/  FADD.FTZ R144, R190, R144 ;  /* 0x00000090be907221 */ /* 0x000fe20000010000 */
[----:B------:R-:W-:Y:S02]  /*1000*/  HADD2.F32 R80, -RZ, R88.H0_H0 ;  /* 0x20000058ff507230 */ /* 0x000fe40000004100 */
[C---:B------:R-:W-:Y:S01]  /*1010*/  FADD.FTZ R83, -R239.reuse, R83 ;  /* 0x00000053ef537221 */ /* 0x040fe20000010100 */
[C---:B0-----:R-:W-:Y:S01]  /*1020*/  FMUL.FTZ R171, R192.reuse, R191 ;  /* 0x000000bfc0ab7220 */ /* 0x041fe20000410000 */
[----:B------:R-:W-:Y:S01]  /*1030*/  FMUL.FTZ R191, R192, R81 ;  /* 0x00000051c0bf7220 */ /* 0x000fe20000410000 */
[----:B------:R-:W-:-:S02]  /*1040*/  FADD.FTZ R81, -R239, R82 ;  /* 0x00000052ef517221 */ /* 0x000fc40000010100 */
[CC--:B------:R-:W-:Y:S01]  /*1050*/  FFMA.FTZ R145, R171.reuse, R190.reuse, R145 ;  /* 0x000000beab917223 */ /* 0x0c0fe20000010091 */
[----:B------:R-:W-:Y:S01]  /*1060*/  FMUL.FTZ R190, R250, R190 ;  /* 0x000000befabe7220 */ /* 0x000fe20000410000 */
[----:B------:R-:W-:Y:S01]  /*1070*/  FADD.FTZ R146, R80, R146 ;  /* 0x0000009250927221 */ /* 0x000fe20000010000 */
[-C--:B------:R-:W-:Y:S01]  /*1080*/  FFMA.FTZ R147, R171, R80.reuse, R147 ;  /* 0x00000050ab937223 */ /* 0x080fe20000010093 */
[C---:B------:R-:W-:Y:S01]  /*1090*/  FMUL.FTZ R194, R192.reuse, R81 ;  /* 0x00000051c0c27220 */ /* 0x040fe20000410000 */
[----:B------:R-:W-:Y:S01]  /*10a0*/  FFMA.FTZ R170, R251, R80, R190 ;  /* 0x00000050fbaa7223 */ /* 0x000fe200000100be */
[----:B------:R-:W-:Y:S02]  /*10b0*/  HADD2.F32 R80, -RZ, R89.H0_H0 ;  /* 0x20000059ff507230 */ /* 0x000fe40000004100 */
[----:B------:R-:W-:Y:S01]  /*10c0*/  FMUL.FTZ R195, R192, R83 ;  /* 0x00000053c0c37220 */ /* 0x000fe20000410000 */
[----:B------:R-:W-:Y:S01]  /*10d0*/  FMUL.FTZ R82, R246, R193 ;  /* 0x000000c1f6527220 */ /* 0x000fe20000410000 */
[----:B------:R-:W-:Y:S01]  /*10e0*/  FADD.FTZ R81, -R239, R92 ;  /* 0x0000005cef517221 */ /* 0x000fe20000010100 */
[----:B------:R-:W-:-:S02]  /*10f0*/  HADD2.F32 R83, -RZ, R86.H0_H0 ;  /* 0x20000056ff537230 */ /* 0x000fc40000004100 */
[----:B------:R-:W-:Y:S01]  /*1100*/  FADD.FTZ R136, R193, R136 ;  /* 0x00000088c1887221 */ /* 0x000fe20000010000 */
[----:B------:R-:W-:Y:S01]  /*1110*/  FFMA.FTZ R137, R194, R193, R137 ;  /* 0x000000c1c2897223 */ /* 0x000fe20000010089 */
[----:B------:R-:W-:Y:S01]  /*1120*/  FADD.FTZ R138, R80, R138 ;  /* 0x0000008a508a7221 */ /* 0x000fe20000010000 */
[-C--:B------:R-:W-:Y:S01]  /*1130*/  FFMA.FTZ R139, R194, R80.reuse, R139 ;  /* 0x00000050c28b7223 */ /* 0x080fe2000001008b */
[----:B------:R-:W-:Y:S01]  /*1140*/  FFMA.FTZ R193, R247, R80, R82 ;  /* 0x00000050f7c17223 */ /* 0x000fe20000010052 */
[----:B------:R-:W-:Y:S01]  /*1150*/  FMUL.FTZ R212, R192, R81 ;  /* 0x00000051c0d47220 */ /* 0x000fe20000410000 */
[----:B------:R-:W-:Y:S01]  /*1160*/  FMUL.FTZ R80, R242, R83 ;  /* 0x00000053f2507220 */ /* 0x000fe20000410000 */
[----:B------:R-:W-:Y:S02]  /*1170*/  HADD2.F32 R86, -RZ, R86.H1_H1 ;  /* 0x30000056ff567230 */ /* 0x000fe40000004100 */
[----:B------:R-:W-:Y:S02]  /*1180*/  HADD2.F32 R85, -RZ, R85.H1_H1 ;  /* 0x30000055ff557230 */ /* 0x000fe40000004100 */
[----:B------:R-:W-:Y:S01]  /*1190*/  FADD.FTZ R38, R211, R38 ;  /* 0x00000026d3267221 */ /* 0x000fe20000010000 */
[-C--:B------:R-:W-:Y:S01]  /*11a0*/  FFMA.FTZ R28, R212, R211.reuse, R28 ;  /* 0x000000d3d41c7223 */ /* 0x080fe2000001001c */
[----:B------:R-:W-:Y:S01]  /*11b0*/  FFMA.FTZ R211, R243, R211, R80 ;  /* 0x000000d3f3d37223 */ /* 0x000fe20000010050 */
[----:B------:R-:W-:Y:S01]  /*11c0*/  FADD.FTZ R93, -R239, R93 ;  /* 0x0000005def5d7221 */ /* 0x000fe20000010100 */
[----:B------:R-:W-:-:S02]  /*11d0*/  HADD2.F32 R90, -RZ, R90.H1_H1 ;  /* 0x3000005aff5a7230 */ /* 0x000fc40000004100 */
[----:B------:R-:W-:Y:S01]  /*11e0*/  FMUL.FTZ R80, R240, R86 ;  /* 0x00000056f0507220 */ /* 0x000fe20000410000 */
[----:B------:R-:W-:Y:S01]  /*11f0*/  FADD.FTZ R133, R85, R133 ;  /* 0x0000008555857221 */ /* 0x000fe20000010000 */
[-C--:B------:R-:W-:Y:S01]  /*1200*/  FFMA.FTZ R132, R195, R85.reuse, R132 ;  /* 0x00000055c3847223 */ /* 0x080fe20000010084 */
[----:B------:R-:W-:Y:S01]  /*1210*/  FMUL.FTZ R210, R244, R85 ;  /* 0x00000055f4d27220 */ /* 0x000fe20000410000 */
[----:B------:R-:W-:Y:S02]  /*1220*/  HADD2.F32 R84, -RZ, R84.H1_H1 ;  /* 0x30000054ff547230 */ /* 0x000fe40000004100 */
[C---:B------:R-:W-:Y:S01]  /*1230*/  FADD.FTZ R81, -R239.reuse, R94 ;  /* 0x0000005eef517221 */ /* 0x040fe20000010100 */
[--C-:B------:R-:W-:Y:S02]  /*1240*/  HADD2.F32 R85, -RZ, R87.reuse.H0_H0 ;  /* 0x20000057ff557230 */ /* 0x100fe40000004100 */
[----:B------:R-:W-:Y:S01]  /*1250*/  FADD.FTZ R95, -R239, R95 ;  /* 0x0000005fef5f7221 */ /* 0x000fe20000010100 */
[----:B------:R-:W-:Y:S01]  /*1260*/  FMUL.FTZ R213, R192, R93 ;  /* 0x0000005dc0d57220 */ /* 0x000fe20000410000 */
[----:B------:R-:W-:Y:S01]  /*1270*/  FFMA.FTZ R93, R241, R90, R80 ;  /* 0x0000005af15d7223 */ /* 0x000fe20000010050 */
[----:B------:R-:W-:Y:S01]  /*1280*/  FADD.FTZ R196, R83, R196 ;  /* 0x000000c453c47221 */ /* 0x000fe20000010000 */
[----:B------:R-:W-:Y:S01]  /*1290*/  FFMA.FTZ R2, R212, R83, R2 ;  /* 0x00000053d4027223 */ /* 0x000fe20000010002 */
[----:B------:R-:W-:-:S02]  /*12a0*/  HADD2.F32 R80, -RZ, R87.H1_H1 ;  /* 0x30000057ff507230 */ /* 0x000fc40000004100 */
[C---:B------:R-:W-:Y:S01]  /*12b0*/  FMUL.FTZ R214, R192.reuse, R81 ;  /* 0x00000051c0d67220 */ /* 0x040fe20000410000 */
[----:B------:R-:W-:Y:S02]  /*12c0*/  HADD2.F32 R83, -RZ, R91.H0_H0 ;  /* 0x2000005bff537230 */ /* 0x000fe40000004100 */
[----:B------:R-:W-:Y:S01]  /*12d0*/  FMUL.FTZ R216, R192, R95 ;  /* 0x0000005fc0d87220 */ /* 0x000fe20000410000 */
[-C--:B------:R-:W-:Y:S01]  /*12e0*/  FMUL.FTZ R190, R248, R84.reuse ;  /* 0x00000054f8be7220 */ /* 0x080fe20000410000 */
[----:B------:R-:W-:Y:S01]  /*12f0*/  FADD.FTZ R140, R84, R140 ;  /* 0x0000008c548c7221 */ /* 0x000fe20000010000 */
[----:B------:R-:W-:Y:S01]  /*1300*/  FFMA.FTZ R141, R191, R84, R141 ;  /* 0x00000054bf8d7223 */ /* 0x000fe2000001008d */
[----:B------:R-:W-:Y:S01]  /*1310*/  FMUL.FTZ R81, R237, R85 ;  /* 0x00000055ed517220 */ /* 0x000fe20000410000 */
[----:B------:R-:W2:Y:S01]  /*1320*/  LDL R84, [R1+0x1c] ;  /* 0x00001c0001547983 */ /* 0x000ea20000100800 */
[-C--:B------:R-:W-:Y:S01]  /*1330*/  FMUL.FTZ R95, R235, R80.reuse ;  /* 0x00000050eb5f7220 */ /* 0x080fe20000410000 */
[----:B------:R-:W-:Y:S01]  /*1340*/  FADD.FTZ R41, R80, R41 ;  /* 0x0000002950297221 */ /* 0x000fe20000010000 */
[----:B------:R-:W-:Y:S01]  /*1350*/  FFMA.FTZ R5, R216, R80, R5 ;  /* 0x00000050d8057223 */ /* 0x000fe20000010005 */
[----:B------:R-:W-:Y:S01]  /*1360*/  FFMA.FTZ R94, R238, R83, R81 ;  /* 0x00000053ee5e7223 */ /* 0x000fe20000010051 */
[----:B------:R-:W-:-:S02]  /*1370*/  HADD2.F32 R80, -RZ, R100.H0_H0 ;  /* 0x20000064ff507230 */ /* 0x000fc40000004100 */
[----:B------:R-:W-:Y:S01]  /*1380*/  FADD.FTZ R81, -R239, R96 ;  /* 0x00000060ef517221 */ /* 0x000fe20000010100 */
[----:B------:R-:W-:Y:S01]  /*1390*/  HADD2.F32 R217, -RZ, R104.H0_H0 ;  /* 0x20000068ffd97230 */ /* 0x000fe20000004100 */
[----:B------:R-:W3:Y:S02]  /*13a0*/  LDL R87, [R1+0xc] ;  /* 0x00000c0001577983 */ /* 0x000ee40000100800 */
[----:B------:R-:W-:Y:S01]  /*13b0*/  FMUL.FTZ R92, R192, R81 ;  /* 0x00000051c05c7220 */ /* 0x000fe20000410000 */
[----:B------:R-:W-:Y:S01]  /*13c0*/  FMUL.FTZ R82, R221, R80 ;  /* 0x00000050dd527220 */ /* 0x000fe20000410000 */
[----:B------:R-:W-:Y:S01]  /*13d0*/  FADD.FTZ R36, R83, R36 ;  /* 0x0000002453247221 */ /* 0x000fe20000010000 */
[----:B------:R-:W-:Y:S01]  /*13e0*/  FFMA.FTZ R26, R214, R83, R26 ;  /* 0x00000053d61a7223 */ /* 0x000fe2000001001a */
[----:B------:R-:W-:Y:S01]  /*13f0*/  FADD.FTZ R188, R217, R188 ;  /* 0x000000bcd9bc7221 */ /* 0x000fe20000010000 */
[-C--:B------:R-:W-:Y:S01]  /*1400*/  FFMA.FTZ R187, R92, R217.reuse, R187 ;  /* 0x000000d95cbb7223 */ /* 0x080fe200000100bb */
[----:B------:R-:W4:Y:S01]  /*1410*/  LDL R83, [R1+0x20] ;  /* 0x0000200001537983 */ /* 0x000f220000100800 */
[----:B------:R-:W-:-:S03]  /*1420*/  FFMA.FTZ R217, R219, R217, R82 ;  /* 0x000000d9dbd97223 */ /* 0x000fc60000010052 */
[----:B------:R-:W3:Y:S01]  /*1430*/  LDL R82, [R1+0x14] ;  /* 0x0000140001527983 */ /* 0x000ee20000100800 */
[----:B------:R-:W-:-:S05]  /*1440*/  HADD2.F32 R88, -RZ, R88.H1_H1 ;  /* 0x30000058ff587230 */ /* 0x000fca0000004100 */
[----:B------:R-:W-:Y:S01]  /*1450*/  FADD.FTZ R142, R88, R142 ;  /* 0x0000008e588e7221 */ /* 0x000fe20000010000 */
[-C--:B------:R-:W-:Y:S01]  /*1460*/  FFMA.FTZ R143, R191, R88.reuse, R143 ;  /* 0x00000058bf8f7223 */ /* 0x080fe2000001008f */
[----:B------:R-:W-:Y:S02]  /*1470*/  FFMA.FTZ R190, R249, R88, R190 ;  /* 0x00000058f9be7223 */ /* 0x000fe400000100be */
[----:B------:R-:W3:Y:S01]  /*1480*/  LDL R88, [R1+0x18] ;  /* 0x0000180001587983 */ /* 0x000ee20000100800 */
[----:B------:R-:W-:Y:S02]  /*1490*/  HADD2.F32 R100, -RZ, R100.H1_H1 ;  /* 0x30000064ff647230 */ /* 0x000fe40000004100 */
[----:B------:R-:W-:Y:S01]  /*14a0*/  FADD.FTZ R221, -R239, R98 ;  /* 0x00000062efdd7221 */ /* 0x000fe20000010100 */
[----:B------:R-:W-:Y:S01]  /*14b0*/  FADD.FTZ R184, R80, R184 ;  /* 0x000000b850b87221 */ /* 0x000fe20000010000 */
[----:B------:R-:W-:Y:S01]  /*14c0*/  FFMA.FTZ R185, R92, R80, R185 ;  /* 0x000000505cb97223 */ /* 0x000fe200000100b9 */
[----:B------:R-:W-:-:S02]  /*14d0*/  HADD2.F32 R104, -RZ, R104.H1_H1 ;  /* 0x30000068ff687230 */ /* 0x000fc40000004100 */
[----:B------:R-:W-:Y:S01]  /*14e0*/  FMUL.FTZ R81, R220, R100 ;  /* 0x00000064dc517220 */ /* 0x000fe20000410000 */
[----:B------:R-:W-:Y:S02]  /*14f0*/  HADD2.F32 R80, -RZ, R101.H0_H0 ;  /* 0x20000065ff507230 */ /* 0x000fe40000004100 */
[----:B------:R-:W-:Y:S01]  /*1500*/  FADD.FTZ R39, R86, R39 ;  /* 0x0000002756277221 */ /* 0x000fe20000010000 */
[----:B------:R-:W-:Y:S01]  /*1510*/  FFMA.FTZ R3, R213, R86, R3 ;  /* 0x00000056d5037223 */ /* 0x000fe20000010003 */
[----:B------:R-:W-:Y:S01]  /*1520*/  FMUL.FTZ R221, R192, R221 ;  /* 0x000000ddc0dd7220 */ /* 0x000fe20000410000 */
[----:B------:R-:W3:Y:S01]  /*1530*/  LDL R86, [R1+0x10] ;  /* 0x0000100001567983 */ /* 0x000ee20000100800 */
[----:B------:R-:W-:Y:S01]  /*1540*/  FFMA.FTZ R218, R218, R104, R81 ;  /* 0x00000068dada7223 */ /* 0x000fe20000010051 */
[----:B------:R-:W-:Y:S02]  /*1550*/  HADD2.F32 R220, -RZ, R105.H0_H0 ;  /* 0x20000069ffdc7230 */ /* 0x000fe40000004100 */
[-C--:B------:R-:W-:Y:S01]  /*1560*/  FMUL.FTZ R81, R223, R80.reuse ;  /* 0x00000050df517220 */ /* 0x080fe20000410000 */
[----:B------:R-:W-:Y:S01]  /*1570*/  FADD.FTZ R176, R80, R176 ;  /* 0x000000b050b07221 */ /* 0x000fe20000010000 */
[----:B------:R-:W-:Y:S01]  /*1580*/  FFMA.FTZ R177, R221, R80, R177 ;  /* 0x00000050ddb17223 */ /* 0x000fe200000100b1 */
[----:B------:R-:W-:-:S02]  /*1590*/  HADD2.F32 R80, -RZ, R101.H1_H1 ;  /* 0x30000065ff507230 */ /* 0x000fc40000004100 */
[----:B------:R-:W-:Y:S01]  /*15a0*/  FADD.FTZ R40, R85, R40 ;  /* 0x0000002855287221 */ /* 0x000fe20000010000 */
[----:B------:R-:W-:Y:S01]  /*15b0*/  FFMA.FTZ R4, R214, R85, R4 ;  /* 0x00000055d6047223 */ /* 0x000fe20000010004 */
[----:B------:R-:W-:Y:S01]  /*15c0*/  FADD.FTZ R178, R220, R178 ;  /* 0x000000b2dcb27221 */ /* 0x000fe20000010000 */
[----:B------:R-:W3:Y:S01]  /*15d0*/  LDL R85, [R1+0x4] ;  /* 0x0000040001557983 */ /* 0x000ee20000100800 */
[-C--:B------:R-:W-:Y:S01]  /*15e0*/  FFMA.FTZ R179, R221, R220.reuse, R179 ;  /* 0x000000dcddb37223 */ /* 0x080fe200000100b3 */
[----:B------:R-:W-:Y:S01]  /*15f0*/  FFMA.FTZ R220, R222, R220, R81 ;  /* 0x000000dcdedc7223 */ /* 0x000fe20000010051 */
[----:B------:R-:W-:Y:S01]  /*1600*/  FADD.FTZ R99, -R239, R99 ;  /* 0x00000063ef637221 */ /* 0x000fe20000010100 */
[----:B------:R-:W-:-:S03]  /*1610*/  HADD2.F32 R222, -RZ, R105.H1_H1 ;  /* 0x30000069ffde7230 */ /* 0x000fc60000004100 */
[----:B------:R-:W-:Y:S01]  /*1620*/  FMUL.FTZ R223, R192, R99 ;  /* 0x00000063c0df7220 */ /* 0x000fe20000410000 */
[----:B------:R-:W-:Y:S01]  /*1630*/  FADD.FTZ R172, R80, R172 ;  /* 0x000000ac50ac7221 */ /* 0x000fe20000010000 */
[----:B------:R-:W-:-:S04]  /*1640*/  IMAD.WIDE.U32 R112, R215, 0x10, R112 ;  /* 0x00000010d7707825 */ /* 0x000fc800078e0070 */
[C---:B------:R-:W-:Y:S01]  /*1650*/  FFMA.FTZ R173, R223.reuse, R80, R173 ;  /* 0x00000050dfad7223 */ /* 0x040fe200000100ad */
[----:B------:R-:W-:Y:S01]  /*1660*/  FADD.FTZ R175, R222, R175 ;  /* 0x000000afdeaf7221 */ /* 0x000fe20000010000 */
[----:B------:R-:W-:Y:S01]  /*1670*/  FFMA.FTZ R174, R223, R222, R174 ;  /* 0x000000dedfae7223 */ /* 0x000fe200000100ae */
[C---:B------:R-:W-:Y:S01]  /*1680*/  IMAD.WIDE.U32 R124, R215.reuse, 0x20, R124 ;  /* 0x00000020d77c7825 */ /* 0x040fe200078e007c */
[----:B------:R-:W3:Y:S03]  /*1690*/  LDG.E.128 R112, desc[UR10][R112.64] ;  /* 0x0000000a70707981 */ /* 0x000ee6000c1e1d00 */
[----:B------:R-:W-:Y:S01]  /*16a0*/  IMAD.WIDE.U32 R120, R215, 0x10, R120 ;  /* 0x00000010d7787825 */ /* 0x000fe200078e0078 */
[----:B------:R-:W3:Y:S05]  /*16b0*/  LDG.E.128 R116, desc[UR10][R124.64] ;  /* 0x0000000a7c747981 */ /* 0x000eea000c1e1d00 */
[----:B------:R-:W3:Y:S04]  /*16c0*/  LDG.E.128 R120, desc[UR10][R120.64] ;  /* 0x0000000a78787981 */ /* 0x000ee8000c1e1d00 */
[----:B------:R-:W3:Y:S01]  /*16d0*/  LDG.E.128 R124, desc[UR10][R124.64+0x10] ;  /* 0x0000100a7c7c7981 */ /* 0x000ee2000c1e1d00 */
[----:B--2---:R-:W-:-:S03]  /*16e0*/  FMUL.FTZ R81, R84, R80 ;  /* 0x0000005054517220 */ /* 0x004fc60000410000 */
[----:B------:R-:W2:Y:S01]  /*16f0*/  LDL R84, [R1+0x8] ;  /* 0x0000080001547983 */ /* 0x000ea20000100800 */
[----:B------:R-:W-:Y:S02]  /*1700*/  HADD2.F32 R80, -RZ, R102.H0_H0 ;  /* 0x20000066ff507230 */ /* 0x000fe40000004100 */
[----:B----4-:R-:W-:Y:S01]  /*1710*/  FFMA.FTZ R222, R83, R222, R81 ;  /* 0x000000de53de7223 */ /* 0x010fe20000010051 */
[----:B------:R-:W-:Y:S02]  /*1720*/  FADD.FTZ R81, -R239, R108 ;  /* 0x0000006cef517221 */ /* 0x000fe40000010100 */
[----:B---3--:R-:W-:Y:S02]  /*1730*/  FMUL.FTZ R108, R82, R80 ;  /* 0x00000050526c7220 */ /* 0x008fe40000410000 */
[----:B------:R-:W3:Y:S01]  /*1740*/  LDL R82, [R1] ;  /* 0x0000000001527983 */ /* 0x000ee20000100800 */
[----:B------:R-:W-:Y:S02]  /*1750*/  HADD2.F32 R89, -RZ, R89.H1_H1 ;  /* 0x30000059ff597230 */ /* 0x000fe40000004100 */
[----:B------:R-:W-:-:S03]  /*1760*/  HADD2.F32 R83, -RZ, R106.H0_H0 ;  /* 0x2000006aff537230 */ /* 0x000fc60000004100 */
[----:B------:R-:W-:Y:S01]  /*1770*/  FADD.FTZ R135, R89, R135 ;  /* 0x0000008759877221 */ /* 0x000fe20000010000 */
[-C--:B------:R-:W-:Y:S01]  /*1780*/  FFMA.FTZ R134, R195, R89.reuse, R134 ;  /* 0x00000059c3867223 */ /* 0x080fe20000010086 */
[----:B------:R-:W-:Y:S01]  /*1790*/  FFMA.FTZ R210, R245, R89, R210 ;  /* 0x00000059f5d27223 */ /* 0x000fe200000100d2 */
[----:B------:R-:W-:Y:S02]  /*17a0*/  FFMA.FTZ R108, R88, R83, R108 ;  /* 0x00000053586c7223 */ /* 0x000fe4000001006c */
[----:B------:R-:W0:Y:S01]  /*17b0*/  LDC.64 R88, c[0x0][0x3b0] ;  /* 0x0000ec00ff587b82 */ /* 0x000e220000000a00 */
[----:B------:R-:W-:Y:S01]  /*17c0*/  FMUL.FTZ R224, R192, R81 ;  /* 0x00000051c0e07220 */ /* 0x000fe20000410000 */
[----:B------:R-:W-:Y:S01]  /*17d0*/  FADD.FTZ R109, -R239, R109 ;  /* 0x0000006def6d7221 */ /* 0x000fe20000010100 */
[----:B------:R-:W-:Y:S02]  /*17e0*/  HADD2.F32 R102, -RZ, R102.H1_H1 ;  /* 0x30000066ff667230 */ /* 0x000fe40000004100 */
[----:B------:R-:W-:Y:S01]  /*17f0*/  FADD.FTZ R166, R80, R166 ;  /* 0x000000a650a67221 */ /* 0x000fe20000010000 */
[----:B------:R-:W-:-:S02]  /*1800*/  HADD2.F32 R225, -RZ, R106.H1_H1 ;  /* 0x3000006affe17230 */ /* 0x000fc40000004100 */
[----:B------:R-:W-:Y:S01]  /*1810*/  FFMA.FTZ R167, R224, R80, R167 ;  /* 0x00000050e0a77223 */ /* 0x000fe200000100a7 */
[----:B------:R-:W-:Y:S01]  /*1820*/  FMUL.FTZ R226, R192, R109 ;  /* 0x0000006dc0e27220 */ /* 0x000fe20000410000 */
[----:B------:R-:W-:Y:S01]  /*1830*/  FMUL.FTZ R80, R87, R102 ;  /* 0x0000006657507220 */ /* 0x000fe20000410000 */
[----:B------:R-:W-:Y:S02]  /*1840*/  FADD.FTZ R164, R225, R164 ;  /* 0x000000a4e1a47221 */ /* 0x000fe40000010000 */
[-C--:B------:R-:W-:Y:S01]  /*1850*/  FFMA.FTZ R165, R226, R225.reuse, R165 ;  /* 0x000000e1e2a57223 */ /* 0x080fe200000100a5 */
[----:B------:R-:W-:Y:S01]  /*1860*/  FFMA.FTZ R225, R86, R225, R80 ;  /* 0x000000e156e17223 */ /* 0x000fe20000010050 */
[----:B------:R-:W-:Y:S01]  /*1870*/  FADD.FTZ R227, -R239, R110 ;  /* 0x0000006eefe37221 */ /* 0x000fe20000010100 */
[----:B------:R-:W-:Y:S02]  /*1880*/  HADD2.F32 R80, -RZ, R103.H0_H0 ;  /* 0x20000067ff507230 */ /* 0x000fe40000004100 */
[----:B------:R-:W-:-:S02]  /*1890*/  HADD2.F32 R228, -RZ, R107.H0_H0 ;  /* 0x2000006bffe47230 */ /* 0x000fc40000004100 */
[----:B------:R-:W-:Y:S01]  /*18a0*/  FMUL.FTZ R227, R192, R227 ;  /* 0x000000e3c0e37220 */ /* 0x000fe20000410000 */
[----:B------:R-:W-:Y:S02]  /*18b0*/  FMUL.FTZ R81, R85, R80 ;  /* 0x0000005055517220 */ /* 0x000fe40000410000 */
[----:B------:R-:W-:Y:S01]  /*18c0*/  FADD.FTZ R160, R228, R160 ;  /* 0x000000a0e4a07221 */ /* 0x000fe20000010000 */
[----:B------:R-:W-:Y:S01]  /*18d0*/  FFMA.FTZ R161, R227, R228, R161 ;  /* 0x000000e4e3a17223 */ /* 0x000fe200000100a1 */
[----:B0-----:R-:W-:-:S04]  /*18e0*/  IMAD.WIDE.U32 R86, R209, 0x8, R88 ;  /* 0x00000008d1567825 */ /* 0x001fc800078e0058 */
[----:B------:R-:W-:Y:S02]  /*18f0*/  HADD2.F32 R103, -RZ, R103.H1_H1 ;  /* 0x30000067ff677230 */ /* 0x000fe40000004100 */
[----:B------:R-:W-:Y:S01]  /*1900*/  FADD.FTZ R158, R80, R158 ;  /* 0x0000009e509e7221 */ /* 0x000fe20000010000 */
[----:B------:R-:W5:Y:S01]  /*1910*/  LDG.E.64 R86, desc[UR10][R86.64] ;  /* 0x0000000a56567981 */ /* 0x000f62000c1e1b00 */
[----:B------:R-:W-:Y:S01]  /*1920*/  FFMA.FTZ R159, R227, R80, R159 ;  /* 0x00000050e39f7223 */ /* 0x000fe2000001009f */
[----:B------:R-:W-:Y:S02]  /*1930*/  HADD2.F32 R107, -RZ, R107.H1_H1 ;  /* 0x3000006bff6b7230 */ /* 0x000fe40000004100 */
[----:B------:R-:W-:Y:S01]  /*1940*/  FMUL.FTZ R80, R252, R103 ;  /* 0x00000067fc507220 */ /* 0x000fe20000410000 */
[----:B------:R-:W-:-:S04]  /*1950*/  FADD.FTZ R97, -R239, R97 ;  /* 0x00000061ef617221 */ /* 0x000fc80000010100 */
[----:B------:R-:W-:Y:S01]  /*1960*/  FMUL.FTZ R219, R192, R97 ;  /* 0x00000061c0db7220 */ /* 0x000fe20000410000 */
[----:B------:R-:W-:Y:S01]  /*1970*/  FADD.FTZ R97, -R239, R116 ;  /* 0x00000074ef617221 */ /* 0x000fe20000010100 */
[----:B------:R-:W-:Y:S01]  /*1980*/  FADD.FTZ R168, R83, R168 ;  /* 0x000000a853a87221 */ /* 0x000fe20000010000 */
[----:B------:R-:W-:Y:S01]  /*1990*/  FFMA.FTZ R169, R224, R83, R169 ;  /* 0x00000053e0a97223 */ /* 0x000fe200000100a9 */
[C---:B------:R-:W-:Y:S01]  /*19a0*/  FADD.FTZ R99, -R239.reuse, R117 ;  /* 0x00000075ef637221 */ /* 0x040fe20000010100 */
[C---:B------:R-:W-:Y:S01]  /*19b0*/  FMUL.FTZ R97, R192.reuse, R97 ;  /* 0x00000061c0617220 */ /* 0x040fe20000410000 */
[----:B------:R-:W-:Y:S02]  /*19c0*/  HADD2.F32 R98, -RZ, R120.H1_H1 ;  /* 0x30000078ff627230 */ /* 0x000fe40000004100 */
[----:B------:R-:W-:Y:S01]  /*19d0*/  FMUL.FTZ R99, R192, R99 ;  /* 0x00000063c0637220 */ /* 0x000fe20000410000 */
[----:B------:R-:W-:Y:S02]  /*19e0*/  FADD.FTZ R101, -R239, R118 ;  /* 0x00000076ef657221 */ /* 0x000fe40000010100 */
[----:B------:R-:W-:Y:S01]  /*19f0*/  FADD.FTZ R33, R98, R33 ;  /* 0x0000002162217221 */ /* 0x000fe20000010000 */
[----:B------:R-:W-:Y:S01]  /*1a00*/  FFMA.FTZ R23, R99, R98, R23 ;  /* 0x0000006263177223 */ /* 0x000fe20000010017 */
[----:B------:R-:W-:Y:S01]  /*1a10*/  FMUL.FTZ R101, R192, R101 ;  /* 0x00000065c0657220 */ /* 0x000fe20000410000 */
[----:B------:R-:W-:Y:S01]  /*1a20*/  FADD.FTZ R180, R100, R180 ;  /* 0x000000b464b47221 */ /* 0x000fe20000010000 */
[C---:B------:R-:W-:Y:S01]  /*1a30*/  FFMA.FTZ R181, R219.reuse, R100, R181 ;  /* 0x00000064dbb57223 */ /* 0x040fe200000100b5 */
[----:B------:R-:W-:Y:S01]  /*1a40*/  FADD.FTZ R182, R104, R182 ;  /* 0x000000b668b67221 */ /* 0x000fe20000010000 */
[----:B------:R-:W-:Y:S01]  /*1a50*/  FFMA.FTZ R183, R219, R104, R183 ;  /* 0x00000068dbb77223 */ /* 0x000fe200000100b7 */
[----:B------:R-:W-:-:S02]  /*1a60*/  HADD2.F32 R105, -RZ, R122.H0_H0 ;  /* 0x2000007aff697230 */ /* 0x000fc40000004100 */
[----:B------:R-:W-:-:S03]  /*1a70*/  FADD.FTZ R111, -R239, R111 ;  /* 0x0000006fef6f7221 */ /* 0x000fc60000010100 */
[----:B------:R-:W-:Y:S01]  /*1a80*/  FADD.FTZ R30, R105, R30 ;  /* 0x0000001e691e7221 */ /* 0x000fe20000010000 */
[----:B------:R-:W-:Y:S01]  /*1a90*/  FMUL.FTZ R230, R192, R111 ;  /* 0x0000006fc0e67220 */ /* 0x000fe20000410000 */
        /* <DEDUP_REMOVED lines=10> */
[----:B------:R-:W-:-:S05]  /*1b40*/  HADD2.F32 R91, -RZ, R91.H1_H1 ;  /* 0x3000005bff5b7230 */ /* 0x000fca0000004100 */
[-C--:B------:R-:W-:Y:S01]  /*1b50*/  FFMA.FTZ R95, R236, R91.reuse, R95 ;  /* 0x0000005bec5f7223 */ /* 0x080fe2000001005f */
[----:B------:R-:W-:Y:S01]  /*1b60*/  FADD.FTZ R37, R90, R37 ;  /* 0x000000255a257221 */ /* 0x000fe20000010000 */
[----:B------:R-:W-:Y:S01]  /*1b70*/  FFMA.FTZ R27, R213, R90, R27 ;  /* 0x0000005ad51b7223 */ /* 0x000fe2000001001b */
[----:B------:R-:W-:Y:S01]  /*1b80*/  FADD.FTZ R110, -R239, R126 ;  /* 0x0000007eef6e7221 */ /* 0x000fe20000010100 */
[----:B------:R-:W-:Y:S02]  /*1b90*/  HADD2.F32 R109, -RZ, R123.H0_H0 ;  /* 0x2000007bff6d7230 */ /* 0x000fe40000004100 */
[----:B------:R-:W-:Y:S01]  /*1ba0*/  FADD.FTZ R35, R91, R35 ;  /* 0x000000235b237221 */ /* 0x000fe20000010000 */
[----:B------:R-:W-:Y:S01]  /*1bb0*/  FFMA.FTZ R25, R216, R91, R25 ;  /* 0x0000005bd8197223 */ /* 0x000fe20000010019 */
[----:B------:R-:W-:Y:S01]  /*1bc0*/  FMUL.FTZ R110, R192, R110 ;  /* 0x0000006ec06e7220 */ /* 0x000fe20000410000 */
[----:B------:R-:W-:-:S03]  /*1bd0*/  FADD.FTZ R130, R109, R130 ;  /* 0x000000826d827221 */ /* 0x000fc60000010000 */
[----:B------:R-:W-:Y:S01]  /*1be0*/  FFMA.FTZ R131, R110, R109, R131 ;  /* 0x0000006d6e837223 */ /* 0x000fe20000010083 */
[----:B------:R-:W-:Y:S02]  /*1bf0*/  HADD2.F32 R123, -RZ, R123.H1_H1 ;  /* 0x3000007bff7b7230 */ /* 0x000fe40000004100 */
[----:B--2---:R-:W-:Y:S01]  /*1c00*/  FFMA.FTZ R228, R84, R228, R81 ;  /* 0x000000e454e47223 */ /* 0x004fe20000010051 */
[----:B------:R-:W-:-:S04]  /*1c10*/  IMAD.WIDE.U32 R84, R215, 0x8, R88 ;  /* 0x00000008d7547825 */ /* 0x000fc800078e0058 */
[----:B------:R-:W-:Y:S02]  /*1c20*/  IMAD.WIDE.U32 R88, R189, 0x8, R88 ;  /* 0x00000008bd587825 */ /* 0x000fe400078e0058 */
[----:B------:R-:W5:Y:S04]  /*1c30*/  LDG.E.64 R84, desc[UR10][R84.64] ;  /* 0x0000000a54547981 */ /* 0x000f68000c1e1b00 */
[----:B------:R-:W5:Y:S01]  /*1c40*/  LDG.E.64 R88, desc[UR10][R88.64] ;  /* 0x0000000a58587981 */ /* 0x000f62000c1e1b00 */
[----:B------:R-:W-:Y:S02]  /*1c50*/  HADD2.F32 R81, -RZ, R120.H0_H0 ;  /* 0x20000078ff517230 */ /* 0x000fe40000004100 */
[----:B---3--:R-:W-:Y:S01]  /*1c60*/  FFMA.FTZ R231, R82, R107, R80 ;  /* 0x0000006b52e77223 */ /* 0x008fe20000010050 */
[----:B------:R-:W-:-:S02]  /*1c70*/  HADD2.F32 R80, -RZ, R112.H0_H0 ;  /* 0x20000070ff507230 */ /* 0x000fc40000004100 */
[----:B------:R-:W-:-:S03]  /*1c80*/  HADD2.F32 R112, -RZ, R112.H1_H1 ;  /* 0x30000070ff707230 */ /* 0x000fc60000004100 */
[-C--:B------:R-:W-:Y:S01]  /*1c90*/  FMUL.FTZ R83, R233, R80.reuse ;  /* 0x00000050e9537220 */ /* 0x080fe20000410000 */
[----:B------:R-:W-:Y:S01]  /*1ca0*/  FADD.FTZ R34, R81, R34 ;  /* 0x0000002251227221 */ /* 0x000fe20000010000 */
[CC--:B------:R-:W-:Y:S01]  /*1cb0*/  FFMA.FTZ R24, R97.reuse, R81.reuse, R24 ;  /* 0x0000005161187223 */ /* 0x0c0fe20000010018 */
[----:B------:R-:W-:Y:S01]  /*1cc0*/  FADD.FTZ R42, R80, R42 ;  /* 0x0000002a502a7221 */ /* 0x000fe20000010000 */
[----:B------:R-:W-:Y:S01]  /*1cd0*/  FFMA.FTZ R96, R234, R81, R83 ;  /* 0x00000051ea607223 */ /* 0x000fe20000010053 */
[----:B------:R-:W-:Y:S01]  /*1ce0*/  FFMA.FTZ R6, R97, R80, R6 ;  /* 0x0000005061067223 */ /* 0x000fe20000010006 */
[----:B------:R-:W-:Y:S01]  /*1cf0*/  FMUL.FTZ R81, R229, R112 ;  /* 0x00000070e5517220 */ /* 0x000fe20000410000 */
[----:B------:R-:W-:-:S03]  /*1d00*/  HADD2.F32 R80, -RZ, R113.H0_H0 ;  /* 0x20000071ff507230 */ /* 0x000fc60000004100 */
[----:B------:R-:W-:Y:S01]  /*1d10*/  FFMA.FTZ R98, R232, R98, R81 ;  /* 0x00000062e8627223 */ /* 0x000fe20000010051 */
[----:B------:R-:W-:Y:S02]  /*1d20*/  HADD2.F32 R81, -RZ, R121.H0_H0 ;  /* 0x20000079ff517230 */ /* 0x000fe40000004100 */
[----:B------:R-:W-:-:S03]  /*1d30*/  FMUL.FTZ R83, R207, R80 ;  /* 0x00000050cf537220 */ /* 0x000fc60000410000 */
[----:B------:R-:W-:Y:S01]  /*1d40*/  FADD.FTZ R32, R81, R32 ;  /* 0x0000002051207221 */ /* 0x000fe20000010000 */
[-C--:B------:R-:W-:Y:S01]  /*1d50*/  FFMA.FTZ R22, R101, R81.reuse, R22 ;  /* 0x0000005165167223 */ /* 0x080fe20000010016 */
[----:B------:R-:W-:Y:S01]  /*1d60*/  FFMA.FTZ R100, R208, R81, R83 ;  /* 0x00000051d0647223 */ /* 0x000fe20000010053 */
[----:B------:R-:W-:Y:S01]  /*1d70*/  FADD.FTZ R81, -R239, R124 ;  /* 0x0000007cef517221 */ /* 0x000fe20000010100 */
[----:B------:R-:W-:-:S03]  /*1d80*/  HADD2.F32 R83, -RZ, R114.H0_H0 ;  /* 0x20000072ff537230 */ /* 0x000fc60000004100 */
[----:B------:R-:W-:Y:S02]  /*1d90*/  FMUL.FTZ R104, R192, R81 ;  /* 0x00000051c0687220 */ /* 0x000fe40000410000 */
[----:B------:R-:W-:Y:S02]  /*1da0*/  FMUL.FTZ R81, R203, R83 ;  /* 0x00000053cb517220 */ /* 0x000fe40000410000 */
[-C--:B------:R-:W-:Y:S02]  /*1db0*/  FFMA.FTZ R20, R104, R105.reuse, R20 ;  /* 0x0000006968147223 */ /* 0x080fe40000010014 */
[----:B------:R-:W-:Y:S01]  /*1dc0*/  FFMA.FTZ R105, R204, R105, R81 ;  /* 0x00000069cc697223 */ /* 0x000fe20000010051 */
[----:B------:R-:W-:Y:S01]  /*1dd0*/  FADD.FTZ R81, RZ, R217 ;  /* 0x000000d9ff517221 */ /* 0x000fe20000010000 */
[----:B------:R-:W-:-:S03]  /*1de0*/  HADD2.F32 R82, -RZ, R113.H1_H1 ;  /* 0x30000071ff527230 */ /* 0x000fc60000004100 */
[----:B------:R-:W-:Y:S01]  /*1df0*/  FADD.FTZ R81, R218, R81 ;  /* 0x00000051da517221 */ /* 0x000fe20000010000 */
[----:B------:R-:W-:Y:S01]  /*1e00*/  FADD.FTZ R128, R80, R128 ;  /* 0x0000008050807221 */ /* 0x000fe20000010000 */
[----:B------:R-:W-:Y:S02]  /*1e10*/  FFMA.FTZ R8, R101, R80, R8 ;  /* 0x0000005065087223 */ /* 0x000fe40000010008 */
[----:B------:R-:W-:Y:S01]  /*1e20*/  FADD.FTZ R81, R220, R81 ;  /* 0x00000051dc517221 */ /* 0x000fe20000010000 */
[----:B------:R-:W-:Y:S02]  /*1e30*/  HADD2.F32 R80, -RZ, R121.H1_H1 ;  /* 0x30000079ff507230 */ /* 0x000fe40000004100 */
[----:B------:R-:W-:Y:S01]  /*1e40*/  FMUL.FTZ R103, R205, R82 ;  /* 0x00000052cd677220 */ /* 0x000fe20000410000 */
[----:B------:R-:W-:Y:S02]  /*1e50*/  FADD.FTZ R81, R222, R81 ;  /* 0x00000051de517221 */ /* 0x000fe40000010000 */
[----:B------:R-:W-:Y:S01]  /*1e60*/  FADD.FTZ R31, R80, R31 ;  /* 0x0000001f501f7221 */ /* 0x000fe20000010000 */
[-C--:B------:R-:W-:Y:S01]  /*1e70*/  FFMA.FTZ R21, R102, R80.reuse, R21 ;  /* 0x0000005066157223 */ /* 0x080fe20000010015 */
[----:B------:R-:W-:Y:S01]  /*1e80*/  FFMA.FTZ R103, R206, R80, R103 ;  /* 0x00000050ce677223 */ /* 0x000fe20000010067 */
[----:B------:R-:W-:Y:S01]  /*1e90*/  FADD.FTZ R80, R108, R81 ;  /* 0x000000516c507221 */ /* 0x000fe20000010000 */
[----:B------:R-:W-:-:S03]  /*1ea0*/  HADD2.F32 R114, -RZ, R114.H1_H1 ;  /* 0x30000072ff727230 */ /* 0x000fc60000004100 */
[----:B------:R-:W-:Y:S01]  /*1eb0*/  FADD.FTZ R81, R225, R80 ;  /* 0x00000050e1517221 */ /* 0x000fe20000010000 */
[----:B------:R-:W-:Y:S01]  /*1ec0*/  FFMA.FTZ R80, R92, R217, RZ ;  /* 0x000000d95c507223 */ /* 0x000fe200000100ff */
[----:B------:R-:W-:Y:S01]  /*1ed0*/  FADD.FTZ R17, R82, R17 ;  /* 0x0000001152117221 */ /* 0x000fe20000010000 */
[----:B------:R-:W-:Y:S01]  /*1ee0*/  FFMA.FTZ R9, R102, R82, R9 ;  /* 0x0000005266097223 */ /* 0x000fe20000010009 */
[----:B------:R-:W-:Y:S01]  /*1ef0*/  FADD.FTZ R82, R228, R81 ;  /* 0x00000051e4527221 */ /* 0x000fe20000010000 */
[----:B------:R-:W-:Y:S02]  /*1f00*/  HADD2.F32 R107, -RZ, R122.H1_H1 ;  /* 0x3000007aff6b7230 */ /* 0x000fe40000004100 */
[----:B------:R-:W-:Y:S01]  /*1f10*/  FFMA.FTZ R80, R219, R218, R80 ;  /* 0x000000dadb507223 */ /* 0x000fe20000010050 */
[----:B------:R-:W-:Y:S01]  /*1f20*/  FADD.FTZ R129, R83, R129 ;  /* 0x0000008153817221 */ /* 0x000fe20000010000 */
[----:B------:R-:W-:Y:S01]  /*1f30*/  FFMA.FTZ R10, R104, R83, R10 ;  /* 0x00000053680a7223 */ /* 0x000fe2000001000a */
[----:B------:R-:W-:Y:S01]  /*1f40*/  FMUL.FTZ R83, R201, R114 ;  /* 0x00000072c9537220 */ /* 0x000fe20000410000 */
[----:B------:R-:W-:Y:S01]  /*1f50*/  FADD.FTZ R81, R231, R82 ;  /* 0x00000052e7517221 */ /* 0x000fe20000010000 */
[----:B------:R-:W-:Y:S01]  /*1f60*/  FFMA.FTZ R80, R221, R220, R80 ;  /* 0x000000dcdd507223 */ /* 0x000fe20000010050 */
        /* <DEDUP_REMOVED lines=25> */
[--C-:B------:R-:W-:Y:S02]  /*2100*/  HADD2.F32 R82, -RZ, R115.reuse.H0_H0 ;  /* 0x20000073ff527230 */ /* 0x100fe40000004100 */
[----:B------:R-:W-:Y:S01]  /*2110*/  FADD.FTZ R90, R90, R103 ;  /* 0x000000675a5a7221 */ /* 0x000fe20000010000 */
[----:B------:R-:W-:Y:S01]  /*2120*/  FFMA.FTZ R81, R214, R94, R81 ;  /* 0x0000005ed6517223 */ /* 0x000fe20000010051 */
[----:B------:R-:W-:Y:S02]  /*2130*/  HADD2.F32 R83, -RZ, R115.H1_H1 ;  /* 0x30000073ff537230 */ /* 0x000fe40000004100 */
[----:B------:R-:W-:Y:S01]  /*2140*/  FMUL.FTZ R91, R199, R82 ;  /* 0x00000052c75b7220 */ /* 0x000fe20000410000 */
[----:B------:R-:W-:Y:S01]  /*2150*/  FADD.FTZ R90, R90, R105 ;  /* 0x000000695a5a7221 */ /* 0x000fe20000010000 */
[----:B------:R-:W-:-:S02]  /*2160*/  FFMA.FTZ R80, R216, R95, R81 ;  /* 0x0000005fd8507223 */ /* 0x000fc40000010051 */
        /* <DEDUP_REMOVED lines=8> */
[----:B------:R-:W-:-:S03]  /*21f0*/  FFMA.FTZ R111, R198, R123, R111 ;  /* 0x0000007bc66f7223 */ /* 0x000fc6000001006f */
[----:B------:R-:W-:Y:S01]  /*2200*/  FFMA.FTZ R91, R101, R100, R90 ;  /* 0x00000064655b7223 */ /* 0x000fe2000001005a */
[----:B------:R-:W-:-:S03]  /*2210*/  FADD.FTZ R80, R114, R111 ;  /* 0x0000006f72507221 */ /* 0x000fc60000010000 */
[----:B------:R-:W-:Y:S02]  /*2220*/  FFMA.FTZ R91, R102, R103, R91 ;  /* 0x00000067665b7223 */ /* 0x000fe4000001005b */
[----:B------:R-:W0:Y:S02]  /*2230*/  SHFL.DOWN PT, R81, R80, 0x10, 0x1f ;  /* 0x0a001f0050517f89 */ /* 0x000e2400000e0000 */
[----:B------:R-:W-:Y:S01]  /*2240*/  FFMA.FTZ R91, R104, R105, R91 ;  /* 0x00000069685b7223 */ /* 0x000fe2000001005b */
[----:B------:R-:W-:Y:S01]  /*2250*/  FADD.FTZ R43, R112, R43 ;  /* 0x0000002b702b7221 */ /* 0x000fe20000010000 */
[----:B------:R-:W-:Y:S01]  /*2260*/  FFMA.FTZ R7, R99, R112, R7 ;  /* 0x0000007063077223 */ /* 0x000fe20000010007 */
[----:B------:R-:W-:Y:S01]  /*2270*/  FADD.FTZ R112, -R239, R127 ;  /* 0x0000007fef707221 */ /* 0x000fe20000010100 */
[----:B------:R-:W-:-:S03]  /*2280*/  FFMA.FTZ R91, R106, R107, R91 ;  /* 0x0000006b6a5b7223 */ /* 0x000fc6000001005b */
[----:B------:R-:W-:Y:S01]  /*2290*/  FMUL.FTZ R112, R192, R112 ;  /* 0x00000070c0707220 */ /* 0x000fe20000410000 */
[----:B------:R-:W-:-:S04]  /*22a0*/  FFMA.FTZ R91, R110, R109, R91 ;  /* 0x0000006d6e5b7223 */ /* 0x000fc8000001005b */
        /* <DEDUP_REMOVED lines=15> */
[----:B------:R-:W0:Y:S03]  /*23a0*/  S2R R115, SR_TID.X ;  /* 0x0000000000737919 */ /* 0x000e260000002100 */
[----:B------:R-:W2:Y:S01]  /*23b0*/  SHFL.DOWN PT, R118, R91, 0x1, 0x1f ;  /* 0x08201f005b767f89 */ /* 0x000ea200000e0000 */
[----:B-1----:R-:W-:-:S05]  /*23c0*/  FADD.FTZ R90, R117, R80 ;  /* 0x00000050755a7221 */ /* 0x002fca0000010000 */
[----:B------:R-:W1:Y:S01]  /*23d0*/  SHFL.DOWN PT, R81, R90, 0x1, 0x1f ;  /* 0x08201f005a517f89 */ /* 0x000e6200000e0000 */
[----:B0-----:R-:W-:Y:S01]  /*23e0*/  LOP3.LUT P2, RZ, R115, 0x1f, RZ, 0xc0, !PT ;  /* 0x0000001f73ff7812 */ /* 0x001fe2000784c0ff */
[----:B------:R-:W-:Y:S01]  /*23f0*/  BSSY.RECONVERGENT B0, `(.L_x_2138) ;  /* 0x000000e000007945 */ /* 0x000fe20003800200 */
[----:B------:R-:W-:Y:S01]  /*2400*/  FADD.FTZ R0, R123, R0 ;  /* 0x000000007b007221 */ /* 0x000fe20000010000 */
[----:B------:R-:W-:Y:S01]  /*2410*/  FFMA.FTZ R18, R112, R123, R18 ;  /* 0x0000007b70127223 */ /* 0x000fe20000010012 */
[----:B--2---:R-:W-:Y:S01]  /*2420*/  FADD.FTZ R80, R91, R118 ;  /* 0x000000765b507221 */ /* 0x004fe20000010000 */
[----:B-1----:R-:W-:-:S08]  /*2430*/  FADD.FTZ R81, R90, R81 ;  /* 0x000000515a517221 */ /* 0x002fd00000010000 */
        /* <DEDUP_REMOVED lines=9> */
.L_x_2139:
[----:B------:R-:W-:Y:S05]  /*24d0*/  BSYNC.RECONVERGENT B0 ;  /* 0x0000000000007941 */ /* 0x000fea0003800200 */
.L_x_2138:
        /* <DEDUP_REMOVED lines=8> */
[----:B0-----:R-:W0:Y:S01]  /*2560*/  LDC.64 R90, c[0x0][0x380] ;  /* 0x0000e000ff5a7b82 */ /* 0x001e220000000a00 */
[----:B------:R-:W-:Y:S02]  /*2570*/  UISETP.NE.AND.EX UP0, UPT, UR17, URZ, UPT, UP0 ;  /* 0x000000ff1100728c */ /* 0x000fe4000bf05300 */
[----:B-1----:R-:W-:-:S04]  /*2580*/  ULEA UR4, UR5, UR4, 0x18 ;  /* 0x0000000405047291 */ /* 0x002fc8000f8ec0ff */
[----:B------:R-:W-:Y:S02]  /*2590*/  UIADD3 UR5, UPT, UPT, UR4, 0x6040, URZ ;  /* 0x0000604004057890 */ /* 0x000fe4000fffe0ff */
[----:B------:R-:W-:Y:S01]  /*25a0*/  @!UP1 UIADD3 UR5, UPT, UPT, UR4, 0x6000, URZ ;  /* 0x0000600004059890 */ /* 0x000fe2000fffe0ff */
[----:B0-----:R-:W-:-:S04]  /*25b0*/  IADD3 R186, PT, PT, R186, R90, RZ ;  /* 0x0000005ababa7210 */ /* 0x001fc80007ffe0ff */
[----:B------:R-:W-:-:S04]  /*25c0*/  ISETP.GE.AND P4, PT, R186, R91, PT ;  /* 0x0000005bba00720c */ /* 0x000fc80003f86270 */
        /* <DEDUP_REMOVED lines=90> */
[----:B------:R-:W-:Y:S01]  /*2b70*/  F2FP.F16.F32.PACK_AB R80, R219, R80 ;  /* 0x00000050db50723e */ /* 0x000fe200000000ff */
[----:B------:R-:W-:Y:S06]  /*2b80*/  BRA `(.L_x_2143) ;  /* 0x0000001c007c7947 */ /* 0x000fec0003800000 */
.L_x_2142:
        /* <DEDUP_REMOVED lines=33> */
[----:B------:R-:W-:Y:S01]  /*2da0*/  F2FP.F16.F32.PACK_AB R83, R74, R83 ;  /* 0x000000534a53723e */ /* 0x000fe200000000ff */
[C---:B------:R-:W-:Y:S01]  /*2db0*/  FMUL.FTZ R75, R192.reuse, R223 ;  /* 0x000000dfc04b7220 */ /* 0x040fe20000410000 */
[----:B------:R-:W-:Y:S01]  /*2dc0*/  F2FP.F16.F32.PACK_AB R82, R73, R72 ;  /* 0x000000484952723e */ /* 0x000fe200000000ff */
        /* <DEDUP_REMOVED lines=18> */
.L_x_2141:
        /* <DEDUP_REMOVED lines=38> */
[----:B------:R-:W-:Y:S01]  /*3150*/  F2FP.F16.F32.PACK_AB R83, R83, R82 ;  /* 0x000000525353723e */ /* 0x000fe200000000ff */
[----:B------:R-:W-:Y:S01]  /*3160*/  FFMA.FTZ R89, R192, R222, R63 ;  /* 0x000000dec0597223 */ /* 0x000fe2000001003f */
[----:B------:R-:W-:-:S02]  /*3170*/  LOP3.LUT P2, RZ, R88, 0xff0000, RZ, 0xc0, !PT ;  /* 0x00ff000058ff7812 */ /* 0x000fc4000784c0ff */
[C---:B------:R-:W-:Y:S01]  /*3180*/  LOP3.LUT P3, RZ, R88.reuse, 0xff000000, RZ, 0xc0, !PT ;  /* 0xff00000058ff7812 */ /* 0x040fe2000786c0ff */
[----:B------:R-:W-:Y:S01]  /*3190*/  FMUL.FTZ R89, R89, UR6 ;  /* 0x0000000659597c20 */ /* 0x000fe20008410000 */
[C---:B------:R-:W-:Y:S02]  /*31a0*/  LOP3.LUT P6, RZ, R88.reuse, 0xff00, RZ, 0xc0, !PT ;  /* 0x0000ff0058ff7812 */ /* 0x040fe400078cc0ff */
[----:B------:R-:W-:Y:S01]  /*31b0*/  LOP3.LUT P5, RZ, R88, 0xff, RZ, 0xc0, !PT ;  /* 0x000000ff58ff7812 */ /* 0x000fe200078ac0ff */
[C---:B------:R-:W-:Y:S01]  /*31c0*/  FFMA.FTZ R88, R192.reuse, R221, R62 ;  /* 0x000000ddc0587223 */ /* 0x040fe2000001003e */
[----:B------:R-:W-:Y:S01]  /*31d0*/  F2FP.F16.F32.PACK_AB R82, R81, R80 ;  /* 0x000000505152723e */ /* 0x000fe200000000ff */
        /* <DEDUP_REMOVED lines=9> */
[----:B------:R-:W-:Y:S02]  /*3270*/  F2FP.F16.F32.PACK_AB R81, R91, R88 ;  /* 0x000000585b51723e */ /* 0x000fe400000000ff */
[----:B------:R-:W-:Y:S01]  /*3280*/  F2FP.F16.F32.PACK_AB R80, R89, R80 ;  /* 0x000000505950723e */ /* 0x000fe200000000ff */
[----:B------:R-:W-:Y:S06]  /*3290*/  BRA `(.L_x_2143) ;  /* 0x0000001400b87947 */ /* 0x000fec0003800000 */
.L_x_2144:
        /* <DEDUP_REMOVED lines=34> */
[C---:B------:R-:W-:Y:S01]  /*34c0*/  FFMA.FTZ R75, R192.reuse, R222, R63 ;  /* 0x000000dec04b7223 */ /* 0x040fe2000001003f */
[----:B------:R-:W-:Y:S01]  /*34d0*/  F2FP.F16.F32.PACK_AB R82, R73, R72 ;  /* 0x000000484952723e */ /* 0x000fe200000000ff */
        /* <DEDUP_REMOVED lines=18> */
.L_x_2140:
        /* <DEDUP_REMOVED lines=15> */
[----:B------:R-:W-:Y:S01]  /*36f0*/  FFMA.FTZ R226, R226, R113, R114 ;  /* 0x00000071e2e27223 */ /* 0x000fe20000010072 */
        /* <DEDUP_REMOVED lines=10> */
[--C-:B------:R-:W-:Y:S01]  /*37a0*/  FFMA.FTZ R79, R221, R113, R114.reuse ;  /* 0x00000071dd4f7223 */ /* 0x100fe20000010072 */
        /* <DEDUP_REMOVED lines=36> */
[----:B------:R-:W-:Y:S02]  /*39f0*/  F2FP.F16.F32.PACK_AB R79, R81, R90 ;  /* 0x0000005a514f723e */ /* 0x000fe400000000ff */
[C---:B------:R-:W-:Y:S02]  /*3a00*/  FSEL R77, R80.reuse, RZ, P3 ;  /* 0x000000ff504d7208 */ /* 0x040fe40001800000 */
[----:B------:R-:W-:Y:S02]  /*3a10*/  FSEL R81, R80, RZ, P5 ;  /* 0x000000ff50517208 */ /* 0x000fe40002800000 */
[----:B------:R-:W-:Y:S02]  /*3a20*/  FSEL R76, R76, RZ, P2 ;  /* 0x000000ff4c4c7208 */ /* 0x000fe40001000000 */
[----:B------:R-:W-:-:S02]  /*3a30*/  LOP3.LUT P3, RZ, R88, 0xff00, RZ, 0xc0, !PT ;  /* 0x0000ff0058ff7812 */ /* 0x000fc4000786c0ff */
[----:B------:R-:W-:Y:S02]  /*3a40*/  LOP3.LUT P6, RZ, R88, 0xff, RZ, 0xc0, !PT ;  /* 0x000000ff58ff7812 */ /* 0x000fe400078cc0ff */
[C---:B------:R-:W-:Y:S02]  /*3a50*/  LOP3.LUT P5, RZ, R156.reuse, 0xff00, RZ, 0xc0, !PT ;  /* 0x0000ff009cff7812 */ /* 0x040fe400078ac0ff */
[----:B------:R-:W-:Y:S02]  /*3a60*/  LOP3.LUT P2, RZ, R156, 0xff, RZ, 0xc0, !PT ;  /* 0x000000ff9cff7812 */ /* 0x000fe4000784c0ff */
[----:B------:R-:W-:Y:S02]  /*3a70*/  F2FP.F16.F32.PACK_AB R83, R83, R78 ;  /* 0x0000004e5353723e */ /* 0x000fe400000000ff */
        /* <DEDUP_REMOVED lines=9> */
[----:B------:R-:W-:Y:S01]  /*3b10*/  F2FP.F16.F32.PACK_AB R80, R91, R80 ;  /* 0x000000505b50723e */ /* 0x000fe200000000ff */
[----:B------:R-:W-:Y:S06]  /*3b20*/  BRA `(.L_x_2143) ;  /* 0x0000000c00947947 */ /* 0x000fec0003800000 */
.L_x_2146:
        /* <DEDUP_REMOVED lines=13> */
[--C-:B------:R-:W-:Y:S01]  /*3c00*/  FFMA.FTZ R75, R223, R113, R114.reuse ;  /* 0x00000071df4b7223 */ /* 0x100fe20000010072 */
        /* <DEDUP_REMOVED lines=16> */
[--C-:B------:R-:W-:Y:S01]  /*3d10*/  FFMA.FTZ R219, R219, R113, R114.reuse ;  /* 0x00000071dbdb7223 */ /* 0x100fe20000010072 */
        /* <DEDUP_REMOVED lines=19> */
[----:B------:R-:W-:Y:S01]  /*3e50*/  F2FP.F16.F32.PACK_AB R78, R73, R78 ;  /* 0x0000004e494e723e */ /* 0x000fe200000000ff */
[----:B------:R-:W-:Y:S01]  /*3e60*/  FMUL.FTZ R73, R192, R219 ;  /* 0x000000dbc0497220 */ /* 0x000fe20000410000 */
[C---:B------:R-:W-:Y:S02]  /*3e70*/  LOP3.LUT P6, RZ, R88.reuse, 0xff0000, RZ, 0xc0, !PT ;  /* 0x00ff000058ff7812 */ /* 0x040fe400078cc0ff */
[----:B------:R-:W-:Y:S02]  /*3e80*/  LOP3.LUT P3, RZ, R88, 0xff000000, RZ, 0xc0, !PT ;  /* 0xff00000058ff7812 */ /* 0x000fe4000786c0ff */
[----:B------:R-:W-:Y:S01]  /*3e90*/  F2FP.F16.F32.PACK_AB R77, R72, R77 ;  /* 0x0000004d484d723e */ /* 0x000fe200000000ff */
[----:B------:R-:W-:Y:S01]  /*3ea0*/  FMUL.FTZ R72, R192, R217 ;  /* 0x000000d9c0487220 */ /* 0x000fe20000410000 */
[----:B------:R-:W-:-:S02]  /*3eb0*/  LOP3.LUT P5, RZ, R88, 0xff00, RZ, 0xc0, !PT ;  /* 0x0000ff0058ff7812 */ /* 0x000fc400078ac0ff */
[----:B------:R-:W-:Y:S02]  /*3ec0*/  LOP3.LUT P2, RZ, R88, 0xff, RZ, 0xc0, !PT ;  /* 0x000000ff58ff7812 */ /* 0x000fe4000784c0ff */
[----:B------:R-:W-:Y:S01]  /*3ed0*/  F2FP.F16.F32.PACK_AB R83, R80, R83 ;  /* 0x000000535053723e */ /* 0x000fe200000000ff */
[----:B------:R-:W-:Y:S01]  /*3ee0*/  FMUL.FTZ R80, R73, UR6 ;  /* 0x0000000649507c20 */ /* 0x000fe20008410000 */
[----:B------:R-:W-:Y:S02]  /*3ef0*/  FSEL R81, R81, RZ, P6 ;  /* 0x000000ff51517208 */ /* 0x000fe40003000000 */
[----:B------:R-:W-:Y:S01]  /*3f00*/  FSEL R88, R76, RZ, P3 ;  /* 0x000000ff4c587208 */ /* 0x000fe20001800000 */
[----:B------:R-:W-:Y:S01]  /*3f10*/  FMUL.FTZ R76, R72, UR6 ;  /* 0x00000006484c7c20 */ /* 0x000fe20008410000 */
        /* <DEDUP_REMOVED lines=10> */
[----:B------:R-:W-:Y:S01]  /*3fc0*/  F2FP.F16.F32.PACK_AB R80, R89, R80 ;  /* 0x000000505950723e */ /* 0x000fe200000000ff */
[----:B------:R-:W-:Y:S06]  /*3fd0*/  BRA `(.L_x_2143) ;  /* 0x0000000800687947 */ /* 0x000fec0003800000 */
.L_x_2145:
        /* <DEDUP_REMOVED lines=59> */
[----:B------:R-:W-:Y:S02]  /*4390*/  F2FP.F16.F32.PACK_AB R83, R83, R78 ;  /* 0x0000004e5353723e */ /* 0x000fe400000000ff */
[----:B------:R-:W-:Y:S02]  /*43a0*/  FSEL R108, R76, RZ, P6 ;  /* 0x000000ff4c6c7208 */ /* 0x000fe40003000000 */
[----:B------:R-:W-:-:S02]  /*43b0*/  F2FP.F16.F32.PACK_AB R78, R116, R81 ;  /* 0x00000051744e723e */ /* 0x000fc400000000ff */
[C---:B------:R-:W-:Y:S02]  /*43c0*/  FSEL R77, R80.reuse, RZ, P3 ;  /* 0x000000ff504d7208 */ /* 0x040fe40001800000 */
[----:B------:R-:W-:Y:S02]  /*43d0*/  FSEL R81, R80, RZ, P5 ;  /* 0x000000ff50517208 */ /* 0x000fe40002800000 */
        /* <DEDUP_REMOVED lines=16> */
.L_x_2147:
        /* <DEDUP_REMOVED lines=30> */
[----:B------:R-:W-:Y:S01]  /*46c0*/  FFMA.FTZ R219, R219, R113, R114 ;  /* 0x00000071dbdb7223 */ /* 0x000fe20000010072 */
        /* <DEDUP_REMOVED lines=20> */
[----:B------:R-:W-:Y:S01]  /*4810*/  FFMA.FTZ R73, R192, R219, R61 ;  /* 0x000000dbc0497223 */ /* 0x000fe2000001003d */
[C---:B------:R-:W-:Y:S02]  /*4820*/  LOP3.LUT P6, RZ, R88.reuse, 0xff0000, RZ, 0xc0, !PT ;  /* 0x00ff000058ff7812 */ /* 0x040fe400078cc0ff */
[----:B------:R-:W-:Y:S02]  /*4830*/  LOP3.LUT P3, RZ, R88, 0xff000000, RZ, 0xc0, !PT ;  /* 0xff00000058ff7812 */ /* 0x000fe4000786c0ff */
[----:B------:R-:W-:Y:S01]  /*4840*/  F2FP.F16.F32.PACK_AB R77, R72, R77 ;  /* 0x0000004d484d723e */ /* 0x000fe200000000ff */
[----:B------:R-:W-:Y:S01]  /*4850*/  FFMA.FTZ R72, R192, R217, R60 ;  /* 0x000000d9c0487223 */ /* 0x000fe2000001003c */
        /* <DEDUP_REMOVED lines=17> */
[----:B------:R-:W-:-:S07]  /*4970*/  F2FP.F16.F32.PACK_AB R80, R89, R80 ;  /* 0x000000505950723e */ /* 0x000fce00000000ff */
.L_x_2143:
        /* <DEDUP_REMOVED lines=30> */
[----:B------:R-:W-:Y:S01]  /*4b60*/  FFMA.FTZ R194, R194, R113, R114 ;  /* 0x00000071c2c27223 */ /* 0x000fe20000010072 */
        /* <DEDUP_REMOVED lines=19> */
[C---:B------:R-:W-:Y:S01]  /*4ca0*/  LOP3.LUT P3, RZ, R153.reuse, 0xff, RZ, 0xc0, !PT ;  /* 0x000000ff99ff7812 */ /* 0x040fe2000786c0ff */
        /* <DEDUP_REMOVED lines=15> */
[----:B------:R-:W-:Y:S02]  /*4da0*/  F2FP.F16.F32.PACK_AB R79, R90, R79 ;  /* 0x0000004f5a4f723e */ /* 0x000fe400000000ff */
        /* <DEDUP_REMOVED lines=23> */
.L_x_2150:
[-CC-:B------:R-:W-:Y:S01]  /*4f20*/  FFMA.FTZ R216, R216, R113.reuse, R114.reuse ;  /* 0x00000071d8d87223 */ /* 0x180fe20000010072 */
[-CC-:B0-----:R-:W-:Y:S01]  /*4f30*/  FFMA.FTZ R77, R214, R113.reuse, R114.reuse ;  /* 0x00000071d64d7223 */ /* 0x181fe20000010072 */
[----:B------:R-:W-:Y:S01]  /*4f40*/  ISETP.GE.U32.AND P3, PT, R86, RZ, PT ;  /* 0x000000ff5600720c */ /* 0x000fe20003f66070 */
[-C--:B------:R-:W-:Y:S01]  /*4f50*/  FFMA.FTZ R212, R212, R113.reuse, R114 ;  /* 0x00000071d4d47223 */ /* 0x080fe20000010072 */
[----:B------:R-:W-:Y:S01]  /*4f60*/  FADD.FTZ R216, R95, -R216 ;  /* 0x800000d85fd87221 */ /* 0x000fe20000010000 */
[----:B------:R-:W-:Y:S01]  /*4f70*/  FADD.FTZ R77, R94, -R77 ;  /* 0x8000004d5e4d7221 */ /* 0x000fe20000010000 */
[----:B------:R-:W-:Y:S01]  /*4f80*/  ISETP.GE.U32.AND.EX P3, PT, R87, 0x1000000, PT, P3 ;  /* 0x010000005700780c */ /* 0x000fe20003f66130 */
[----:B------:R-:W-:Y:S01]  /*4f90*/  FFMA.FTZ R76, R213, R113, R114 ;  /* 0x00000071d54c7223 */ /* 0x000fe20000010072 */
[C---:B------:R-:W-:Y:S01]  /*4fa0*/  FFMA.FTZ R216, R192.reuse, R216, R51 ;  /* 0x000000d8c0d87223 */ /* 0x040fe20000010033 */
[----:B------:R-:W-:Y:S01]  /*4fb0*/  FFMA.FTZ R77, R192, R77, R50 ;  /* 0x0000004dc04d7223 */ /* 0x000fe20000010032 */
[----:B------:R-:W-:Y:S01]  /*4fc0*/  FADD.FTZ R211, R211, -R212 ;  /* 0x800000d4d3d37221 */ /* 0x000fe20000010000 */
[----:B------:R-:W-:Y:S01]  /*4fd0*/  FADD.FTZ R76, R93, -R76 ;  /* 0x8000004c5d4c7221 */ /* 0x000fe20000010000 */
[----:B------:R-:W-:Y:S01]  /*4fe0*/  FMUL.FTZ R216, R216, UR6 ;  /* 0x00000006d8d87c20 */ /* 0x000fe20008410000 */
[----:B------:R-:W-:Y:S01]  /*4ff0*/  FMUL.FTZ R77, R77, UR6 ;  /* 0x000000064d4d7c20 */ /* 0x000fe20008410000 */
[----:B------:R-:W-:Y:S01]  /*5000*/  FFMA.FTZ R194, R194, R113, R114 ;  /* 0x00000071c2c27223 */ /* 0x000fe20000010072 */
[----:B------:R-:W-:Y:S01]  /*5010*/  LOP3.LUT P5, RZ, R87, 0xff0000, RZ, 0xc0, !PT ;  /* 0x00ff000057ff7812 */ /* 0x000fe200078ac0ff */
[----:B------:R-:W-:Y:S01]  /*5020*/  FFMA.FTZ R211, R192, R211, R48 ;  /* 0x000000d3c0d37223 */ /* 0x000fe20000010030 */
[----:B------:R-:W-:Y:S01]  /*5030*/  FSEL R80, R216, RZ, P3 ;  /* 0x000000ffd8507208 */ /* 0x000fe20001800000 */
[-C--:B------:R-:W-:Y:S01]  /*5040*/  FFMA.FTZ R195, R195, R113.reuse, R114 ;  /* 0x00000071c3c37223 */ /* 0x080fe20000010072 */
[----:B------:R-:W-:Y:S01]  /*5050*/  ISETP.GE.U32.AND P3, PT, R152, RZ, PT ;  /* 0x000000ff9800720c */ /* 0x000fe20003f66070 */
[----:B------:R-:W-:Y:S01]  /*5060*/  FFMA.FTZ R76, R192, R76, R49 ;  /* 0x0000004cc04c7223 */ /* 0x000fe20000010031 */
[----:B------:R-:W-:Y:S01]  /*5070*/  LOP3.LUT P6, RZ, R153, 0xff0000, RZ, 0xc0, !PT ;  /* 0x00ff000099ff7812 */ /* 0x000fe200078cc0ff */
        /* <DEDUP_REMOVED lines=41> */
[----:B------:R-:W-:Y:S02]  /*5310*/  F2FP.F16.F32.PACK_AB R83, R80, R83 ;  /* 0x000000535053723e */ /* 0x000fe400000000ff */
[----:B------:R-:W-:-:S02]  /*5320*/  F2FP.F16.F32.PACK_AB R82, R89, R82 ;  /* 0x000000525952723e */ /* 0x000fc400000000ff */
[----:B------:R-:W-:Y:S02]  /*5330*/  FSEL R89, R190, RZ, P5 ;  /* 0x000000ffbe597208 */ /* 0x000fe40002800000 */
[C---:B------:R-:W-:Y:S02]  /*5340*/  FSEL R76, R171.reuse, RZ, P6 ;  /* 0x000000ffab4c7208 */ /* 0x040fe40003000000 */
        /* <DEDUP_REMOVED lines=8> */
.L_x_2149:
        /* <DEDUP_REMOVED lines=16> */
[----:B------:R-:W-:Y:S01]  /*54d0*/  FFMA.FTZ R194, R194, R113, R114 ;  /* 0x00000071c2c27223 */ /* 0x000fe20000010072 */
        /* <DEDUP_REMOVED lines=12> */
[--C-:B------:R-:W-:Y:S01]  /*55a0*/  FFMA.FTZ R191, R191, R113, R114.reuse ;  /* 0x00000071bfbf7223 */ /* 0x100fe20000010072 */
[C---:B------:R-:W-:Y:S01]  /*55b0*/  FSEL R80, R73.reuse, RZ, P3 ;  /* 0x000000ff49507208 */ /* 0x040fe20001800000 */
[----:B------:R-:W-:Y:S01]  /*55c0*/  FMUL.FTZ R75, R192, R195 ;  /* 0x000000c3c04b7220 */ /* 0x000fe20000410000 */
[----:B------:R-:W-:Y:S01]  /*55d0*/  FSEL R90, R73, RZ, P5 ;  /* 0x000000ff495a7208 */ /* 0x000fe20002800000 */
[----:B------:R-:W-:Y:S01]  /*55e0*/  FMUL.FTZ R73, R69, UR6 ;  /* 0x0000000645497c20 */ /* 0x000fe20008410000 */
[----:B------:R-:W-:Y:S01]  /*55f0*/  FSEL R82, R72, RZ, P6 ;  /* 0x000000ff48527208 */ /* 0x000fe20003000000 */
[----:B------:R-:W-:Y:S01]  /*5600*/  FMUL.FTZ R74, R192, R193 ;  /* 0x000000c1c04a7220 */ /* 0x000fe20000410000 */
        /* <DEDUP_REMOVED lines=40> */
.L_x_2152:
[-CC-:B------:R-:W-:Y:S01]  /*5890*/  FFMA.FTZ R216, R216, R113.reuse, R114.reuse ;  /* 0x00000071d8d87223 */ /* 0x180fe20000010072 */
[-CC-:B0-----:R-:W-:Y:S01]  /*58a0*/  FFMA.FTZ R79, R214, R113.reuse, R114.reuse ;  /* 0x00000071d64f7223 */ /* 0x181fe20000010072 */
[----:B------:R-:W-:Y:S01]  /*58b0*/  ISETP.GE.U32.AND P3, PT, R86, RZ, PT ;  /* 0x000000ff5600720c */ /* 0x000fe20003f66070 */
[-C--:B------:R-:W-:Y:S01]  /*58c0*/  FFMA.FTZ R212, R212, R113.reuse, R114 ;  /* 0x00000071d4d47223 */ /* 0x080fe20000010072 */
[----:B------:R-:W-:Y:S01]  /*58d0*/  FADD.FTZ R95, R95, -R216 ;  /* 0x800000d85f5f7221 */ /* 0x000fe20000010000 */
[----:B------:R-:W-:Y:S01]  /*58e0*/  FADD.FTZ R79, R94, -R79 ;  /* 0x8000004f5e4f7221 */ /* 0x000fe20000010000 */
[----:B------:R-:W-:Y:S01]  /*58f0*/  FFMA.FTZ R76, R213, R113, R114 ;  /* 0x00000071d54c7223 */ /* 0x000fe20000010072 */
[----:B------:R-:W-:Y:S01]  /*5900*/  ISETP.GE.U32.AND.EX P3, PT, R87, 0x1000000, PT, P3 ;  /* 0x010000005700780c */ /* 0x000fe20003f66130 */
[C---:B------:R-:W-:Y:S01]  /*5910*/  FMUL.FTZ R95, R192.reuse, R95 ;  /* 0x0000005fc05f7220 */ /* 0x040fe20000410000 */
[----:B------:R-:W-:Y:S01]  /*5920*/  FMUL.FTZ R79, R192, R79 ;  /* 0x0000004fc04f7220 */ /* 0x000fe20000410000 */
[----:B------:R-:W-:Y:S01]  /*5930*/  FADD.FTZ R211, R211, -R212 ;  /* 0x800000d4d3d37221 */ /* 0x000fe20000010000 */
[----:B------:R-:W-:Y:S01]  /*5940*/  FADD.FTZ R93, R93, -R76 ;  /* 0x8000004c5d5d7221 */ /* 0x000fe20000010000 */
[----:B------:R-:W-:Y:S01]  /*5950*/  FMUL.FTZ R95, R95, UR6 ;  /* 0x000000065f5f7c20 */ /* 0x000fe20008410000 */
[--C-:B------:R-:W-:Y:S01]  /*5960*/  FFMA.FTZ R194, R194, R113, R114.reuse ;  /* 0x00000071c2c27223 */ /* 0x100fe20000010072 */
[----:B------:R-:W-:Y:S01]  /*5970*/  FMUL.FTZ R79, R79, UR6 ;  /* 0x000000064f4f7c20 */ /* 0x000fe20008410000 */
[----:B------:R-:W-:Y:S01]  /*5980*/  LOP3.LUT P5, RZ, R87, 0xff0000, RZ, 0xc0, !PT ;  /* 0x00ff000057ff7812 */ /* 0x000fe200078ac0ff */
[----:B------:R-:W-:Y:S01]  /*5990*/  FMUL.FTZ R211, R192, R211 ;  /* 0x000000d3c0d37220 */ /* 0x000fe20000410000 */
[----:B------:R-:W-:Y:S01]  /*59a0*/  FSEL R76, R95, RZ, P3 ;  /* 0x000000ff5f4c7208 */ /* 0x000fe20001800000 */
[----:B------:R-:W-:Y:S01]  /*59b0*/  FFMA.FTZ R195, R195, R113, R114 ;  /* 0x00000071c3c37223 */ /* 0x000fe20000010072 */
[----:B------:R-:W-:Y:S01]  /*59c0*/  ISETP.GE.U32.AND P3, PT, R152, RZ, PT ;  /* 0x000000ff9800720c */ /* 0x000fe20003f66070 */
[----:B------:R-:W-:Y:S01]  /*59d0*/  FADD.FTZ R193, R193, -R194 ;  /* 0x800000c2c1c17221 */ /* 0x000fe20000010000 */
[C---:B------:R-:W-:Y:S01]  /*59e0*/  LOP3.LUT P6, RZ, R153.reuse, 0xff0000, RZ, 0xc0, !PT ;  /* 0x00ff000099ff7812 */ /* 0x040fe200078cc0ff */
[----:B------:R-:W-:Y:S01]  /*59f0*/  FMUL.FTZ R93, R192, R93 ;  /* 0x0000005dc05d7220 */ /* 0x000fe20000410000 */
[----:B------:R-:W-:Y:S01]  /*5a00*/  ISETP.GE.U32.AND.EX P3, PT, R153, 0x1000000, PT, P3 ;  /* 0x010000009900780c */ /* 0x000fe20003f66130 */
[----:B------:R-:W-:Y:S01]  /*5a10*/  FMUL.FTZ R211, R211, UR6 ;  /* 0x00000006d3d37c20 */ /* 0x000fe20008410000 */
[----:B------:R-:W-:Y:S01]  /*5a20*/  FSEL R83, R79, RZ, P5 ;  /* 0x000000ff4f537208 */ /* 0x000fe20002800000 */
[----:B------:R-:W-:Y:S01]  /*5a30*/  FADD.FTZ R195, R210, -R195 ;  /* 0x800000c3d2c37221 */ /* 0x000fe20000010000 */
[----:B------:R-:W-:Y:S01]  /*5a40*/  LOP3.LUT P5, RZ, R87, 0xff, RZ, 0xc0, !PT ;  /* 0x000000ff57ff7812 */ /* 0x000fe200078ac0ff */
[--C-:B------:R-:W-:Y:S01]  /*5a50*/  FFMA.FTZ R77, R191, R113, R114.reuse ;  /* 0x00000071bf4d7223 */ /* 0x100fe20000010072 */
[----:B------:R-:W-:Y:S01]  /*5a60*/  FSEL R79, R79, RZ, P6 ;  /* 0x000000ff4f4f7208 */ /* 0x000fe20003000000 */
[----:B------:R-:W-:Y:S01]  /*5a70*/  FMUL.FTZ R93, R93, UR6 ;  /* 0x000000065d5d7c20 */ /* 0x000fe20008410000 */
[----:B------:R-:W-:Y:S01]  /*5a80*/  LOP3.LUT P6, RZ, R153, 0xff, RZ, 0xc0, !PT ;  /* 0x000000ff99ff7812 */ /* 0x000fe200078cc0ff */
[C---:B------:R-:W-:Y:S01]  /*5a90*/  FMUL.FTZ R193, R192.reuse, R193 ;  /* 0x000000c1c0c17220 */ /* 0x040fe20000410000 */
[----:B------:R-:W-:Y:S01]  /*5aa0*/  FSEL R80, R95, RZ, P3 ;  /* 0x000000ff5f507208 */ /* 0x000fe20001800000 */
[----:B------:R-:W-:Y:S01]  /*5ab0*/  FMUL.FTZ R195, R192, R195 ;  /* 0x000000c3c0c37220 */ /* 0x000fe20000410000 */
        /* <DEDUP_REMOVED lines=8> */
[----:B------:R-:W-:Y:S01]  /*5b40*/  LOP3.LUT P6, RZ, R86, 0xff0000, RZ, 0xc0, !PT ;  /* 0x00ff000056ff7812 */ /* 0x000fe200078cc0ff */
[----:B------:R-:W-:Y:S01]  /*5b50*/  FMUL.FTZ R77, R192, R77 ;  /* 0x0000004dc04d7220 */ /* 0x000fe20000410000 */
[----:B------:R-:W-:Y:S01]  /*5b60*/  FSEL R89, R93, RZ, P3 ;  /* 0x000000ff5d597208 */ /* 0x000fe20001800000 */
        /* <DEDUP_REMOVED lines=29> */
.L_x_2148:
        /* <DEDUP_REMOVED lines=56> */
.L_x_2154:
[-CC-:B------:R-:W-:Y:S01]  /*60c0*/  FFMA.FTZ R216, R216, R113.reuse, R114.reuse ;  /* 0x00000071d8d87223 */ /* 0x180fe20000010072 */
[-CC-:B0-----:R-:W-:Y:S01]  /*60d0*/  FFMA.FTZ R81, R214, R113.reuse, R114.reuse ;  /* 0x00000071d6517223 */ /* 0x181fe20000010072 */
        /* <DEDUP_REMOVED lines=52> */
.L_x_2153:
[----:B------:R-:W-:Y:S05]  /*6420*/  @!P2 BRA `(.L_x_2155) ;  /* 0x0000000000d8a947 */ /* 0x000fea0003800000 */
[-CC-:B------:R-:W-:Y:S01]  /*6430*/  FFMA.FTZ R216, R216, R113.reuse, R114.reuse ;  /* 0x00000071d8d87223 */ /* 0x180fe20000010072 */
[-CC-:B------:R-:W-:Y:S01]  /*6440*/  FFMA.FTZ R71, R214, R113.reuse, R114.reuse ;  /* 0x00000071d6477223 */ /* 0x180fe20000010072 */
[-C--:B------:R-:W-:Y:S01]  /*6450*/  FFMA.FTZ R171, R171, R113.reuse, R114 ;  /* 0x00000071abab7223 */ /* 0x080fe20000010072 */
[----:B------:R-:W-:Y:S01]  /*6460*/  ISETP.GE.U32.AND P3, PT, R86, RZ, PT ;  /* 0x000000ff5600720c */ /* 0x000fe20003f66070 */
[----:B------:R-:W-:Y:S01]  /*6470*/  FADD.FTZ R95, R95, -R216 ;  /* 0x800000d85f5f7221 */ /* 0x000fe20000010000 */
[----:B------:R-:W-:Y:S01]  /*6480*/  FADD.FTZ R73, R94, -R71 ;  /* 0x800000475e497221 */ /* 0x000fe20000010000 */
[----:B------:R-:W-:Y:S01]  /*6490*/  FADD.FTZ R171, R170, -R171 ;  /* 0x800000abaaab7221 */ /* 0x000fe20000010000 */
[--C-:B------:R-:W-:Y:S01]  /*64a0*/  FFMA.FTZ R194, R194, R113, R114.reuse ;  /* 0x00000071c2c27223 */ /* 0x100fe20000010072 */
[C---:B------:R-:W-:Y:S01]  /*64b0*/  FMUL.FTZ R71, R192.reuse, R95 ;  /* 0x0000005fc0477220 */ /* 0x040fe20000410000 */
[--C-:B------:R-:W-:Y:S01]  /*64c0*/  FFMA.FTZ R68, R213, R113, R114.reuse ;  /* 0x00000071d5447223 */ /* 0x100fe20000010072 */
[----:B------:R-:W-:Y:S01]  /*64d0*/  FMUL.FTZ R72, R192, R171 ;  /* 0x000000abc0487220 */ /* 0x000fe20000410000 */
[----:B------:R-:W-:Y:S01]  /*64e0*/  FFMA.FTZ R212, R212, R113, R114 ;  /* 0x00000071d4d47223 */ /* 0x000fe20000010072 */
[----:B------:R-:W-:Y:S01]  /*64f0*/  FMUL.FTZ R74, R71, UR6 ;  /* 0x00000006474a7c20 */ /* 0x000fe20008410000 */
[----:B------:R-:W-:Y:S01]  /*6500*/  ISETP.GE.U32.AND.EX P3, PT, R87, 0x1000000, PT, P3 ;  /* 0x010000005700780c */ /* 0x000fe20003f66130 */
[----:B------:R-:W-:Y:S01]  /*6510*/  FADD.FTZ R193, R193, -R194 ;  /* 0x800000c2c1c17221 */ /* 0x000fe20000010000 */
[----:B------:R-:W-:Y:S01]  /*6520*/  FADD.FTZ R69, R93, -R68 ;  /* 0x800000445d457221 */ /* 0x000fe20000010000 */
[----:B------:R-:W-:Y:S01]  /*6530*/  FMUL.FTZ R68, R72, UR6 ;  /* 0x0000000648447c20 */ /* 0x000fe20008410000 */
[----:B------:R-:W-:Y:S01]  /*6540*/  FMUL.FTZ R70, R192, R73 ;  /* 0x00000049c0467220 */ /* 0x000fe20000410000 */
[----:B------:R-:W-:Y:S01]  /*6550*/  LOP3.LUT P6, RZ, R86, 0xff, RZ, 0xc0, !PT ;  /* 0x000000ff56ff7812 */ /* 0x000fe200078cc0ff */
[----:B------:R-:W-:Y:S01]  /*6560*/  FADD.FTZ R211, R211, -R212 ;  /* 0x800000d4d3d37221 */ /* 0x000fe20000010000 */
[----:B------:R-:W-:Y:S01]  /*6570*/  FSEL R93, R74, RZ, P3 ;  /* 0x000000ff4a5d7208 */ /* 0x000fe20001800000 */
[-CC-:B------:R-:W-:Y:S01]  /*6580*/  FFMA.FTZ R191, R191, R113.reuse, R114.reuse ;  /* 0x00000071bfbf7223 */ /* 0x180fe20000010072 */
[----:B------:R-:W-:Y:S01]  /*6590*/  FFMA.FTZ R195, R195, R113, R114 ;  /* 0x00000071c3c37223 */ /* 0x000fe20000010072 */
[----:B------:R-:W-:Y:S01]  /*65a0*/  FMUL.FTZ R74, R192, R193 ;  /* 0x000000c1c04a7220 */ /* 0x000fe20000410000 */
[----:B------:R-:W-:Y:S01]  /*65b0*/  FMUL.FTZ R73, R70, UR6 ;  /* 0x0000000646497c20 */ /* 0x000fe20008410000 */
[----:B0-----:R-:W-:Y:S01]  /*65c0*/  FSEL R80, R68, RZ, P6 ;  /* 0x000000ff44507208 */ /* 0x001fe20003000000 */
[----:B------:R-:W-:Y:S01]  /*65d0*/  FMUL.FTZ R68, R192, R211 ;  /* 0x000000d3c0447220 */ /* 0x000fe20000410000 */
[----:B------:R-:W-:Y:S01]  /*65e0*/  LOP3.LUT P5, RZ, R87, 0xff0000, RZ, 0xc0, !PT ;  /* 0x00ff000057ff7812 */ /* 0x000fe200078ac0ff */
        /* <DEDUP_REMOVED lines=26> */
.L_x_2155:
        /* <DEDUP_REMOVED lines=53> */
.L_x_2151:
        /* <DEDUP_REMOVED lines=15> */
[----:B------:R-:W-:Y:S01]  /*6bd0*/  LOP3.LUT P6, RZ, R85, 0xff0000, RZ, 0xc0, !PT ;  /* 0x00ff000055ff7812 */ /* 0x000fe200078cc0ff */
[-C--:B------:R-:W-:Y:S01]  /*6be0*/  FFMA.FTZ R112, R112, R113.reuse, R114 ;  /* 0x0000007170707223 */ /* 0x080fe20000010072 */
[----:B------:R-:W-:Y:S01]  /*6bf0*/  FADD.FTZ R109, R109, -R110 ;  /* 0x8000006e6d6d7221 */ /* 0x000fe20000010000 */
[----:B------:R-:W-:Y:S01]  /*6c00*/  LOP3.LUT P5, RZ, R155, 0xff0000, RZ, 0xc0, !PT ;  /* 0x00ff00009bff7812 */ /* 0x000fe200078ac0ff */
[----:B------:R-:W-:Y:S01]  /*6c10*/  FADD.FTZ R105, R105, -R104 ;  /* 0x8000006869697221 */ /* 0x000fe20000010000 */
[----:B------:R-:W-:Y:S01]  /*6c20*/  FFMA.FTZ R101, R101, R113, R114 ;  /* 0x0000007165657223 */ /* 0x000fe20000010072 */
[----:B0-----:R-:W-:Y:S01]  /*6c30*/  FFMA.FTZ R70, R192, R109, R58 ;  /* 0x0000006dc0467223 */ /* 0x001fe2000001003a */
[----:B------:R-:W-:Y:S01]  /*6c40*/  FADD.FTZ R112, R111, -R112 ;  /* 0x800000706f707221 */ /* 0x000fe20000010000 */
[----:B------:R-:W-:Y:S01]  /*6c50*/  FFMA.FTZ R106, R106, R113, R114 ;  /* 0x000000716a6a7223 */ /* 0x000fe20000010072 */
        /* <DEDUP_REMOVED lines=34> */
[----:B------:R-:W-:Y:S01]  /*6e80*/  F2FP.F16.F32.PACK_AB R79, R80, R79 ;  /* 0x0000004f504f723e */ /* 0x000fe200000000ff */
[----:B------:R-:W-:Y:S01]  /*6e90*/  FMUL.FTZ R80, R75, UR6 ;  /* 0x000000064b507c20 */ /* 0x000fe20008410000 */
[----:B------:R-:W-:Y:S02]  /*6ea0*/  F2FP.F16.F32.PACK_AB R83, R86, R83 ;  /* 0x000000535653723e */ /* 0x000fe400000000ff */
        /* <DEDUP_REMOVED lines=27> */
.L_x_2158:
        /* <DEDUP_REMOVED lines=18> */
[----:B0-----:R-:W-:Y:S01]  /*7180*/  FSEL R76, R112, RZ, P5 ;  /* 0x000000ff704c7208 */ /* 0x001fe20002800000 */
        /* <DEDUP_REMOVED lines=33> */
[----:B------:R-:W-:-:S02]  /*73a0*/  F2FP.F16.F32.PACK_AB R78, R77, R78 ;  /* 0x0000004e4d4e723e */ /* 0x000fc400000000ff */
        /* <DEDUP_REMOVED lines=22> */
.L_x_2157:
        /* <DEDUP_REMOVED lines=9> */
[----:B0-----:R-:W-:Y:S01]  /*75a0*/  FMUL.FTZ R70, R192, R109 ;  /* 0x0000006dc0467220 */ /* 0x001fe20000410000 */
[----:B------:R-:W-:Y:S01]  /*75b0*/  FADD.FTZ R71, R111, -R112 ;  /* 0x800000706f477221 */ /* 0x000fe20000010000 */
[----:B------:R-:W-:Y:S01]  /*75c0*/  FFMA.FTZ R106, R106, R113, R114 ;  /* 0x000000716a6a7223 */ /* 0x000fe20000010072 */
        /* <DEDUP_REMOVED lines=8> */
[----:B------:R-:W-:Y:S01]  /*7650*/  FFMA.FTZ R102, R102, R113, R114 ;  /* 0x0000007166667223 */ /* 0x000fe20000010072 */
        /* <DEDUP_REMOVED lines=55> */
.L_x_2160:
[-CC-:B------:R-:W-:Y:S01]  /*79d0*/  FFMA.FTZ R112, R112, R113.reuse, R114.reuse ;  /* 0x0000007170707223 */ /* 0x180fe20000010072 */
[-CC-:B------:R-:W-:Y:S01]  /*79e0*/  FFMA.FTZ R104, R104, R113.reuse, R114.reuse ;  /* 0x0000007168687223 */ /* 0x180fe20000010072 */
        /* <DEDUP_REMOVED lines=13> */
[C---:B------:R-:W-:Y:S01]  /*7ac0*/  FMUL.FTZ R109, R192.reuse, R109 ;  /* 0x0000006dc06d7220 */ /* 0x040fe20000410000 */
[----:B------:R-:W-:Y:S01]  /*7ad0*/  FMUL.FTZ R101, R192, R101 ;  /* 0x00000065c0657220 */ /* 0x000fe20000410000 */
[----:B0-----:R-:W-:Y:S01]  /*7ae0*/  FSEL R76, R111, RZ, P5 ;  /* 0x000000ff6f4c7208 */ /* 0x001fe20002800000 */
[-C--:B------:R-:W-:Y:S01]  /*7af0*/  FFMA.FTZ R102, R102, R113.reuse, R114 ;  /* 0x0000007166667223 */ /* 0x080fe20000010072 */
[----:B------:R-:W-:Y:S01]  /*7b00*/  LOP3.LUT P5, RZ, R85, 0xff, RZ, 0xc0, !PT ;  /* 0x000000ff55ff7812 */ /* 0x000fe200078ac0ff */
[----:B------:R-:W-:Y:S01]  /*7b10*/  FADD.FTZ R107, R107, -R106 ;  /* 0x8000006a6b6b7221 */ /* 0x000fe20000010000 */
[----:B------:R-:W-:Y:S01]  /*7b20*/  FMUL.FTZ R109, R109, UR6 ;  /* 0x000000066d6d7c20 */ /* 0x000fe20008410000 */
[----:B------:R-:W-:Y:S01]  /*7b30*/  ISETP.GE.U32.AND P1, PT, R154, RZ, PT ;  /* 0x000000ff9a00720c */ /* 0x000fe20003f26070 */
[----:B------:R-:W-:Y:S01]  /*7b40*/  FMUL.FTZ R101, R101, UR6 ;  /* 0x0000000665657c20 */ /* 0x000fe20008410000 */
[----:B------:R-:W-:Y:S01]  /*7b50*/  FSEL R82, R105, RZ, P5 ;  /* 0x000000ff69527208 */ /* 0x000fe20002800000 */
[-C--:B------:R-:W-:Y:S01]  /*7b60*/  FFMA.FTZ R99, R99, R113.reuse, R114 ;  /* 0x0000007163637223 */ /* 0x080fe20000010072 */
        /* <DEDUP_REMOVED lines=49> */
.L_x_2156:
        /* <DEDUP_REMOVED lines=9> */
[----:B------:R-:W-:Y:S01]  /*7f10*/  ISETP.GE.U32.AND P1, PT, R84, RZ, PT ;  /* 0x000000ff5400720c */ /* 0x000fe20003f26070 */
[----:B0-----:R-:W-:Y:S01]  /*7f20*/  FFMA.FTZ R71, R192, R112, R59 ;  /* 0x00000070c0477223 */ /* 0x001fe2000001003b */
[-CC-:B------:R-:W-:Y:S01]  /*7f30*/  FFMA.FTZ R104, R104, R113.reuse, R114.reuse ;  /* 0x0000007168687223 */ /* 0x180fe20000010072 */
[-CC-:B------:R-:W-:Y:S01]  /*7f40*/  FFMA.FTZ R106, R106, R113.reuse, R114.reuse ;  /* 0x000000716a6a7223 */ /* 0x180fe20000010072 */
        /* <DEDUP_REMOVED lines=43> */
.L_x_2162:
        /* <DEDUP_REMOVED lines=54> */
.L_x_2161:
[----:B------:R-:W-:Y:S05]  /*8560*/  @!P2 BRA `(.L_x_2163) ;  /* 0x0000000000d8a947 */ /* 0x000fea0003800000 */
[-CC-:B------:R-:W-:Y:S01]  /*8570*/  FFMA.FTZ R112, R112, R113.reuse, R114.reuse ;  /* 0x0000007170707223 */ /* 0x180fe20000010072 */
[-CC-:B------:R-:W-:Y:S01]  /*8580*/  FFMA.FTZ R110, R110, R113.reuse, R114.reuse ;  /* 0x000000716e6e7223 */ /* 0x180fe20000010072 */
[-CC-:B------:R-:W-:Y:S01]  /*8590*/  FFMA.FTZ R97, R97, R113.reuse, R114.reuse ;  /* 0x0000007161617223 */ /* 0x180fe20000010072 */
[----:B------:R-:W-:Y:S01]  /*85a0*/  FFMA.FTZ R101, R101, R113, R114 ;  /* 0x0000007165657223 */ /* 0x000fe20000010072 */
[----:B0-----:R-:W-:Y:S01]  /*85b0*/  FADD.FTZ R71, R111, -R112 ;  /* 0x800000706f477221 */ /* 0x001fe20000010000 */
[----:B------:R-:W-:Y:S01]  /*85c0*/  FADD.FTZ R109, R109, -R110 ;  /* 0x8000006e6d6d7221 */ /* 0x000fe20000010000 */
[----:B------:R-:W-:Y:S01]  /*85d0*/  FADD.FTZ R97, R96, -R97 ;  /* 0x8000006160617221 */ /* 0x000fe20000010000 */
[----:B------:R-:W-:Y:S01]  /*85e0*/  ISETP.GE.U32.AND P1, PT, R84, RZ, PT ;  /* 0x000000ff5400720c */ /* 0x000fe20003f26070 */
[----:B------:R-:W-:Y:S01]  /*85f0*/  FMUL.FTZ R71, R192, R71 ;  /* 0x00000047c0477220 */ /* 0x000fe20000410000 */
[-CC-:B------:R-:W-:Y:S01]  /*8600*/  FFMA.FTZ R104, R104, R113.reuse, R114.reuse ;  /* 0x0000007168687223 */ /* 0x180fe20000010072 */
[-CC-:B------:R-:W-:Y:S01]  /*8610*/  FFMA.FTZ R106, R106, R113.reuse, R114.reuse ;  /* 0x000000716a6a7223 */ /* 0x180fe20000010072 */
        /* <DEDUP_REMOVED lines=43> */
.L_x_2163:
        /* <DEDUP_REMOVED lines=53> */
.L_x_2159:
        /* <DEDUP_REMOVED lines=105> */
.L_x_2137:
        /* <DEDUP_REMOVED lines=37> */
.L_x_2165:
        /* <DEDUP_REMOVED lines=16> */
.L_x_3849:


//--------------------- .text._ZN10layer_norm22ln_bwd_finalize_kernelINS_22Kernel_traits_finalizeILj6144E6__halfS2_fS2_fjLb0ELj1024ELj4ENS_18Kernel_traits_baseILj6144ES2_S2_fS2_fjLj1024EEEEELb0ELb0EEEvNS_9BwdParamsE --------------------------
	.section	.text._ZN10layer_norm22ln_bwd_finalize_kernelINS_22Kernel_traits_finalizeILj6144E6__halfS2_fS2_fjLb0ELj1024ELj4ENS_18Kernel_traits_baseILj6144ES2_S2_fS2_fjLj1024EEEEELb0ELb0EEEvNS_9BwdParamsE,"ax",@progbits
	.align	128
        .global         _ZN10layer_norm22ln_bwd_finalize_kernelINS_22Kernel_traits_finalizeILj6144E6__halfS2_fS2_fjLb0ELj1024ELj4ENS_18Kernel_traits_baseILj6144ES2_S2_fS2_fjLj1024EEEEELb0ELb0EEEvNS_9BwdParamsE
        .type           _ZN10layer_norm22ln_bwd_finalize_kernelINS_22Kernel_traits_finalizeILj6144E6__halfS2_fS2_fjLb0ELj1024ELj4ENS_18Kernel_traits_baseILj6144ES2_S2_fS2_fjLj1024EEEEELb0ELb0EEEvNS_9BwdParamsE,@function
        .size           _ZN10layer_norm22ln_bwd_finalize_kernelINS_22Kernel_traits_finalizeILj6144E6__halfS2_fS2_fjLb0ELj1024ELj4ENS_18Kernel_traits_baseILj6144ES2_S2_fS2_fjLj1024EEEEELb0ELb0EEEvNS_9BwdParamsE,(.L_x_3850 - _ZN10layer_norm22ln_bwd_finalize_kernelINS_22Kernel_traits_finalizeILj6144E6__halfS2_fS2_fjLb0ELj1024ELj4ENS_18Kernel_traits_baseILj6144ES2_S2_fS2_fjLj1024EEEEELb0ELb0EEEvNS_9BwdParamsE)
        .other          _ZN10layer_norm22ln_bwd_finalize_kernelINS_22Kernel_traits_finalizeILj6144E6__halfS2_fS2_fjLb0ELj1024ELj4ENS_18Kernel_traits_baseILj6144ES2_S2_fS2_fjLj1024EEEEELb0ELb0EEEvNS_9BwdParamsE,@"STO_CUDA_ENTRY STV_DEFAULT"
_ZN10layer_norm22ln_bwd_finalize_kernelINS_22Kernel_traits_finalizeILj6144E6__halfS2_fS2_fjLb0ELj1024ELj4ENS_18Kernel_traits_baseILj6144ES2_S2_fS2_fjLj1024EEEEELb0ELb0EEEvNS_9BwdParamsE:
.text._ZN10layer_norm22ln_bwd_finalize_kernelINS_22Kernel_traits_finalizeILj6144E6__halfS2_fS2_fjLb0ELj1024ELj4ENS_18Kernel_traits_baseILj6144ES2_S2_fS2_fjLj1024EEEEELb0ELb0EEEvNS_9BwdParamsE:
        /* <DEDUP_REMOVED lines=82> */
.L_x_2170:
        /* <DEDUP_REMOVED lines=118> */
.L_x_2169:
[----:B------:R-:W-:Y:S05]  /*0c80*/  BSYNC.RECONVERGENT B1 ;  /* 0x0000000000017941 */ /* 0x000fea0003800200 */
.L_x_2168:
        /* <DEDUP_REMOVED lines=75> */
.L_x_2172:
[----:B------:R-:W-:Y:S05]  /*1140*/  BSYNC.RECONVERGENT B1 ;  /* 0x0000000000017941 */ /* 0x000fea0003800200 */
.L_x_2171:
        /* <DEDUP_REMOVED lines=37> */
.L_x_2174:
[----:B------:R-:W-:Y:S05]  /*13a0*/  BSYNC.RECONVERGENT B1 ;  /* 0x0000000000017941 */ /* 0x000fea0003800200 */
.L_x_2173:
[----:B------:R-:W-:Y:S05]  /*13b0*/  @!P1 BRA `(.L_x_2167) ;  /* 0x0000000000409947 */ /* 0x000fea0003800000 */
[----:B------:R-:W0:Y:S01]  /*13c0*/  LDC.64 R10, c[0x0][0x440] ;  /* 0x00011000ff0a7b82 */ /* 0x000e220000000a00 */
[----:B------:R-:W-:Y:S01]  /*13d0*/  IMAD R59, R0, R56, R59 ;  /* 0x00000038003b7224 */ /* 0x000fe200078e023b */
[----:B------:R-:W-:Y:S02]  /*13e0*/  LOP3.LUT R8, R8, 0x1f, RZ, 0xc0, !PT ;  /* 0x0000001f08087812 */ /* 0x000fe400078ec0ff */
[----:B------:R-:W-:Y:S02]  /*13f0*/  IADD3 R9, PT, PT, -R9, RZ, RZ ;  /* 0x000000ff09097210 */ /* 0x000fe40007ffe1ff */
[----:B------:R-:W-:Y:S02]  /*1400*/  IADD3 R59, PT, PT, R8, R59, RZ ;  /* 0x0000003b083b7210 */ /* 0x000fe40007ffe0ff */
[----:B------:R-:W1:Y:S05]  /*1410*/  LDC.64 R12, c[0x0][0x448] ;  /* 0x00011200ff0c7b82 */ /* 0x000e6a0000000a00 */
.L_x_2175:
        /* <DEDUP_REMOVED lines=10> */
.L_x_2167:
[----:B------:R-:W-:Y:S05]  /*14c0*/  BSYNC.RECONVERGENT B0 ;  /* 0x0000000000007941 */ /* 0x000fea0003800200 */
.L_x_2166:
        /* <DEDUP_REMOVED lines=59> */
.L_x_2176:
        /* <DEDUP_REMOVED lines=16> */
.L_x_3850:


//--------------------- .text._ZN10layer_norm40ln_parallel_residual_bwd_finalize_kernelINS_22Kernel_traits_finalizeILj6144E6__halfS2_fS2_fjLb0ELj1024ELj4ENS_18Kernel_traits_baseILj6144ES2_S2_fS2_fjLj1024EEEEELb0EEEvNS_9BwdParamsE --------------------------
	.section	.text._ZN10layer_norm40ln_parallel_residual_bwd_finalize_kernelINS_22Kernel_traits_finalizeILj6144E6__halfS2_fS2_fjLb0ELj1024ELj4ENS_18Kernel_traits_baseILj6144ES2_S2_fS2_fjLj1024EEEEELb0EEEvNS_9BwdParamsE,"ax",@progbits
	.align	128
        .global         _ZN10layer_norm40ln_parallel_residual_bwd_finalize_kernelINS_22Kernel_traits_finalizeILj6144E6__halfS2_fS2_fjLb0ELj1024ELj4ENS_18Kernel_traits_baseILj6144ES2_S2_fS2_fjLj1024EEEEELb0EEEvNS_9BwdParamsE
        .type           _ZN10layer_norm40ln_parallel_residual_bwd_finalize_kernelINS_22Kernel_traits_finalizeILj6144E6__halfS2_fS2_fjLb0ELj1024ELj4ENS_18Kernel_traits_baseILj6144ES2_S2_fS2_fjLj1024EEEEELb0EEEvNS_9BwdParamsE,@function
        .size           _ZN10layer_norm40ln_parallel_residual_bwd_finalize_kernelINS_22Kernel_traits_finalizeILj6144E6__halfS2_fS2_fjLb0ELj1024ELj4ENS_18Kernel_traits_baseILj6144ES2_S2_fS2_fjLj1024EEEEELb0EEEvNS_9BwdParamsE,(.L_x_3851 - _ZN10layer_norm40ln_parallel_residual_bwd_finalize_kernelINS_22Kernel_traits_finalizeILj6144E6__halfS2_fS2_fjLb0ELj1024ELj4ENS_18Kernel_traits_baseILj6144ES2_S2_fS2_fjLj1024EEEEELb0EEEvNS_9BwdParamsE)
        .other          _ZN10layer_norm40ln_parallel_residual_bwd_finalize_kernelINS_22Kernel_traits_finalizeILj6144E6__halfS2_fS2_fjLb0ELj1024ELj4ENS_18Kernel_traits_baseILj6144ES2_S2_fS2_fjLj1024EEEEELb0EEEvNS_9BwdParamsE,@"STO_CUDA_ENTRY STV_DEFAULT"
_ZN10layer_norm40ln_parallel_residual_bwd_finalize_kernelINS_22Kernel_traits_finalizeILj6144E6__halfS2_fS2_fjLb0ELj1024ELj4ENS_18Kernel_traits_baseILj6144ES2_S2_fS2_fjLj1024EEEEELb0EEEvNS_9BwdParamsE:
.text._ZN10layer_norm40ln_parallel_residual_bwd_finalize_kernelINS_22Kernel_traits_finalizeILj6144E6__halfS2_fS2_fjLb0ELj1024ELj4ENS_18Kernel_traits_baseILj6144ES2_S2_fS2_fjLj1024EEEEELb0EEEvNS_9BwdParamsE:
        /* <DEDUP_REMOVED lines=60> */
.L_x_2181:
        /* <DEDUP_REMOVED lines=112> */
.L_x_2180:
[----:B------:R-:W-:Y:S05]  /*0ac0*/  BSYNC.RECONVERGENT B1 ;  /* 0x0000000000017941 */ /* 0x000fea0003800200 */
.L_x_2179:
        /* <DEDUP_REMOVED lines=65> */
.L_x_2183:
[----:B------:R-:W-:Y:S05]  /*0ee0*/  BSYNC.RECONVERGENT B1 ;  /* 0x0000000000017941 */ /* 0x000fea0003800200 */
.L_x_2182:
        /* <DEDUP_REMOVED lines=36> */
.L_x_2185:
[----:B------:R-:W-:Y:S05]  /*1130*/  BSYNC.RECONVERGENT B1 ;  /* 0x0000000000017941 */ /* 0x000fea0003800200 */
.L_x_2184:
        /* <DEDUP_REMOVED lines=18> */
.L_x_2178:
[----:B------:R-:W-:Y:S05]  /*1260*/  BSYNC.RECONVERGENT B0 ;  /* 0x0000000000007941 */ /* 0x000fea0003800200 */
.L_x_2177:
        /* <DEDUP_REMOVED lines=94> */
.L_x_2186:
        /* <DEDUP_REMOVED lines=11> */
.L_x_3851:


//--------------------- .text._ZN10layer_norm31ln_parallel_residual_bwd_kernelINS_13Kernel_traitsI6__halfS2_fS2_fjLj6144ELj1ELj1ELj8ELj16ENS_18Kernel_traits_baseILj6144ES2_S2_fS2_fjLj256EEEEELb1ELb1ELb0EEEvNS_9BwdParamsE --------------------------
	.section	.text._ZN10layer_norm31ln_parallel_residual_bwd_kernelINS_13Kernel_traitsI6__halfS2_fS2_fjLj6144ELj1ELj1ELj8ELj16ENS_18Kernel_traits_baseILj6144ES2_S2_fS2_fjLj256EEEEELb1ELb1ELb0EEEvNS_9BwdParamsE,"ax",@progbits
	.align	128
        .global         _ZN10layer_norm31ln_parallel_residual_bwd_kernelINS_13Kernel_traitsI6__halfS2_fS2_fjLj6144ELj1ELj1ELj8ELj16ENS_18Kernel_traits_baseILj6144ES2_S2_fS2_fjLj256EEEEELb1ELb1ELb0EEEvNS_9BwdParamsE
        .type           _ZN10layer_norm31ln_parallel_residual_bwd_kernelINS_13Kernel_traitsI6__halfS2_fS2_fjLj6144ELj1ELj1ELj8ELj16ENS_18Kernel_traits_baseILj6144ES2_S2_fS2_fjLj256EEEEELb1ELb1ELb0EEEvNS_9BwdParamsE,@function
        .size           _ZN10layer_norm31ln_parallel_residual_bwd_kernelINS_13Kernel_traitsI6__halfS2_fS2_fjLj6144ELj1ELj1ELj8ELj16ENS_18Kernel_traits_baseILj6144ES2_S2_fS2_fjLj256EEEEELb1ELb1ELb0EEEvNS_9BwdParamsE,(.L_x_3852 - _ZN10layer_norm31ln_parallel_residual_bwd_kernelINS_13Kernel_traitsI6__halfS2_fS2_fjLj6144ELj1ELj1ELj8ELj16ENS_18Kernel_traits_baseILj6144ES2_S2_fS2_fjLj256EEEEELb1ELb1ELb0EEEvNS_9BwdParamsE)
        .other          _ZN10layer_norm31ln_parallel_residual_bwd_kernelINS_13Kernel_traitsI6__halfS2_fS2_fjLj6144ELj1ELj1ELj8ELj16ENS_18Kernel_traits_baseILj6144ES2_S2_fS2_fjLj256EEEEELb1ELb1ELb0EEEvNS_9BwdParamsE,@"STO_CUDA_ENTRY STV_DEFAULT"
_ZN10layer_norm31ln_parallel_residual_bwd_kernelINS_13Kernel_traitsI6__halfS2_fS2_fjLj6144ELj1ELj1ELj8ELj16ENS_18Kernel_traits_baseILj6144ES2_S2_fS2_fjLj256EEEEELb1ELb1ELb0EEEvNS_9BwdParamsE:
.text._ZN10layer_norm31ln_parallel_residual_bwd_kernelINS_13Kernel_traitsI6__halfS2_fS2_fjLj6144ELj1ELj1ELj8ELj16ENS_18Kernel_traits_baseILj6144ES2_S2_fS2_fjLj256EEEEELb1ELb1ELb0EEEvNS_9BwdParamsE:
        /* <DEDUP_REMOVED lines=86> */
.L_x_2226:
        /* <DEDUP_REMOVED lines=20> */
[----:B----4-:R-:W-:-:S07]  /*06a0*/  ISETP.NE.U32.AND P1, PT, RZ, UR12, PT ;  /* 0x0000000cff007c0c */ /* 0x010fce000bf25070 */
[----:B------:R-:W2:Y:S01]  /*06b0*/  LDC.64 R122, c[0x0][0x3b0] ;  /* 0x0000ec00ff7a7b82 */ /* 0x000ea20000000a00 */
[----:B0-----:R-:W-:-:S05]  /*06c0*/  IMAD.WIDE.U32 R116, R118, 0x20, R116 ;  /* 0x0000002076747825 */ /* 0x001fca00078e0074 */
[----:B------:R-:W3:Y:S01]  /*06d0*/  LDG.E.128 R96, desc[UR10][R116.64] ;  /* 0x0000000a74607981 */ /* 0x000ee2000c1e1d00 */
[----:B-1----:R-:W-:-:S03]  /*06e0*/  IMAD.WIDE.U32 R100, R118, 0x10, R100 ;  /* 0x0000001076647825 */ /* 0x002fc600078e0064 */
[----:B------:R-:W4:Y:S04]  /*06f0*/  LDG.E.128 R104, desc[UR10][R116.64+0x10] ;  /* 0x0000100a74687981 */ /* 0x000f28000c1e1d00 */
[----:B------:R-:W4:Y:S01]  /*0700*/  LDG.E.128 R100, desc[UR10][R100.64] ;  /* 0x0000000a64647981 */ /* 0x000f22000c1e1d00 */
[----:B------:R-:W-:Y:S02]  /*0710*/  ISETP.NE.AND.EX P1, PT, RZ, UR13, PT, P1 ;  /* 0x0000000dff007c0c */ /* 0x000fe4000bf25310 */
[----:B------:R-:W-:-:S11]  /*0720*/  ISETP.NE.U32.AND P0, PT, RZ, UR16, PT ;  /* 0x00000010ff007c0c */ /* 0x000fd6000bf05070 */
[----:B------:R-:W0:Y:S01]  /*0730*/  @P1 LDC.64 R124, c[0x0][0x3b8] ;  /* 0x0000ee00ff7c1b82 */ /* 0x000e220000000a00 */
[----:B------:R-:W-:Y:S01]  /*0740*/  ISETP.NE.AND.EX P0, PT, RZ, UR17, PT, P0 ;  /* 0x00000011ff007c0c */ /* 0x000fe2000bf05300 */
[----:B--2---:R-:W-:-:S05]  /*0750*/  IMAD.WIDE.U32 R122, R118, 0x8, R122 ;  /* 0x00000008767a7825 */ /* 0x004fca00078e007a */
[----:B------:R1:W5:Y:S07]  /*0760*/  LDG.E.64 R116, desc[UR10][R122.64] ;  /* 0x0000000a7a747981 */ /* 0x00036e000c1e1b00 */
[----:B------:R-:W2:Y:S01]  /*0770*/  @P0 LDC.64 R110, c[0x0][0x438] ;  /* 0x00010e00ff6e0b82 */ /* 0x000ea20000000a00 */
[----:B-1----:R-:W-:Y:S02]  /*0780*/  HADD2.F32 R122, -RZ, R136.H0_H0 ;  /* 0x20000088ff7a7230 */ /* 0x002fe40000004100 */
[----:B0-----:R-:W-:-:S05]  /*0790*/  @P1 IMAD.WIDE.U32 R124, R118, 0x8, R124 ;  /* 0x00000008767c1825 */ /* 0x001fca00078e007c */
[----:B------:R0:W5:Y:S01]  /*07a0*/  @P1 LDG.E.64 R164, desc[UR10][R124.64] ;  /* 0x0000000a7ca41981 */ /* 0x000162000c1e1b00 */
[----:B------:R-:W-:Y:S02]  /*07b0*/  HADD2.F32 R121, -RZ, R136.H1_H1 ;  /* 0x30000088ff797230 */ /* 0x000fe40000004100 */
[--C-:B------:R-:W-:Y:S02]  /*07c0*/  HADD2.F32 R126, -RZ, R137.reuse.H0_H0 ;  /* 0x20000089ff7e7230 */ /* 0x100fe40000004100 */
[----:B0-----:R-:W-:Y:S02]  /*07d0*/  HADD2.F32 R125, -RZ, R137.H1_H1 ;  /* 0x30000089ff7d7230 */ /* 0x001fe40000004100 */
[----:B------:R-:W-:Y:S02]  /*07e0*/  HADD2.F32 R130, -RZ, R138.H0_H0 ;  /* 0x2000008aff827230 */ /* 0x000fe40000004100 */
[----:B--2---:R-:W-:-:S05]  /*07f0*/  @P0 IMAD.WIDE.U32 R110, R118, 0x20, R110 ;  /* 0x00000020766e0825 */ /* 0x004fca00078e006e */
[----:B------:R-:W5:Y:S04]  /*0800*/  @P0 LDG.E.128 R8, desc[UR10][R110.64] ;  /* 0x0000000a6e080981 */ /* 0x000f68000c1e1d00 */
[----:B------:R0:W5:Y:S01]  /*0810*/  @P0 LDG.E.128 R4, desc[UR10][R110.64+0x10] ;  /* 0x0000100a6e040981 */ /* 0x000162000c1e1d00 */
[----:B------:R-:W-:Y:S02]  /*0820*/  HADD2.F32 R134, -RZ, R139.H1_H1 ;  /* 0x3000008bff867230 */ /* 0x000fe40000004100 */
[C---:B---3--:R-:W-:Y:S01]  /*0830*/  FADD.FTZ R109, -R108.reuse, R97 ;  /* 0x000000616c6d7221 */ /* 0x048fe20000010100 */
[C---:B------:R-:W-:Y:S01]  /*0840*/  FADD.FTZ R129, -R108.reuse, R99 ;  /* 0x000000636c817221 */ /* 0x040fe20000010100 */
[C---:B------:R-:W-:Y:S01]  /*0850*/  FADD.FTZ R3, -R108.reuse, R96 ;  /* 0x000000606c037221 */ /* 0x040fe20000010100 */
[----:B------:R-:W-:-:S02]  /*0860*/  FADD.FTZ R127, -R108, R98 ;  /* 0x000000626c7f7221 */ /* 0x000fc40000010100 */
[C---:B-----5:R-:W-:Y:S01]  /*0870*/  FMUL.FTZ R128, R120.reuse, R129 ;  /* 0x0000008178807220 */ /* 0x060fe20000410000 */
[--C-:B----4-:R-:W-:Y:S02]  /*0880*/  HADD2.F32 R97, -RZ, R100.reuse.H0_H0 ;  /* 0x20000064ff617230 */ /* 0x110fe40000004100 */
[--C-:B------:R-:W-:Y:S02]  /*0890*/  HADD2.F32 R96, -RZ, R101.reuse.H1_H1 ;  /* 0x30000065ff607230 */ /* 0x100fe40000004100 */
[----:B------:R-:W-:Y:S01]  /*08a0*/  FMUL.FTZ R3, R120, R3 ;  /* 0x0000000378037220 */ /* 0x000fe20000410000 */
[----:B------:R-:W-:Y:S02]  /*08b0*/  HADD2.F32 R100, -RZ, R100.H1_H1 ;  /* 0x30000064ff647230 */ /* 0x000fe40000004100 */
[----:B------:R-:W-:Y:S01]  /*08c0*/  FMUL.FTZ R122, R122, R97 ;  /* 0x000000617a7a7220 */ /* 0x000fe20000410000 */
[----:B------:R-:W-:Y:S02]  /*08d0*/  HADD2.F32 R99, -RZ, R101.H0_H0 ;  /* 0x20000065ff637230 */ /* 0x000fe40000004100 */
[----:B------:R-:W-:Y:S01]  /*08e0*/  FMUL.FTZ R123, R120, R127 ;  /* 0x0000007f787b7220 */ /* 0x000fe20000410000 */
[-C--:B------:R-:W-:Y:S01]  /*08f0*/  FMUL.FTZ R125, R125, R96.reuse ;  /* 0x000000607d7d7220 */ /* 0x080fe20000410000 */
[----:B------:R-:W-:Y:S01]  /*0900*/  FADD.FTZ R35, R35, R96 ;  /* 0x0000006023237221 */ /* 0x000fe20000010000 */
[----:B------:R-:W-:Y:S01]  /*0910*/  FFMA.FTZ R59, R128, R96, R59 ;  /* 0x00000060803b7223 */ /* 0x000fe2000001003b */
[----:B------:R-:W-:Y:S01]  /*0920*/  FADD.FTZ R32, R32, R97 ;  /* 0x0000006120207221 */ /* 0x000fe20000010000 */
[----:B------:R-:W-:Y:S01]  /*0930*/  FFMA.FTZ R56, R3, R97, R56 ;  /* 0x0000006103387223 */ /* 0x000fe20000010038 */
[----:B------:R-:W-:Y:S01]  /*0940*/  FMUL.FTZ R121, R121, R100 ;  /* 0x0000006479797220 */ /* 0x000fe20000410000 */
[----:B------:R-:W-:Y:S01]  /*0950*/  FADD.FTZ R96, RZ, R122 ;  /* 0x0000007aff607221 */ /* 0x000fe20000010000 */
[----:B------:R-:W-:Y:S01]  /*0960*/  FMUL.FTZ R124, R120, R109 ;  /* 0x0000006d787c7220 */ /* 0x000fe20000410000 */
[----:B------:R-:W-:Y:S01]  /*0970*/  FFMA.FTZ R97, R3, R122, RZ ;  /* 0x0000007a03617223 */ /* 0x000fe200000100ff */
[-C--:B------:R-:W-:Y:S01]  /*0980*/  FMUL.FTZ R126, R126, R99.reuse ;  /* 0x000000637e7e7220 */ /* 0x080fe20000410000 */
[----:B------:R-:W-:Y:S01]  /*0990*/  FADD.FTZ R34, R34, R99 ;  /* 0x0000006322227221 */ /* 0x000fe20000010000 */
[----:B------:R-:W-:Y:S01]  /*09a0*/  FFMA.FTZ R58, R123, R99, R58 ;  /* 0x000000637b3a7223 */ /* 0x000fe2000001003a */
[----:B------:R-:W-:Y:S01]  /*09b0*/  FADD.FTZ R99, R96, R121 ;  /* 0x0000007960637221 */ /* 0x000fe20000010000 */
[----:B------:R-:W-:Y:S01]  /*09c0*/  FFMA.FTZ R96, R124, R121, R97 ;  /* 0x000000797c607223 */ /* 0x000fe20000010061 */
[----:B------:R-:W-:Y:S01]  /*09d0*/  FADD.FTZ R101, -R108, R104 ;  /* 0x000000686c657221 */ /* 0x000fe20000010100 */
[----:B------:R-:W-:-:S02]  /*09e0*/  HADD2.F32 R131, -RZ, R102.H0_H0 ;  /* 0x20000066ff837230 */ /* 0x000fc40000004100 */
[----:B------:R-:W-:Y:S01]  /*09f0*/  FADD.FTZ R98, R99, R126 ;  /* 0x0000007e63627221 */ /* 0x000fe20000010000 */
[----:B------:R-:W-:Y:S01]  /*0a00*/  FFMA.FTZ R97, R123, R126, R96 ;  /* 0x0000007e7b617223 */ /* 0x000fe20000010060 */
[----:B------:R-:W-:Y:S01]  /*0a10*/  FMUL.FTZ R127, R120, R101 ;  /* 0x00000065787f7220 */ /* 0x000fe20000410000 */
[----:B------:R-:W-:Y:S02]  /*0a20*/  HADD2.F32 R102, -RZ, R102.H1_H1 ;  /* 0x30000066ff667230 */ /* 0x000fe40000004100 */
[----:B------:R-:W-:Y:S01]  /*0a30*/  FADD.FTZ R105, -R108, R105 ;  /* 0x000000696c697221 */ /* 0x000fe20000010100 */
[----:B------:R-:W-:Y:S02]  /*0a40*/  HADD2.F32 R129, -RZ, R138.H1_H1 ;  /* 0x3000008aff817230 */ /* 0x000fe40000004100 */
[----:B------:R-:W-:Y:S01]  /*0a50*/  FMUL.FTZ R130, R130, R131 ;  /* 0x0000008382827220 */ /* 0x000fe20000410000 */
[----:B------:R-:W-:Y:S01]  /*0a60*/  FADD.FTZ R99, R98, R125 ;  /* 0x0000007d62637221 */ /* 0x000fe20000010000 */
[----:B------:R-:W-:Y:S01]  /*0a70*/  FFMA.FTZ R96, R128, R125, R97 ;  /* 0x0000007d80607223 */ /* 0x000fe20000010061 */
[----:B------:R-:W-:Y:S01]  /*0a80*/  FADD.FTZ R28, R28, R131 ;  /* 0x000000831c1c7221 */ /* 0x000fe20000010000 */
[----:B------:R-:W-:Y:S01]  /*0a90*/  FFMA.FTZ R52, R127, R131, R52 ;  /* 0x000000837f347223 */ /* 0x000fe20000010034 */
[----:B0-----:R-:W-:-:S02]  /*0aa0*/  HADD2.F32 R110, -RZ, R103.H0_H0 ;  /* 0x20000067ff6e7230 */ /* 0x001fc40000004100 */
[----:B------:R-:W-:Y:S01]  /*0ab0*/  FADD.FTZ R133, -R108, R106 ;  /* 0x0000006a6c857221 */ /* 0x000fe20000010100 */
[----:B------:R-:W-:Y:S02]  /*0ac0*/  HADD2.F32 R131, -RZ, R139.H0_H0 ;  /* 0x2000008bff837230 */ /* 0x000fe40000004100 */
[----:B------:R-:W-:Y:S01]  /*0ad0*/  FMUL.FTZ R129, R129, R102 ;  /* 0x0000006681817220 */ /* 0x000fe20000410000 */
[----:B------:R-:W-:Y:S01]  /*0ae0*/  FMUL.FTZ R132, R120, R105 ;  /* 0x0000006978847220 */ /* 0x000fe20000410000 */
[----:B------:R-:W-:Y:S01]  /*0af0*/  FADD.FTZ R98, R99, R130 ;  /* 0x0000008263627221 */ /* 0x000fe20000010000 */
[----:B------:R-:W-:Y:S01]  /*0b00*/  FFMA.FTZ R97, R127, R130, R96 ;  /* 0x000000827f617223 */ /* 0x000fe20000010060 */
[----:B------:R-:W-:Y:S02]  /*0b10*/  HADD2.F32 R103, -RZ, R103.H1_H1 ;  /* 0x30000067ff677230 */ /* 0x000fe40000004100 */
[----:B------:R-:W-:Y:S01]  /*0b20*/  FADD.FTZ R107, -R108, R107 ;  /* 0x0000006b6c6b7221 */ /* 0x000fe20000010100 */
[-C--:B------:R-:W-:Y:S01]  /*0b30*/  FMUL.FTZ R131, R131, R110.reuse ;  /* 0x0000006e83837220 */ /* 0x080fe20000410000 */
        /* <DEDUP_REMOVED lines=18> */
.L_x_2189:
[----:B----4-:R-:W-:Y:S05]  /*0c60*/  BSYNC.RECONVERGENT B0 ;  /* 0x0000000000007941 */ /* 0x010fea0003800200 */
.L_x_2188:
        /* <DEDUP_REMOVED lines=19> */
[----:B------:R-:W5:Y:S04]  /*0da0*/  @P0 LDG.E.128 R68, desc[UR10][R142.64] ;  /* 0x0000000a8e440981 */ /* 0x000f68000c1e1d00 */
[----:B------:R0:W5:Y:S01]  /*0db0*/  @P0 LDG.E.128 R72, desc[UR10][R142.64+0x10] ;  /* 0x0000100a8e480981 */ /* 0x000162000c1e1d00 */
[----:B-1----:R-:W-:-:S05]  /*0dc0*/  @P1 IMAD.WIDE.U32 R146, R109, 0x8, R146 ;  /* 0x000000086d921825 */ /* 0x002fca00078e0092 */
[----:B------:R1:W5:Y:S01]  /*0dd0*/  @P1 LDG.E.64 R162, desc[UR10][R146.64] ;  /* 0x0000000a92a21981 */ /* 0x000362000c1e1b00 */
[----:B0-----:R-:W-:Y:S02]  /*0de0*/  HADD2.F32 R142, -RZ, R64.H0_H0 ;  /* 0x20000040ff8e7230 */ /* 0x001fe40000004100 */
[--C-:B-1----:R-:W-:Y:S02]  /*0df0*/  HADD2.F32 R146, -RZ, R65.reuse.H0_H0 ;  /* 0x20000041ff927230 */ /* 0x102fe40000004100 */
[----:B------:R-:W-:Y:S02]  /*0e00*/  HADD2.F32 R145, -RZ, R65.H1_H1 ;  /* 0x30000041ff917230 */ /* 0x000fe40000004100 */
[----:B------:R-:W-:Y:S01]  /*0e10*/  HADD2.F32 R150, -RZ, R66.H0_H0 ;  /* 0x20000042ff967230 */ /* 0x000fe20000004100 */
[----:B------:R-:W-:Y:S01]  /*0e20*/  IADD3 R109, PT, PT, R109, 0x100, RZ ;  /* 0x000001006d6d7810 */ /* 0x000fe20007ffe0ff */
[C---:B---3--:R-:W-:Y:S01]  /*0e30*/  FADD.FTZ R141, -R108.reuse, R97 ;  /* 0x000000616c8d7221 */ /* 0x048fe20000010100 */
[----:B------:R-:W-:Y:S01]  /*0e40*/  FADD.FTZ R135, -R108, R96 ;  /* 0x000000606c877221 */ /* 0x000fe20000010100 */
[----:B------:R-:W-:-:S02]  /*0e50*/  HADD2.F32 R96, -RZ, R64.H1_H1 ;  /* 0x30000040ff607230 */ /* 0x000fc40000004100 */
[----:B------:R-:W-:Y:S01]  /*0e60*/  FADD.FTZ R149, -R108, R98 ;  /* 0x000000626c957221 */ /* 0x000fe20000010100 */
[--C-:B----4-:R-:W-:Y:S02]  /*0e70*/  HADD2.F32 R97, -RZ, R100.reuse.H0_H0 ;  /* 0x20000064ff617230 */ /* 0x110fe40000004100 */
[----:B------:R-:W-:Y:S02]  /*0e80*/  HADD2.F32 R100, -RZ, R100.H1_H1 ;  /* 0x30000064ff647230 */ /* 0x000fe40000004100 */
[----:B-----5:R-:W-:Y:S01]  /*0e90*/  FMUL.FTZ R135, R120, R135 ;  /* 0x0000008778877220 */ /* 0x020fe20000410000 */
[----:B------:R-:W-:Y:S01]  /*0ea0*/  FADD.FTZ R151, -R108, R99 ;  /* 0x000000636c977221 */ /* 0x000fe20000010100 */
[----:B------:R-:W-:Y:S01]  /*0eb0*/  FMUL.FTZ R142, R142, R97 ;  /* 0x000000618e8e7220 */ /* 0x000fe20000410000 */
[--C-:B------:R-:W-:Y:S02]  /*0ec0*/  HADD2.F32 R99, -RZ, R101.reuse.H0_H0 ;  /* 0x20000065ff637230 */ /* 0x100fe40000004100 */
[----:B------:R-:W-:Y:S01]  /*0ed0*/  FMUL.FTZ R144, R120, R141 ;  /* 0x0000008d78907220 */ /* 0x000fe20000410000 */
[----:B------:R-:W-:Y:S01]  /*0ee0*/  FMUL.FTZ R141, R96, R100 ;  /* 0x00000064608d7220 */ /* 0x000fe20000410000 */
[----:B------:R-:W-:Y:S01]  /*0ef0*/  FMUL.FTZ R143, R120, R149 ;  /* 0x00000095788f7220 */ /* 0x000fe20000410000 */
[----:B------:R-:W-:Y:S01]  /*0f00*/  FADD.FTZ R24, R24, R97 ;  /* 0x0000006118187221 */ /* 0x000fe20000010000 */
[----:B------:R-:W-:Y:S01]  /*0f10*/  FFMA.FTZ R48, R135, R97, R48 ;  /* 0x0000006187307223 */ /* 0x000fe20000010030 */
[----:B------:R-:W-:Y:S01]  /*0f20*/  FADD.FTZ R96, R111, R142 ;  /* 0x0000008e6f607221 */ /* 0x000fe20000010000 */
[----:B------:R-:W-:Y:S01]  /*0f30*/  FFMA.FTZ R97, R135, R142, R110 ;  /* 0x0000008e87617223 */ /* 0x000fe2000001006e */
[----:B------:R-:W-:-:S02]  /*0f40*/  HADD2.F32 R98, -RZ, R101.H1_H1 ;  /* 0x30000065ff627230 */ /* 0x000fc40000004100 */
[-C--:B------:R-:W-:Y:S01]  /*0f50*/  FMUL.FTZ R146, R146, R99.reuse ;  /* 0x0000006392927220 */ /* 0x080fe20000410000 */
[----:B------:R-:W-:Y:S01]  /*0f60*/  FADD.FTZ R26, R26, R99 ;  /* 0x000000631a1a7221 */ /* 0x000fe20000010000 */
[----:B------:R-:W-:Y:S01]  /*0f70*/  FFMA.FTZ R50, R143, R99, R50 ;  /* 0x000000638f327223 */ /* 0x000fe20000010032 */
[----:B------:R-:W-:Y:S01]  /*0f80*/  FMUL.FTZ R148, R120, R151 ;  /* 0x0000009778947220 */ /* 0x000fe20000410000 */
[----:B------:R-:W-:Y:S01]  /*0f90*/  FADD.FTZ R99, R96, R141 ;  /* 0x0000008d60637221 */ /* 0x000fe20000010000 */
[----:B------:R-:W-:Y:S01]  /*0fa0*/  FFMA.FTZ R96, R144, R141, R97 ;  /* 0x0000008d90607223 */ /* 0x000fe20000010061 */
[--C-:B------:R-:W-:Y:S02]  /*0fb0*/  HADD2.F32 R101, -RZ, R102.reuse.H0_H0 ;  /* 0x20000066ff657230 */ /* 0x100fe40000004100 */
[-C--:B------:R-:W-:Y:S01]  /*0fc0*/  FMUL.FTZ R145, R145, R98.reuse ;  /* 0x0000006291917220 */ /* 0x080fe20000410000 */
[----:B------:R-:W-:Y:S01]  /*0fd0*/  FADD.FTZ R27, R27, R98 ;  /* 0x000000621b1b7221 */ /* 0x000fe20000010000 */
[----:B------:R-:W-:Y:S01]  /*0fe0*/  FFMA.FTZ R51, R148, R98, R51 ;  /* 0x0000006294337223 */ /* 0x000fe20000010033 */
[----:B------:R-:W-:Y:S01]  /*0ff0*/  FADD.FTZ R147, -R108, R104 ;  /* 0x000000686c937221 */ /* 0x000fe20000010100 */
[----:B------:R-:W-:Y:S01]  /*1000*/  FADD.FTZ R98, R99, R146 ;  /* 0x0000009263627221 */ /* 0x000fe20000010000 */
[----:B------:R-:W-:Y:S01]  /*1010*/  FFMA.FTZ R97, R143, R146, R96 ;  /* 0x000000928f617223 */ /* 0x000fe20000010060 */
[----:B------:R-:W-:-:S02]  /*1020*/  HADD2.F32 R102, -RZ, R102.H1_H1 ;  /* 0x30000066ff667230 */ /* 0x000fc40000004100 */
[----:B------:R-:W-:Y:S01]  /*1030*/  FADD.FTZ R105, -R108, R105 ;  /* 0x000000696c697221 */ /* 0x000fe20000010100 */
[----:B------:R-:W-:Y:S02]  /*1040*/  HADD2.F32 R149, -RZ, R66.H1_H1 ;  /* 0x30000042ff957230 */ /* 0x000fe40000004100 */
[----:B------:R-:W-:Y:S01]  /*1050*/  FMUL.FTZ R147, R120, R147 ;  /* 0x0000009378937220 */ /* 0x000fe20000410000 */
[----:B------:R-:W-:Y:S01]  /*1060*/  FMUL.FTZ R150, R150, R101 ;  /* 0x0000006596967220 */ /* 0x000fe20000410000 */
[----:B------:R-:W-:Y:S01]  /*1070*/  FADD.FTZ R99, R98, R145 ;  /* 0x0000009162637221 */ /* 0x000fe20000010000 */
[----:B------:R-:W-:Y:S01]  /*1080*/  FFMA.FTZ R96, R148, R145, R97 ;  /* 0x0000009194607223 */ /* 0x000fe20000010061 */
[----:B------:R-:W-:Y:S02]  /*1090*/  HADD2.F32 R154, -RZ, R103.H0_H0 ;  /* 0x20000067ff9a7230 */ /* 0x000fe40000004100 */
[----:B------:R-:W-:Y:S01]  /*10a0*/  FADD.FTZ R153, -R108, R106 ;  /* 0x0000006a6c997221 */ /* 0x000fe20000010100 */
[----:B------:R-:W-:-:S02]  /*10b0*/  HADD2.F32 R151, -RZ, R67.H0_H0 ;  /* 0x20000043ff977230 */ /* 0x000fc40000004100 */
[----:B------:R-:W-:Y:S01]  /*10c0*/  FMUL.FTZ R149, R149, R102 ;  /* 0x0000006695957220 */ /* 0x000fe20000410000 */
[----:B------:R-:W-:Y:S01]  /*10d0*/  FMUL.FTZ R152, R120, R105 ;  /* 0x0000006978987220 */ /* 0x000fe20000410000 */
[----:B------:R-:W-:Y:S01]  /*10e0*/  FADD.FTZ R98, R99, R150 ;  /* 0x0000009663627221 */ /* 0x000fe20000010000 */
[----:B------:R-:W-:Y:S01]  /*10f0*/  FFMA.FTZ R97, R147, R150, R96 ;  /* 0x0000009693617223 */ /* 0x000fe20000010060 */
[----:B------:R-:W-:Y:S01]  /*1100*/  FADD.FTZ R25, R25, R100 ;  /* 0x0000006419197221 */ /* 0x000fe20000010000 */
[----:B------:R-:W-:Y:S01]  /*1110*/  FFMA.FTZ R49, R144, R100, R49 ;  /* 0x0000006490317223 */ /* 0x000fe20000010031 */
[----:B------:R-:W-:Y:S02]  /*1120*/  HADD2.F32 R103, -RZ, R103.H1_H1 ;  /* 0x30000067ff677230 */ /* 0x000fe40000004100 */
[----:B------:R-:W-:Y:S01]  /*1130*/  FMUL.FTZ R153, R120, R153 ;  /* 0x0000009978997220 */ /* 0x000fe20000410000 */
[----:B------:R-:W-:Y:S02]  /*1140*/  HADD2.F32 R100, -RZ, R67.H1_H1 ;  /* 0x30000043ff647230 */ /* 0x000fe40000004100 */
[----:B------:R-:W-:Y:S01]  /*1150*/  FADD.FTZ R107, -R108, R107 ;  /* 0x0000006b6c6b7221 */ /* 0x000fe20000010100 */
[-C--:B------:R-:W-:Y:S01]  /*1160*/  FMUL.FTZ R151, R151, R154.reuse ;  /* 0x0000009a97977220 */ /* 0x080fe20000410000 */
[----:B------:R-:W-:Y:S01]  /*1170*/  FADD.FTZ R98, R98, R149 ;  /* 0x0000009562627221 */ /* 0x000fe20000010000 */
[----:B------:R-:W-:Y:S01]  /*1180*/  FFMA.FTZ R96, R152, R149, R97 ;  /* 0x0000009598607223 */ /* 0x000fe20000010061 */
        /* <DEDUP_REMOVED lines=14> */
.L_x_2191:
[----:B------:R-:W-:Y:S05]  /*1270*/  BSYNC.RECONVERGENT B0 ;  /* 0x0000000000007941 */ /* 0x000fea0003800200 */
.L_x_2190:
        /* <DEDUP_REMOVED lines=18> */
[----:B------:R-:W-:-:S02]  /*13a0*/  HADD2.F32 R157, -RZ, R60.H1_H1 ;  /* 0x3000003cff9d7230 */ /* 0x000fc40000004100 */
[----:B------:R-:W-:Y:S02]  /*13b0*/  HADD2.F32 R168, -RZ, R61.H0_H0 ;  /* 0x2000003dffa87230 */ /* 0x000fe40000004100 */
[----:B0-----:R-:W-:-:S05]  /*13c0*/  @P1 IMAD.WIDE.U32 R166, R109, 0x8, R166 ;  /* 0x000000086da61825 */ /* 0x001fca00078e00a6 */
[----:B------:R0:W5:Y:S01]  /*13d0*/  @P1 LDG.E.64 R160, desc[UR10][R166.64] ;  /* 0x0000000aa6a01981 */ /* 0x000162000c1e1b00 */
[----:B-1----:R-:W-:-:S05]  /*13e0*/  @P0 IMAD.WIDE.U32 R158, R109, 0x20, R158 ;  /* 0x000000206d9e0825 */ /* 0x002fca00078e009e */
[----:B------:R-:W5:Y:S04]  /*13f0*/  @P0 LDG.E.128 R76, desc[UR10][R158.64] ;  /* 0x0000000a9e4c0981 */ /* 0x000f68000c1e1d00 */
[----:B------:R1:W5:Y:S01]  /*1400*/  @P0 LDG.E.128 R80, desc[UR10][R158.64+0x10] ;  /* 0x0000100a9e500981 */ /* 0x000362000c1e1d00 */
[----:B0-----:R-:W-:Y:S02]  /*1410*/  HADD2.F32 R167, -RZ, R61.H1_H1 ;  /* 0x3000003dffa77230 */ /* 0x001fe40000004100 */
[----:B------:R-:W-:Y:S02]  /*1420*/  HADD2.F32 R172, -RZ, R62.H0_H0 ;  /* 0x2000003effac7230 */ /* 0x000fe40000004100 */
[----:B------:R-:W-:Y:S02]  /*1430*/  HADD2.F32 R176, -RZ, R63.H0_H0 ;  /* 0x2000003fffb07230 */ /* 0x000fe40000004100 */
[C---:B---3--:R-:W-:Y:S01]  /*1440*/  FADD.FTZ R155, -R108.reuse, R96 ;  /* 0x000000606c9b7221 */ /* 0x048fe20000010100 */
[----:B------:R-:W-:Y:S01]  /*1450*/  FADD.FTZ R109, -R108, R97 ;  /* 0x000000616c6d7221 */ /* 0x000fe20000010100 */
[----:B------:R-:W-:-:S02]  /*1460*/  HADD2.F32 R96, -RZ, R60.H0_H0 ;  /* 0x2000003cff607230 */ /* 0x000fc40000004100 */
[----:B------:R-:W-:Y:S01]  /*1470*/  FADD.FTZ R169, -R108, R98 ;  /* 0x000000626ca97221 */ /* 0x000fe20000010100 */
[----:B-----5:R-:W-:Y:S01]  /*1480*/  FMUL.FTZ R155, R120, R155 ;  /* 0x0000009b789b7220 */ /* 0x020fe20000410000 */
[--C-:B----4-:R-:W-:Y:S02]  /*1490*/  HADD2.F32 R97, -RZ, R104.reuse.H0_H0 ;  /* 0x20000068ff617230 */ /* 0x110fe40000004100 */
[----:B------:R-:W-:Y:S02]  /*14a0*/  HADD2.F32 R104, -RZ, R104.H1_H1 ;  /* 0x30000068ff687230 */ /* 0x000fe40000004100 */
[----:B------:R-:W-:Y:S01]  /*14b0*/  FADD.FTZ R171, -R108, R99 ;  /* 0x000000636cab7221 */ /* 0x000fe20000010100 */
[----:B-1----:R-:W-:Y:S01]  /*14c0*/  FMUL.FTZ R158, R96, R97 ;  /* 0x00000061609e7220 */ /* 0x002fe20000410000 */
        /* <DEDUP_REMOVED lines=15> */
[----:B------:R-:W-:Y:S01]  /*15c0*/  FADD.FTZ R175, -R108, R101 ;  /* 0x000000656caf7221 */ /* 0x000fe20000010100 */
        /* <DEDUP_REMOVED lines=8> */
[----:B------:R-:W-:Y:S01]  /*1650*/  FMUL.FTZ R169, R120, R173 ;  /* 0x000000ad78a97220 */ /* 0x000fe20000410000 */
[----:B------:R-:W-:Y:S02]  /*1660*/  HADD2.F32 R171, -RZ, R62.H1_H1 ;  /* 0x3000003effab7230 */ /* 0x000fe40000004100 */
[----:B------:R-:W-:Y:S01]  /*1670*/  FMUL.FTZ R172, R172, R101 ;  /* 0x00000065acac7220 */ /* 0x000fe20000410000 */
[----:B------:R-:W-:Y:S01]  /*1680*/  FADD.FTZ R99, R98, R167 ;  /* 0x000000a762637221 */ /* 0x000fe20000010000 */
[----:B------:R-:W-:Y:S01]  /*1690*/  FFMA.FTZ R96, R170, R167, R97 ;  /* 0x000000a7aa607223 */ /* 0x000fe20000010061 */
[C---:B------:R-:W-:Y:S01]  /*16a0*/  FADD.FTZ R179, -R108.reuse, R103 ;  /* 0x000000676cb37221 */ /* 0x040fe20000010100 */
[--C-:B------:R-:W-:Y:S02]  /*16b0*/  HADD2.F32 R103, -RZ, R107.reuse.H0_H0 ;  /* 0x2000006bff677230 */ /* 0x100fe40000004100 */
[----:B------:R-:W-:Y:S01]  /*16c0*/  FADD.FTZ R177, -R108, R102 ;  /* 0x000000666cb17221 */ /* 0x000fe20000010100 */
[----:B------:R-:W-:Y:S01]  /*16d0*/  FMUL.FTZ R174, R120, R175 ;  /* 0x000000af78ae7220 */ /* 0x000fe20000410000 */
[----:B------:R-:W-:Y:S01]  /*16e0*/  FMUL.FTZ R171, R171, R106 ;  /* 0x0000006aabab7220 */ /* 0x000fe20000410000 */
        /* <DEDUP_REMOVED lines=24> */
.L_x_2193:
[----:B------:R-:W-:Y:S05]  /*1870*/  BSYNC.RECONVERGENT B0 ;  /* 0x0000000000007941 */ /* 0x000fea0003800200 */
.L_x_2192:
        /* <DEDUP_REMOVED lines=32> */
.L_x_2195:
[----:B------:R-:W-:Y:S05]  /*1a80*/  BSYNC.RECONVERGENT B0 ;  /* 0x0000000000007941 */ /* 0x000fea0003800200 */
.L_x_2194:
        /* <DEDUP_REMOVED lines=107> */
[----:B------:R-:W-:Y:S01]  /*2140*/  F2FP.F16.F32.PACK_AB R96, R103, R96 ;  /* 0x000000606760723e */ /* 0x000fe200000000ff */
[----:B------:R-:W-:Y:S06]  /*2150*/  BRA `(.L_x_2201) ;  /* 0x0000001c007c7947 */ /* 0x000fec0003800000 */
.L_x_2200:
        /* <DEDUP_REMOVED lines=54> */
.L_x_2199:
        /* <DEDUP_REMOVED lines=59> */
.L_x_2202:
        /* <DEDUP_REMOVED lines=21> */
[C---:B------:R-:W-:Y:S01]  /*29c0*/  LOP3.LUT P5, RZ, R116.reuse, 0xff, RZ, 0xc0, !PT ;  /* 0x000000ff74ff7812 */ /* 0x040fe200078ac0ff */
[----:B------:R-:W-:Y:S01]  /*29d0*/  FADD.FTZ R98, R125, -R86 ;  /* 0x800000567d627221 */ /* 0x000fe20000010000 */
[----:B------:R-:W-:Y:S01]  /*29e0*/  LOP3.LUT P0, RZ, R116, 0xff0000, RZ, 0xc0, !PT ;  /* 0x00ff000074ff7812 */ /* 0x000fe2000780c0ff */
[----:B------:R-:W-:Y:S01]  /*29f0*/  FADD.FTZ R87, R126, -R87 ;  /* 0x800000577e577221 */ /* 0x000fe20000010000 */
[----:B------:R-:W-:Y:S01]  /*2a00*/  FSEL R96, R85, RZ, P5 ;  /* 0x000000ff55607208 */ /* 0x000fe20002800000 */
[----:B------:R-:W-:Y:S01]  /*2a10*/  FFMA.FTZ R85, R127, R100, R101 ;  /* 0x000000647f557223 */ /* 0x000fe20000010065 */
[----:B------:R-:W-:Y:S01]  /*2a20*/  LOP3.LUT P5, RZ, R116, 0xff000000, RZ, 0xc0, !PT ;  /* 0xff00000074ff7812 */ /* 0x000fe200078ac0ff */
[C---:B------:R-:W-:Y:S01]  /*2a30*/  FFMA.FTZ R86, R120.reuse, R87, R10 ;  /* 0x0000005778567223 */ /* 0x040fe2000001000a */
[----:B------:R-:W-:Y:S01]  /*2a40*/  FFMA.FTZ R87, R120, R98, R11 ;  /* 0x0000006278577223 */ /* 0x000fe2000001000b */
[----:B------:R-:W-:Y:S01]  /*2a50*/  FADD.FTZ R97, R130, -R85 ;  /* 0x8000005582617221 */ /* 0x000fe20000010000 */
[----:B------:R-:W-:Y:S01]  /*2a60*/  FADD.FTZ R85, R121, -R88 ;  /* 0x8000005879557221 */ /* 0x000fe20000010000 */
[----:B------:R-:W-:Y:S01]  /*2a70*/  FMUL.FTZ R89, R86, UR14 ;  /* 0x0000000e56597c20 */ /* 0x000fe20008410000 */
[----:B------:R-:W-:Y:S01]  /*2a80*/  FADD.FTZ R98, R129, -R102 ;  /* 0x8000006681627221 */ /* 0x000fe20000010000 */
[C---:B------:R-:W-:Y:S01]  /*2a90*/  FFMA.FTZ R88, R120.reuse, R97, R4 ;  /* 0x0000006178587223 */ /* 0x040fe20000010004 */
[----:B------:R-:W-:Y:S01]  /*2aa0*/  FMUL.FTZ R97, R87, UR14 ;  /* 0x0000000e57617c20 */ /* 0x000fe20008410000 */
[C---:B------:R-:W-:Y:S01]  /*2ab0*/  FFMA.FTZ R85, R120.reuse, R85, R9 ;  /* 0x0000005578557223 */ /* 0x040fe20000010009 */
[----:B------:R-:W-:Y:S01]  /*2ac0*/  FSEL R102, R89, RZ, P0 ;  /* 0x000000ff59667208 */ /* 0x000fe20000000000 */
[----:B------:R-:W-:Y:S01]  /*2ad0*/  FFMA.FTZ R89, R120, R98, R5 ;  /* 0x0000006278597223 */ /* 0x000fe20000010005 */
[----:B------:R-:W-:Y:S01]  /*2ae0*/  FMUL.FTZ R98, R88, UR14 ;  /* 0x0000000e58627c20 */ /* 0x000fe20008410000 */
[----:B------:R-:W-:-:S02]  /*2af0*/  LOP3.LUT P0, RZ, R117, 0xff, RZ, 0xc0, !PT ;  /* 0x000000ff75ff7812 */ /* 0x000fc4000780c0ff */
[----:B------:R-:W-:Y:S01]  /*2b00*/  FSEL R105, R97, RZ, P5 ;  /* 0x000000ff61697208 */ /* 0x000fe20002800000 */
[----:B------:R-:W-:Y:S01]  /*2b10*/  FMUL.FTZ R99, R89, UR14 ;  /* 0x0000000e59637c20 */ /* 0x000fe20008410000 */
[----:B------:R-:W-:Y:S01]  /*2b20*/  FMUL.FTZ R97, R85, UR14 ;  /* 0x0000000e55617c20 */ /* 0x000fe20008410000 */
[----:B------:R-:W-:Y:S02]  /*2b30*/  FSEL R98, R98, RZ, P0 ;  /* 0x000000ff62627208 */ /* 0x000fe40000000000 */
[----:B------:R-:W-:Y:S02]  /*2b40*/  LOP3.LUT P5, RZ, R117, 0xff00, RZ, 0xc0, !PT ;  /* 0x0000ff0075ff7812 */ /* 0x000fe400078ac0ff */
[----:B------:R-:W-:Y:S02]  /*2b50*/  LOP3.LUT P0, RZ, R116, 0xff00, RZ, 0xc0, !PT ;  /* 0x0000ff0074ff7812 */ /* 0x000fe4000780c0ff */
[----:B------:R-:W-:Y:S02]  /*2b60*/  FSEL R107, R99, RZ, P5 ;  /* 0x000000ff636b7208 */ /* 0x000fe40002800000 */
[----:B------:R-:W-:-:S02]  /*2b70*/  FSEL R103, R97, RZ, P0 ;  /* 0x000000ff61677208 */ /* 0x000fc40000000000 */
[----:B------:R-:W-:Y:S02]  /*2b80*/  F2FP.F16.F32.PACK_AB R99, R109, R104 ;  /* 0x000000686d63723e */ /* 0x000fe400000000ff */
[----:B------:R-:W-:Y:S02]  /*2b90*/  F2FP.F16.F32.PACK_AB R98, R107, R98 ;  /* 0x000000626b62723e */ /* 0x000fe400000000ff */
[----:B------:R-:W-:Y:S02]  /*2ba0*/  F2FP.F16.F32.PACK_AB R97, R105, R102 ;  /* 0x000000666961723e */ /* 0x000fe400000000ff */
[----:B------:R-:W-:Y:S01]  /*2bb0*/  F2FP.F16.F32.PACK_AB R96, R103, R96 ;  /* 0x000000606760723e */ /* 0x000fe200000000ff */
[----:B------:R-:W-:Y:S06]  /*2bc0*/  BRA `(.L_x_2201) ;  /* 0x0000001000e07947 */ /* 0x000fec0003800000 */
.L_x_2198:
        /* <DEDUP_REMOVED lines=31> */
[----:B------:R-:W-:Y:S01]  /*2dc0*/  F2FP.F16.F32.PACK_AB R99, R96, R99 ;  /* 0x000000636063723e */ /* 0x000fe200000000ff */
        /* <DEDUP_REMOVED lines=9> */
[----:B------:R-:W-:Y:S01]  /*2e60*/  F2FP.F16.F32.PACK_AB R95, R92, R95 ;  /* 0x0000005f5c5f723e */ /* 0x000fe200000000ff */
        /* <DEDUP_REMOVED lines=41> */
.L_x_2204:
[----:B------:R-:W-:Y:S01]  /*3100*/  FFMA.FTZ R84, R133, R100, R101 ;  /* 0x0000006485547223 */ /* 0x000fe20000010065 */
[----:B------:R-:W-:Y:S02]  /*3110*/  LOP3.LUT P5, RZ, R117, 0xff0000, RZ, 0xc0, !PT ;  /* 0x00ff000075ff7812 */ /* 0x000fe400078ac0ff */
[----:B------:R-:W-:Y:S01]  /*3120*/  LOP3.LUT P0, RZ, R165, 0xff0000, RZ, 0xc0, !PT ;  /* 0x00ff0000a5ff7812 */ /* 0x000fe2000780c0ff */
[----:B------:R-:W-:-:S04]  /*3130*/  FADD.FTZ R85, R131, -R84 ;  /* 0x8000005483557221 */ /* 0x000fc80000010000 */
[----:B-----5:R-:W-:Y:S01]  /*3140*/  FMUL.FTZ R90, R120, R85 ;  /* 0x00000055785a7220 */ /* 0x020fe20000410000 */
[----:B------:R-:W-:-:S03]  /*3150*/  FFMA.FTZ R85, R140, R100, R101 ;  /* 0x000000648c557223 */ /* 0x000fc60000010065 */
[----:B------:R-:W-:Y:S01]  /*3160*/  FMUL.FTZ R84, R90, UR14 ;  /* 0x0000000e5a547c20 */ /* 0x000fe20008410000 */
[----:B------:R-:W-:-:S04]  /*3170*/  FADD.FTZ R85, R134, -R85 ;  /* 0x8000005586557221 */ /* 0x000fc80000010000 */
[----:B------:R-:W-:Y:S01]  /*3180*/  FSEL R99, R84, RZ, P5 ;  /* 0x000000ff54637208 */ /* 0x000fe20002800000 */
[----:B------:R-:W-:Y:S01]  /*3190*/  FMUL.FTZ R91, R120, R85 ;  /* 0x00000055785b7220 */ /* 0x000fe20000410000 */
[----:B------:R-:W-:Y:S01]  /*31a0*/  FSEL R95, R84, RZ, P0 ;  /* 0x000000ff545f7208 */ /* 0x000fe20000000000 */
[-C--:B------:R-:W-:Y:S01]  /*31b0*/  FFMA.FTZ R85, R127, R100.reuse, R101 ;  /* 0x000000647f557223 */ /* 0x080fe20000010065 */
[----:B------:R-:W-:Y:S01]  /*31c0*/  ISETP.GE.U32.AND P5, PT, R164, RZ, PT ;  /* 0x000000ffa400720c */ /* 0x000fe20003fa6070 */
[----:B------:R-:W-:Y:S01]  /*31d0*/  FMUL.FTZ R84, R91, UR14 ;  /* 0x0000000e5b547c20 */ /* 0x000fe20008410000 */
[----:B------:R-:W-:Y:S01]  /*31e0*/  ISETP.GE.U32.AND P0, PT, R116, RZ, PT ;  /* 0x000000ff7400720c */ /* 0x000fe20003f06070 */
[----:B------:R-:W-:Y:S01]  /*31f0*/  FADD.FTZ R85, R130, -R85 ;  /* 0x8000005582557221 */ /* 0x000fe20000010000 */
[----:B------:R-:W-:Y:S02]  /*3200*/  ISETP.GE.U32.AND.EX P5, PT, R165, 0x1000000, PT, P5 ;  /* 0x01000000a500780c */ /* 0x000fe40003fa6150 */
[----:B------:R-:W-:Y:S01]  /*3210*/  ISETP.GE.U32.AND.EX P0, PT, R117, 0x1000000, PT, P0 ;  /* 0x010000007500780c */ /* 0x000fe20003f06100 */
[----:B------:R-:W-:Y:S01]  /*3220*/  FMUL.FTZ R88, R120, R85 ;  /* 0x0000005578587220 */ /* 0x000fe20000410000 */
[C---:B------:R-:W-:Y:S01]  /*3230*/  FSEL R92, R84.reuse, RZ, P5 ;  /* 0x000000ff545c7208 */ /* 0x040fe20002800000 */
[-CC-:B------:R-:W-:Y:S01]  /*3240*/  FFMA.FTZ R85, R123, R100.reuse, R101.reuse ;  /* 0x000000647b557223 */ /* 0x180fe20000010065 */
[----:B------:R-:W-:Y:S01]  /*3250*/  FSEL R86, R84, RZ, P0 ;  /* 0x000000ff54567208 */ /* 0x000fe20000000000 */
[-C--:B------:R-:W-:Y:S01]  /*3260*/  FFMA.FTZ R84, R132, R100.reuse, R101 ;  /* 0x0000006484547223 */ /* 0x080fe20000010065 */
[----:B------:R-:W-:Y:S01]  /*3270*/  LOP3.LUT P0, RZ, R117, 0xff, RZ, 0xc0, !PT ;  /* 0x000000ff75ff7812 */ /* 0x000fe2000780c0ff */
[----:B------:R-:W-:Y:S01]  /*3280*/  FADD.FTZ R85, R126, -R85 ;  /* 0x800000557e557221 */ /* 0x000fe20000010000 */
[----:B------:R-:W-:Y:S01]  /*3290*/  LOP3.LUT P5, RZ, R165, 0xff, RZ, 0xc0, !PT ;  /* 0x000000ffa5ff7812 */ /* 0x000fe200078ac0ff */
[----:B------:R-:W-:Y:S01]  /*32a0*/  FADD.FTZ R89, R129, -R84 ;  /* 0x8000005481597221 */ /* 0x000fe20000010000 */
[----:B------:R-:W-:Y:S01]  /*32b0*/  FMUL.FTZ R84, R88, UR14 ;  /* 0x0000000e58547c20 */ /* 0x000fe20008410000 */
[----:B------:R-:W-:Y:S01]  /*32c0*/  F2FP.F16.F32.PACK_AB R95, R92, R95 ;  /* 0x0000005f5c5f723e */ /* 0x000fe200000000ff */
[-CC-:B------:R-:W-:Y:S01]  /*32d0*/  FFMA.FTZ R92, R128, R100.reuse, R101.reuse ;  /* 0x00000064805c7223 */ /* 0x180fe20000010065 */
[----:B------:R-:W-:Y:S01]  /*32e0*/  FMUL.FTZ R89, R120, R89 ;  /* 0x0000005978597220 */ /* 0x000fe20000410000 */
[----:B------:R-:W-:Y:S01]  /*32f0*/  F2FP.F16.F32.PACK_AB R99, R86, R99 ;  /* 0x000000635663723e */ /* 0x000fe200000000ff */
        /* <DEDUP_REMOVED lines=37> */
[----:B------:R-:W-:Y:S02]  /*3550*/  F2FP.F16.F32.PACK_AB R98, R107, R98 ;  /* 0x000000626b62723e */ /* 0x000fe400000000ff */
[----:B------:R-:W-:Y:S02]  /*3560*/  F2FP.F16.F32.PACK_AB R93, R93, R104 ;  /* 0x000000685d5d723e */ /* 0x000fe400000000ff */
[----:B------:R-:W-:-:S02]  /*3570*/  F2FP.F16.F32.PACK_AB R97, R106, R97 ;  /* 0x000000616a61723e */ /* 0x000fc400000000ff */
[----:B------:R-:W-:Y:S02]  /*3580*/  F2FP.F16.F32.PACK_AB R92, R105, R102 ;  /* 0x00000066695c723e */ /* 0x000fe400000000ff */
[----:B------:R-:W-:Y:S01]  /*3590*/  F2FP.F16.F32.PACK_AB R96, R103, R96 ;  /* 0x000000606760723e */ /* 0x000fe200000000ff */
[----:B------:R-:W-:Y:S06]  /*35a0*/  BRA `(.L_x_2201) ;  /* 0x0000000800687947 */ /* 0x000fec0003800000 */
.L_x_2203:
        /* <DEDUP_REMOVED lines=31> */
[----:B------:R-:W-:Y:S02]  /*37a0*/  F2FP.F16.F32.PACK_AB R95, R92, R95 ;  /* 0x0000005f5c5f723e */ /* 0x000fe400000000ff */
[----:B------:R-:W-:Y:S01]  /*37b0*/  LOP3.LUT P0, RZ, R117, 0xff, RZ, 0xc0, !PT ;  /* 0x000000ff75ff7812 */ /* 0x000fe2000780c0ff */
[----:B------:R-:W-:Y:S01]  /*37c0*/  FADD.FTZ R92, R129, -R94 ;  /* 0x8000005e815c7221 */ /* 0x000fe20000010000 */
[----:B------:R-:W-:Y:S01]  /*37d0*/  FMUL.FTZ R94, R93, UR14 ;  /* 0x0000000e5d5e7c20 */ /* 0x000fe20008410000 */
[----:B------:R-:W-:Y:S01]  /*37e0*/  FFMA.FTZ R93, R123, R100, R101 ;  /* 0x000000647b5d7223 */ /* 0x000fe20000010065 */
[----:B------:R-:W-:Y:S01]  /*37f0*/  F2FP.F16.F32.PACK_AB R99, R96, R99 ;  /* 0x000000636063723e */ /* 0x000fe200000000ff */
        /* <DEDUP_REMOVED lines=43> */
.L_x_2205:
[----:B------:R-:W-:Y:S01]  /*3ab0*/  FFMA.FTZ R84, R133, R100, R101 ;  /* 0x0000006485547223 */ /* 0x000fe20000010065 */
[----:B------:R-:W-:Y:S02]  /*3ac0*/  LOP3.LUT P5, RZ, R117, 0xff0000, RZ, 0xc0, !PT ;  /* 0x00ff000075ff7812 */ /* 0x000fe400078ac0ff */
[----:B------:R-:W-:Y:S01]  /*3ad0*/  LOP3.LUT P0, RZ, R165, 0xff0000, RZ, 0xc0, !PT ;  /* 0x00ff0000a5ff7812 */ /* 0x000fe2000780c0ff */
[----:B------:R-:W-:-:S04]  /*3ae0*/  FADD.FTZ R85, R131, -R84 ;  /* 0x8000005483557221 */ /* 0x000fc80000010000 */
[----:B-----5:R-:W-:Y:S01]  /*3af0*/  FFMA.FTZ R90, R120, R85, R6 ;  /* 0x00000055785a7223 */ /* 0x020fe20000010006 */
[----:B------:R-:W-:-:S03]  /*3b00*/  FFMA.FTZ R85, R140, R100, R101 ;  /* 0x000000648c557223 */ /* 0x000fc60000010065 */
[----:B------:R-:W-:Y:S01]  /*3b10*/  FMUL.FTZ R84, R90, UR14 ;  /* 0x0000000e5a547c20 */ /* 0x000fe20008410000 */
[----:B------:R-:W-:-:S04]  /*3b20*/  FADD.FTZ R85, R134, -R85 ;  /* 0x8000005586557221 */ /* 0x000fc80000010000 */
[----:B------:R-:W-:Y:S01]  /*3b30*/  FSEL R99, R84, RZ, P5 ;  /* 0x000000ff54637208 */ /* 0x000fe20002800000 */
[----:B------:R-:W-:Y:S01]  /*3b40*/  FFMA.FTZ R91, R120, R85, R7 ;  /* 0x00000055785b7223 */ /* 0x000fe20000010007 */
        /* <DEDUP_REMOVED lines=8> */
[----:B------:R-:W-:Y:S01]  /*3bd0*/  FFMA.FTZ R88, R120, R85, R4 ;  /* 0x0000005578587223 */ /* 0x000fe20000010004 */
        /* <DEDUP_REMOVED lines=10> */
[-C--:B------:R-:W-:Y:S01]  /*3c80*/  FFMA.FTZ R92, R128, R100.reuse, R101 ;  /* 0x00000064805c7223 */ /* 0x080fe20000010065 */
[----:B------:R-:W-:Y:S01]  /*3c90*/  FFMA.FTZ R89, R120, R89, R5 ;  /* 0x0000005978597223 */ /* 0x000fe20000010005 */
[----:B------:R-:W-:Y:S01]  /*3ca0*/  F2FP.F16.F32.PACK_AB R99, R86, R99 ;  /* 0x000000635663723e */ /* 0x000fe200000000ff */
        /* <DEDUP_REMOVED lines=41> */
[----:B------:R-:W-:-:S07]  /*3f40*/  F2FP.F16.F32.PACK_AB R96, R103, R96 ;  /* 0x000000606760723e */ /* 0x000fce00000000ff */
.L_x_2201:
        /* <DEDUP_REMOVED lines=15> */
.L_x_2197:
[----:B------:R-:W-:Y:S05]  /*4040*/  BSYNC.RECONVERGENT B0 ;  /* 0x0000000000007941 */ /* 0x000fea0003800200 */
.L_x_2196:
        /* <DEDUP_REMOVED lines=26> */
[----:B------:R-:W-:Y:S01]  /*41f0*/  FMUL.FTZ R84, R91, UR14 ;  /* 0x0000000e5b547c20 */ /* 0x000fe20008410000 */
[----:B------:R-:W-:Y:S01]  /*4200*/  ISETP.GE.U32.AND P0, PT, R114, RZ, PT ;  /* 0x000000ff7200720c */ /* 0x000fe20003f06070 */
[----:B------:R-:W-:-:S03]  /*4210*/  FADD.FTZ R85, R150, -R85 ;  /* 0x8000005596557221 */ /* 0x000fc60000010000 */
[----:B------:R-:W-:Y:S01]  /*4220*/  ISETP.GE.U32.AND.EX P0, PT, R115, 0x1000000, PT, P0 ;  /* 0x010000007300780c */ /* 0x000fe20003f06100 */
[----:B------:R-:W-:Y:S01]  /*4230*/  FFMA.FTZ R88, R120, R85, R72 ;  /* 0x0000005578587223 */ /* 0x000fe20000010048 */
[----:B------:R-:W-:Y:S02]  /*4240*/  FFMA.FTZ R85, R143, R100, R101 ;  /* 0x000000648f557223 */ /* 0x000fe40000010065 */
[----:B------:R-:W-:Y:S02]  /*4250*/  FSEL R106, R84, RZ, P0 ;  /* 0x000000ff546a7208 */ /* 0x000fe40000000000 */
[----:B------:R-:W-:Y:S01]  /*4260*/  ISETP.GE.U32.AND P0, PT, R162, RZ, PT ;  /* 0x000000ffa200720c */ /* 0x000fe20003f06070 */
[----:B------:R-:W-:Y:S01]  /*4270*/  FADD.FTZ R85, R146, -R85 ;  /* 0x8000005592557221 */ /* 0x000fe20000010000 */
[----:B------:R-:W-:Y:S02]  /*4280*/  F2FP.F16.F32.PACK_AB R99, R106, R99 ;  /* 0x000000636a63723e */ /* 0x000fe400000000ff */
[----:B------:R-:W-:Y:S01]  /*4290*/  ISETP.GE.U32.AND.EX P0, PT, R163, 0x1000000, PT, P0 ;  /* 0x01000000a300780c */ /* 0x000fe20003f06100 */
[----:B------:R-:W-:-:S03]  /*42a0*/  FFMA.FTZ R86, R120, R85, R70 ;  /* 0x0000005578567223 */ /* 0x000fc60000010046 */
        /* <DEDUP_REMOVED lines=41> */
[----:B------:R-:W-:Y:S01]  /*4540*/  F2FP.F16.F32.PACK_AB R93, R107, R102 ;  /* 0x000000666b5d723e */ /* 0x000fe200000000ff */
[----:B------:R-:W-:-:S05]  /*4550*/  FMUL.FTZ R92, R84, UR14 ;  /* 0x0000000e545c7c20 */ /* 0x000fca0008410000 */
[----:B------:R-:W-:Y:S02]  /*4560*/  FSEL R96, R92, RZ, P0 ;  /* 0x000000ff5c607208 */ /* 0x000fe40000000000 */
[----:B------:R-:W-:Y:S02]  /*4570*/  LOP3.LUT P0, RZ, R162, 0xff, RZ, 0xc0, !PT ;  /* 0x000000ffa2ff7812 */ /* 0x000fe4000780c0ff */
[----:B------:R-:W-:Y:S02]  /*4580*/  F2FP.F16.F32.PACK_AB R96, R103, R96 ;  /* 0x000000606760723e */ /* 0x000fe400000000ff */
[----:B------:R-:W-:-:S04]  /*4590*/  FSEL R92, R92, RZ, P0 ;  /* 0x000000ff5c5c7208 */ /* 0x000fc80000000000 */
[----:B------:R-:W-:Y:S01]  /*45a0*/  F2FP.F16.F32.PACK_AB R92, R105, R92 ;  /* 0x0000005c695c723e */ /* 0x000fe200000000ff */
[----:B------:R-:W-:Y:S06]  /*45b0*/  BRA `(.L_x_2211) ;  /* 0x0000001c001c7947 */ /* 0x000fec0003800000 */
.L_x_2210:
[----:B0-----:R-:W-:Y:S01]  /*45c0*/  FFMA.FTZ R92, R153, R100, R101 ;  /* 0x00000064995c7223 */ /* 0x001fe20000010065 */
        /* <DEDUP_REMOVED lines=15> */
[----:B------:R-:W-:-:S04]  /*46c0*/  FFMA.FTZ R93, R120, R93, R75 ;  /* 0x0000005d785d7223 */ /* 0x000fc8000001004b */
        /* <DEDUP_REMOVED lines=10> */
[----:B------:R-:W-:-:S04]  /*4770*/  FFMA.FTZ R93, R120, R93, R72 ;  /* 0x0000005d785d7223 */ /* 0x000fc80000010048 */
[----:B------:R-:W-:-:S05]  /*4780*/  FMUL.FTZ R93, R93, UR14 ;  /* 0x0000000e5d5d7c20 */ /* 0x000fca0008410000 */
        /* <DEDUP_REMOVED lines=11> */
[----:B------:R-:W-:Y:S01]  /*4840*/  FFMA.FTZ R92, R148, R100, R101 ;  /* 0x00000064945c7223 */ /* 0x000fe20000010065 */
[----:B------:R-:W-:Y:S01]  /*4850*/  FMUL.FTZ R93, R93, UR14 ;  /* 0x0000000e5d5d7c20 */ /* 0x000fe20008410000 */
[----:B------:R-:W-:-:S02]  /*4860*/  LOP3.LUT P0, RZ, R114, 0xff0000, RZ, 0xc0, !PT ;  /* 0x00ff000072ff7812 */ /* 0x000fc4000780c0ff */
[----:B------:R-:W-:Y:S01]  /*4870*/  FADD.FTZ R92, R145, -R92 ;  /* 0x8000005c915c7221 */ /* 0x000fe20000010000 */
[----:B------:R-:W-:Y:S02]  /*4880*/  F2FP.F16.F32.PACK_AB R94, R111, R94 ;  /* 0x0000005e6f5e723e */ /* 0x000fe400000000ff */
        /* <DEDUP_REMOVED lines=30> */
.L_x_2209:
        /* <DEDUP_REMOVED lines=18> */
[----:B------:R-:W-:Y:S01]  /*4b90*/  FMUL.FTZ R84, R91, UR14 ;  /* 0x0000000e5b547c20 */ /* 0x000fe20008410000 */
[----:B------:R-:W-:Y:S01]  /*4ba0*/  ISETP.GE.U32.AND P0, PT, R114, RZ, PT ;  /* 0x000000ff7200720c */ /* 0x000fe20003f06070 */
[----:B------:R-:W-:-:S03]  /*4bb0*/  FADD.FTZ R85, R150, -R85 ;  /* 0x8000005596557221 */ /* 0x000fc60000010000 */
[----:B------:R-:W-:Y:S01]  /*4bc0*/  ISETP.GE.U32.AND.EX P0, PT, R115, 0x1000000, PT, P0 ;  /* 0x010000007300780c */ /* 0x000fe20003f06100 */
[----:B------:R-:W-:Y:S01]  /*4bd0*/  FMUL.FTZ R88, R120, R85 ;  /* 0x0000005578587220 */ /* 0x000fe20000410000 */
[----:B------:R-:W-:Y:S02]  /*4be0*/  FFMA.FTZ R85, R143, R100, R101 ;  /* 0x000000648f557223 */ /* 0x000fe40000010065 */
[----:B------:R-:W-:Y:S02]  /*4bf0*/  FSEL R106, R84, RZ, P0 ;  /* 0x000000ff546a7208 */ /* 0x000fe40000000000 */
[----:B------:R-:W-:Y:S01]  /*4c00*/  ISETP.GE.U32.AND P0, PT, R162, RZ, PT ;  /* 0x000000ffa200720c */ /* 0x000fe20003f06070 */
[----:B------:R-:W-:Y:S01]  /*4c10*/  FADD.FTZ R85, R146, -R85 ;  /* 0x8000005592557221 */ /* 0x000fe20000010000 */
[----:B------:R-:W-:Y:S02]  /*4c20*/  F2FP.F16.F32.PACK_AB R99, R106, R99 ;  /* 0x000000636a63723e */ /* 0x000fe400000000ff */
[----:B------:R-:W-:Y:S01]  /*4c30*/  ISETP.GE.U32.AND.EX P0, PT, R163, 0x1000000, PT, P0 ;  /* 0x01000000a300780c */ /* 0x000fe20003f06100 */
[----:B------:R-:W-:-:S03]  /*4c40*/  FMUL.FTZ R86, R120, R85 ;  /* 0x0000005578567220 */ /* 0x000fc60000410000 */
        /* <DEDUP_REMOVED lines=45> */
[----:B------:R-:W-:Y:S02]  /*4f20*/  F2FP.F16.F32.PACK_AB R96, R103, R96 ;  /* 0x000000606760723e */ /* 0x000fe400000000ff */
[----:B------:R-:W-:-:S04]  /*4f30*/  FSEL R92, R92, RZ, P0 ;  /* 0x000000ff5c5c7208 */ /* 0x000fc80000000000 */
[----:B------:R-:W-:Y:S01]  /*4f40*/  F2FP.F16.F32.PACK_AB R92, R105, R92 ;  /* 0x0000005c695c723e */ /* 0x000fe200000000ff */
[----:B------:R-:W-:Y:S06]  /*4f50*/  BRA `(.L_x_2211) ;  /* 0x0000001000b47947 */ /* 0x000fec0003800000 */
.L_x_2212:
        /* <DEDUP_REMOVED lines=75> */
.L_x_2208:
        /* <DEDUP_REMOVED lines=10> */
[-CC-:B------:R-:W-:Y:S01]  /*54b0*/  FFMA.FTZ R98, R152, R100.reuse, R101.reuse ;  /* 0x0000006498627223 */ /* 0x180fe20000010065 */
[----:B------:R-:W-:Y:S02]  /*54c0*/  FADD.FTZ R85, R151, -R84 ;  /* 0x8000005497557221 */ /* 0x000fe40000010000 */
[----:B------:R-:W-:Y:S01]  /*54d0*/  FADD.FTZ R88, R145, -R88 ;  /* 0x8000005891587221 */ /* 0x000fe20000010000 */
[----:B------:R-:W-:Y:S01]  /*54e0*/  FADD.FTZ R98, R149, -R98 ;  /* 0x8000006295627221 */ /* 0x000fe20000010000 */
[----:B-----5:R-:W-:Y:S01]  /*54f0*/  FFMA.FTZ R90, R120, R85, R74 ;  /* 0x00000055785a7223 */ /* 0x020fe2000001004a */
        /* <DEDUP_REMOVED lines=9> */
[----:B------:R-:W-:Y:S01]  /*5590*/  FFMA.FTZ R85, R135, R100, R101 ;  /* 0x0000006487557223 */ /* 0x000fe20000010065 */
[----:B------:R-:W-:Y:S01]  /*55a0*/  FADD.FTZ R98, R141, -R98 ;  /* 0x800000628d627221 */ /* 0x000fe20000010000 */
[----:B------:R-:W-:Y:S01]  /*55b0*/  FMUL.FTZ R84, R91, UR14 ;  /* 0x0000000e5b547c20 */ /* 0x000fe20008410000 */
[----:B------:R-:W-:Y:S01]  /*55c0*/  ISETP.GE.U32.AND.EX P0, PT, R115, 0x1000000, PT, P0 ;  /* 0x010000007300780c */ /* 0x000fe20003f06100 */
[----:B------:R-:W-:-:S03]  /*55d0*/  FADD.FTZ R85, R142, -R85 ;  /* 0x800000558e557221 */ /* 0x000fc60000010000 */
[----:B------:R-:W-:Y:S01]  /*55e0*/  FSEL R106, R84, RZ, P0 ;  /* 0x000000ff546a7208 */ /* 0x000fe20000000000 */
[----:B------:R-:W-:Y:S01]  /*55f0*/  FFMA.FTZ R84, R120, R85, R68 ;  /* 0x0000005578547223 */ /* 0x000fe20000010044 */
[----:B------:R-:W-:Y:S02]  /*5600*/  LOP3.LUT P0, RZ, R114, 0xff, RZ, 0xc0, !PT ;  /* 0x000000ff72ff7812 */ /* 0x000fe4000780c0ff */
[----:B------:R-:W-:Y:S01]  /*5610*/  F2FP.F16.F32.PACK_AB R99, R106, R99 ;  /* 0x000000636a63723e */ /* 0x000fe200000000ff */
        /* <DEDUP_REMOVED lines=22> */
[----:B------:R-:W-:Y:S01]  /*5780*/  F2FP.F16.F32.PACK_AB R98, R107, R104 ;  /* 0x000000686b62723e */ /* 0x000fe200000000ff */
[----:B------:R-:W-:-:S05]  /*5790*/  FMUL.FTZ R97, R85, UR14 ;  /* 0x0000000e55617c20 */ /* 0x000fca0008410000 */
[----:B------:R-:W-:Y:S02]  /*57a0*/  FSEL R103, R97, RZ, P0 ;  /* 0x000000ff61677208 */ /* 0x000fe40000000000 */
[----:B------:R-:W-:Y:S02]  /*57b0*/  F2FP.F16.F32.PACK_AB R97, R105, R102 ;  /* 0x000000666961723e */ /* 0x000fe400000000ff */
[----:B------:R-:W-:Y:S01]  /*57c0*/  F2FP.F16.F32.PACK_AB R96, R103, R96 ;  /* 0x000000606760723e */ /* 0x000fe200000000ff */
[----:B------:R-:W-:Y:S06]  /*57d0*/  BRA `(.L_x_2211) ;  /* 0x0000000800947947 */ /* 0x000fec0003800000 */
.L_x_2214:
        /* <DEDUP_REMOVED lines=9> */
[----:B------:R-:W-:Y:S01]  /*5870*/  FFMA.FTZ R97, R156, R100, R101 ;  /* 0x000000649c617223 */ /* 0x000fe20000010065 */
[----:B------:R-:W-:Y:S01]  /*5880*/  ISETP.GE.U32.AND P0, PT, R114, RZ, PT ;  /* 0x000000ff7200720c */ /* 0x000fe20003f06070 */
[----:B------:R-:W-:Y:S02]  /*5890*/  FMUL.FTZ R96, R96, UR14 ;  /* 0x0000000e60607c20 */ /* 0x000fe40008410000 */
[----:B------:R-:W-:Y:S01]  /*58a0*/  FADD.FTZ R97, R154, -R97 ;  /* 0x800000619a617221 */ /* 0x000fe20000010000 */
[----:B------:R-:W-:-:S03]  /*58b0*/  ISETP.GE.U32.AND.EX P0, PT, R115, 0x1000000, PT, P0 ;  /* 0x010000007300780c */ /* 0x000fc60003f06100 */
[----:B------:R-:W-:-:S04]  /*58c0*/  FFMA.FTZ R97, R120, R97, R75 ;  /* 0x0000006178617223 */ /* 0x000fc8000001004b */
[----:B------:R-:W-:-:S05]  /*58d0*/  FMUL.FTZ R97, R97, UR14 ;  /* 0x0000000e61617c20 */ /* 0x000fca0008410000 */
[----:B------:R-:W-:Y:S01]  /*58e0*/  FSEL R104, R97, RZ, P0 ;  /* 0x000000ff61687208 */ /* 0x000fe20000000000 */
[----:B------:R-:W-:Y:S01]  /*58f0*/  FFMA.FTZ R97, R147, R100, R101 ;  /* 0x0000006493617223 */ /* 0x000fe20000010065 */
[----:B------:R-:W-:Y:S02]  /*5900*/  LOP3.LUT P0, RZ, R115, 0xff, RZ, 0xc0, !PT ;  /* 0x000000ff73ff7812 */ /* 0x000fe4000780c0ff */
[----:B------:R-:W-:Y:S01]  /*5910*/  F2FP.F16.F32.PACK_AB R99, R104, R99 ;  /* 0x000000636863723e */ /* 0x000fe200000000ff */
[----:B------:R-:W-:-:S04]  /*5920*/  FADD.FTZ R97, R150, -R97 ;  /* 0x8000006196617221 */ /* 0x000fc80000010000 */
[----:B------:R-:W-:-:S04]  /*5930*/  FFMA.FTZ R97, R120, R97, R72 ;  /* 0x0000006178617223 */ /* 0x000fc80000010048 */
[----:B------:R-:W-:-:S05]  /*5940*/  FMUL.FTZ R97, R97, UR14 ;  /* 0x0000000e61617c20 */ /* 0x000fca0008410000 */
[----:B------:R-:W-:Y:S01]  /*5950*/  FSEL R98, R97, RZ, P0 ;  /* 0x000000ff61627208 */ /* 0x000fe20000000000 */
[----:B------:R-:W-:Y:S01]  /*5960*/  FFMA.FTZ R97, R143, R100, R101 ;  /* 0x000000648f617223 */ /* 0x000fe20000010065 */
[----:B------:R-:W-:-:S03]  /*5970*/  LOP3.LUT P0, RZ, R115, 0xff00, RZ, 0xc0, !PT ;  /* 0x0000ff0073ff7812 */ /* 0x000fc6000780c0ff */
[----:B------:R-:W-:Y:S01]  /*5980*/  FADD.FTZ R97, R146, -R97 ;  /* 0x8000006192617221 */ /* 0x000fe20000010000 */
[----:B------:R-:W-:Y:S01]  /*5990*/  FSEL R107, R96, RZ, P0 ;  /* 0x000000ff606b7208 */ /* 0x000fe20000000000 */
[----:B------:R-:W-:Y:S01]  /*59a0*/  FFMA.FTZ R96, R148, R100, R101 ;  /* 0x0000006494607223 */ /* 0x000fe20000010065 */
[----:B------:R-:W-:Y:S01]  /*59b0*/  LOP3.LUT P0, RZ, R114, 0xff0000, RZ, 0xc0, !PT ;  /* 0x00ff000072ff7812 */ /* 0x000fe2000780c0ff */
[C---:B------:R-:W-:Y:S01]  /*59c0*/  FFMA.FTZ R97, R120.reuse, R97, R70 ;  /* 0x0000006178617223 */ /* 0x040fe20000010046 */
[----:B------:R-:W-:Y:S01]  /*59d0*/  F2FP.F16.F32.PACK_AB R98, R107, R98 ;  /* 0x000000626b62723e */ /* 0x000fe200000000ff */
[----:B------:R-:W-:Y:S02]  /*59e0*/  FADD.FTZ R96, R145, -R96 ;  /* 0x8000006091607221 */ /* 0x000fe40000010000 */
[----:B------:R-:W-:Y:S02]  /*59f0*/  FMUL.FTZ R97, R97, UR14 ;  /* 0x0000000e61617c20 */ /* 0x000fe40008410000 */
[----:B------:R-:W-:-:S03]  /*5a00*/  FFMA.FTZ R96, R120, R96, R71 ;  /* 0x0000006078607223 */ /* 0x000fc60000010047 */
[----:B------:R-:W-:Y:S01]  /*5a10*/  FSEL R102, R97, RZ, P0 ;  /* 0x000000ff61667208 */ /* 0x000fe20000000000 */
[----:B------:R-:W-:Y:S01]  /*5a20*/  FMUL.FTZ R96, R96, UR14 ;  /* 0x0000000e60607c20 */ /* 0x000fe20008410000 */
[----:B------:R-:W-:Y:S01]  /*5a30*/  LOP3.LUT P0, RZ, R114, 0xff000000, RZ, 0xc0, !PT ;  /* 0xff00000072ff7812 */ /* 0x000fe2000780c0ff */
[----:B------:R-:W-:-:S03]  /*5a40*/  FFMA.FTZ R97, R135, R100, R101 ;  /* 0x0000006487617223 */ /* 0x000fc60000010065 */
[----:B------:R-:W-:Y:S01]  /*5a50*/  FSEL R105, R96, RZ, P0 ;  /* 0x000000ff60697208 */ /* 0x000fe20000000000 */
[----:B------:R-:W-:Y:S01]  /*5a60*/  FFMA.FTZ R96, R144, R100, R101 ;  /* 0x0000006490607223 */ /* 0x000fe20000010065 */
[----:B------:R-:W-:Y:S01]  /*5a70*/  FADD.FTZ R97, R142, -R97 ;  /* 0x800000618e617221 */ /* 0x000fe20000010000 */
[----:B------:R-:W-:Y:S02]  /*5a80*/  LOP3.LUT P0, RZ, R114, 0xff00, RZ, 0xc0, !PT ;  /* 0x0000ff0072ff7812 */ /* 0x000fe4000780c0ff */
[----:B------:R-:W-:Y:S01]  /*5a90*/  FADD.FTZ R96, R141, -R96 ;  /* 0x800000608d607221 */ /* 0x000fe20000010000 */
[----:B------:R-:W-:-:S03]  /*5aa0*/  FFMA.FTZ R97, R120, R97, R68 ;  /* 0x0000006178617223 */ /* 0x000fc60000010044 */
[----:B------:R-:W-:Y:S01]  /*5ab0*/  FFMA.FTZ R96, R120, R96, R69 ;  /* 0x0000006078607223 */ /* 0x000fe20000010045 */
[----:B------:R-:W-:-:S03]  /*5ac0*/  FMUL.FTZ R97, R97, UR14 ;  /* 0x0000000e61617c20 */ /* 0x000fc60008410000 */
[----:B------:R-:W-:-:S05]  /*5ad0*/  FMUL.FTZ R96, R96, UR14 ;  /* 0x0000000e60607c20 */ /* 0x000fca0008410000 */
[----:B------:R-:W-:Y:S02]  /*5ae0*/  FSEL R103, R96, RZ, P0 ;  /* 0x000000ff60677208 */ /* 0x000fe40000000000 */
[----:B------:R-:W-:-:S04]  /*5af0*/  LOP3.LUT P0, RZ, R114, 0xff, RZ, 0xc0, !PT ;  /* 0x000000ff72ff7812 */ /* 0x000fc8000780c0ff */
[----:B------:R-:W-:Y:S02]  /*5b00*/  FSEL R96, R97, RZ, P0 ;  /* 0x000000ff61607208 */ /* 0x000fe40000000000 */
[----:B------:R-:W-:Y:S02]  /*5b10*/  F2FP.F16.F32.PACK_AB R97, R105, R102 ;  /* 0x000000666961723e */ /* 0x000fe400000000ff */
[----:B------:R-:W-:Y:S01]  /*5b20*/  F2FP.F16.F32.PACK_AB R96, R103, R96 ;  /* 0x000000606760723e */ /* 0x000fe200000000ff */
[----:B------:R-:W-:Y:S06]  /*5b30*/  BRA `(.L_x_2211) ;  /* 0x0000000400bc7947 */ /* 0x000fec0003800000 */
.L_x_2213:
        /* <DEDUP_REMOVED lines=11> */
[----:B-----5:R-:W-:Y:S01]  /*5bf0*/  FMUL.FTZ R90, R120, R85 ;  /* 0x00000055785a7220 */ /* 0x020fe20000410000 */
[-C--:B------:R-:W-:Y:S01]  /*5c00*/  FFMA.FTZ R85, R156, R100.reuse, R101 ;  /* 0x000000649c557223 */ /* 0x080fe20000010065 */
[C---:B------:R-:W-:Y:S01]  /*5c10*/  FMUL.FTZ R87, R120.reuse, R87 ;  /* 0x0000005778577220 */ /* 0x040fe20000410000 */
[----:B------:R-:W-:Y:S01]  /*5c20*/  FMUL.FTZ R89, R120, R89 ;  /* 0x0000005978597220 */ /* 0x000fe20000410000 */
[----:B------:R-:W-:Y:S01]  /*5c30*/  FMUL.FTZ R84, R90, UR14 ;  /* 0x0000000e5a547c20 */ /* 0x000fe20008410000 */
[----:B------:R-:W-:Y:S01]  /*5c40*/  FADD.FTZ R85, R154, -R85 ;  /* 0x800000559a557221 */ /* 0x000fe20000010000 */
[----:B------:R-:W-:-:S03]  /*5c50*/  FFMA.FTZ R98, R144, R100, R101 ;  /* 0x0000006490627223 */ /* 0x000fc60000010065 */
[----:B------:R-:W-:Y:S01]  /*5c60*/  FSEL R99, R84, RZ, P0 ;  /* 0x000000ff54637208 */ /* 0x000fe20000000000 */
[----:B------:R-:W-:Y:S01]  /*5c70*/  FMUL.FTZ R91, R120, R85 ;  /* 0x00000055785b7220 */ /* 0x000fe20000410000 */
[----:B------:R-:W-:Y:S01]  /*5c80*/  ISETP.GE.U32.AND P0, PT, R114, RZ, PT ;  /* 0x000000ff7200720c */ /* 0x000fe20003f06070 */
[----:B------:R-:W-:Y:S02]  /*5c90*/  FFMA.FTZ R85, R135, R100, R101 ;  /* 0x0000006487557223 */ /* 0x000fe40000010065 */
[----:B------:R-:W-:Y:S01]  /*5ca0*/  FMUL.FTZ R84, R91, UR14 ;  /* 0x0000000e5b547c20 */ /* 0x000fe20008410000 */
[----:B------:R-:W-:Y:S01]  /*5cb0*/  ISETP.GE.U32.AND.EX P0, PT, R115, 0x1000000, PT, P0 ;  /* 0x010000007300780c */ /* 0x000fe20003f06100 */
[----:B------:R-:W-:-:S03]  /*5cc0*/  FADD.FTZ R85, R142, -R85 ;  /* 0x800000558e557221 */ /* 0x000fc60000010000 */
[----:B------:R-:W-:Y:S01]  /*5cd0*/  FSEL R106, R84, RZ, P0 ;  /* 0x000000ff546a7208 */ /* 0x000fe20000000000 */
[----:B------:R-:W-:Y:S01]  /*5ce0*/  FMUL.FTZ R84, R120, R85 ;  /* 0x0000005578547220 */ /* 0x000fe20000410000 */
[----:B------:R-:W-:Y:S02]  /*5cf0*/  LOP3.LUT P0, RZ, R114, 0xff, RZ, 0xc0, !PT ;  /* 0x000000ff72ff7812 */ /* 0x000fe4000780c0ff */
[----:B------:R-:W-:Y:S01]  /*5d00*/  F2FP.F16.F32.PACK_AB R99, R106, R99 ;  /* 0x000000636a63723e */ /* 0x000fe200000000ff */
        /* <DEDUP_REMOVED lines=22> */
[----:B------:R-:W-:Y:S01]  /*5e70*/  F2FP.F16.F32.PACK_AB R98, R107, R104 ;  /* 0x000000686b62723e */ /* 0x000fe200000000ff */
[----:B------:R-:W-:-:S04]  /*5e80*/  FMUL.FTZ R85, R120, R85 ;  /* 0x0000005578557220 */ /* 0x000fc80000410000 */
[----:B------:R-:W-:-:S05]  /*5e90*/  FMUL.FTZ R97, R85, UR14 ;  /* 0x0000000e55617c20 */ /* 0x000fca0008410000 */
[----:B------:R-:W-:Y:S02]  /*5ea0*/  FSEL R103, R97, RZ, P0 ;  /* 0x000000ff61677208 */ /* 0x000fe40000000000 */
[----:B------:R-:W-:Y:S02]  /*5eb0*/  F2FP.F16.F32.PACK_AB R97, R105, R102 ;  /* 0x000000666961723e */ /* 0x000fe400000000ff */
[----:B------:R-:W-:Y:S01]  /*5ec0*/  F2FP.F16.F32.PACK_AB R96, R103, R96 ;  /* 0x000000606760723e */ /* 0x000fe200000000ff */
[----:B------:R-:W-:Y:S06]  /*5ed0*/  BRA `(.L_x_2211) ;  /* 0x0000000000d47947 */ /* 0x000fec0003800000 */
.L_x_2215:
[----:B------:R-:W-:Y:S01]  /*5ee0*/  FFMA.FTZ R96, R153, R100, R101 ;  /* 0x0000006499607223 */ /* 0x000fe20000010065 */
[----:B------:R-:W-:-:S03]  /*5ef0*/  LOP3.LUT P0, RZ, R115, 0xff0000, RZ, 0xc0, !PT ;  /* 0x00ff000073ff7812 */ /* 0x000fc6000780c0ff */
[----:B------:R-:W-:Y:S01]  /*5f00*/  FADD.FTZ R97, R151, -R96 ;  /* 0x8000006097617221 */ /* 0x000fe20000010000 */
[----:B------:R-:W-:-:S03]  /*5f10*/  FFMA.FTZ R96, R152, R100, R101 ;  /* 0x0000006498607223 */ /* 0x000fc60000010065 */
        /* <DEDUP_REMOVED lines=49> */
.L_x_2211:
        /* <DEDUP_REMOVED lines=11> */
.L_x_2207:
[----:B------:R-:W-:Y:S05]  /*62e0*/  BSYNC.RECONVERGENT B0 ;  /* 0x0000000000007941 */ /* 0x000fea0003800200 */
.L_x_2206:
        /* <DEDUP_REMOVED lines=67> */
[-CC-:B------:R-:W-:Y:S01]  /*6720*/  FFMA.FTZ R84, R166, R100.reuse, R101.reuse ;  /* 0x00000064a6547223 */ /* 0x180fe20000010065 */
[----:B------:R-:W-:Y:S01]  /*6730*/  LOP3.LUT P0, RZ, R112, 0xff00, RZ, 0xc0, !PT ;  /* 0x0000ff0070ff7812 */ /* 0x000fe2000780c0ff */
[----:B------:R-:W-:Y:S01]  /*6740*/  FFMA.FTZ R101, R155, R100, R101 ;  /* 0x000000649b657223 */ /* 0x000fe20000010065 */
[----:B------:R-:W-:Y:S01]  /*6750*/  F2FP.F16.F32.PACK_AB R93, R104, R93 ;  /* 0x0000005d685d723e */ /* 0x000fe200000000ff */
        /* <DEDUP_REMOVED lines=16> */
.L_x_2220:
        /* <DEDUP_REMOVED lines=20> */
[----:B------:R-:W-:Y:S02]  /*69a0*/  F2FP.F16.F32.PACK_AB R99, R106, R99 ;  /* 0x000000636a63723e */ /* 0x000fe400000000ff */
[----:B------:R-:W-:-:S04]  /*69b0*/  ISETP.GE.U32.AND.EX P0, PT, R161, 0x1000000, PT, P0 ;  /* 0x01000000a100780c */ /* 0x000fc80003f06100 */
[----:B------:R-:W-:Y:S01]  /*69c0*/  FSEL R110, R92, RZ, P0 ;  /* 0x000000ff5c6e7208 */ /* 0x000fe20000000000 */
[----:B------:R-:W-:Y:S01]  /*69d0*/  FFMA.FTZ R92, R174, R100, R101 ;  /* 0x00000064ae5c7223 */ /* 0x000fe20000010065 */
[----:B------:R-:W-:Y:S02]  /*69e0*/  LOP3.LUT P0, RZ, R113, 0xff, RZ, 0xc0, !PT ;  /* 0x000000ff71ff7812 */ /* 0x000fe4000780c0ff */
[----:B------:R-:W-:Y:S01]  /*69f0*/  F2FP.F16.F32.PACK_AB R95, R110, R95 ;  /* 0x0000005f6e5f723e */ /* 0x000fe200000000ff */
        /* <DEDUP_REMOVED lines=11> */
[----:B------:R-:W-:Y:S01]  /*6ab0*/  F2FP.F16.F32.PACK_AB R98, R107, R98 ;  /* 0x000000626b62723e */ /* 0x000fe200000000ff */
[----:B------:R-:W-:Y:S01]  /*6ac0*/  FFMA.FTZ R93, R120, R93, R78 ;  /* 0x0000005d785d7223 */ /* 0x000fe2000001004e */
[----:B------:R-:W-:Y:S01]  /*6ad0*/  FSEL R109, R92, RZ, P0 ;  /* 0x000000ff5c6d7208 */ /* 0x000fe20000000000 */
[----:B------:R-:W-:Y:S01]  /*6ae0*/  FFMA.FTZ R92, R170, R100, R101 ;  /* 0x00000064aa5c7223 */ /* 0x000fe20000010065 */
[----:B------:R-:W-:Y:S01]  /*6af0*/  LOP3.LUT P0, RZ, R112, 0xff0000, RZ, 0xc0, !PT ;  /* 0x00ff000070ff7812 */ /* 0x000fe2000780c0ff */
[----:B------:R-:W-:Y:S01]  /*6b00*/  FMUL.FTZ R93, R93, UR14 ;  /* 0x0000000e5d5d7c20 */ /* 0x000fe20008410000 */
[----:B------:R-:W-:Y:S01]  /*6b10*/  F2FP.F16.F32.PACK_AB R94, R109, R94 ;  /* 0x0000005e6d5e723e */ /* 0x000fe200000000ff */
        /* <DEDUP_REMOVED lines=15> */
[----:B------:R-:W-:Y:S01]  /*6c10*/  FADD.FTZ R101, R158, -R101 ;  /* 0x800000659e657221 */ /* 0x000fe20000010000 */
[----:B------:R-:W-:-:S02]  /*6c20*/  F2FP.F16.F32.PACK_AB R93, R104, R93 ;  /* 0x0000005d685d723e */ /* 0x000fc400000000ff */
        /* <DEDUP_REMOVED lines=14> */
.L_x_2219:
        /* <DEDUP_REMOVED lines=79> */
.L_x_2222:
        /* <DEDUP_REMOVED lines=75> */
.L_x_2218:
        /* <DEDUP_REMOVED lines=61> */
.L_x_2224:
        /* <DEDUP_REMOVED lines=33> */
[----:B------:R-:W-:Y:S02]  /*7c90*/  F2FP.F16.F32.PACK_AB R98, R105, R98 ;  /* 0x000000626962723e */ /* 0x000fe400000000ff */
        /* <DEDUP_REMOVED lines=10> */
[----:B------:R-:W-:Y:S02]  /*7d40*/  F2FP.F16.F32.PACK_AB R97, R102, R97 ;  /* 0x000000616661723e */ /* 0x000fe400000000ff */
[C---:B------:R-:W-:Y:S01]  /*7d50*/  FFMA.FTZ R96, R120.reuse, R96, R77 ;  /* 0x0000006078607223 */ /* 0x040fe2000001004d */
[----:B------:R-:W-:-:S03]  /*7d60*/  FFMA.FTZ R101, R120, R101, R76 ;  /* 0x0000006578657223 */ /* 0x000fc6000001004c */
[----:B------:R-:W-:Y:S01]  /*7d70*/  FMUL.FTZ R96, R96, UR14 ;  /* 0x0000000e60607c20 */ /* 0x000fe20008410000 */
[----:B------:R-:W-:-:S04]  /*7d80*/  FMUL.FTZ R101, R101, UR14 ;  /* 0x0000000e65657c20 */ /* 0x000fc80008410000 */
[----:B------:R-:W-:Y:S02]  /*7d90*/  FSEL R103, R96, RZ, P0 ;  /* 0x000000ff60677208 */ /* 0x000fe40000000000 */
[----:B------:R-:W-:-:S04]  /*7da0*/  LOP3.LUT P0, RZ, R112, 0xff, RZ, 0xc0, !PT ;  /* 0x000000ff70ff7812 */ /* 0x000fc8000780c0ff */
[----:B------:R-:W-:-:S04]  /*7db0*/  FSEL R96, R101, RZ, P0 ;  /* 0x000000ff65607208 */ /* 0x000fc80000000000 */
[----:B------:R-:W-:Y:S01]  /*7dc0*/  F2FP.F16.F32.PACK_AB R96, R103, R96 ;  /* 0x000000606760723e */ /* 0x000fe200000000ff */
[----:B------:R-:W-:Y:S06]  /*7dd0*/  BRA `(.L_x_2221) ;  /* 0x0000000400bc7947 */ /* 0x000fec0003800000 */
.L_x_2223:
        /* <DEDUP_REMOVED lines=58> */
.L_x_2225:
        /* <DEDUP_REMOVED lines=53> */
.L_x_2221:
        /* <DEDUP_REMOVED lines=10> */
.L_x_2217:
[----:B------:R-:W-:Y:S05]  /*8570*/  BSYNC.RECONVERGENT B0 ;  /* 0x0000000000007941 */ /* 0x000fea0003800200 */
.L_x_2216:
[----:B------:R-:W-:Y:S01]  /*8580*/  ISETP.NE.AND P0, PT, R108, RZ, PT ;  /* 0x000000ff6c00720c */ /* 0x000fe20003f05270 */
[----:B------:R-:W-:-:S12]  /*8590*/  UPLOP3.LUT UP1, UPT, UPT, UPT, UP1, 0x40, 0x4 ;  /* 0x000000000004789c */ /* 0x000fd80003f2e810 */
[----:B------:R-:W-:Y:S05]  /*85a0*/  @!P0 BRA `(.L_x_2226) ;  /* 0xffffff7c00ec8947 */ /* 0x000fea000383ffff */
.L_x_2187:
        /* <DEDUP_REMOVED lines=31> */
.L_x_2227:
        /* <DEDUP_REMOVED lines=14> */
.L_x_3852:


//--------------------- .text._ZN10layer_norm22ln_bwd_finalize_kernelINS_22Kernel_traits_finalizeILj6144E6__halfS2_fS2_fjLb0ELj1024ELj4ENS_18Kernel_traits_baseILj6144ES2_S2_fS2_fjLj1024EEEEELb0ELb1EEEvNS_9BwdParamsE --------------------------
	.section	.text._ZN10layer_norm22ln_bwd_finalize_kernelINS_22Kernel_traits_finalizeILj6144E6__halfS2_fS2_fjLb0ELj1024ELj4ENS_18Kernel_traits_baseILj6144ES2_S2_fS2_fjLj1024EEEEELb0ELb1EEEvNS_9BwdParamsE,"ax",@progbits
	.align	128
        .global         _ZN10layer_norm22ln_bwd_finalize_kernelINS_22Kernel_traits_finalizeILj6144E6__halfS2_fS2_fjLb0ELj1024ELj4ENS_18Kernel_traits_baseILj6144ES2_S2_fS2_fjLj1024EEEEELb0ELb1EEEvNS_9BwdParamsE
        .type           _ZN10layer_norm22ln_bwd_finalize_kernelINS_22Kernel_traits_finalizeILj6144E6__halfS2_fS2_fjLb0ELj1024ELj4ENS_18Kernel_traits_baseILj6144ES2_S2_fS2_fjLj1024EEEEELb0ELb1EEEvNS_9BwdParamsE,@function
        .size           _ZN10layer_norm22ln_bwd_finalize_kernelINS_22Kernel_traits_finalizeILj6144E6__halfS2_fS2_fjLb0ELj1024ELj4ENS_18Kernel_traits_baseILj6144ES2_S2_fS2_fjLj1024EEEEELb0ELb1EEEvNS_9BwdParamsE,(.L_x_3853 - _ZN10layer_norm22ln_bwd_finalize_kernelINS_22Kernel_traits_finalizeILj6144E6__halfS2_fS2_fjLb0ELj1024ELj4ENS_18Kernel_traits_baseILj6144ES2_S2_fS2_fjLj1024EEEEELb0ELb1EEEvNS_9BwdParamsE)
        .other          _ZN10layer_norm22ln_bwd_finalize_kernelINS_22Kernel_traits_finalizeILj6144E6__halfS2_fS2_fjLb0ELj1024ELj4ENS_18Kernel_traits_baseILj6144ES2_S2_fS2_fjLj1024EEEEELb0ELb1EEEvNS_9BwdParamsE,@"STO_CUDA_ENTRY STV_DEFAULT"
_ZN10layer_norm22ln_bwd_finalize_kernelINS_22Kernel_traits_finalizeILj6144E6__halfS2_fS2_fjLb0ELj1024ELj4ENS_18Kernel_traits_baseILj6144ES2_S2_fS2_fjLj1024EEEEELb0ELb1EEEvNS_9BwdParamsE:
.text._ZN10layer_norm22ln_bwd_finalize_kernelINS_22Kernel_traits_finalizeILj6144E6__halfS2_fS2_fjLb0ELj1024ELj4ENS_18Kernel_traits_baseILj6144ES2_S2_fS2_fjLj1024EEEEELb0ELb1EEEvNS_9BwdParamsE:
        /* <DEDUP_REMOVED lines=81> */
.L_x_2232:
        /* <DEDUP_REMOVED lines=118> */
.L_x_2231:
[----:B------:R-:W-:Y:S05]  /*0c70*/  BSYNC.RECONVERGENT B1 ;  /* 0x0000000000017941 */ /* 0x000fea0003800200 */
.L_x_2230:
        /* <DEDUP_REMOVED lines=77> */
.L_x_2234:
[----:B------:R-:W-:Y:S05]  /*1150*/  BSYNC.RECONVERGENT B1 ;  /* 0x0000000000017941 */ /* 0x000fea0003800200 */
.L_x_2233:
        /* <DEDUP_REMOVED lines=38> */
.L_x_2236:
[----:B------:R-:W-:Y:S05]  /*13c0*/  BSYNC.RECONVERGENT B1 ;  /* 0x0000000000017941 */ /* 0x000fea0003800200 */
.L_x_2235:
        /* <DEDUP_REMOVED lines=8> */
.L_x_2237:
        /* <DEDUP_REMOVED lines=10> */
.L_x_2229:
[----:B------:R-:W-:Y:S05]  /*14f0*/  BSYNC.RECONVERGENT B0 ;  /* 0x0000000000007941 */ /* 0x000fea0003800200 */
.L_x_2228:
        /* <DEDUP_REMOVED lines=57> */
.L_x_2238:
        /* <DEDUP_REMOVED lines=15> */
.L_x_3853:


//--------------------- .text._ZN10layer_norm40ln_parallel_residual_bwd_finalize_kernelINS_22Kernel_traits_finalizeILj6144E6__halfS2_fS2_fjLb0ELj1024ELj4ENS_18Kernel_traits_baseILj6144ES2_S2_fS2_fjLj1024EEEEELb1EEEvNS_9BwdParamsE --------------------------
	.section	.text._ZN10layer_norm40ln_parallel_residual_bwd_finalize_kernelINS_22Kernel_traits_finalizeILj6144E6__halfS2_fS2_fjLb0ELj1024ELj4ENS_18Kernel_traits_baseILj6144ES2_S2_fS2_fjLj1024EEEEELb1EEEvNS_9BwdParamsE,"ax",@progbits
	.align	128
        .global         _ZN10layer_norm40ln_parallel_residual_bwd_finalize_kernelINS_22Kernel_traits_finalizeILj6144E6__halfS2_fS2_fjLb0ELj1024ELj4ENS_18Kernel_traits_baseILj6144ES2_S2_fS2_fjLj1024EEEEELb1EEEvNS_9BwdParamsE
        .type           _ZN10layer_norm40ln_parallel_residual_bwd_finalize_kernelINS_22Kernel_traits_finalizeILj6144E6__halfS2_fS2_fjLb0ELj1024ELj4ENS_18Kernel_traits_baseILj6144ES2_S2_fS2_fjLj1024EEEEELb1EEEvNS_9BwdParamsE,@function
        .size           _ZN10layer_norm40ln_parallel_residual_bwd_finalize_kernelINS_22Kernel_traits_finalizeILj6144E6__halfS2_fS2_fjLb0ELj1024ELj4ENS_18Kernel_traits_baseILj6144ES2_S2_fS2_fjLj1024EEEEELb1EEEvNS_9BwdParamsE,(.L_x_3854 - _ZN10layer_norm40ln_parallel_residual_bwd_finalize_kernelINS_22Kernel_traits_finalizeILj6144E6__halfS2_fS2_fjLb0ELj1024ELj4ENS_18Kernel_traits_baseILj6144ES2_S2_fS2_fjLj1024EEEEELb1EEEvNS_9BwdParamsE)
        .other          _ZN10layer_norm40ln_parallel_residual_bwd_finalize_kernelINS_22Kernel_traits_finalizeILj6144E6__halfS2_fS2_fjLb0ELj1024ELj4ENS_18Kernel_traits_baseILj6144ES2_S2_fS2_fjLj1024EEEEELb1EEEvNS_9BwdParamsE,@"STO_CUDA_ENTRY STV_DEFAULT"
_ZN10layer_norm40ln_parallel_residual_bwd_finalize_kernelINS_22Kernel_traits_finalizeILj6144E6__halfS2_fS2_fjLb0ELj1024ELj4ENS_18Kernel_traits_baseILj6144ES2_S2_fS2_fjLj1024EEEEELb1EEEvNS_9BwdParamsE:
.text._ZN10layer_norm40ln_parallel_residual_bwd_finalize_kernelINS_22Kernel_traits_finalizeILj6144E6__halfS2_fS2_fjLb0ELj1024ELj4ENS_18Kernel_traits_baseILj6144ES2_S2_fS2_fjLj1024EEEEELb1EEEvNS_9BwdParamsE:
        /* <DEDUP_REMOVED lines=60> */
.L_x_2243:
        /* <DEDUP_REMOVED lines=112> */
.L_x_2242:
[----:B------:R-:W-:Y:S05]  /*0ac0*/  BSYNC.RECONVERGENT B1 ;  /* 0x0000000000017941 */ /* 0x000fea0003800200 */
.L_x_2241:
        /* <DEDUP_REMOVED lines=66> */
.L_x_2245:
[----:B------:R-:W-:Y:S05]  /*0ef0*/  BSYNC.RECONVERGENT B1 ;  /* 0x0000000000017941 */ /* 0x000fea0003800200 */
.L_x_2244:
        /* <DEDUP_REMOVED lines=37> */
.L_x_2247:
[----:B------:R-:W-:Y:S05]  /*1150*/  BSYNC.RECONVERGENT B1 ;  /* 0x0000000000017941 */ /* 0x000fea0003800200 */
.L_x_2246:
        /* <DEDUP_REMOVED lines=19> */
.L_x_2240:
[----:B------:R-:W-:Y:S05]  /*1290*/  BSYNC.RECONVERGENT B0 ;  /* 0x0000000000007941 */ /* 0x000fea0003800200 */
.L_x_2239:
        /* <DEDUP_REMOVED lines=92> */
.L_x_2248:
        /* <DEDUP_REMOVED lines=10> */
.L_x_3854:


//--------------------- .text._ZN10layer_norm31ln_parallel_residual_bwd_kernelINS_13Kernel_traitsI6__halfS2_fS2_fjLj6144ELj1ELj1ELj8ELj16ENS_18Kernel_traits_baseILj6144ES2_S2_fS2_fjLj256EEEEELb1ELb1ELb1EEEvNS_9BwdParamsE --------------------------
	.section	.text._ZN10layer_norm31ln_parallel_residual_bwd_kernelINS_13Kernel_traitsI6__halfS2_fS2_fjLj6144ELj1ELj1ELj8ELj16ENS_18Kernel_traits_baseILj6144ES2_S2_fS2_fjLj256EEEEELb1ELb1ELb1EEEvNS_9BwdParamsE,"ax",@progbits
	.align	128
        .global         _ZN10layer_norm31ln_parallel_residual_bwd_kernelINS_13Kernel_traitsI6__halfS2_fS2_fjLj6144ELj1ELj1ELj8ELj16ENS_18Kernel_traits_baseILj6144ES2_S2_fS2_fjLj256EEEEELb1ELb1ELb1EEEvNS_9BwdParamsE
        .type           _ZN10layer_norm31ln_parallel_residual_bwd_kernelINS_13Kernel_traitsI6__halfS2_fS2_fjLj6144ELj1ELj1ELj8ELj16ENS_18Kernel_traits_baseILj6144ES2_S2_fS2_fjLj256EEEEELb1ELb1ELb1EEEvNS_9BwdParamsE,@function
        .size           _ZN10layer_norm31ln_parallel_residual_bwd_kernelINS_13Kernel_traitsI6__halfS2_fS2_fjLj6144ELj1ELj1ELj8ELj16ENS_18Kernel_traits_baseILj6144ES2_S2_fS2_fjLj256EEEEELb1ELb1ELb1EEEvNS_9BwdParamsE,(.L_x_3855 - _ZN10layer_norm31ln_parallel_residual_bwd_kernelINS_13Kernel_traitsI6__halfS2_fS2_fjLj6144ELj1ELj1ELj8ELj16ENS_18Kernel_traits_baseILj6144ES2_S2_fS2_fjLj256EEEEELb1ELb1ELb1EEEvNS_9BwdParamsE)
        .other          _ZN10layer_norm31ln_parallel_residual_bwd_kernelINS_13Kernel_traitsI6__halfS2_fS2_fjLj6144ELj1ELj1ELj8ELj16ENS_18Kernel_traits_baseILj6144ES2_S2_fS2_fjLj256EEEEELb1ELb1ELb1EEEvNS_9BwdParamsE,@"STO_CUDA_ENTRY STV_DEFAULT"
_ZN10layer_norm31ln_parallel_residual_bwd_kernelINS_13Kernel_traitsI6__halfS2_fS2_fjLj6144ELj1ELj1ELj8ELj16ENS_18Kernel_traits_baseILj6144ES2_S2_fS2_fjLj256EEEEELb1ELb1ELb1EEEvNS_9BwdParamsE:
.text._ZN10layer_norm31ln_parallel_residual_bwd_kernelINS_13Kernel_traitsI6__halfS2_fS2_fjLj6144ELj1ELj1ELj8ELj16ENS_18Kernel_traits_baseILj6144ES2_S2_fS2_fjLj256EEEEELb1ELb1ELb1EEEvNS_9BwdParamsE:
        /* <DEDUP_REMOVED lines=58> */
[----:B------:R-:W0:Y:S03]  /*03a0*/  LDCU UR13, c[0x0][0x388] ;  /* 0x00007100ff0d77ac */ /* 0x000e260008000800 */
[----:B------:R-:W3:Y:S01]  /*03b0*/  LDG.E.128 R8, desc[UR10][R2.64+0x1000] ;  /* 0x0010000a02087981 */ /* 0x000ee2000c1e1d00 */
[----:B------:R-:W4:Y:S03]  /*03c0*/  LDCU.U8 UR12, c[0x0][0x410] ;  /* 0x00008200ff0c77ac */ /* 0x000f260008000000 */
[----:B------:R-:W5:Y:S01]  /*03d0*/  LDG.E.128 R4, desc[UR10][R2.64+0x2000] ;  /* 0x0020000a02047981 */ /* 0x000f62000c1e1d00 */
[----:B------:R-:W-:-:S02]  /*03e0*/  CS2R R88, SRZ ;  /* 0x0000000000587805 */ /* 0x000fc4000001ff00 */
[----:B------:R-:W-:Y:S02]  /*03f0*/  CS2R R86, SRZ ;  /* 0x0000000000567805 */ /* 0x000fe4000001ff00 */
[----:B------:R-:W-:Y:S02]  /*0400*/  CS2R R84, SRZ ;  /* 0x0000000000547805 */ /* 0x000fe4000001ff00 */
[----:B------:R-:W-:Y:S01]  /*0410*/  MOV R133, RZ ;  /* 0x000000ff00857202 */ /* 0x000fe20000000f00 */
[----:B------:R-:W0:Y:S01]  /*0420*/  LDCU UR18, c[0x0][0x400] ;  /* 0x00008000ff1277ac */ /* 0x000e220008000800 */
        /* <DEDUP_REMOVED lines=27> */
.L_x_2276:
        /* <DEDUP_REMOVED lines=11> */
[----:B------:R-:W4:Y:S01]  /*0690*/  LDG.E R0, desc[UR10][R58.64] ;  /* 0x0000000a3a007981 */ /* 0x000f22000c1e1900 */
[----:B-1----:R-:W-:-:S04]  /*06a0*/  IMAD.WIDE.U32 R44, R161, 0x10, R68 ;  /* 0x00000010a12c7825 */ /* 0x002fc800078e0044 */
[C---:B------:R-:W-:Y:S02]  /*06b0*/  IMAD.WIDE.U32 R56, R160.reuse, 0x10, R68 ;  /* 0x00000010a0387825 */ /* 0x040fe400078e0044 */
[----:B------:R-:W4:Y:S02]  /*06c0*/  LDG.E.128 R44, desc[UR10][R44.64] ;  /* 0x0000000a2c2c7981 */ /* 0x000f24000c1e1d00 */
[--C-:B--2---:R-:W-:Y:S02]  /*06d0*/  IMAD.WIDE.U32 R72, R161, 0x20, R80.reuse ;  /* 0x00000020a1487825 */ /* 0x104fe400078e0050 */
[----:B------:R-:W2:Y:S02]  /*06e0*/  LDG.E.128 R56, desc[UR10][R56.64] ;  /* 0x0000000a38387981 */ /* 0x000ea4000c1e1d00 */
[--C-:B------:R-:W-:Y:S02]  /*06f0*/  IMAD.WIDE.U32 R78, R160, 0x20, R80.reuse ;  /* 0x00000020a04e7825 */ /* 0x100fe400078e0050 */
[----:B------:R-:W2:Y:S02]  /*0700*/  LDG.E.128 R40, desc[UR10][R72.64] ;  /* 0x0000000a48287981 */ /* 0x000ea4000c1e1d00 */
[----:B------:R-:W-:-:S02]  /*0710*/  IMAD.WIDE.U32 R80, R131, 0x20, R80 ;  /* 0x0000002083507825 */ /* 0x000fc400078e0050 */
[----:B------:R-:W2:Y:S02]  /*0720*/  LDG.E.128 R60, desc[UR10][R78.64+0x10] ;  /* 0x0000100a4e3c7981 */ /* 0x000ea4000c1e1d00 */
[----:B---3--:R-:W-:Y:S02]  /*0730*/  IMAD.WIDE R162, R132, 0x4, R162 ;  /* 0x0000000484a27825 */ /* 0x008fe400078e02a2 */
[----:B------:R-:W3:Y:S02]  /*0740*/  LDG.E.128 R64, desc[UR10][R80.64] ;  /* 0x0000000a50407981 */ /* 0x000ee4000c1e1d00 */
[----:B------:R-:W-:Y:S02]  /*0750*/  IMAD.WIDE.U32 R74, R131, 0x10, R68 ;  /* 0x00000010834a7825 */ /* 0x000fe400078e0044 */
[----:B------:R-:W3:Y:S04]  /*0760*/  LDG.E.128 R68, desc[UR10][R80.64+0x10] ;  /* 0x0000100a50447981 */ /* 0x000ee8000c1e1d00 */
[----:B------:R-:W3:Y:S04]  /*0770*/  LDG.E.128 R48, desc[UR10][R72.64+0x10] ;  /* 0x0000100a48307981 */ /* 0x000ee8000c1e1d00 */
[----:B------:R0:W3:Y:S04]  /*0780*/  LDG.E.128 R52, desc[UR10][R78.64] ;  /* 0x0000000a4e347981 */ /* 0x0000e8000c1e1d00 */
[----:B------:R-:W3:Y:S04]  /*0790*/  LDG.E R162, desc[UR10][R162.64] ;  /* 0x0000000aa2a27981 */ /* 0x000ee8000c1e1900 */
[----:B------:R-:W3:Y:S01]  /*07a0*/  LDG.E.128 R72, desc[UR10][R74.64] ;  /* 0x0000000a4a487981 */ /* 0x000ee2000c1e1d00 */
[----:B------:R-:W-:Y:S01]  /*07b0*/  ISETP.NE.U32.AND P1, PT, RZ, UR14, PT ;  /* 0x0000000eff007c0c */ /* 0x000fe2000bf25070 */
[----:B0-----:R-:W0:Y:S03]  /*07c0*/  LDC.64 R78, c[0x0][0x3b0] ;  /* 0x0000ec00ff4e7b82 */ /* 0x001e260000000a00 */
[----:B------:R-:W-:-:S13]  /*07d0*/  ISETP.NE.AND.EX P1, PT, RZ, UR15, PT, P1 ;  /* 0x0000000fff007c0c */ /* 0x000fda000bf25310 */
[----:B------:R-:W1:Y:S08]  /*07e0*/  @P1 LDC.64 R164, c[0x0][0x438] ;  /* 0x00010e00ffa41b82 */ /* 0x000e700000000a00 */
[----:B------:R-:W0:Y:S01]  /*07f0*/  @P1 LDC.64 R80, c[0x0][0x438] ;  /* 0x00010e00ff501b82 */ /* 0x000e220000000a00 */
[----:B------:R-:W-:-:S07]  /*0800*/  ISETP.NE.U32.AND P0, PT, RZ, UR16, PT ;  /* 0x00000010ff007c0c */ /* 0x000fce000bf05070 */
[----:B------:R-:W0:Y:S01]  /*0810*/  @P1 LDC.64 R166, c[0x0][0x438] ;  /* 0x00010e00ffa61b82 */ /* 0x000e220000000a00 */
[----:B-1----:R-:W-:-:S04]  /*0820*/  @P1 IMAD.WIDE.U32 R172, R160, 0x20, R164 ;  /* 0x00000020a0ac1825 */ /* 0x002fc800078e00a4 */
[----:B0-----:R-:W-:-:S04]  /*0830*/  IMAD.WIDE.U32 R164, R161, 0x8, R78 ;  /* 0x00000008a1a47825 */ /* 0x001fc800078e004e */
[C---:B------:R-:W-:Y:S01]  /*0840*/  @P1 IMAD.WIDE.U32 R174, R131.reuse, 0x20, R80 ;  /* 0x0000002083ae1825 */ /* 0x040fe200078e0050 */
[----:B------:R-:W-:Y:S01]  /*0850*/  ISETP.NE.AND.EX P0, PT, RZ, UR17, PT, P0 ;  /* 0x00000011ff007c0c */ /* 0x000fe2000bf05300 */
[----:B------:R-:W5:Y:S02]  /*0860*/  @P1 LDG.E.128 R12, desc[UR10][R172.64] ;  /* 0x0000000aac0c1981 */ /* 0x000f64000c1e1d00 */
[--C-:B------:R-:W-:Y:S01]  /*0870*/  IMAD.WIDE.U32 R80, R160, 0x8, R78.reuse ;  /* 0x00000008a0507825 */ /* 0x100fe200078e004e */
[----:B------:R-:W-:Y:S01]  /*0880*/  ISETP.NE.AND P3, PT, RZ, UR12, PT ;  /* 0x0000000cff007c0c */ /* 0x000fe2000bf65270 */
[----:B------:R-:W5:Y:S02]  /*0890*/  @P1 LDG.E.128 R16, desc[UR10][R172.64+0x10] ;  /* 0x0000100aac101981 */ /* 0x000f64000c1e1d00 */
[----:B------:R-:W-:Y:S02]  /*08a0*/  IMAD.WIDE.U32 R78, R131, 0x8, R78 ;  /* 0x00000008834e7825 */ /* 0x000fe400078e004e */
[----:B------:R-:W5:Y:S04]  /*08b0*/  LDG.E.64 R80, desc[UR10][R80.64] ;  /* 0x0000000a50507981 */ /* 0x000f68000c1e1b00 */
[----:B------:R-:W5:Y:S01]  /*08c0*/  LDG.E.64 R78, desc[UR10][R78.64] ;  /* 0x0000000a4e4e7981 */ /* 0x000f62000c1e1b00 */
[----:B------:R-:W0:Y:S01]  /*08d0*/  @P0 LDC.64 R170, c[0x0][0x3b8] ;  /* 0x0000ee00ffaa0b82 */ /* 0x000e220000000a00 */
[----:B------:R-:W-:-:S02]  /*08e0*/  @P1 IMAD.WIDE.U32 R166, R161, 0x20, R166 ;  /* 0x00000020a1a61825 */ /* 0x000fc400078e00a6 */
[----:B------:R-:W5:Y:S04]  /*08f0*/  @P1 LDG.E.128 R20, desc[UR10][R174.64] ;  /* 0x0000000aae141981 */ /* 0x000f68000c1e1d00 */
[----:B------:R-:W5:Y:S01]  /*0900*/  @P1 LDG.E.128 R4, desc[UR10][R166.64] ;  /* 0x0000000aa6041981 */ /* 0x000f62000c1e1d00 */
[----:B------:R-:W1:Y:S03]  /*0910*/  @P0 LDC.64 R82, c[0x0][0x3b8] ;  /* 0x0000ee00ff520b82 */ /* 0x000e660000000a00 */
[----:B------:R-:W5:Y:S04]  /*0920*/  @P1 LDG.E.128 R8, desc[UR10][R166.64+0x10] ;  /* 0x0000100aa6081981 */ /* 0x000f68000c1e1d00 */
[----:B------:R-:W5:Y:S01]  /*0930*/  @P1 LDG.E.128 R24, desc[UR10][R174.64+0x10] ;  /* 0x0000100aae181981 */ /* 0x000f62000c1e1d00 */
[----:B------:R-:W1:Y:S01]  /*0940*/  @P0 LDC.64 R168, c[0x0][0x3b8] ;  /* 0x0000ee00ffa80b82 */ /* 0x000e620000000a00 */
[----:B0-----:R-:W-:-:S05]  /*0950*/  @P0 IMAD.WIDE.U32 R170, R131, 0x8, R170 ;  /* 0x0000000883aa0825 */ /* 0x001fca00078e00aa */
[----:B------:R0:W5:Y:S01]  /*0960*/  @P0 LDG.E.64 R76, desc[UR10][R170.64] ;  /* 0x0000000aaa4c0981 */ /* 0x000162000c1e1b00 */
[----:B-1----:R-:W-:-:S05]  /*0970*/  @P0 IMAD.WIDE.U32 R82, R160, 0x8, R82 ;  /* 0x00000008a0520825 */ /* 0x002fca00078e0052 */
[----:B------:R-:W5:Y:S01]  /*0980*/  @P0 LDG.E.64 R2, desc[UR10][R82.64] ;  /* 0x0000000a52020981 */ /* 0x000f62000c1e1b00 */
[----:B------:R-:W-:-:S05]  /*0990*/  @P0 IMAD.WIDE.U32 R168, R161, 0x8, R168 ;  /* 0x00000008a1a80825 */ /* 0x000fca00078e00a8 */
[----:B------:R1:W5:Y:S04]  /*09a0*/  @P0 LDG.E.64 R150, desc[UR10][R168.64] ;  /* 0x0000000aa8960981 */ /* 0x000368000c1e1b00 */
[----:B------:R1:W5:Y:S01]  /*09b0*/  LDG.E.64 R82, desc[UR10][R164.64] ;  /* 0x0000000aa4527981 */ /* 0x000362000c1e1b00 */
[----:B----4-:R-:W-:Y:S01]  /*09c0*/  FSEL R0, R0, RZ, !P3 ;  /* 0x000000ff00007208 */ /* 0x010fe20005800000 */
[--C-:B0-----:R-:W-:Y:S02]  /*09d0*/  HADD2.F32 R170, -RZ, R44.reuse.H0_H0 ;  /* 0x2000002cffaa7230 */ /* 0x101fe40000004100 */
[----:B------:R-:W-:Y:S02]  /*09e0*/  HADD2.F32 R167, -RZ, R44.H1_H1 ;  /* 0x3000002cffa77230 */ /* 0x000fe40000004100 */
[----:B--2---:R-:W-:-:S02]  /*09f0*/  HADD2.F32 R177, -RZ, R59.H0_H0 ;  /* 0x2000003bffb17230 */ /* 0x004fc40000004100 */
[----:B------:R-:W-:Y:S02]  /*0a00*/  HADD2.F32 R178, -RZ, R59.H1_H1 ;  /* 0x3000003bffb27230 */ /* 0x000fe40000004100 */
[C---:B------:R-:W-:Y:S01]  /*0a10*/  FADD.FTZ R183, -R0.reuse, R40 ;  /* 0x0000002800b77221 */ /* 0x040fe20000010100 */
[C---:B------:R-:W-:Y:S01]  /*0a20*/  FADD.FTZ R185, -R0.reuse, R41 ;  /* 0x0000002900b97221 */ /* 0x040fe20000010100 */
[C---:B------:R-:W-:Y:S01]  /*0a30*/  FADD.FTZ R189, -R0.reuse, R43 ;  /* 0x0000002b00bd7221 */ /* 0x040fe20000010100 */
[--C-:B-1----:R-:W-:Y:S02]  /*0a40*/  HADD2.F32 R168, -RZ, R45.reuse.H0_H0 ;  /* 0x2000002dffa87230 */ /* 0x102fe40000004100 */
[C---:B------:R-:W-:Y:S01]  /*0a50*/  FADD.FTZ R59, -R0.reuse, R61 ;  /* 0x0000003d003b7221 */ /* 0x040fe20000010100 */
[----:B------:R-:W-:Y:S02]  /*0a60*/  HADD2.F32 R169, -RZ, R45.H1_H1 ;  /* 0x3000002dffa97230 */ /* 0x000fe40000004100 */
[----:B------:R-:W-:Y:S01]  /*0a70*/  FADD.FTZ R187, -R0, R42 ;  /* 0x0000002a00bb7221 */ /* 0x000fe20000010100 */
[----:B------:R-:W-:-:S02]  /*0a80*/  HADD2.F32 R165, -RZ, R47.H0_H0 ;  /* 0x2000002fffa57230 */ /* 0x000fc40000004100 */
[C---:B---3--:R-:W-:Y:S01]  /*0a90*/  FADD.FTZ R211, -R0.reuse, R65 ;  /* 0x0000004100d37221 */ /* 0x048fe20000010100 */
[----:B------:R-:W-:Y:S02]  /*0aa0*/  HADD2.F32 R164, -RZ, R47.H1_H1 ;  /* 0x3000002fffa47230 */ /* 0x000fe40000004100 */
[C---:B------:R-:W-:Y:S01]  /*0ab0*/  FADD.FTZ R207, -R0.reuse, R62 ;  /* 0x0000003e00cf7221 */ /* 0x040fe20000010100 */
[--C-:B------:R-:W-:Y:S02]  /*0ac0*/  HADD2.F32 R173, -RZ, R57.reuse.H0_H0 ;  /* 0x20000039ffad7230 */ /* 0x100fe40000004100 */
        /* <DEDUP_REMOVED lines=20> */
[----:B------:R-:W-:Y:S01]  /*0c10*/  FMUL.FTZ R182, R158, R167 ;  /* 0x000000a79eb67220 */ /* 0x000fe20000410000 */
[----:B------:R-:W-:Y:S01]  /*0c20*/  FMUL.FTZ R184, R162, R185 ;  /* 0x000000b9a2b87220 */ /* 0x000fe20000410000 */
[----:B------:R-:W-:Y:S01]  /*0c30*/  FADD.FTZ R69, RZ, R71 ;  /* 0x00000047ff457221 */ /* 0x000fe20000010000 */
[----:B------:R-:W-:Y:S01]  /*0c40*/  FFMA.FTZ R53, R0, R71, RZ ;  /* 0x0000004700357223 */ /* 0x000fe200000100ff */
        /* <DEDUP_REMOVED lines=11> */
[----:B------:R-:W-:Y:S01]  /*0d00*/  FADD.FTZ R42, R189, R40 ;  /* 0x00000028bd2a7221 */ /* 0x000fe20000010000 */
[----:B------:R-:W-:Y:S01]  /*0d10*/  FMUL.FTZ R193, R162, R193 ;  /* 0x000000c1a2c17220 */ /* 0x000fe20000410000 */
[----:B------:R-:W-:Y:S01]  /*0d20*/  FFMA.FTZ R40, R194, R189, R53 ;  /* 0x000000bdc2287223 */ /* 0x000fe20000010035 */
        /* <DEDUP_REMOVED lines=18> */
[----:B------:R-:W-:-:S02]  /*0e50*/  HADD2.F32 R181, -RZ, R75.H0_H0 ;  /* 0x2000004bffb57230 */ /* 0x000fc40000004100 */
[----:B------:R-:W-:Y:S01]  /*0e60*/  FADD.FTZ R42, R70, R51 ;  /* 0x00000033462a7221 */ /* 0x000fe20000010000 */
[----:B------:R-:W-:Y:S02]  /*0e70*/  HADD2.F32 R186, -RZ, R75.H1_H1 ;  /* 0x3000004bffba7230 */ /* 0x000fe40000004100 */
[----:B------:R-:W-:Y:S01]  /*0e80*/  FMUL.FTZ R75, R148, R172 ;  /* 0x000000ac944b7220 */ /* 0x000fe20000410000 */
        /* <DEDUP_REMOVED lines=9> */
[C---:B------:R-:W-:Y:S01]  /*0f20*/  FMUL.FTZ R192, R162.reuse, R55 ;  /* 0x00000037a2c07220 */ /* 0x040fe20000410000 */
        /* <DEDUP_REMOVED lines=90> */
.L_x_2251:
[----:B------:R-:W-:Y:S05]  /*14d0*/  BSYNC.RECONVERGENT B0 ;  /* 0x0000000000007941 */ /* 0x000fea0003800200 */
.L_x_2250:
[----:B------:R-:W1:Y:S08]  /*14e0*/  S2UR UR5, SR_CgaCtaId ;  /* 0x00000000000579c3 */ /* 0x000e700000008800 */
[----:B------:R-:W-:Y:S01]  /*14f0*/  BAR.SYNC.DEFER_BLOCKING 0x0 ;  /* 0x0000000000007b1d */ /* 0x000fe20000010000 */
[----:B------:R-:W-:Y:S01]  /*1500*/  FADD.FTZ R104, R163, R104 ;  /* 0x00000068a3687221 */ /* 0x000fe20000010000 */
[----:B------:R-:W-:Y:S01]  /*1510*/  FFMA.FTZ R84, R193, R163, R84 ;  /* 0x000000a3c1547223 */ /* 0x000fe20000010054 */
[----:B------:R-:W-:Y:S01]  /*1520*/  UISETP.NE.U32.AND UP0, UPT, UR16, URZ, UPT ;  /* 0x000000ff1000728c */ /* 0x000fe2000bf05070 */
[----:B------:R-:W-:Y:S01]  /*1530*/  FADD.FTZ R130, R170, R130 ;  /* 0x00000082aa827221 */ /* 0x000fe20000010000 */
[----:B------:R-:W-:Y:S01]  /*1540*/  FFMA.FTZ R133, R0, R170, R133 ;  /* 0x000000aa00857223 */ /* 0x000fe20000010085 */
[----:B------:R-:W-:-:S02]  /*1550*/  UMOV UR4, 0x400 ;  /* 0x0000040000047882 */ /* 0x000fc40000000000 */
[----:B------:R-:W2:Y:S01]  /*1560*/  LDC.64 R44, c[0x0][0x380] ;  /* 0x0000e000ff2c7b82 */ /* 0x000ea20000000a00 */
[----:B------:R-:W-:Y:S01]  /*1570*/  UISETP.NE.AND.EX UP0, UPT, UR17, URZ, UPT, UP0 ;  /* 0x000000ff1100728c */ /* 0x000fe2000bf05300 */
        /* <DEDUP_REMOVED lines=23> */
[----:B--2---:R-:W-:Y:S01]  /*16f0*/  IADD3 R132, PT, PT, R132, R44, RZ ;  /* 0x0000002c84847210 */ /* 0x004fe20007ffe0ff */
[----:B------:R-:W-:Y:S01]  /*1700*/  @!UP1 UIADD3 UR7, UPT, UPT, UR4, 0x6010, URZ ;  /* 0x0000601004079890 */ /* 0x000fe2000fffe0ff */
[----:B------:R-:W-:Y:S01]  /*1710*/  FFMA.FTZ R91, R192, R174, R91 ;  /* 0x000000aec05b7223 */ /* 0x000fe2000001005b */
        /* <DEDUP_REMOVED lines=66> */
[-C--:B------:R-:W-:Y:S01]  /*1b40*/  FFMA.FTZ R40, R199, R53.reuse, R52 ;  /* 0x00000035c7287223 */ /* 0x080fe20000010034 */
[----:B------:R-:W-:Y:S01]  /*1b50*/  FADD.FTZ R43, R200, -R43 ;  /* 0x8000002bc82b7221 */ /* 0x000fe20000010000 */
[----:B------:R-:W-:Y:S01]  /*1b60*/  FADD.FTZ R195, R195, -R196 ;  /* 0x800000c4c3c37221 */ /* 0x000fe20000010000 */
[-C--:B------:R-:W-:Y:S01]  /*1b70*/  FFMA.FTZ R188, R188, R53.reuse, R52 ;  /* 0x00000035bcbc7223 */ /* 0x080fe20000010034 */
[----:B------:R-:W-:Y:S01]  /*1b80*/  FADD.FTZ R197, R197, -R40 ;  /* 0x80000028c5c57221 */ /* 0x000fe20000010000 */
[-CC-:B------:R-:W-:Y:S01]  /*1b90*/  FFMA.FTZ R194, R194, R53.reuse, R52.reuse ;  /* 0x00000035c2c27223 */ /* 0x180fe20000010034 */
[----:B------:R-:W-:Y:S01]  /*1ba0*/  FFMA.FTZ R0, R0, R53, R52 ;  /* 0x0000003500007223 */ /* 0x000fe20000010034 */
[----:B------:R-:W-:Y:S01]  /*1bb0*/  FMUL.FTZ R43, R162, R43 ;  /* 0x0000002ba22b7220 */ /* 0x000fe20000410000 */
        /* <DEDUP_REMOVED lines=9> */
[----:B------:R-:W-:Y:S01]  /*1c50*/  ISETP.GE.U32.AND.EX P2, PT, R83, 0x1000000, PT, P2 ;  /* 0x010000005300780c */ /* 0x000fe20003f46120 */
[----:B------:R-:W-:Y:S01]  /*1c60*/  FMUL.FTZ R197, R197, UR6 ;  /* 0x00000006c5c57c20 */ /* 0x000fe20008410000 */
[----:B------:R-:W-:Y:S01]  /*1c70*/  FMUL.FTZ R191, R191, UR6 ;  /* 0x00000006bfbf7c20 */ /* 0x000fe20008410000 */
[----:B------:R-:W-:Y:S01]  /*1c80*/  FMUL.FTZ R195, R195, UR6 ;  /* 0x00000006c3c37c20 */ /* 0x000fe20008410000 */
[C---:B------:R-:W-:Y:S01]  /*1c90*/  LOP3.LUT P3, RZ, R83.reuse, 0xff0000, RZ, 0xc0, !PT ;  /* 0x00ff000053ff7812 */ /* 0x040fe2000786c0ff */
[C---:B------:R-:W-:Y:S01]  /*1ca0*/  FMUL.FTZ R41, R162.reuse, R41 ;  /* 0x00000029a2297220 */ /* 0x040fe20000410000 */
[C---:B------:R-:W-:Y:S01]  /*1cb0*/  LOP3.LUT P5, RZ, R83.reuse, 0xff, RZ, 0xc0, !PT ;  /* 0x000000ff53ff7812 */ /* 0x040fe200078ac0ff */
[C---:B------:R-:W-:Y:S01]  /*1cc0*/  FMUL.FTZ R183, R162.reuse, R183 ;  /* 0x000000b7a2b77220 */ /* 0x040fe20000410000 */
        /* <DEDUP_REMOVED lines=24> */
.L_x_2254:
        /* <DEDUP_REMOVED lines=8> */
[----:B-----5:R-:W-:Y:S01]  /*1ed0*/  LOP3.LUT P5, RZ, R83, 0xff0000, RZ, 0xc0, !PT ;  /* 0x00ff000053ff7812 */ /* 0x020fe200078ac0ff */
[----:B------:R-:W-:Y:S01]  /*1ee0*/  FADD.FTZ R197, R197, -R28 ;  /* 0x8000001cc5c57221 */ /* 0x000fe20000010000 */
[----:B------:R-:W-:Y:S01]  /*1ef0*/  FMUL.FTZ R35, R162, R35 ;  /* 0x00000023a2237220 */ /* 0x000fe20000410000 */
[----:B------:R-:W-:Y:S01]  /*1f00*/  FADD.FTZ R183, R183, -R188 ;  /* 0x800000bcb7b77221 */ /* 0x000fe20000010000 */
[--C-:B------:R-:W-:Y:S01]  /*1f10*/  FFMA.FTZ R196, R196, R53, R52.reuse ;  /* 0x00000035c4c47223 */ /* 0x100fe20000010034 */
[----:B------:R-:W-:Y:S01]  /*1f20*/  FMUL.FTZ R34, R162, R197 ;  /* 0x000000c5a2227220 */ /* 0x000fe20000410000 */
[----:B------:R-:W-:Y:S01]  /*1f30*/  ISETP.GE.U32.AND P2, PT, R82, RZ, PT ;  /* 0x000000ff5200720c */ /* 0x000fe20003f46070 */
[-CC-:B------:R-:W-:Y:S01]  /*1f40*/  FFMA.FTZ R29, R184, R53.reuse, R52.reuse ;  /* 0x00000035b81d7223 */ /* 0x180fe20000010034 */
[----:B------:R-:W-:Y:S01]  /*1f50*/  FFMA.FTZ R194, R194, R53, R52 ;  /* 0x00000035c2c27223 */ /* 0x000fe20000010034 */
[----:B------:R-:W-:Y:S01]  /*1f60*/  FMUL.FTZ R30, R34, UR6 ;  /* 0x00000006221e7c20 */ /* 0x000fe20008410000 */
[----:B------:R-:W-:Y:S01]  /*1f70*/  FMUL.FTZ R28, R162, R71 ;  /* 0x00000047a21c7220 */ /* 0x000fe20000410000 */
[----:B------:R-:W-:Y:S01]  /*1f80*/  FMUL.FTZ R32, R35, UR6 ;  /* 0x0000000623207c20 */ /* 0x000fe20008410000 */
[----:B------:R-:W-:Y:S01]  /*1f90*/  FADD.FTZ R33, R195, -R196 ;  /* 0x800000c4c3217221 */ /* 0x000fe20000010000 */
[----:B------:R-:W-:Y:S01]  /*1fa0*/  ISETP.GE.U32.AND.EX P2, PT, R83, 0x1000000, PT, P2 ;  /* 0x010000005300780c */ /* 0x000fe20003f46120 */
[----:B------:R-:W-:Y:S01]  /*1fb0*/  FADD.FTZ R29, R182, -R29 ;  /* 0x8000001db61d7221 */ /* 0x000fe20000010000 */
[----:B------:R-:W-:Y:S01]  /*1fc0*/  FSEL R48, R30, RZ, P5 ;  /* 0x000000ff1e307208 */ /* 0x000fe20002800000 */
[----:B------:R-:W-:Y:S01]  /*1fd0*/  FMUL.FTZ R30, R162, R183 ;  /* 0x000000b7a21e7220 */ /* 0x000fe20000410000 */
        /* <DEDUP_REMOVED lines=29> */
.L_x_2253:
        /* <DEDUP_REMOVED lines=13> */
[----:B------:R-:W-:Y:S01]  /*2280*/  FADD.FTZ R71, R71, -R0 ;  /* 0x8000000047477221 */ /* 0x000fe20000010000 */
[----:B-----5:R-:W-:Y:S01]  /*2290*/  FFMA.FTZ R0, R162, R191, R8 ;  /* 0x000000bfa2007223 */ /* 0x020fe20000010008 */
[----:B------:R-:W-:Y:S01]  /*22a0*/  FADD.FTZ R197, R197, -R40 ;  /* 0x80000028c5c57221 */ /* 0x000fe20000010000 */
[----:B------:R-:W-:Y:S01]  /*22b0*/  FADD.FTZ R41, R200, -R41 ;  /* 0x80000029c8297221 */ /* 0x000fe20000010000 */
[----:B------:R-:W-:Y:S01]  /*22c0*/  FADD.FTZ R196, R195, -R196 ;  /* 0x800000c4c3c47221 */ /* 0x000fe20000010000 */
[----:B------:R-:W-:Y:S01]  /*22d0*/  ISETP.GE.U32.AND P2, PT, R82, RZ, PT ;  /* 0x000000ff5200720c */ /* 0x000fe20003f46070 */
[C---:B------:R-:W-:Y:S01]  /*22e0*/  FFMA.FTZ R40, R162.reuse, R197, R10 ;  /* 0x000000c5a2287223 */ /* 0x040fe2000001000a */
[----:B------:R-:W-:Y:S01]  /*22f0*/  FFMA.FTZ R41, R162, R41, R11 ;  /* 0x00000029a2297223 */ /* 0x000fe2000001000b */
        /* <DEDUP_REMOVED lines=38> */
.L_x_2256:
        /* <DEDUP_REMOVED lines=10> */
[----:B------:R-:W-:Y:S01]  /*2600*/  FFMA.FTZ R35, R162, R31, R11 ;  /* 0x0000001fa2237223 */ /* 0x000fe2000001000b */
[----:B------:R-:W-:Y:S01]  /*2610*/  FADD.FTZ R183, R183, -R188 ;  /* 0x800000bcb7b77221 */ /* 0x000fe20000010000 */
[----:B------:R-:W-:Y:S01]  /*2620*/  FFMA.FTZ R196, R196, R53, R52 ;  /* 0x00000035c4c47223 */ /* 0x000fe20000010034 */
[----:B------:R-:W-:Y:S01]  /*2630*/  FFMA.FTZ R34, R162, R197, R10 ;  /* 0x000000c5a2227223 */ /* 0x000fe2000001000a */
[----:B------:R-:W-:Y:S01]  /*2640*/  ISETP.GE.U32.AND P2, PT, R82, RZ, PT ;  /* 0x000000ff5200720c */ /* 0x000fe20003f46070 */
[-CC-:B------:R-:W-:Y:S01]  /*2650*/  FFMA.FTZ R29, R184, R53.reuse, R52.reuse ;  /* 0x00000035b81d7223 */ /* 0x180fe20000010034 */
[----:B------:R-:W-:Y:S01]  /*2660*/  FFMA.FTZ R194, R194, R53, R52 ;  /* 0x00000035c2c27223 */ /* 0x000fe20000010034 */
[----:B------:R-:W-:Y:S01]  /*2670*/  FMUL.FTZ R30, R34, UR6 ;  /* 0x00000006221e7c20 */ /* 0x000fe20008410000 */
[----:B------:R-:W-:Y:S01]  /*2680*/  FFMA.FTZ R28, R162, R71, R4 ;  /* 0x00000047a21c7223 */ /* 0x000fe20000010004 */
[----:B------:R-:W-:Y:S01]  /*2690*/  FMUL.FTZ R31, R35, UR6 ;  /* 0x00000006231f7c20 */ /* 0x000fe20008410000 */
[----:B------:R-:W-:Y:S01]  /*26a0*/  FADD.FTZ R196, R195, -R196 ;  /* 0x800000c4c3c47221 */ /* 0x000fe20000010000 */
[----:B------:R-:W-:Y:S01]  /*26b0*/  ISETP.GE.U32.AND.EX P2, PT, R83, 0x1000000, PT, P2 ;  /* 0x010000005300780c */ /* 0x000fe20003f46120 */
[----:B------:R-:W-:Y:S01]  /*26c0*/  FADD.FTZ R29, R182, -R29 ;  /* 0x8000001db61d7221 */ /* 0x000fe20000010000 */
[----:B------:R-:W-:Y:S01]  /*26d0*/  FSEL R48, R30, RZ, P5 ;  /* 0x000000ff1e307208 */ /* 0x000fe20002800000 */
[----:B------:R-:W-:Y:S01]  /*26e0*/  FFMA.FTZ R30, R162, R183, R6 ;  /* 0x000000b7a21e7223 */ /* 0x000fe20000010006 */
        /* <DEDUP_REMOVED lines=29> */
.L_x_2252:
        /* <DEDUP_REMOVED lines=56> */
[----:B------:R-:W-:Y:S01]  /*2c40*/  F2FP.F16.F32.PACK_AB R38, R37, R38 ;  /* 0x000000262526723e */ /* 0x000fe200000000ff */
        /* <DEDUP_REMOVED lines=26> */
.L_x_2258:
        /* <DEDUP_REMOVED lines=10> */
[----:B------:R-:W-:Y:S01]  /*2e90*/  ISETP.GE.U32.AND P3, PT, R150, RZ, PT ;  /* 0x000000ff9600720c */ /* 0x000fe20003f66070 */
[----:B------:R-:W-:Y:S01]  /*2ea0*/  FFMA.FTZ R188, R188, R53, R52 ;  /* 0x00000035bcbc7223 */ /* 0x000fe20000010034 */
[----:B------:R-:W-:Y:S01]  /*2eb0*/  FADD.FTZ R33, R195, -R196 ;  /* 0x800000c4c3217221 */ /* 0x000fe20000010000 */
[----:B------:R-:W-:Y:S01]  /*2ec0*/  FMUL.FTZ R28, R34, UR6 ;  /* 0x00000006221c7c20 */ /* 0x000fe20008410000 */
[----:B------:R-:W-:Y:S01]  /*2ed0*/  LOP3.LUT P6, RZ, R83, 0xff0000, RZ, 0xc0, !PT ;  /* 0x00ff000053ff7812 */ /* 0x000fe200078cc0ff */
[C---:B------:R-:W-:Y:S01]  /*2ee0*/  FMUL.FTZ R32, R162.reuse, R191 ;  /* 0x000000bfa2207220 */ /* 0x040fe20000410000 */
[----:B------:R-:W-:Y:S01]  /*2ef0*/  LOP3.LUT P5, RZ, R151, 0xff0000, RZ, 0xc0, !PT ;  /* 0x00ff000097ff7812 */ /* 0x000fe200078ac0ff */
[----:B------:R-:W-:Y:S01]  /*2f00*/  FMUL.FTZ R29, R35, UR6 ;  /* 0x00000006231d7c20 */ /* 0x000fe20008410000 */
[----:B------:R-:W-:Y:S01]  /*2f10*/  ISETP.GE.U32.AND.EX P2, PT, R83, 0x1000000, PT, P2 ;  /* 0x010000005300780c */ /* 0x000fe20003f46120 */
[----:B------:R-:W-:Y:S01]  /*2f20*/  FADD.FTZ R183, R183, -R188 ;  /* 0x800000bcb7b77221 */ /* 0x000fe20000010000 */
[----:B------:R-:W-:Y:S01]  /*2f30*/  ISETP.GE.U32.AND.EX P3, PT, R151, 0x1000000, PT, P3 ;  /* 0x010000009700780c */ /* 0x000fe20003f66130 */
[----:B------:R-:W-:Y:S01]  /*2f40*/  FMUL.FTZ R33, R162, R33 ;  /* 0x00000021a2217220 */ /* 0x000fe20000410000 */
[----:B------:R-:W-:Y:S01]  /*2f50*/  FSEL R43, R28, RZ, P6 ;  /* 0x000000ff1c2b7208 */ /* 0x000fe20003000000 */
[----:B------:R-:W-:Y:S01]  /*2f60*/  FMUL.FTZ R30, R162, R183 ;  /* 0x000000b7a21e7220 */ /* 0x000fe20000410000 */
[----:B------:R-:W-:Y:S01]  /*2f70*/  FSEL R39, R28, RZ, P5 ;  /* 0x000000ff1c277208 */ /* 0x000fe20002800000 */
[----:B------:R-:W-:Y:S01]  /*2f80*/  FMUL.FTZ R28, R32, UR6 ;  /* 0x00000006201c7c20 */ /* 0x000fe20008410000 */
        /* <DEDUP_REMOVED lines=18> */
[----:B------:R-:W-:Y:S01]  /*30b0*/  FFMA.FTZ R29, R184, R53, R52 ;  /* 0x00000035b81d7223 */ /* 0x000fe20000010034 */
[----:B------:R-:W-:Y:S02]  /*30c0*/  FSEL R41, R28, RZ, P6 ;  /* 0x000000ff1c297208 */ /* 0x000fe40003000000 */
[----:B------:R-:W-:Y:S01]  /*30d0*/  LOP3.LUT P6, RZ, R150, 0xff0000, RZ, 0xc0, !PT ;  /* 0x00ff000096ff7812 */ /* 0x000fe200078cc0ff */
[----:B------:R-:W-:Y:S01]  /*30e0*/  FADD.FTZ R29, R182, -R29 ;  /* 0x8000001db61d7221 */ /* 0x000fe20000010000 */
[----:B------:R-:W-:Y:S01]  /*30f0*/  F2FP.F16.F32.PACK_AB R39, R40, R39 ;  /* 0x000000272827723e */ /* 0x000fe200000000ff */
[----:B------:R-:W-:Y:S01]  /*3100*/  FMUL.FTZ R40, R31, UR6 ;  /* 0x000000061f287c20 */ /* 0x000fe20008410000 */
[----:B------:R-:W-:Y:S01]  /*3110*/  F2FP.F16.F32.PACK_AB R38, R37, R38 ;  /* 0x000000262526723e */ /* 0x000fe200000000ff */
[----:B------:R-:W-:Y:S01]  /*3120*/  FMUL.FTZ R29, R162, R29 ;  /* 0x0000001da21d7220 */ /* 0x000fe20000410000 */
[----:B------:R-:W-:-:S02]  /*3130*/  LOP3.LUT P5, RZ, R82, 0xff000000, RZ, 0xc0, !PT ;  /* 0xff00000052ff7812 */ /* 0x000fc400078ac0ff */
[----:B------:R-:W-:Y:S01]  /*3140*/  FSEL R37, R28, RZ, P6 ;  /* 0x000000ff1c257208 */ /* 0x000fe20003000000 */
[----:B------:R-:W-:Y:S01]  /*3150*/  FMUL.FTZ R28, R162, R71 ;  /* 0x00000047a21c7220 */ /* 0x000fe20000410000 */
[----:B------:R-:W-:Y:S02]  /*3160*/  LOP3.LUT P6, RZ, R150, 0xff000000, RZ, 0xc0, !PT ;  /* 0xff00000096ff7812 */ /* 0x000fe400078cc0ff */
[----:B------:R-:W-:Y:S01]  /*3170*/  F2FP.F16.F32.PACK_AB R43, R36, R43 ;  /* 0x0000002b242b723e */ /* 0x000fe200000000ff */
        /* <DEDUP_REMOVED lines=18> */
.L_x_2257:
        /* <DEDUP_REMOVED lines=80> */
.L_x_2259:
        /* <DEDUP_REMOVED lines=10> */
[----:B------:R-:W-:Y:S01]  /*3840*/  ISETP.GE.U32.AND P3, PT, R150, RZ, PT ;  /* 0x000000ff9600720c */ /* 0x000fe20003f66070 */
[----:B------:R-:W-:Y:S01]  /*3850*/  FFMA.FTZ R188, R188, R53, R52 ;  /* 0x00000035bcbc7223 */ /* 0x000fe20000010034 */
[----:B------:R-:W-:Y:S01]  /*3860*/  FADD.FTZ R196, R195, -R196 ;  /* 0x800000c4c3c47221 */ /* 0x000fe20000010000 */
[----:B------:R-:W-:Y:S01]  /*3870*/  FMUL.FTZ R28, R34, UR6 ;  /* 0x00000006221c7c20 */ /* 0x000fe20008410000 */
[----:B------:R-:W-:Y:S01]  /*3880*/  LOP3.LUT P6, RZ, R83, 0xff0000, RZ, 0xc0, !PT ;  /* 0x00ff000053ff7812 */ /* 0x000fe200078cc0ff */
[C---:B------:R-:W-:Y:S01]  /*3890*/  FFMA.FTZ R32, R162.reuse, R191, R8 ;  /* 0x000000bfa2207223 */ /* 0x040fe20000010008 */
[----:B------:R-:W-:Y:S01]  /*38a0*/  LOP3.LUT P5, RZ, R151, 0xff0000, RZ, 0xc0, !PT ;  /* 0x00ff000097ff7812 */ /* 0x000fe200078ac0ff */
[----:B------:R-:W-:Y:S01]  /*38b0*/  FMUL.FTZ R29, R35, UR6 ;  /* 0x00000006231d7c20 */ /* 0x000fe20008410000 */
[----:B------:R-:W-:Y:S01]  /*38c0*/  ISETP.GE.U32.AND.EX P2, PT, R83, 0x1000000, PT, P2 ;  /* 0x010000005300780c */ /* 0x000fe20003f46120 */
[----:B------:R-:W-:Y:S01]  /*38d0*/  FADD.FTZ R183, R183, -R188 ;  /* 0x800000bcb7b77221 */ /* 0x000fe20000010000 */
[----:B------:R-:W-:Y:S01]  /*38e0*/  ISETP.GE.U32.AND.EX P3, PT, R151, 0x1000000, PT, P3 ;  /* 0x010000009700780c */ /* 0x000fe20003f66130 */
[----:B------:R-:W-:Y:S01]  /*38f0*/  FFMA.FTZ R33, R162, R196, R9 ;  /* 0x000000c4a2217223 */ /* 0x000fe20000010009 */
[----:B------:R-:W-:Y:S01]  /*3900*/  FSEL R43, R28, RZ, P6 ;  /* 0x000000ff1c2b7208 */ /* 0x000fe20003000000 */
[----:B------:R-:W-:Y:S01]  /*3910*/  FFMA.FTZ R30, R162, R183, R6 ;  /* 0x000000b7a21e7223 */ /* 0x000fe20000010006 */
        /* <DEDUP_REMOVED lines=11> */
[----:B------:R-:W-:Y:S01]  /*39d0*/  FFMA.FTZ R31, R162, R194, R7 ;  /* 0x000000c2a21f7223 */ /* 0x000fe20000010007 */
        /* <DEDUP_REMOVED lines=15> */
[----:B------:R-:W-:Y:S01]  /*3ad0*/  FFMA.FTZ R29, R162, R29, R5 ;  /* 0x0000001da21d7223 */ /* 0x000fe20000010005 */
[----:B------:R-:W-:-:S02]  /*3ae0*/  LOP3.LUT P5, RZ, R82, 0xff000000, RZ, 0xc0, !PT ;  /* 0xff00000052ff7812 */ /* 0x000fc400078ac0ff */
[----:B------:R-:W-:Y:S01]  /*3af0*/  FSEL R37, R28, RZ, P6 ;  /* 0x000000ff1c257208 */ /* 0x000fe20003000000 */
[----:B------:R-:W-:Y:S01]  /*3b00*/  FFMA.FTZ R28, R162, R71, R4 ;  /* 0x00000047a21c7223 */ /* 0x000fe20000010004 */
        /* <DEDUP_REMOVED lines=18> */
[----:B------:R-:W-:-:S07]  /*3c30*/  F2FP.F16.F32.PACK_AB R40, R45, R40 ;  /* 0x000000282d28723e */ /* 0x000fce00000000ff */
.L_x_2255:
        /* <DEDUP_REMOVED lines=18> */
[----:B------:R-:W-:Y:S01]  /*3d60*/  LOP3.LUT P5, RZ, R81, 0xff0000, RZ, 0xc0, !PT ;  /* 0x00ff000051ff7812 */ /* 0x000fe200078ac0ff */
[----:B------:R-:W-:Y:S01]  /*3d70*/  FADD.FTZ R205, R205, -R0 ;  /* 0x80000000cdcd7221 */ /* 0x000fe20000010000 */
[----:B------:R-:W-:Y:S01]  /*3d80*/  FADD.FTZ R29, R206, -R29 ;  /* 0x8000001dce1d7221 */ /* 0x000fe20000010000 */
[----:B------:R-:W-:Y:S01]  /*3d90*/  FADD.FTZ R201, R198, -R201 ;  /* 0x800000c9c6c97221 */ /* 0x000fe20000010000 */
[----:B------:R-:W-:Y:S01]  /*3da0*/  FFMA.FTZ R204, R204, R53, R52 ;  /* 0x00000035cccc7223 */ /* 0x000fe20000010034 */
[C---:B------:R-:W-:Y:S01]  /*3db0*/  FFMA.FTZ R34, R162.reuse, R205, R18 ;  /* 0x000000cda2227223 */ /* 0x040fe20000010012 */
        /* <DEDUP_REMOVED lines=41> */
[----:B------:R-:W-:Y:S01]  /*4050*/  F2FP.F16.F32.PACK_AB R39, R36, R39 ;  /* 0x000000272427723e */ /* 0x000fe200000000ff */
[----:B------:R-:W-:Y:S01]  /*4060*/  FMUL.FTZ R36, R29, UR6 ;  /* 0x000000061d247c20 */ /* 0x000fe20008410000 */
[----:B------:R-:W-:Y:S02]  /*4070*/  FSEL R46, R38, RZ, P6 ;  /* 0x000000ff262e7208 */ /* 0x000fe40003000000 */
[----:B------:R-:W-:Y:S02]  /*4080*/  LOP3.LUT P5, RZ, R2, 0xff0000, RZ, 0xc0, !PT ;  /* 0x00ff000002ff7812 */ /* 0x000fe400078ac0ff */
[----:B------:R-:W-:Y:S02]  /*4090*/  FSEL R41, R0, RZ, P3 ;  /* 0x000000ff00297208 */ /* 0x000fe40001800000 */
[----:B------:R-:W-:-:S02]  /*40a0*/  LOP3.LUT P6, RZ, R2, 0xff000000, RZ, 0xc0, !PT ;  /* 0xff00000002ff7812 */ /* 0x000fc400078cc0ff */
[----:B------:R-:W-:Y:S02]  /*40b0*/  LOP3.LUT P3, RZ, R80, 0xff00, RZ, 0xc0, !PT ;  /* 0x0000ff0050ff7812 */ /* 0x000fe4000786c0ff */
[----:B------:R-:W-:Y:S02]  /*40c0*/  F2FP.F16.F32.PACK_AB R43, R48, R43 ;  /* 0x0000002b302b723e */ /* 0x000fe400000000ff */
[----:B------:R-:W-:Y:S01]  /*40d0*/  FSEL R37, R0, RZ, P5 ;  /* 0x000000ff00257208 */ /* 0x000fe20002800000 */
[----:B------:R-:W-:Y:S01]  /*40e0*/  FMUL.FTZ R0, R28, UR6 ;  /* 0x000000061c007c20 */ /* 0x000fe20008410000 */
[----:B------:R-:W-:Y:S02]  /*40f0*/  FSEL R48, R38, RZ, P6 ;  /* 0x000000ff26307208 */ /* 0x000fe40003000000 */
        /* <DEDUP_REMOVED lines=14> */
.L_x_2262:
        /* <DEDUP_REMOVED lines=50> */
[----:B------:R-:W-:-:S02]  /*4500*/  F2FP.F16.F32.PACK_AB R39, R0, R39 ;  /* 0x000000270027723e */ /* 0x000fc400000000ff */
[----:B------:R-:W-:Y:S01]  /*4510*/  FSEL R49, R204, RZ, P3 ;  /* 0x000000ffcc317208 */ /* 0x000fe20001800000 */
[----:B------:R-:W-:Y:S01]  /*4520*/  FMUL.FTZ R69, R69, UR6 ;  /* 0x0000000645457c20 */ /* 0x000fe20008410000 */
[----:B------:R-:W-:Y:S02]  /*4530*/  FSEL R41, R185, RZ, P6 ;  /* 0x000000ffb9297208 */ /* 0x000fe40003000000 */
[----:B------:R-:W-:Y:S02]  /*4540*/  FSEL R0, R192, RZ, P5 ;  /* 0x000000ffc0007208 */ /* 0x000fe40002800000 */
[----:B------:R-:W-:Y:S02]  /*4550*/  LOP3.LUT P3, RZ, R2, 0xff0000, RZ, 0xc0, !PT ;  /* 0x00ff000002ff7812 */ /* 0x000fe4000786c0ff */
[----:B------:R-:W-:Y:S02]  /*4560*/  LOP3.LUT P6, RZ, R80, 0xff00, RZ, 0xc0, !PT ;  /* 0x0000ff0050ff7812 */ /* 0x000fe400078cc0ff */
[----:B------:R-:W-:-:S02]  /*4570*/  LOP3.LUT P5, RZ, R2, 0xff000000, RZ, 0xc0, !PT ;  /* 0xff00000002ff7812 */ /* 0x000fc400078ac0ff */
[----:B------:R-:W-:Y:S02]  /*4580*/  FSEL R37, R185, RZ, P3 ;  /* 0x000000ffb9257208 */ /* 0x000fe40001800000 */
[----:B------:R-:W-:Y:S02]  /*4590*/  FSEL R192, R192, RZ, P5 ;  /* 0x000000ffc0c07208 */ /* 0x000fe40002800000 */
        /* <DEDUP_REMOVED lines=15> */
.L_x_2261:
        /* <DEDUP_REMOVED lines=76> */
.L_x_2264:
[-CC-:B0-----:R-:W-:Y:S01]  /*4b50*/  FFMA.FTZ R37, R208, R53.reuse, R52.reuse ;  /* 0x00000035d0257223 */ /* 0x181fe20000010034 */
        /* <DEDUP_REMOVED lines=16> */
[----:B------:R-:W-:Y:S01]  /*4c60*/  FSEL R36, R37, RZ, P3 ;  /* 0x000000ff25247208 */ /* 0x000fe20001800000 */
        /* <DEDUP_REMOVED lines=33> */
[----:B------:R-:W-:-:S02]  /*4e80*/  F2FP.F16.F32.PACK_AB R39, R0, R39 ;  /* 0x000000270027723e */ /* 0x000fc400000000ff */
        /* <DEDUP_REMOVED lines=23> */
.L_x_2260:
[----:B------:R-:W-:Y:S05]  /*5000*/  @!P1 BRA `(.L_x_2265) ;  /* 0x0000000400b49947 */ /* 0x000fea0003800000 */
[----:B------:R-:W-:Y:S05]  /*5010*/  @!P2 BRA `(.L_x_2266) ;  /* 0x0000000000d8a947 */ /* 0x000fea0003800000 */
[-CC-:B0-----:R-:W-:Y:S01]  /*5020*/  FFMA.FTZ R29, R208, R53.reuse, R52.reuse ;  /* 0x00000035d01d7223 */ /* 0x181fe20000010034 */
[-CC-:B------:R-:W-:Y:S01]  /*5030*/  FFMA.FTZ R0, R207, R53.reuse, R52.reuse ;  /* 0x00000035cf007223 */ /* 0x180fe20000010034 */
[-CC-:B------:R-:W-:Y:S01]  /*5040*/  FFMA.FTZ R69, R69, R53.reuse, R52.reuse ;  /* 0x0000003545457223 */ /* 0x180fe20000010034 */
[----:B------:R-:W-:Y:S01]  /*5050*/  ISETP.GE.U32.AND P3, PT, R80, RZ, PT ;  /* 0x000000ff5000720c */ /* 0x000fe20003f66070 */
[----:B------:R-:W-:Y:S01]  /*5060*/  FADD.FTZ R29, R206, -R29 ;  /* 0x8000001dce1d7221 */ /* 0x000fe20000010000 */
[----:B------:R-:W-:Y:S01]  /*5070*/  FFMA.FTZ R185, R185, R53, R52 ;  /* 0x00000035b9b97223 */ /* 0x000fe20000010034 */
[----:B------:R-:W-:Y:S01]  /*5080*/  FADD.FTZ R205, R205, -R0 ;  /* 0x80000000cdcd7221 */ /* 0x000fe20000010000 */
[----:B------:R-:W-:Y:S01]  /*5090*/  FADD.FTZ R69, R70, -R69 ;  /* 0x8000004546457221 */ /* 0x000fe20000010000 */
[----:B------:R-:W-:Y:S01]  /*50a0*/  FFMA.FTZ R35, R162, R29, R19 ;  /* 0x0000001da2237223 */ /* 0x000fe20000010013 */
        /* <DEDUP_REMOVED lines=45> */
.L_x_2266:
        /* <DEDUP_REMOVED lines=54> */
.L_x_2265:
        /* <DEDUP_REMOVED lines=55> */
.L_x_2267:
        /* <DEDUP_REMOVED lines=53> */
.L_x_2263:
        /* <DEDUP_REMOVED lines=60> */
[----:B------:R-:W-:Y:S01]  /*6160*/  F2FP.F16.F32.PACK_AB R39, R40, R39 ;  /* 0x000000272827723e */ /* 0x000fe200000000ff */
[----:B------:R-:W-:Y:S01]  /*6170*/  FMUL.FTZ R40, R31, UR6 ;  /* 0x000000061f287c20 */ /* 0x000fe20008410000 */
[----:B------:R-:W-:Y:S02]  /*6180*/  F2FP.F16.F32.PACK_AB R38, R37, R38 ;  /* 0x000000262526723e */ /* 0x000fe400000000ff */
[----:B------:R-:W-:Y:S02]  /*6190*/  LOP3.LUT P5, RZ, R78, 0xff000000, RZ, 0xc0, !PT ;  /* 0xff0000004eff7812 */ /* 0x000fe400078ac0ff */
[----:B------:R-:W-:Y:S01]  /*61a0*/  FSEL R47, R28, RZ, P1 ;  /* 0x000000ff1c2f7208 */ /* 0x000fe20000800000 */
[----:B------:R-:W-:Y:S01]  /*61b0*/  FFMA.FTZ R28, R162, R53, R20 ;  /* 0x00000035a21c7223 */ /* 0x000fe20000010014 */
[----:B------:R-:W-:-:S02]  /*61c0*/  FSEL R37, R0, RZ, P6 ;  /* 0x000000ff00257208 */ /* 0x000fc40003000000 */
[----:B------:R-:W-:Y:S01]  /*61d0*/  LOP3.LUT P6, RZ, R76, 0xff000000, RZ, 0xc0, !PT ;  /* 0xff0000004cff7812 */ /* 0x000fe200078cc0ff */
[----:B------:R-:W-:Y:S01]  /*61e0*/  FMUL.FTZ R0, R28, UR6 ;  /* 0x000000061c007c20 */ /* 0x000fe20008410000 */
[----:B------:R-:W-:Y:S01]  /*61f0*/  F2FP.F16.F32.PACK_AB R43, R36, R43 ;  /* 0x0000002b242b723e */ /* 0x000fe200000000ff */
[----:B------:R-:W-:Y:S01]  /*6200*/  FMUL.FTZ R36, R29, UR6 ;  /* 0x000000061d247c20 */ /* 0x000fe20008410000 */
[----:B------:R-:W-:Y:S02]  /*6210*/  FSEL R46, R40, RZ, P5 ;  /* 0x000000ff282e7208 */ /* 0x000fe40002800000 */
[----:B------:R-:W-:Y:S02]  /*6220*/  LOP3.LUT P1, RZ, R78, 0xff00, RZ, 0xc0, !PT ;  /* 0x0000ff004eff7812 */ /* 0x000fe4000782c0ff */
[----:B------:R-:W-:Y:S02]  /*6230*/  LOP3.LUT P5, RZ, R76, 0xff00, RZ, 0xc0, !PT ;  /* 0x0000ff004cff7812 */ /* 0x000fe400078ac0ff */
[----:B------:R-:W-:-:S02]  /*6240*/  FSEL R48, R40, RZ, P6 ;  /* 0x000000ff28307208 */ /* 0x000fc40003000000 */
        /* <DEDUP_REMOVED lines=12> */
.L_x_2270:
        /* <DEDUP_REMOVED lines=75> */
.L_x_2269:
        /* <DEDUP_REMOVED lines=49> */
[----:B------:R-:W-:Y:S01]  /*6ad0*/  F2FP.F16.F32.PACK_AB R39, R40, R39 ;  /* 0x000000272827723e */ /* 0x000fe200000000ff */
[----:B------:R-:W-:Y:S01]  /*6ae0*/  FMUL.FTZ R40, R31, UR6 ;  /* 0x000000061f287c20 */ /* 0x000fe20008410000 */
[----:B------:R-:W-:Y:S02]  /*6af0*/  F2FP.F16.F32.PACK_AB R38, R37, R38 ;  /* 0x000000262526723e */ /* 0x000fe400000000ff */
[----:B------:R-:W-:Y:S02]  /*6b00*/  LOP3.LUT P5, RZ, R78, 0xff000000, RZ, 0xc0, !PT ;  /* 0xff0000004eff7812 */ /* 0x000fe400078ac0ff */
[----:B------:R-:W-:Y:S01]  /*6b10*/  FSEL R47, R28, RZ, P1 ;  /* 0x000000ff1c2f7208 */ /* 0x000fe20000800000 */
[----:B------:R-:W-:Y:S01]  /*6b20*/  FMUL.FTZ R28, R162, R53 ;  /* 0x00000035a21c7220 */ /* 0x000fe20000410000 */
        /* <DEDUP_REMOVED lines=21> */
.L_x_2272:
        /* <DEDUP_REMOVED lines=55> */
[----:B------:R-:W-:-:S02]  /*6ff0*/  F2FP.F16.F32.PACK_AB R43, R0, R43 ;  /* 0x0000002b002b723e */ /* 0x000fc400000000ff */
[C---:B------:R-:W-:Y:S02]  /*7000*/  LOP3.LUT P6, RZ, R78.reuse, 0xff00, RZ, 0xc0, !PT ;  /* 0x0000ff004eff7812 */ /* 0x040fe400078cc0ff */
[----:B------:R-:W-:Y:S02]  /*7010*/  FSEL R209, R209, RZ, P1 ;  /* 0x000000ffd1d17208 */ /* 0x000fe40000800000 */
[C---:B------:R-:W-:Y:S02]  /*7020*/  FSEL R0, R63.reuse, RZ, P3 ;  /* 0x000000ff3f007208 */ /* 0x040fe40001800000 */
[----:B------:R-:W-:Y:S02]  /*7030*/  FSEL R46, R63, RZ, P5 ;  /* 0x000000ff3f2e7208 */ /* 0x000fe40002800000 */
        /* <DEDUP_REMOVED lines=15> */
.L_x_2268:
        /* <DEDUP_REMOVED lines=56> */
.L_x_2274:
        /* <DEDUP_REMOVED lines=54> */
.L_x_2273:
        /* <DEDUP_REMOVED lines=55> */
.L_x_2275:
        /* <DEDUP_REMOVED lines=53> */
.L_x_2271:
        /* <DEDUP_REMOVED lines=19> */
.L_x_2249:
        /* <DEDUP_REMOVED lines=21> */
.L_x_2277:
        /* <DEDUP_REMOVED lines=11> */
.L_x_3855:


//--------------------- .text._ZN10layer_norm31ln_parallel_residual_bwd_kernelINS_13Kernel_traitsIf6__halffS2_fjLj6144ELj1ELj1ELj8ELj16ENS_18Kernel_traits_baseILj6144EfS2_fS2_fjLj256EEEEELb0ELb0ELb0EEEvNS_9BwdParamsE --------------------------
	.section	.text._ZN10layer_norm31ln_parallel_residual_bwd_kernelINS_13Kernel_traitsIf6__halffS2_fjLj6144ELj1ELj1ELj8ELj16ENS_18Kernel_traits_baseILj6144EfS2_fS2_fjLj256EEEEELb0ELb0ELb0EEEvNS_9BwdParamsE,"ax",@progbits
	.align	128
        .global         _ZN10layer_norm31ln_parallel_residual_bwd_kernelINS_13Kernel_traitsIf6__halffS2_fjLj6144ELj1ELj1ELj8ELj16ENS_18Kernel_traits_baseILj6144EfS2_fS2_fjLj256EEEEELb0ELb0ELb0EEEvNS_9BwdParamsE
        .type           _ZN10layer_norm31ln_parallel_residual_bwd_kernelINS_13Kernel_traitsIf6__halffS2_fjLj6144ELj1ELj1ELj8ELj16ENS_18Kernel_traits_baseILj6144EfS2_fS2_fjLj256EEEEELb0ELb0ELb0EEEvNS_9BwdParamsE,@function
        .size           _ZN10layer_norm31ln_parallel_residual_bwd_kernelINS_13Kernel_traitsIf6__halffS2_fjLj6144ELj1ELj1ELj8ELj16ENS_18Kernel_traits_baseILj6144EfS2_fS2_fjLj256EEEEELb0ELb0ELb0EEEvNS_9BwdParamsE,(.L_x_3856 - _ZN10layer_norm31ln_parallel_residual_bwd_kernelINS_13Kernel_traitsIf6__halffS2_fjLj6144ELj1ELj1ELj8ELj16ENS_18Kernel_traits_baseILj6144EfS2_fS2_fjLj256EEEEELb0ELb0ELb0EEEvNS_9BwdParamsE)
        .other          _ZN10layer_norm31ln_parallel_residual_bwd_kernelINS_13Kernel_traitsIf6__halffS2_fjLj6144ELj1ELj1ELj8ELj16ENS_18Kernel_traits_baseILj6144EfS2_fS2_fjLj256EEEEELb0ELb0ELb0EEEvNS_9BwdParamsE,@"STO_CUDA_ENTRY STV_DEFAULT"
_ZN10layer_norm31ln_parallel_residual_bwd_kernelINS_13Kernel_traitsIf6__halffS2_fjLj6144ELj1ELj1ELj8ELj16ENS_18Kernel_traits_baseILj6144EfS2_fS2_fjLj256EEEEELb0ELb0ELb0EEEvNS_9BwdParamsE:
.text._ZN10layer_norm31ln_parallel_residual_bwd_kernelINS_13Kernel_traitsIf6__halffS2_fjLj6144ELj1ELj1ELj8ELj16ENS_18Kernel_traits_baseILj6144EfS2_fS2_fjLj256EEEEELb0ELb0ELb0EEEvNS_9BwdParamsE:
        /* <DEDUP_REMOVED lines=150> */
.L_x_2317:
        /* <DEDUP_REMOVED lines=36> */
[----:B------:R-:W-:Y:S01]  /*0ba0*/  IADD3 R223, PT, PT, R2, 0x100, RZ ;  /* 0x0000010002df7810 */ /* 0x000fe20007ffe0ff */
[--C-:B---3--:R-:W-:Y:S02]  /*0bb0*/  HADD2.F32 R25, -RZ, R168.reuse.H0_H0 ;  /* 0x200000a8ff197230 */ /* 0x108fe40000004100 */
[----:B------:R-:W-:Y:S02]  /*0bc0*/  HADD2.F32 R168, -RZ, R168.H1_H1 ;  /* 0x300000a8ffa87230 */ /* 0x000fe40000004100 */
[C---:B--2---:R-:W-:Y:S01]  /*0bd0*/  FADD.FTZ R0, -R220.reuse, R164 ;  /* 0x000000a4dc007221 */ /* 0x044fe20000010100 */
[----:B------:R-:W-:Y:S01]  /*0be0*/  FADD.FTZ R10, -R220, R165 ;  /* 0x000000a5dc0a7221 */ /* 0x000fe20000010100 */
[----:B------:R-:W-:Y:S01]  /*0bf0*/  FMUL.FTZ R181, R240, R25 ;  /* 0x00000019f0b57220 */ /* 0x000fe20000410000 */
[----:B------:R-:W-:-:S02]  /*0c00*/  HADD2.F32 R165, -RZ, R169.H0_H0 ;  /* 0x200000a9ffa57230 */ /* 0x000fc40000004100 */
[----:B-----5:R-:W-:Y:S01]  /*0c10*/  FMUL.FTZ R0, R11, R0 ;  /* 0x000000000b007220 */ /* 0x020fe20000410000 */
[----:B------:R-:W-:Y:S01]  /*0c20*/  FADD.FTZ R166, -R220, R166 ;  /* 0x000000a6dca67221 */ /* 0x000fe20000010100 */
[--C-:B----4-:R-:W-:Y:S02]  /*0c30*/  HADD2.F32 R9, -RZ, R172.reuse.H0_H0 ;  /* 0x200000acff097230 */ /* 0x110fe40000004100 */
[----:B------:R-:W-:Y:S01]  /*0c40*/  FADD.FTZ R56, R56, R25 ;  /* 0x0000001938387221 */ /* 0x000fe20000010000 */
[----:B------:R-:W-:Y:S02]  /*0c50*/  HADD2.F32 R172, -RZ, R172.H1_H1 ;  /* 0x300000acffac7230 */ /* 0x000fe40000004100 */
[----:B------:R-:W-:Y:S01]  /*0c60*/  FFMA.FTZ R80, R0, R25, R80 ;  /* 0x0000001900507223 */ /* 0x000fe20000010050 */
[----:B------:R-:W-:Y:S01]  /*0c70*/  FMUL.FTZ R12, R241, R168 ;  /* 0x000000a8f10c7220 */ /* 0x000fe20000410000 */
[----:B------:R-:W-:Y:S01]  /*0c80*/  FFMA.FTZ R6, R248, R9, R181 ;  /* 0x00000009f8067223 */ /* 0x000fe200000100b5 */
[----:B0-----:R-:W-:-:S02]  /*0c90*/  HADD2.F32 R27, -RZ, R173.H0_H0 ;  /* 0x200000adff1b7230 */ /* 0x001fc40000004100 */
[----:B------:R-:W-:Y:S01]  /*0ca0*/  FMUL.FTZ R25, R11, R166 ;  /* 0x000000a60b197220 */ /* 0x000fe20000410000 */
[----:B------:R-:W-:Y:S01]  /*0cb0*/  FMUL.FTZ R181, R242, R165 ;  /* 0x000000a5f2b57220 */ /* 0x000fe20000410000 */
[----:B------:R-:W-:Y:S01]  /*0cc0*/  FADD.FTZ R26, -R220, R167 ;  /* 0x000000a7dc1a7221 */ /* 0x000fe20000010100 */
[----:B------:R-:W-:Y:S02]  /*0cd0*/  HADD2.F32 R166, -RZ, R169.H1_H1 ;  /* 0x300000a9ffa67230 */ /* 0x000fe40000004100 */
[----:B------:R-:W-:Y:S01]  /*0ce0*/  FADD.FTZ R104, R104, R9 ;  /* 0x0000000968687221 */ /* 0x000fe20000010000 */
[----:B------:R-:W-:Y:S01]  /*0cf0*/  FFMA.FTZ R128, R0, R9, R128 ;  /* 0x0000000900807223 */ /* 0x000fe20000010080 */
[----:B------:R-:W-:Y:S01]  /*0d00*/  FFMA.FTZ R9, R249, R172, R12 ;  /* 0x000000acf9097223 */ /* 0x000fe2000001000c */
[----:B------:R-:W-:Y:S01]  /*0d10*/  FADD.FTZ R106, R106, R27 ;  /* 0x0000001b6a6a7221 */ /* 0x000fe20000010000 */
[-C--:B------:R-:W-:Y:S01]  /*0d20*/  FFMA.FTZ R130, R25, R27.reuse, R130 ;  /* 0x0000001b19827223 */ /* 0x080fe20000010082 */
[----:B------:R-:W-:Y:S01]  /*0d30*/  FFMA.FTZ R12, R250, R27, R181 ;  /* 0x0000001bfa0c7223 */ /* 0x000fe200000100b5 */
[----:B------:R-:W-:-:S02]  /*0d40*/  HADD2.F32 R164, -RZ, R173.H1_H1 ;  /* 0x300000adffa47230 */ /* 0x000fc40000004100 */
[----:B------:R-:W-:Y:S01]  /*0d50*/  FMUL.FTZ R27, R11, R26 ;  /* 0x0000001a0b1b7220 */ /* 0x000fe20000410000 */
[----:B------:R-:W-:Y:S01]  /*0d60*/  FMUL.FTZ R26, R243, R166 ;  /* 0x000000a6f31a7220 */ /* 0x000fe20000410000 */
[--C-:B------:R-:W-:Y:S02]  /*0d70*/  HADD2.F32 R167, -RZ, R170.reuse.H0_H0 ;  /* 0x200000aaffa77230 */ /* 0x100fe40000004100 */
[----:B------:R-:W-:Y:S01]  /*0d80*/  FADD.FTZ R107, R107, R164 ;  /* 0x000000a46b6b7221 */ /* 0x000fe20000010000 */
[-C--:B------:R-:W-:Y:S01]  /*0d90*/  FFMA.FTZ R131, R27, R164.reuse, R131 ;  /* 0x000000a41b837223 */ /* 0x080fe20000010083 */
[----:B------:R-:W-:Y:S01]  /*0da0*/  FFMA.FTZ R26, R251, R164, R26 ;  /* 0x000000a4fb1a7223 */ /* 0x000fe2000001001a */
[----:B------:R-:W-:Y:S02]  /*0db0*/  HADD2.F32 R170, -RZ, R170.H1_H1 ;  /* 0x300000aaffaa7230 */ /* 0x000fe40000004100 */
[----:B------:R-:W-:Y:S01]  /*0dc0*/  FADD.FTZ R164, -R220, R177 ;  /* 0x000000b1dca47221 */ /* 0x000fe20000010100 */
[----:B------:R-:W-:Y:S01]  /*0dd0*/  FADD.FTZ R58, R58, R165 ;  /* 0x000000a53a3a7221 */ /* 0x000fe20000010000 */
[----:B------:R-:W-:Y:S01]  /*0de0*/  FFMA.FTZ R82, R25, R165, R82 ;  /* 0x000000a519527223 */ /* 0x000fe20000010052 */
[----:B------:R-:W-:Y:S01]  /*0df0*/  FADD.FTZ R176, -R220, R176 ;  /* 0x000000b0dcb07221 */ /* 0x000fe20000010100 */
[----:B------:R-:W-:-:S02]  /*0e00*/  HADD2.F32 R165, -RZ, R174.H0_H0 ;  /* 0x200000aeffa57230 */ /* 0x000fc40000004100 */
[C---:B------:R-:W-:Y:S01]  /*0e10*/  FMUL.FTZ R177, R11.reuse, R164 ;  /* 0x000000a40bb17220 */ /* 0x040fe20000410000 */
[----:B------:R-:W-:Y:S02]  /*0e20*/  HADD2.F32 R174, -RZ, R174.H1_H1 ;  /* 0x300000aeffae7230 */ /* 0x000fe40000004100 */
[----:B------:R-:W-:Y:S01]  /*0e30*/  FMUL.FTZ R10, R11, R10 ;  /* 0x0000000a0b0a7220 */ /* 0x000fe20000410000 */
[----:B------:R-:W-:Y:S01]  /*0e40*/  FMUL.FTZ R164, R237, R170 ;  /* 0x000000aaeda47220 */ /* 0x000fe20000410000 */
[----:B------:R-:W-:Y:S01]  /*0e50*/  FMUL.FTZ R184, R11, R176 ;  /* 0x000000b00bb87220 */ /* 0x000fe20000410000 */
[----:B------:R-:W-:Y:S01]  /*0e60*/  FADD.FTZ R57, R57, R168 ;  /* 0x000000a839397221 */ /* 0x000fe20000010000 */
[----:B------:R-:W-:Y:S01]  /*0e70*/  FFMA.FTZ R81, R10, R168, R81 ;  /* 0x000000a80a517223 */ /* 0x000fe20000010051 */
[----:B------:R-:W-:Y:S01]  /*0e80*/  FFMA.FTZ R185, R245, R174, R164 ;  /* 0x000000aef5b97223 */ /* 0x000fe200000100a4 */
[-C--:B------:R-:W-:Y:S01]  /*0e90*/  FMUL.FTZ R169, R236, R167.reuse ;  /* 0x000000a7eca97220 */ /* 0x080fe20000410000 */
[----:B------:R-:W-:Y:S01]  /*0ea0*/  FADD.FTZ R52, R52, R167 ;  /* 0x000000a734347221 */ /* 0x000fe20000010000 */
[----:B------:R-:W-:Y:S01]  /*0eb0*/  FFMA.FTZ R76, R184, R167, R76 ;  /* 0x000000a7b84c7223 */ /* 0x000fe2000001004c */
[----:B------:R-:W-:-:S02]  /*0ec0*/  HADD2.F32 R168, -RZ, R171.H1_H1 ;  /* 0x300000abffa87230 */ /* 0x000fc40000004100 */
[C---:B------:R-:W-:Y:S01]  /*0ed0*/  FADD.FTZ R164, -R220.reuse, R179 ;  /* 0x000000b3dca47221 */ /* 0x040fe20000010100 */
[----:B------:R-:W-:Y:S02]  /*0ee0*/  HADD2.F32 R167, -RZ, R171.H0_H0 ;  /* 0x200000abffa77230 */ /* 0x000fe40000004100 */
[----:B------:R-:W-:Y:S01]  /*0ef0*/  FADD.FTZ R178, -R220, R178 ;  /* 0x000000b2dcb27221 */ /* 0x000fe20000010100 */
[----:B------:R-:W-:Y:S01]  /*0f00*/  FADD.FTZ R59, R59, R166 ;  /* 0x000000a63b3b7221 */ /* 0x000fe20000010000 */
[----:B------:R-:W-:Y:S01]  /*0f10*/  FFMA.FTZ R83, R27, R166, R83 ;  /* 0x000000a61b537223 */ /* 0x000fe20000010053 */
[----:B------:R-:W-:Y:S01]  /*0f20*/  FADD.FTZ R100, R100, R165 ;  /* 0x000000a564647221 */ /* 0x000fe20000010000 */
[-C--:B------:R-:W-:Y:S01]  /*0f30*/  FFMA.FTZ R124, R184, R165.reuse, R124 ;  /* 0x000000a5b87c7223 */ /* 0x080fe2000001007c */
[----:B------:R-:W-:Y:S01]  /*0f40*/  FFMA.FTZ R176, R244, R165, R169 ;  /* 0x000000a5f4b07223 */ /* 0x000fe200000100a9 */
[--C-:B------:R-:W-:Y:S02]  /*0f50*/  HADD2.F32 R166, -RZ, R175.reuse.H1_H1 ;  /* 0x300000afffa67230 */ /* 0x100fe40000004100 */
[----:B------:R-:W-:Y:S01]  /*0f60*/  FMUL.FTZ R179, R11, R164 ;  /* 0x000000a40bb37220 */ /* 0x000fe20000410000 */
[----:B------:R-:W-:-:S02]  /*0f70*/  HADD2.F32 R165, -RZ, R175.H0_H0 ;  /* 0x200000afffa57230 */ /* 0x000fc40000004100 */
[----:B------:R-:W-:Y:S01]  /*0f80*/  FMUL.FTZ R164, R239, R168 ;  /* 0x000000a8efa47220 */ /* 0x000fe20000410000 */
[----:B------:R-:W-:Y:S01]  /*0f90*/  FMUL.FTZ R178, R11, R178 ;  /* 0x000000b20bb27220 */ /* 0x000fe20000410000 */
[----:B------:R-:W-:Y:S02]  /*0fa0*/  FMUL.FTZ R169, R238, R167 ;  /* 0x000000a7eea97220 */ /* 0x000fe40000410000 */
[----:B------:R-:W-:Y:S01]  /*0fb0*/  FFMA.FTZ R199, R247, R166, R164 ;  /* 0x000000a6f7c77223 */ /* 0x000fe200000100a4 */
[----:B------:R-:W-:Y:S01]  /*0fc0*/  FADD.FTZ R102, R102, R165 ;  /* 0x000000a566667221 */ /* 0x000fe20000010000 */
        /* <DEDUP_REMOVED lines=30> */
.L_x_2280:
[----:B-1-3--:R-:W-:Y:S05]  /*11b0*/  BSYNC.RECONVERGENT B0 ;  /* 0x0000000000007941 */ /* 0x00afea0003800200 */
.L_x_2279:
        /* <DEDUP_REMOVED lines=10> */
[----:B--2---:R-:W-:-:S05]  /*1260*/  IMAD.WIDE.U32 R14, R223, 0x10, R14 ;  /* 0x00000010df0e7825 */ /* 0x004fca00078e000e */
[----:B------:R-:W2:Y:S01]  /*1270*/  LDG.E.128 R168, desc[UR12][R14.64] ;  /* 0x0000000c0ea87981 */ /* 0x000ea2000c1e1d00 */
[----:B------:R-:W-:-:S04]  /*1280*/  ISETP.NE.U32.AND P0, PT, RZ, UR14, PT ;  /* 0x0000000eff007c0c */ /* 0x000fc8000bf05070 */
[----:B------:R-:W-:-:S13]  /*1290*/  ISETP.NE.AND.EX P0, PT, RZ, UR15, PT, P0 ;  /* 0x0000000fff007c0c */ /* 0x000fda000bf05300 */
[----:B0-----:R-:W0:Y:S02]  /*12a0*/  @P0 LDC.64 R4, c[0x0][0x438] ;  /* 0x00010e00ff040b82 */ /* 0x001e240000000a00 */
[----:B0-----:R-:W-:-:S05]  /*12b0*/  @P0 IMAD.WIDE.U32 R4, R223, 0x20, R4 ;  /* 0x00000020df040825 */ /* 0x001fca00078e0004 */
[----:B------:R-:W5:Y:S04]  /*12c0*/  @P0 LDG.E.128 R136, desc[UR12][R4.64] ;  /* 0x0000000c04880981 */ /* 0x000f68000c1e1d00 */
[----:B------:R0:W5:Y:S01]  /*12d0*/  @P0 LDG.E.128 R140, desc[UR12][R4.64+0x10] ;  /* 0x0000100c048c0981 */ /* 0x000162000c1e1d00 */
[----:B------:R-:W-:Y:S01]  /*12e0*/  IADD3 R223, PT, PT, R223, 0x100, RZ ;  /* 0x00000100dfdf7810 */ /* 0x000fe20007ffe0ff */
[C---:B---3--:R-:W-:Y:S01]  /*12f0*/  FADD.FTZ R8, -R220.reuse, R181 ;  /* 0x000000b5dc087221 */ /* 0x048fe20000010100 */
[----:B------:R-:W-:-:S03]  /*1300*/  FADD.FTZ R180, -R220, R180 ;  /* 0x000000b4dcb47221 */ /* 0x000fc60000010100 */
[C---:B-----5:R-:W-:Y:S01]  /*1310*/  FMUL.FTZ R8, R11.reuse, R8 ;  /* 0x000000080b087220 */ /* 0x060fe20000410000 */
[--C-:B----4-:R-:W-:Y:S02]  /*1320*/  HADD2.F32 R13, -RZ, R164.reuse.H0_H0 ;  /* 0x200000a4ff0d7230 */ /* 0x110fe40000004100 */
[----:B------:R-:W-:Y:S02]  /*1330*/  HADD2.F32 R164, -RZ, R164.H1_H1 ;  /* 0x300000a4ffa47230 */ /* 0x000fe40000004100 */
[----:B0-----:R-:W-:Y:S01]  /*1340*/  FMUL.FTZ R5, R11, R180 ;  /* 0x000000b40b057220 */ /* 0x001fe20000410000 */
[----:B------:R-:W-:Y:S02]  /*1350*/  HADD2.F32 R19, -RZ, R165.H0_H0 ;  /* 0x200000a5ff137230 */ /* 0x000fe40000004100 */
[----:B------:R-:W-:Y:S01]  /*1360*/  FMUL.FTZ R15, R224, R13 ;  /* 0x0000000de00f7220 */ /* 0x000fe20000410000 */
[--C-:B--2---:R-:W-:Y:S02]  /*1370*/  HADD2.F32 R7, -RZ, R168.reuse.H0_H0 ;  /* 0x200000a8ff077230 */ /* 0x104fe40000004100 */
[----:B------:R-:W-:Y:S01]  /*1380*/  FMUL.FTZ R14, R225, R164 ;  /* 0x000000a4e10e7220 */ /* 0x000fe20000410000 */
[----:B------:R-:W-:-:S02]  /*1390*/  HADD2.F32 R168, -RZ, R168.H1_H1 ;  /* 0x300000a8ffa87230 */ /* 0x000fc40000004100 */
[----:B------:R-:W-:Y:S01]  /*13a0*/  FADD.FTZ R49, R49, R164 ;  /* 0x000000a431317221 */ /* 0x000fe20000010000 */
[----:B------:R-:W-:Y:S01]  /*13b0*/  FFMA.FTZ R73, R8, R164, R73 ;  /* 0x000000a408497223 */ /* 0x000fe20000010049 */
[C---:B------:R-:W-:Y:S01]  /*13c0*/  FADD.FTZ R182, -R220.reuse, R182 ;  /* 0x000000b6dcb67221 */ /* 0x040fe20000010100 */
[----:B------:R-:W-:Y:S02]  /*13d0*/  HADD2.F32 R164, -RZ, R165.H1_H1 ;  /* 0x300000a5ffa47230 */ /* 0x000fe40000004100 */
[----:B------:R-:W-:Y:S01]  /*13e0*/  FADD.FTZ R16, -R220, R183 ;  /* 0x000000b7dc107221 */ /* 0x000fe20000010100 */
[-C--:B------:R-:W-:Y:S01]  /*13f0*/  FFMA.FTZ R4, R232, R7.reuse, R15 ;  /* 0x00000007e8047223 */ /* 0x080fe2000001000f */
[----:B------:R-:W-:Y:S01]  /*1400*/  FADD.FTZ R96, R96, R7 ;  /* 0x0000000760607221 */ /* 0x000fe20000010000 */
[C---:B------:R-:W-:Y:S01]  /*1410*/  FFMA.FTZ R120, R5.reuse, R7, R120 ;  /* 0x0000000705787223 */ /* 0x040fe20000010078 */
[----:B------:R-:W-:Y:S01]  /*1420*/  FADD.FTZ R48, R48, R13 ;  /* 0x0000000d30307221 */ /* 0x000fe20000010000 */
[----:B------:R-:W-:Y:S01]  /*1430*/  FFMA.FTZ R72, R5, R13, R72 ;  /* 0x0000000d05487223 */ /* 0x000fe20000010048 */
[----:B------:R-:W-:-:S02]  /*1440*/  HADD2.F32 R15, -RZ, R169.H0_H0 ;  /* 0x200000a9ff0f7230 */ /* 0x000fc40000004100 */
[----:B------:R-:W-:Y:S01]  /*1450*/  FADD.FTZ R97, R97, R168 ;  /* 0x000000a861617221 */ /* 0x000fe20000010000 */
[-C--:B------:R-:W-:Y:S01]  /*1460*/  FFMA.FTZ R121, R8, R168.reuse, R121 ;  /* 0x000000a808797223 */ /* 0x080fe20000010079 */
[----:B------:R-:W-:Y:S01]  /*1470*/  FFMA.FTZ R7, R233, R168, R14 ;  /* 0x000000a8e9077223 */ /* 0x000fe2000001000e */
[C---:B------:R-:W-:Y:S01]  /*1480*/  FMUL.FTZ R13, R11.reuse, R182 ;  /* 0x000000b60b0d7220 */ /* 0x040fe20000410000 */
[----:B------:R-:W-:Y:S01]  /*1490*/  FMUL.FTZ R181, R226, R19 ;  /* 0x00000013e2b57220 */ /* 0x000fe20000410000 */
[----:B------:R-:W-:Y:S02]  /*14a0*/  HADD2.F32 R20, -RZ, R169.H1_H1 ;  /* 0x300000a9ff147230 */ /* 0x000fe40000004100 */
        /* <DEDUP_REMOVED lines=9> */
[----:B------:R-:W-:-:S02]  /*1540*/  HADD2.F32 R165, -RZ, R166.H0_H0 ;  /* 0x200000a6ffa57230 */ /* 0x000fc40000004100 */
[----:B------:R-:W-:Y:S01]  /*1550*/  FADD.FTZ R50, R50, R19 ;  /* 0x0000001332327221 */ /* 0x000fe20000010000 */
[----:B------:R-:W-:Y:S01]  /*1560*/  FFMA.FTZ R74, R13, R19, R74 ;  /* 0x000000130d4a7223 */ /* 0x000fe2000001004a */
[----:B------:R-:W-:Y:S01]  /*1570*/  FADD.FTZ R186, -R220, R173 ;  /* 0x000000addcba7221 */ /* 0x000fe20000010100 */
[----:B------:R-:W-:Y:S02]  /*1580*/  HADD2.F32 R19, -RZ, R170.H0_H0 ;  /* 0x200000aaff137230 */ /* 0x000fe40000004100 */
[C---:B------:R-:W-:Y:S01]  /*1590*/  FMUL.FTZ R20, R11.reuse, R20 ;  /* 0x000000140b147220 */ /* 0x040fe20000410000 */
[----:B------:R-:W-:Y:S01]  /*15a0*/  FMUL.FTZ R169, R216, R165 ;  /* 0x000000a5d8a97220 */ /* 0x000fe20000410000 */
[----:B------:R-:W-:Y:S02]  /*15b0*/  HADD2.F32 R166, -RZ, R166.H1_H1 ;  /* 0x300000a6ffa67230 */ /* 0x000fe40000004100 */
[----:B------:R-:W-:Y:S01]  /*15c0*/  FMUL.FTZ R186, R11, R186 ;  /* 0x000000ba0bba7220 */ /* 0x000fe20000410000 */
[----:B------:R-:W-:Y:S01]  /*15d0*/  FADD.FTZ R92, R92, R19 ;  /* 0x000000135c5c7221 */ /* 0x000fe20000010000 */
[-C--:B------:R-:W-:Y:S01]  /*15e0*/  FFMA.FTZ R116, R20, R19.reuse, R116 ;  /* 0x0000001314747223 */ /* 0x080fe20000010074 */
[----:B------:R-:W-:Y:S01]  /*15f0*/  FADD.FTZ R51, R51, R164 ;  /* 0x000000a433337221 */ /* 0x000fe20000010000 */
[----:B------:R-:W-:Y:S01]  /*1600*/  FFMA.FTZ R75, R16, R164, R75 ;  /* 0x000000a4104b7223 */ /* 0x000fe2000001004b */
[----:B------:R-:W-:Y:S01]  /*1610*/  FFMA.FTZ R19, R228, R19, R169 ;  /* 0x00000013e4137223 */ /* 0x000fe200000100a9 */
[----:B------:R-:W-:-:S02]  /*1620*/  HADD2.F32 R170, -RZ, R170.H1_H1 ;  /* 0x300000aaffaa7230 */ /* 0x000fc40000004100 */
[-C--:B------:R-:W-:Y:S01]  /*1630*/  FMUL.FTZ R164, R217, R166.reuse ;  /* 0x000000a6d9a47220 */ /* 0x080fe20000410000 */
[----:B------:R-:W-:Y:S01]  /*1640*/  FADD.FTZ R45, R45, R166 ;  /* 0x000000a62d2d7221 */ /* 0x000fe20000010000 */
[----:B------:R-:W-:Y:S01]  /*1650*/  FFMA.FTZ R69, R186, R166, R69 ;  /* 0x000000a6ba457223 */ /* 0x000fe20000010045 */
[--C-:B------:R-:W-:Y:S02]  /*1660*/  HADD2.F32 R169, -RZ, R167.reuse.H0_H0 ;  /* 0x200000a7ffa97230 */ /* 0x100fe40000004100 */
[C---:B------:R-:W-:Y:S01]  /*1670*/  FADD.FTZ R174, -R220.reuse, R174 ;  /* 0x000000aedcae7221 */ /* 0x040fe20000010100 */
[----:B------:R-:W-:Y:S02]  /*1680*/  HADD2.F32 R166, -RZ, R167.H1_H1 ;  /* 0x300000a7ffa67230 */ /* 0x000fe40000004100 */
[----:B------:R-:W-:Y:S01]  /*1690*/  FADD.FTZ R200, -R220, R175 ;  /* 0x000000afdcc87221 */ /* 0x000fe20000010100 */
[----:B------:R-:W-:Y:S01]  /*16a0*/  FADD.FTZ R44, R44, R165 ;  /* 0x000000a52c2c7221 */ /* 0x000fe20000010000 */
[----:B------:R-:W-:Y:S01]  /*16b0*/  FFMA.FTZ R68, R20, R165, R68 ;  /* 0x000000a514447223 */ /* 0x000fe20000010044 */
[----:B------:R-:W-:Y:S01]  /*16c0*/  FFMA.FTZ R187, R229, R170, R164 ;  /* 0x000000aae5bb7223 */ /* 0x000fe200000100a4 */
[----:B------:R-:W-:-:S02]  /*16d0*/  HADD2.F32 R165, -RZ, R171.H0_H0 ;  /* 0x200000abffa57230 */ /* 0x000fc40000004100 */
[C---:B------:R-:W-:Y:S01]  /*16e0*/  FMUL.FTZ R193, R11.reuse, R174 ;  /* 0x000000ae0bc17220 */ /* 0x040fe20000410000 */
[----:B------:R-:W-:Y:S01]  /*16f0*/  FMUL.FTZ R173, R218, R169 ;  /* 0x000000a9daad7220 */ /* 0x000fe20000410000 */
[----:B------:R-:W-:Y:S02]  /*1700*/  HADD2.F32 R164, -RZ, R171.H1_H1 ;  /* 0x300000abffa47230 */ /* 0x000fe40000004100 */
        /* <DEDUP_REMOVED lines=30> */
.L_x_2282:
[----:B------:R-:W-:Y:S05]  /*18f0*/  BSYNC.RECONVERGENT B0 ;  /* 0x0000000000007941 */ /* 0x000fea0003800200 */
.L_x_2281:
        /* <DEDUP_REMOVED lines=32> */
[----:B--2---:R-:W-:-:S02]  /*1b00*/  HADD2.F32 R173, -RZ, R164.H0_H0 ;  /* 0x200000a4ffad7230 */ /* 0x004fc40000004100 */
[----:B------:R-:W-:Y:S01]  /*1b10*/  FMUL.FTZ R202, R11, R202 ;  /* 0x000000ca0bca7220 */ /* 0x000fe20000410000 */
[----:B------:R-:W-:Y:S02]  /*1b20*/  HADD2.F32 R164, -RZ, R164.H1_H1 ;  /* 0x300000a4ffa47230 */ /* 0x000fe40000004100 */
[--C-:B------:R-:W-:Y:S02]  /*1b30*/  HADD2.F32 R21, -RZ, R168.reuse.H0_H0 ;  /* 0x200000a8ff157230 */ /* 0x100fe40000004100 */
[----:B0-----:R-:W-:Y:S01]  /*1b40*/  FMUL.FTZ R23, R204, R173 ;  /* 0x000000adcc177220 */ /* 0x001fe20000410000 */
[----:B------:R-:W-:Y:S02]  /*1b50*/  HADD2.F32 R168, -RZ, R168.H1_H1 ;  /* 0x300000a8ffa87230 */ /* 0x000fe40000004100 */
[----:B------:R-:W-:Y:S01]  /*1b60*/  FMUL.FTZ R22, R205, R164 ;  /* 0x000000a4cd167220 */ /* 0x000fe20000410000 */
[----:B------:R-:W-:Y:S01]  /*1b70*/  FADD.FTZ R40, R40, R173 ;  /* 0x000000ad28287221 */ /* 0x000fe20000010000 */
[----:B------:R-:W-:Y:S01]  /*1b80*/  FFMA.FTZ R18, R212, R21, R23 ;  /* 0x00000015d4127223 */ /* 0x000fe20000010017 */
[----:B------:R-:W-:Y:S01]  /*1b90*/  FFMA.FTZ R64, R17, R173, R64 ;  /* 0x000000ad11407223 */ /* 0x000fe20000010040 */
[----:B------:R-:W-:Y:S01]  /*1ba0*/  FADD.FTZ R89, R89, R168 ;  /* 0x000000a859597221 */ /* 0x000fe20000010000 */
[-C--:B------:R-:W-:Y:S01]  /*1bb0*/  FFMA.FTZ R113, R24, R168.reuse, R113 ;  /* 0x000000a818717223 */ /* 0x080fe20000010071 */
[----:B------:R-:W-:Y:S01]  /*1bc0*/  FFMA.FTZ R23, R213, R168, R22 ;  /* 0x000000a8d5177223 */ /* 0x000fe20000010016 */
[----:B------:R-:W-:-:S02]  /*1bd0*/  HADD2.F32 R173, -RZ, R165.H0_H0 ;  /* 0x200000a5ffad7230 */ /* 0x000fc40000004100 */
[----:B------:R-:W-:Y:S01]  /*1be0*/  FADD.FTZ R88, R88, R21 ;  /* 0x0000001558587221 */ /* 0x000fe20000010000 */
[----:B------:R-:W-:Y:S02]  /*1bf0*/  HADD2.F32 R168, -RZ, R165.H1_H1 ;  /* 0x300000a5ffa87230 */ /* 0x000fe40000004100 */
[----:B------:R-:W-:Y:S01]  /*1c00*/  FFMA.FTZ R112, R17, R21, R112 ;  /* 0x0000001511707223 */ /* 0x000fe20000010070 */
[----:B------:R-:W-:Y:S02]  /*1c10*/  HADD2.F32 R165, -RZ, R166.H0_H0 ;  /* 0x200000a6ffa57230 */ /* 0x000fe40000004100 */
[----:B------:R-:W-:Y:S01]  /*1c20*/  FADD.FTZ R41, R41, R164 ;  /* 0x000000a429297221 */ /* 0x000fe20000010000 */
[----:B------:R-:W-:Y:S02]  /*1c30*/  HADD2.F32 R21, -RZ, R169.H0_H0 ;  /* 0x200000a9ff157230 */ /* 0x000fe40000004100 */
[----:B------:R-:W-:Y:S01]  /*1c40*/  FFMA.FTZ R65, R24, R164, R65 ;  /* 0x000000a418417223 */ /* 0x000fe20000010041 */
[----:B------:R-:W-:Y:S01]  /*1c50*/  FMUL.FTZ R22, R11, R174 ;  /* 0x000000ae0b167220 */ /* 0x000fe20000410000 */
[----:B------:R-:W-:-:S02]  /*1c60*/  HADD2.F32 R191, -RZ, R170.H0_H0 ;  /* 0x200000aaffbf7230 */ /* 0x000fc40000004100 */
[----:B------:R-:W-:Y:S01]  /*1c70*/  FMUL.FTZ R175, R206, R173 ;  /* 0x000000adceaf7220 */ /* 0x000fe20000410000 */
[----:B------:R-:W-:Y:S02]  /*1c80*/  HADD2.F32 R164, -RZ, R169.H1_H1 ;  /* 0x300000a9ffa47230 */ /* 0x000fe40000004100 */
[----:B------:R-:W-:Y:S01]  /*1c90*/  FADD.FTZ R222, R222, R18 ;  /* 0x00000012dede7221 */ /* 0x000fe20000010000 */
[----:B------:R-:W-:Y:S02]  /*1ca0*/  HADD2.F32 R166, -RZ, R166.H1_H1 ;  /* 0x300000a6ffa67230 */ /* 0x000fe40000004100 */
[----:B------:R-:W-:Y:S01]  /*1cb0*/  FFMA.FTZ R221, R17, R18, R221 ;  /* 0x0000001211dd7223 */ /* 0x000fe200000100dd */
[----:B------:R-:W-:Y:S01]  /*1cc0*/  FMUL.FTZ R169, R132, R165 ;  /* 0x000000a584a97220 */ /* 0x000fe20000410000 */
[----:B------:R-:W-:Y:S01]  /*1cd0*/  FADD.FTZ R90, R90, R21 ;  /* 0x000000155a5a7221 */ /* 0x000fe20000010000 */
[-C--:B------:R-:W-:Y:S01]  /*1ce0*/  FFMA.FTZ R114, R22, R21.reuse, R114 ;  /* 0x0000001516727223 */ /* 0x080fe20000010072 */
[----:B------:R-:W-:Y:S01]  /*1cf0*/  FFMA.FTZ R21, R214, R21, R175 ;  /* 0x00000015d6157223 */ /* 0x000fe200000100af */
[----:B------:R-:W-:Y:S01]  /*1d00*/  FMUL.FTZ R174, R207, R168 ;  /* 0x000000a8cfae7220 */ /* 0x000fe20000410000 */
[----:B------:R-:W-:Y:S01]  /*1d10*/  FADD.FTZ R84, R84, R191 ;  /* 0x000000bf54547221 */ /* 0x000fe20000010000 */
[----:B------:R-:W-:Y:S01]  /*1d20*/  FFMA.FTZ R108, R190, R191, R108 ;  /* 0x000000bfbe6c7223 */ /* 0x000fe2000001006c */
[----:B------:R-:W-:Y:S01]  /*1d30*/  FADD.FTZ R222, R222, R23 ;  /* 0x00000017dede7221 */ /* 0x000fe20000010000 */
[----:B------:R-:W-:Y:S01]  /*1d40*/  FFMA.FTZ R221, R24, R23, R221 ;  /* 0x0000001718dd7223 */ /* 0x000fe200000100dd */
[----:B------:R-:W-:Y:S01]  /*1d50*/  FFMA.FTZ R191, R208, R191, R169 ;  /* 0x000000bfd0bf7223 */ /* 0x000fe200000100a9 */
[-C--:B------:R-:W-:Y:S01]  /*1d60*/  FMUL.FTZ R196, R133, R166.reuse ;  /* 0x000000a685c47220 */ /* 0x080fe20000410000 */
[----:B------:R-:W-:Y:S01]  /*1d70*/  FADD.FTZ R37, R37, R166 ;  /* 0x000000a625257221 */ /* 0x000fe20000010000 */
[----:B------:R-:W-:Y:S01]  /*1d80*/  FFMA.FTZ R61, R195, R166, R61 ;  /* 0x000000a6c33d7223 */ /* 0x000fe2000001003d */
[----:B------:R-:W-:-:S02]  /*1d90*/  HADD2.F32 R169, -RZ, R167.H0_H0 ;  /* 0x200000a7ffa97230 */ /* 0x000fc40000004100 */
[-C--:B------:R-:W-:Y:S01]  /*1da0*/  FFMA.FTZ R189, R215, R164.reuse, R174 ;  /* 0x000000a4d7bd7223 */ /* 0x080fe200000100ae */
[----:B------:R-:W-:Y:S02]  /*1db0*/  HADD2.F32 R166, -RZ, R167.H1_H1 ;  /* 0x300000a7ffa67230 */ /* 0x000fe40000004100 */
        /* <DEDUP_REMOVED lines=10> */
[----:B------:R-:W-:-:S02]  /*1e60*/  HADD2.F32 R165, -RZ, R171.H0_H0 ;  /* 0x200000abffa57230 */ /* 0x000fc40000004100 */
[----:B------:R-:W-:Y:S01]  /*1e70*/  FMUL.FTZ R173, R134, R169 ;  /* 0x000000a986ad7220 */ /* 0x000fe20000410000 */
[----:B------:R-:W-:Y:S02]  /*1e80*/  HADD2.F32 R164, -RZ, R171.H1_H1 ;  /* 0x300000abffa47230 */ /* 0x000fe40000004100 */
[----:B------:R-:W-:Y:S01]  /*1e90*/  FMUL.FTZ R168, R135, R166 ;  /* 0x000000a687a87220 */ /* 0x000fe20000410000 */
[----:B------:R-:W-:Y:S02]  /*1ea0*/  HADD2.F32 R170, -RZ, R170.H1_H1 ;  /* 0x300000aaffaa7230 */ /* 0x000fe40000004100 */
        /* <DEDUP_REMOVED lines=23> */
.L_x_2284:
[----:B------:R-:W-:Y:S05]  /*2020*/  BSYNC.RECONVERGENT B0 ;  /* 0x0000000000007941 */ /* 0x000fea0003800200 */
.L_x_2283:
        /* <DEDUP_REMOVED lines=32> */
.L_x_2286:
[----:B------:R-:W-:Y:S05]  /*2230*/  BSYNC.RECONVERGENT B0 ;  /* 0x0000000000007941 */ /* 0x000fea0003800200 */
.L_x_2285:
        /* <DEDUP_REMOVED lines=68> */
[----:B------:R-:W-:Y:S01]  /*2680*/  F2FP.F16.F32.PACK_AB R165, R165, R164 ;  /* 0x000000a4a5a5723e */ /* 0x000fe200000000ff */
        /* <DEDUP_REMOVED lines=10> */
[----:B------:R-:W-:Y:S02]  /*2730*/  F2FP.F16.F32.PACK_AB R166, R167, R166 ;  /* 0x000000a6a7a6723e */ /* 0x000fe400000000ff */
[----:B------:R-:W-:Y:S02]  /*2740*/  F2FP.F16.F32.PACK_AB R167, R169, R172 ;  /* 0x000000aca9a7723e */ /* 0x000fe400000000ff */
[----:B------:R-:W-:Y:S01]  /*2750*/  F2FP.F16.F32.PACK_AB R164, R164, R173 ;  /* 0x000000ada4a4723e */ /* 0x000fe200000000ff */
[----:B------:R-:W-:Y:S06]  /*2760*/  BRA `(.L_x_2292) ;  /* 0x0000000c00a07947 */ /* 0x000fec0003800000 */
.L_x_2291:
        /* <DEDUP_REMOVED lines=14> */
[----:B------:R-:W-:Y:S01]  /*2850*/  F2FP.F16.F32.PACK_AB R167, R167, R152 ;  /* 0x00000098a7a7723e */ /* 0x000fe200000000ff */
        /* <DEDUP_REMOVED lines=18> */
.L_x_2290:
        /* <DEDUP_REMOVED lines=32> */
.L_x_2293:
        /* <DEDUP_REMOVED lines=33> */
.L_x_2289:
        /* <DEDUP_REMOVED lines=21> */
[----:B------:R-:W-:Y:S01]  /*2ee0*/  F2FP.F16.F32.PACK_AB R165, R164, R165 ;  /* 0x000000a5a4a5723e */ /* 0x000fe200000000ff */
        /* <DEDUP_REMOVED lines=11> */
[----:B------:R-:W-:Y:S02]  /*2fa0*/  F2FP.F16.F32.PACK_AB R166, R167, R166 ;  /* 0x000000a6a7a6723e */ /* 0x000fe400000000ff */
[----:B------:R-:W-:Y:S02]  /*2fb0*/  F2FP.F16.F32.PACK_AB R167, R169, R168 ;  /* 0x000000a8a9a7723e */ /* 0x000fe400000000ff */
[----:B------:R-:W-:Y:S01]  /*2fc0*/  F2FP.F16.F32.PACK_AB R164, R164, R173 ;  /* 0x000000ada4a4723e */ /* 0x000fe200000000ff */
[----:B------:R-:W-:Y:S06]  /*2fd0*/  BRA `(.L_x_2292) ;  /* 0x0000000400847947 */ /* 0x000fec0003800000 */
.L_x_2295:
        /* <DEDUP_REMOVED lines=33> */
.L_x_2294:
        /* <DEDUP_REMOVED lines=32> */
.L_x_2296:
        /* <DEDUP_REMOVED lines=32> */
.L_x_2292:
        /* <DEDUP_REMOVED lines=15> */
.L_x_2288:
[----:B------:R-:W-:Y:S05]  /*36e0*/  BSYNC.RECONVERGENT B0 ;  /* 0x0000000000007941 */ /* 0x000fea0003800200 */
.L_x_2287:
        /* <DEDUP_REMOVED lines=46> */
.L_x_2301:
        /* <DEDUP_REMOVED lines=29> */
.L_x_2300:
        /* <DEDUP_REMOVED lines=37> */
.L_x_2303:
        /* <DEDUP_REMOVED lines=29> */
.L_x_2299:
        /* <DEDUP_REMOVED lines=41> */
.L_x_2305:
        /* <DEDUP_REMOVED lines=29> */
.L_x_2304:
        /* <DEDUP_REMOVED lines=18> */
[----:B------:R-:W-:Y:S01]  /*4540*/  F2FP.F16.F32.PACK_AB R167, R167, R152 ;  /* 0x00000098a7a7723e */ /* 0x000fe200000000ff */
        /* <DEDUP_REMOVED lines=18> */
.L_x_2306:
        /* <DEDUP_REMOVED lines=14> */
[----:B------:R-:W-:Y:S01]  /*4750*/  F2FP.F16.F32.PACK_AB R164, R165, R164 ;  /* 0x000000a4a5a4723e */ /* 0x000fe200000000ff */
        /* <DEDUP_REMOVED lines=13> */
.L_x_2302:
        /* <DEDUP_REMOVED lines=11> */
.L_x_2298:
[----:B------:R-:W-:Y:S05]  /*48e0*/  BSYNC.RECONVERGENT B0 ;  /* 0x0000000000007941 */ /* 0x000fea0003800200 */
.L_x_2297:
        /* <DEDUP_REMOVED lines=46> */
.L_x_2311:
        /* <DEDUP_REMOVED lines=29> */
.L_x_2310:
        /* <DEDUP_REMOVED lines=37> */
.L_x_2313:
        /* <DEDUP_REMOVED lines=29> */
.L_x_2309:
        /* <DEDUP_REMOVED lines=41> */
.L_x_2315:
        /* <DEDUP_REMOVED lines=29> */
.L_x_2314:
        /* <DEDUP_REMOVED lines=37> */
.L_x_2316:
        /* <DEDUP_REMOVED lines=28> */
.L_x_2312:
        /* <DEDUP_REMOVED lines=10> */
.L_x_2308:
[----:B------:R-:W-:Y:S05]  /*5ad0*/  BSYNC.RECONVERGENT B0 ;  /* 0x0000000000007941 */ /* 0x000fea0003800200 */
.L_x_2307:
[----:B------:R-:W-:Y:S01]  /*5ae0*/  UPLOP3.LUT UP1, UPT, UPT, UPT, UP1, 0x40, 0x4 ;  /* 0x000000000004789c */ /* 0x000fe20003f2e810 */
[----:B------:R-:W-:Y:S10]  /*5af0*/  @!P1 BRA `(.L_x_2317) ;  /* 0xffffffac00989947 */ /* 0x000ff4000383ffff */
.L_x_2278:
        /* <DEDUP_REMOVED lines=23> */
.L_x_2319:
[----:B------:R-:W-:Y:S05]  /*5c70*/  BSYNC.RECONVERGENT B0 ;  /* 0x0000000000007941 */ /* 0x000fea0003800200 */
.L_x_2318:
        /* <DEDUP_REMOVED lines=19> */
.L_x_2321:
[----:B------:R-:W-:Y:S05]  /*5db0*/  BSYNC.RECONVERGENT B0 ;  /* 0x0000000000007941 */ /* 0x000fea0003800200 */
.L_x_2320:
        /* <DEDUP_REMOVED lines=18> */
.L_x_2322:
        /* <DEDUP_REMOVED lines=10> */
.L_x_3856:


//--------------------- .text._ZN10layer_norm31ln_parallel_residual_bwd_kernelINS_13Kernel_traitsIf6__halffS2_fjLj6144ELj1ELj1ELj8ELj16ENS_18Kernel_traits_baseILj6144EfS2_fS2_fjLj256EEEEELb0ELb0ELb1EEEvNS_9BwdParamsE --------------------------
	.section	.text._ZN10layer_norm31ln_parallel_residual_bwd_kernelINS_13Kernel_traitsIf6__halffS2_fjLj6144ELj1ELj1ELj8ELj16ENS_18Kernel_traits_baseILj6144EfS2_fS2_fjLj256EEEEELb0ELb0ELb1EEEvNS_9BwdParamsE,"ax",@progbits
	.align	128
        .global         _ZN10layer_norm31ln_parallel_residual_bwd_kernelINS_13Kernel_traitsIf6__halffS2_fjLj6144ELj1ELj1ELj8ELj16ENS_18Kernel_traits_baseILj6144EfS2_fS2_fjLj256EEEEELb0ELb0ELb1EEEvNS_9BwdParamsE
        .type           _ZN10layer_norm31ln_parallel_residual_bwd_kernelINS_13Kernel_traitsIf6__halffS2_fjLj6144ELj1ELj1ELj8ELj16ENS_18Kernel_traits_baseILj6144EfS2_fS2_fjLj256EEEEELb0ELb0ELb1EEEvNS_9BwdParamsE,@function
        .size           _ZN10layer_norm31ln_parallel_residual_bwd_kernelINS_13Kernel_traitsIf6__halffS2_fjLj6144ELj1ELj1ELj8ELj16ENS_18Kernel_traits_baseILj6144EfS2_fS2_fjLj256EEEEELb0ELb0ELb1EEEvNS_9BwdParamsE,(.L_x_3857 - _ZN10layer_norm31ln_parallel_residual_bwd_kernelINS_13Kernel_traitsIf6__halffS2_fjLj6144ELj1ELj1ELj8ELj16ENS_18Kernel_traits_baseILj6144EfS2_fS2_fjLj256EEEEELb0ELb0ELb1EEEvNS_9BwdParamsE)
        .other          _ZN10layer_norm31ln_parallel_residual_bwd_kernelINS_13Kernel_traitsIf6__halffS2_fjLj6144ELj1ELj1ELj8ELj16ENS_18Kernel_traits_baseILj6144EfS2_fS2_fjLj256EEEEELb0ELb0ELb1EEEvNS_9BwdParamsE,@"STO_CUDA_ENTRY STV_DEFAULT"
_ZN10layer_norm31ln_parallel_residual_bwd_kernelINS_13Kernel_traitsIf6__halffS2_fjLj6144ELj1ELj1ELj8ELj16ENS_18Kernel_traits_baseILj6144EfS2_fS2_fjLj256EEEEELb0ELb0ELb1EEEvNS_9BwdParamsE:
.text._ZN10layer_norm31ln_parallel_residual_bwd_kernelINS_13Kernel_traitsIf6__halffS2_fjLj6144ELj1ELj1ELj8ELj16ENS_18Kernel_traits_baseILj6144EfS2_fS2_fjLj256EEEEELb0ELb0ELb1EEEvNS_9BwdParamsE:
        /* <DEDUP_REMOVED lines=58> */
[----:B------:R3:W-:Y:S01]  /*03a0*/  STL [R1+0x8], RZ ;  /* 0x000008ff01007387 */ /* 0x0007e20000100800 */
[----:B------:R-:W-:Y:S01]  /*03b0*/  HFMA2 R252, -RZ, RZ, 0, 0 ;  /* 0x00000000fffc7431 */ /* 0x000fe200000001ff */
[----:B------:R-:W-:-:S02]  /*03c0*/  UPLOP3.LUT UP1, UPT, UPT, UPT, UPT, 0x40, 0x4 ;  /* 0x000000000004789c */ /* 0x000fc40003f2e870 */
[----:B------:R3:W-:Y:S01]  /*03d0*/  STL [R1+0x4], RZ ;  /* 0x000004ff01007387 */ /* 0x0007e20000100800 */
[----:B------:R-:W-:Y:S01]  /*03e0*/  HFMA2 R242, -RZ, RZ, 0, 0 ;  /* 0x00000000fff27431 */ /* 0x000fe200000001ff */
[----:B------:R-:W4:Y:S02]  /*03f0*/  LDCU UR15, c[0x0][0x388] ;  /* 0x00007100ff0f77ac */ /* 0x000f240008000800 */
[----:B------:R3:W-:Y:S01]  /*0400*/  STL [R1], RZ ;  /* 0x000000ff01007387 */ /* 0x0007e20000100800 */
[----:B------:R-:W-:Y:S01]  /*0410*/  HFMA2 R203, -RZ, RZ, 0, 0 ;  /* 0x00000000ffcb7431 */ /* 0x000fe200000001ff */
[----:B------:R-:W-:Y:S02]  /*0420*/  CS2R R248, SRZ ;  /* 0x0000000000f87805 */ /* 0x000fe4000001ff00 */
[----:B------:R-:W-:Y:S02]  /*0430*/  CS2R R246, SRZ ;  /* 0x0000000000f67805 */ /* 0x000fe4000001ff00 */
[----:B------:R-:W-:-:S02]  /*0440*/  MOV R245, RZ ;  /* 0x000000ff00f57202 */ /* 0x000fc40000000f00 */
        /* <DEDUP_REMOVED lines=10> */
[C---:B------:R-:W-:Y:S02]  /*04f0*/  LOP3.LUT R0, R81.reuse, 0xe0, RZ, 0xc0, !PT ;  /* 0x000000e051007812 */ /* 0x040fe400078ec0ff */
[----:B------:R-:W-:Y:S02]  /*0500*/  CS2R R18, SRZ ;  /* 0x0000000000127805 */ /* 0x000fe4000001ff00 */
[----:B------:R-:W-:Y:S01]  /*0510*/  MOV R222, RZ ;  /* 0x000000ff00de7202 */ /* 0x000fe20000000f00 */
[----:B--2---:R-:W-:Y:S01]  /*0520*/  IMAD.WIDE.U32 R4, R81, 0x20, R4 ;  /* 0x0000002051047825 */ /* 0x004fe200078e0004 */
[----:B0-----:R-:W5:Y:S01]  /*0530*/  LDG.E.128 R76, desc[UR12][R2.64] ;  /* 0x0000000c024c7981 */ /* 0x001f62000c1e1d00 */
        /* <DEDUP_REMOVED lines=29> */
[----:B0-----:R-:W-:Y:S02]  /*0710*/  CS2R R2, SRZ ;  /* 0x0000000000027805 */ /* 0x001fe4000001ff00 */
        /* <DEDUP_REMOVED lines=11> */
[----:B------:R-:W-:Y:S01]  /*07d0*/  MOV R202, UR11 ;  /* 0x0000000b00ca7c02 */ /* 0x000fe20008000f00 */
[----:B------:R-:W0:Y:S01]  /*07e0*/  LDCU.U8 UR14, c[0x0][0x410] ;  /* 0x00008200ff0e77ac */ /* 0x000e220008000000 */
[----:B------:R1:W5:Y:S01]  /*07f0*/  LDG.E.128 R32, desc[UR12][R4.64+0x4010] ;  /* 0x0040100c04207981 */ /* 0x000362000c1e1d00 */
[----:B------:R-:W-:Y:S01]  /*0800*/  LOP3.LUT R0, R0, 0x1f, R81, 0xf8, !PT ;  /* 0x0000001f00007812 */ /* 0x000fe200078ef851 */
[----:B------:R-:W2:Y:S01]  /*0810*/  LDCU UR18, c[0x0][0x400] ;  /* 0x00008000ff1277ac */ /* 0x000ea20008000800 */
[----:B------:R-:W0:Y:S01]  /*0820*/  LDCU.64 UR6, c[0x0][0x470] ;  /* 0x00008e00ff0677ac */ /* 0x000e220008000a00 */
[----:B-1----:R-:W-:Y:S01]  /*0830*/  CS2R R4, SRZ ;  /* 0x0000000000047805 */ /* 0x002fe2000001ff00 */
[----:B------:R-:W1:Y:S01]  /*0840*/  LDCU.64 UR8, c[0x0][0x478] ;  /* 0x00008f00ff0877ac */ /* 0x000e620008000a00 */
[----:B---34-:R-:W0:Y:S05]  /*0850*/  LDCU.64 UR16, c[0x0][0x438] ;  /* 0x00008700ff1077ac */ /* 0x018e2a0008000a00 */
.L_x_2350:
[----:B---3--:R-:W3:Y:S01]  /*0860*/  S2R R118, SR_TID.X ;  /* 0x0000000000767919 */ /* 0x008ee20000002100 */
[----:B------:R-:W4:Y:S01]  /*0870*/  LDC.64 R116, c[0x0][0x3c0] ;  /* 0x0000f000ff747b82 */ /* 0x000f220000000a00 */
[----:B------:R-:W-:Y:S01]  /*0880*/  IMAD R0, R202, UR15, RZ ;  /* 0x0000000fca007c24 */ /* 0x000fe2000f8e02ff */
[----:B------:R-:W2:Y:S04]  /*0890*/  S2R R120, SR_TID.X ;  /* 0x0000000000787919 */ /* 0x000ea80000002100 */
[----:B------:R-:W-:Y:S02]  /*08a0*/  SHF.R.S32.HI R119, RZ, 0x1f, R0 ;  /* 0x0000001fff777819 */ /* 0x000fe40000011400 */
[----:B------:R-:W1:Y:S02]  /*08b0*/  LDC.64 R160, c[0x0][0x3a8] ;  /* 0x0000ea00ffa07b82 */ /* 0x000e640000000a00 */
[----:B------:R-:W-:-:S06]  /*08c0*/  LEA.HI R119, R119, R0, RZ, 0x3 ;  /* 0x0000000077777211 */ /* 0x000fcc00078f18ff */
[----:B0-----:R-:W0:Y:S08]  /*08d0*/  LDC.64 R152, c[0x0][0x430] ;  /* 0x00010c00ff987b82 */ /* 0x001e300000000a00 */
[----:B------:R-:W0:Y:S01]  /*08e0*/  LDC.64 R126, c[0x0][0x3c8] ;  /* 0x0000f200ff7e7b82 */ /* 0x000e220000000a00 */
[----:B----4-:R-:W-:-:S05]  /*08f0*/  IMAD.WIDE R116, R202, 0x4, R116 ;  /* 0x00000004ca747825 */ /* 0x010fca00078e0274 */
[----:B------:R-:W4:Y:S01]  /*0900*/  LDG.E R223, desc[UR12][R116.64] ;  /* 0x0000000c74df7981 */ /* 0x000f22000c1e1900 */
[----:B---3--:R-:W-:Y:S01]  /*0910*/  LOP3.LUT R118, R118, 0xe0, RZ, 0xc0, !PT ;  /* 0x000000e076767812 */ /* 0x008fe200078ec0ff */
[----:B------:R-:W3:Y:S03]  /*0920*/  LDC.64 R156, c[0x0][0x428] ;  /* 0x00010a00ff9c7b82 */ /* 0x000ee60000000a00 */
[----:B--2---:R-:W-:-:S04]  /*0930*/  LOP3.LUT R118, R118, 0x1f, R120, 0xf8, !PT ;  /* 0x0000001f76767812 */ /* 0x004fc800078ef878 */
[----:B------:R-:W-:-:S05]  /*0940*/  LEA.HI.SX32 R208, R119, R118, 0x1d ;  /* 0x0000007677d07211 */ /* 0x000fca00078feaff */
[----:B-1----:R-:W-:-:S04]  /*0950*/  IMAD.WIDE.U32 R128, R208, 0x20, R160 ;  /* 0x00000020d0807825 */ /* 0x002fc800078e00a0 */
[----:B0-----:R-:W-:Y:S01]  /*0960*/  IMAD.WIDE.U32 R120, R208, 0x10, R152 ;  /* 0x00000010d0787825 */ /* 0x001fe200078e0098 */
[----:B------:R-:W2:Y:S03]  /*0970*/  LDG.E.128 R116, desc[UR12][R128.64] ;  /* 0x0000000c80747981 */ /* 0x000ea6000c1e1d00 */
[----:B------:R-:W-:Y:S02]  /*0980*/  IMAD.WIDE R126, R202, 0x4, R126 ;  /* 0x00000004ca7e7825 */ /* 0x000fe400078e027e */
[----:B------:R-:W2:Y:S02]  /*0990*/  LDG.E.128 R120, desc[UR12][R120.64] ;  /* 0x0000000c78787981 */ /* 0x000ea4000c1e1d00 */
[C---:B---3--:R-:W-:Y:S02]  /*09a0*/  IMAD.WIDE.U32 R124, R208.reuse, 0x10, R156 ;  /* 0x00000010d07c7825 */ /* 0x048fe400078e009c */
[----:B------:R-:W3:Y:S04]  /*09b0*/  LDG.E R209, desc[UR12][R126.64] ;  /* 0x0000000c7ed17981 */ /* 0x000ee8000c1e1900 */
        /* <DEDUP_REMOVED lines=16> */
[----:B------:R-:W3:Y:S01]  /*0ac0*/  LDG.E.128 R156, desc[UR12][R156.64] ;  /* 0x0000000c9c9c7981 */ /* 0x000ee2000c1e1d00 */
[----:B------:R-:W-:-:S04]  /*0ad0*/  ISETP.NE.U32.AND P1, PT, RZ, UR16, PT ;  /* 0x00000010ff007c0c */ /* 0x000fc8000bf25070 */
[----:B------:R-:W-:-:S13]  /*0ae0*/  ISETP.NE.AND.EX P1, PT, RZ, UR17, PT, P1 ;  /* 0x00000011ff007c0c */ /* 0x000fda000bf25310 */
[----:B------:R-:W0:Y:S08]  /*0af0*/  @P1 LDC.64 R162, c[0x0][0x438] ;  /* 0x00010e00ffa21b82 */ /* 0x000e300000000a00 */
[----:B------:R-:W1:Y:S08]  /*0b00*/  @P1 LDC.64 R194, c[0x0][0x438] ;  /* 0x00010e00ffc21b82 */ /* 0x000e700000000a00 */
[----:B------:R-:W1:Y:S01]  /*0b10*/  @P1 LDC.64 R192, c[0x0][0x438] ;  /* 0x00010e00ffc01b82 */ /* 0x000e620000000a00 */
[----:B0-----:R-:W-:-:S05]  /*0b20*/  @P1 IMAD.WIDE.U32 R162, R206, 0x20, R162 ;  /* 0x00000020cea21825 */ /* 0x001fca00078e00a2 */
[----:B-----5:R-:W5:Y:S04]  /*0b30*/  @P1 LDG.E.128 R96, desc[UR12][R162.64] ;  /* 0x0000000ca2601981 */ /* 0x020f68000c1e1d00 */
[----:B------:R-:W5:Y:S04]  /*0b40*/  @P1 LDG.E.128 R100, desc[UR12][R162.64+0x10] ;  /* 0x0000100ca2641981 */ /* 0x000f68000c1e1d00 */
[----:B------:R-:W3:Y:S01]  /*0b50*/  LDG.E.128 R160, desc[UR12][R160.64+0x10] ;  /* 0x0000100ca0a07981 */ /* 0x000ee2000c1e1d00 */
[----:B------:R-:W-:Y:S01]  /*0b60*/  ISETP.NE.AND P0, PT, RZ, UR14, PT ;  /* 0x0000000eff007c0c */ /* 0x000fe2000bf05270 */
[----:B-1----:R-:W-:-:S05]  /*0b70*/  @P1 IMAD.WIDE.U32 R194, R208, 0x20, R194 ;  /* 0x00000020d0c21825 */ /* 0x002fca00078e00c2 */
[----:B------:R-:W5:Y:S04]  /*0b80*/  @P1 LDG.E.128 R80, desc[UR12][R194.64] ;  /* 0x0000000cc2501981 */ /* 0x000f68000c1e1d00 */
[----:B------:R0:W5:Y:S01]  /*0b90*/  @P1 LDG.E.128 R84, desc[UR12][R194.64+0x10] ;  /* 0x0000100cc2541981 */ /* 0x000162000c1e1d00 */
[----:B------:R-:W-:-:S05]  /*0ba0*/  @P1 IMAD.WIDE.U32 R192, R207, 0x20, R192 ;  /* 0x00000020cfc01825 */ /* 0x000fca00078e00c0 */
[----:B------:R-:W5:Y:S04]  /*0bb0*/  @P1 LDG.E.128 R88, desc[UR12][R192.64] ;  /* 0x0000000cc0581981 */ /* 0x000f68000c1e1d00 */
[----:B------:R1:W5:Y:S01]  /*0bc0*/  @P1 LDG.E.128 R92, desc[UR12][R192.64+0x10] ;  /* 0x0000100cc05c1981 */ /* 0x000362000c1e1d00 */
[----:B----4-:R-:W-:-:S05]  /*0bd0*/  FSEL R223, R223, RZ, !P0 ;  /* 0x000000ffdfdf7208 */ /* 0x010fca0004000000 */
[C---:B--2---:R-:W-:Y:S01]  /*0be0*/  FADD.FTZ R0, -R223.reuse, R116 ;  /* 0x00000074df007221 */ /* 0x044fe20000010100 */
[----:B0-----:R-:W-:Y:S01]  /*0bf0*/  FADD.FTZ R194, -R223, R117 ;  /* 0x00000075dfc27221 */ /* 0x001fe20000010100 */
[--C-:B------:R-:W-:Y:S02]  /*0c00*/  HADD2.F32 R211, -RZ, R120.reuse.H0_H0 ;  /* 0x20000078ffd37230 */ /* 0x100fe40000004100 */
[----:B------:R-:W-:Y:S02]  /*0c10*/  HADD2.F32 R117, -RZ, R120.H1_H1 ;  /* 0x30000078ff757230 */ /* 0x000fe40000004100 */
[C---:B---3--:R-:W-:Y:S01]  /*0c20*/  FMUL.FTZ R0, R209.reuse, R0 ;  /* 0x00000000d1007220 */ /* 0x048fe20000410000 */
[----:B------:R-:W-:Y:S01]  /*0c30*/  FMUL.FTZ R194, R209, R194 ;  /* 0x000000c2d1c27220 */ /* 0x000fe20000410000 */
[----:B------:R-:W-:Y:S01]  /*0c40*/  FADD.FTZ R228, R211, R228 ;  /* 0x000000e4d3e47221 */ /* 0x000fe20000010000 */
[----:B------:R-:W-:Y:S01]  /*0c50*/  FADD.FTZ R118, -R223, R118 ;  /* 0x00000076df767221 */ /* 0x000fe20000010100 */
[-C--:B------:R-:W-:Y:S01]  /*0c60*/  FFMA.FTZ R17, R0, R211.reuse, R17 ;  /* 0x000000d300117223 */ /* 0x080fe20000010011 */
[----:B------:R-:W-:Y:S01]  /*0c70*/  FMUL.FTZ R211, R52, R211 ;  /* 0x000000d334d37220 */ /* 0x000fe20000410000 */
[-C--:B------:R-:W-:Y:S01]  /*0c80*/  FMUL.FTZ R116, R53, R117.reuse ;  /* 0x0000007535747220 */ /* 0x080fe20000410000 */
[----:B------:R-:W-:Y:S01]  /*0c90*/  FADD.FTZ R229, R117, R229 ;  /* 0x000000e575e57221 */ /* 0x000fe20000010000 */
[----:B------:R-:W-:Y:S01]  /*0ca0*/  FFMA.FTZ R16, R194, R117, R16 ;  /* 0x00000075c2107223 */ /* 0x000fe20000010010 */
[----:B------:R-:W-:-:S02]  /*0cb0*/  HADD2.F32 R195, -RZ, R124.H0_H0 ;  /* 0x2000007cffc37230 */ /* 0x000fc40000004100 */
[----:B------:R-:W-:Y:S02]  /*0cc0*/  HADD2.F32 R124, -RZ, R124.H1_H1 ;  /* 0x3000007cff7c7230 */ /* 0x000fe40000004100 */
[--C-:B------:R-:W-:Y:S02]  /*0cd0*/  HADD2.F32 R117, -RZ, R121.reuse.H0_H0 ;  /* 0x20000079ff757230 */ /* 0x100fe40000004100 */
[----:B------:R-:W-:Y:S01]  /*0ce0*/  FMUL.FTZ R210, R209, R118 ;  /* 0x00000076d1d27220 */ /* 0x000fe20000410000 */
[----:B------:R-:W-:Y:S02]  /*0cf0*/  HADD2.F32 R121, -RZ, R121.H1_H1 ;  /* 0x30000079ff797230 */ /* 0x000fe40000004100 */
[----:B------:R-:W-:Y:S01]  /*0d00*/  FADD.FTZ R201, R195, R201 ;  /* 0x000000c9c3c97221 */ /* 0x000fe20000010000 */
[-C--:B------:R-:W-:Y:S01]  /*0d10*/  FFMA.FTZ R174, R0, R195.reuse, R174 ;  /* 0x000000c300ae7223 */ /* 0x080fe200000100ae */
[----:B-1----:R-:W-:Y:S01]  /*0d20*/  FFMA.FTZ R192, R76, R195, R211 ;  /* 0x000000c34cc07223 */ /* 0x002fe200000100d3 */
[----:B------:R-:W-:-:S02]  /*0d30*/  HADD2.F32 R195, -RZ, R125.H0_H0 ;  /* 0x2000007dffc37230 */ /* 0x000fc40000004100 */
[----:B------:R-:W-:Y:S01]  /*0d40*/  FFMA.FTZ R193, R77, R124, R116 ;  /* 0x0000007c4dc17223 */ /* 0x000fe20000010074 */
[----:B------:R-:W-:Y:S02]  /*0d50*/  HADD2.F32 R125, -RZ, R125.H1_H1 ;  /* 0x3000007dff7d7230 */ /* 0x000fe40000004100 */
[----:B------:R-:W-:Y:S01]  /*0d60*/  FADD.FTZ R230, R117, R230 ;  /* 0x000000e675e67221 */ /* 0x000fe20000010000 */
[----:B------:R-:W-:Y:S01]  /*0d70*/  FFMA.FTZ R15, R210, R117, R15 ;  /* 0x00000075d20f7223 */ /* 0x000fe2000001000f */
[----:B------:R-:W-:Y:S01]  /*0d80*/  FMUL.FTZ R116, R55, R121 ;  /* 0x0000007937747220 */ /* 0x000fe20000410000 */
[----:B------:R-:W-:Y:S01]  /*0d90*/  FMUL.FTZ R117, R54, R117 ;  /* 0x0000007536757220 */ /* 0x000fe20000410000 */
[----:B------:R-:W-:Y:S02]  /*0da0*/  HADD2.F32 R118, -RZ, R122.H0_H0 ;  /* 0x2000007aff767230 */ /* 0x000fe40000004100 */
[----:B------:R-:W-:Y:S01]  /*0db0*/  FADD.FTZ R128, -R223, R128 ;  /* 0x00000080df807221 */ /* 0x000fe20000010100 */
[----:B------:R-:W-:Y:S01]  /*0dc0*/  FADD.FTZ R199, R195, R199 ;  /* 0x000000c7c3c77221 */ /* 0x000fe20000010000 */
[----:B------:R-:W-:Y:S01]  /*0dd0*/  FFMA.FTZ R172, R210, R195, R172 ;  /* 0x000000c3d2ac7223 */ /* 0x000fe200000100ac */
[----:B------:R-:W-:Y:S01]  /*0de0*/  FFMA.FTZ R211, R79, R125, R116 ;  /* 0x0000007d4fd37223 */ /* 0x000fe20000010074 */
[----:B------:R-:W-:Y:S01]  /*0df0*/  FFMA.FTZ R195, R78, R195, R117 ;  /* 0x000000c34ec37223 */ /* 0x000fe20000010075 */
[----:B------:R-:W-:-:S02]  /*0e00*/  HADD2.F32 R116, -RZ, R126.H0_H0 ;  /* 0x2000007eff747230 */ /* 0x000fc40000004100 */
[----:B------:R-:W-:Y:S01]  /*0e10*/  FMUL.FTZ R213, R209, R128 ;  /* 0x00000080d1d57220 */ /* 0x000fe20000410000 */
[----:B------:R-:W-:Y:S02]  /*0e20*/  FMUL.FTZ R117, R48, R118 ;  /* 0x0000007630757220 */ /* 0x000fe40000410000 */
[----:B------:R-:W-:Y:S01]  /*0e30*/  FADD.FTZ R197, R116, R197 ;  /* 0x000000c574c57221 */ /* 0x000fe20000010000 */
[-C--:B------:R-:W-:Y:S01]  /*0e40*/  FFMA.FTZ R170, R213, R116.reuse, R170 ;  /* 0x00000074d5aa7223 */ /* 0x080fe200000100aa */
[----:B------:R-:W-:Y:S01]  /*0e50*/  FFMA.FTZ R128, R72, R116, R117 ;  /* 0x0000007448807223 */ /* 0x000fe20000010075 */
[C---:B------:R-:W-:Y:S01]  /*0e60*/  FADD.FTZ R116, -R223.reuse, R129 ;  /* 0x00000081df747221 */ /* 0x040fe20000010100 */
[----:B------:R-:W-:-:S03]  /*0e70*/  FADD.FTZ R130, -R223, R130 ;  /* 0x00000082df827221 */ /* 0x000fc60000010100 */
[C---:B------:R-:W-:Y:S01]  /*0e80*/  FMUL.FTZ R215, R209.reuse, R116 ;  /* 0x00000074d1d77220 */ /* 0x040fe20000410000 */
[----:B------:R-:W-:Y:S02]  /*0e90*/  HADD2.F32 R116, -RZ, R123.H0_H0 ;  /* 0x2000007bff747230 */ /* 0x000fe40000004100 */
[----:B------:R-:W-:Y:S01]  /*0ea0*/  FMUL.FTZ R217, R209, R130 ;  /* 0x00000082d1d97220 */ /* 0x000fe20000410000 */
[----:B------:R-:W-:Y:S02]  /*0eb0*/  HADD2.F32 R216, -RZ, R127.H0_H0 ;  /* 0x2000007fffd87230 */ /* 0x000fe40000004100 */
[----:B------:R-:W-:Y:S01]  /*0ec0*/  FADD.FTZ R130, -R223, R132 ;  /* 0x00000084df827221 */ /* 0x000fe20000010100 */
[----:B------:R-:W-:Y:S02]  /*0ed0*/  FMUL.FTZ R117, R50, R116 ;  /* 0x0000007432757220 */ /* 0x000fe40000410000 */
[----:B------:R-:W-:Y:S01]  /*0ee0*/  FADD.FTZ R191, R216, R191 ;  /* 0x000000bfd8bf7221 */ /* 0x000fe20000010000 */
[-C--:B------:R-:W-:Y:S01]  /*0ef0*/  FFMA.FTZ R168, R217, R216.reuse, R168 ;  /* 0x000000d8d9a87223 */ /* 0x080fe200000100a8 */
[----:B------:R-:W-:Y:S01]  /*0f00*/  FFMA.FTZ R216, R74, R216, R117 ;  /* 0x000000d84ad87223 */ /* 0x000fe20000010075 */
[----:B------:R-:W-:-:S02]  /*0f10*/  HADD2.F32 R117, -RZ, R136.H0_H0 ;  /* 0x20000088ff757230 */ /* 0x000fc40000004100 */
[----:B------:R-:W-:Y:S01]  /*0f20*/  FMUL.FTZ R130, R209, R130 ;  /* 0x00000082d1827220 */ /* 0x000fe20000410000 */
[----:B------:R-:W-:Y:S02]  /*0f30*/  HADD2.F32 R129, -RZ, R140.H0_H0 ;  /* 0x2000008cff817230 */ /* 0x000fe40000004100 */
[----:B------:R-:W-:Y:S01]  /*0f40*/  FADD.FTZ R234, R116, R234 ;  /* 0x000000ea74ea7221 */ /* 0x000fe20000010000 */
[----:B------:R-:W-:Y:S01]  /*0f50*/  FFMA.FTZ R11, R217, R116, R11 ;  /* 0x00000074d90b7223 */ /* 0x000fe2000001000b */
[----:B------:R-:W-:Y:S01]  /*0f60*/  FADD.FTZ R236, R117, R236 ;  /* 0x000000ec75ec7221 */ /* 0x000fe20000010000 */
[-C--:B------:R-:W-:Y:S01]  /*0f70*/  FFMA.FTZ R9, R130, R117.reuse, R9 ;  /* 0x0000007582097223 */ /* 0x080fe20000010009 */
[----:B------:R-:W-:Y:S02]  /*0f80*/  HADD2.F32 R123, -RZ, R123.H1_H1 ;  /* 0x3000007bff7b7230 */ /* 0x000fe40000004100 */
[----:B------:R-:W-:Y:S01]  /*0f90*/  FADD.FTZ R116, -R223, R131 ;  /* 0x00000083df747221 */ /* 0x000fe20000010100 */
[----:B------:R-:W-:Y:S01]  /*0fa0*/  FMUL.FTZ R117, R44, R117 ;  /* 0x000000752c757220 */ /* 0x000fe20000410000 */
[----:B------:R-:W-:-:S02]  /*0fb0*/  HADD2.F32 R218, -RZ, R127.H1_H1 ;  /* 0x3000007fffda7230 */ /* 0x000fc40000004100 */
[----:B------:R-:W-:Y:S01]  /*0fc0*/  FADD.FTZ R189, R129, R189 ;  /* 0x000000bd81bd7221 */ /* 0x000fe20000010000 */
[-C--:B------:R-:W-:Y:S01]  /*0fd0*/  FFMA.FTZ R166, R130, R129.reuse, R166 ;  /* 0x0000008182a67223 */ /* 0x080fe200000100a6 */
[----:B------:R-:W-:Y:S01]  /*0fe0*/  FMUL.FTZ R219, R209, R116 ;  /* 0x00000074d1db7220 */ /* 0x000fe20000410000 */
[----:B------:R-:W-:Y:S01]  /*0ff0*/  FFMA.FTZ R129, R68, R129, R117 ;  /* 0x0000008144817223 */ /* 0x000fe20000010075 */
[----:B------:R-:W-:Y:S01]  /*1000*/  FMUL.FTZ R116, R51, R123 ;  /* 0x0000007b33747220 */ /* 0x000fe20000410000 */
[----:B------:R-:W-:Y:S01]  /*1010*/  FADD.FTZ R132, -R223, R133 ;  /* 0x00000085df847221 */ /* 0x000fe20000010100 */
[----:B------:R-:W-:Y:S02]  /*1020*/  HADD2.F32 R117, -RZ, R136.H1_H1 ;  /* 0x30000088ff757230 */ /* 0x000fe40000004100 */
[----:B------:R-:W-:Y:S01]  /*1030*/  FADD.FTZ R190, R218, R190 ;  /* 0x000000bedabe7221 */ /* 0x000fe20000010000 */
[----:B------:R-:W-:Y:S01]  /*1040*/  FFMA.FTZ R167, R219, R218, R167 ;  /* 0x000000dadba77223 */ /* 0x000fe200000100a7 */
[----:B------:R-:W-:-:S02]  /*1050*/  HADD2.F32 R131, -RZ, R140.H1_H1 ;  /* 0x3000008cff837230 */ /* 0x000fc40000004100 */
[----:B------:R-:W-:Y:S01]  /*1060*/  FFMA.FTZ R218, R75, R218, R116 ;  /* 0x000000da4bda7223 */ /* 0x000fe20000010074 */
[----:B------:R-:W-:Y:S01]  /*1070*/  FMUL.FTZ R132, R209, R132 ;  /* 0x00000084d1847220 */ /* 0x000fe20000410000 */
[----:B------:R-:W-:Y:S01]  /*1080*/  FMUL.FTZ R116, R45, R117 ;  /* 0x000000752d747220 */ /* 0x000fe20000410000 */
[----:B------:R-:W-:Y:S01]  /*1090*/  FADD.FTZ R134, -R223, R134 ;  /* 0x00000086df867221 */ /* 0x000fe20000010100 */
[----:B------:R-:W-:Y:S01]  /*10a0*/  FADD.FTZ R188, R131, R188 ;  /* 0x000000bc83bc7221 */ /* 0x000fe20000010000 */
[C---:B------:R-:W-:Y:S01]  /*10b0*/  FFMA.FTZ R165, R132.reuse, R131, R165 ;  /* 0x0000008384a57223 */ /* 0x040fe200000100a5 */
[----:B------:R-:W-:Y:S01]  /*10c0*/  FADD.FTZ R237, R117, R237 ;  /* 0x000000ed75ed7221 */ /* 0x000fe20000010000 */
[----:B------:R-:W-:Y:S01]  /*10d0*/  FFMA.FTZ R8, R132, R117, R8 ;  /* 0x0000007584087223 */ /* 0x000fe20000010008 */
[----:B------:R-:W-:Y:S01]  /*10e0*/  FFMA.FTZ R131, R69, R131, R116 ;  /* 0x0000008345837223 */ /* 0x000fe20000010074 */
[----:B------:R-:W-:Y:S02]  /*10f0*/  HADD2.F32 R117, -RZ, R137.H0_H0 ;  /* 0x20000089ff757230 */ /* 0x000fe40000004100 */
[----:B------:R-:W-:Y:S01]  /*1100*/  FMUL.FTZ R134, R209, R134 ;  /* 0x00000086d1867220 */ /* 0x000fe20000410000 */
[----:B------:R-:W-:Y:S01]  /*1110*/  FADD.FTZ R116, -R223, R135 ;  /* 0x00000087df747221 */ /* 0x000fe20000010100 */
[----:B------:R-:W-:-:S02]  /*1120*/  HADD2.F32 R133, -RZ, R141.H0_H0 ;  /* 0x2000008dff857230 */ /* 0x000fc40000004100 */
[----:B------:R-:W-:Y:S01]  /*1130*/  FADD.FTZ R140, -R223, R144 ;  /* 0x00000090df8c7221 */ /* 0x000fe20000010100 */
[----:B------:R-:W-:Y:S01]  /*1140*/  FADD.FTZ R238, R117, R238 ;  /* 0x000000ee75ee7221 */ /* 0x000fe20000010000 */
[-C--:B------:R-:W-:Y:S01]  /*1150*/  FFMA.FTZ R7, R134, R117.reuse, R7 ;  /* 0x0000007586077223 */ /* 0x080fe20000010007 */
[----:B------:R-:W-:Y:S01]  /*1160*/  FMUL.FTZ R135, R209, R116 ;  /* 0x00000074d1877220 */ /* 0x000fe20000410000 */
[----:B------:R-:W-:Y:S01]  /*1170*/  FMUL.FTZ R117, R46, R117 ;  /* 0x000000752e757220 */ /* 0x000fe20000410000 */
[----:B------:R-:W-:Y:S02]  /*1180*/  HADD2.F32 R116, -RZ, R138.H0_H0 ;  /* 0x2000008aff747230 */ /* 0x000fe40000004100 */
[----:B------:R-:W-:Y:S01]  /*1190*/  FADD.FTZ R232, R118, R232 ;  /* 0x000000e876e87221 */ /* 0x000fe20000010000 */
[----:B------:R-:W-:Y:S01]  /*11a0*/  FFMA.FTZ R13, R213, R118, R13 ;  /* 0x00000076d50d7223 */ /* 0x000fe2000001000d */
[----:B------:R-:W-:Y:S02]  /*11b0*/  HADD2.F32 R118, -RZ, R137.H1_H1 ;  /* 0x30000089ff767230 */ /* 0x000fe40000004100 */
[----:B------:R-:W-:Y:S01]  /*11c0*/  FADD.FTZ R187, R133, R187 ;  /* 0x000000bb85bb7221 */ /* 0x000fe20000010000 */
[----:B------:R-:W-:Y:S01]  /*11d0*/  FFMA.FTZ R164, R134, R133, R164 ;  /* 0x0000008586a47223 */ /* 0x000fe200000100a4 */
[----:B------:R-:W-:-:S02]  /*11e0*/  HADD2.F32 R137, -RZ, R142.H0_H0 ;  /* 0x2000008eff897230 */ /* 0x000fc40000004100 */
[----:B------:R-:W-:Y:S01]  /*11f0*/  FFMA.FTZ R133, R70, R133, R117 ;  /* 0x0000008546857223 */ /* 0x000fe20000010075 */
[----:B------:R-:W-:Y:S01]  /*1200*/  FMUL.FTZ R140, R209, R140 ;  /* 0x0000008cd18c7220 */ /* 0x000fe20000410000 */
[-C--:B------:R-:W-:Y:S01]  /*1210*/  FMUL.FTZ R117, R40, R116.reuse ;  /* 0x0000007428757220 */ /* 0x080fe20000410000 */
[----:B------:R-:W-:Y:S01]  /*1220*/  FADD.FTZ R240, R116, R240 ;  /* 0x000000f074f07221 */ /* 0x000fe20000010000 */
[----:B------:R-:W-:Y:S01]  /*1230*/  FADD.FTZ R185, R137, R185 ;  /* 0x000000b989b97221 */ /* 0x000fe20000010000 */
[-C--:B------:R-:W-:Y:S01]  /*1240*/  FFMA.FTZ R30, R140, R137.reuse, R30 ;  /* 0x000000898c1e7223 */ /* 0x080fe2000001001e */
[----:B------:R-:W-:Y:S01]  /*1250*/  FFMA.FTZ R137, R64, R137, R117 ;  /* 0x0000008940897223 */ /* 0x000fe20000010075 */
[----:B------:R-:W-:Y:S01]  /*1260*/  FFMA.FTZ R5, R140, R116, R5 ;  /* 0x000000748c057223 */ /* 0x000fe20000010005 */
[----:B------:R-:W-:Y:S02]  /*1270*/  HADD2.F32 R117, -RZ, R138.H1_H1 ;  /* 0x3000008aff757230 */ /* 0x000fe40000004100 */
[----:B------:R-:W-:Y:S01]  /*1280*/  FADD.FTZ R116, -R223, R145 ;  /* 0x00000091df747221 */ /* 0x000fe20000010100 */
[----:B------:R-:W-:-:S02]  /*1290*/  HADD2.F32 R136, -RZ, R141.H1_H1 ;  /* 0x3000008dff887230 */ /* 0x000fc40000004100 */
[----:B------:R-:W-:Y:S02]  /*12a0*/  HADD2.F32 R138, -RZ, R142.H1_H1 ;  /* 0x3000008eff8a7230 */ /* 0x000fe40000004100 */
[----:B------:R-:W-:Y:S01]  /*12b0*/  FMUL.FTZ R141, R209, R116 ;  /* 0x00000074d18d7220 */ /* 0x000fe20000410000 */
[-C--:B------:R-:W-:Y:S01]  /*12c0*/  FMUL.FTZ R116, R41, R117.reuse ;  /* 0x0000007529747220 */ /* 0x080fe20000410000 */
[----:B------:R-:W-:Y:S01]  /*12d0*/  FADD.FTZ R146, -R223, R146 ;  /* 0x00000092df927221 */ /* 0x000fe20000010100 */
[----:B------:R-:W-:Y:S01]  /*12e0*/  FADD.FTZ R184, R138, R184 ;  /* 0x000000b88ab87221 */ /* 0x000fe20000010000 */
[-C--:B------:R-:W-:Y:S01]  /*12f0*/  FFMA.FTZ R29, R141, R138.reuse, R29 ;  /* 0x0000008a8d1d7223 */ /* 0x080fe2000001001d */
[----:B------:R-:W-:Y:S01]  /*1300*/  FFMA.FTZ R138, R65, R138, R116 ;  /* 0x0000008a418a7223 */ /* 0x000fe20000010074 */
[--C-:B------:R-:W-:Y:S02]  /*1310*/  HADD2.F32 R116, -RZ, R139.reuse.H0_H0 ;  /* 0x2000008bff747230 */ /* 0x100fe40000004100 */
[----:B------:R-:W-:Y:S01]  /*1320*/  FMUL.FTZ R145, R209, R146 ;  /* 0x00000092d1917220 */ /* 0x000fe20000410000 */
[----:B------:R-:W-:Y:S01]  /*1330*/  FADD.FTZ R241, R117, R241 ;  /* 0x000000f175f17221 */ /* 0x000fe20000010000 */
[----:B------:R-:W-:Y:S01]  /*1340*/  FFMA.FTZ R4, R141, R117, R4 ;  /* 0x000000758d047223 */ /* 0x000fe20000010004 */
[----:B------:R-:W-:-:S02]  /*1350*/  HADD2.F32 R139, -RZ, R139.H1_H1 ;  /* 0x3000008bff8b7230 */ /* 0x000fc40000004100 */
[-C--:B------:R-:W-:Y:S01]  /*1360*/  FMUL.FTZ R117, R42, R116.reuse ;  /* 0x000000742a757220 */ /* 0x080fe20000410000 */
[----:B------:R-:W-:Y:S01]  /*1370*/  FADD.FTZ R242, R116, R242 ;  /* 0x000000f274f27221 */ /* 0x000fe20000010000 */
[----:B------:R-:W-:Y:S01]  /*1380*/  FFMA.FTZ R3, R145, R116, R3 ;  /* 0x0000007491037223 */ /* 0x000fe20000010003 */
[----:B------:R-:W-:Y:S01]  /*1390*/  FADD.FTZ R116, -R223, R147 ;  /* 0x00000093df747221 */ /* 0x000fe20000010100 */
[----:B------:R-:W-:Y:S01]  /*13a0*/  FADD.FTZ R239, R118, R239 ;  /* 0x000000ef76ef7221 */ /* 0x000fe20000010000 */
[-C--:B------:R-:W-:Y:S01]  /*13b0*/  FFMA.FTZ R6, R135, R118.reuse, R6 ;  /* 0x0000007687067223 */ /* 0x080fe20000010006 */
[----:B------:R-:W-:Y:S01]  /*13c0*/  FMUL.FTZ R118, R47, R118 ;  /* 0x000000762f767220 */ /* 0x000fe20000410000 */
[--C-:B------:R-:W-:Y:S02]  /*13d0*/  HADD2.F32 R220, -RZ, R143.reuse.H1_H1 ;  /* 0x3000008fffdc7230 */ /* 0x100fe40000004100 */
[----:B------:R-:W-:Y:S01]  /*13e0*/  FMUL.FTZ R221, R209, R116 ;  /* 0x00000074d1dd7220 */ /* 0x000fe20000410000 */
[----:B------:R-:W-:Y:S01]  /*13f0*/  FMUL.FTZ R116, R43, R139 ;  /* 0x0000008b2b747220 */ /* 0x000fe20000410000 */
[----:B------:R-:W-:Y:S01]  /*1400*/  FADD.FTZ R186, R136, R186 ;  /* 0x000000ba88ba7221 */ /* 0x000fe20000010000 */
[-C--:B------:R-:W-:Y:S01]  /*1410*/  FFMA.FTZ R31, R135, R136.reuse, R31 ;  /* 0x00000088871f7223 */ /* 0x080fe2000001001f */
[----:B------:R-:W-:Y:S01]  /*1420*/  FFMA.FTZ R136, R71, R136, R118 ;  /* 0x0000008847887223 */ /* 0x000fe20000010076 */
[----:B------:R-:W-:-:S02]  /*1430*/  HADD2.F32 R144, -RZ, R143.H0_H0 ;  /* 0x2000008fff907230 */ /* 0x000fc40000004100 */
[----:B------:R-:W-:Y:S01]  /*1440*/  FADD.FTZ R182, R220, R182 ;  /* 0x000000b6dcb67221 */ /* 0x000fe20000010000 */
[-C--:B------:R-:W-:Y:S01]  /*1450*/  FFMA.FTZ R27, R221, R220.reuse, R27 ;  /* 0x000000dcdd1b7223 */ /* 0x080fe2000001001b */
[----:B------:R-:W-:Y:S01]  /*1460*/  FADD.FTZ R118, RZ, R192 ;  /* 0x000000c0ff767221 */ /* 0x000fe20000010000 */
[----:B------:R-:W-:Y:S01]  /*1470*/  FFMA.FTZ R220, R67, R220, R116 ;  /* 0x000000dc43dc7223 */ /* 0x000fe20000010074 */
[----:B------:R-:W-:Y:S02]  /*1480*/  HADD2.F32 R116, -RZ, R152.H0_H0 ;  /* 0x20000098ff747230 */ /* 0x000fe40000004100 */
[----:B------:R-:W-:Y:S01]  /*1490*/  FADD.FTZ R148, -R223, R148 ;  /* 0x00000094df947221 */ /* 0x000fe20000010100 */
[----:B------:R-:W-:Y:S01]  /*14a0*/  FADD.FTZ R183, R144, R183 ;  /* 0x000000b790b77221 */ /* 0x000fe20000010000 */
[-C--:B------:R-:W-:Y:S01]  /*14b0*/  FFMA.FTZ R28, R145, R144.reuse, R28 ;  /* 0x00000090911c7223 */ /* 0x080fe2000001001c */
[----:B------:R-:W-:Y:S01]  /*14c0*/  FADD.FTZ R118, R193, R118 ;  /* 0x00000076c1767221 */ /* 0x000fe20000010000 */
[----:B------:R-:W-:Y:S01]  /*14d0*/  FFMA.FTZ R144, R66, R144, R117 ;  /* 0x0000009042907223 */ /* 0x000fe20000010075 */
[----:B------:R-:W-:Y:S01]  /*14e0*/  FADD.FTZ R212, -R223, R119 ;  /* 0x00000077dfd47221 */ /* 0x000fe20000010100 */
[----:B------:R-:W-:Y:S01]  /*14f0*/  FADD.FTZ R245, R139, R245 ;  /* 0x000000f58bf57221 */ /* 0x000fe20000010000 */
[----:B------:R-:W-:Y:S01]  /*1500*/  FFMA.FTZ R2, R221, R139, R2 ;  /* 0x0000008bdd027223 */ /* 0x000fe20000010002 */
[----:B------:R-:W-:-:S02]  /*1510*/  HADD2.F32 R117, -RZ, R156.H0_H0 ;  /* 0x2000009cff757230 */ /* 0x000fc40000004100 */
[----:B------:R-:W-:Y:S01]  /*1520*/  FMUL.FTZ R139, R209, R148 ;  /* 0x00000094d18b7220 */ /* 0x000fe20000410000 */
[----:B------:R-:W-:Y:S02]  /*1530*/  HADD2.F32 R122, -RZ, R122.H1_H1 ;  /* 0x3000007aff7a7230 */ /* 0x000fe40000004100 */
[----:B------:R-:W-:Y:S01]  /*1540*/  FMUL.FTZ R119, R36, R116 ;  /* 0x0000007424777220 */ /* 0x000fe20000410000 */
[----:B------:R-:W-:Y:S01]  /*1550*/  FADD.FTZ R118, R195, R118 ;  /* 0x00000076c3767221 */ /* 0x000fe20000010000 */
[----:B------:R-:W-:Y:S02]  /*1560*/  HADD2.F32 R126, -RZ, R126.H1_H1 ;  /* 0x3000007eff7e7230 */ /* 0x000fe40000004100 */
[----:B------:R-:W-:Y:S01]  /*1570*/  FADD.FTZ R204, R117, R204 ;  /* 0x000000cc75cc7221 */ /* 0x000fe20000010000 */
[-C--:B------:R-:W-:Y:S01]  /*1580*/  FFMA.FTZ R26, R139, R117.reuse, R26 ;  /* 0x000000758b1a7223 */ /* 0x080fe2000001001a */
[----:B------:R-:W-:Y:S01]  /*1590*/  FFMA.FTZ R142, R60, R117, R119 ;  /* 0x000000753c8e7223 */ /* 0x000fe20000010077 */
[----:B------:R-:W-:Y:S01]  /*15a0*/  FMUL.FTZ R214, R49, R122 ;  /* 0x0000007a31d67220 */ /* 0x000fe20000410000 */
[----:B------:R-:W-:Y:S01]  /*15b0*/  FADD.FTZ R117, R211, R118 ;  /* 0x00000076d3757221 */ /* 0x000fe20000010000 */
[----:B------:R-:W-:-:S02]  /*15c0*/  FMUL.FTZ R212, R209, R212 ;  /* 0x000000d4d1d47220 */ /* 0x000fc40000410000 */
[----:B------:R-:W-:Y:S01]  /*15d0*/  FFMA.FTZ R214, R73, R126, R214 ;  /* 0x0000007e49d67223 */ /* 0x000fe200000100d6 */
[----:B------:R-:W-:Y:S01]  /*15e0*/  FADD.FTZ R117, R128, R117 ;  /* 0x0000007580757221 */ /* 0x000fe20000010000 */
[----:B------:R-:W-:Y:S01]  /*15f0*/  FADD.FTZ R146, -R223, R149 ;  /* 0x00000095df927221 */ /* 0x000fe20000010100 */
[----:B------:R-:W-:Y:S02]  /*1600*/  HADD2.F32 R119, -RZ, R152.H1_H1 ;  /* 0x30000098ff777230 */ /* 0x000fe40000004100 */
[----:B------:R-:W-:Y:S01]  /*1610*/  FADD.FTZ R231, R121, R231 ;  /* 0x000000e779e77221 */ /* 0x000fe20000010000 */
[----:B------:R-:W-:Y:S01]  /*1620*/  FFMA.FTZ R14, R212, R121, R14 ;  /* 0x00000079d40e7223 */ /* 0x000fe2000001000e */
[----:B------:R-:W-:Y:S01]  /*1630*/  FADD.FTZ R121, R214, R117 ;  /* 0x00000075d6797221 */ /* 0x000fe20000010000 */
[----:B------:R-:W-:Y:S02]  /*1640*/  HADD2.F32 R143, -RZ, R156.H1_H1 ;  /* 0x3000009cff8f7230 */ /* 0x000fe40000004100 */
[----:B------:R-:W-:Y:S01]  /*1650*/  FADD.FTZ R246, R116, R246 ;  /* 0x000000f674f67221 */ /* 0x000fe20000010000 */
[----:B------:R-:W-:Y:S01]  /*1660*/  FFMA.FTZ R181, R139, R116, R181 ;  /* 0x000000748bb57223 */ /* 0x000fe200000100b5 */
[----:B------:R-:W-:Y:S01]  /*1670*/  FMUL.FTZ R146, R209, R146 ;  /* 0x00000092d1927220 */ /* 0x000fe20000410000 */
[----:B------:R-:W-:Y:S01]  /*1680*/  FFMA.FTZ R117, R0, R192, RZ ;  /* 0x000000c000757223 */ /* 0x000fe200000100ff */
[----:B------:R-:W-:Y:S01]  /*1690*/  FMUL.FTZ R116, R37, R119 ;  /* 0x0000007725747220 */ /* 0x000fe20000410000 */
[----:B------:R-:W-:Y:S01]  /*16a0*/  FADD.FTZ R121, R216, R121 ;  /* 0x00000079d8797221 */ /* 0x000fe20000010000 */
[----:B------:R-:W-:Y:S01]  /*16b0*/  FADD.FTZ R180, R143, R180 ;  /* 0x000000b48fb47221 */ /* 0x000fe20000010000 */
[----:B------:R-:W-:Y:S01]  /*16c0*/  FFMA.FTZ R25, R146, R143, R25 ;  /* 0x0000008f92197223 */ /* 0x000fe20000010019 */
[----:B------:R-:W-:Y:S01]  /*16d0*/  FFMA.FTZ R117, R194, R193, R117 ;  /* 0x000000c1c2757223 */ /* 0x000fe20000010075 */
[----:B------:R-:W-:Y:S01]  /*16e0*/  FFMA.FTZ R143, R61, R143, R116 ;  /* 0x0000008f3d8f7223 */ /* 0x000fe20000010074 */
[----:B------:R-:W-:Y:S01]  /*16f0*/  FADD.FTZ R116, R218, R121 ;  /* 0x00000079da747221 */ /* 0x000fe20000010000 */
[----:B------:R-:W-:Y:S01]  /*1700*/  FADD.FTZ R148, -R223, R150 ;  /* 0x00000096df947221 */ /* 0x000fe20000010100 */
[----:B------:R-:W-:Y:S01]  /*1710*/  FFMA.FTZ R117, R210, R195, R117 ;  /* 0x000000c3d2757223 */ /* 0x000fe20000010075 */
[----:B------:R-:W-:-:S02]  /*1720*/  HADD2.F32 R118, -RZ, R153.H0_H0 ;  /* 0x20000099ff767230 */ /* 0x000fc40000004100 */
[----:B------:R-:W-:Y:S01]  /*1730*/  FADD.FTZ R120, R129, R116 ;  /* 0x0000007481787221 */ /* 0x000fe20000010000 */
[----:B------:R-:W-:Y:S02]  /*1740*/  HADD2.F32 R147, -RZ, R157.H0_H0 ;  /* 0x2000009dff937230 */ /* 0x000fe40000004100 */
[----:B------:R-:W-:Y:S01]  /*1750*/  FMUL.FTZ R148, R209, R148 ;  /* 0x00000094d1947220 */ /* 0x000fe20000410000 */
[----:B------:R-:W-:Y:S01]  /*1760*/  FFMA.FTZ R116, R212, R211, R117 ;  /* 0x000000d3d4747223 */ /* 0x000fe20000010075 */
[----:B------:R-:W-:Y:S01]  /*1770*/  FMUL.FTZ R117, R38, R118 ;  /* 0x0000007626757220 */ /* 0x000fe20000410000 */
[----:B------:R-:W-:Y:S01]  /*1780*/  FADD.FTZ R120, R131, R120 ;  /* 0x0000007883787221 */ /* 0x000fe20000010000 */
[----:B------:R-:W-:Y:S01]  /*1790*/  FADD.FTZ R205, R147, R205 ;  /* 0x000000cd93cd7221 */ /* 0x000fe20000010000 */
[----:B------:R-:W-:Y:S01]  /*17a0*/  FFMA.FTZ R116, R213, R128, R116 ;  /* 0x00000080d5747223 */ /* 0x000fe20000010074 */
[-C--:B------:R-:W-:Y:S01]  /*17b0*/  FFMA.FTZ R179, R148, R147.reuse, R179 ;  /* 0x0000009394b37223 */ /* 0x080fe200000100b3 */
        /* <DEDUP_REMOVED lines=8> */
[C---:B------:R-:W-:Y:S01]  /*1840*/  FFMA.FTZ R169, R215.reuse, R126, R169 ;  /* 0x0000007ed7a97223 */ /* 0x040fe200000100a9 */
[----:B------:R-:W-:Y:S01]  /*1850*/  FADD.FTZ R233, R122, R233 ;  /* 0x000000e97ae97221 */ /* 0x000fe20000010000 */
[----:B------:R-:W-:Y:S01]  /*1860*/  FFMA.FTZ R12, R215, R122, R12 ;  /* 0x0000007ad70c7223 */ /* 0x000fe2000001000c */
[----:B------:R-:W-:Y:S01]  /*1870*/  FADD.FTZ R122, -R223, R151 ;  /* 0x00000097df7a7221 */ /* 0x000fe20000010100 */
[----:B------:R-:W-:Y:S02]  /*1880*/  HADD2.F32 R126, -RZ, R153.H1_H1 ;  /* 0x30000099ff7e7230 */ /* 0x000fe40000004100 */
[----:B------:R-:W-:Y:S01]  /*1890*/  FADD.FTZ R121, R138, R121 ;  /* 0x000000798a797221 */ /* 0x000fe20000010000 */
[----:B------:R-:W-:Y:S01]  /*18a0*/  FFMA.FTZ R117, R130, R129, R117 ;  /* 0x0000008182757223 */ /* 0x000fe20000010075 */
[----:B------:R-:W-:-:S02]  /*18b0*/  HADD2.F32 R150, -RZ, R157.H1_H1 ;  /* 0x3000009dff967230 */ /* 0x000fc40000004100 */
[----:B------:R-:W-:Y:S01]  /*18c0*/  FMUL.FTZ R149, R209, R122 ;  /* 0x0000007ad1957220 */ /* 0x000fe20000410000 */
[----:B------:R-:W-:Y:S01]  /*18d0*/  FADD.FTZ R121, R144, R121 ;  /* 0x0000007990797221 */ /* 0x000fe20000010000 */
[----:B------:R-:W-:Y:S01]  /*18e0*/  FMUL.FTZ R116, R39, R126 ;  /* 0x0000007e27747220 */ /* 0x000fe20000410000 */
[----:B------:R-:W-:Y:S01]  /*18f0*/  FFMA.FTZ R117, R132, R131, R117 ;  /* 0x0000008384757223 */ /* 0x000fe20000010075 */
[----:B------:R-:W-:Y:S01]  /*1900*/  FADD.FTZ R203, R150, R203 ;  /* 0x000000cb96cb7221 */ /* 0x000fe20000010000 */
[-C--:B------:R-:W-:Y:S01]  /*1910*/  FFMA.FTZ R20, R149, R150.reuse, R20 ;  /* 0x0000009695147223 */ /* 0x080fe20000010014 */
[----:B------:R-:W-:Y:S01]  /*1920*/  FADD.FTZ R121, R220, R121 ;  /* 0x00000079dc797221 */ /* 0x000fe20000010000 */
[----:B------:R-:W-:Y:S01]  /*1930*/  FFMA.FTZ R150, R63, R150, R116 ;  /* 0x000000963f967223 */ /* 0x000fe20000010074 */
[----:B------:R-:W-:Y:S02]  /*1940*/  FFMA.FTZ R116, R134, R133, R117 ;  /* 0x0000008586747223 */ /* 0x000fe40000010075 */
[----:B------:R-:W-:Y:S01]  /*1950*/  FADD.FTZ R120, R142, R121 ;  /* 0x000000798e787221 */ /* 0x000fe20000010000 */
[----:B------:R-:W-:-:S02]  /*1960*/  HADD2.F32 R250, -RZ, R154.H0_H0 ;  /* 0x2000009afffa7230 */ /* 0x000fc40000004100 */
[----:B------:R-:W-:Y:S01]  /*1970*/  FFMA.FTZ R117, R135, R136, R116 ;  /* 0x0000008887757223 */ /* 0x000fe20000010074 */
[----:B------:R-:W-:Y:S01]  /*1980*/  FADD.FTZ R120, R120, R143 ;  /* 0x0000008f78787221 */ /* 0x000fe20000010000 */
[----:B------:R-:W-:Y:S01]  /*1990*/  FADD.FTZ R198, R125, R198 ;  /* 0x000000c67dc67221 */ /* 0x000fe20000010000 */
[----:B------:R-:W-:Y:S01]  /*19a0*/  FFMA.FTZ R171, R212, R125, R171 ;  /* 0x0000007dd4ab7223 */ /* 0x000fe200000100ab */
[----:B------:R-:W-:Y:S02]  /*19b0*/  HADD2.F32 R251, -RZ, R154.H1_H1 ;  /* 0x3000009afffb7230 */ /* 0x000fe40000004100 */
[----:B------:R-:W-:Y:S01]  /*19c0*/  FFMA.FTZ R116, R140, R137, R117 ;  /* 0x000000898c747223 */ /* 0x000fe20000010075 */
[--C-:B------:R-:W-:Y:S02]  /*19d0*/  HADD2.F32 R125, -RZ, R158.reuse.H0_H0 ;  /* 0x2000009eff7d7230 */ /* 0x100fe40000004100 */
[----:B------:R-:W-:Y:S01]  /*19e0*/  FADD.FTZ R117, R120, R147 ;  /* 0x0000009378757221 */ /* 0x000fe20000010000 */
[----:B------:R-:W-:Y:S01]  /*19f0*/  FMUL.FTZ R121, R32, R250 ;  /* 0x000000fa20797220 */ /* 0x000fe20000410000 */
[----:B------:R-:W-:-:S02]  /*1a00*/  HADD2.F32 R127, -RZ, R158.H1_H1 ;  /* 0x3000009eff7f7230 */ /* 0x000fc40000004100 */
[----:B------:R-:W-:Y:S01]  /*1a10*/  FFMA.FTZ R116, R141, R138, R116 ;  /* 0x0000008a8d747223 */ /* 0x000fe20000010074 */
[----:B------:R-:W-:Y:S02]  /*1a20*/  HADD2.F32 R243, -RZ, R155.H0_H0 ;  /* 0x2000009bfff37230 */ /* 0x000fe40000004100 */
[----:B------:R-:W-:Y:S01]  /*1a30*/  FMUL.FTZ R120, R33, R251 ;  /* 0x000000fb21787220 */ /* 0x000fe20000410000 */
[----:B------:R-:W-:Y:S01]  /*1a40*/  FFMA.FTZ R154, R56, R125, R121 ;  /* 0x0000007d389a7223 */ /* 0x000fe20000010079 */
[----:B------:R-:W-:Y:S01]  /*1a50*/  FADD.FTZ R117, R117, R150 ;  /* 0x0000009675757221 */ /* 0x000fe20000010000 */
[----:B------:R-:W-:Y:S01]  /*1a60*/  FADD.FTZ R200, R124, R200 ;  /* 0x000000c87cc87221 */ /* 0x000fe20000010000 */
[----:B------:R-:W-:Y:S01]  /*1a70*/  FFMA.FTZ R173, R194, R124, R173 ;  /* 0x0000007cc2ad7223 */ /* 0x000fe200000100ad */
[----:B------:R-:W-:Y:S02]  /*1a80*/  HADD2.F32 R124, -RZ, R159.H0_H0 ;  /* 0x2000009fff7c7230 */ /* 0x000fe40000004100 */
[----:B------:R-:W-:Y:S01]  /*1a90*/  FFMA.FTZ R116, R145, R144, R116 ;  /* 0x0000009091747223 */ /* 0x000fe20000010074 */
[----:B------:R-:W-:-:S02]  /*1aa0*/  HADD2.F32 R244, -RZ, R155.H1_H1 ;  /* 0x3000009bfff47230 */ /* 0x000fc40000004100 */
[----:B------:R-:W-:Y:S01]  /*1ab0*/  FMUL.FTZ R121, R34, R243 ;  /* 0x000000f322797220 */ /* 0x000fe20000410000 */
[----:B------:R-:W-:Y:S01]  /*1ac0*/  FFMA.FTZ R153, R57, R127, R120 ;  /* 0x0000007f39997223 */ /* 0x000fe20000010078 */
[----:B------:R-:W-:Y:S01]  /*1ad0*/  FADD.FTZ R120, R117, R154 ;  /* 0x0000009a75787221 */ /* 0x000fe20000010000 */
[----:B------:R-:W-:Y:S02]  /*1ae0*/  HADD2.F32 R159, -RZ, R159.H1_H1 ;  /* 0x3000009fff9f7230 */ /* 0x000fe40000004100 */
[----:B------:R-:W-:Y:S01]  /*1af0*/  FFMA.FTZ R122, R221, R220, R116 ;  /* 0x000000dcdd7a7223 */ /* 0x000fe20000010074 */
        /* <DEDUP_REMOVED lines=8> */
[----:B------:R-:W-:Y:S01]  /*1b80*/  FFMA.FTZ R120, R148, R147, R117 ;  /* 0x0000009394787223 */ /* 0x000fe20000010075 */
[----:B------:R-:W-:-:S03]  /*1b90*/  FADD.FTZ R160, -R223, R160 ;  /* 0x000000a0dfa07221 */ /* 0x000fc60000010100 */
[----:B------:R-:W0:Y:S01]  /*1ba0*/  SHFL.DOWN PT, R117, R116, 0x10, 0x1f ;  /* 0x0a001f0074757f89 */ /* 0x000e2200000e0000 */
[----:B------:R-:W-:Y:S01]  /*1bb0*/  FADD.FTZ R156, -R223, R161 ;  /* 0x000000a1df9c7221 */ /* 0x000fe20000010100 */
[----:B------:R-:W-:Y:S01]  /*1bc0*/  FMUL.FTZ R155, R209, R160 ;  /* 0x000000a0d19b7220 */ /* 0x000fe20000410000 */
[----:B------:R-:W-:Y:S01]  /*1bd0*/  FFMA.FTZ R120, R149, R150, R120 ;  /* 0x0000009695787223 */ /* 0x000fe20000010078 */
        /* <DEDUP_REMOVED lines=10> */
[----:B------:R-:W0:Y:S01]  /*1c80*/  SHFL.DOWN PT, R116, R121, 0x10, 0x1f ;  /* 0x0a001f0079747f89 */ /* 0x000e2200000e0000 */
[----:B------:R-:W-:Y:S01]  /*1c90*/  FADD.FTZ R235, R123, R235 ;  /* 0x000000eb7beb7221 */ /* 0x000fe20000010000 */
[----:B------:R-:W-:Y:S02]  /*1ca0*/  FFMA.FTZ R10, R219, R123, R10 ;  /* 0x0000007bdb0a7223 */ /* 0x000fe4000001000a */
        /* <DEDUP_REMOVED lines=31> */
.L_x_2325:
[----:B------:R-:W-:Y:S05]  /*1ea0*/  BSYNC.RECONVERGENT B0 ;  /* 0x0000000000007941 */ /* 0x000fea0003800200 */
.L_x_2324:
[----:B------:R-:W2:Y:S04]  /*1eb0*/  LDL.LU R223, [R1] ;  /* 0x0000000001df7983 */ /* 0x000ea80000300800 */
[----:B------:R-:W3:Y:S04]  /*1ec0*/  LDL.LU R163, [R1+0x4] ;  /* 0x0000040001a37983 */ /* 0x000ee80000300800 */
[----:B------:R-:W4:Y:S01]  /*1ed0*/  LDL.LU R162, [R1+0x8] ;  /* 0x0000080001a27983 */ /* 0x000f220000300800 */
[----:B------:R-:W1:Y:S01]  /*1ee0*/  S2UR UR5, SR_CgaCtaId ;  /* 0x00000000000579c3 */ /* 0x000e620000008800 */
[----:B------:R-:W-:Y:S01]  /*1ef0*/  UMOV UR4, 0x400 ;  /* 0x0000040000047882 */ /* 0x000fe20000000000 */
        /* <DEDUP_REMOVED lines=15> */
[----:B------:R-:W-:Y:S01]  /*1ff0*/  FFMA.FTZ R225, R156, R251, R225 ;  /* 0x000000fb9ce17223 */ /* 0x000fe200000100e1 */
[----:B------:R-:W-:Y:S01]  /*2000*/  UISETP.NE.AND.EX UP0, UPT, UR17, URZ, UPT, UP0 ;  /* 0x000000ff1100728c */ /* 0x000fe2000bf05300 */
[----:B------:R-:W-:Y:S01]  /*2010*/  FADD.FTZ R21, R159, R21 ;  /* 0x000000159f157221 */ /* 0x000fe20000010000 */
[C---:B------:R-:W-:Y:S01]  /*2020*/  FFMA.FTZ R175, R158.reuse, R159, R175 ;  /* 0x0000009f9eaf7223 */ /* 0x040fe200000100af */
[----:B------:R-:W-:Y:S01]  /*2030*/  FFMA.FTZ R226, R157, R243, R226 ;  /* 0x000000f39de27223 */ /* 0x000fe200000100e2 */
[----:B------:R-:W-:Y:S01]  /*2040*/  FFMA.FTZ R227, R158, R244, R227 ;  /* 0x000000f49ee37223 */ /* 0x000fe200000100e3 */
[----:B-1----:R-:W-:-:S04]  /*2050*/  ULEA UR4, UR5, UR4, 0x18 ;  /* 0x0000000405047291 */ /* 0x002fc8000f8ec0ff */
[----:B------:R-:W-:Y:S02]  /*2060*/  UIADD3 UR5, UPT, UPT, UR4, 0x6040, URZ ;  /* 0x0000604004057890 */ /* 0x000fe4000fffe0ff */
[----:B------:R-:W-:Y:S01]  /*2070*/  @!UP1 UIADD3 UR5, UPT, UPT, UR4, 0x6000, URZ ;  /* 0x0000600004059890 */ /* 0x000fe2000fffe0ff */
[----:B------:R-:W-:Y:S01]  /*2080*/  BAR.SYNC.DEFER_BLOCKING 0x0 ;  /* 0x0000000000007b1d */ /* 0x000fe20000010000 */
        /* <DEDUP_REMOVED lines=32> */
[----:B--2---:R-:W-:Y:S01]  /*2290*/  FADD.FTZ R223, R251, R223 ;  /* 0x000000dffbdf7221 */ /* 0x004fe20000010000 */
[----:B---3--:R-:W-:-:S04]  /*22a0*/  FADD.FTZ R163, R243, R163 ;  /* 0x000000a3f3a37221 */ /* 0x008fc80000010000 */
[----:B------:R0:W-:Y:S01]  /*22b0*/  STL [R1], R223 ;  /* 0x000000df01007387 */ /* 0x0001e20000100800 */
[----:B----4-:R-:W-:-:S03]  /*22c0*/  FADD.FTZ R162, R244, R162 ;  /* 0x000000a2f4a27221 */ /* 0x010fc60000010000 */
[----:B------:R0:W-:Y:S04]  /*22d0*/  STL [R1+0x4], R163 ;  /* 0x000004a301007387 */ /* 0x0001e80000100800 */
[----:B------:R0:W-:Y:S01]  /*22e0*/  STL [R1+0x8], R162 ;  /* 0x000008a201007387 */ /* 0x0001e20000100800 */
        /* <DEDUP_REMOVED lines=38> */
.L_x_2328:
        /* <DEDUP_REMOVED lines=33> */
.L_x_2327:
        /* <DEDUP_REMOVED lines=32> */
.L_x_2330:
        /* <DEDUP_REMOVED lines=33> */
.L_x_2326:
        /* <DEDUP_REMOVED lines=37> */
.L_x_2332:
        /* <DEDUP_REMOVED lines=33> */
.L_x_2331:
        /* <DEDUP_REMOVED lines=32> */
.L_x_2333:
        /* <DEDUP_REMOVED lines=32> */
.L_x_2329:
[----:B------:R-:W-:Y:S01]  /*33d0*/  ISETP.NE.U32.AND P0, PT, RZ, UR4, PT ;  /* 0x00000004ff007c0c */ /* 0x000fe2000bf05070 */
[----:B------:R-:W1:Y:S01]  /*33e0*/  LDC.64 R160, c[0x0][0x468] ;  /* 0x00011a00ffa07b82 */ /* 0x000e620000000a00 */
[----:B------:R-:W-:Y:S02]  /*33f0*/  ISETP.NE.U32.AND P2, PT, RZ, UR6, PT ;  /* 0x00000006ff007c0c */ /* 0x000fe4000bf45070 */
[----:B------:R-:W-:Y:S02]  /*3400*/  ISETP.NE.AND.EX P0, PT, RZ, UR5, PT, P0 ;  /* 0x00000005ff007c0c */ /* 0x000fe4000bf05300 */
[----:B------:R-:W-:-:S11]  /*3410*/  ISETP.NE.AND.EX P2, PT, RZ, UR7, PT, P2 ;  /* 0x00000007ff007c0c */ /* 0x000fd6000bf45320 */
[----:B------:R-:W2:Y:S08]  /*3420*/  @P0 LDC.64 R122, c[0x0][0x478] ;  /* 0x00011e00ff7a0b82 */ /* 0x000eb00000000a00 */
[----:B------:R-:W3:Y:S01]  /*3430*/  @P2 LDC.64 R120, c[0x0][0x470] ;  /* 0x00011c00ff782b82 */ /* 0x000ee20000000a00 */
[----:B-1----:R-:W-:-:S04]  /*3440*/  IMAD.WIDE.U32 R124, R208, 0x10, R160 ;  /* 0x00000010d07c7825 */ /* 0x002fc800078e00a0 */
[----:B--2---:R-:W-:-:S05]  /*3450*/  @P0 IMAD.WIDE.U32 R122, R208, 0x20, R122 ;  /* 0x00000020d07a0825 */ /* 0x004fca00078e007a */
[----:B------:R1:W-:Y:S01]  /*3460*/  @P0 STG.E.128 desc[UR12][R122.64], R112 ;  /* 0x000000707a000986 */ /* 0x0003e2000c101d0c */
[----:B---3--:R-:W-:-:S03]  /*3470*/  @P2 IMAD.WIDE.U32 R120, R208, 0x10, R120 ;  /* 0x00000010d0782825 */ /* 0x008fc600078e0078 */
        /* <DEDUP_REMOVED lines=22> */
[C---:B-1---5:R-:W-:Y:S01]  /*35e0*/  FFMA.FTZ R112, R209.reuse, R130, R88 ;  /* 0x00000082d1707223 */ /* 0x062fe20000010058 */
        /* <DEDUP_REMOVED lines=16> */
.L_x_2336:
        /* <DEDUP_REMOVED lines=29> */
.L_x_2335:
        /* <DEDUP_REMOVED lines=34> */
.L_x_2338:
        /* <DEDUP_REMOVED lines=29> */
.L_x_2334:
        /* <DEDUP_REMOVED lines=16> */
[----:B-1----:R-:W-:Y:S01]  /*3db0*/  FADD.FTZ R110, R144, -R145 ;  /* 0x80000091906e7221 */ /* 0x002fe20000010000 */
        /* <DEDUP_REMOVED lines=18> */
.L_x_2340:
        /* <DEDUP_REMOVED lines=29> */
.L_x_2339:
        /* <DEDUP_REMOVED lines=17> */
[C---:B-1----:R-:W-:Y:S01]  /*41c0*/  FMUL.FTZ R116, R209.reuse, R130 ;  /* 0x00000082d1747220 */ /* 0x042fe20000410000 */
        /* <DEDUP_REMOVED lines=16> */
.L_x_2341:
        /* <DEDUP_REMOVED lines=28> */
.L_x_2337:
[----:B------:R-:W1:Y:S01]  /*4490*/  @P0 LDC.64 R122, c[0x0][0x478] ;  /* 0x00011e00ff7a0b82 */ /* 0x000e620000000a00 */
[----:B------:R-:W-:-:S07]  /*44a0*/  IMAD.WIDE.U32 R124, R207, 0x10, R160 ;  /* 0x00000010cf7c7825 */ /* 0x000fce00078e00a0 */
[----:B------:R-:W2:Y:S01]  /*44b0*/  @P2 LDC.64 R120, c[0x0][0x470] ;  /* 0x00011c00ff782b82 */ /* 0x000ea20000000a00 */
        /* <DEDUP_REMOVED lines=42> */
.L_x_2344:
        /* <DEDUP_REMOVED lines=29> */
.L_x_2343:
        /* <DEDUP_REMOVED lines=34> */
.L_x_2346:
        /* <DEDUP_REMOVED lines=29> */
.L_x_2342:
        /* <DEDUP_REMOVED lines=10> */
[----:B-1----:R-:W-:Y:S01]  /*4dc0*/  FADD.FTZ R112, R142, -R139 ;  /* 0x8000008b8e707221 */ /* 0x002fe20000010000 */
        /* <DEDUP_REMOVED lines=24> */
.L_x_2348:
        /* <DEDUP_REMOVED lines=29> */
.L_x_2347:
        /* <DEDUP_REMOVED lines=34> */
.L_x_2349:
        /* <DEDUP_REMOVED lines=28> */
.L_x_2345:
[----:B------:R-:W1:Y:S01]  /*5500*/  @P0 LDC.64 R122, c[0x0][0x478] ;  /* 0x00011e00ff7a0b82 */ /* 0x000e620000000a00 */
[----:B------:R-:W-:Y:S01]  /*5510*/  IMAD.WIDE.U32 R124, R206, 0x10, R160 ;  /* 0x00000010ce7c7825 */ /* 0x000fe200078e00a0 */
[----:B------:R-:W-:-:S06]  /*5520*/  UPLOP3.LUT UP1, UPT, UPT, UPT, UP1, 0x40, 0x4 ;  /* 0x000000000004789c */ /* 0x000fcc0003f2e810 */
        /* <DEDUP_REMOVED lines=82> */
.L_x_2323:
[----:B------:R-:W1:Y:S01]  /*5a50*/  S2R R27, SR_TID.X ;  /* 0x00000000001b7919 */ /* 0x000e620000002100 */
[----:B------:R-:W2:Y:S08]  /*5a60*/  LDC R0, c[0x0][0x388] ;  /* 0x0000e200ff007b82 */ /* 0x000eb00000000800 */
[----:B------:R-:W4:Y:S08]  /*5a70*/  LDC.64 R2, c[0x0][0x440] ;  /* 0x00011000ff027b82 */ /* 0x000f300000000a00 */
[----:B------:R-:W3:Y:S08]  /*5a80*/  LDC.64 R20, c[0x0][0x448] ;  /* 0x00011200ff147b82 */ /* 0x000ef00000000a00 */
[----:B------:R-:W0:Y:S01]  /*5a90*/  LDC.64 R22, c[0x0][0x450] ;  /* 0x00011400ff167b82 */ /* 0x000e220000000a00 */
[----:B--2---:R-:W-:-:S05]  /*5aa0*/  IMAD R0, R0, UR11, RZ ;  /* 0x0000000b00007c24 */ /* 0x004fca000f8e02ff */
[----:B-1----:R-:W-:Y:S02]  /*5ab0*/  LEA.HI R27, R0, R27, RZ, 0x1d ;  /* 0x0000001b001b7211 */ /* 0x002fe400078fe8ff */
[----:B------:R-:W1:Y:S03]  /*5ac0*/  LDC.64 R24, c[0x0][0x458] ;  /* 0x00011600ff187b82 */ /* 0x000e660000000a00 */
[----:B----4-:R-:W-:-:S04]  /*5ad0*/  IMAD.WIDE.U32 R2, R27, 0x20, R2 ;  /* 0x000000201b027825 */ /* 0x010fc800078e0002 */
[C---:B---3--:R-:W-:Y:S01]  /*5ae0*/  IMAD.WIDE.U32 R20, R27.reuse, 0x20, R20 ;  /* 0x000000201b147825 */ /* 0x048fe200078e0014 */
        /* <DEDUP_REMOVED lines=27> */
.L_x_2351:
        /* <DEDUP_REMOVED lines=14> */
.L_x_3857:


//--------------------- .text._ZN10layer_norm31ln_parallel_residual_bwd_kernelINS_13Kernel_traitsIf6__halffS2_fjLj6144ELj1ELj1ELj8ELj16ENS_18Kernel_traits_baseILj6144EfS2_fS2_fjLj256EEEEELb0ELb1ELb0EEEvNS_9BwdParamsE --------------------------
	.section	.text._ZN10layer_norm31ln_parallel_residual_bwd_kernelINS_13Kernel_traitsIf6__halffS2_fjLj6144ELj1ELj1ELj8ELj16ENS_18Kernel_traits_baseILj6144EfS2_fS2_fjLj256EEEEELb0ELb1ELb0EEEvNS_9BwdParamsE,"ax",@progbits
	.align	128
        .global         _ZN10layer_norm31ln_parallel_residual_bwd_kernelINS_13Kernel_traitsIf6__halffS2_fjLj6144ELj1ELj1ELj8ELj16ENS_18Kernel_traits_baseILj6144EfS2_fS2_fjLj256EEEEELb0ELb1ELb0EEEvNS_9BwdParamsE
        .type           _ZN10layer_norm31ln_parallel_residual_bwd_kernelINS_13Kernel_traitsIf6__halffS2_fjLj6144ELj1ELj1ELj8ELj16ENS_18Kernel_traits_baseILj6144EfS2_fS2_fjLj256EEEEELb0ELb1ELb0EEEvNS_9BwdParamsE,@function
        .size           _ZN10layer_norm31ln_parallel_residual_bwd_kernelINS_13Kernel_traitsIf6__halffS2_fjLj6144ELj1ELj1ELj8ELj16ENS_18Kernel_traits_baseILj6144EfS2_fS2_fjLj256EEEEELb0ELb1ELb0EEEvNS_9BwdParamsE,(.L_x_3858 - _ZN10layer_norm31ln_parallel_residual_bwd_kernelINS_13Kernel_traitsIf6__halffS2_fjLj6144ELj1ELj1ELj8ELj16ENS_18Kernel_traits_baseILj6144EfS2_fS2_fjLj256EEEEELb0ELb1ELb0EEEvNS_9BwdParamsE)
        .other          _ZN10layer_norm31ln_parallel_residual_bwd_kernelINS_13Kernel_traitsIf6__halffS2_fjLj6144ELj1ELj1ELj8ELj16ENS_18Kernel_traits_baseILj6144EfS2_fS2_fjLj256EEEEELb0ELb1ELb0EEEvNS_9BwdParamsE,@"STO_CUDA_ENTRY STV_DEFAULT"
_ZN10layer_norm31ln_parallel_residual_bwd_kernelINS_13Kernel_traitsIf6__halffS2_fjLj6144ELj1ELj1ELj8ELj16ENS_18Kernel_traits_baseILj6144EfS2_fS2_fjLj256EEEEELb0ELb1ELb0EEEvNS_9BwdParamsE:
.text._ZN10layer_norm31ln_parallel_residual_bwd_kernelINS_13Kernel_traitsIf6__halffS2_fjLj6144ELj1ELj1ELj8ELj16ENS_18Kernel_traits_baseILj6144EfS2_fS2_fjLj256EEEEELb0ELb1ELb0EEEvNS_9BwdParamsE:
        /* <DEDUP_REMOVED lines=88> */
.L_x_2391:
        /* <DEDUP_REMOVED lines=29> */
[C---:B------:R-:W-:Y:S01]  /*0750*/  IADD3 R177, PT, PT, R128.reuse, 0x100, RZ ;  /* 0x0000010080b17810 */ /* 0x040fe20007ffe0ff */
[----:B-1----:R-:W-:-:S05]  /*0760*/  @P0 IMAD.WIDE.U32 R126, R128, 0x20, R126 ;  /* 0x00000020807e0825 */ /* 0x002fca00078e007e */
[----:B------:R-:W5:Y:S04]  /*0770*/  @P0 LDG.E.128 R16, desc[UR12][R126.64] ;  /* 0x0000000c7e100981 */ /* 0x000f68000c1e1d00 */
[----:B------:R1:W5:Y:S01]  /*0780*/  @P0 LDG.E.128 R12, desc[UR12][R126.64+0x10] ;  /* 0x0000100c7e0c0981 */ /* 0x000362000c1e1d00 */
[C---:B----4-:R-:W-:Y:S01]  /*0790*/  FADD.FTZ R166, -R124.reuse, R113 ;  /* 0x000000717ca67221 */ /* 0x050fe20000010100 */
[C---:B------:R-:W-:Y:S01]  /*07a0*/  FADD.FTZ R168, -R124.reuse, R115 ;  /* 0x000000737ca87221 */ /* 0x040fe20000010100 */
[C---:B------:R-:W-:Y:S01]  /*07b0*/  FADD.FTZ R112, -R124.reuse, R112 ;  /* 0x000000707c707221 */ /* 0x040fe20000010100 */
[----:B------:R-:W-:Y:S01]  /*07c0*/  FADD.FTZ R114, -R124, R114 ;  /* 0x000000727c727221 */ /* 0x000fe20000010100 */
[C---:B0----5:R-:W-:Y:S01]  /*07d0*/  FMUL.FTZ R164, R131.reuse, R166 ;  /* 0x000000a683a47220 */ /* 0x061fe20000410000 */
[----:B------:R-:W-:Y:S01]  /*07e0*/  FMUL.FTZ R166, R131, R168 ;  /* 0x000000a883a67220 */ /* 0x000fe20000410000 */
[----:B---3--:R-:W-:-:S02]  /*07f0*/  HADD2.F32 R113, -RZ, R116.H0_H0 ;  /* 0x20000074ff717230 */ /* 0x008fc40000004100 */
[C---:B------:R-:W-:Y:S01]  /*0800*/  FMUL.FTZ R3, R131.reuse, R112 ;  /* 0x0000007083037220 */ /* 0x040fe20000410000 */
[----:B------:R-:W-:Y:S02]  /*0810*/  HADD2.F32 R116, -RZ, R116.H1_H1 ;  /* 0x30000074ff747230 */ /* 0x000fe40000004100 */
[-C--:B------:R-:W-:Y:S01]  /*0820*/  FMUL.FTZ R168, R88, R113.reuse ;  /* 0x0000007158a87220 */ /* 0x080fe20000410000 */
[--C-:B------:R-:W-:Y:S02]  /*0830*/  HADD2.F32 R115, -RZ, R117.reuse.H0_H0 ;  /* 0x20000075ff737230 */ /* 0x100fe40000004100 */
        /* <DEDUP_REMOVED lines=9> */
[----:B------:R-:W-:-:S02]  /*08d0*/  HADD2.F32 R172, -RZ, R117.H1_H1 ;  /* 0x30000075ffac7230 */ /* 0x000fc40000004100 */
[----:B------:R-:W-:Y:S01]  /*08e0*/  FADD.FTZ R115, R112, R165 ;  /* 0x000000a570737221 */ /* 0x000fe20000010000 */
[----:B------:R-:W-:Y:S01]  /*08f0*/  FFMA.FTZ R112, R164, R165, R113 ;  /* 0x000000a5a4707223 */ /* 0x000fe20000010071 */
[--C-:B------:R-:W-:Y:S02]  /*0900*/  HADD2.F32 R117, -RZ, R118.reuse.H0_H0 ;  /* 0x20000076ff757230 */ /* 0x100fe40000004100 */
[----:B------:R-:W-:Y:S01]  /*0910*/  FADD.FTZ R120, -R124, R120 ;  /* 0x000000787c787221 */ /* 0x000fe20000010100 */
[----:B------:R-:W-:Y:S01]  /*0920*/  FMUL.FTZ R167, R91, R172 ;  /* 0x000000ac5ba77220 */ /* 0x000fe20000410000 */
[----:B------:R-:W-:Y:S01]  /*0930*/  FADD.FTZ R114, R115, R170 ;  /* 0x000000aa73727221 */ /* 0x000fe20000010000 */
[----:B------:R-:W-:Y:S01]  /*0940*/  FFMA.FTZ R113, R163, R170, R112 ;  /* 0x000000aaa3717223 */ /* 0x000fe20000010070 */
[----:B------:R-:W-:Y:S02]  /*0950*/  HADD2.F32 R118, -RZ, R118.H1_H1 ;  /* 0x30000076ff767230 */ /* 0x000fe40000004100 */
[----:B------:R-:W-:Y:S01]  /*0960*/  FADD.FTZ R43, R43, R172 ;  /* 0x000000ac2b2b7221 */ /* 0x000fe20000010000 */
[----:B------:R-:W-:Y:S01]  /*0970*/  FFMA.FTZ R67, R166, R172, R67 ;  /* 0x000000aca6437223 */ /* 0x000fe20000010043 */
[----:B------:R-:W-:Y:S01]  /*0980*/  FADD.FTZ R174, -R124, R121 ;  /* 0x000000797cae7221 */ /* 0x000fe20000010100 */
[----:B------:R-:W-:Y:S01]  /*0990*/  FMUL.FTZ R169, R131, R120 ;  /* 0x0000007883a97220 */ /* 0x000fe20000410000 */
[----:B------:R-:W-:Y:S01]  /*09a0*/  FMUL.FTZ R172, R84, R117 ;  /* 0x0000007554ac7220 */ /* 0x000fe20000410000 */
[----:B------:R-:W-:Y:S01]  /*09b0*/  FADD.FTZ R115, R114, R167 ;  /* 0x000000a772737221 */ /* 0x000fe20000010000 */
[----:B------:R-:W-:Y:S01]  /*09c0*/  FFMA.FTZ R112, R166, R167, R113 ;  /* 0x000000a7a6707223 */ /* 0x000fe20000010071 */
[----:B------:R-:W-:-:S02]  /*09d0*/  HADD2.F32 R125, -RZ, R119.H0_H0 ;  /* 0x20000077ff7d7230 */ /* 0x000fc40000004100 */
[C---:B------:R-:W-:Y:S01]  /*09e0*/  FADD.FTZ R122, -R124.reuse, R122 ;  /* 0x0000007a7c7a7221 */ /* 0x040fe20000010100 */
[----:B------:R-:W-:Y:S01]  /*09f0*/  FMUL.FTZ R174, R131, R174 ;  /* 0x000000ae83ae7220 */ /* 0x000fe20000410000 */
[----:B------:R-:W-:Y:S01]  /*0a00*/  FMUL.FTZ R171, R85, R118 ;  /* 0x0000007655ab7220 */ /* 0x000fe20000410000 */
[----:B------:R-:W-:Y:S01]  /*0a10*/  FADD.FTZ R114, R115, R172 ;  /* 0x000000ac73727221 */ /* 0x000fe20000010000 */
[----:B------:R-:W-:Y:S01]  /*0a20*/  FFMA.FTZ R113, R169, R172, R112 ;  /* 0x000000aca9717223 */ /* 0x000fe20000010070 */
[----:B-1----:R-:W-:Y:S02]  /*0a30*/  HADD2.F32 R126, -RZ, R119.H1_H1 ;  /* 0x30000077ff7e7230 */ /* 0x002fe40000004100 */
        /* <DEDUP_REMOVED lines=21> */
.L_x_2354:
[----:B--23--:R-:W-:Y:S05]  /*0b90*/  BSYNC.RECONVERGENT B0 ;  /* 0x0000000000007941 */ /* 0x00cfea0003800200 */
.L_x_2353:
        /* <DEDUP_REMOVED lines=15> */
[----:B------:R-:W-:Y:S01]  /*0c90*/  IADD3 R177, PT, PT, R177, 0x100, RZ ;  /* 0x00000100b1b17810 */ /* 0x000fe20007ffe0ff */
[C---:B--2---:R-:W-:Y:S01]  /*0ca0*/  FADD.FTZ R140, -R124.reuse, R113 ;  /* 0x000000717c8c7221 */ /* 0x044fe20000010100 */
[C---:B------:R-:W-:Y:S01]  /*0cb0*/  FADD.FTZ R142, -R124.reuse, R115 ;  /* 0x000000737c8e7221 */ /* 0x040fe20000010100 */
[C---:B------:R-:W-:Y:S01]  /*0cc0*/  FADD.FTZ R112, -R124.reuse, R112 ;  /* 0x000000707c707221 */ /* 0x040fe20000010100 */
[----:B------:R-:W-:Y:S01]  /*0cd0*/  FADD.FTZ R114, -R124, R114 ;  /* 0x000000727c727221 */ /* 0x000fe20000010100 */
[C---:B0----5:R-:W-:Y:S01]  /*0ce0*/  FMUL.FTZ R138, R131.reuse, R140 ;  /* 0x0000008c838a7220 */ /* 0x061fe20000410000 */
[----:B------:R-:W-:Y:S01]  /*0cf0*/  FMUL.FTZ R140, R131, R142 ;  /* 0x0000008e838c7220 */ /* 0x000fe20000410000 */
[----:B----4-:R-:W-:-:S02]  /*0d00*/  HADD2.F32 R113, -RZ, R116.H0_H0 ;  /* 0x20000074ff717230 */ /* 0x010fc40000004100 */
        /* <DEDUP_REMOVED lines=13> */
[----:B------:R-:W-:-:S02]  /*0de0*/  HADD2.F32 R146, -RZ, R117.H1_H1 ;  /* 0x30000075ff927230 */ /* 0x000fc40000004100 */
[----:B------:R-:W-:Y:S01]  /*0df0*/  FADD.FTZ R115, R112, R141 ;  /* 0x0000008d70737221 */ /* 0x000fe20000010000 */
[----:B------:R-:W-:Y:S01]  /*0e00*/  FFMA.FTZ R112, R138, R141, R113 ;  /* 0x0000008d8a707223 */ /* 0x000fe20000010071 */
[--C-:B------:R-:W-:Y:S02]  /*0e10*/  HADD2.F32 R117, -RZ, R118.reuse.H0_H0 ;  /* 0x20000076ff757230 */ /* 0x100fe40000004100 */
[----:B---3--:R-:W-:Y:S01]  /*0e20*/  FADD.FTZ R120, -R124, R120 ;  /* 0x000000787c787221 */ /* 0x008fe20000010100 */
        /* <DEDUP_REMOVED lines=11> */
[----:B-1----:R-:W-:-:S02]  /*0ee0*/  HADD2.F32 R127, -RZ, R119.H0_H0 ;  /* 0x20000077ff7f7230 */ /* 0x002fc40000004100 */
[C---:B------:R-:W-:Y:S01]  /*0ef0*/  FADD.FTZ R122, -R124.reuse, R122 ;  /* 0x0000007a7c7a7221 */ /* 0x040fe20000010100 */
        /* <DEDUP_REMOVED lines=26> */
.L_x_2356:
[----:B------:R-:W-:Y:S05]  /*10a0*/  BSYNC.RECONVERGENT B0 ;  /* 0x0000000000007941 */ /* 0x000fea0003800200 */
.L_x_2355:
[----:B------:R-:W-:Y:S04]  /*10b0*/  BSSY.RECONVERGENT B0, `(.L_x_2357) ;  /* 0x000004f000007945 */ /* 0x000fe80003800200 */
[----:B------:R-:W-:Y:S05]  /*10c0*/  @!P4 BRA `(.L_x_2358) ;  /* 0x000000040034c947 */ /* 0x000fea0003800000 */
[----:B------:R-:W0:Y:S08]  /*10d0*/  LDC.64 R132, c[0x0][0x3a8] ;  /* 0x0000ea00ff847b82 */ /* 0x000e300000000a00 */
[----:B------:R-:W1:Y:S01]  /*10e0*/  LDC.64 R120, c[0x0][0x428] ;  /* 0x00010a00ff787b82 */ /* 0x000e620000000a00 */
[----:B------:R-:W-:-:S04]  /*10f0*/  ISETP.NE.U32.AND P0, PT, RZ, UR14, PT ;  /* 0x0000000eff007c0c */ /* 0x000fc8000bf05070 */
[----:B------:R-:W-:Y:S01]  /*1100*/  ISETP.NE.AND.EX P0, PT, RZ, UR15, PT, P0 ;  /* 0x0000000fff007c0c */ /* 0x000fe2000bf05300 */
[----:B0-----:R-:W-:-:S12]  /*1110*/  IMAD.WIDE.U32 R132, R177, 0x20, R132 ;  /* 0x00000020b1847825 */ /* 0x001fd800078e0084 */
[----:B------:R-:W0:Y:S01]  /*1120*/  @P0 LDC.64 R126, c[0x0][0x438] ;  /* 0x00010e00ff7e0b82 */ /* 0x000e220000000a00 */
[----:B------:R-:W2:Y:S01]  /*1130*/  LDG.E.128 R112, desc[UR12][R132.64] ;  /* 0x0000000c84707981 */ /* 0x000ea2000c1e1d00 */
[----:B-1----:R-:W-:-:S03]  /*1140*/  IMAD.WIDE.U32 R120, R177, 0x10, R120 ;  /* 0x00000010b1787825 */ /* 0x002fc600078e0078 */
[----:B------:R-:W3:Y:S04]  /*1150*/  LDG.E.128 R116, desc[UR12][R132.64+0x10] ;  /* 0x0000100c84747981 */ /* 0x000ee8000c1e1d00 */
[----:B------:R-:W4:Y:S01]  /*1160*/  LDG.E.128 R120, desc[UR12][R120.64] ;  /* 0x0000000c78787981 */ /* 0x000f22000c1e1d00 */
[----:B0-----:R-:W-:-:S05]  /*1170*/  @P0 IMAD.WIDE.U32 R126, R177, 0x20, R126 ;  /* 0x00000020b17e0825 */ /* 0x001fca00078e007e */
[----:B------:R0:W5:Y:S04]  /*1180*/  @P0 LDG.E.128 R92, desc[UR12][R126.64] ;  /* 0x0000000c7e5c0981 */ /* 0x000168000c1e1d00 */
[----:B------:R0:W5:Y:S01]  /*1190*/  @P0 LDG.E.128 R96, desc[UR12][R126.64+0x10] ;  /* 0x0000100c7e600981 */ /* 0x000162000c1e1d00 */
[C---:B--2---:R-:W-:Y:S01]  /*11a0*/  FADD.FTZ R154, -R124.reuse, R113 ;  /* 0x000000717c9a7221 */ /* 0x044fe20000010100 */
[C---:B------:R-:W-:Y:S01]  /*11b0*/  FADD.FTZ R112, -R124.reuse, R112 ;  /* 0x000000707c707221 */ /* 0x040fe20000010100 */
[C---:B------:R-:W-:Y:S01]  /*11c0*/  FADD.FTZ R114, -R124.reuse, R114 ;  /* 0x000000727c727221 */ /* 0x040fe20000010100 */
[C---:B------:R-:W-:Y:S01]  /*11d0*/  FADD.FTZ R156, -R124.reuse, R115 ;  /* 0x000000737c9c7221 */ /* 0x040fe20000010100 */
[C---:B-----5:R-:W-:Y:S01]  /*11e0*/  FMUL.FTZ R154, R131.reuse, R154 ;  /* 0x0000009a839a7220 */ /* 0x060fe20000410000 */
[C---:B------:R-:W-:Y:S01]  /*11f0*/  FMUL.FTZ R153, R131.reuse, R112 ;  /* 0x0000007083997220 */ /* 0x040fe20000410000 */
[C---:B------:R-:W-:Y:S01]  /*1200*/  FMUL.FTZ R155, R131.reuse, R114 ;  /* 0x00000072839b7220 */ /* 0x040fe20000410000 */
[----:B---3--:R-:W-:Y:S01]  /*1210*/  FADD.FTZ R116, -R124, R116 ;  /* 0x000000747c747221 */ /* 0x008fe20000010100 */
[----:B------:R-:W-:Y:S01]  /*1220*/  FMUL.FTZ R156, R131, R156 ;  /* 0x0000009c839c7220 */ /* 0x000fe20000410000 */
[----:B----4-:R-:W-:-:S02]  /*1230*/  HADD2.F32 R113, -RZ, R120.H0_H0 ;  /* 0x20000078ff717230 */ /* 0x010fc40000004100 */
[----:B------:R-:W-:Y:S01]  /*1240*/  FADD.FTZ R118, -R124, R118 ;  /* 0x000000767c767221 */ /* 0x000fe20000010100 */
[----:B------:R-:W-:Y:S02]  /*1250*/  HADD2.F32 R120, -RZ, R120.H1_H1 ;  /* 0x30000078ff787230 */ /* 0x000fe40000004100 */
[----:B------:R-:W-:Y:S01]  /*1260*/  FMUL.FTZ R157, R131, R116 ;  /* 0x00000074839d7220 */ /* 0x000fe20000410000 */
[--C-:B------:R-:W-:Y:S02]  /*1270*/  HADD2.F32 R115, -RZ, R121.reuse.H0_H0 ;  /* 0x20000079ff737230 */ /* 0x100fe40000004100 */
[-C--:B------:R-:W-:Y:S01]  /*1280*/  FMUL.FTZ R160, R72, R113.reuse ;  /* 0x0000007148a07220 */ /* 0x080fe20000410000 */
[----:B------:R-:W-:Y:S01]  /*1290*/  FADD.FTZ R24, R24, R113 ;  /* 0x0000007118187221 */ /* 0x000fe20000010000 */
[----:B------:R-:W-:Y:S01]  /*12a0*/  FFMA.FTZ R48, R153, R113, R48 ;  /* 0x0000007199307223 */ /* 0x000fe20000010030 */
[----:B------:R-:W-:Y:S01]  /*12b0*/  FMUL.FTZ R161, R73, R120 ;  /* 0x0000007849a17220 */ /* 0x000fe20000410000 */
[----:B------:R-:W-:Y:S01]  /*12c0*/  FADD.FTZ R112, R125, R160 ;  /* 0x000000a07d707221 */ /* 0x000fe20000010000 */
[----:B------:R-:W-:Y:S01]  /*12d0*/  FFMA.FTZ R113, R153, R160, R180 ;  /* 0x000000a099717223 */ /* 0x000fe200000100b4 */
[----:B------:R-:W-:-:S02]  /*12e0*/  HADD2.F32 R136, -RZ, R121.H1_H1 ;  /* 0x30000079ff887230 */ /* 0x000fc40000004100 */
[----:B------:R-:W-:Y:S01]  /*12f0*/  FADD.FTZ R26, R26, R115 ;  /* 0x000000731a1a7221 */ /* 0x000fe20000010000 */
[-C--:B------:R-:W-:Y:S01]  /*1300*/  FFMA.FTZ R50, R155, R115.reuse, R50 ;  /* 0x000000739b327223 */ /* 0x080fe20000010032 */
[----:B------:R-:W-:Y:S01]  /*1310*/  FMUL.FTZ R162, R74, R115 ;  /* 0x000000734aa27220 */ /* 0x000fe20000410000 */
[----:B------:R-:W-:Y:S01]  /*1320*/  FADD.FTZ R115, R112, R161 ;  /* 0x000000a170737221 */ /* 0x000fe20000010000 */
[----:B------:R-:W-:Y:S01]  /*1330*/  FFMA.FTZ R112, R154, R161, R113 ;  /* 0x000000a19a707223 */ /* 0x000fe20000010071 */
[--C-:B------:R-:W-:Y:S02]  /*1340*/  HADD2.F32 R135, -RZ, R122.reuse.H0_H0 ;  /* 0x2000007aff877230 */ /* 0x100fe40000004100 */
[----:B------:R-:W-:Y:S01]  /*1350*/  FADD.FTZ R27, R27, R136 ;  /* 0x000000881b1b7221 */ /* 0x000fe20000010000 */
[-C--:B------:R-:W-:Y:S01]  /*1360*/  FFMA.FTZ R51, R156, R136.reuse, R51 ;  /* 0x000000889c337223 */ /* 0x080fe20000010033 */
[----:B------:R-:W-:Y:S01]  /*1370*/  FMUL.FTZ R136, R75, R136 ;  /* 0x000000884b887220 */ /* 0x000fe20000410000 */
[----:B------:R-:W-:Y:S01]  /*1380*/  FADD.FTZ R115, R115, R162 ;  /* 0x000000a273737221 */ /* 0x000fe20000010000 */
[----:B------:R-:W-:Y:S01]  /*1390*/  FFMA.FTZ R113, R155, R162, R112 ;  /* 0x000000a29b717223 */ /* 0x000fe20000010070 */
[----:B------:R-:W-:-:S02]  /*13a0*/  HADD2.F32 R122, -RZ, R122.H1_H1 ;  /* 0x3000007aff7a7230 */ /* 0x000fc40000004100 */
[----:B------:R-:W-:Y:S01]  /*13b0*/  FADD.FTZ R20, R20, R135 ;  /* 0x0000008714147221 */ /* 0x000fe20000010000 */
[-C--:B------:R-:W-:Y:S01]  /*13c0*/  FFMA.FTZ R44, R157, R135.reuse, R44 ;  /* 0x000000879d2c7223 */ /* 0x080fe2000001002c */
[----:B------:R-:W-:Y:S01]  /*13d0*/  FADD.FTZ R158, -R124, R117 ;  /* 0x000000757c9e7221 */ /* 0x000fe20000010100 */
[----:B------:R-:W-:Y:S01]  /*13e0*/  FMUL.FTZ R135, R68, R135 ;  /* 0x0000008744877220 */ /* 0x000fe20000410000 */
[----:B------:R-:W-:Y:S01]  /*13f0*/  FADD.FTZ R112, R115, R136 ;  /* 0x0000008873707221 */ /* 0x000fe20000010000 */
[----:B------:R-:W-:Y:S01]  /*1400*/  FFMA.FTZ R114, R156, R136, R113 ;  /* 0x000000889c727223 */ /* 0x000fe20000010071 */
[--C-:B------:R-:W-:Y:S02]  /*1410*/  HADD2.F32 R133, -RZ, R123.reuse.H0_H0 ;  /* 0x2000007bff857230 */ /* 0x100fe40000004100 */
[C---:B------:R-:W-:Y:S01]  /*1420*/  FMUL.FTZ R159, R131.reuse, R118 ;  /* 0x00000076839f7220 */ /* 0x040fe20000410000 */
[----:B------:R-:W-:Y:S01]  /*1430*/  FMUL.FTZ R158, R131, R158 ;  /* 0x0000009e839e7220 */ /* 0x000fe20000410000 */
[----:B------:R-:W-:Y:S01]  /*1440*/  FMUL.FTZ R134, R69, R122 ;  /* 0x0000007a45867220 */ /* 0x000fe20000410000 */
[----:B------:R-:W-:Y:S01]  /*1450*/  FADD.FTZ R113, R112, R135 ;  /* 0x0000008770717221 */ /* 0x000fe20000010000 */
[----:B------:R-:W-:Y:S01]  /*1460*/  FFMA.FTZ R115, R157, R135, R114 ;  /* 0x000000879d737223 */ /* 0x000fe20000010072 */
[----:B------:R-:W-:Y:S01]  /*1470*/  FADD.FTZ R132, -R124, R119 ;  /* 0x000000777c847221 */ /* 0x000fe20000010100 */
[----:B------:R-:W-:-:S02]  /*1480*/  HADD2.F32 R124, -RZ, R123.H1_H1 ;  /* 0x3000007bff7c7230 */ /* 0x000fc40000004100 */
        /* <DEDUP_REMOVED lines=16> */
[----:B0-----:R-:W-:-:S07]  /*1590*/  FFMA.FTZ R180, R132, R130, R113 ;  /* 0x0000008284b47223 */ /* 0x001fce0000010071 */
.L_x_2358:
[----:B------:R-:W-:Y:S05]  /*15a0*/  BSYNC.RECONVERGENT B0 ;  /* 0x0000000000007941 */ /* 0x000fea0003800200 */
.L_x_2357:
        /* <DEDUP_REMOVED lines=32> */
.L_x_2360:
[----:B------:R-:W-:Y:S05]  /*17b0*/  BSYNC.RECONVERGENT B0 ;  /* 0x0000000000007941 */ /* 0x000fea0003800200 */
.L_x_2359:
        /* <DEDUP_REMOVED lines=83> */
.L_x_2365:
        /* <DEDUP_REMOVED lines=33> */
.L_x_2364:
        /* <DEDUP_REMOVED lines=32> */
.L_x_2367:
        /* <DEDUP_REMOVED lines=33> */
.L_x_2363:
        /* <DEDUP_REMOVED lines=37> */
.L_x_2369:
        /* <DEDUP_REMOVED lines=33> */
.L_x_2368:
        /* <DEDUP_REMOVED lines=32> */
.L_x_2370:
        /* <DEDUP_REMOVED lines=32> */
.L_x_2366:
        /* <DEDUP_REMOVED lines=15> */
.L_x_2362:
[----:B------:R-:W-:Y:S05]  /*2c60*/  BSYNC.RECONVERGENT B0 ;  /* 0x0000000000007941 */ /* 0x000fea0003800200 */
.L_x_2361:
        /* <DEDUP_REMOVED lines=46> */
.L_x_2375:
        /* <DEDUP_REMOVED lines=29> */
.L_x_2374:
        /* <DEDUP_REMOVED lines=37> */
.L_x_2377:
        /* <DEDUP_REMOVED lines=29> */
.L_x_2373:
        /* <DEDUP_REMOVED lines=41> */
.L_x_2379:
        /* <DEDUP_REMOVED lines=29> */
.L_x_2378:
        /* <DEDUP_REMOVED lines=37> */
.L_x_2380:
        /* <DEDUP_REMOVED lines=28> */
.L_x_2376:
        /* <DEDUP_REMOVED lines=11> */
.L_x_2372:
[----:B------:R-:W-:Y:S05]  /*3e60*/  BSYNC.RECONVERGENT B0 ;  /* 0x0000000000007941 */ /* 0x000fea0003800200 */
.L_x_2371:
        /* <DEDUP_REMOVED lines=46> */
.L_x_2385:
        /* <DEDUP_REMOVED lines=29> */
.L_x_2384:
        /* <DEDUP_REMOVED lines=37> */
.L_x_2387:
        /* <DEDUP_REMOVED lines=29> */
.L_x_2383:
        /* <DEDUP_REMOVED lines=41> */
.L_x_2389:
        /* <DEDUP_REMOVED lines=29> */
.L_x_2388:
        /* <DEDUP_REMOVED lines=37> */
.L_x_2390:
        /* <DEDUP_REMOVED lines=28> */
.L_x_2386:
        /* <DEDUP_REMOVED lines=10> */
.L_x_2382:
[----:B------:R-:W-:Y:S05]  /*5050*/  BSYNC.RECONVERGENT B0 ;  /* 0x0000000000007941 */ /* 0x000fea0003800200 */
.L_x_2381:
[----:B------:R-:W-:Y:S01]  /*5060*/  UPLOP3.LUT UP1, UPT, UPT, UPT, UP1, 0x40, 0x4 ;  /* 0x000000000004789c */ /* 0x000fe20003f2e810 */
[----:B------:R-:W-:Y:S10]  /*5070*/  @!P2 BRA `(.L_x_2391) ;  /* 0xffffffb40040a947 */ /* 0x000ff4000383ffff */
.L_x_2352:
        /* <DEDUP_REMOVED lines=31> */
.L_x_2392:
        /* <DEDUP_REMOVED lines=9> */
.L_x_3858:


//--------------------- .text._ZN10layer_norm31ln_parallel_residual_bwd_kernelINS_13Kernel_traitsIf6__halffS2_fjLj6144ELj1ELj1ELj8ELj16ENS_18Kernel_traits_baseILj6144EfS2_fS2_fjLj256EEEEELb0ELb1ELb1EEEvNS_9BwdParamsE --------------------------
	.section	.text._ZN10layer_norm31ln_parallel_residual_bwd_kernelINS_13Kernel_traitsIf6__halffS2_fjLj6144ELj1ELj1ELj8ELj16ENS_18Kernel_traits_baseILj6144EfS2_fS2_fjLj256EEEEELb0ELb1ELb1EEEvNS_9BwdParamsE,"ax",@progbits
	.align	128
        .global         _ZN10layer_norm31ln_parallel_residual_bwd_kernelINS_13Kernel_traitsIf6__halffS2_fjLj6144ELj1ELj1ELj8ELj16ENS_18Kernel_traits_baseILj6144EfS2_fS2_fjLj256EEEEELb0ELb1ELb1EEEvNS_9BwdParamsE
        .type           _ZN10layer_norm31ln_parallel_residual_bwd_kernelINS_13Kernel_traitsIf6__halffS2_fjLj6144ELj1ELj1ELj8ELj16ENS_18Kernel_traits_baseILj6144EfS2_fS2_fjLj256EEEEELb0ELb1ELb1EEEvNS_9BwdParamsE,@function
        .size           _ZN10layer_norm31ln_parallel_residual_bwd_kernelINS_13Kernel_traitsIf6__halffS2_fjLj6144ELj1ELj1ELj8ELj16ENS_18Kernel_traits_baseILj6144EfS2_fS2_fjLj256EEEEELb0ELb1ELb1EEEvNS_9BwdParamsE,(.L_x_3859 - _ZN10layer_norm31ln_parallel_residual_bwd_kernelINS_13Kernel_traitsIf6__halffS2_fjLj6144ELj1ELj1ELj8ELj16ENS_18Kernel_traits_baseILj6144EfS2_fS2_fjLj256EEEEELb0ELb1ELb1EEEvNS_9BwdParamsE)
        .other          _ZN10layer_norm31ln_parallel_residual_bwd_kernelINS_13Kernel_traitsIf6__halffS2_fjLj6144ELj1ELj1ELj8ELj16ENS_18Kernel_traits_baseILj6144EfS2_fS2_fjLj256EEEEELb0ELb1ELb1EEEvNS_9BwdParamsE,@"STO_CUDA_ENTRY STV_DEFAULT"
_ZN10layer_norm31ln_parallel_residual_bwd_kernelINS_13Kernel_traitsIf6__halffS2_fjLj6144ELj1ELj1ELj8ELj16ENS_18Kernel_traits_baseILj6144EfS2_fS2_fjLj256EEEEELb0ELb1ELb1EEEvNS_9BwdParamsE:
.text._ZN10layer_norm31ln_parallel_residual_bwd_kernelINS_13Kernel_traitsIf6__halffS2_fjLj6144ELj1ELj1ELj8ELj16ENS_18Kernel_traits_baseILj6144EfS2_fS2_fjLj256EEEEELb0ELb1ELb1EEEvNS_9BwdParamsE:
        /* <DEDUP_REMOVED lines=72> */
.L_x_2420:
        /* <DEDUP_REMOVED lines=17> */
[C---:B------:R-:W-:Y:S01]  /*0590*/  IMAD.WIDE.U32 R156, R147.reuse, 0x20, R156 ;  /* 0x00000020939c7825 */ /* 0x040fe200078e009c */
        /* <DEDUP_REMOVED lines=32> */
[----:B---3--:R-:W-:Y:S01]  /*07a0*/  FADD.FTZ R186, -R2, R89 ;  /* 0x0000005902ba7221 */ /* 0x008fe20000010100 */
        /* <DEDUP_REMOVED lines=8> */
[----:B------:R-:W-:-:S02]  /*0830*/  HADD2.F32 R153, -RZ, R70.H0_H0 ;  /* 0x20000046ff997230 */ /* 0x000fc40000004100 */
[----:B------:R-:W-:Y:S01]  /*0840*/  FMUL.FTZ R88, R151, R168 ;  /* 0x000000a897587220 */ /* 0x000fe20000410000 */
[----:B------:R-:W-:Y:S02]  /*0850*/  HADD2.F32 R156, -RZ, R70.H1_H1 ;  /* 0x30000046ff9c7230 */ /* 0x000fe40000004100 */
[----:B------:R-:W-:Y:S01]  /*0860*/  FFMA.FTZ R3, R0, R89, RZ ;  /* 0x0000005900037223 */ /* 0x000fe200000100ff */
[--C-:B0-----:R-:W-:Y:S02]  /*0870*/  HADD2.F32 R161, -RZ, R80.reuse.H0_H0 ;  /* 0x20000050ffa17230 */ /* 0x101fe40000004100 */
[C---:B------:R-:W-:Y:S01]  /*0880*/  FADD.FTZ R170, -R2.reuse, R67 ;  /* 0x0000004302aa7221 */ /* 0x040fe20000010100 */
[----:B-1----:R-:W-:Y:S02]  /*0890*/  HADD2.F32 R162, -RZ, R80.H1_H1 ;  /* 0x30000050ffa27230 */ /* 0x002fe40000004100 */
        /* <DEDUP_REMOVED lines=155> */
.L_x_2395:
[----:B------:R-:W-:Y:S05]  /*1250*/  BSYNC.RECONVERGENT B0 ;  /* 0x0000000000007941 */ /* 0x000fea0003800200 */
.L_x_2394:
        /* <DEDUP_REMOVED lines=126> */
.L_x_2398:
        /* <DEDUP_REMOVED lines=33> */
.L_x_2397:
        /* <DEDUP_REMOVED lines=32> */
.L_x_2400:
        /* <DEDUP_REMOVED lines=33> */
.L_x_2396:
        /* <DEDUP_REMOVED lines=37> */
.L_x_2402:
        /* <DEDUP_REMOVED lines=33> */
.L_x_2401:
        /* <DEDUP_REMOVED lines=32> */
.L_x_2403:
        /* <DEDUP_REMOVED lines=32> */
.L_x_2399:
        /* <DEDUP_REMOVED lines=50> */
.L_x_2406:
        /* <DEDUP_REMOVED lines=29> */
.L_x_2405:
        /* <DEDUP_REMOVED lines=34> */
.L_x_2408:
        /* <DEDUP_REMOVED lines=29> */
.L_x_2404:
        /* <DEDUP_REMOVED lines=35> */
.L_x_2410:
        /* <DEDUP_REMOVED lines=29> */
.L_x_2409:
        /* <DEDUP_REMOVED lines=34> */
.L_x_2411:
        /* <DEDUP_REMOVED lines=28> */
.L_x_2407:
        /* <DEDUP_REMOVED lines=45> */
.L_x_2414:
        /* <DEDUP_REMOVED lines=29> */
.L_x_2413:
        /* <DEDUP_REMOVED lines=34> */
.L_x_2416:
        /* <DEDUP_REMOVED lines=29> */
.L_x_2412:
        /* <DEDUP_REMOVED lines=35> */
.L_x_2418:
        /* <DEDUP_REMOVED lines=29> */
.L_x_2417:
        /* <DEDUP_REMOVED lines=34> */
.L_x_2419:
        /* <DEDUP_REMOVED lines=28> */
.L_x_2415:
        /* <DEDUP_REMOVED lines=19> */
.L_x_2393:
        /* <DEDUP_REMOVED lines=21> */
.L_x_2421:
        /* <DEDUP_REMOVED lines=9> */
.L_x_3859:


//--------------------- .text._ZN10layer_norm31ln_parallel_residual_bwd_kernelINS_13Kernel_traitsIf6__halffS2_fjLj6144ELj1ELj1ELj8ELj16ENS_18Kernel_traits_baseILj6144EfS2_fS2_fjLj256EEEEELb1ELb0ELb0EEEvNS_9BwdParamsE --------------------------
	.section	.text._ZN10layer_norm31ln_parallel_residual_bwd_kernelINS_13Kernel_traitsIf6__halffS2_fjLj6144ELj1ELj1ELj8ELj16ENS_18Kernel_traits_baseILj6144EfS2_fS2_fjLj256EEEEELb1ELb0ELb0EEEvNS_9BwdParamsE,"ax",@progbits
	.align	128
        .global         _ZN10layer_norm31ln_parallel_residual_bwd_kernelINS_13Kernel_traitsIf6__halffS2_fjLj6144ELj1ELj1ELj8ELj16ENS_18Kernel_traits_baseILj6144EfS2_fS2_fjLj256EEEEELb1ELb0ELb0EEEvNS_9BwdParamsE
        .type           _ZN10layer_norm31ln_parallel_residual_bwd_kernelINS_13Kernel_traitsIf6__halffS2_fjLj6144ELj1ELj1ELj8ELj16ENS_18Kernel_traits_baseILj6144EfS2_fS2_fjLj256EEEEELb1ELb0ELb0EEEvNS_9BwdParamsE,@function
        .size           _ZN10layer_norm31ln_parallel_residual_bwd_kernelINS_13Kernel_traitsIf6__halffS2_fjLj6144ELj1ELj1ELj8ELj16ENS_18Kernel_traits_baseILj6144EfS2_fS2_fjLj256EEEEELb1ELb0ELb0EEEvNS_9BwdParamsE,(.L_x_3860 - _ZN10layer_norm31ln_parallel_residual_bwd_kernelINS_13Kernel_traitsIf6__halffS2_fjLj6144ELj1ELj1ELj8ELj16ENS_18Kernel_traits_baseILj6144EfS2_fS2_fjLj256EEEEELb1ELb0ELb0EEEvNS_9BwdParamsE)
        .other          _ZN10layer_norm31ln_parallel_residual_bwd_kernelINS_13Kernel_traitsIf6__halffS2_fjLj6144ELj1ELj1ELj8ELj16ENS_18Kernel_traits_baseILj6144EfS2_fS2_fjLj256EEEEELb1ELb0ELb0EEEvNS_9BwdParamsE,@"STO_CUDA_ENTRY STV_DEFAULT"
_ZN10layer_norm31ln_parallel_residual_bwd_kernelINS_13Kernel_traitsIf6__halffS2_fjLj6144ELj1ELj1ELj8ELj16ENS_18Kernel_traits_baseILj6144EfS2_fS2_fjLj256EEEEELb1ELb0ELb0EEEvNS_9BwdParamsE:
.text._ZN10layer_norm31ln_parallel_residual_bwd_kernelINS_13Kernel_traitsIf6__halffS2_fjLj6144ELj1ELj1ELj8ELj16ENS_18Kernel_traits_baseILj6144EfS2_fS2_fjLj256EEEEELb1ELb0ELb0EEEvNS_9BwdParamsE:
        /* <DEDUP_REMOVED lines=164> */
.L_x_2461:
        /* <DEDUP_REMOVED lines=57> */
[----:B--2---:R-:W-:-:S05]  /*0dd0*/  HADD2.F32 R17, -RZ, R168.H0_H0 ;  /* 0x200000a8ff117230 */ /* 0x004fca0000004100 */
[----:B------:R-:W-:Y:S01]  /*0de0*/  FMUL.FTZ R6, R22, R17 ;  /* 0x0000001116067220 */ /* 0x000fe20000410000 */
[----:B---3--:R-:W-:Y:S02]  /*0df0*/  HADD2.F32 R9, -RZ, R164.H0_H0 ;  /* 0x200000a4ff097230 */ /* 0x008fe40000004100 */
[----:B------:R-:W-:-:S03]  /*0e00*/  HADD2.F32 R168, -RZ, R168.H1_H1 ;  /* 0x300000a8ffa87230 */ /* 0x000fc60000004100 */
[----:B0-----:R-:W-:Y:S01]  /*0e10*/  FFMA.FTZ R4, R21, R9, R6 ;  /* 0x0000000915047223 */ /* 0x001fe20000010006 */
[C---:B----4-:R-:W-:Y:S01]  /*0e20*/  FADD.FTZ R0, -R210.reuse, R180 ;  /* 0x000000b4d2007221 */ /* 0x050fe20000010100 */
[----:B------:R-:W-:Y:S01]  /*0e30*/  FADD.FTZ R6, -R210, R181 ;  /* 0x000000b5d2067221 */ /* 0x000fe20000010100 */
[----:B------:R-:W-:Y:S02]  /*0e40*/  HADD2.F32 R164, -RZ, R164.H1_H1 ;  /* 0x300000a4ffa47230 */ /* 0x000fe40000004100 */
[----:B------:R-:W-:Y:S01]  /*0e50*/  FMUL.FTZ R5, R190, R168 ;  /* 0x000000a8be057220 */ /* 0x000fe20000410000 */
[----:B------:R-:W-:Y:S01]  /*0e60*/  FMUL.FTZ R0, R0, UR22 ;  /* 0x0000001600007c20 */ /* 0x000fe20008410000 */
[----:B------:R-:W-:Y:S01]  /*0e70*/  FMUL.FTZ R6, R6, UR22 ;  /* 0x0000001606067c20 */ /* 0x000fe20008410000 */
[----:B------:R-:W-:Y:S01]  /*0e80*/  FADD.FTZ R116, R116, R17 ;  /* 0x0000001174747221 */ /* 0x000fe20000010000 */
[----:B------:R-:W-:Y:S01]  /*0e90*/  FADD.FTZ R77, R77, R164 ;  /* 0x000000a44d4d7221 */ /* 0x000fe20000010000 */
[----:B------:R-:W-:Y:S01]  /*0ea0*/  FFMA.FTZ R96, R0, R17, R96 ;  /* 0x0000001100607223 */ /* 0x000fe20000010060 */
[-C--:B------:R-:W-:Y:S01]  /*0eb0*/  FFMA.FTZ R57, R6, R164.reuse, R57 ;  /* 0x000000a406397223 */ /* 0x080fe20000010039 */
[----:B------:R-:W-:Y:S01]  /*0ec0*/  FFMA.FTZ R5, R189, R164, R5 ;  /* 0x000000a4bd057223 */ /* 0x000fe20000010005 */
[----:B------:R-:W-:-:S02]  /*0ed0*/  HADD2.F32 R17, -RZ, R169.H0_H0 ;  /* 0x200000a9ff117230 */ /* 0x000fc40000004100 */
[----:B------:R-:W-:Y:S02]  /*0ee0*/  HADD2.F32 R164, -RZ, R169.H1_H1 ;  /* 0x300000a9ffa47230 */ /* 0x000fe40000004100 */
[----:B------:R-:W2:Y:S01]  /*0ef0*/  LDL R169, [R1+0x18] ;  /* 0x0000180001a97983 */ /* 0x000ea20000100800 */
[----:B------:R-:W-:Y:S01]  /*0f00*/  FADD.FTZ R117, R117, R168 ;  /* 0x000000a875757221 */ /* 0x000fe20000010000 */
[----:B------:R-:W-:Y:S02]  /*0f10*/  FFMA.FTZ R97, R6, R168, R97 ;  /* 0x000000a806617223 */ /* 0x000fe40000010061 */
[----:B------:R-:W3:Y:S01]  /*0f20*/  LDL R168, [R1+0x1c] ;  /* 0x00001c0001a87983 */ /* 0x000ee20000100800 */
[----:B------:R-:W-:Y:S01]  /*0f30*/  FADD.FTZ R10, -R210, R182 ;  /* 0x000000b6d20a7221 */ /* 0x000fe20000010100 */
[----:B------:R-:W-:Y:S01]  /*0f40*/  FADD.FTZ R76, R76, R9 ;  /* 0x000000094c4c7221 */ /* 0x000fe20000010000 */
[----:B------:R-:W-:Y:S01]  /*0f50*/  FFMA.FTZ R56, R0, R9, R56 ;  /* 0x0000000900387223 */ /* 0x000fe20000010038 */
[----:B------:R-:W-:-:S02]  /*0f60*/  HADD2.F32 R9, -RZ, R165.H0_H0 ;  /* 0x200000a5ff097230 */ /* 0x000fc40000004100 */
[----:B------:R-:W-:Y:S01]  /*0f70*/  FMUL.FTZ R10, R10, UR22 ;  /* 0x000000160a0a7c20 */ /* 0x000fe20008410000 */
[----:B------:R-:W-:Y:S02]  /*0f80*/  FMUL.FTZ R18, R198, R17 ;  /* 0x00000011c6127220 */ /* 0x000fe40000410000 */
[----:B------:R-:W-:Y:S01]  /*0f90*/  FADD.FTZ R78, R78, R9 ;  /* 0x000000094e4e7221 */ /* 0x000fe20000010000 */
[-C--:B------:R-:W-:Y:S01]  /*0fa0*/  FFMA.FTZ R58, R10, R9.reuse, R58 ;  /* 0x000000090a3a7223 */ /* 0x080fe2000001003a */
[----:B------:R-:W-:Y:S01]  /*0fb0*/  FFMA.FTZ R9, R197, R9, R18 ;  /* 0x00000009c5097223 */ /* 0x000fe20000010012 */
[----:B------:R-:W-:Y:S01]  /*0fc0*/  FADD.FTZ R18, -R210, R183 ;  /* 0x000000b7d2127221 */ /* 0x000fe20000010100 */
[----:B------:R-:W-:Y:S01]  /*0fd0*/  FADD.FTZ R118, R118, R17 ;  /* 0x0000001176767221 */ /* 0x000fe20000010000 */
[----:B------:R-:W-:Y:S01]  /*0fe0*/  FFMA.FTZ R98, R10, R17, R98 ;  /* 0x000000110a627223 */ /* 0x000fe20000010062 */
[----:B------:R-:W-:Y:S02]  /*0ff0*/  HADD2.F32 R22, -RZ, R165.H1_H1 ;  /* 0x300000a5ff167230 */ /* 0x000fe40000004100 */
[----:B------:R-:W-:Y:S01]  /*1000*/  FMUL.FTZ R18, R18, UR22 ;  /* 0x0000001612127c20 */ /* 0x000fe20008410000 */
[----:B------:R-:W-:-:S02]  /*1010*/  FMUL.FTZ R17, R204, R164 ;  /* 0x000000a4cc117220 */ /* 0x000fc40000410000 */
[----:B------:R-:W-:Y:S01]  /*1020*/  FADD.FTZ R79, R79, R22 ;  /* 0x000000164f4f7221 */ /* 0x000fe20000010000 */
[-C--:B------:R-:W-:Y:S01]  /*1030*/  FFMA.FTZ R59, R18, R22.reuse, R59 ;  /* 0x00000016123b7223 */ /* 0x080fe2000001003b */
[----:B------:R-:W-:Y:S01]  /*1040*/  FFMA.FTZ R17, R203, R22, R17 ;  /* 0x00000016cb117223 */ /* 0x000fe20000010011 */
[C---:B------:R-:W-:Y:S01]  /*1050*/  FADD.FTZ R22, -R210.reuse, R172 ;  /* 0x000000acd2167221 */ /* 0x040fe20000010100 */
[--C-:B------:R-:W-:Y:S02]  /*1060*/  HADD2.F32 R165, -RZ, R170.reuse.H0_H0 ;  /* 0x200000aaffa57230 */ /* 0x100fe40000004100 */
[----:B------:R-:W-:Y:S01]  /*1070*/  FADD.FTZ R173, -R210, R173 ;  /* 0x000000add2ad7221 */ /* 0x000fe20000010100 */
[----:B------:R-:W-:Y:S02]  /*1080*/  HADD2.F32 R170, -RZ, R170.H1_H1 ;  /* 0x300000aaffaa7230 */ /* 0x000fe40000004100 */
[----:B------:R-:W-:Y:S01]  /*1090*/  FMUL.FTZ R22, R22, UR22 ;  /* 0x0000001616167c20 */ /* 0x000fe20008410000 */
[----:B------:R-:W-:Y:S01]  /*10a0*/  FADD.FTZ R119, R119, R164 ;  /* 0x000000a477777221 */ /* 0x000fe20000010000 */
[----:B------:R-:W-:Y:S01]  /*10b0*/  FFMA.FTZ R99, R18, R164, R99 ;  /* 0x000000a412637223 */ /* 0x000fe20000010063 */
[----:B------:R-:W-:-:S02]  /*10c0*/  HADD2.F32 R21, -RZ, R166.H0_H0 ;  /* 0x200000a6ff157230 */ /* 0x000fc40000004100 */
[-C--:B-----5:R-:W-:Y:S01]  /*10d0*/  FMUL.FTZ R164, R248, R165.reuse ;  /* 0x000000a5f8a47220 */ /* 0x0a0fe20000410000 */
[----:B------:R-:W-:Y:S01]  /*10e0*/  FADD.FTZ R120, R120, R165 ;  /* 0x000000a578787221 */ /* 0x000fe20000010000 */
[----:B------:R-:W-:Y:S01]  /*10f0*/  FFMA.FTZ R100, R22, R165, R100 ;  /* 0x000000a516647223 */ /* 0x000fe20000010064 */
[----:B------:R-:W-:Y:S02]  /*1100*/  HADD2.F32 R166, -RZ, R166.H1_H1 ;  /* 0x300000a6ffa67230 */ /* 0x000fe40000004100 */
[----:B------:R-:W-:Y:S01]  /*1110*/  FADD.FTZ R174, -R210, R174 ;  /* 0x000000aed2ae7221 */ /* 0x000fe20000010100 */
[----:B------:R-:W-:Y:S02]  /*1120*/  HADD2.F32 R165, -RZ, R171.H0_H0 ;  /* 0x200000abffa57230 */ /* 0x000fe40000004100 */
[----:B------:R-:W-:Y:S01]  /*1130*/  FMUL.FTZ R190, R173, UR22 ;  /* 0x00000016adbe7c20 */ /* 0x000fe20008410000 */
[----:B------:R-:W-:Y:S01]  /*1140*/  FMUL.FTZ R189, R249, R170 ;  /* 0x000000aaf9bd7220 */ /* 0x000fe20000410000 */
[----:B------:R-:W-:Y:S01]  /*1150*/  FADD.FTZ R80, R80, R21 ;  /* 0x0000001550507221 */ /* 0x000fe20000010000 */
[----:B------:R-:W-:Y:S01]  /*1160*/  FFMA.FTZ R60, R22, R21, R60 ;  /* 0x00000015163c7223 */ /* 0x000fe2000001003c */
[----:B------:R-:W-:-:S02]  /*1170*/  HADD2.F32 R197, -RZ, R167.H0_H0 ;  /* 0x200000a7ffc57230 */ /* 0x000fc40000004100 */
[----:B------:R-:W-:Y:S01]  /*1180*/  FFMA.FTZ R21, R252, R21, R164 ;  /* 0x00000015fc157223 */ /* 0x000fe200000100a4 */
[----:B------:R-:W-:Y:S01]  /*1190*/  FMUL.FTZ R198, R174, UR22 ;  /* 0x00000016aec67c20 */ /* 0x000fe20008410000 */
[----:B------:R-:W-:Y:S01]  /*11a0*/  FADD.FTZ R81, R81, R166 ;  /* 0x000000a651517221 */ /* 0x000fe20000010000 */
[-C--:B------:R-:W-:Y:S01]  /*11b0*/  FFMA.FTZ R61, R190, R166.reuse, R61 ;  /* 0x000000a6be3d7223 */ /* 0x080fe2000001003d */
[----:B------:R-:W-:Y:S01]  /*11c0*/  FFMA.FTZ R189, R231, R166, R189 ;  /* 0x000000a6e7bd7223 */ /* 0x000fe200000100bd */
[----:B------:R-:W-:Y:S01]  /*11d0*/  FMUL.FTZ R164, R250, R165 ;  /* 0x000000a5faa47220 */ /* 0x000fe20000410000 */
[----:B------:R-:W-:Y:S02]  /*11e0*/  HADD2.F32 R166, -RZ, R171.H1_H1 ;  /* 0x300000abffa67230 */ /* 0x000fe40000004100 */
[----:B------:R-:W-:Y:S01]  /*11f0*/  FADD.FTZ R175, -R210, R175 ;  /* 0x000000afd2af7221 */ /* 0x000fe20000010100 */
[----:B------:R-:W-:Y:S01]  /*1200*/  FADD.FTZ R82, R82, R197 ;  /* 0x000000c552527221 */ /* 0x000fe20000010000 */
[----:B------:R-:W-:-:S02]  /*1210*/  FFMA.FTZ R62, R198, R197, R62 ;  /* 0x000000c5c63e7223 */ /* 0x000fc4000001003e */
[----:B------:R-:W-:Y:S01]  /*1220*/  FMUL.FTZ R204, R175, UR22 ;  /* 0x00000016afcc7c20 */ /* 0x000fe20008410000 */
        /* <DEDUP_REMOVED lines=15> */
[----:B------:R-:W-:-:S05]  /*1320*/  HADD2.F32 R164, -RZ, R167.H1_H1 ;  /* 0x300000a7ffa47230 */ /* 0x000fca0000004100 */
        /* <DEDUP_REMOVED lines=13> */
.L_x_2424:
[----:B------:R-:W-:Y:S05]  /*1400*/  BSYNC.RECONVERGENT B0 ;  /* 0x0000000000007941 */ /* 0x000fea0003800200 */
.L_x_2423:
        /* <DEDUP_REMOVED lines=29> */
[--C-:B----4-:R-:W-:Y:S02]  /*15e0*/  HADD2.F32 R7, -RZ, R168.reuse.H0_H0 ;  /* 0x200000a8ff077230 */ /* 0x110fe40000004100 */
[----:B------:R-:W-:-:S03]  /*15f0*/  HADD2.F32 R168, -RZ, R168.H1_H1 ;  /* 0x300000a8ffa87230 */ /* 0x000fc60000004100 */
[-C--:B-----5:R-:W-:Y:S01]  /*1600*/  FMUL.FTZ R11, R236, R7.reuse ;  /* 0x00000007ec0b7220 */ /* 0x0a0fe20000410000 */
[----:B------:R-:W-:Y:S01]  /*1610*/  FADD.FTZ R36, R36, R7 ;  /* 0x0000000724247221 */ /* 0x000fe20000010000 */
[--C-:B--2---:R-:W-:Y:S02]  /*1620*/  HADD2.F32 R209, -RZ, R164.reuse.H0_H0 ;  /* 0x200000a4ffd17230 */ /* 0x104fe40000004100 */
[C---:B------:R-:W-:Y:S01]  /*1630*/  FFMA.FTZ R32, R3.reuse, R7, R32 ;  /* 0x0000000703207223 */ /* 0x040fe20000010020 */
[----:B------:R-:W-:Y:S01]  /*1640*/  FADD.FTZ R7, -R210, R181 ;  /* 0x000000b5d2077221 */ /* 0x000fe20000010100 */
[----:B------:R-:W-:Y:S02]  /*1650*/  HADD2.F32 R8, -RZ, R164.H1_H1 ;  /* 0x300000a4ff087230 */ /* 0x000fe40000004100 */
[----:B------:R-:W-:Y:S01]  /*1660*/  FADD.FTZ R44, R44, R209 ;  /* 0x000000d12c2c7221 */ /* 0x000fe20000010000 */
[-C--:B------:R-:W-:Y:S01]  /*1670*/  FFMA.FTZ R40, R3, R209.reuse, R40 ;  /* 0x000000d103287223 */ /* 0x080fe20000010028 */
[----:B------:R-:W-:Y:S01]  /*1680*/  FFMA.FTZ R209, R244, R209, R11 ;  /* 0x000000d1f4d17223 */ /* 0x000fe2000001000b */
[----:B------:R-:W-:-:S02]  /*1690*/  HADD2.F32 R19, -RZ, R169.H0_H0 ;  /* 0x200000a9ff137230 */ /* 0x000fc40000004100 */
[----:B------:R-:W-:Y:S01]  /*16a0*/  FMUL.FTZ R7, R7, UR22 ;  /* 0x0000001607077c20 */ /* 0x000fe20008410000 */
[C---:B------:R-:W-:Y:S01]  /*16b0*/  FADD.FTZ R11, -R210.reuse, R182 ;  /* 0x000000b6d20b7221 */ /* 0x040fe20000010100 */
[----:B------:R-:W-:Y:S02]  /*16c0*/  HADD2.F32 R164, -RZ, R169.H1_H1 ;  /* 0x300000a9ffa47230 */ /* 0x000fe40000004100 */
[----:B------:R-:W-:Y:S01]  /*16d0*/  FADD.FTZ R16, -R210, R183 ;  /* 0x000000b7d2107221 */ /* 0x000fe20000010100 */
[-C--:B------:R-:W-:Y:S01]  /*16e0*/  FMUL.FTZ R12, R237, R168.reuse ;  /* 0x000000a8ed0c7220 */ /* 0x080fe20000410000 */
[--C-:B------:R-:W-:Y:S02]  /*16f0*/  HADD2.F32 R15, -RZ, R165.reuse.H0_H0 ;  /* 0x200000a5ff0f7230 */ /* 0x100fe40000004100 */
[----:B------:R-:W-:Y:S01]  /*1700*/  FADD.FTZ R37, R37, R168 ;  /* 0x000000a825257221 */ /* 0x000fe20000010000 */
[----:B------:R-:W-:Y:S01]  /*1710*/  FFMA.FTZ R33, R7, R168, R33 ;  /* 0x000000a807217223 */ /* 0x000fe20000010021 */
[----:B------:R-:W-:Y:S01]  /*1720*/  FMUL.FTZ R11, R11, UR22 ;  /* 0x000000160b0b7c20 */ /* 0x000fe20008410000 */
[----:B------:R-:W-:Y:S01]  /*1730*/  FMUL.FTZ R181, R238, R19 ;  /* 0x00000013eeb57220 */ /* 0x000fe20000410000 */
[----:B------:R-:W-:-:S02]  /*1740*/  HADD2.F32 R20, -RZ, R165.H1_H1 ;  /* 0x300000a5ff147230 */ /* 0x000fc40000004100 */
        /* <DEDUP_REMOVED lines=8> */
[--C-:B------:R-:W-:Y:S02]  /*17d0*/  HADD2.F32 R165, -RZ, R170.reuse.H0_H0 ;  /* 0x200000aaffa57230 */ /* 0x100fe40000004100 */
[----:B------:R-:W-:Y:S01]  /*17e0*/  FADD.FTZ R47, R47, R20 ;  /* 0x000000142f2f7221 */ /* 0x000fe20000010000 */
[-C--:B------:R-:W-:Y:S01]  /*17f0*/  FFMA.FTZ R43, R16, R20.reuse, R43 ;  /* 0x00000014102b7223 */ /* 0x080fe2000001002b */
[----:B------:R-:W-:Y:S01]  /*1800*/  FFMA.FTZ R15, R247, R20, R168 ;  /* 0x00000014f70f7223 */ /* 0x000fe200000100a8 */
[----:B------:R-:W-:-:S02]  /*1810*/  HADD2.F32 R170, -RZ, R170.H1_H1 ;  /* 0x300000aaffaa7230 */ /* 0x000fc40000004100 */
[----:B------:R-:W-:Y:S01]  /*1820*/  FADD.FTZ R20, -R210, R172 ;  /* 0x000000acd2147221 */ /* 0x000fe20000010100 */
[----:B------:R-:W-:Y:S01]  /*1830*/  FADD.FTZ R38, R38, R19 ;  /* 0x0000001326267221 */ /* 0x000fe20000010000 */
[----:B------:R-:W-:Y:S01]  /*1840*/  FFMA.FTZ R34, R11, R19, R34 ;  /* 0x000000130b227223 */ /* 0x000fe20000010022 */
[--C-:B------:R-:W-:Y:S02]  /*1850*/  HADD2.F32 R19, -RZ, R166.reuse.H0_H0 ;  /* 0x200000a6ff137230 */ /* 0x100fe40000004100 */
[----:B------:R-:W-:Y:S01]  /*1860*/  FADD.FTZ R39, R39, R164 ;  /* 0x000000a427277221 */ /* 0x000fe20000010000 */
[----:B------:R-:W-:Y:S01]  /*1870*/  FFMA.FTZ R35, R16, R164, R35 ;  /* 0x000000a410237223 */ /* 0x000fe20000010023 */
[----:B------:R-:W-:Y:S02]  /*1880*/  HADD2.F32 R166, -RZ, R166.H1_H1 ;  /* 0x300000a6ffa67230 */ /* 0x000fe40000004100 */
[----:B------:R-:W-:Y:S01]  /*1890*/  FMUL.FTZ R20, R20, UR22 ;  /* 0x0000001614147c20 */ /* 0x000fe20008410000 */
[----:B------:R-:W-:Y:S01]  /*18a0*/  FMUL.FTZ R164, R233, R170 ;  /* 0x000000aae9a47220 */ /* 0x000fe20000410000 */
[C---:B------:R-:W-:Y:S01]  /*18b0*/  FADD.FTZ R173, -R210.reuse, R173 ;  /* 0x000000add2ad7221 */ /* 0x040fe20000010100 */
[C---:B------:R-:W-:Y:S01]  /*18c0*/  FADD.FTZ R174, -R210.reuse, R174 ;  /* 0x000000aed2ae7221 */ /* 0x040fe20000010100 */
[----:B------:R-:W-:Y:S01]  /*18d0*/  FADD.FTZ R175, -R210, R175 ;  /* 0x000000afd2af7221 */ /* 0x000fe20000010100 */
[----:B------:R-:W-:Y:S01]  /*18e0*/  FADD.FTZ R211, R211, R209 ;  /* 0x000000d1d3d37221 */ /* 0x000fe20000010000 */
[----:B------:R-:W-:Y:S01]  /*18f0*/  FFMA.FTZ R228, R3, R209, R228 ;  /* 0x000000d103e47223 */ /* 0x000fe200000100e4 */
[-C--:B------:R-:W-:Y:S01]  /*1900*/  FMUL.FTZ R169, R232, R165.reuse ;  /* 0x000000a5e8a97220 */ /* 0x080fe20000410000 */
[----:B------:R-:W-:Y:S01]  /*1910*/  FADD.FTZ R152, R152, R165 ;  /* 0x000000a598987221 */ /* 0x000fe20000010000 */
[----:B------:R-:W-:Y:S01]  /*1920*/  FFMA.FTZ R124, R20, R165, R124 ;  /* 0x000000a5147c7223 */ /* 0x000fe2000001007c */
[----:B------:R-:W-:Y:S01]  /*1930*/  FFMA.FTZ R187, R241, R166, R164 ;  /* 0x000000a6f1bb7223 */ /* 0x000fe200000100a4 */
[----:B------:R-:W-:Y:S01]  /*1940*/  FMUL.FTZ R188, R173, UR22 ;  /* 0x00000016adbc7c20 */ /* 0x000fe20008410000 */
[----:B------:R-:W-:-:S02]  /*1950*/  HADD2.F32 R165, -RZ, R171.H0_H0 ;  /* 0x200000abffa57230 */ /* 0x000fc40000004100 */
[----:B------:R-:W-:Y:S01]  /*1960*/  FMUL.FTZ R196, R174, UR22 ;  /* 0x00000016aec47c20 */ /* 0x000fe20008410000 */
[----:B------:R-:W-:Y:S02]  /*1970*/  HADD2.F32 R164, -RZ, R171.H1_H1 ;  /* 0x300000abffa47230 */ /* 0x000fe40000004100 */
        /* <DEDUP_REMOVED lines=16> */
[----:B------:R-:W-:-:S02]  /*1a80*/  HADD2.F32 R195, -RZ, R167.H0_H0 ;  /* 0x200000a7ffc37230 */ /* 0x000fc40000004100 */
[----:B------:R-:W-:Y:S01]  /*1a90*/  FADD.FTZ R164, R164, R15 ;  /* 0x0000000fa4a47221 */ /* 0x000fe20000010000 */
[----:B------:R-:W-:Y:S01]  /*1aa0*/  FFMA.FTZ R165, R16, R15, R165 ;  /* 0x0000000f10a57223 */ /* 0x000fe200000100a5 */
[----:B------:R-:W-:Y:S02]  /*1ab0*/  HADD2.F32 R206, -RZ, R167.H1_H1 ;  /* 0x300000a7ffce7230 */ /* 0x000fe40000004100 */
        /* <DEDUP_REMOVED lines=16> */
.L_x_2426:
[----:B------:R-:W-:Y:S05]  /*1bc0*/  BSYNC.RECONVERGENT B0 ;  /* 0x0000000000007941 */ /* 0x000fea0003800200 */
.L_x_2425:
        /* <DEDUP_REMOVED lines=27> */
[C---:B------:R-:W-:Y:S01]  /*1d80*/  FADD.FTZ R14, -R210.reuse, R172 ;  /* 0x000000acd20e7221 */ /* 0x040fe20000010100 */
[----:B------:R-:W-:-:S03]  /*1d90*/  FADD.FTZ R174, -R210, R174 ;  /* 0x000000aed2ae7221 */ /* 0x000fc60000010100 */
[----:B------:R-:W-:Y:S01]  /*1da0*/  FMUL.FTZ R14, R14, UR22 ;  /* 0x000000160e0e7c20 */ /* 0x000fe20008410000 */
[----:B--2---:R-:W-:Y:S02]  /*1db0*/  HADD2.F32 R173, -RZ, R164.H0_H0 ;  /* 0x200000a4ffad7230 */ /* 0x004fe40000004100 */
[----:B----4-:R-:W-:-:S03]  /*1dc0*/  HADD2.F32 R13, -RZ, R168.H0_H0 ;  /* 0x200000a8ff0d7230 */ /* 0x010fc60000004100 */
[----:B0----5:R-:W-:Y:S01]  /*1dd0*/  FMUL.FTZ R185, R216, R173 ;  /* 0x000000add8b97220 */ /* 0x021fe20000410000 */
[----:B------:R-:W-:Y:S02]  /*1de0*/  HADD2.F32 R164, -RZ, R164.H1_H1 ;  /* 0x300000a4ffa47230 */ /* 0x000fe40000004100 */
[----:B------:R-:W-:Y:S01]  /*1df0*/  FMUL.FTZ R23, R23, UR22 ;  /* 0x0000001617177c20 */ /* 0x000fe20008410000 */
[----:B------:R-:W-:Y:S02]  /*1e00*/  HADD2.F32 R191, -RZ, R165.H0_H0 ;  /* 0x200000a5ffbf7230 */ /* 0x000fe40000004100 */
[----:B------:R-:W-:Y:S01]  /*1e10*/  FADD.FTZ R88, R88, R13 ;  /* 0x0000000d58587221 */ /* 0x000fe20000010000 */
[-C--:B------:R-:W-:Y:S01]  /*1e20*/  FFMA.FTZ R68, R14, R13.reuse, R68 ;  /* 0x0000000d0e447223 */ /* 0x080fe20000010044 */
[----:B------:R-:W-:Y:S01]  /*1e30*/  FFMA.FTZ R13, R224, R13, R185 ;  /* 0x0000000de00d7223 */ /* 0x000fe200000100b9 */
[----:B------:R-:W-:Y:S02]  /*1e40*/  HADD2.F32 R168, -RZ, R168.H1_H1 ;  /* 0x300000a8ffa87230 */ /* 0x000fe40000004100 */
[----:B------:R-:W-:Y:S01]  /*1e50*/  FMUL.FTZ R185, R174, UR22 ;  /* 0x00000016aeb97c20 */ /* 0x000fe20008410000 */
[----:B------:R-:W-:Y:S01]  /*1e60*/  FADD.FTZ R175, -R210, R175 ;  /* 0x000000afd2af7221 */ /* 0x000fe20000010100 */
[-C--:B------:R-:W-:Y:S01]  /*1e70*/  FMUL.FTZ R184, R217, R164.reuse ;  /* 0x000000a4d9b87220 */ /* 0x080fe20000410000 */
[----:B------:R-:W-:Y:S01]  /*1e80*/  FADD.FTZ R128, R128, R173 ;  /* 0x000000ad80807221 */ /* 0x000fe20000010000 */
[----:B------:R-:W-:Y:S01]  /*1e90*/  FFMA.FTZ R108, R14, R173, R108 ;  /* 0x000000ad0e6c7223 */ /* 0x000fe2000001006c */
[----:B------:R-:W-:Y:S01]  /*1ea0*/  FADD.FTZ R129, R129, R164 ;  /* 0x000000a481817221 */ /* 0x000fe20000010000 */
[----:B------:R-:W-:Y:S01]  /*1eb0*/  FFMA.FTZ R109, R23, R164, R109 ;  /* 0x000000a4176d7223 */ /* 0x000fe2000001006d */
[----:B------:R-:W-:-:S02]  /*1ec0*/  HADD2.F32 R173, -RZ, R169.H0_H0 ;  /* 0x200000a9ffad7230 */ /* 0x000fc40000004100 */
[-C--:B------:R-:W-:Y:S01]  /*1ed0*/  FMUL.FTZ R193, R218, R191.reuse ;  /* 0x000000bfdac17220 */ /* 0x080fe20000410000 */
[----:B------:R-:W-:Y:S02]  /*1ee0*/  HADD2.F32 R192, -RZ, R169.H1_H1 ;  /* 0x300000a9ffc07230 */ /* 0x000fe40000004100 */
[----:B------:R-:W-:Y:S01]  /*1ef0*/  FADD.FTZ R130, R130, R191 ;  /* 0x000000bf82827221 */ /* 0x000fe20000010000 */
[----:B------:R-:W-:Y:S01]  /*1f00*/  FFMA.FTZ R110, R185, R191, R110 ;  /* 0x000000bfb96e7223 */ /* 0x000fe2000001006e */
[----:B------:R-:W-:Y:S02]  /*1f10*/  HADD2.F32 R164, -RZ, R165.H1_H1 ;  /* 0x300000a5ffa47230 */ /* 0x000fe40000004100 */
[----:B------:R-:W-:Y:S01]  /*1f20*/  FFMA.FTZ R184, R225, R168, R184 ;  /* 0x000000a8e1b87223 */ /* 0x000fe200000100b8 */
[--C-:B------:R-:W-:Y:S02]  /*1f30*/  HADD2.F32 R169, -RZ, R166.reuse.H0_H0 ;  /* 0x200000a6ffa97230 */ /* 0x100fe40000004100 */
[----:B------:R-:W-:Y:S01]  /*1f40*/  FMUL.FTZ R191, R175, UR22 ;  /* 0x00000016afbf7c20 */ /* 0x000fe20008410000 */
[----:B------:R-:W-:-:S02]  /*1f50*/  HADD2.F32 R166, -RZ, R166.H1_H1 ;  /* 0x300000a6ffa67230 */ /* 0x000fc40000004100 */
[----:B------:R-:W-:Y:S01]  /*1f60*/  FADD.FTZ R211, R211, R13 ;  /* 0x0000000dd3d37221 */ /* 0x000fe20000010000 */
[----:B------:R-:W-:Y:S01]  /*1f70*/  FFMA.FTZ R228, R14, R13, R228 ;  /* 0x0000000d0ee47223 */ /* 0x000fe200000100e4 */
[----:B------:R-:W-:Y:S01]  /*1f80*/  FADD.FTZ R180, -R210, R180 ;  /* 0x000000b4d2b47221 */ /* 0x000fe20000010100 */
[----:B------:R-:W-:Y:S01]  /*1f90*/  FADD.FTZ R89, R89, R168 ;  /* 0x000000a859597221 */ /* 0x000fe20000010000 */
[----:B------:R-:W-:Y:S01]  /*1fa0*/  FFMA.FTZ R69, R23, R168, R69 ;  /* 0x000000a817457223 */ /* 0x000fe20000010045 */
[--C-:B------:R-:W-:Y:S02]  /*1fb0*/  HADD2.F32 R165, -RZ, R170.reuse.H0_H0 ;  /* 0x200000aaffa57230 */ /* 0x100fe40000004100 */
[----:B------:R-:W-:Y:S01]  /*1fc0*/  FADD.FTZ R90, R90, R173 ;  /* 0x000000ad5a5a7221 */ /* 0x000fe20000010000 */
[-C--:B------:R-:W-:Y:S01]  /*1fd0*/  FFMA.FTZ R70, R185, R173.reuse, R70 ;  /* 0x000000adb9467223 */ /* 0x080fe20000010046 */
[----:B------:R-:W-:Y:S01]  /*1fe0*/  FFMA.FTZ R186, R226, R173, R193 ;  /* 0x000000ade2ba7223 */ /* 0x000fe200000100c1 */
[-C--:B------:R-:W-:Y:S01]  /*1ff0*/  FMUL.FTZ R168, R219, R164.reuse ;  /* 0x000000a4dba87220 */ /* 0x080fe20000410000 */
[----:B------:R-:W-:Y:S01]  /*2000*/  FADD.FTZ R131, R131, R164 ;  /* 0x000000a483837221 */ /* 0x000fe20000010000 */
[----:B------:R-:W-:Y:S01]  /*2010*/  FFMA.FTZ R111, R191, R164, R111 ;  /* 0x000000a4bf6f7223 */ /* 0x000fe2000001006f */
[----:B------:R-:W-:-:S02]  /*2020*/  HADD2.F32 R170, -RZ, R170.H1_H1 ;  /* 0x300000aaffaa7230 */ /* 0x000fc40000004100 */
[----:B------:R-:W-:Y:S01]  /*2030*/  FADD.FTZ R211, R211, R184 ;  /* 0x000000b8d3d37221 */ /* 0x000fe20000010000 */
[----:B------:R-:W-:Y:S01]  /*2040*/  FFMA.FTZ R228, R23, R184, R228 ;  /* 0x000000b817e47223 */ /* 0x000fe200000100e4 */
[----:B------:R-:W-:Y:S01]  /*2050*/  FMUL.FTZ R193, R180, UR22 ;  /* 0x00000016b4c17c20 */ /* 0x000fe20008410000 */
[----:B------:R-:W-:Y:S01]  /*2060*/  FMUL.FTZ R173, R212, R169 ;  /* 0x000000a9d4ad7220 */ /* 0x000fe20000410000 */
[----:B------:R-:W-:Y:S01]  /*2070*/  FMUL.FTZ R164, R213, R166 ;  /* 0x000000a6d5a47220 */ /* 0x000fe20000410000 */
[C---:B------:R-:W-:Y:S01]  /*2080*/  FADD.FTZ R181, -R210.reuse, R181 ;  /* 0x000000b5d2b57221 */ /* 0x040fe20000010100 */
[C---:B------:R-:W-:Y:S01]  /*2090*/  FADD.FTZ R182, -R210.reuse, R182 ;  /* 0x000000b6d2b67221 */ /* 0x040fe20000010100 */
        /* <DEDUP_REMOVED lines=18> */
[----:B------:R-:W-:Y:S01]  /*21c0*/  FFMA.FTZ R112, R193, R169, R112 ;  /* 0x000000a9c1707223 */ /* 0x000fe20000010070 */
[----:B------:R-:W-:Y:S01]  /*21d0*/  FADD.FTZ R133, R133, R166 ;  /* 0x000000a685857221 */ /* 0x000fe20000010000 */
[----:B------:R-:W-:Y:S01]  /*21e0*/  FFMA.FTZ R113, R202, R166, R113 ;  /* 0x000000a6ca717223 */ /* 0x000fe20000010071 */
[----:B------:R-:W-:-:S02]  /*21f0*/  HADD2.F32 R199, -RZ, R171.H0_H0 ;  /* 0x200000abffc77230 */ /* 0x000fc40000004100 */
        /* <DEDUP_REMOVED lines=8> */
[----:B------:R-:W-:Y:S02]  /*2280*/  HADD2.F32 R208, -RZ, R171.H1_H1 ;  /* 0x300000abffd07230 */ /* 0x000fe40000004100 */
        /* <DEDUP_REMOVED lines=14> */
.L_x_2428:
[----:B------:R-:W-:Y:S05]  /*2370*/  BSYNC.RECONVERGENT B0 ;  /* 0x0000000000007941 */ /* 0x000fea0003800200 */
.L_x_2427:
        /* <DEDUP_REMOVED lines=32> */
.L_x_2430:
[----:B------:R-:W-:Y:S05]  /*2580*/  BSYNC.RECONVERGENT B0 ;  /* 0x0000000000007941 */ /* 0x000fea0003800200 */
.L_x_2429:
        /* <DEDUP_REMOVED lines=75> */
[----:B------:R-:W-:Y:S01]  /*2a40*/  F2FP.F16.F32.PACK_AB R167, R167, R164 ;  /* 0x000000a4a7a7723e */ /* 0x000fe200000000ff */
        /* <DEDUP_REMOVED lines=16> */
[----:B------:R-:W-:Y:S01]  /*2b50*/  F2FP.F16.F32.PACK_AB R166, R169, R168 ;  /* 0x000000a8a9a6723e */ /* 0x000fe200000000ff */
[--C-:B------:R-:W-:Y:S01]  /*2b60*/  FFMA.FTZ R169, R0, UR23, R171.reuse ;  /* 0x0000001700a97c23 */ /* 0x100fe200080100ab */
[----:B------:R-:W-:Y:S01]  /*2b70*/  F2FP.F16.F32.PACK_AB R165, R165, R164 ;  /* 0x000000a4a5a5723e */ /* 0x000fe200000000ff */
        /* <DEDUP_REMOVED lines=11> */
[----:B------:R-:W-:Y:S01]  /*2c30*/  F2FP.F16.F32.PACK_AB R164, R173, R164 ;  /* 0x000000a4ada4723e */ /* 0x000fe200000000ff */
[----:B------:R-:W-:Y:S06]  /*2c40*/  BRA `(.L_x_2436) ;  /* 0x0000001c007c7947 */ /* 0x000fec0003800000 */
.L_x_2435:
        /* <DEDUP_REMOVED lines=8> */
[----:B------:R-:W-:Y:S01]  /*2cd0*/  FMUL.FTZ R150, R150, UR22 ;  /* 0x0000001696967c20 */ /* 0x000fe20008410000 */
[----:B------:R-:W-:Y:S01]  /*2ce0*/  FMUL.FTZ R151, R151, UR22 ;  /* 0x0000001697977c20 */ /* 0x000fe20008410000 */
        /* <DEDUP_REMOVED lines=44> */
.L_x_2434:
        /* <DEDUP_REMOVED lines=26> */
[----:B------:R-:W-:Y:S01]  /*3150*/  F2FP.F16.F32.PACK_AB R167, R165, R164 ;  /* 0x000000a4a5a7723e */ /* 0x000fe200000000ff */
        /* <DEDUP_REMOVED lines=30> */
[----:B------:R-:W-:Y:S01]  /*3340*/  F2FP.F16.F32.PACK_AB R164, R169, R164 ;  /* 0x000000a4a9a4723e */ /* 0x000fe200000000ff */
[----:B------:R-:W-:Y:S06]  /*3350*/  BRA `(.L_x_2436) ;  /* 0x0000001400b87947 */ /* 0x000fec0003800000 */
.L_x_2437:
        /* <DEDUP_REMOVED lines=8> */
[----:B------:R-:W-:Y:S01]  /*33e0*/  FFMA.FTZ R150, R107, UR22, R146 ;  /* 0x000000166b967c23 */ /* 0x000fe20008010092 */
[----:B------:R-:W-:Y:S01]  /*33f0*/  FFMA.FTZ R151, R148, UR22, R147 ;  /* 0x0000001694977c23 */ /* 0x000fe20008010093 */
[----:B------:R-:W-:Y:S01]  /*3400*/  FADD.FTZ R105, R21, -R104 ;  /* 0x8000006815697221 */ /* 0x000fe20000010000 */
[----:B------:R-:W-:Y:S01]  /*3410*/  FADD.FTZ R106, R189, -R106 ;  /* 0x8000006abd6a7221 */ /* 0x000fe20000010000 */
[----:B------:R-:W-:Y:S01]  /*3420*/  LOP3.LUT P6, RZ, R27, 0xff0000, RZ, 0xc0, !PT ;  /* 0x00ff00001bff7812 */ /* 0x000fe200078cc0ff */
[----:B------:R-:W-:Y:S01]  /*3430*/  FMUL.FTZ R107, R151, UR21 ;  /* 0x00000015976b7c20 */ /* 0x000fe20008410000 */
[----:B------:R-:W-:Y:S01]  /*3440*/  FFMA.FTZ R148, R105, UR22, R144 ;  /* 0x0000001669947c23 */ /* 0x000fe20008010090 */
[----:B------:R-:W-:Y:S01]  /*3450*/  FFMA.FTZ R149, R106, UR22, R145 ;  /* 0x000000166a957c23 */ /* 0x000fe20008010091 */
[----:B------:R-:W-:Y:S01]  /*3460*/  FMUL.FTZ R106, R150, UR21 ;  /* 0x00000015966a7c20 */ /* 0x000fe20008410000 */
[----:B------:R-:W-:Y:S01]  /*3470*/  ISETP.GE.U32.AND.EX P0, PT, R27, 0x1000000, PT, P0 ;  /* 0x010000001b00780c */ /* 0x000fe20003f06100 */
[----:B------:R-:W-:Y:S01]  /*3480*/  FMUL.FTZ R104, R148, UR21 ;  /* 0x0000001594687c20 */ /* 0x000fe20008410000 */
[----:B------:R-:W-:Y:S01]  /*3490*/  FMUL.FTZ R105, R149, UR21 ;  /* 0x0000001595697c20 */ /* 0x000fe20008410000 */
[----:B------:R-:W-:Y:S01]  /*34a0*/  LOP3.LUT P5, RZ, R27, 0xff, RZ, 0xc0, !PT ;  /* 0x000000ff1bff7812 */ /* 0x000fe200078ac0ff */
[----:B------:R-:W-:Y:S01]  /*34b0*/  FADD.FTZ R168, R17, -R164 ;  /* 0x800000a411a87221 */ /* 0x000fe20000010000 */
[----:B------:R-:W-:-:S02]  /*34c0*/  LOP3.LUT P1, RZ, R27, 0xff00, RZ, 0xc0, !PT ;  /* 0x0000ff001bff7812 */ /* 0x000fc4000782c0ff */
        /* <DEDUP_REMOVED lines=31> */
.L_x_2433:
        /* <DEDUP_REMOVED lines=59> */
[----:B------:R-:W-:Y:S02]  /*3a70*/  F2FP.F16.F32.PACK_AB R138, R137, R138 ;  /* 0x0000008a898a723e */ /* 0x000fe400000000ff */
[----:B------:R-:W-:Y:S02]  /*3a80*/  F2FP.F16.F32.PACK_AB R166, R165, R166 ;  /* 0x000000a6a5a6723e */ /* 0x000fe400000000ff */
[C---:B------:R-:W-:Y:S02]  /*3a90*/  FSEL R165, R136.reuse, RZ, P5 ;  /* 0x000000ff88a57208 */ /* 0x040fe40002800000 */
[----:B------:R-:W-:-:S02]  /*3aa0*/  FSEL R137, R136, RZ, P0 ;  /* 0x000000ff88897208 */ /* 0x000fc40000000000 */
[----:B------:R-:W-:Y:S02]  /*3ab0*/  FSEL R136, R164, RZ, P1 ;  /* 0x000000ffa4887208 */ /* 0x000fe40000800000 */
[----:B------:R-:W-:Y:S02]  /*3ac0*/  LOP3.LUT P6, RZ, R26, 0xff000000, RZ, 0xc0, !PT ;  /* 0xff0000001aff7812 */ /* 0x000fe400078cc0ff */
[----:B------:R-:W-:Y:S01]  /*3ad0*/  F2FP.F16.F32.PACK_AB R137, R136, R137 ;  /* 0x000000898889723e */ /* 0x000fe200000000ff */
        /* <DEDUP_REMOVED lines=8> */
[----:B------:R-:W-:Y:S01]  /*3b60*/  F2FP.F16.F32.PACK_AB R165, R164, R165 ;  /* 0x000000a5a4a5723e */ /* 0x000fe200000000ff */
[----:B------:R-:W-:Y:S01]  /*3b70*/  FMUL.FTZ R136, R136, UR21 ;  /* 0x0000001588887c20 */ /* 0x000fe20008410000 */
[----:B------:R-:W-:-:S04]  /*3b80*/  FSEL R173, R168, RZ, P5 ;  /* 0x000000ffa8ad7208 */ /* 0x000fc80002800000 */
[C---:B------:R-:W-:Y:S02]  /*3b90*/  FSEL R164, R136.reuse, RZ, P6 ;  /* 0x000000ff88a47208 */ /* 0x040fe40003000000 */
[----:B------:R-:W-:Y:S02]  /*3ba0*/  FSEL R169, R136, RZ, P1 ;  /* 0x000000ff88a97208 */ /* 0x000fe40000800000 */
[----:B------:R-:W-:Y:S02]  /*3bb0*/  FSEL R136, R168, RZ, P0 ;  /* 0x000000ffa8887208 */ /* 0x000fe40000000000 */
[----:B------:R-:W-:Y:S02]  /*3bc0*/  F2FP.F16.F32.PACK_AB R164, R164, R173 ;  /* 0x000000ada4a4723e */ /* 0x000fe400000000ff */
[----:B------:R-:W-:Y:S01]  /*3bd0*/  F2FP.F16.F32.PACK_AB R136, R169, R136 ;  /* 0x00000088a988723e */ /* 0x000fe200000000ff */
[----:B------:R-:W-:Y:S06]  /*3be0*/  BRA `(.L_x_2436) ;  /* 0x0000000c00947947 */ /* 0x000fec0003800000 */
.L_x_2439:
[--C-:B------:R-:W-:Y:S01]  /*3bf0*/  FFMA.FTZ R104, R198, UR23, R171.reuse ;  /* 0x00000017c6687c23 */ /* 0x100fe200080100ab */
[----:B------:R-:W-:Y:S01]  /*3c00*/  FFMA.FTZ R106, R204, UR23, R171 ;  /* 0x00000017cc6a7c23 */ /* 0x000fe200080100ab */
[----:B------:R-:W-:Y:S02]  /*3c10*/  ISETP.GE.U32.AND P1, PT, R26, RZ, PT ;  /* 0x000000ff1a00720c */ /* 0x000fe40003f26070 */
[----:B------:R-:W-:Y:S01]  /*3c20*/  FADD.FTZ R104, R197, -R104 ;  /* 0x80000068c5687221 */ /* 0x000fe20000010000 */
[----:B------:R-:W-:Y:S01]  /*3c30*/  FADD.FTZ R106, R203, -R106 ;  /* 0x8000006acb6a7221 */ /* 0x000fe20000010000 */
[----:B------:R-:W-:Y:S02]  /*3c40*/  ISETP.GE.U32.AND P0, PT, R24, RZ, PT ;  /* 0x000000ff1800720c */ /* 0x000fe40003f06070 */
[----:B------:R-:W-:Y:S01]  /*3c50*/  FMUL.FTZ R150, R104, UR22 ;  /* 0x0000001668967c20 */ /* 0x000fe20008410000 */
[----:B------:R-:W-:Y:S01]  /*3c60*/  FMUL.FTZ R151, R106, UR22 ;  /* 0x000000166a977c20 */ /* 0x000fe20008410000 */
[----:B------:R-:W-:-:S02]  /*3c70*/  LOP3.LUT P6, RZ, R27, 0xff0000, RZ, 0xc0, !PT ;  /* 0x00ff00001bff7812 */ /* 0x000fc400078cc0ff */
[----:B------:R-:W-:Y:S01]  /*3c80*/  FMUL.FTZ R104, R150, UR21 ;  /* 0x0000001596687c20 */ /* 0x000fe20008410000 */
[----:B------:R-:W-:Y:S01]  /*3c90*/  LOP3.LUT P5, RZ, R25, 0xff0000, RZ, 0xc0, !PT ;  /* 0x00ff000019ff7812 */ /* 0x000fe200078ac0ff */
[----:B------:R-:W-:Y:S01]  /*3ca0*/  FMUL.FTZ R105, R151, UR21 ;  /* 0x0000001597697c20 */ /* 0x000fe20008410000 */
[----:B------:R-:W-:Y:S02]  /*3cb0*/  ISETP.GE.U32.AND.EX P1, PT, R27, 0x1000000, PT, P1 ;  /* 0x010000001b00780c */ /* 0x000fe40003f26110 */
[----:B------:R-:W-:Y:S02]  /*3cc0*/  ISETP.GE.U32.AND.EX P0, PT, R25, 0x1000000, PT, P0 ;  /* 0x010000001900780c */ /* 0x000fe40003f06100 */
[C---:B------:R-:W-:Y:S02]  /*3cd0*/  FSEL R167, R104.reuse, RZ, P6 ;  /* 0x000000ff68a77208 */ /* 0x040fe40003000000 */
[----:B------:R-:W-:Y:S02]  /*3ce0*/  FSEL R139, R104, RZ, P5 ;  /* 0x000000ff688b7208 */ /* 0x000fe40002800000 */
[----:B------:R-:W-:-:S02]  /*3cf0*/  FSEL R104, R105, RZ, P1 ;  /* 0x000000ff69687208 */ /* 0x000fc40000800000 */
[----:B------:R-:W-:Y:S02]  /*3d00*/  FSEL R106, R105, RZ, P0 ;  /* 0x000000ff696a7208 */ /* 0x000fe40000000000 */
[----:B------:R-:W-:Y:S01]  /*3d10*/  F2FP.F16.F32.PACK_AB R167, R104, R167 ;  /* 0x000000a768a7723e */ /* 0x000fe200000000ff */
[--C-:B------:R-:W-:Y:S01]  /*3d20*/  FFMA.FTZ R104, R22, UR23, R171.reuse ;  /* 0x0000001716687c23 */ /* 0x100fe200080100ab */
[----:B------:R-:W-:Y:S01]  /*3d30*/  F2FP.F16.F32.PACK_AB R139, R106, R139 ;  /* 0x0000008b6a8b723e */ /* 0x000fe200000000ff */
[--C-:B------:R-:W-:Y:S01]  /*3d40*/  FFMA.FTZ R106, R190, UR23, R171.reuse ;  /* 0x00000017be6a7c23 */ /* 0x100fe200080100ab */
[----:B------:R-:W-:Y:S01]  /*3d50*/  LOP3.LUT P0, RZ, R27, 0xff, RZ, 0xc0, !PT ;  /* 0x000000ff1bff7812 */ /* 0x000fe2000780c0ff */
[----:B------:R-:W-:Y:S01]  /*3d60*/  FADD.FTZ R104, R21, -R104 ;  /* 0x8000006815687221 */ /* 0x000fe20000010000 */
[----:B------:R-:W-:Y:S01]  /*3d70*/  LOP3.LUT P1, RZ, R25, 0xff, RZ, 0xc0, !PT ;  /* 0x000000ff19ff7812 */ /* 0x000fe2000782c0ff */
[----:B------:R-:W-:Y:S01]  /*3d80*/  FADD.FTZ R106, R189, -R106 ;  /* 0x8000006abd6a7221 */ /* 0x000fe20000010000 */
[----:B------:R-:W-:Y:S01]  /*3d90*/  LOP3.LUT P6, RZ, R25, 0xff00, RZ, 0xc0, !PT ;  /* 0x0000ff0019ff7812 */ /* 0x000fe200078cc0ff */
[----:B------:R-:W-:Y:S01]  /*3da0*/  FMUL.FTZ R148, R104, UR22 ;  /* 0x0000001668947c20 */ /* 0x000fe20008410000 */
[----:B------:R-:W-:Y:S01]  /*3db0*/  LOP3.LUT P5, RZ, R27, 0xff00, RZ, 0xc0, !PT ;  /* 0x0000ff001bff7812 */ /* 0x000fe200078ac0ff */
[----:B------:R-:W-:Y:S01]  /*3dc0*/  FMUL.FTZ R149, R106, UR22 ;  /* 0x000000166a957c20 */ /* 0x000fe20008410000 */
[----:B------:R-:W-:Y:S01]  /*3dd0*/  FFMA.FTZ R106, R18, UR23, R171 ;  /* 0x00000017126a7c23 */ /* 0x000fe200080100ab */
[----:B------:R-:W-:-:S02]  /*3de0*/  FMUL.FTZ R104, R148, UR21 ;  /* 0x0000001594687c20 */ /* 0x000fc40008410000 */
[----:B------:R-:W-:-:S03]  /*3df0*/  FMUL.FTZ R105, R149, UR21 ;  /* 0x0000001595697c20 */ /* 0x000fc60008410000 */
[C---:B------:R-:W-:Y:S02]  /*3e00*/  FSEL R166, R104.reuse, RZ, P0 ;  /* 0x000000ff68a67208 */ /* 0x040fe40000000000 */
[----:B------:R-:W-:Y:S01]  /*3e10*/  FSEL R138, R104, RZ, P1 ;  /* 0x000000ff688a7208 */ /* 0x000fe20000800000 */
[----:B------:R-:W-:Y:S01]  /*3e20*/  FFMA.FTZ R104, R10, UR23, R171 ;  /* 0x000000170a687c23 */ /* 0x000fe200080100ab */
[C---:B------:R-:W-:Y:S02]  /*3e30*/  FSEL R107, R105.reuse, RZ, P6 ;  /* 0x000000ff696b7208 */ /* 0x040fe40003000000 */
[----:B------:R-:W-:Y:S01]  /*3e40*/  FSEL R105, R105, RZ, P5 ;  /* 0x000000ff69697208 */ /* 0x000fe20002800000 */
[----:B------:R-:W-:Y:S01]  /*3e50*/  FADD.FTZ R104, R9, -R104 ;  /* 0x8000006809687221 */ /* 0x000fe20000010000 */
[----:B------:R-:W-:Y:S01]  /*3e60*/  F2FP.F16.F32.PACK_AB R138, R107, R138 ;  /* 0x0000008a6b8a723e */ /* 0x000fe200000000ff */
[----:B------:R-:W-:Y:S01]  /*3e70*/  FADD.FTZ R107, R17, -R106 ;  /* 0x8000006a116b7221 */ /* 0x000fe20000010000 */
[----:B------:R-:W-:Y:S01]  /*3e80*/  F2FP.F16.F32.PACK_AB R166, R105, R166 ;  /* 0x000000a669a6723e */ /* 0x000fe200000000ff */
[----:B------:R-:W-:Y:S01]  /*3e90*/  FMUL.FTZ R106, R104, UR22 ;  /* 0x00000016686a7c20 */ /* 0x000fe20008410000 */
[----:B------:R-:W-:Y:S01]  /*3ea0*/  LOP3.LUT P0, RZ, R26, 0xff0000, RZ, 0xc0, !PT ;  /* 0x00ff00001aff7812 */ /* 0x000fe2000780c0ff */
[----:B------:R-:W-:Y:S01]  /*3eb0*/  FMUL.FTZ R107, R107, UR22 ;  /* 0x000000166b6b7c20 */ /* 0x000fe20008410000 */
[----:B------:R-:W-:Y:S01]  /*3ec0*/  LOP3.LUT P1, RZ, R24, 0xff0000, RZ, 0xc0, !PT ;  /* 0x00ff000018ff7812 */ /* 0x000fe2000782c0ff */
[----:B------:R-:W-:Y:S01]  /*3ed0*/  FMUL.FTZ R104, R106, UR21 ;  /* 0x000000156a687c20 */ /* 0x000fe20008410000 */
[----:B------:R-:W-:Y:S01]  /*3ee0*/  LOP3.LUT P5, RZ, R26, 0xff000000, RZ, 0xc0, !PT ;  /* 0xff0000001aff7812 */ /* 0x000fe200078ac0ff */
[----:B------:R-:W-:Y:S01]  /*3ef0*/  FMUL.FTZ R105, R107, UR21 ;  /* 0x000000156b697c20 */ /* 0x000fe20008410000 */
[----:B------:R-:W-:-:S02]  /*3f00*/  LOP3.LUT P6, RZ, R24, 0xff000000, RZ, 0xc0, !PT ;  /* 0xff00000018ff7812 */ /* 0x000fc400078cc0ff */
[C---:B------:R-:W-:Y:S02]  /*3f10*/  FSEL R165, R104.reuse, RZ, P0 ;  /* 0x000000ff68a57208 */ /* 0x040fe40000000000 */
[----:B------:R-:W-:Y:S02]  /*3f20*/  FSEL R137, R104, RZ, P1 ;  /* 0x000000ff68897208 */ /* 0x000fe40000800000 */
[C---:B------:R-:W-:Y:S02]  /*3f30*/  FSEL R104, R105.reuse, RZ, P5 ;  /* 0x000000ff69687208 */ /* 0x040fe40002800000 */
[----:B------:R-:W-:Y:S01]  /*3f40*/  FSEL R136, R105, RZ, P6 ;  /* 0x000000ff69887208 */ /* 0x000fe20003000000 */
[--C-:B------:R-:W-:Y:S01]  /*3f50*/  FFMA.FTZ R105, R0, UR23, R171.reuse ;  /* 0x0000001700697c23 */ /* 0x100fe200080100ab */
[----:B------:R-:W-:Y:S01]  /*3f60*/  F2FP.F16.F32.PACK_AB R165, R104, R165 ;  /* 0x000000a568a5723e */ /* 0x000fe200000000ff */
[----:B------:R-:W-:Y:S01]  /*3f70*/  FFMA.FTZ R104, R6, UR23, R171 ;  /* 0x0000001706687c23 */ /* 0x000fe200080100ab */
[----:B------:R-:W-:-:S02]  /*3f80*/  F2FP.F16.F32.PACK_AB R137, R136, R137 ;  /* 0x000000898889723e */ /* 0x000fc400000000ff */
[----:B------:R-:W-:Y:S01]  /*3f90*/  LOP3.LUT P5, RZ, R26, 0xff00, RZ, 0xc0, !PT ;  /* 0x0000ff001aff7812 */ /* 0x000fe200078ac0ff */
[----:B------:R-:W-:Y:S01]  /*3fa0*/  FADD.FTZ R136, R5, -R104 ;  /* 0x8000006805887221 */ /* 0x000fe20000010000 */
[----:B------:R-:W-:Y:S01]  /*3fb0*/  FADD.FTZ R104, R4, -R105 ;  /* 0x8000006904687221 */ /* 0x000fe20000010000 */
[----:B------:R-:W-:Y:S02]  /*3fc0*/  LOP3.LUT P6, RZ, R24, 0xff00, RZ, 0xc0, !PT ;  /* 0x0000ff0018ff7812 */ /* 0x000fe400078cc0ff */
[----:B------:R-:W-:Y:S01]  /*3fd0*/  FMUL.FTZ R105, R136, UR22 ;  /* 0x0000001688697c20 */ /* 0x000fe20008410000 */
[----:B------:R-:W-:Y:S01]  /*3fe0*/  FMUL.FTZ R104, R104, UR22 ;  /* 0x0000001668687c20 */ /* 0x000fe20008410000 */
[----:B------:R-:W-:Y:S02]  /*3ff0*/  LOP3.LUT P1, RZ, R24, 0xff, RZ, 0xc0, !PT ;  /* 0x000000ff18ff7812 */ /* 0x000fe4000782c0ff */
[----:B------:R-:W-:Y:S01]  /*4000*/  FMUL.FTZ R168, R105, UR21 ;  /* 0x0000001569a87c20 */ /* 0x000fe20008410000 */
[----:B------:R-:W-:Y:S01]  /*4010*/  FMUL.FTZ R136, R104, UR21 ;  /* 0x0000001568887c20 */ /* 0x000fe20008410000 */
[----:B------:R-:W-:-:S03]  /*4020*/  LOP3.LUT P0, RZ, R26, 0xff, RZ, 0xc0, !PT ;  /* 0x000000ff1aff7812 */ /* 0x000fc6000780c0ff */
[C---:B------:R-:W-:Y:S02]  /*4030*/  FSEL R164, R168.reuse, RZ, P5 ;  /* 0x000000ffa8a47208 */ /* 0x040fe40002800000 */
[----:B------:R-:W-:Y:S02]  /*4040*/  FSEL R173, R168, RZ, P6 ;  /* 0x000000ffa8ad7208 */ /* 0x000fe40003000000 */
[C---:B------:R-:W-:Y:S02]  /*4050*/  FSEL R168, R136.reuse, RZ, P1 ;  /* 0x000000ff88a87208 */ /* 0x040fe40000800000 */
[----:B------:R-:W-:Y:S02]  /*4060*/  FSEL R169, R136, RZ, P0 ;  /* 0x000000ff88a97208 */ /* 0x000fe40000000000 */
[----:B------:R-:W-:Y:S02]  /*4070*/  F2FP.F16.F32.PACK_AB R136, R173, R168 ;  /* 0x000000a8ad88723e */ /* 0x000fe400000000ff */
[----:B------:R-:W-:Y:S01]  /*4080*/  F2FP.F16.F32.PACK_AB R164, R164, R169 ;  /* 0x000000a9a4a4723e */ /* 0x000fe200000000ff */
[----:B------:R-:W-:Y:S06]  /*4090*/  BRA `(.L_x_2436) ;  /* 0x0000000800687947 */ /* 0x000fec0003800000 */
.L_x_2438:
        /* <DEDUP_REMOVED lines=50> */
[----:B------:R-:W-:Y:S02]  /*43c0*/  F2FP.F16.F32.PACK_AB R138, R137, R138 ;  /* 0x0000008a898a723e */ /* 0x000fe400000000ff */
[----:B------:R-:W-:Y:S01]  /*43d0*/  LOP3.LUT P0, RZ, R26, 0xff0000, RZ, 0xc0, !PT ;  /* 0x00ff00001aff7812 */ /* 0x000fe2000780c0ff */
[----:B------:R-:W-:Y:S01]  /*43e0*/  FADD.FTZ R137, R9, -R136 ;  /* 0x8000008809897221 */ /* 0x000fe20000010000 */
[----:B------:R-:W-:-:S02]  /*43f0*/  LOP3.LUT P1, RZ, R24, 0xff0000, RZ, 0xc0, !PT ;  /* 0x00ff000018ff7812 */ /* 0x000fc4000782c0ff */
[----:B------:R-:W-:Y:S01]  /*4400*/  LOP3.LUT P6, RZ, R24, 0xff000000, RZ, 0xc0, !PT ;  /* 0xff00000018ff7812 */ /* 0x000fe200078cc0ff */
[----:B------:R-:W-:Y:S01]  /*4410*/  FFMA.FTZ R137, R137, UR22, R142 ;  /* 0x0000001689897c23 */ /* 0x000fe2000801008e */
[----:B------:R-:W-:Y:S02]  /*4420*/  F2FP.F16.F32.PACK_AB R166, R165, R166 ;  /* 0x000000a6a5a6723e */ /* 0x000fe400000000ff */
[----:B------:R-:W-:Y:S01]  /*4430*/  FSEL R136, R164, RZ, P6 ;  /* 0x000000ffa4887208 */ /* 0x000fe20003000000 */
[----:B------:R-:W-:Y:S01]  /*4440*/  FMUL.FTZ R137, R137, UR21 ;  /* 0x0000001589897c20 */ /* 0x000fe20008410000 */
[----:B------:R-:W-:Y:S02]  /*4450*/  LOP3.LUT P5, RZ, R26, 0xff000000, RZ, 0xc0, !PT ;  /* 0xff0000001aff7812 */ /* 0x000fe400078ac0ff */
[----:B------:R-:W-:Y:S02]  /*4460*/  LOP3.LUT P6, RZ, R24, 0xff00, RZ, 0xc0, !PT ;  /* 0x0000ff0018ff7812 */ /* 0x000fe400078cc0ff */
[----:B------:R-:W-:-:S02]  /*4470*/  FSEL R165, R137, RZ, P0 ;  /* 0x000000ff89a57208 */ /* 0x000fc40000000000 */
[----:B------:R-:W-:Y:S02]  /*4480*/  FSEL R137, R137, RZ, P1 ;  /* 0x000000ff89897208 */ /* 0x000fe40000800000 */
[----:B------:R-:W-:Y:S02]  /*4490*/  FSEL R164, R164, RZ, P5 ;  /* 0x000000ffa4a47208 */ /* 0x000fe40002800000 */
[----:B------:R-:W-:Y:S01]  /*44a0*/  F2FP.F16.F32.PACK_AB R137, R136, R137 ;  /* 0x000000898889723e */ /* 0x000fe200000000ff */
[----:B------:R-:W-:Y:S01]  /*44b0*/  FFMA.FTZ R136, R6, UR23, R171 ;  /* 0x0000001706887c23 */ /* 0x000fe200080100ab */
[----:B------:R-:W-:Y:S02]  /*44c0*/  LOP3.LUT P5, RZ, R26, 0xff00, RZ, 0xc0, !PT ;  /* 0x0000ff001aff7812 */ /* 0x000fe400078ac0ff */
[----:B------:R-:W-:Y:S01]  /*44d0*/  LOP3.LUT P1, RZ, R24, 0xff, RZ, 0xc0, !PT ;  /* 0x000000ff18ff7812 */ /* 0x000fe2000782c0ff */
[----:B------:R-:W-:Y:S01]  /*44e0*/  FADD.FTZ R136, R5, -R136 ;  /* 0x8000008805887221 */ /* 0x000fe20000010000 */
[----:B------:R-:W-:-:S02]  /*44f0*/  LOP3.LUT P0, RZ, R26, 0xff, RZ, 0xc0, !PT ;  /* 0x000000ff1aff7812 */ /* 0x000fc4000780c0ff */
[----:B------:R-:W-:Y:S01]  /*4500*/  F2FP.F16.F32.PACK_AB R165, R164, R165 ;  /* 0x000000a5a4a5723e */ /* 0x000fe200000000ff */
[----:B------:R-:W-:Y:S01]  /*4510*/  FFMA.FTZ R136, R136, UR22, R141 ;  /* 0x0000001688887c23 */ /* 0x000fe2000801008d */
[----:B------:R-:W-:-:S03]  /*4520*/  FSEL R173, R168, RZ, P0 ;  /* 0x000000ffa8ad7208 */ /* 0x000fc60000000000 */
[----:B------:R-:W-:-:S05]  /*4530*/  FMUL.FTZ R136, R136, UR21 ;  /* 0x0000001588887c20 */ /* 0x000fca0008410000 */
[C---:B------:R-:W-:Y:S02]  /*4540*/  FSEL R164, R136.reuse, RZ, P5 ;  /* 0x000000ff88a47208 */ /* 0x040fe40002800000 */
[----:B------:R-:W-:Y:S02]  /*4550*/  FSEL R169, R136, RZ, P6 ;  /* 0x000000ff88a97208 */ /* 0x000fe40003000000 */
[----:B------:R-:W-:Y:S02]  /*4560*/  FSEL R136, R168, RZ, P1 ;  /* 0x000000ffa8887208 */ /* 0x000fe40000800000 */
[----:B------:R-:W-:Y:S02]  /*4570*/  F2FP.F16.F32.PACK_AB R164, R164, R173 ;  /* 0x000000ada4a4723e */ /* 0x000fe400000000ff */
[----:B------:R-:W-:Y:S01]  /*4580*/  F2FP.F16.F32.PACK_AB R136, R169, R136 ;  /* 0x00000088a988723e */ /* 0x000fe200000000ff */
[----:B------:R-:W-:Y:S06]  /*4590*/  BRA `(.L_x_2436) ;  /* 0x0000000400287947 */ /* 0x000fec0003800000 */
.L_x_2440:
        /* <DEDUP_REMOVED lines=11> */
[C---:B------:R-:W-:Y:S02]  /*4650*/  LOP3.LUT P5, RZ, R25.reuse, 0xff0000, RZ, 0xc0, !PT ;  /* 0x00ff000019ff7812 */ /* 0x040fe400078ac0ff */
[----:B------:R-:W-:Y:S02]  /*4660*/  ISETP.GE.U32.AND.EX P0, PT, R25, 0x1000000, PT, P0 ;  /* 0x010000001900780c */ /* 0x000fe40003f06100 */
[----:B------:R-:W-:Y:S02]  /*4670*/  ISETP.GE.U32.AND.EX P1, PT, R27, 0x1000000, PT, P1 ;  /* 0x010000001b00780c */ /* 0x000fe40003f26110 */
[C---:B------:R-:W-:Y:S02]  /*4680*/  FSEL R167, R104.reuse, RZ, P6 ;  /* 0x000000ff68a77208 */ /* 0x040fe40003000000 */
[----:B------:R-:W-:-:S02]  /*4690*/  FSEL R139, R104, RZ, P5 ;  /* 0x000000ff688b7208 */ /* 0x000fc40002800000 */
        /* <DEDUP_REMOVED lines=14> */
[----:B------:R-:W-:Y:S01]  /*4780*/  FFMA.FTZ R106, R18, UR23, R171 ;  /* 0x00000017126a7c23 */ /* 0x000fe200080100ab */
[----:B------:R-:W-:-:S02]  /*4790*/  FMUL.FTZ R105, R149, UR21 ;  /* 0x0000001595697c20 */ /* 0x000fc40008410000 */
[----:B------:R-:W-:-:S03]  /*47a0*/  FMUL.FTZ R104, R148, UR21 ;  /* 0x0000001594687c20 */ /* 0x000fc60008410000 */
[C---:B------:R-:W-:Y:S02]  /*47b0*/  FSEL R107, R105.reuse, RZ, P6 ;  /* 0x000000ff696b7208 */ /* 0x040fe40003000000 */
[C---:B------:R-:W-:Y:S02]  /*47c0*/  FSEL R166, R104.reuse, RZ, P0 ;  /* 0x000000ff68a67208 */ /* 0x040fe40000000000 */
[----:B------:R-:W-:Y:S01]  /*47d0*/  FSEL R138, R104, RZ, P1 ;  /* 0x000000ff688a7208 */ /* 0x000fe20000800000 */
[----:B------:R-:W-:Y:S01]  /*47e0*/  FFMA.FTZ R104, R10, UR23, R171 ;  /* 0x000000170a687c23 */ /* 0x000fe200080100ab */
[----:B------:R-:W-:Y:S02]  /*47f0*/  FSEL R105, R105, RZ, P5 ;  /* 0x000000ff69697208 */ /* 0x000fe40002800000 */
[----:B------:R-:W-:Y:S02]  /*4800*/  F2FP.F16.F32.PACK_AB R138, R107, R138 ;  /* 0x0000008a6b8a723e */ /* 0x000fe400000000ff */
[----:B------:R-:W-:Y:S01]  /*4810*/  F2FP.F16.F32.PACK_AB R166, R105, R166 ;  /* 0x000000a669a6723e */ /* 0x000fe200000000ff */
        /* <DEDUP_REMOVED lines=9> */
[----:B------:R-:W-:Y:S02]  /*48b0*/  LOP3.LUT P6, RZ, R24, 0xff000000, RZ, 0xc0, !PT ;  /* 0xff00000018ff7812 */ /* 0x000fe400078cc0ff */
[----:B------:R-:W-:-:S02]  /*48c0*/  FSEL R165, R104, RZ, P0 ;  /* 0x000000ff68a57208 */ /* 0x000fc40000000000 */
[----:B------:R-:W-:Y:S02]  /*48d0*/  FSEL R137, R104, RZ, P1 ;  /* 0x000000ff68897208 */ /* 0x000fe40000800000 */
[C---:B------:R-:W-:Y:S02]  /*48e0*/  FSEL R104, R105.reuse, RZ, P5 ;  /* 0x000000ff69687208 */ /* 0x040fe40002800000 */
[----:B------:R-:W-:Y:S01]  /*48f0*/  FSEL R136, R105, RZ, P6 ;  /* 0x000000ff69887208 */ /* 0x000fe20003000000 */
[--C-:B------:R-:W-:Y:S01]  /*4900*/  FFMA.FTZ R105, R0, UR23, R171.reuse ;  /* 0x0000001700697c23 */ /* 0x100fe200080100ab */
[----:B------:R-:W-:Y:S01]  /*4910*/  F2FP.F16.F32.PACK_AB R165, R104, R165 ;  /* 0x000000a568a5723e */ /* 0x000fe200000000ff */
[----:B------:R-:W-:Y:S01]  /*4920*/  FFMA.FTZ R104, R6, UR23, R171 ;  /* 0x0000001706687c23 */ /* 0x000fe200080100ab */
[----:B------:R-:W-:Y:S01]  /*4930*/  F2FP.F16.F32.PACK_AB R137, R136, R137 ;  /* 0x000000898889723e */ /* 0x000fe200000000ff */
[----:B------:R-:W-:Y:S01]  /*4940*/  FADD.FTZ R169, R4, -R105 ;  /* 0x8000006904a97221 */ /* 0x000fe20000010000 */
[----:B------:R-:W-:Y:S01]  /*4950*/  LOP3.LUT P5, RZ, R26, 0xff00, RZ, 0xc0, !PT ;  /* 0x0000ff001aff7812 */ /* 0x000fe200078ac0ff */
[----:B------:R-:W-:Y:S01]  /*4960*/  FADD.FTZ R104, R5, -R104 ;  /* 0x8000006805687221 */ /* 0x000fe20000010000 */
[----:B------:R-:W-:-:S02]  /*4970*/  LOP3.LUT P6, RZ, R24, 0xff00, RZ, 0xc0, !PT ;  /* 0x0000ff0018ff7812 */ /* 0x000fc400078cc0ff */
[----:B------:R-:W-:Y:S01]  /*4980*/  LOP3.LUT P1, RZ, R24, 0xff, RZ, 0xc0, !PT ;  /* 0x000000ff18ff7812 */ /* 0x000fe2000782c0ff */
[----:B------:R-:W-:Y:S01]  /*4990*/  FFMA.FTZ R105, R104, UR22, R141 ;  /* 0x0000001668697c23 */ /* 0x000fe2000801008d */
[----:B------:R-:W-:Y:S01]  /*49a0*/  FFMA.FTZ R104, R169, UR22, R140 ;  /* 0x00000016a9687c23 */ /* 0x000fe2000801008c */
[----:B------:R-:W-:Y:S02]  /*49b0*/  LOP3.LUT P0, RZ, R26, 0xff, RZ, 0xc0, !PT ;  /* 0x000000ff1aff7812 */ /* 0x000fe4000780c0ff */
[----:B------:R-:W-:Y:S01]  /*49c0*/  FMUL.FTZ R168, R105, UR21 ;  /* 0x0000001569a87c20 */ /* 0x000fe20008410000 */
[----:B------:R-:W-:-:S04]  /*49d0*/  FMUL.FTZ R136, R104, UR21 ;  /* 0x0000001568887c20 */ /* 0x000fc80008410000 */
[C---:B------:R-:W-:Y:S02]  /*49e0*/  FSEL R164, R168.reuse, RZ, P5 ;  /* 0x000000ffa8a47208 */ /* 0x040fe40002800000 */
[----:B------:R-:W-:Y:S02]  /*49f0*/  FSEL R173, R168, RZ, P6 ;  /* 0x000000ffa8ad7208 */ /* 0x000fe40003000000 */
[C---:B------:R-:W-:Y:S02]  /*4a00*/  FSEL R168, R136.reuse, RZ, P1 ;  /* 0x000000ff88a87208 */ /* 0x040fe40000800000 */
[----:B------:R-:W-:Y:S02]  /*4a10*/  FSEL R169, R136, RZ, P0 ;  /* 0x000000ff88a97208 */ /* 0x000fe40000000000 */
[----:B------:R-:W-:Y:S02]  /*4a20*/  F2FP.F16.F32.PACK_AB R136, R173, R168 ;  /* 0x000000a8ad88723e */ /* 0x000fe400000000ff */
[----:B------:R-:W-:-:S07]  /*4a30*/  F2FP.F16.F32.PACK_AB R164, R164, R169 ;  /* 0x000000a9a4a4723e */ /* 0x000fce00000000ff */
.L_x_2436:
        /* <DEDUP_REMOVED lines=15> */
.L_x_2432:
[----:B------:R-:W-:Y:S05]  /*4b30*/  BSYNC.RECONVERGENT B0 ;  /* 0x0000000000007941 */ /* 0x000fea0003800200 */
.L_x_2431:
        /* <DEDUP_REMOVED lines=29> */
[----:B------:R-:W-:Y:S02]  /*4d10*/  LOP3.LUT P6, RZ, R31, 0xff, RZ, 0xc0, !PT ;  /* 0x000000ff1fff7812 */ /* 0x000fe400078cc0ff */
[----:B------:R-:W-:Y:S01]  /*4d20*/  F2FP.F16.F32.PACK_AB R167, R104, R167 ;  /* 0x000000a768a7723e */ /* 0x000fe200000000ff */
[--C-:B------:R-:W-:Y:S01]  /*4d30*/  FFMA.FTZ R104, R20, UR23, R171.reuse ;  /* 0x0000001714687c23 */ /* 0x100fe200080100ab */
[C---:B------:R-:W-:Y:S02]  /*4d40*/  LOP3.LUT P1, RZ, R29.reuse, 0xff00, RZ, 0xc0, !PT ;  /* 0x0000ff001dff7812 */ /* 0x040fe4000782c0ff */
[----:B------:R-:W-:Y:S01]  /*4d50*/  LOP3.LUT P5, RZ, R29, 0xff, RZ, 0xc0, !PT ;  /* 0x000000ff1dff7812 */ /* 0x000fe200078ac0ff */
[----:B------:R-:W-:Y:S01]  /*4d60*/  FADD.FTZ R105, R19, -R104 ;  /* 0x8000006813697221 */ /* 0x000fe20000010000 */
[----:B------:R-:W-:Y:S01]  /*4d70*/  FFMA.FTZ R104, R188, UR23, R171 ;  /* 0x00000017bc687c23 */ /* 0x000fe200080100ab */
[----:B------:R-:W-:Y:S02]  /*4d80*/  F2FP.F16.F32.PACK_AB R139, R106, R139 ;  /* 0x0000008b6a8b723e */ /* 0x000fe400000000ff */
[----:B------:R-:W-:Y:S01]  /*4d90*/  FFMA.FTZ R148, R105, UR22, R48 ;  /* 0x0000001669947c23 */ /* 0x000fe20008010030 */
[----:B------:R-:W-:-:S04]  /*4da0*/  FADD.FTZ R104, R187, -R104 ;  /* 0x80000068bb687221 */ /* 0x000fc80000010000 */
        /* <DEDUP_REMOVED lines=22> */
[----:B------:R-:W-:Y:S02]  /*4f10*/  FSEL R165, R104, RZ, P6 ;  /* 0x000000ff68a57208 */ /* 0x000fe40003000000 */
[----:B------:R-:W-:Y:S02]  /*4f20*/  LOP3.LUT P6, RZ, R30, 0xff000000, RZ, 0xc0, !PT ;  /* 0xff0000001eff7812 */ /* 0x000fe400078cc0ff */
[----:B------:R-:W-:Y:S02]  /*4f30*/  FSEL R137, R104, RZ, P5 ;  /* 0x000000ff68897208 */ /* 0x000fe40002800000 */
[----:B------:R-:W-:Y:S01]  /*4f40*/  FSEL R104, R105, RZ, P6 ;  /* 0x000000ff69687208 */ /* 0x000fe20003000000 */
[----:B------:R-:W-:Y:S01]  /*4f50*/  FFMA.FTZ R105, R7, UR23, R171 ;  /* 0x0000001707697c23 */ /* 0x000fe200080100ab */
[----:B------:R-:W-:-:S02]  /*4f60*/  F2FP.F16.F32.PACK_AB R137, R136, R137 ;  /* 0x000000898889723e */ /* 0x000fc400000000ff */
[----:B------:R-:W-:Y:S01]  /*4f70*/  F2FP.F16.F32.PACK_AB R165, R104, R165 ;  /* 0x000000a568a5723e */ /* 0x000fe200000000ff */
[----:B------:R-:W-:Y:S01]  /*4f80*/  FADD.FTZ R136, R8, -R105 ;  /* 0x8000006908887221 */ /* 0x000fe20000010000 */
[----:B------:R-:W-:Y:S01]  /*4f90*/  FFMA.FTZ R104, R3, UR23, R171 ;  /* 0x0000001703687c23 */ /* 0x000fe200080100ab */
[----:B------:R-:W-:Y:S02]  /*4fa0*/  LOP3.LUT P6, RZ, R30, 0xff00, RZ, 0xc0, !PT ;  /* 0x0000ff001eff7812 */ /* 0x000fe400078cc0ff */
[----:B------:R-:W-:Y:S01]  /*4fb0*/  FFMA.FTZ R105, R136, UR22, R53 ;  /* 0x0000001688697c23 */ /* 0x000fe20008010035 */
[----:B------:R-:W-:Y:S01]  /*4fc0*/  FADD.FTZ R169, R209, -R104 ;  /* 0x80000068d1a97221 */ /* 0x000fe20000010000 */
[C---:B------:R-:W-:Y:S02]  /*4fd0*/  LOP3.LUT P1, RZ, R28.reuse, 0xff00, RZ, 0xc0, !PT ;  /* 0x0000ff001cff7812 */ /* 0x040fe4000782c0ff */
        /* <DEDUP_REMOVED lines=8> */
[----:B------:R-:W-:Y:S02]  /*5060*/  FSEL R169, R136, RZ, P6 ;  /* 0x000000ff88a97208 */ /* 0x000fe40003000000 */
[----:B------:R-:W-:-:S02]  /*5070*/  F2FP.F16.F32.PACK_AB R136, R173, R168 ;  /* 0x000000a8ad88723e */ /* 0x000fc400000000ff */
[----:B------:R-:W-:Y:S01]  /*5080*/  F2FP.F16.F32.PACK_AB R164, R164, R169 ;  /* 0x000000a9a4a4723e */ /* 0x000fe200000000ff */
[----:B------:R-:W-:Y:S06]  /*5090*/  BRA `(.L_x_2446) ;  /* 0x0000001c00107947 */ /* 0x000fec0003800000 */
.L_x_2445:
        /* <DEDUP_REMOVED lines=18> */
[----:B------:R-:W-:Y:S01]  /*51c0*/  F2FP.F16.F32.PACK_AB R167, R136, R167 ;  /* 0x000000a788a7723e */ /* 0x000fe200000000ff */
        /* <DEDUP_REMOVED lines=8> */
[----:B------:R-:W-:-:S02]  /*5250*/  F2FP.F16.F32.PACK_AB R139, R138, R139 ;  /* 0x0000008b8a8b723e */ /* 0x000fc400000000ff */
        /* <DEDUP_REMOVED lines=10> */
[----:B------:R-:W-:Y:S01]  /*5300*/  F2FP.F16.F32.PACK_AB R166, R137, R166 ;  /* 0x000000a689a6723e */ /* 0x000fe200000000ff */
[----:B------:R-:W-:Y:S01]  /*5310*/  FFMA.FTZ R137, R11, UR23, R171 ;  /* 0x000000170b897c23 */ /* 0x000fe200080100ab */
[----:B------:R-:W-:Y:S01]  /*5320*/  LOP3.LUT P6, RZ, R30, 0xff0000, RZ, 0xc0, !PT ;  /* 0x00ff00001eff7812 */ /* 0x000fe200078cc0ff */
[----:B------:R-:W-:Y:S01]  /*5330*/  FADD.FTZ R136, R15, -R136 ;  /* 0x800000880f887221 */ /* 0x000fe20000010000 */
[----:B------:R-:W-:Y:S01]  /*5340*/  F2FP.F16.F32.PACK_AB R138, R165, R138 ;  /* 0x0000008aa58a723e */ /* 0x000fe200000000ff */
        /* <DEDUP_REMOVED lines=12> */
[----:B------:R-:W-:Y:S01]  /*5410*/  F2FP.F16.F32.PACK_AB R137, R164, R137 ;  /* 0x00000089a489723e */ /* 0x000fe200000000ff */
[----:B------:R-:W-:Y:S01]  /*5420*/  FADD.FTZ R164, R8, -R169 ;  /* 0x800000a908a47221 */ /* 0x000fe20000010000 */
[----:B------:R-:W-:Y:S01]  /*5430*/  F2FP.F16.F32.PACK_AB R165, R136, R165 ;  /* 0x000000a588a5723e */ /* 0x000fe200000000ff */
        /* <DEDUP_REMOVED lines=14> */
[----:B------:R-:W-:-:S02]  /*5520*/  F2FP.F16.F32.PACK_AB R136, R173, R136 ;  /* 0x00000088ad88723e */ /* 0x000fc400000000ff */
[----:B------:R-:W-:Y:S01]  /*5530*/  F2FP.F16.F32.PACK_AB R164, R164, R169 ;  /* 0x000000a9a4a4723e */ /* 0x000fe200000000ff */
[----:B------:R-:W-:Y:S06]  /*5540*/  BRA `(.L_x_2446) ;  /* 0x0000001400e47947 */ /* 0x000fec0003800000 */
.L_x_2444:
        /* <DEDUP_REMOVED lines=40> */
[----:B------:R-:W-:Y:S01]  /*57d0*/  F2FP.F16.F32.PACK_AB R138, R107, R138 ;  /* 0x0000008a6b8a723e */ /* 0x000fe200000000ff */
[----:B------:R-:W-:Y:S01]  /*57e0*/  FADD.FTZ R104, R15, -R104 ;  /* 0x800000680f687221 */ /* 0x000fe20000010000 */
[----:B------:R-:W-:Y:S01]  /*57f0*/  F2FP.F16.F32.PACK_AB R166, R105, R166 ;  /* 0x000000a669a6723e */ /* 0x000fe200000000ff */
[----:B------:R-:W-:Y:S01]  /*5800*/  FFMA.FTZ R105, R11, UR23, R171 ;  /* 0x000000170b697c23 */ /* 0x000fe200080100ab */
[----:B------:R-:W-:Y:S01]  /*5810*/  LOP3.LUT P6, RZ, R30, 0xff0000, RZ, 0xc0, !PT ;  /* 0x00ff00001eff7812 */ /* 0x000fe200078cc0ff */
[----:B------:R-:W-:Y:S01]  /*5820*/  FMUL.FTZ R107, R104, UR22 ;  /* 0x00000016686b7c20 */ /* 0x000fe20008410000 */
[----:B------:R-:W-:Y:S01]  /*5830*/  LOP3.LUT P5, RZ, R28, 0xff0000, RZ, 0xc0, !PT ;  /* 0x00ff00001cff7812 */ /* 0x000fe200078ac0ff */
[----:B------:R-:W-:Y:S01]  /*5840*/  FADD.FTZ R105, R12, -R105 ;  /* 0x800000690c697221 */ /* 0x000fe20000010000 */
[----:B------:R-:W-:-:S03]  /*5850*/  LOP3.LUT P1, RZ, R28, 0xff000000, RZ, 0xc0, !PT ;  /* 0xff0000001cff7812 */ /* 0x000fc6000782c0ff */
[----:B------:R-:W-:Y:S01]  /*5860*/  FMUL.FTZ R106, R105, UR22 ;  /* 0x00000016696a7c20 */ /* 0x000fe20008410000 */
[----:B------:R-:W-:-:S03]  /*5870*/  FMUL.FTZ R105, R107, UR21 ;  /* 0x000000156b697c20 */ /* 0x000fc60008410000 */
[----:B------:R-:W-:Y:S02]  /*5880*/  FMUL.FTZ R104, R106, UR21 ;  /* 0x000000156a687c20 */ /* 0x000fe40008410000 */
[----:B------:R-:W-:Y:S02]  /*5890*/  FSEL R136, R105, RZ, P1 ;  /* 0x000000ff69887208 */ /* 0x000fe40000800000 */
[----:B------:R-:W-:Y:S02]  /*58a0*/  LOP3.LUT P1, RZ, R28, 0xff00, RZ, 0xc0, !PT ;  /* 0x0000ff001cff7812 */ /* 0x000fe4000782c0ff */
[----:B------:R-:W-:Y:S02]  /*58b0*/  FSEL R165, R104, RZ, P6 ;  /* 0x000000ff68a57208 */ /* 0x000fe40003000000 */
[----:B------:R-:W-:Y:S02]  /*58c0*/  LOP3.LUT P6, RZ, R30, 0xff000000, RZ, 0xc0, !PT ;  /* 0xff0000001eff7812 */ /* 0x000fe400078cc0ff */
[----:B------:R-:W-:-:S02]  /*58d0*/  FSEL R137, R104, RZ, P5 ;  /* 0x000000ff68897208 */ /* 0x000fc40002800000 */
[----:B------:R-:W-:Y:S01]  /*58e0*/  FSEL R104, R105, RZ, P6 ;  /* 0x000000ff69687208 */ /* 0x000fe20003000000 */
[----:B------:R-:W-:Y:S01]  /*58f0*/  FFMA.FTZ R105, R7, UR23, R171 ;  /* 0x0000001707697c23 */ /* 0x000fe200080100ab */
[----:B------:R-:W-:Y:S02]  /*5900*/  LOP3.LUT P6, RZ, R30, 0xff00, RZ, 0xc0, !PT ;  /* 0x0000ff001eff7812 */ /* 0x000fe400078cc0ff */
[----:B------:R-:W-:Y:S01]  /*5910*/  F2FP.F16.F32.PACK_AB R165, R104, R165 ;  /* 0x000000a568a5723e */ /* 0x000fe200000000ff */
[----:B------:R-:W-:Y:S01]  /*5920*/  FADD.FTZ R105, R8, -R105 ;  /* 0x8000006908697221 */ /* 0x000fe20000010000 */
[----:B------:R-:W-:Y:S01]  /*5930*/  FFMA.FTZ R104, R3, UR23, R171 ;  /* 0x0000001703687c23 */ /* 0x000fe200080100ab */
[----:B------:R-:W-:Y:S02]  /*5940*/  F2FP.F16.F32.PACK_AB R137, R136, R137 ;  /* 0x000000898889723e */ /* 0x000fe400000000ff */
[----:B------:R-:W-:Y:S01]  /*5950*/  FMUL.FTZ R105, R105, UR22 ;  /* 0x0000001669697c20 */ /* 0x000fe20008410000 */
[----:B------:R-:W-:Y:S01]  /*5960*/  FADD.FTZ R104, R209, -R104 ;  /* 0x80000068d1687221 */ /* 0x000fe20000010000 */
[----:B------:R-:W-:-:S02]  /*5970*/  LOP3.LUT P5, RZ, R28, 0xff, RZ, 0xc0, !PT ;  /* 0x000000ff1cff7812 */ /* 0x000fc400078ac0ff */
[----:B------:R-:W-:Y:S01]  /*5980*/  FMUL.FTZ R168, R105, UR21 ;  /* 0x0000001569a87c20 */ /* 0x000fe20008410000 */
[----:B------:R-:W-:-:S04]  /*5990*/  FMUL.FTZ R104, R104, UR22 ;  /* 0x0000001668687c20 */ /* 0x000fc80008410000 */
        /* <DEDUP_REMOVED lines=9> */
.L_x_2447:
        /* <DEDUP_REMOVED lines=43> */
[----:B------:R-:W-:Y:S01]  /*5ce0*/  F2FP.F16.F32.PACK_AB R166, R137, R166 ;  /* 0x000000a689a6723e */ /* 0x000fe200000000ff */
[----:B------:R-:W-:Y:S01]  /*5cf0*/  FFMA.FTZ R137, R11, UR23, R171 ;  /* 0x000000170b897c23 */ /* 0x000fe200080100ab */
[----:B------:R-:W-:Y:S01]  /*5d00*/  F2FP.F16.F32.PACK_AB R138, R165, R138 ;  /* 0x0000008aa58a723e */ /* 0x000fe200000000ff */
        /* <DEDUP_REMOVED lines=14> */
[----:B------:R-:W-:Y:S01]  /*5df0*/  F2FP.F16.F32.PACK_AB R165, R136, R165 ;  /* 0x000000a588a5723e */ /* 0x000fe200000000ff */
[----:B------:R-:W-:Y:S01]  /*5e00*/  FFMA.FTZ R136, R3, UR23, R171 ;  /* 0x0000001703887c23 */ /* 0x000fe200080100ab */
[----:B------:R-:W-:-:S02]  /*5e10*/  F2FP.F16.F32.PACK_AB R137, R164, R137 ;  /* 0x00000089a489723e */ /* 0x000fc400000000ff */
        /* <DEDUP_REMOVED lines=9> */
[----:B------:R-:W-:Y:S02]  /*5eb0*/  F2FP.F16.F32.PACK_AB R136, R173, R168 ;  /* 0x000000a8ad88723e */ /* 0x000fe400000000ff */
[----:B------:R-:W-:Y:S01]  /*5ec0*/  F2FP.F16.F32.PACK_AB R164, R164, R169 ;  /* 0x000000a9a4a4723e */ /* 0x000fe200000000ff */
[----:B------:R-:W-:Y:S06]  /*5ed0*/  BRA `(.L_x_2446) ;  /* 0x0000000c00807947 */ /* 0x000fec0003800000 */
.L_x_2443:
        /* <DEDUP_REMOVED lines=9> */
[--C-:B0-----:R-:W-:Y:S01]  /*5f70*/  FFMA.FTZ R164, R16, UR23, R171.reuse ;  /* 0x0000001710a47c23 */ /* 0x101fe200080100ab */
[----:B------:R-:W-:Y:S01]  /*5f80*/  FADD.FTZ R105, R195, -R104 ;  /* 0x80000068c3697221 */ /* 0x000fe20000010000 */
[--C-:B------:R-:W-:Y:S01]  /*5f90*/  FFMA.FTZ R104, R20, UR23, R171.reuse ;  /* 0x0000001714687c23 */ /* 0x100fe200080100ab */
[----:B------:R-:W-:Y:S01]  /*5fa0*/  FADD.FTZ R106, R187, -R106 ;  /* 0x8000006abb6a7221 */ /* 0x000fe20000010000 */
[----:B------:R-:W-:Y:S01]  /*5fb0*/  LOP3.LUT P6, RZ, R31, 0xff, RZ, 0xc0, !PT ;  /* 0x000000ff1fff7812 */ /* 0x000fe200078cc0ff */
[----:B------:R-:W-:Y:S01]  /*5fc0*/  FFMA.FTZ R150, R105, UR22, R50 ;  /* 0x0000001669967c23 */ /* 0x000fe20008010032 */
[----:B------:R-:W-:Y:S01]  /*5fd0*/  FFMA.FTZ R105, R205, UR23, R171 ;  /* 0x00000017cd697c23 */ /* 0x000fe200080100ab */
[----:B------:R-:W-:Y:S01]  /*5fe0*/  FFMA.FTZ R149, R106, UR22, R49 ;  /* 0x000000166a957c23 */ /* 0x000fe20008010031 */
[----:B------:R-:W-:Y:S01]  /*5ff0*/  ISETP.GE.U32.AND P1, PT, R30, RZ, PT ;  /* 0x000000ff1e00720c */ /* 0x000fe20003f26070 */
[----:B------:R-:W-:Y:S01]  /*6000*/  FMUL.FTZ R107, R150, UR21 ;  /* 0x00000015966b7c20 */ /* 0x000fe20008410000 */
[----:B------:R-:W-:Y:S01]  /*6010*/  FADD.FTZ R148, R206, -R105 ;  /* 0x80000069ce947221 */ /* 0x000fe20000010000 */
[----:B------:R-:W-:Y:S01]  /*6020*/  FADD.FTZ R105, R19, -R104 ;  /* 0x8000006813697221 */ /* 0x000fe20000010000 */
[----:B------:R-:W-:Y:S01]  /*6030*/  ISETP.GE.U32.AND.EX P1, PT, R31, 0x1000000, PT, P1 ;  /* 0x010000001f00780c */ /* 0x000fe20003f26110 */
[----:B------:R-:W-:Y:S01]  /*6040*/  FADD.FTZ R168, R15, -R164 ;  /* 0x800000a40fa87221 */ /* 0x000fe20000010000 */
[----:B------:R-:W-:Y:S01]  /*6050*/  FFMA.FTZ R151, R148, UR22, R51 ;  /* 0x0000001694977c23 */ /* 0x000fe20008010033 */
[----:B------:R-:W-:Y:S01]  /*6060*/  FFMA.FTZ R148, R105, UR22, R48 ;  /* 0x0000001669947c23 */ /* 0x000fe20008010030 */
[----:B------:R-:W-:Y:S01]  /*6070*/  FSEL R107, R107, RZ, P5 ;  /* 0x000000ff6b6b7208 */ /* 0x000fe20002800000 */
[----:B------:R-:W-:Y:S01]  /*6080*/  FMUL.FTZ R105, R149, UR21 ;  /* 0x0000001595697c20 */ /* 0x000fe20008410000 */
[----:B------:R-:W-:Y:S01]  /*6090*/  LOP3.LUT P5, RZ, R31, 0xff00, RZ, 0xc0, !PT ;  /* 0x0000ff001fff7812 */ /* 0x000fe200078ac0ff */
[----:B------:R-:W-:Y:S01]  /*60a0*/  FMUL.FTZ R104, R148, UR21 ;  /* 0x0000001594687c20 */ /* 0x000fe20008410000 */
[----:B------:R-:W-:-:S02]  /*60b0*/  FMUL.FTZ R106, R151, UR21 ;  /* 0x00000015976a7c20 */ /* 0x000fc40008410000 */
        /* <DEDUP_REMOVED lines=27> */
[----:B------:R-:W-:Y:S02]  /*6270*/  F2FP.F16.F32.PACK_AB R165, R173, R168 ;  /* 0x000000a8ada5723e */ /* 0x000fe400000000ff */
[----:B------:R-:W-:Y:S01]  /*6280*/  F2FP.F16.F32.PACK_AB R164, R169, R164 ;  /* 0x000000a4a9a4723e */ /* 0x000fe200000000ff */
[----:B------:R-:W-:Y:S06]  /*6290*/  BRA `(.L_x_2446) ;  /* 0x0000000800907947 */ /* 0x000fec0003800000 */
.L_x_2449:
        /* <DEDUP_REMOVED lines=19> */
[----:B------:R-:W-:Y:S01]  /*63d0*/  F2FP.F16.F32.PACK_AB R167, R164, R165 ;  /* 0x000000a5a4a7723e */ /* 0x000fe200000000ff */
        /* <DEDUP_REMOVED lines=32> */
[----:B------:R-:W-:Y:S01]  /*65e0*/  F2FP.F16.F32.PACK_AB R164, R173, R164 ;  /* 0x000000a4ada4723e */ /* 0x000fe200000000ff */
[----:B------:R-:W-:Y:S06]  /*65f0*/  BRA `(.L_x_2446) ;  /* 0x0000000400b87947 */ /* 0x000fec0003800000 */
.L_x_2448:
[----:B------:R-:W-:-:S04]  /*6600*/  UISETP.NE.U32.AND UP0, UPT, UR8, URZ, UPT ;  /* 0x000000ff0800728c */ /* 0x000fc8000bf05070 */
[----:B------:R-:W-:-:S09]  /*6610*/  UISETP.NE.AND.EX UP0, UPT, UR9, URZ, UPT, UP0 ;  /* 0x000000ff0900728c */ /* 0x000fd2000bf05300 */
[----:B------:R-:W-:Y:S05]  /*6620*/  BRA.U !UP0, `(.L_x_2450) ;  /* 0x0000000108d87547 */ /* 0x000fea000b800000 */
[--C-:B------:R-:W-:Y:S01]  /*6630*/  FFMA.FTZ R104, R196, UR23, R171.reuse ;  /* 0x00000017c4687c23 */ /* 0x100fe200080100ab */
[--C-:B------:R-:W-:Y:S01]  /*6640*/  FFMA.FTZ R106, R188, UR23, R171.reuse ;  /* 0x00000017bc6a7c23 */ /* 0x100fe200080100ab */
[----:B------:R-:W-:Y:S01]  /*6650*/  FFMA.FTZ R107, R205, UR23, R171 ;  /* 0x00000017cd6b7c23 */ /* 0x000fe200080100ab */
[----:B------:R-:W-:Y:S01]  /*6660*/  LOP3.LUT P5, RZ, R31, 0xff0000, RZ, 0xc0, !PT ;  /* 0x00ff00001fff7812 */ /* 0x000fe200078ac0ff */
[----:B------:R-:W-:Y:S01]  /*6670*/  FADD.FTZ R104, R195, -R104 ;  /* 0x80000068c3687221 */ /* 0x000fe20000010000 */
[----:B------:R-:W-:Y:S01]  /*6680*/  FADD.FTZ R106, R187, -R106 ;  /* 0x8000006abb6a7221 */ /* 0x000fe20000010000 */
[----:B------:R-:W-:Y:S01]  /*6690*/  FADD.FTZ R107, R206, -R107 ;  /* 0x8000006bce6b7221 */ /* 0x000fe20000010000 */
[----:B------:R-:W-:Y:S01]  /*66a0*/  LOP3.LUT P6, RZ, R31, 0xff, RZ, 0xc0, !PT ;  /* 0x000000ff1fff7812 */ /* 0x000fe200078cc0ff */
[----:B------:R-:W-:Y:S01]  /*66b0*/  FMUL.FTZ R150, R104, UR22 ;  /* 0x0000001668967c20 */ /* 0x000fe20008410000 */
[--C-:B------:R-:W-:Y:S01]  /*66c0*/  FFMA.FTZ R104, R20, UR23, R171.reuse ;  /* 0x0000001714687c23 */ /* 0x100fe200080100ab */
[----:B------:R-:W-:Y:S01]  /*66d0*/  FMUL.FTZ R149, R106, UR22 ;  /* 0x000000166a957c20 */ /* 0x000fe20008410000 */
[----:B------:R-:W-:Y:S01]  /*66e0*/  FMUL.FTZ R151, R107, UR22 ;  /* 0x000000166b977c20 */ /* 0x000fe20008410000 */
[----:B------:R-:W-:Y:S01]  /*66f0*/  FMUL.FTZ R105, R150, UR21 ;  /* 0x0000001596697c20 */ /* 0x000fe20008410000 */
[----:B------:R-:W-:Y:S01]  /*6700*/  FADD.FTZ R104, R19, -R104 ;  /* 0x8000006813687221 */ /* 0x000fe20000010000 */
[----:B------:R-:W-:Y:S01]  /*6710*/  ISETP.GE.U32.AND P1, PT, R30, RZ, PT ;  /* 0x000000ff1e00720c */ /* 0x000fe20003f26070 */
[----:B------:R-:W-:Y:S01]  /*6720*/  FMUL.FTZ R106, R151, UR21 ;  /* 0x00000015976a7c20 */ /* 0x000fe20008410000 */
[----:B------:R-:W-:Y:S01]  /*6730*/  FFMA.FTZ R107, R11, UR23, R171 ;  /* 0x000000170b6b7c23 */ /* 0x000fe200080100ab */
[----:B------:R-:W-:Y:S01]  /*6740*/  FMUL.FTZ R148, R104, UR22 ;  /* 0x0000001668947c20 */ /* 0x000fe20008410000 */
[----:B------:R-:W-:Y:S01]  /*6750*/  FSEL R167, R105, RZ, P5 ;  /* 0x000000ff69a77208 */ /* 0x000fe20002800000 */
[----:B------:R-:W-:Y:S01]  /*6760*/  FMUL.FTZ R105, R149, UR21 ;  /* 0x0000001595697c20 */ /* 0x000fe20008410000 */
[C---:B------:R-:W-:Y:S01]  /*6770*/  LOP3.LUT P5, RZ, R31.reuse, 0xff00, RZ, 0xc0, !PT ;  /* 0x0000ff001fff7812 */ /* 0x040fe200078ac0ff */
[----:B------:R-:W-:Y:S01]  /*6780*/  FMUL.FTZ R104, R148, UR21 ;  /* 0x0000001594687c20 */ /* 0x000fe20008410000 */
[----:B------:R-:W-:Y:S01]  /*6790*/  ISETP.GE.U32.AND.EX P1, PT, R31, 0x1000000, PT, P1 ;  /* 0x010000001f00780c */ /* 0x000fe20003f26110 */
[----:B------:R-:W-:Y:S01]  /*67a0*/  FADD.FTZ R107, R12, -R107 ;  /* 0x8000006b0c6b7221 */ /* 0x000fe20000010000 */
[----:B------:R-:W-:-:S02]  /*67b0*/  FSEL R105, R105, RZ, P5 ;  /* 0x000000ff69697208 */ /* 0x000fc40002800000 */
        /* <DEDUP_REMOVED lines=9> */
[----:B0-----:R-:W-:Y:S01]  /*6850*/  FADD.FTZ R165, R15, -R106 ;  /* 0x8000006a0fa57221 */ /* 0x001fe20000010000 */
[----:B------:R-:W-:Y:S01]  /*6860*/  FADD.FTZ R105, R8, -R105 ;  /* 0x8000006908697221 */ /* 0x000fe20000010000 */
[----:B------:R-:W-:Y:S01]  /*6870*/  FMUL.FTZ R104, R104, UR22 ;  /* 0x0000001668687c20 */ /* 0x000fe20008410000 */
[----:B------:R-:W-:Y:S01]  /*6880*/  FMUL.FTZ R106, R107, UR22 ;  /* 0x000000166b6a7c20 */ /* 0x000fe20008410000 */
[----:B------:R-:W-:Y:S01]  /*6890*/  FMUL.FTZ R107, R165, UR22 ;  /* 0x00000016a56b7c20 */ /* 0x000fe20008410000 */
[----:B------:R-:W-:Y:S01]  /*68a0*/  FMUL.FTZ R105, R105, UR22 ;  /* 0x0000001669697c20 */ /* 0x000fe20008410000 */
[----:B------:R-:W-:Y:S01]  /*68b0*/  FMUL.FTZ R164, R104, UR21 ;  /* 0x0000001568a47c20 */ /* 0x000fe20008410000 */
[----:B------:R-:W-:Y:S01]  /*68c0*/  FMUL.FTZ R168, R106, UR21 ;  /* 0x000000156aa87c20 */ /* 0x000fe20008410000 */
[----:B------:R-:W-:Y:S01]  /*68d0*/  FMUL.FTZ R169, R107, UR21 ;  /* 0x000000156ba97c20 */ /* 0x000fe20008410000 */
        /* <DEDUP_REMOVED lines=11> */
.L_x_2450:
        /* <DEDUP_REMOVED lines=39> */
[----:B------:R-:W-:Y:S01]  /*6c00*/  F2FP.F16.F32.PACK_AB R166, R169, R166 ;  /* 0x000000a6a9a6723e */ /* 0x000fe200000000ff */
[--C-:B------:R-:W-:Y:S01]  /*6c10*/  FFMA.FTZ R169, R7, UR23, R171.reuse ;  /* 0x0000001707a97c23 */ /* 0x100fe200080100ab */
[----:B------:R-:W-:Y:S01]  /*6c20*/  F2FP.F16.F32.PACK_AB R165, R164, R165 ;  /* 0x000000a5a4a5723e */ /* 0x000fe200000000ff */
        /* <DEDUP_REMOVED lines=10> */
[----:B------:R-:W-:-:S07]  /*6cd0*/  F2FP.F16.F32.PACK_AB R164, R169, R164 ;  /* 0x000000a4a9a4723e */ /* 0x000fce00000000ff */
.L_x_2446:
        /* <DEDUP_REMOVED lines=15> */
.L_x_2442:
[----:B------:R-:W-:Y:S05]  /*6dd0*/  BSYNC.RECONVERGENT B0 ;  /* 0x0000000000007941 */ /* 0x000fea0003800200 */
.L_x_2441:
        /* <DEDUP_REMOVED lines=24> */
[----:B------:R-:W-:Y:S02]  /*6f60*/  FSEL R106, R105, RZ, P1 ;  /* 0x000000ff696a7208 */ /* 0x000fe40000800000 */
[----:B------:R-:W-:Y:S02]  /*6f70*/  LOP3.LUT P1, RZ, R179, 0xff0000, RZ, 0xc0, !PT ;  /* 0x00ff0000b3ff7812 */ /* 0x000fe4000782c0ff */
[----:B01----:R-:W-:Y:S01]  /*6f80*/  FSEL R136, R105, RZ, P5 ;  /* 0x000000ff69887208 */ /* 0x003fe20002800000 */
[----:B------:R-:W-:Y:S01]  /*6f90*/  FFMA.FTZ R105, R193, UR23, R171 ;  /* 0x00000017c1697c23 */ /* 0x000fe200080100ab */
[----:B------:R-:W-:-:S02]  /*6fa0*/  FSEL R139, R104, RZ, P6 ;  /* 0x000000ff688b7208 */ /* 0x000fc40003000000 */
[----:B------:R-:W-:Y:S01]  /*6fb0*/  FSEL R167, R104, RZ, P1 ;  /* 0x000000ff68a77208 */ /* 0x000fe20000800000 */
[----:B------:R-:W-:Y:S01]  /*6fc0*/  FFMA.FTZ R104, R202, UR23, R171 ;  /* 0x00000017ca687c23 */ /* 0x000fe200080100ab */
[----:B------:R-:W-:Y:S01]  /*6fd0*/  FADD.FTZ R105, R194, -R105 ;  /* 0x80000069c2697221 */ /* 0x000fe20000010000 */
[----:B------:R-:W-:Y:S02]  /*6fe0*/  LOP3.LUT P6, RZ, R179, 0xff, RZ, 0xc0, !PT ;  /* 0x000000ffb3ff7812 */ /* 0x000fe400078cc0ff */
[----:B------:R-:W-:Y:S01]  /*6ff0*/  FADD.FTZ R104, R201, -R104 ;  /* 0x80000068c9687221 */ /* 0x000fe20000010000 */
[----:B------:R-:W-:Y:S01]  /*7000*/  FFMA.FTZ R148, R105, UR22, R160 ;  /* 0x0000001669947c23 */ /* 0x000fe200080100a0 */
[C---:B------:R-:W-:Y:S02]  /*7010*/  LOP3.LUT P1, RZ, R177.reuse, 0xff00, RZ, 0xc0, !PT ;  /* 0x0000ff00b1ff7812 */ /* 0x040fe4000782c0ff */
[----:B------:R-:W-:Y:S01]  /*7020*/  FFMA.FTZ R149, R104, UR22, R161 ;  /* 0x0000001668957c23 */ /* 0x000fe200080100a1 */
[----:B------:R-:W-:Y:S01]  /*7030*/  FMUL.FTZ R104, R148, UR21 ;  /* 0x0000001594687c20 */ /* 0x000fe20008410000 */
[----:B------:R-:W-:-:S02]  /*7040*/  LOP3.LUT P5, RZ, R177, 0xff, RZ, 0xc0, !PT ;  /* 0x000000ffb1ff7812 */ /* 0x000fc400078ac0ff */
[----:B------:R-:W-:Y:S01]  /*7050*/  FMUL.FTZ R105, R149, UR21 ;  /* 0x0000001595697c20 */ /* 0x000fe20008410000 */
[----:B------:R-:W-:Y:S02]  /*7060*/  F2FP.F16.F32.PACK_AB R167, R106, R167 ;  /* 0x000000a76aa7723e */ /* 0x000fe400000000ff */
[C---:B------:R-:W-:Y:S02]  /*7070*/  FSEL R166, R104.reuse, RZ, P6 ;  /* 0x000000ff68a67208 */ /* 0x040fe40003000000 */
[----:B------:R-:W-:Y:S02]  /*7080*/  LOP3.LUT P6, RZ, R179, 0xff00, RZ, 0xc0, !PT ;  /* 0x0000ff00b3ff7812 */ /* 0x000fe400078cc0ff */
[C---:B------:R-:W-:Y:S02]  /*7090*/  FSEL R107, R105.reuse, RZ, P1 ;  /* 0x000000ff696b7208 */ /* 0x040fe40000800000 */
[----:B------:R-:W-:Y:S02]  /*70a0*/  FSEL R105, R105, RZ, P6 ;  /* 0x000000ff69697208 */ /* 0x000fe40003000000 */
        /* <DEDUP_REMOVED lines=11> */
[----:B------:R-:W-:Y:S01]  /*7160*/  F2FP.F16.F32.PACK_AB R139, R136, R139 ;  /* 0x0000008b888b723e */ /* 0x000fe200000000ff */
[----:B------:R-:W-:-:S02]  /*7170*/  FFMA.FTZ R107, R104, UR22, R159 ;  /* 0x00000016686b7c23 */ /* 0x000fc4000801009f */
[----:B------:R-:W-:Y:S02]  /*7180*/  FMUL.FTZ R104, R106, UR21 ;  /* 0x000000156a687c20 */ /* 0x000fe40008410000 */
[----:B------:R-:W-:-:S03]  /*7190*/  FMUL.FTZ R105, R107, UR21 ;  /* 0x000000156b697c20 */ /* 0x000fc60008410000 */
[----:B------:R-:W-:Y:S02]  /*71a0*/  FSEL R165, R104, RZ, P6 ;  /* 0x000000ff68a57208 */ /* 0x000fe40003000000 */
[----:B------:R-:W-:Y:S02]  /*71b0*/  LOP3.LUT P6, RZ, R178, 0xff000000, RZ, 0xc0, !PT ;  /* 0xff000000b2ff7812 */ /* 0x000fe400078cc0ff */
[----:B------:R-:W-:Y:S02]  /*71c0*/  FSEL R137, R104, RZ, P5 ;  /* 0x000000ff68897208 */ /* 0x000fe40002800000 */
[C---:B------:R-:W-:Y:S02]  /*71d0*/  FSEL R136, R105.reuse, RZ, P1 ;  /* 0x000000ff69887208 */ /* 0x040fe40000800000 */
        /* <DEDUP_REMOVED lines=22> */
.L_x_2455:
        /* <DEDUP_REMOVED lines=22> */
[----:B------:R-:W-:Y:S01]  /*74a0*/  F2FP.F16.F32.PACK_AB R167, R136, R167 ;  /* 0x000000a788a7723e */ /* 0x000fe200000000ff */
[----:B------:R-:W-:Y:S01]  /*74b0*/  FFMA.FTZ R136, R202, UR23, R171 ;  /* 0x00000017ca887c23 */ /* 0x000fe200080100ab */
[----:B------:R-:W-:Y:S01]  /*74c0*/  LOP3.LUT P5, RZ, R177, 0xff, RZ, 0xc0, !PT ;  /* 0x000000ffb1ff7812 */ /* 0x000fe200078ac0ff */
[----:B------:R-:W-:Y:S01]  /*74d0*/  FFMA.FTZ R137, R137, UR22, R160 ;  /* 0x0000001689897c23 */ /* 0x000fe200080100a0 */
[----:B------:R-:W-:Y:S01]  /*74e0*/  F2FP.F16.F32.PACK_AB R139, R138, R139 ;  /* 0x0000008b8a8b723e */ /* 0x000fe200000000ff */
        /* <DEDUP_REMOVED lines=48> */
.L_x_2454:
        /* <DEDUP_REMOVED lines=16> */
[----:B------:R-:W-:Y:S02]  /*78f0*/  FSEL R106, R105, RZ, P1 ;  /* 0x000000ff696a7208 */ /* 0x000fe40000800000 */
[----:B------:R-:W-:Y:S02]  /*7900*/  LOP3.LUT P1, RZ, R179, 0xff0000, RZ, 0xc0, !PT ;  /* 0x00ff0000b3ff7812 */ /* 0x000fe4000782c0ff */
[----:B01----:R-:W-:Y:S01]  /*7910*/  FSEL R136, R105, RZ, P5 ;  /* 0x000000ff69887208 */ /* 0x003fe20002800000 */
[--C-:B------:R-:W-:Y:S01]  /*7920*/  FFMA.FTZ R105, R193, UR23, R171.reuse ;  /* 0x00000017c1697c23 */ /* 0x100fe200080100ab */
[C---:B------:R-:W-:Y:S02]  /*7930*/  FSEL R139, R104.reuse, RZ, P6 ;  /* 0x000000ff688b7208 */ /* 0x040fe40003000000 */
[----:B------:R-:W-:Y:S01]  /*7940*/  FSEL R167, R104, RZ, P1 ;  /* 0x000000ff68a77208 */ /* 0x000fe20000800000 */
[----:B------:R-:W-:Y:S01]  /*7950*/  FFMA.FTZ R104, R202, UR23, R171 ;  /* 0x00000017ca687c23 */ /* 0x000fe200080100ab */
[----:B------:R-:W-:Y:S01]  /*7960*/  FADD.FTZ R105, R194, -R105 ;  /* 0x80000069c2697221 */ /* 0x000fe20000010000 */
[----:B------:R-:W-:-:S02]  /*7970*/  LOP3.LUT P6, RZ, R179, 0xff, RZ, 0xc0, !PT ;  /* 0x000000ffb3ff7812 */ /* 0x000fc400078cc0ff */
[----:B------:R-:W-:Y:S01]  /*7980*/  FADD.FTZ R104, R201, -R104 ;  /* 0x80000068c9687221 */ /* 0x000fe20000010000 */
[----:B------:R-:W-:Y:S01]  /*7990*/  FMUL.FTZ R148, R105, UR22 ;  /* 0x0000001669947c20 */ /* 0x000fe20008410000 */
[C---:B------:R-:W-:Y:S02]  /*79a0*/  LOP3.LUT P1, RZ, R177.reuse, 0xff00, RZ, 0xc0, !PT ;  /* 0x0000ff00b1ff7812 */ /* 0x040fe4000782c0ff */
[----:B------:R-:W-:Y:S01]  /*79b0*/  FMUL.FTZ R149, R104, UR22 ;  /* 0x0000001668957c20 */ /* 0x000fe20008410000 */
[----:B------:R-:W-:Y:S01]  /*79c0*/  FMUL.FTZ R104, R148, UR21 ;  /* 0x0000001594687c20 */ /* 0x000fe20008410000 */
[----:B------:R-:W-:Y:S02]  /*79d0*/  LOP3.LUT P5, RZ, R177, 0xff, RZ, 0xc0, !PT ;  /* 0x000000ffb1ff7812 */ /* 0x000fe400078ac0ff */
[----:B------:R-:W-:Y:S01]  /*79e0*/  FMUL.FTZ R105, R149, UR21 ;  /* 0x0000001595697c20 */ /* 0x000fe20008410000 */
[----:B------:R-:W-:Y:S02]  /*79f0*/  F2FP.F16.F32.PACK_AB R167, R106, R167 ;  /* 0x000000a76aa7723e */ /* 0x000fe400000000ff */
[----:B------:R-:W-:-:S02]  /*7a00*/  FSEL R166, R104, RZ, P6 ;  /* 0x000000ff68a67208 */ /* 0x000fc40003000000 */
        /* <DEDUP_REMOVED lines=14> */
[----:B------:R-:W-:Y:S01]  /*7af0*/  F2FP.F16.F32.PACK_AB R139, R136, R139 ;  /* 0x0000008b888b723e */ /* 0x000fe200000000ff */
[----:B------:R-:W-:-:S02]  /*7b00*/  FMUL.FTZ R107, R107, UR22 ;  /* 0x000000166b6b7c20 */ /* 0x000fc40008410000 */
        /* <DEDUP_REMOVED lines=8> */
[----:B------:R-:W-:-:S02]  /*7b90*/  LOP3.LUT P6, RZ, R178, 0xff00, RZ, 0xc0, !PT ;  /* 0x0000ff00b2ff7812 */ /* 0x000fc400078cc0ff */
[----:B------:R-:W-:Y:S01]  /*7ba0*/  F2FP.F16.F32.PACK_AB R165, R104, R165 ;  /* 0x000000a568a5723e */ /* 0x000fe200000000ff */
[----:B------:R-:W-:Y:S01]  /*7bb0*/  FADD.FTZ R105, R184, -R105 ;  /* 0x80000069b8697221 */ /* 0x000fe20000010000 */
[----:B------:R-:W-:Y:S01]  /*7bc0*/  FFMA.FTZ R104, R14, UR23, R171 ;  /* 0x000000170e687c23 */ /* 0x000fe200080100ab */
[----:B------:R-:W-:Y:S02]  /*7bd0*/  F2FP.F16.F32.PACK_AB R137, R136, R137 ;  /* 0x000000898889723e */ /* 0x000fe400000000ff */
[----:B------:R-:W-:Y:S01]  /*7be0*/  FMUL.FTZ R105, R105, UR22 ;  /* 0x0000001669697c20 */ /* 0x000fe20008410000 */
[----:B------:R-:W-:Y:S01]  /*7bf0*/  FADD.FTZ R104, R13, -R104 ;  /* 0x800000680d687221 */ /* 0x000fe20000010000 */
[----:B------:R-:W-:Y:S02]  /*7c00*/  LOP3.LUT P1, RZ, R176, 0xff00, RZ, 0xc0, !PT ;  /* 0x0000ff00b0ff7812 */ /* 0x000fe4000782c0ff */
        /* <DEDUP_REMOVED lines=12> */
.L_x_2457:
        /* <DEDUP_REMOVED lines=24> */
[----:B------:R-:W-:Y:S01]  /*7e50*/  F2FP.F16.F32.PACK_AB R167, R136, R167 ;  /* 0x000000a788a7723e */ /* 0x000fe200000000ff */
[----:B------:R-:W-:Y:S01]  /*7e60*/  FADD.FTZ R137, R194, -R137 ;  /* 0x80000089c2897221 */ /* 0x000fe20000010000 */
[----:B------:R-:W-:Y:S01]  /*7e70*/  FFMA.FTZ R136, R202, UR23, R171 ;  /* 0x00000017ca887c23 */ /* 0x000fe200080100ab */
[----:B------:R-:W-:Y:S02]  /*7e80*/  LOP3.LUT P5, RZ, R177, 0xff, RZ, 0xc0, !PT ;  /* 0x000000ffb1ff7812 */ /* 0x000fe400078ac0ff */
[----:B------:R-:W-:Y:S01]  /*7e90*/  FMUL.FTZ R137, R137, UR22 ;  /* 0x0000001689897c20 */ /* 0x000fe20008410000 */
[----:B------:R-:W-:Y:S01]  /*7ea0*/  FADD.FTZ R136, R201, -R136 ;  /* 0x80000088c9887221 */ /* 0x000fe20000010000 */
[----:B------:R-:W-:Y:S02]  /*7eb0*/  F2FP.F16.F32.PACK_AB R139, R138, R139 ;  /* 0x0000008b8a8b723e */ /* 0x000fe400000000ff */
        /* <DEDUP_REMOVED lines=27> */
[----:B------:R-:W-:Y:S01]  /*8070*/  F2FP.F16.F32.PACK_AB R165, R136, R165 ;  /* 0x000000a588a5723e */ /* 0x000fe200000000ff */
        /* <DEDUP_REMOVED lines=13> */
[----:B------:R-:W-:Y:S02]  /*8150*/  F2FP.F16.F32.PACK_AB R136, R169, R168 ;  /* 0x000000a8a988723e */ /* 0x000fe400000000ff */
[----:B------:R-:W-:Y:S01]  /*8160*/  F2FP.F16.F32.PACK_AB R164, R171, R164 ;  /* 0x000000a4aba4723e */ /* 0x000fe200000000ff */
[----:B------:R-:W-:Y:S06]  /*8170*/  BRA `(.L_x_2456) ;  /* 0x0000000c00807947 */ /* 0x000fec0003800000 */
.L_x_2453:
        /* <DEDUP_REMOVED lines=9> */
[----:B01----:R-:W-:Y:S01]  /*8210*/  FFMA.FTZ R165, R185, UR23, R171 ;  /* 0x00000017b9a57c23 */ /* 0x003fe200080100ab */
[----:B------:R-:W-:Y:S01]  /*8220*/  FADD.FTZ R104, R208, -R105 ;  /* 0x80000069d0687221 */ /* 0x000fe20000010000 */
[----:B------:R-:W-:Y:S01]  /*8230*/  FFMA.FTZ R105, R193, UR23, R171 ;  /* 0x00000017c1697c23 */ /* 0x000fe200080100ab */
[----:B------:R-:W-:Y:S01]  /*8240*/  FADD.FTZ R107, R199, -R106 ;  /* 0x8000006ac76b7221 */ /* 0x000fe20000010000 */
[C---:B------:R-:W-:Y:S01]  /*8250*/  ISETP.GE.U32.AND.EX P1, PT, R179.reuse, 0x1000000, PT, P1 ;  /* 0x01000000b300780c */ /* 0x040fe20003f26110 */
[----:B------:R-:W-:Y:S01]  /*8260*/  FFMA.FTZ R151, R104, UR22, R163 ;  /* 0x0000001668977c23 */ /* 0x000fe200080100a3 */
[----:B------:R-:W-:Y:S01]  /*8270*/  FFMA.FTZ R104, R202, UR23, R171 ;  /* 0x00000017ca687c23 */ /* 0x000fe200080100ab */
[----:B------:R-:W-:Y:S01]  /*8280*/  FADD.FTZ R105, R194, -R105 ;  /* 0x80000069c2697221 */ /* 0x000fe20000010000 */
[----:B------:R-:W-:Y:S01]  /*8290*/  LOP3.LUT P6, RZ, R179, 0xff, RZ, 0xc0, !PT ;  /* 0x000000ffb3ff7812 */ /* 0x000fe200078cc0ff */
[----:B------:R-:W-:Y:S01]  /*82a0*/  FMUL.FTZ R106, R151, UR21 ;  /* 0x00000015976a7c20 */ /* 0x000fe20008410000 */
[----:B------:R-:W-:Y:S01]  /*82b0*/  FADD.FTZ R104, R201, -R104 ;  /* 0x80000068c9687221 */ /* 0x000fe20000010000 */
[----:B------:R-:W-:Y:S01]  /*82c0*/  FFMA.FTZ R148, R105, UR22, R160 ;  /* 0x0000001669947c23 */ /* 0x000fe200080100a0 */
[----:B------:R-:W-:Y:S01]  /*82d0*/  FFMA.FTZ R150, R107, UR22, R162 ;  /* 0x000000166b967c23 */ /* 0x000fe200080100a2 */
[C---:B------:R-:W-:Y:S01]  /*82e0*/  LOP3.LUT P5, RZ, R179.reuse, 0xff0000, RZ, 0xc0, !PT ;  /* 0x00ff0000b3ff7812 */ /* 0x040fe200078ac0ff */
[----:B------:R-:W-:Y:S01]  /*82f0*/  FFMA.FTZ R149, R104, UR22, R161 ;  /* 0x0000001668957c23 */ /* 0x000fe200080100a1 */
[----:B------:R-:W-:Y:S01]  /*8300*/  FSEL R167, R106, RZ, P1 ;  /* 0x000000ff6aa77208 */ /* 0x000fe20000800000 */
[----:B------:R-:W-:Y:S01]  /*8310*/  FMUL.FTZ R104, R148, UR21 ;  /* 0x0000001594687c20 */ /* 0x000fe20008410000 */
[----:B------:R-:W-:Y:S01]  /*8320*/  LOP3.LUT P1, RZ, R179, 0xff00, RZ, 0xc0, !PT ;  /* 0x0000ff00b3ff7812 */ /* 0x000fe2000782c0ff */
[----:B------:R-:W-:Y:S01]  /*8330*/  FMUL.FTZ R105, R149, UR21 ;  /* 0x0000001595697c20 */ /* 0x000fe20008410000 */
[----:B------:R-:W-:Y:S01]  /*8340*/  FMUL.FTZ R106, R150, UR21 ;  /* 0x00000015966a7c20 */ /* 0x000fe20008410000 */
[----:B------:R-:W-:Y:S01]  /*8350*/  FFMA.FTZ R107, R23, UR23, R171 ;  /* 0x00000017176b7c23 */ /* 0x000fe200080100ab */
[----:B------:R-:W-:Y:S01]  /*8360*/  FSEL R104, R104, RZ, P6 ;  /* 0x000000ff68687208 */ /* 0x000fe20003000000 */
[----:B------:R-:W-:Y:S01]  /*8370*/  FADD.FTZ R165, R186, -R165 ;  /* 0x800000a5baa57221 */ /* 0x000fe20000010000 */
[----:B------:R-:W-:-:S02]  /*8380*/  FSEL R105, R105, RZ, P1 ;  /* 0x000000ff69697208 */ /* 0x000fc40000800000 */
[----:B------:R-:W-:Y:S02]  /*8390*/  FSEL R106, R106, RZ, P5 ;  /* 0x000000ff6a6a7208 */ /* 0x000fe40002800000 */
[----:B------:R-:W-:Y:S01]  /*83a0*/  F2FP.F16.F32.PACK_AB R166, R105, R104 ;  /* 0x0000006869a6723e */ /* 0x000fe200000000ff */
[--C-:B------:R-:W-:Y:S01]  /*83b0*/  FFMA.FTZ R104, R14, UR23, R171.reuse ;  /* 0x000000170e687c23 */ /* 0x100fe200080100ab */
[----:B------:R-:W-:Y:S01]  /*83c0*/  FFMA.FTZ R171, R191, UR23, R171 ;  /* 0x00000017bfab7c23 */ /* 0x000fe200080100ab */
[----:B------:R-:W-:Y:S01]  /*83d0*/  F2FP.F16.F32.PACK_AB R167, R167, R106 ;  /* 0x0000006aa7a7723e */ /* 0x000fe200000000ff */
[----:B------:R-:W-:Y:S01]  /*83e0*/  FADD.FTZ R106, R184, -R107 ;  /* 0x8000006bb86a7221 */ /* 0x000fe20000010000 */
[----:B------:R-:W-:Y:S01]  /*83f0*/  FADD.FTZ R105, R13, -R104 ;  /* 0x800000680d697221 */ /* 0x000fe20000010000 */
[----:B------:R-:W-:Y:S01]  /*8400*/  FADD.FTZ R168, R192, -R171 ;  /* 0x800000abc0a87221 */ /* 0x000fe20000010000 */
[----:B------:R-:W-:Y:S02]  /*8410*/  LOP3.LUT P6, RZ, R178, 0xff, RZ, 0xc0, !PT ;  /* 0x000000ffb2ff7812 */ /* 0x000fe400078cc0ff */
        /* <DEDUP_REMOVED lines=18> */
.L_x_2459:
        /* <DEDUP_REMOVED lines=31> */
[----:B------:R-:W-:Y:S01]  /*8730*/  F2FP.F16.F32.PACK_AB R167, R166, R167 ;  /* 0x000000a7a6a7723e */ /* 0x000fe200000000ff */
[----:B------:R-:W-:Y:S01]  /*8740*/  FMUL.FTZ R169, R169, UR21 ;  /* 0x00000015a9a97c20 */ /* 0x000fe20008410000 */
[----:B------:R-:W-:Y:S01]  /*8750*/  F2FP.F16.F32.PACK_AB R166, R164, R165 ;  /* 0x000000a5a4a6723e */ /* 0x000fe200000000ff */
        /* <DEDUP_REMOVED lines=17> */
[----:B------:R-:W-:Y:S02]  /*8870*/  F2FP.F16.F32.PACK_AB R165, R172, R171 ;  /* 0x000000abaca5723e */ /* 0x000fe400000000ff */
[----:B------:R-:W-:Y:S01]  /*8880*/  F2FP.F16.F32.PACK_AB R164, R169, R164 ;  /* 0x000000a4a9a4723e */ /* 0x000fe200000000ff */
[----:B------:R-:W-:Y:S06]  /*8890*/  BRA `(.L_x_2456) ;  /* 0x0000000400b87947 */ /* 0x000fec0003800000 */
.L_x_2458:
        /* <DEDUP_REMOVED lines=13> */
[----:B------:R-:W-:Y:S01]  /*8970*/  FMUL.FTZ R149, R104, UR22 ;  /* 0x0000001668957c20 */ /* 0x000fe20008410000 */
[----:B------:R-:W-:Y:S01]  /*8980*/  FMUL.FTZ R150, R106, UR22 ;  /* 0x000000166a967c20 */ /* 0x000fe20008410000 */
[----:B------:R-:W-:Y:S01]  /*8990*/  FMUL.FTZ R107, R151, UR21 ;  /* 0x00000015976b7c20 */ /* 0x000fe20008410000 */
[----:B------:R-:W-:Y:S01]  /*89a0*/  FADD.FTZ R105, R194, -R105 ;  /* 0x80000069c2697221 */ /* 0x000fe20000010000 */
[C---:B------:R-:W-:Y:S01]  /*89b0*/  LOP3.LUT P6, RZ, R179.reuse, 0xff, RZ, 0xc0, !PT ;  /* 0x000000ffb3ff7812 */ /* 0x040fe200078cc0ff */
[----:B------:R-:W-:Y:S01]  /*89c0*/  FMUL.FTZ R106, R150, UR21 ;  /* 0x00000015966a7c20 */ /* 0x000fe20008410000 */
[----:B------:R-:W-:Y:S01]  /*89d0*/  LOP3.LUT P5, RZ, R179, 0xff0000, RZ, 0xc0, !PT ;  /* 0x00ff0000b3ff7812 */ /* 0x000fe200078ac0ff */
[----:B------:R-:W-:Y:S01]  /*89e0*/  FMUL.FTZ R148, R105, UR22 ;  /* 0x0000001669947c20 */ /* 0x000fe20008410000 */
[----:B------:R-:W-:Y:S01]  /*89f0*/  FSEL R107, R107, RZ, P1 ;  /* 0x000000ff6b6b7208 */ /* 0x000fe20000800000 */
[----:B------:R-:W-:Y:S01]  /*8a00*/  FMUL.FTZ R105, R149, UR21 ;  /* 0x0000001595697c20 */ /* 0x000fe20008410000 */
[----:B------:R-:W-:Y:S01]  /*8a10*/  LOP3.LUT P1, RZ, R179, 0xff00, RZ, 0xc0, !PT ;  /* 0x0000ff00b3ff7812 */ /* 0x000fe2000782c0ff */
[----:B------:R-:W-:Y:S01]  /*8a20*/  FMUL.FTZ R104, R148, UR21 ;  /* 0x0000001594687c20 */ /* 0x000fe20008410000 */
[----:B------:R-:W-:-:S02]  /*8a30*/  FSEL R106, R106, RZ, P5 ;  /* 0x000000ff6a6a7208 */ /* 0x000fc40002800000 */
[----:B------:R-:W-:Y:S02]  /*8a40*/  FSEL R105, R105, RZ, P1 ;  /* 0x000000ff69697208 */ /* 0x000fe40000800000 */
[----:B------:R-:W-:Y:S02]  /*8a50*/  FSEL R104, R104, RZ, P6 ;  /* 0x000000ff68687208 */ /* 0x000fe40003000000 */
[----:B------:R-:W-:Y:S01]  /*8a60*/  F2FP.F16.F32.PACK_AB R167, R107, R106 ;  /* 0x0000006a6ba7723e */ /* 0x000fe200000000ff */
[--C-:B------:R-:W-:Y:S01]  /*8a70*/  FFMA.FTZ R107, R185, UR23, R171.reuse ;  /* 0x00000017b96b7c23 */ /* 0x100fe200080100ab */
[----:B------:R-:W-:Y:S01]  /*8a80*/  F2FP.F16.F32.PACK_AB R166, R105, R104 ;  /* 0x0000006869a6723e */ /* 0x000fe200000000ff */
        /* <DEDUP_REMOVED lines=12> */
[----:B01----:R-:W-:Y:S01]  /*8b50*/  FMUL.FTZ R164, R104, UR21 ;  /* 0x0000001568a47c20 */ /* 0x003fe20008410000 */
        /* <DEDUP_REMOVED lines=13> */
.L_x_2460:
        /* <DEDUP_REMOVED lines=52> */
[----:B------:R-:W-:-:S07]  /*8f70*/  F2FP.F16.F32.PACK_AB R164, R169, R164 ;  /* 0x000000a4a9a4723e */ /* 0x000fce00000000ff */
.L_x_2456:
        /* <DEDUP_REMOVED lines=14> */
.L_x_2452:
[----:B------:R-:W-:Y:S05]  /*9060*/  BSYNC.RECONVERGENT B0 ;  /* 0x0000000000007941 */ /* 0x000fea0003800200 */
.L_x_2451:
[----:B------:R-:W-:Y:S01]  /*9070*/  UPLOP3.LUT UP1, UPT, UPT, UPT, UP1, 0x40, 0x4 ;  /* 0x000000000004789c */ /* 0x000fe20003f2e810 */
[----:B------:R-:W-:Y:S10]  /*9080*/  BRA.U !UP3, `(.L_x_2461) ;  /* 0xffffff790b6c7547 */ /* 0x000ff4000b83ffff */
.L_x_2422:
        /* <DEDUP_REMOVED lines=23> */
.L_x_2463:
[----:B------:R-:W-:Y:S05]  /*9200*/  BSYNC.RECONVERGENT B0 ;  /* 0x0000000000007941 */ /* 0x000fea0003800200 */
.L_x_2462:
        /* <DEDUP_REMOVED lines=19> */
.L_x_2465:
[----:B------:R-:W-:Y:S05]  /*9340*/  BSYNC.RECONVERGENT B0 ;  /* 0x0000000000007941 */ /* 0x000fea0003800200 */
.L_x_2464:
        /* <DEDUP_REMOVED lines=18> */
.L_x_2466:
        /* <DEDUP_REMOVED lines=9> */
.L_x_3860:


//--------------------- .text._ZN10layer_norm31ln_parallel_residual_bwd_kernelINS_13Kernel_traitsIf6__halffS2_fjLj6144ELj1ELj1ELj8ELj16ENS_18Kernel_traits_baseILj6144EfS2_fS2_fjLj256EEEEELb1ELb0ELb1EEEvNS_9BwdParamsE --------------------------
	.section	.text._ZN10layer_norm31ln_parallel_residual_bwd_kernelINS_13Kernel_traitsIf6__halffS2_fjLj6144ELj1ELj1ELj8ELj16ENS_18Kernel_traits_baseILj6144EfS2_fS2_fjLj256EEEEELb1ELb0ELb1EEEvNS_9BwdParamsE,"ax",@progbits
	.align	128
        .global         _ZN10layer_norm31ln_parallel_residual_bwd_kernelINS_13Kernel_traitsIf6__halffS2_fjLj6144ELj1ELj1ELj8ELj16ENS_18Kernel_traits_baseILj6144EfS2_fS2_fjLj256EEEEELb1ELb0ELb1EEEvNS_9BwdParamsE
        .type           _ZN10layer_norm31ln_parallel_residual_bwd_kernelINS_13Kernel_traitsIf6__halffS2_fjLj6144ELj1ELj1ELj8ELj16ENS_18Kernel_traits_baseILj6144EfS2_fS2_fjLj256EEEEELb1ELb0ELb1EEEvNS_9BwdParamsE,@function
        .size           _ZN10layer_norm31ln_parallel_residual_bwd_kernelINS_13Kernel_traitsIf6__halffS2_fjLj6144ELj1ELj1ELj8ELj16ENS_18Kernel_traits_baseILj6144EfS2_fS2_fjLj256EEEEELb1ELb0ELb1EEEvNS_9BwdParamsE,(.L_x_3861 - _ZN10layer_norm31ln_parallel_residual_bwd_kernelINS_13Kernel_traitsIf6__halffS2_fjLj6144ELj1ELj1ELj8ELj16ENS_18Kernel_traits_baseILj6144EfS2_fS2_fjLj256EEEEELb1ELb0ELb1EEEvNS_9BwdParamsE)
        .other          _ZN10layer_norm31ln_parallel_residual_bwd_kernelINS_13Kernel_traitsIf6__halffS2_fjLj6144ELj1ELj1ELj8ELj16ENS_18Kernel_traits_baseILj6144EfS2_fS2_fjLj256EEEEELb1ELb0ELb1EEEvNS_9BwdParamsE,@"STO_CUDA_ENTRY STV_DEFAULT"
_ZN10layer_norm31ln_parallel_residual_bwd_kernelINS_13Kernel_traitsIf6__halffS2_fjLj6144ELj1ELj1ELj8ELj16ENS_18Kernel_traits_baseILj6144EfS2_fS2_fjLj256EEEEELb1ELb0ELb1EEEvNS_9BwdParamsE:
.text._ZN10layer_norm31ln_parallel_residual_bwd_kernelINS_13Kernel_traitsIf6__halffS2_fjLj6144ELj1ELj1ELj8ELj16ENS_18Kernel_traits_baseILj6144EfS2_fS2_fjLj256EEEEELb1ELb0ELb1EEEvNS_9BwdParamsE:
        /* <DEDUP_REMOVED lines=71> */
[----:B------:R-:W-:Y:S01]  /*0470*/  MOV R229, RZ ;  /* 0x000000ff00e57202 */ /* 0x000fe20000000f00 */
[C---:B--2---:R-:W-:Y:S01]  /*0480*/  IMAD.WIDE.U32 R2, R151.reuse, 0x20, R2 ;  /* 0x0000002097027825 */ /* 0x044fe200078e0002 */
[----:B------:R1:W-:Y:S01]  /*0490*/  STL [R1+0x24], RZ ;  /* 0x000024ff01007387 */ /* 0x0003e20000100800 */
[----:B------:R-:W-:Y:S02]  /*04a0*/  CS2R R200, SRZ ;  /* 0x0000000000c87805 */ /* 0x000fe4000001ff00 */
[----:B------:R-:W-:Y:S02]  /*04b0*/  CS2R R250, SRZ ;  /* 0x0000000000fa7805 */ /* 0x000fe4000001ff00 */
[----:B------:R-:W-:Y:S01]  /*04c0*/  CS2R R248, SRZ ;  /* 0x0000000000f87805 */ /* 0x000fe2000001ff00 */
[----:B------:R1:W-:Y:S01]  /*04d0*/  STL [R1+0x20], RZ ;  /* 0x000020ff01007387 */ /* 0x0003e20000100800 */
[----:B------:R-:W-:Y:S02]  /*04e0*/  CS2R R246, SRZ ;  /* 0x0000000000f67805 */ /* 0x000fe4000001ff00 */
[----:B------:R-:W-:Y:S01]  /*04f0*/  CS2R R240, SRZ ;  /* 0x0000000000f07805 */ /* 0x000fe2000001ff00 */
[----:B---3--:R-:W-:Y:S01]  /*0500*/  IMAD.WIDE.U32 R4, R151, 0x20, R4 ;  /* 0x0000002097047825 */ /* 0x008fe200078e0004 */
[----:B------:R1:W-:Y:S01]  /*0510*/  STL [R1+0x1c], RZ ;  /* 0x00001cff01007387 */ /* 0x0003e20000100800 */
[----:B------:R-:W-:-:S02]  /*0520*/  MOV R238, RZ ;  /* 0x000000ff00ee7202 */ /* 0x000fc40000000f00 */
[----:B------:R-:W-:Y:S02]  /*0530*/  CS2R R236, SRZ ;  /* 0x0000000000ec7805 */ /* 0x000fe4000001ff00 */
[----:B------:R-:W-:Y:S01]  /*0540*/  CS2R R234, SRZ ;  /* 0x0000000000ea7805 */ /* 0x000fe2000001ff00 */
[----:B------:R1:W-:Y:S01]  /*0550*/  STL [R1+0x18], RZ ;  /* 0x000018ff01007387 */ /* 0x0003e20000100800 */
[----:B------:R-:W-:Y:S02]  /*0560*/  CS2R R6, SRZ ;  /* 0x0000000000067805 */ /* 0x000fe4000001ff00 */
[----:B------:R-:W-:Y:S02]  /*0570*/  CS2R R8, SRZ ;  /* 0x0000000000087805 */ /* 0x000fe4000001ff00 */
        /* <DEDUP_REMOVED lines=21> */
[----:B------:R1:W-:Y:S01]  /*06d0*/  STL [R1], RZ ;  /* 0x000000ff01007387 */ /* 0x0003e20000100800 */
[----:B------:R-:W-:Y:S02]  /*06e0*/  CS2R R18, SRZ ;  /* 0x0000000000127805 */ /* 0x000fe4000001ff00 */
[----:B------:R-:W-:Y:S02]  /*06f0*/  CS2R R20, SRZ ;  /* 0x0000000000147805 */ /* 0x000fe4000001ff00 */
[----:B------:R-:W-:Y:S01]  /*0700*/  CS2R R22, SRZ ;  /* 0x0000000000167805 */ /* 0x000fe2000001ff00 */
[----:B0-----:R-:W5:Y:S01]  /*0710*/  LDG.E.128 R76, desc[UR10][R2.64] ;  /* 0x0000000a024c7981 */ /* 0x001f62000c1e1d00 */
[----:B------:R-:W-:Y:S01]  /*0720*/  CS2R R24, SRZ ;  /* 0x0000000000187805 */ /* 0x000fe2000001ff00 */
[----:B------:R-:W0:Y:S02]  /*0730*/  LDCU UR14, c[0x0][0x388] ;  /* 0x00007100ff0e77ac */ /* 0x000e240008000800 */
        /* <DEDUP_REMOVED lines=9> */
[----:B------:R-:W5:Y:S01]  /*07d0*/  LDG.E.128 R60, desc[UR10][R2.64+0x4000] ;  /* 0x0040000a023c7981 */ /* 0x000f62000c1e1d00 */
[----:B------:R-:W-:Y:S01]  /*07e0*/  CS2R R164, SRZ ;  /* 0x0000000000a47805 */ /* 0x000fe2000001ff00 */
[----:B------:R-:W0:Y:S02]  /*07f0*/  LDCU.64 UR12, c[0x0][0x438] ;  /* 0x00008700ff0c77ac */ /* 0x000e240008000a00 */
[----:B------:R4:W5:Y:S01]  /*0800*/  LDG.E.128 R56, desc[UR10][R2.64+0x4010] ;  /* 0x0040100a02387981 */ /* 0x000962000c1e1d00 */
[----:B------:R-:W-:Y:S01]  /*0810*/  CS2R R166, SRZ ;  /* 0x0000000000a67805 */ /* 0x000fe2000001ff00 */
[----:B------:R-:W0:Y:S02]  /*0820*/  LDCU.64 UR16, c[0x0][0x470] ;  /* 0x00008e00ff1077ac */ /* 0x000e240008000a00 */
[----:B------:R-:W5:Y:S04]  /*0830*/  LDG.E.128 R52, desc[UR10][R4.64] ;  /* 0x0000000a04347981 */ /* 0x000f68000c1e1d00 */
[----:B------:R-:W5:Y:S01]  /*0840*/  LDG.E.128 R48, desc[UR10][R4.64+0x10] ;  /* 0x0000100a04307981 */ /* 0x000f62000c1e1d00 */
[----:B----4-:R-:W-:Y:S01]  /*0850*/  HFMA2 R3, -RZ, RZ, 0, 0 ;  /* 0x00000000ff037431 */ /* 0x010fe200000001ff */
[----:B------:R-:W-:-:S02]  /*0860*/  MOV R2, UR4 ;  /* 0x0000000400027c02 */ /* 0x000fc40008000f00 */
[----:B------:R-:W5:Y:S04]  /*0870*/  LDG.E.128 R44, desc[UR10][R4.64+0x2000] ;  /* 0x0020000a042c7981 */ /* 0x000f68000c1e1d00 */
[----:B------:R-:W5:Y:S04]  /*0880*/  LDG.E.128 R40, desc[UR10][R4.64+0x2010] ;  /* 0x0020100a04287981 */ /* 0x000f68000c1e1d00 */
[----:B------:R-:W5:Y:S04]  /*0890*/  LDG.E.128 R36, desc[UR10][R4.64+0x4000] ;  /* 0x0040000a04247981 */ /* 0x000f68000c1e1d00 */
[----:B------:R4:W5:Y:S02]  /*08a0*/  LDG.E.128 R32, desc[UR10][R4.64+0x4010] ;  /* 0x0040100a04207981 */ /* 0x000964000c1e1d00 */
[----:B01234-:R-:W-:-:S07]  /*08b0*/  CS2R R4, SRZ ;  /* 0x0000000000047805 */ /* 0x01ffce000001ff00 */
.L_x_2494:
[----:B0-----:R-:W0:Y:S01]  /*08c0*/  LDC.64 R116, c[0x0][0x3c0] ;  /* 0x0000f000ff747b82 */ /* 0x001e220000000a00 */
[----:B------:R-:W-:Y:S01]  /*08d0*/  IMAD R118, R2, UR14, RZ ;  /* 0x0000000e02767c24 */ /* 0x000fe2000f8e02ff */
[----:B------:R-:W2:Y:S06]  /*08e0*/  LDL.LU R212, [R1] ;  /* 0x0000000001d47983 */ /* 0x000eac0000300800 */
[----:B------:R-:W1:Y:S01]  /*08f0*/  LDC.64 R160, c[0x0][0x3a8] ;  /* 0x0000ea00ffa07b82 */ /* 0x000e620000000a00 */
[----:B------:R-:W-:Y:S01]  /*0900*/  SHF.R.S32.HI R119, RZ, 0x1f, R118 ;  /* 0x0000001fff777819 */ /* 0x000fe20000011476 */
[----:B------:R-:W3:Y:S06]  /*0910*/  LDL.LU R211, [R1+0x4] ;  /* 0x0000040001d37983 */ /* 0x000eec0000300800 */
[----:B------:R-:W4:Y:S08]  /*0920*/  LDC.64 R148, c[0x0][0x430] ;  /* 0x00010c00ff947b82 */ /* 0x000f300000000a00 */
[----:B------:R-:W4:Y:S01]  /*0930*/  LDC.64 R206, c[0x0][0x3c8] ;  /* 0x0000f200ffce7b82 */ /* 0x000f220000000a00 */
[----:B------:R-:W-:-:S07]  /*0940*/  LEA.HI R198, R119, R118, RZ, 0x3 ;  /* 0x0000007677c67211 */ /* 0x000fce00078f18ff */
[----:B------:R-:W4:Y:S01]  /*0950*/  LDC.64 R156, c[0x0][0x428] ;  /* 0x00010a00ff9c7b82 */ /* 0x000f220000000a00 */
[----:B------:R-:W-:Y:S01]  /*0960*/  LEA.HI.SX32 R198, R198, R151, 0x1d ;  /* 0x00000097c6c67211 */ /* 0x000fe200078feaff */
[----:B0-----:R-:W-:Y:S01]  /*0970*/  IMAD.WIDE R116, R2, 0x4, R116 ;  /* 0x0000000402747825 */ /* 0x001fe200078e0274 */
[----:B------:R-:W-:Y:S01]  /*0980*/  ISETP.NE.U32.AND P0, PT, RZ, UR16, PT ;  /* 0x00000010ff007c0c */ /* 0x000fe2000bf05070 */
[----:B------:R-:W3:Y:S01]  /*0990*/  LDL.LU R210, [R1+0x8] ;  /* 0x0000080001d27983 */ /* 0x000ee20000300800 */
[----:B------:R-:W-:-:S03]  /*09a0*/  IADD3 R216, PT, PT, R198, 0x100, RZ ;  /* 0x00000100c6d87810 */ /* 0x000fc60007ffe0ff */
[----:B------:R-:W2:Y:S02]  /*09b0*/  LDG.E R239, desc[UR10][R116.64] ;  /* 0x0000000a74ef7981 */ /* 0x000ea4000c1e1900 */
[----:B-1----:R-:W-:-:S04]  /*09c0*/  IMAD.WIDE.U32 R128, R216, 0x20, R160 ;  /* 0x00000020d8807825 */ /* 0x002fc800078e00a0 */
[----:B----4-:R-:W-:-:S04]  /*09d0*/  IMAD.WIDE.U32 R120, R216, 0x10, R148 ;  /* 0x00000010d8787825 */ /* 0x010fc800078e0094 */
[----:B------:R-:W-:Y:S01]  /*09e0*/  IMAD.WIDE R206, R2, 0x4, R206 ;  /* 0x0000000402ce7825 */ /* 0x000fe200078e02ce */
[----:B------:R-:W4:Y:S04]  /*09f0*/  LDG.E.128 R116, desc[UR10][R128.64] ;  /* 0x0000000a80747981 */ /* 0x000f28000c1e1d00 */
[----:B------:R-:W3:Y:S01]  /*0a00*/  LDG.E.128 R120, desc[UR10][R120.64] ;  /* 0x0000000a78787981 */ /* 0x000ee2000c1e1d00 */
[----:B------:R-:W-:-:S03]  /*0a10*/  IMAD.WIDE.U32 R124, R216, 0x10, R156 ;  /* 0x00000010d87c7825 */ /* 0x000fc600078e009c */
[----:B------:R-:W3:Y:S04]  /*0a20*/  LDG.E R206, desc[UR10][R206.64] ;  /* 0x0000000acece7981 */ /* 0x000ee8000c1e1900 */
[----:B------:R-:W3:Y:S01]  /*0a30*/  LDG.E.128 R124, desc[UR10][R124.64] ;  /* 0x0000000a7c7c7981 */ /* 0x000ee2000c1e1d00 */
[----:B------:R-:W-:Y:S02]  /*0a40*/  ISETP.NE.AND.EX P0, PT, RZ, UR17, PT, P0 ;  /* 0x00000011ff007c0c */ /* 0x000fe4000bf05300 */
[----:B------:R-:W-:Y:S01]  /*0a50*/  ISETP.NE.U32.AND P1, PT, RZ, UR12, PT ;  /* 0x0000000cff007c0c */ /* 0x000fe2000bf25070 */
[----:B------:R-:W3:Y:S01]  /*0a60*/  LDG.E.128 R128, desc[UR10][R128.64+0x10] ;  /* 0x0000100a80807981 */ /* 0x000ee2000c1e1d00 */
[C---:B------:R-:W-:Y:S01]  /*0a70*/  IADD3 R203, PT, PT, R198.reuse, 0x200, RZ ;  /* 0x00000200c6cb7810 */ /* 0x040fe20007ffe0ff */
[----:B------:R-:W-:Y:S01]  /*0a80*/  IMAD.WIDE.U32 R136, R198, 0x10, R148 ;  /* 0x00000010c6887825 */ /* 0x000fe200078e0094 */
[----:B------:R-:W-:-:S02]  /*0a90*/  ISETP.NE.AND.EX P1, PT, RZ, UR13, PT, P1 ;  /* 0x0000000dff007c0c */ /* 0x000fc4000bf25310 */
[----:B------:R-:W-:Y:S01]  /*0aa0*/  ISETP.NE.AND P3, PT, RZ, UR7, PT ;  /* 0x00000007ff007c0c */ /* 0x000fe2000bf65270 */
[C---:B------:R-:W-:Y:S02]  /*0ab0*/  IMAD.WIDE.U32 R144, R198.reuse, 0x20, R160 ;  /* 0x00000020c6907825 */ /* 0x040fe400078e00a0 */
[----:B------:R-:W3:Y:S02]  /*0ac0*/  LDG.E.128 R136, desc[UR10][R136.64] ;  /* 0x0000000a88887981 */ /* 0x000ee4000c1e1d00 */
[----:B------:R-:W0:Y:S01]  /*0ad0*/  @P0 LDC.64 R162, c[0x0][0x3b8] ;  /* 0x0000ee00ffa20b82 */ /* 0x000e220000000a00 */
[----:B------:R-:W-:Y:S01]  /*0ae0*/  IMAD.WIDE.U32 R140, R198, 0x10, R156 ;  /* 0x00000010c68c7825 */ /* 0x000fe200078e009c */
[----:B------:R-:W3:Y:S05]  /*0af0*/  LDG.E.128 R132, desc[UR10][R144.64] ;  /* 0x0000000a90847981 */ /* 0x000eea000c1e1d00 */
[----:B------:R-:W3:Y:S01]  /*0b00*/  LDG.E.128 R140, desc[UR10][R140.64] ;  /* 0x0000000a8c8c7981 */ /* 0x000ee2000c1e1d00 */
[----:B------:R-:W1:Y:S03]  /*0b10*/  @P0 LDC.64 R194, c[0x0][0x3b8] ;  /* 0x0000ee00ffc20b82 */ /* 0x000e660000000a00 */
[----:B------:R-:W3:Y:S05]  /*0b20*/  LDG.E.128 R144, desc[UR10][R144.64+0x10] ;  /* 0x0000100a90907981 */ /* 0x000eea000c1e1d00 */
[----:B------:R-:W1:Y:S08]  /*0b30*/  @P0 LDC.64 R208, c[0x0][0x3b8] ;  /* 0x0000ee00ffd00b82 */ /* 0x000e700000000a00 */
[----:B------:R-:W1:Y:S01]  /*0b40*/  @P1 LDC.64 R204, c[0x0][0x438] ;  /* 0x00010e00ffcc1b82 */ /* 0x000e620000000a00 */
[----:B0-----:R-:W-:-:S05]  /*0b50*/  @P0 IMAD.WIDE.U32 R162, R203, 0x8, R162 ;  /* 0x00000008cba20825 */ /* 0x001fca00078e00a2 */
[----:B-----5:R0:W5:Y:S01]  /*0b60*/  @P0 LDG.E.64 R178, desc[UR10][R162.64] ;  /* 0x0000000aa2b20981 */ /* 0x020162000c1e1b00 */
[----:B-1----:R-:W-:-:S05]  /*0b70*/  @P0 IMAD.WIDE.U32 R194, R216, 0x8, R194 ;  /* 0x00000008d8c20825 */ /* 0x002fca00078e00c2 */
[----:B------:R1:W5:Y:S01]  /*0b80*/  @P0 LDG.E.64 R176, desc[UR10][R194.64] ;  /* 0x0000000ac2b00981 */ /* 0x000362000c1e1b00 */
[----:B0-----:R-:W-:-:S05]  /*0b90*/  @P0 IMAD.WIDE.U32 R162, R198, 0x8, R208 ;  /* 0x00000008c6a20825 */ /* 0x001fca00078e00d0 */
[----:B------:R0:W5:Y:S01]  /*0ba0*/  @P0 LDG.E.64 R180, desc[UR10][R162.64] ;  /* 0x0000000aa2b40981 */ /* 0x000162000c1e1b00 */
[----:B-1----:R-:W1:Y:S01]  /*0bb0*/  @P1 LDC.64 R194, c[0x0][0x438] ;  /* 0x00010e00ffc21b82 */ /* 0x002e620000000a00 */
[----:B0-----:R-:W-:-:S07]  /*0bc0*/  @P1 IMAD.WIDE.U32 R162, R216, 0x20, R204 ;  /* 0x00000020d8a21825 */ /* 0x001fce00078e00cc */
[----:B------:R-:W0:Y:S01]  /*0bd0*/  @P1 LDC.64 R204, c[0x0][0x438] ;  /* 0x00010e00ffcc1b82 */ /* 0x000e220000000a00 */
[----:B--2---:R-:W-:Y:S01]  /*0be0*/  FSEL R239, R239, RZ, !P3 ;  /* 0x000000ffefef7208 */ /* 0x004fe20005800000 */
[----:B-1----:R-:W-:Y:S01]  /*0bf0*/  @P1 IMAD.WIDE.U32 R194, R203, 0x20, R194 ;  /* 0x00000020cbc21825 */ /* 0x002fe200078e00c2 */
[----:B------:R-:W5:Y:S04]  /*0c00*/  @P1 LDG.E.128 R80, desc[UR10][R162.64] ;  /* 0x0000000aa2501981 */ /* 0x000f68000c1e1d00 */
[----:B------:R-:W5:Y:S04]  /*0c10*/  @P1 LDG.E.128 R88, desc[UR10][R194.64] ;  /* 0x0000000ac2581981 */ /* 0x000f68000c1e1d00 */
[----:B------:R0:W5:Y:S01]  /*0c20*/  @P1 LDG.E.128 R92, desc[UR10][R194.64+0x10] ;  /* 0x0000100ac25c1981 */ /* 0x000162000c1e1d00 */
[----:B----4-:R-:W-:Y:S01]  /*0c30*/  FADD.FTZ R117, -R239, R117 ;  /* 0x00000075ef757221 */ /* 0x010fe20000010100 */
[----:B---3--:R-:W-:-:S02]  /*0c40*/  HADD2.F32 R207, -RZ, R120.H0_H0 ;  /* 0x20000078ffcf7230 */ /* 0x008fc40000004100 */
[----:B------:R-:W5:Y:S01]  /*0c50*/  @P1 LDG.E.128 R84, desc[UR10][R162.64+0x10] ;  /* 0x0000100aa2541981 */ /* 0x000f62000c1e1d00 */
[----:B0-----:R-:W-:-:S04]  /*0c60*/  @P1 IMAD.WIDE.U32 R194, R198, 0x20, R204 ;  /* 0x00000020c6c21825 */ /* 0x001fc800078e00cc */
[----:B------:R-:W-:Y:S01]  /*0c70*/  FADD.FTZ R205, -R239, R116 ;  /* 0x00000074efcd7221 */ /* 0x000fe20000010100 */
[----:B------:R-:W5:Y:S01]  /*0c80*/  @P1 LDG.E.128 R96, desc[UR10][R194.64] ;  /* 0x0000000ac2601981 */ /* 0x000f62000c1e1d00 */
[----:B------:R-:W-:-:S03]  /*0c90*/  HADD2.F32 R120, -RZ, R120.H1_H1 ;  /* 0x30000078ff787230 */ /* 0x000fc60000004100 */
[----:B------:R0:W5:Y:S01]  /*0ca0*/  @P1 LDG.E.128 R100, desc[UR10][R194.64+0x10] ;  /* 0x0000100ac2641981 */ /* 0x000162000c1e1d00 */
[----:B------:R-:W-:Y:S01]  /*0cb0*/  FADD.FTZ R252, R207, R252 ;  /* 0x000000fccffc7221 */ /* 0x000fe20000010000 */
[--C-:B------:R-:W-:Y:S02]  /*0cc0*/  HADD2.F32 R116, -RZ, R124.reuse.H0_H0 ;  /* 0x2000007cff747230 */ /* 0x100fe40000004100 */
[----:B------:R-:W-:Y:S01]  /*0cd0*/  FMUL.FTZ R204, R45, R120 ;  /* 0x000000782dcc7220 */ /* 0x000fe20000410000 */
[----:B------:R-:W-:Y:S02]  /*0ce0*/  HADD2.F32 R124, -RZ, R124.H1_H1 ;  /* 0x3000007cff7c7230 */ /* 0x000fe40000004100 */
[C---:B0-----:R-:W-:Y:S01]  /*0cf0*/  FMUL.FTZ R194, R206.reuse, R205 ;  /* 0x000000cdcec27220 */ /* 0x041fe20000410000 */
[----:B------:R-:W-:-:S03]  /*0d00*/  FMUL.FTZ R205, R206, R117 ;  /* 0x00000075cecd7220 */ /* 0x000fc60000410000 */
[-C--:B------:R-:W-:Y:S01]  /*0d10*/  FFMA.FTZ R4, R194, R207.reuse, R4 ;  /* 0x000000cfc2047223 */ /* 0x080fe20000010004 */
[----:B------:R-:W-:Y:S01]  /*0d20*/  FMUL.FTZ R207, R44, R207 ;  /* 0x000000cf2ccf7220 */ /* 0x000fe20000410000 */
[----:B------:R-:W-:Y:S01]  /*0d30*/  FADD.FTZ R117, -R239, R118 ;  /* 0x00000076ef757221 */ /* 0x000fe20000010100 */
[----:B------:R-:W-:Y:S02]  /*0d40*/  FADD.FTZ R186, R124, R186 ;  /* 0x000000ba7cba7221 */ /* 0x000fe40000010000 */
[----:B------:R-:W-:Y:S01]  /*0d50*/  FFMA.FTZ R195, R68, R116, R207 ;  /* 0x0000007444c37223 */ /* 0x000fe200000100cf */
[----:B------:R-:W-:Y:S02]  /*0d60*/  HADD2.F32 R207, -RZ, R121.H0_H0 ;  /* 0x20000079ffcf7230 */ /* 0x000fe40000004100 */
[-C--:B------:R-:W-:Y:S01]  /*0d70*/  FFMA.FTZ R26, R205, R124.reuse, R26 ;  /* 0x0000007ccd1a7223 */ /* 0x080fe2000001001a */
[----:B------:R-:W-:Y:S01]  /*0d80*/  FFMA.FTZ R204, R69, R124, R204 ;  /* 0x0000007c45cc7223 */ /* 0x000fe200000100cc */
[----:B------:R-:W-:Y:S01]  /*0d90*/  FMUL.FTZ R208, R206, R117 ;  /* 0x00000075ced07220 */ /* 0x000fe20000410000 */
[----:B------:R-:W2:Y:S01]  /*0da0*/  LDL.LU R124, [R1+0xc] ;  /* 0x00000c00017c7983 */ /* 0x000ea20000300800 */
[----:B------:R-:W-:Y:S01]  /*0db0*/  FADD.FTZ R187, R116, R187 ;  /* 0x000000bb74bb7221 */ /* 0x000fe20000010000 */
[----:B------:R-:W-:Y:S01]  /*0dc0*/  FFMA.FTZ R27, R194, R116, R27 ;  /* 0x00000074c21b7223 */ /* 0x000fe2000001001b */
[----:B------:R-:W-:Y:S01]  /*0dd0*/  FADD.FTZ R212, R120, R212 ;  /* 0x000000d478d47221 */ /* 0x000fe20000010000 */
[----:B------:R-:W-:Y:S01]  /*0de0*/  FADD.FTZ R211, R207, R211 ;  /* 0x000000d3cfd37221 */ /* 0x000fe20000010000 */
[----:B------:R-:W-:-:S02]  /*0df0*/  HADD2.F32 R116, -RZ, R125.H0_H0 ;  /* 0x2000007dff747230 */ /* 0x000fc40000004100 */
[-C--:B------:R-:W-:Y:S01]  /*0e00*/  FFMA.FTZ R233, R208, R207.reuse, R233 ;  /* 0x000000cfd0e97223 */ /* 0x080fe200000100e9 */
[----:B------:R-:W-:Y:S01]  /*0e10*/  FMUL.FTZ R207, R46, R207 ;  /* 0x000000cf2ecf7220 */ /* 0x000fe20000410000 */
[----:B------:R-:W-:Y:S01]  /*0e20*/  FADD.FTZ R119, -R239, R119 ;  /* 0x00000077ef777221 */ /* 0x000fe20000010100 */
[----:B------:R-:W-:Y:S01]  /*0e30*/  FFMA.FTZ R3, R205, R120, R3 ;  /* 0x00000078cd037223 */ /* 0x000fe20000010003 */
[----:B------:R-:W-:Y:S01]  /*0e40*/  STL [R1], R212 ;  /* 0x000000d401007387 */ /* 0x000fe20000100800 */
[----:B------:R-:W-:Y:S01]  /*0e50*/  FADD.FTZ R185, R116, R185 ;  /* 0x000000b974b97221 */ /* 0x000fe20000010000 */
[-C--:B------:R-:W-:Y:S01]  /*0e60*/  FFMA.FTZ R25, R208, R116.reuse, R25 ;  /* 0x00000074d0197223 */ /* 0x080fe20000010019 */
[----:B------:R-:W-:Y:S01]  /*0e70*/  FFMA.FTZ R207, R70, R116, R207 ;  /* 0x0000007446cf7223 */ /* 0x000fe200000100cf */
[----:B------:R-:W3:Y:S01]  /*0e80*/  LDL.LU R120, [R1+0x10] ;  /* 0x0000100001787983 */ /* 0x000ee20000300800 */
[----:B------:R-:W-:Y:S02]  /*0e90*/  HADD2.F32 R116, -RZ, R121.H1_H1 ;  /* 0x30000079ff747230 */ /* 0x000fe40000004100 */
[----:B------:R-:W-:Y:S01]  /*0ea0*/  FMUL.FTZ R121, R206, R119 ;  /* 0x00000077ce797220 */ /* 0x000fe20000410000 */
[----:B------:R-:W-:Y:S04]  /*0eb0*/  STL [R1+0x4], R211 ;  /* 0x000004d301007387 */ /* 0x000fe80000100800 */
[----:B------:R-:W4:Y:S04]  /*0ec0*/  LDL.LU R119, [R1+0x14] ;  /* 0x0000140001777983 */ /* 0x000f280000300800 */
[----:B------:R-:W4:Y:S01]  /*0ed0*/  LDL.LU R118, [R1+0x18] ;  /* 0x0000180001767983 */ /* 0x000f220000300800 */
[----:B------:R-:W-:-:S02]  /*0ee0*/  HADD2.F32 R125, -RZ, R125.H1_H1 ;  /* 0x3000007dff7d7230 */ /* 0x000fc40000004100 */
[----:B------:R-:W-:Y:S01]  /*0ef0*/  FADD.FTZ R210, R116, R210 ;  /* 0x000000d274d27221 */ /* 0x000fe20000010000 */
[-C--:B------:R-:W-:Y:S01]  /*0f00*/  FFMA.FTZ R234, R121, R116.reuse, R234 ;  /* 0x0000007479ea7223 */ /* 0x080fe200000100ea */
[----:B------:R-:W-:Y:S01]  /*0f10*/  FMUL.FTZ R116, R47, R116 ;  /* 0x000000742f747220 */ /* 0x000fe20000410000 */
[----:B------:R-:W-:-:S03]  /*0f20*/  FADD.FTZ R117, -R239, R128 ;  /* 0x00000080ef757221 */ /* 0x000fc60000010100 */
[----:B------:R-:W-:Y:S01]  /*0f30*/  FFMA.FTZ R209, R71, R125, R116 ;  /* 0x0000007d47d17223 */ /* 0x000fe20000010074 */
[----:B------:R-:W-:Y:S01]  /*0f40*/  HADD2.F32 R116, -RZ, R122.H0_H0 ;  /* 0x2000007aff747230 */ /* 0x000fe20000004100 */
[----:B------:R0:W-:Y:S01]  /*0f50*/  STL [R1+0x8], R210 ;  /* 0x000008d201007387 */ /* 0x0001e20000100800 */
[----:B------:R-:W-:-:S03]  /*0f60*/  FMUL.FTZ R128, R206, R117 ;  /* 0x00000075ce807220 */ /* 0x000fc60000410000 */
[----:B------:R-:W-:Y:S01]  /*0f70*/  FMUL.FTZ R117, R40, R116 ;  /* 0x0000007428757220 */ /* 0x000fe20000410000 */
[----:B0-----:R-:W-:-:S05]  /*0f80*/  HADD2.F32 R210, -RZ, R126.H0_H0 ;  /* 0x2000007effd27230 */ /* 0x001fca0000004100 */
[----:B------:R-:W-:Y:S01]  /*0f90*/  FADD.FTZ R183, R210, R183 ;  /* 0x000000b7d2b77221 */ /* 0x000fe20000010000 */
[-C--:B------:R-:W-:Y:S01]  /*0fa0*/  FFMA.FTZ R23, R128, R210.reuse, R23 ;  /* 0x000000d280177223 */ /* 0x080fe20000010017 */
[----:B------:R-:W-:Y:S01]  /*0fb0*/  FFMA.FTZ R210, R64, R210, R117 ;  /* 0x000000d240d27223 */ /* 0x000fe20000010075 */
[----:B------:R-:W-:Y:S02]  /*0fc0*/  HADD2.F32 R117, -RZ, R122.H1_H1 ;  /* 0x3000007aff757230 */ /* 0x000fe40000004100 */
[----:B------:R-:W-:Y:S01]  /*0fd0*/  FFMA.FTZ R235, R128, R116, R235 ;  /* 0x0000007480eb7223 */ /* 0x000fe200000100eb */
[----:B------:R-:W-:Y:S01]  /*0fe0*/  FADD.FTZ R129, -R239, R129 ;  /* 0x00000081ef817221 */ /* 0x000fe20000010100 */
[----:B------:R-:W-:-:S03]  /*0ff0*/  HADD2.F32 R126, -RZ, R126.H1_H1 ;  /* 0x3000007eff7e7230 */ /* 0x000fc60000004100 */
[C---:B------:R-:W-:Y:S01]  /*1000*/  FMUL.FTZ R211, R206.reuse, R129 ;  /* 0x00000081ced37220 */ /* 0x040fe20000410000 */
[----:B------:R-:W-:Y:S01]  /*1010*/  FADD.FTZ R213, -R239, R130 ;  /* 0x00000082efd57221 */ /* 0x000fe20000010100 */
[----:B------:R-:W-:Y:S02]  /*1020*/  HADD2.F32 R212, -RZ, R127.H0_H0 ;  /* 0x2000007fffd47230 */ /* 0x000fe40000004100 */
[----:B------:R-:W-:Y:S01]  /*1030*/  FFMA.FTZ R236, R211, R117, R236 ;  /* 0x00000075d3ec7223 */ /* 0x000fe200000100ec */
[----:B------:R-:W-:Y:S02]  /*1040*/  FMUL.FTZ R213, R206, R213 ;  /* 0x000000d5ced57220 */ /* 0x000fe40000410000 */
[----:B------:R-:W-:Y:S02]  /*1050*/  FADD.FTZ R175, R212, R175 ;  /* 0x000000afd4af7221 */ /* 0x000fe40000010000 */
[----:B------:R-:W-:Y:S01]  /*1060*/  FFMA.FTZ R21, R213, R212, R21 ;  /* 0x000000d4d5157223 */ /* 0x000fe20000010015 */
[----:B------:R-:W-:-:S02]  /*1070*/  HADD2.F32 R217, -RZ, R140.H0_H0 ;  /* 0x2000008cffd97230 */ /* 0x000fc40000004100 */
[----:B------:R-:W-:-:S03]  /*1080*/  FADD.FTZ R133, -R239, R133 ;  /* 0x00000085ef857221 */ /* 0x000fc60000010100 */
[----:B------:R-:W-:Y:S01]  /*1090*/  FADD.FTZ R197, R217, R197 ;  /* 0x000000c5d9c57221 */ /* 0x000fe20000010000 */
[----:B------:R-:W-:Y:S01]  /*10a0*/  FMUL.FTZ R218, R206, R133 ;  /* 0x00000085ceda7220 */ /* 0x000fe20000410000 */
[----:B------:R-:W-:-:S04]  /*10b0*/  IMAD.WIDE.U32 R148, R203, 0x10, R148 ;  /* 0x00000010cb947825 */ /* 0x000fc800078e0094 */
[----:B------:R-:W-:-:S04]  /*10c0*/  IMAD.WIDE.U32 R160, R203, 0x20, R160 ;  /* 0x00000020cba07825 */ /* 0x000fc800078e00a0 */
[----:B------:R-:W-:Y:S01]  /*10d0*/  FADD.FTZ R135, -R239, R135 ;  /* 0x00000087ef877221 */ /* 0x000fe20000010100 */
[----:B------:R-:W4:Y:S01]  /*10e0*/  LDG.E.128 R148, desc[UR10][R148.64] ;  /* 0x0000000a94947981 */ /* 0x000f22000c1e1d00 */
[----:B------:R-:W-:-:S03]  /*10f0*/  IMAD.WIDE.U32 R156, R203, 0x10, R156 ;  /* 0x00000010cb9c7825 */ /* 0x000fc600078e009c */
[----:B------:R-:W4:Y:S01]  /*1100*/  LDG.E.128 R152, desc[UR10][R160.64] ;  /* 0x0000000aa0987981 */ /* 0x000f22000c1e1d00 */
[----:B------:R-:W-:Y:S01]  /*1110*/  FADD.FTZ R184, R125, R184 ;  /* 0x000000b87db87221 */ /* 0x000fe20000010000 */
[----:B------:R-:W-:Y:S01]  /*1120*/  FFMA.FTZ R24, R121, R125, R24 ;  /* 0x0000007d79187223 */ /* 0x000fe20000010018 */
[----:B------:R-:W-:Y:S01]  /*1130*/  FMUL.FTZ R222, R206, R135 ;  /* 0x00000087cede7220 */ /* 0x000fe20000410000 */
[----:B------:R-:W4:Y:S01]  /*1140*/  LDG.E.128 R156, desc[UR10][R156.64] ;  /* 0x0000000a9c9c7981 */ /* 0x000f22000c1e1d00 */
[----:B------:R-:W-:Y:S01]  /*1150*/  FADD.FTZ R145, -R239, R145 ;  /* 0x00000091ef917221 */ /* 0x000fe20000010100 */
[----:B------:R-:W-:-:S03]  /*1160*/  HADD2.F32 R225, -RZ, R142.H1_H1 ;  /* 0x3000008effe17230 */ /* 0x000fc60000004100 */
[----:B------:R-:W-:Y:S01]  /*1170*/  FMUL.FTZ R226, R206, R145 ;  /* 0x00000091cee27220 */ /* 0x000fe20000410000 */
[--C-:B------:R-:W-:Y:S02]  /*1180*/  HADD2.F32 R219, -RZ, R141.reuse.H0_H0 ;  /* 0x2000008dffdb7230 */ /* 0x100fe40000004100 */
[----:B------:R-:W-:Y:S01]  /*1190*/  FADD.FTZ R190, R225, R190 ;  /* 0x000000bee1be7221 */ /* 0x000fe20000010000 */
[----:B------:R-:W-:Y:S02]  /*11a0*/  HADD2.F32 R141, -RZ, R141.H1_H1 ;  /* 0x3000008dff8d7230 */ /* 0x000fe40000004100 */
[----:B------:R-:W-:Y:S01]  /*11b0*/  FFMA.FTZ R30, R226, R225, R30 ;  /* 0x000000e1e21e7223 */ /* 0x000fe2000001001e */
[--C-:B------:R-:W-:Y:S01]  /*11c0*/  HADD2.F32 R228, -RZ, R143.reuse.H0_H0 ;  /* 0x2000008fffe47230 */ /* 0x100fe20000004100 */
[----:B------:R-:W4:Y:S01]  /*11d0*/  LDG.E.128 R160, desc[UR10][R160.64+0x10] ;  /* 0x0000100aa0a07981 */ /* 0x000f22000c1e1d00 */
[----:B------:R-:W-:Y:S02]  /*11e0*/  HADD2.F32 R143, -RZ, R143.H1_H1 ;  /* 0x3000008fff8f7230 */ /* 0x000fe40000004100 */
[----:B--2---:R-:W-:Y:S01]  /*11f0*/  FADD.FTZ R124, R116, R124 ;  /* 0x0000007c747c7221 */ /* 0x004fe20000010000 */
[----:B------:R-:W-:-:S04]  /*1200*/  FMUL.FTZ R116, R41, R117 ;  /* 0x0000007529747220 */ /* 0x000fc80000410000 */
[----:B------:R-:W-:Y:S01]  /*1210*/  FFMA.FTZ R129, R65, R126, R116 ;  /* 0x0000007e41817223 */ /* 0x000fe20000010074 */
[----:B------:R-:W-:Y:S01]  /*1220*/  HADD2.F32 R116, -RZ, R123.H0_H0 ;  /* 0x2000007bff747230 */ /* 0x000fe20000004100 */
[----:B------:R-:W-:Y:S01]  /*1230*/  STL [R1+0xc], R124 ;  /* 0x00000c7c01007387 */ /* 0x000fe20000100800 */
[----:B---3--:R-:W-:-:S03]  /*1240*/  FADD.FTZ R120, R117, R120 ;  /* 0x0000007875787221 */ /* 0x008fc60000010000 */
[----:B------:R-:W-:Y:S01]  /*1250*/  FMUL.FTZ R117, R42, R116 ;  /* 0x000000742a757220 */ /* 0x000fe20000410000 */
[----:B----4-:R-:W-:Y:S01]  /*1260*/  FADD.FTZ R119, R116, R119 ;  /* 0x0000007774777221 */ /* 0x010fe20000010000 */
[----:B------:R0:W-:Y:S02]  /*1270*/  STL [R1+0x10], R120 ;  /* 0x0000107801007387 */ /* 0x0001e40000100800 */
[----:B------:R-:W-:Y:S01]  /*1280*/  FFMA.FTZ R212, R66, R212, R117 ;  /* 0x000000d442d47223 */ /* 0x000fe20000010075 */
[----:B------:R-:W-:Y:S01]  /*1290*/  FADD.FTZ R117, -R239, R132 ;  /* 0x00000084ef757221 */ /* 0x000fe20000010100 */
[----:B------:R1:W-:Y:S01]  /*12a0*/  STL [R1+0x14], R119 ;  /* 0x0000147701007387 */ /* 0x0003e20000100800 */
[----:B------:R-:W-:Y:S02]  /*12b0*/  HADD2.F32 R123, -RZ, R123.H1_H1 ;  /* 0x3000007bff7b7230 */ /* 0x000fe40000004100 */
[----:B------:R-:W-:Y:S01]  /*12c0*/  FFMA.FTZ R237, R213, R116, R237 ;  /* 0x00000074d5ed7223 */ /* 0x000fe200000100ed */
[----:B0-----:R-:W-:Y:S01]  /*12d0*/  FMUL.FTZ R120, R206, R117 ;  /* 0x00000075ce787220 */ /* 0x001fe20000410000 */
[----:B------:R-:W2:Y:S01]  /*12e0*/  LDL.LU R125, [R1+0x1c] ;  /* 0x00001c00017d7983 */ /* 0x000ea20000300800 */
[----:B-1----:R-:W-:-:S02]  /*12f0*/  HADD2.F32 R119, -RZ, R136.H0_H0 ;  /* 0x20000088ff777230 */ /* 0x002fc40000004100 */
[----:B------:R-:W-:Y:S01]  /*1300*/  FFMA.FTZ R167, R120, R217, R167 ;  /* 0x000000d978a77223 */ /* 0x000fe200000100a7 */
[----:B------:R-:W-:Y:S02]  /*1310*/  HADD2.F32 R136, -RZ, R136.H1_H1 ;  /* 0x30000088ff887230 */ /* 0x000fe40000004100 */
[----:B------:R-:W-:Y:S01]  /*1320*/  FADD.FTZ R118, R123, R118 ;  /* 0x000000767b767221 */ /* 0x000fe20000010000 */
[----:B------:R-:W-:Y:S02]  /*1330*/  HADD2.F32 R116, -RZ, R137.H1_H1 ;  /* 0x30000089ff747230 */ /* 0x000fe40000004100 */
[----:B------:R-:W-:Y:S01]  /*1340*/  FMUL.FTZ R117, R52, R119 ;  /* 0x0000007734757220 */ /* 0x000fe20000410000 */
[----:B------:R-:W3:Y:S03]  /*1350*/  LDL.LU R124, [R1+0x20] ;  /* 0x00002000017c7983 */ /* 0x000ee60000300800 */
[----:B------:R-:W-:Y:S01]  /*1360*/  FFMA.FTZ R217, R76, R217, R117 ;  /* 0x000000d94cd97223 */ /* 0x000fe20000010075 */
[----:B------:R-:W-:-:S02]  /*1370*/  HADD2.F32 R117, -RZ, R140.H1_H1 ;  /* 0x3000008cff757230 */ /* 0x000fc40000004100 */
[----:B------:R-:W-:Y:S01]  /*1380*/  FMUL.FTZ R140, R53, R136 ;  /* 0x00000088358c7220 */ /* 0x000fe20000410000 */
[----:B------:R-:W-:Y:S01]  /*1390*/  FADD.FTZ R199, R119, R199 ;  /* 0x000000c777c77221 */ /* 0x000fe20000010000 */
[----:B------:R-:W-:Y:S01]  /*13a0*/  FFMA.FTZ R12, R120, R119, R12 ;  /* 0x00000077780c7223 */ /* 0x000fe2000001000c */
[----:B------:R-:W4:Y:S01]  /*13b0*/  LDL.LU R122, [R1+0x24] ;  /* 0x00002400017a7983 */ /* 0x000f220000300800 */
[----:B------:R-:W-:Y:S01]  /*13c0*/  FADD.FTZ R196, R117, R196 ;  /* 0x000000c475c47221 */ /* 0x000fe20000010000 */
[-C--:B------:R-:W-:Y:S01]  /*13d0*/  FFMA.FTZ R166, R218, R117.reuse, R166 ;  /* 0x00000075daa67223 */ /* 0x080fe200000100a6 */
[----:B------:R-:W-:Y:S01]  /*13e0*/  FFMA.FTZ R140, R77, R117, R140 ;  /* 0x000000754d8c7223 */ /* 0x000fe2000001008c */
[----:B------:R-:W-:Y:S01]  /*13f0*/  FADD.FTZ R117, -R239, R134 ;  /* 0x00000086ef757221 */ /* 0x000fe20000010100 */
[----:B------:R-:W-:-:S03]  /*1400*/  HADD2.F32 R119, -RZ, R137.H0_H0 ;  /* 0x20000089ff777230 */ /* 0x000fc60000004100 */
[----:B------:R-:W-:Y:S02]  /*1410*/  FMUL.FTZ R220, R206, R117 ;  /* 0x00000075cedc7220 */ /* 0x000fe40000410000 */
[-C--:B------:R-:W-:Y:S01]  /*1420*/  FMUL.FTZ R117, R54, R119.reuse ;  /* 0x0000007736757220 */ /* 0x080fe20000410000 */
[----:B------:R-:W-:Y:S01]  /*1430*/  FADD.FTZ R229, R119, R229 ;  /* 0x000000e577e57221 */ /* 0x000fe20000010000 */
[----:B------:R-:W-:Y:S01]  /*1440*/  FFMA.FTZ R10, R220, R119, R10 ;  /* 0x00000077dc0a7223 */ /* 0x000fe2000001000a */
[--C-:B------:R-:W-:Y:S02]  /*1450*/  HADD2.F32 R119, -RZ, R138.reuse.H0_H0 ;  /* 0x2000008aff777230 */ /* 0x100fe40000004100 */
[----:B------:R-:W-:Y:S01]  /*1460*/  HADD2.F32 R138, -RZ, R138.H1_H1 ;  /* 0x3000008aff8a7230 */ /* 0x000fe20000004100 */
[----:B------:R0:W-:Y:S01]  /*1470*/  STL [R1+0x18], R118 ;  /* 0x0000187601007387 */ /* 0x0001e20000100800 */
[----:B------:R-:W-:Y:S01]  /*1480*/  FADD.FTZ R232, R116, R232 ;  /* 0x000000e874e87221 */ /* 0x000fe20000010000 */
[-C--:B------:R-:W-:Y:S01]  /*1490*/  FFMA.FTZ R9, R222, R116.reuse, R9 ;  /* 0x00000074de097223 */ /* 0x080fe20000010009 */
[----:B0-----:R-:W-:Y:S01]  /*14a0*/  FMUL.FTZ R118, R55, R116 ;  /* 0x0000007437767220 */ /* 0x001fe20000410000 */
[----:B------:R-:W-:-:S04]  /*14b0*/  FMUL.FTZ R116, R49, R138 ;  /* 0x0000008a31747220 */ /* 0x000fc80000410000 */
[----:B------:R-:W-:Y:S01]  /*14c0*/  FFMA.FTZ R225, R73, R225, R116 ;  /* 0x000000e149e17223 */ /* 0x000fe20000010074 */
[----:B------:R-:W-:Y:S02]  /*14d0*/  HADD2.F32 R116, -RZ, R139.H1_H1 ;  /* 0x3000008bff747230 */ /* 0x000fe40000004100 */
[----:B------:R-:W-:-:S03]  /*14e0*/  FFMA.FTZ R221, R79, R141, R118 ;  /* 0x0000008d4fdd7223 */ /* 0x000fc60000010076 */
[----:B------:R-:W-:-:S04]  /*14f0*/  FMUL.FTZ R118, R51, R116 ;  /* 0x0000007433767220 */ /* 0x000fc80000410000 */
[----:B------:R-:W-:Y:S02]  /*1500*/  FFMA.FTZ R231, R75, R143, R118 ;  /* 0x0000008f4be77223 */ /* 0x000fe40000010076 */
[----:B------:R-:W4:Y:S01]  /*1510*/  LDL.LU R118, [R1+0x28] ;  /* 0x0000280001767983 */ /* 0x000f220000300800 */
[----:B------:R-:W-:Y:S01]  /*1520*/  FADD.FTZ R193, R219, R193 ;  /* 0x000000c1dbc17221 */ /* 0x000fe20000010000 */
[-C--:B------:R-:W-:Y:S01]  /*1530*/  FFMA.FTZ R165, R220, R219.reuse, R165 ;  /* 0x000000dbdca57223 */ /* 0x080fe200000100a5 */
[----:B------:R-:W-:Y:S01]  /*1540*/  FFMA.FTZ R219, R78, R219, R117 ;  /* 0x000000db4edb7223 */ /* 0x000fe20000010075 */
[----:B------:R-:W-:Y:S01]  /*1550*/  FADD.FTZ R117, -R239, R144 ;  /* 0x00000090ef757221 */ /* 0x000fe20000010100 */
[----:B------:R-:W-:-:S03]  /*1560*/  HADD2.F32 R223, -RZ, R142.H0_H0 ;  /* 0x2000008effdf7230 */ /* 0x000fc60000004100 */
[----:B------:R-:W-:Y:S01]  /*1570*/  FMUL.FTZ R224, R206, R117 ;  /* 0x00000075cee07220 */ /* 0x000fe20000410000 */
[----:B------:R-:W-:Y:S01]  /*1580*/  FMUL.FTZ R117, R48, R119 ;  /* 0x0000007730757220 */ /* 0x000fe20000410000 */
[----:B------:R-:W-:Y:S02]  /*1590*/  FADD.FTZ R191, R223, R191 ;  /* 0x000000bfdfbf7221 */ /* 0x000fe40000010000 */
[-C--:B------:R-:W-:Y:S01]  /*15a0*/  FFMA.FTZ R31, R224, R223.reuse, R31 ;  /* 0x000000dfe01f7223 */ /* 0x080fe2000001001f */
[----:B------:R-:W-:Y:S01]  /*15b0*/  FFMA.FTZ R223, R72, R223, R117 ;  /* 0x000000df48df7223 */ /* 0x000fe20000010075 */
[----:B------:R-:W-:Y:S01]  /*15c0*/  FADD.FTZ R227, -R239, R146 ;  /* 0x00000092efe37221 */ /* 0x000fe20000010100 */
[----:B------:R-:W-:Y:S02]  /*15d0*/  HADD2.F32 R117, -RZ, R139.H0_H0 ;  /* 0x2000008bff757230 */ /* 0x000fe40000004100 */
[----:B------:R-:W-:Y:S01]  /*15e0*/  FADD.FTZ R242, R119, R242 ;  /* 0x000000f277f27221 */ /* 0x000fe20000010000 */
[----:B------:R-:W-:Y:S01]  /*15f0*/  FFMA.FTZ R8, R224, R119, R8 ;  /* 0x00000077e0087223 */ /* 0x000fe20000010008 */
[----:B------:R-:W-:Y:S01]  /*1600*/  FMUL.FTZ R227, R206, R227 ;  /* 0x000000e3cee37220 */ /* 0x000fe20000410000 */
[----:B------:R-:W-:Y:S01]  /*1610*/  FADD.FTZ R147, -R239, R147 ;  /* 0x00000093ef937221 */ /* 0x000fe20000010100 */
[----:B------:R-:W-:Y:S01]  /*1620*/  FMUL.FTZ R119, R50, R117 ;  /* 0x0000007532777220 */ /* 0x000fe20000410000 */
[----:B------:R-:W-:Y:S01]  /*1630*/  FADD.FTZ R189, R228, R189 ;  /* 0x000000bde4bd7221 */ /* 0x000fe20000010000 */
[-C--:B------:R-:W-:Y:S01]  /*1640*/  FFMA.FTZ R29, R227, R228.reuse, R29 ;  /* 0x000000e4e31d7223 */ /* 0x080fe2000001001d */
[----:B------:R-:W-:Y:S01]  /*1650*/  FMUL.FTZ R230, R206, R147 ;  /* 0x00000093cee67220 */ /* 0x000fe20000410000 */
[----:B------:R-:W-:Y:S01]  /*1660*/  FFMA.FTZ R228, R74, R228, R119 ;  /* 0x000000e44ae47223 */ /* 0x000fe20000010077 */
[----:B------:R-:W-:Y:S01]  /*1670*/  FADD.FTZ R244, R117, R244 ;  /* 0x000000f475f47221 */ /* 0x000fe20000010000 */
[----:B------:R-:W-:Y:S01]  /*1680*/  FFMA.FTZ R6, R227, R117, R6 ;  /* 0x00000075e3067223 */ /* 0x000fe20000010006 */
[----:B------:R-:W-:-:S02]  /*1690*/  HADD2.F32 R119, -RZ, R148.H0_H0 ;  /* 0x20000094ff777230 */ /* 0x000fc40000004100 */
[C---:B------:R-:W-:Y:S01]  /*16a0*/  FADD.FTZ R117, -R239.reuse, R152 ;  /* 0x00000098ef757221 */ /* 0x040fe20000010100 */
[----:B------:R-:W-:Y:S01]  /*16b0*/  FADD.FTZ R245, R116, R245 ;  /* 0x000000f574f57221 */ /* 0x000fe20000010000 */
[----:B------:R-:W-:Y:S01]  /*16c0*/  FFMA.FTZ R5, R230, R116, R5 ;  /* 0x00000074e6057223 */ /* 0x000fe20000010005 */
[----:B------:R-:W-:Y:S02]  /*16d0*/  HADD2.F32 R116, -RZ, R156.H0_H0 ;  /* 0x2000009cff747230 */ /* 0x000fe40000004100 */
[----:B------:R-:W-:Y:S01]  /*16e0*/  FMUL.FTZ R132, R206, R117 ;  /* 0x00000075ce847220 */ /* 0x000fe20000410000 */
[----:B------:R-:W-:Y:S01]  /*16f0*/  FMUL.FTZ R133, R36, R119 ;  /* 0x0000007724857220 */ /* 0x000fe20000410000 */
[----:B------:R-:W-:Y:S01]  /*1700*/  FADD.FTZ R153, -R239, R153 ;  /* 0x00000099ef997221 */ /* 0x000fe20000010100 */
[----:B------:R-:W-:Y:S02]  /*1710*/  HADD2.F32 R148, -RZ, R148.H1_H1 ;  /* 0x30000094ff947230 */ /* 0x000fe40000004100 */
[----:B------:R-:W-:Y:S01]  /*1720*/  FADD.FTZ R173, R116, R173 ;  /* 0x000000ad74ad7221 */ /* 0x000fe20000010000 */
[----:B------:R-:W-:-:S02]  /*1730*/  HADD2.F32 R135, -RZ, R156.H1_H1 ;  /* 0x3000009cff877230 */ /* 0x000fc40000004100 */
[-C--:B------:R-:W-:Y:S01]  /*1740*/  FFMA.FTZ R19, R132, R116.reuse, R19 ;  /* 0x0000007484137223 */ /* 0x080fe20000010013 */
[----:B------:R-:W-:Y:S01]  /*1750*/  FFMA.FTZ R133, R60, R116, R133 ;  /* 0x000000743c857223 */ /* 0x000fe20000010085 */
[----:B------:R-:W-:Y:S01]  /*1760*/  FMUL.FTZ R134, R206, R153 ;  /* 0x00000099ce867220 */ /* 0x000fe20000410000 */
[----:B------:R-:W-:Y:S01]  /*1770*/  FFMA.FTZ R240, R132, R119, R240 ;  /* 0x0000007784f07223 */ /* 0x000fe200000100f0 */
[----:B------:R-:W-:Y:S01]  /*1780*/  FMUL.FTZ R116, R37, R148 ;  /* 0x0000009425747220 */ /* 0x000fe20000410000 */
[----:B------:R-:W-:Y:S01]  /*1790*/  FADD.FTZ R117, -R239, R154 ;  /* 0x0000009aef757221 */ /* 0x000fe20000010100 */
[----:B------:R-:W-:Y:S01]  /*17a0*/  FADD.FTZ R172, R135, R172 ;  /* 0x000000ac87ac7221 */ /* 0x000fe20000010000 */
[-C--:B------:R-:W-:Y:S01]  /*17b0*/  FFMA.FTZ R18, R134, R135.reuse, R18 ;  /* 0x0000008786127223 */ /* 0x080fe20000010012 */
[----:B------:R-:W-:Y:S01]  /*17c0*/  FFMA.FTZ R135, R61, R135, R116 ;  /* 0x000000873d877223 */ /* 0x000fe20000010074 */
[----:B------:R-:W-:Y:S01]  /*17d0*/  FADD.FTZ R200, R136, R200 ;  /* 0x000000c888c87221 */ /* 0x000fe20000010000 */
[----:B------:R-:W-:Y:S01]  /*17e0*/  FFMA.FTZ R11, R218, R136, R11 ;  /* 0x00000088da0b7223 */ /* 0x000fe2000001000b */
[----:B------:R-:W-:-:S02]  /*17f0*/  HADD2.F32 R116, -RZ, R157.H0_H0 ;  /* 0x2000009dff747230 */ /* 0x000fc40000004100 */
[----:B------:R-:W-:-:S03]  /*1800*/  FMUL.FTZ R136, R206, R117 ;  /* 0x00000075ce887220 */ /* 0x000fc60000410000 */
[----:B------:R-:W-:Y:S01]  /*1810*/  FADD.FTZ R171, R116, R171 ;  /* 0x000000ab74ab7221 */ /* 0x000fe20000010000 */
[----:B------:R-:W-:Y:S01]  /*1820*/  FFMA.FTZ R17, R136, R116, R17 ;  /* 0x0000007488117223 */ /* 0x000fe20000010011 */
[----:B------:R-:W-:Y:S02]  /*1830*/  HADD2.F32 R139, -RZ, R157.H1_H1 ;  /* 0x3000009dff8b7230 */ /* 0x000fe40000004100 */
[----:B------:R-:W-:Y:S01]  /*1840*/  FADD.FTZ R192, R141, R192 ;  /* 0x000000c08dc07221 */ /* 0x000fe20000010000 */
[----:B------:R-:W-:Y:S01]  /*1850*/  FFMA.FTZ R164, R222, R141, R164 ;  /* 0x0000008ddea47223 */ /* 0x000fe200000100a4 */
[----:B------:R-:W-:Y:S01]  /*1860*/  FADD.FTZ R141, -R239, R160 ;  /* 0x000000a0ef8d7221 */ /* 0x000fe20000010100 */
[----:B--2---:R-:W-:Y:S01]  /*1870*/  FADD.FTZ R125, R119, R125 ;  /* 0x0000007d777d7221 */ /* 0x004fe20000010000 */
[----:B------:R-:W-:-:S05]  /*1880*/  HADD2.F32 R119, -RZ, R149.H0_H0 ;  /* 0x20000095ff777230 */ /* 0x000fca0000004100 */
[----:B------:R-:W-:-:S04]  /*1890*/  FMUL.FTZ R137, R38, R119 ;  /* 0x0000007726897220 */ /* 0x000fc80000410000 */
[----:B------:R-:W-:Y:S01]  /*18a0*/  FFMA.FTZ R137, R62, R116, R137 ;  /* 0x000000743e897223 */ /* 0x000fe20000010089 */
[----:B------:R-:W-:Y:S02]  /*18b0*/  HADD2.F32 R116, -RZ, R149.H1_H1 ;  /* 0x30000095ff747230 */ /* 0x000fe40000004100 */
[----:B---3--:R-:W-:Y:S01]  /*18c0*/  FADD.FTZ R124, R148, R124 ;  /* 0x0000007c947c7221 */ /* 0x008fe20000010000 */
[----:B------:R-:W-:Y:S01]  /*18d0*/  STL [R1+0x1c], R125 ;  /* 0x00001c7d01007387 */ /* 0x000fe20000100800 */
[----:B----4-:R-:W-:-:S03]  /*18e0*/  FADD.FTZ R122, R119, R122 ;  /* 0x0000007a777a7221 */ /* 0x010fc60000010000 */
[----:B------:R0:W-:Y:S04]  /*18f0*/  STL [R1+0x20], R124 ;  /* 0x0000207c01007387 */ /* 0x0001e80000100800 */
[----:B------:R1:W-:Y:S04]  /*1900*/  STL [R1+0x24], R122 ;  /* 0x0000247a01007387 */ /* 0x0003e80000100800 */
[----:B------:R-:W2:Y:S01]  /*1910*/  LDL.LU R157, [R1+0x30] ;  /* 0x00003000019d7983 */ /* 0x000ea20000300800 */
[----:B------:R-:W-:-:S05]  /*1920*/  FADD.FTZ R118, R116, R118 ;  /* 0x0000007674767221 */ /* 0x000fca0000010000 */
[----:B------:R3:W-:Y:S04]  /*1930*/  STL [R1+0x28], R118 ;  /* 0x0000287601007387 */ /* 0x0007e80000100800 */
[----:B------:R-:W4:Y:S01]  /*1940*/  LDL.LU R160, [R1+0x2c] ;  /* 0x00002c0001a07983 */ /* 0x000f220000300800 */
[----:B------:R-:W-:Y:S01]  /*1950*/  FADD.FTZ R131, -R239, R131 ;  /* 0x00000083ef837221 */ /* 0x000fe20000010100 */
[----:B------:R-:W-:Y:S02]  /*1960*/  HADD2.F32 R127, -RZ, R127.H1_H1 ;  /* 0x3000007fff7f7230 */ /* 0x000fe40000004100 */
[----:B------:R-:W-:Y:S01]  /*1970*/  FMUL.FTZ R214, R43, R123 ;  /* 0x0000007b2bd67220 */ /* 0x000fe20000410000 */
[----:B------:R-:W-:Y:S01]  /*1980*/  FMUL.FTZ R215, R206, R131 ;  /* 0x00000083ced77220 */ /* 0x000fe20000410000 */
[----:B------:R-:W-:Y:S01]  /*1990*/  FADD.FTZ R182, R126, R182 ;  /* 0x000000b67eb67221 */ /* 0x000fe20000010000 */
[----:B------:R-:W-:Y:S01]  /*19a0*/  FFMA.FTZ R22, R211, R126, R22 ;  /* 0x0000007ed3167223 */ /* 0x000fe20000010016 */
[----:B------:R-:W-:Y:S01]  /*19b0*/  FADD.FTZ R174, R127, R174 ;  /* 0x000000ae7fae7221 */ /* 0x000fe20000010000 */
[-C--:B------:R-:W-:Y:S01]  /*19c0*/  FFMA.FTZ R20, R215, R127.reuse, R20 ;  /* 0x0000007fd7147223 */ /* 0x080fe20000010014 */
[----:B------:R-:W-:-:S02]  /*19d0*/  FFMA.FTZ R214, R67, R127, R214 ;  /* 0x0000007f43d67223 */ /* 0x000fc400000100d6 */
[----:B------:R-:W0:Y:S01]  /*19e0*/  LDC.64 R126, c[0x0][0x3b0] ;  /* 0x0000ec00ff7e7b82 */ /* 0x000e220000000a00 */
[----:B------:R-:W-:Y:S01]  /*19f0*/  FFMA.FTZ R238, R215, R123, R238 ;  /* 0x0000007bd7ee7223 */ /* 0x000fe200000100ee */
[----:B0-----:R-:W-:-:S04]  /*1a00*/  IMAD.WIDE.U32 R124, R216, 0x8, R126 ;  /* 0x00000008d87c7825 */ /* 0x001fc800078e007e */
[--C-:B-1----:R-:W-:Y:S02]  /*1a10*/  IMAD.WIDE.U32 R122, R203, 0x8, R126.reuse ;  /* 0x00000008cb7a7825 */ /* 0x102fe400078e007e */
[----:B------:R-:W5:Y:S02]  /*1a20*/  LDG.E.64 R124, desc[UR10][R124.64] ;  /* 0x0000000a7c7c7981 */ /* 0x000f64000c1e1b00 */
[----:B------:R-:W-:Y:S02]  /*1a30*/  IMAD.WIDE.U32 R126, R198, 0x8, R126 ;  /* 0x00000008c67e7825 */ /* 0x000fe400078e007e */
[----:B------:R-:W5:Y:S04]  /*1a40*/  LDG.E.64 R122, desc[UR10][R122.64] ;  /* 0x0000000a7a7a7981 */ /* 0x000f68000c1e1b00 */
[----:B------:R-:W5:Y:S01]  /*1a50*/  LDG.E.64 R126, desc[UR10][R126.64] ;  /* 0x0000000a7e7e7981 */ /* 0x000f62000c1e1b00 */
[----:B------:R-:W-:Y:S01]  /*1a60*/  FADD.FTZ R155, -R239, R155 ;  /* 0x0000009bef9b7221 */ /* 0x000fe20000010100 */
[----:B------:R-:W-:Y:S01]  /*1a70*/  FADD.FTZ R243, R138, R243 ;  /* 0x000000f38af37221 */ /* 0x000fe20000010000 */
[----:B------:R-:W-:Y:S01]  /*1a80*/  FFMA.FTZ R7, R226, R138, R7 ;  /* 0x0000008ae2077223 */ /* 0x000fe20000010007 */
[----:B------:R-:W-:-:S02]  /*1a90*/  HADD2.F32 R117, -RZ, R150.H0_H0 ;  /* 0x20000096ff757230 */ /* 0x000fc40000004100 */
[C---:B------:R-:W-:Y:S01]  /*1aa0*/  FMUL.FTZ R138, R206.reuse, R155 ;  /* 0x0000009bce8a7220 */ /* 0x040fe20000410000 */
[----:B------:R-:W-:Y:S01]  /*1ab0*/  FMUL.FTZ R141, R206, R141 ;  /* 0x0000008dce8d7220 */ /* 0x000fe20000410000 */
[----:B------:R-:W-:Y:S02]  /*1ac0*/  FFMA.FTZ R246, R136, R119, R246 ;  /* 0x0000007788f67223 */ /* 0x000fe400000100f6 */
[-C--:B------:R-:W-:Y:S01]  /*1ad0*/  FFMA.FTZ R247, R138, R116.reuse, R247 ;  /* 0x000000748af77223 */ /* 0x080fe200000100f7 */
[----:B------:R-:W-:Y:S01]  /*1ae0*/  FMUL.FTZ R116, R39, R116 ;  /* 0x0000007427747220 */ /* 0x000fe20000410000 */
[-C--:B------:R-:W-:Y:S01]  /*1af0*/  FMUL.FTZ R119, R32, R117.reuse ;  /* 0x0000007520777220 */ /* 0x080fe20000410000 */
[----:B------:R-:W-:Y:S01]  /*1b00*/  FFMA.FTZ R248, R141, R117, R248 ;  /* 0x000000758df87223 */ /* 0x000fe200000100f8 */
[----:B------:R-:W-:Y:S01]  /*1b10*/  FADD.FTZ R170, R139, R170 ;  /* 0x000000aa8baa7221 */ /* 0x000fe20000010000 */
[-C--:B------:R-:W-:Y:S01]  /*1b20*/  FFMA.FTZ R16, R138, R139.reuse, R16 ;  /* 0x0000008b8a107223 */ /* 0x080fe20000010010 */
[----:B------:R-:W-:Y:S01]  /*1b30*/  FFMA.FTZ R139, R63, R139, R116 ;  /* 0x0000008b3f8b7223 */ /* 0x000fe20000010074 */
[----:B------:R-:W-:-:S02]  /*1b40*/  HADD2.F32 R142, -RZ, R158.H0_H0 ;  /* 0x2000009eff8e7230 */ /* 0x000fc40000004100 */
[----:B------:R-:W-:Y:S01]  /*1b50*/  FADD.FTZ R188, R143, R188 ;  /* 0x000000bc8fbc7221 */ /* 0x000fe20000010000 */
[----:B------:R-:W-:Y:S01]  /*1b60*/  FFMA.FTZ R28, R230, R143, R28 ;  /* 0x0000008fe61c7223 */ /* 0x000fe2000001001c */
[----:B------:R-:W-:Y:S01]  /*1b70*/  FADD.FTZ R143, -R239, R161 ;  /* 0x000000a1ef8f7221 */ /* 0x000fe20000010100 */
[----:B------:R-:W-:Y:S02]  /*1b80*/  HADD2.F32 R150, -RZ, R150.H1_H1 ;  /* 0x30000096ff967230 */ /* 0x000fe40000004100 */
[----:B------:R-:W-:Y:S01]  /*1b90*/  FADD.FTZ R169, R142, R169 ;  /* 0x000000a98ea97221 */ /* 0x000fe20000010000 */
[-C--:B------:R-:W-:Y:S01]  /*1ba0*/  FFMA.FTZ R15, R141, R142.reuse, R15 ;  /* 0x0000008e8d0f7223 */ /* 0x080fe2000001000f */
[----:B------:R-:W-:Y:S01]  /*1bb0*/  FFMA.FTZ R142, R56, R142, R119 ;  /* 0x0000008e388e7223 */ /* 0x000fe20000010077 */
[----:B------:R-:W-:Y:S02]  /*1bc0*/  HADD2.F32 R144, -RZ, R158.H1_H1 ;  /* 0x3000009eff907230 */ /* 0x000fe40000004100 */
[----:B------:R-:W-:Y:S01]  /*1bd0*/  FMUL.FTZ R143, R206, R143 ;  /* 0x0000008fce8f7220 */ /* 0x000fe20000410000 */
[----:B---3--:R-:W-:-:S02]  /*1be0*/  FMUL.FTZ R118, R33, R150 ;  /* 0x0000009621767220 */ /* 0x008fc40000410000 */
[----:B------:R-:W-:Y:S01]  /*1bf0*/  FADD.FTZ R168, R144, R168 ;  /* 0x000000a890a87221 */ /* 0x000fe20000010000 */
[-C--:B------:R-:W-:Y:S01]  /*1c00*/  FFMA.FTZ R14, R143, R144.reuse, R14 ;  /* 0x000000908f0e7223 */ /* 0x080fe2000001000e */
[----:B------:R-:W-:Y:S01]  /*1c10*/  FFMA.FTZ R144, R57, R144, R118 ;  /* 0x0000009039907223 */ /* 0x000fe20000010076 */
[----:B------:R-:W-:Y:S01]  /*1c20*/  FADD.FTZ R146, -R239, R162 ;  /* 0x000000a2ef927221 */ /* 0x000fe20000010100 */
[----:B------:R-:W-:-:S03]  /*1c30*/  HADD2.F32 R145, -RZ, R159.H0_H0 ;  /* 0x2000009fff917230 */ /* 0x000fc60000004100 */
[----:B------:R-:W-:Y:S02]  /*1c40*/  FMUL.FTZ R146, R206, R146 ;  /* 0x00000092ce927220 */ /* 0x000fe40000410000 */
[----:B------:R-:W-:Y:S02]  /*1c50*/  FADD.FTZ R201, R145, R201 ;  /* 0x000000c991c97221 */ /* 0x000fe40000010000 */
[----:B------:R-:W-:Y:S01]  /*1c60*/  FFMA.FTZ R202, R146, R145, R202 ;  /* 0x0000009192ca7223 */ /* 0x000fe200000100ca */
[----:B------:R-:W-:Y:S02]  /*1c70*/  HADD2.F32 R159, -RZ, R159.H1_H1 ;  /* 0x3000009fff9f7230 */ /* 0x000fe40000004100 */
[----:B------:R-:W-:Y:S01]  /*1c80*/  FFMA.FTZ R241, R134, R148, R241 ;  /* 0x0000009486f17223 */ /* 0x000fe200000100f1 */
[----:B------:R-:W-:-:S04]  /*1c90*/  FADD.FTZ R148, -R239, R163 ;  /* 0x000000a3ef947221 */ /* 0x000fc80000010100 */
[----:B------:R-:W-:Y:S01]  /*1ca0*/  FMUL.FTZ R148, R206, R148 ;  /* 0x00000094ce947220 */ /* 0x000fe20000410000 */
[----:B------:R-:W-:Y:S01]  /*1cb0*/  FFMA.FTZ R249, R143, R150, R249 ;  /* 0x000000968ff97223 */ /* 0x000fe200000100f9 */
[----:B----4-:R-:W-:Y:S01]  /*1cc0*/  FADD.FTZ R160, R117, R160 ;  /* 0x000000a075a07221 */ /* 0x010fe20000010000 */
[----:B------:R-:W-:-:S04]  /*1cd0*/  FADD.FTZ R117, RZ, R217 ;  /* 0x000000d9ff757221 */ /* 0x000fc80000010000 */
[----:B------:R-:W-:-:S04]  /*1ce0*/  FADD.FTZ R116, R140, R117 ;  /* 0x000000758c747221 */ /* 0x000fc80000010000 */
[----:B------:R-:W-:-:S04]  /*1cf0*/  FADD.FTZ R116, R219, R116 ;  /* 0x00000074db747221 */ /* 0x000fc80000010000 */
[----:B------:R-:W-:-:S04]  /*1d00*/  FADD.FTZ R116, R221, R116 ;  /* 0x00000074dd747221 */ /* 0x000fc80000010000 */
[----:B------:R-:W-:-:S04]  /*1d10*/  FADD.FTZ R116, R223, R116 ;  /* 0x00000074df747221 */ /* 0x000fc80000010000 */
[----:B------:R-:W-:-:S04]  /*1d20*/  FADD.FTZ R117, R225, R116 ;  /* 0x00000074e1757221 */ /* 0x000fc80000010000 */
[----:B------:R-:W-:Y:S01]  /*1d30*/  FADD.FTZ R116, R228, R117 ;  /* 0x00000075e4747221 */ /* 0x000fe20000010000 */
[----:B------:R-:W-:-:S04]  /*1d40*/  FFMA.FTZ R117, R120, R217, RZ ;  /* 0x000000d978757223 */ /* 0x000fc800000100ff */
        /* <DEDUP_REMOVED lines=22> */
[----:B------:R-:W-:Y:S02]  /*1eb0*/  HADD2.F32 R119, -RZ, R151.H0_H0 ;  /* 0x20000097ff777230 */ /* 0x000fe40000004100 */
[----:B------:R-:W-:Y:S01]  /*1ec0*/  FFMA.FTZ R116, R128, R210, R117 ;  /* 0x000000d280747223 */ /* 0x000fe20000010075 */
[----:B------:R-:W-:-:S03]  /*1ed0*/  FADD.FTZ R130, R118, R137 ;  /* 0x0000008976827221 */ /* 0x000fc60000010000 */
[----:B------:R-:W-:Y:S01]  /*1ee0*/  FFMA.FTZ R116, R211, R129, R116 ;  /* 0x00000081d3747223 */ /* 0x000fe20000010074 */
[----:B------:R-:W-:Y:S01]  /*1ef0*/  FMUL.FTZ R131, R34, R119 ;  /* 0x0000007722837220 */ /* 0x000fe20000410000 */
[----:B------:R-:W-:Y:S02]  /*1f00*/  FADD.FTZ R117, R130, R139 ;  /* 0x0000008b82757221 */ /* 0x000fe40000010000 */
[----:B------:R-:W-:Y:S01]  /*1f10*/  FFMA.FTZ R116, R213, R212, R116 ;  /* 0x000000d4d5747223 */ /* 0x000fe20000010074 */
[----:B------:R-:W-:Y:S01]  /*1f20*/  FFMA.FTZ R145, R58, R145, R131 ;  /* 0x000000913a917223 */ /* 0x000fe20000010083 */
[----:B------:R-:W-:Y:S01]  /*1f30*/  FADD.FTZ R117, R117, R142 ;  /* 0x0000008e75757221 */ /* 0x000fe20000010000 */
[----:B------:R-:W-:Y:S02]  /*1f40*/  HADD2.F32 R118, -RZ, R151.H1_H1 ;  /* 0x30000097ff767230 */ /* 0x000fe40000004100 */
[----:B------:R-:W-:Y:S01]  /*1f50*/  FFMA.FTZ R131, R215, R214, R116 ;  /* 0x000000d6d7837223 */ /* 0x000fe20000010074 */
[----:B------:R-:W-:-:S03]  /*1f60*/  FADD.FTZ R116, R117, R144 ;  /* 0x0000009075747221 */ /* 0x000fc60000010000 */
[----:B------:R-:W-:Y:S01]  /*1f70*/  FFMA.FTZ R117, R132, R133, R131 ;  /* 0x0000008584757223 */ /* 0x000fe20000010083 */
[----:B------:R-:W-:Y:S01]  /*1f80*/  FMUL.FTZ R130, R35, R118 ;  /* 0x0000007623827220 */ /* 0x000fe20000410000 */
[----:B------:R-:W-:Y:S02]  /*1f90*/  FADD.FTZ R116, R116, R145 ;  /* 0x0000009174747221 */ /* 0x000fe40000010000 */
[----:B------:R-:W-:Y:S01]  /*1fa0*/  FFMA.FTZ R117, R134, R135, R117 ;  /* 0x0000008786757223 */ /* 0x000fe20000010075 */
[----:B------:R-:W-:-:S03]  /*1fb0*/  FFMA.FTZ R147, R59, R159, R130 ;  /* 0x0000009f3b937223 */ /* 0x000fc60000010082 */
[----:B------:R-:W-:Y:S01]  /*1fc0*/  FFMA.FTZ R131, R136, R137, R117 ;  /* 0x0000008988837223 */ /* 0x000fe20000010075 */
[----:B------:R-:W-:-:S03]  /*1fd0*/  FADD.FTZ R116, R116, R147 ;  /* 0x0000009374747221 */ /* 0x000fc60000010000 */
[----:B------:R-:W-:Y:S02]  /*1fe0*/  FFMA.FTZ R130, R138, R139, R131 ;  /* 0x0000008b8a827223 */ /* 0x000fe40000010083 */
[----:B------:R-:W0:Y:S02]  /*1ff0*/  SHFL.DOWN PT, R117, R116, 0x10, 0x1f ;  /* 0x0a001f0074757f89 */ /* 0x000e2400000e0000 */
[----:B------:R-:W-:-:S04]  /*2000*/  FFMA.FTZ R130, R141, R142, R130 ;  /* 0x0000008e8d827223 */ /* 0x000fc80000010082 */
[----:B------:R-:W-:-:S04]  /*2010*/  FFMA.FTZ R131, R143, R144, R130 ;  /* 0x000000908f837223 */ /* 0x000fc80000010082 */
[----:B------:R-:W-:-:S04]  /*2020*/  FFMA.FTZ R131, R146, R145, R131 ;  /* 0x0000009192837223 */ /* 0x000fc80000010083 */
[----:B------:R-:W-:-:S05]  /*2030*/  FFMA.FTZ R131, R148, R147, R131 ;  /* 0x0000009394837223 */ /* 0x000fca0000010083 */
[----:B------:R-:W1:Y:S01]  /*2040*/  SHFL.DOWN PT, R130, R131, 0x10, 0x1f ;  /* 0x0a001f0083827f89 */ /* 0x000e6200000e0000 */
[----:B--2---:R-:W-:Y:S01]  /*2050*/  FADD.FTZ R157, R150, R157 ;  /* 0x0000009d969d7221 */ /* 0x004fe20000010000 */
        /* <DEDUP_REMOVED lines=14> */
[----:B------:R-:W2:Y:S04]  /*2140*/  SHFL.DOWN PT, R154, R131, 0x1, 0x1f ;  /* 0x08201f00839a7f89 */ /* 0x000ea800000e0000 */
[----:B------:R-:W-:Y:S01]  /*2150*/  STL [R1+0x2c], R160 ;  /* 0x00002ca001007387 */ /* 0x000fe20000100800 */
[----:B-1----:R-:W-:-:S03]  /*2160*/  FADD.FTZ R130, R153, R116 ;  /* 0x0000007499827221 */ /* 0x002fc60000010000 */
[----:B------:R-:W-:Y:S04]  /*2170*/  STL [R1+0x30], R157 ;  /* 0x0000309d01007387 */ /* 0x000fe80000100800 */
        /* <DEDUP_REMOVED lines=16> */
.L_x_2469:
[----:B------:R-:W-:Y:S05]  /*2280*/  BSYNC.RECONVERGENT B0 ;  /* 0x0000000000007941 */ /* 0x000fea0003800200 */
.L_x_2468:
[----:B------:R-:W2:Y:S01]  /*2290*/  LDL.LU R156, [R1+0x34] ;  /* 0x00003400019c7983 */ /* 0x000ea20000300800 */
[----:B------:R-:W1:Y:S03]  /*22a0*/  S2UR UR5, SR_CgaCtaId ;  /* 0x00000000000579c3 */ /* 0x000e660000008800 */
[----:B------:R-:W3:Y:S01]  /*22b0*/  LDL.LU R155, [R1+0x38] ;  /* 0x00003800019b7983 */ /* 0x000ee20000300800 */
[----:B------:R-:W-:Y:S01]  /*22c0*/  UMOV UR4, 0x400 ;  /* 0x0000040000047882 */ /* 0x000fe20000000000 */
[----:B------:R-:W-:Y:S01]  /*22d0*/  FFMA.FTZ R250, R146, R119, R250 ;  /* 0x0000007792fa7223 */ /* 0x000fe200000100fa */
[----:B------:R-:W-:Y:S01]  /*22e0*/  FFMA.FTZ R251, R148, R118, R251 ;  /* 0x0000007694fb7223 */ /* 0x000fe200000100fb */
[----:B------:R-:W-:Y:S01]  /*22f0*/  UISETP.NE.U32.AND UP0, UPT, UR16, URZ, UPT ;  /* 0x000000ff1000728c */ /* 0x000fe2000bf05070 */
[----:B0-----:R-:W0:Y:S03]  /*2300*/  LDC.64 R130, c[0x0][0x380] ;  /* 0x0000e000ff827b82 */ /* 0x001e260000000a00 */
[----:B------:R-:W-:-:S02]  /*2310*/  UISETP.NE.AND.EX UP0, UPT, UR17, URZ, UPT, UP0 ;  /* 0x000000ff1100728c */ /* 0x000fc4000bf05300 */
[----:B-1----:R-:W-:-:S04]  /*2320*/  ULEA UR4, UR5, UR4, 0x18 ;  /* 0x0000000405047291 */ /* 0x002fc8000f8ec0ff */
[----:B------:R-:W-:Y:S02]  /*2330*/  UIADD3 UR5, UPT, UPT, UR4, 0x6040, URZ ;  /* 0x0000604004057890 */ /* 0x000fe4000fffe0ff */
[----:B------:R-:W-:Y:S01]  /*2340*/  @!UP1 UIADD3 UR5, UPT, UPT, UR4, 0x6000, URZ ;  /* 0x0000600004059890 */ /* 0x000fe2000fffe0ff */
[----:B0-----:R-:W-:Y:S01]  /*2350*/  IADD3 R2, PT, PT, R2, R130, RZ ;  /* 0x0000008202027210 */ /* 0x001fe20007ffe0ff */
[----:B------:R-:W-:Y:S03]  /*2360*/  BAR.SYNC.DEFER_BLOCKING 0x0 ;  /* 0x0000000000007b1d */ /* 0x000fe60000010000 */
[----:B------:R-:W-:Y:S01]  /*2370*/  ISETP.GE.AND P4, PT, R2, R131, PT ;  /* 0x000000830200720c */ /* 0x000fe20003f86270 */
[----:B--2---:R-:W-:Y:S01]  /*2380*/  FADD.FTZ R156, R119, R156 ;  /* 0x0000009c779c7221 */ /* 0x004fe20000010000 */
[----:B---3--:R-:W-:-:S04]  /*2390*/  FADD.FTZ R155, R118, R155 ;  /* 0x0000009b769b7221 */ /* 0x008fc80000010000 */
[----:B------:R-:W-:Y:S04]  /*23a0*/  STL [R1+0x34], R156 ;  /* 0x0000349c01007387 */ /* 0x000fe80000100800 */
[----:B------:R-:W0:Y:S01]  /*23b0*/  LDS.128 R116, [UR5] ;  /* 0x00000005ff747984 */ /* 0x000e220008000c00 */
[----:B------:R-:W-:Y:S02]  /*23c0*/  UIADD3 UR5, UPT, UPT, UR4, 0x6050, URZ ;  /* 0x0000605004057890 */ /* 0x000fe4000fffe0ff */
[----:B------:R-:W-:Y:S01]  /*23d0*/  @!UP1 UIADD3 UR5, UPT, UPT, UR4, 0x6010, URZ ;  /* 0x0000601004059890 */ /* 0x000fe2000fffe0ff */
[----:B------:R-:W-:Y:S01]  /*23e0*/  STL [R1+0x38], R155 ;  /* 0x0000389b01007387 */ /* 0x000fe20000100800 */
        /* <DEDUP_REMOVED lines=87> */
[----:B------:R-:W-:Y:S01]  /*2960*/  F2FP.F16.F32.PACK_AB R116, R127, R116 ;  /* 0x000000747f74723e */ /* 0x000fe200000000ff */
[----:B------:R-:W-:Y:S06]  /*2970*/  BRA `(.L_x_2473) ;  /* 0x0000001c007c7947 */ /* 0x000fec0003800000 */
.L_x_2472:
        /* <DEDUP_REMOVED lines=8> */
[C---:B------:R-:W-:Y:S01]  /*2a00*/  FMUL.FTZ R107, R206.reuse, R107 ;  /* 0x0000006bce6b7220 */ /* 0x040fe20000410000 */
[C---:B------:R-:W-:Y:S01]  /*2a10*/  FMUL.FTZ R106, R206.reuse, R227 ;  /* 0x000000e3ce6a7220 */ /* 0x040fe20000410000 */
[----:B------:R-:W-:Y:S01]  /*2a20*/  ISETP.GE.U32.AND.EX P2, PT, R127, 0x1000000, PT, P2 ;  /* 0x010000007f00780c */ /* 0x000fe20003f46120 */
[----:B------:R-:W-:Y:S01]  /*2a30*/  FADD.FTZ R223, R223, -R224 ;  /* 0x800000e0dfdf7221 */ /* 0x000fe20000010000 */
[----:B------:R-:W-:Y:S01]  /*2a40*/  FMUL.FTZ R109, R107, UR6 ;  /* 0x000000066b6d7c20 */ /* 0x000fe20008410000 */
[----:B------:R-:W-:Y:S01]  /*2a50*/  FMUL.FTZ R105, R206, R105 ;  /* 0x00000069ce697220 */ /* 0x000fe20000410000 */
[----:B------:R-:W-:Y:S01]  /*2a60*/  FMUL.FTZ R108, R106, UR6 ;  /* 0x000000066a6c7c20 */ /* 0x000fe20008410000 */
[----:B------:R-:W-:Y:S01]  /*2a70*/  LOP3.LUT P6, RZ, R127, 0xff0000, RZ, 0xc0, !PT ;  /* 0x00ff00007fff7812 */ /* 0x000fe200078cc0ff */
[----:B------:R-:W-:Y:S01]  /*2a80*/  FMUL.FTZ R104, R206, R223 ;  /* 0x000000dfce687220 */ /* 0x000fe20000410000 */
[----:B------:R-:W-:Y:S01]  /*2a90*/  FSEL R110, R109, RZ, P2 ;  /* 0x000000ff6d6e7208 */ /* 0x000fe20001000000 */
[----:B------:R-:W-:Y:S01]  /*2aa0*/  FMUL.FTZ R109, R105, UR6 ;  /* 0x00000006696d7c20 */ /* 0x000fe20008410000 */
[C---:B------:R-:W-:Y:S01]  /*2ab0*/  LOP3.LUT P2, RZ, R127.reuse, 0xff00, RZ, 0xc0, !PT ;  /* 0x0000ff007fff7812 */ /* 0x040fe2000784c0ff */
[-CC-:B------:R-:W-:Y:S01]  /*2ac0*/  FFMA.FTZ R220, R220, R149.reuse, R150.reuse ;  /* 0x00000095dcdc7223 */ /* 0x180fe20000010096 */
[----:B------:R-:W-:Y:S01]  /*2ad0*/  FSEL R119, R108, RZ, P6 ;  /* 0x000000ff6c777208 */ /* 0x000fe20003000000 */
[----:B------:R-:W-:Y:S01]  /*2ae0*/  FMUL.FTZ R108, R104, UR6 ;  /* 0x00000006686c7c20 */ /* 0x000fe20008410000 */
[----:B------:R-:W-:Y:S01]  /*2af0*/  LOP3.LUT P3, RZ, R127, 0xff, RZ, 0xc0, !PT ;  /* 0x000000ff7fff7812 */ /* 0x000fe2000786c0ff */
[-CC-:B------:R-:W-:Y:S01]  /*2b00*/  FFMA.FTZ R120, R120, R149.reuse, R150.reuse ;  /* 0x0000009578787223 */ /* 0x180fe20000010096 */
[----:B------:R-:W-:Y:S01]  /*2b10*/  FSEL R117, R109, RZ, P2 ;  /* 0x000000ff6d757208 */ /* 0x000fe20001000000 */
[-CC-:B------:R-:W-:Y:S01]  /*2b20*/  FFMA.FTZ R109, R218, R149.reuse, R150.reuse ;  /* 0x00000095da6d7223 */ /* 0x180fe20000010096 */
[----:B------:R-:W-:Y:S01]  /*2b30*/  FFMA.FTZ R222, R222, R149, R150 ;  /* 0x00000095dede7223 */ /* 0x000fe20000010096 */
[----:B------:R-:W-:Y:S01]  /*2b40*/  FSEL R108, R108, RZ, P3 ;  /* 0x000000ff6c6c7208 */ /* 0x000fe20001800000 */
[----:B------:R-:W-:Y:S01]  /*2b50*/  FADD.FTZ R219, R219, -R220 ;  /* 0x800000dcdbdb7221 */ /* 0x000fe20000010000 */
        /* <DEDUP_REMOVED lines=24> */
.L_x_2471:
        /* <DEDUP_REMOVED lines=16> */
[C---:B------:R-:W-:Y:S01]  /*2de0*/  FFMA.FTZ R118, R206.reuse, R227, R102 ;  /* 0x000000e3ce767223 */ /* 0x040fe20000010066 */
[----:B------:R-:W-:Y:S01]  /*2df0*/  FMUL.FTZ R119, R117, UR6 ;  /* 0x0000000675777c20 */ /* 0x000fe20008410000 */
[----:B------:R-:W-:Y:S01]  /*2e00*/  FFMA.FTZ R117, R206, R226, R101 ;  /* 0x000000e2ce757223 */ /* 0x000fe20000010065 */
[----:B------:R-:W-:Y:S01]  /*2e10*/  FMUL.FTZ R116, R116, UR6 ;  /* 0x0000000674747c20 */ /* 0x000fe20008410000 */
[----:B------:R-:W-:Y:S01]  /*2e20*/  FMUL.FTZ R118, R118, UR6 ;  /* 0x0000000676767c20 */ /* 0x000fe20008410000 */
[----:B------:R-:W-:Y:S01]  /*2e30*/  LOP3.LUT P3, RZ, R127, 0xff0000, RZ, 0xc0, !PT ;  /* 0x00ff00007fff7812 */ /* 0x000fe2000786c0ff */
[----:B------:R-:W-:Y:S01]  /*2e40*/  FMUL.FTZ R117, R117, UR6 ;  /* 0x0000000675757c20 */ /* 0x000fe20008410000 */
[C---:B------:R-:W-:Y:S01]  /*2e50*/  LOP3.LUT P6, RZ, R127.reuse, 0xff, RZ, 0xc0, !PT ;  /* 0x000000ff7fff7812 */ /* 0x040fe200078cc0ff */
[-CC-:B------:R-:W-:Y:S01]  /*2e60*/  FFMA.FTZ R220, R220, R149.reuse, R150.reuse ;  /* 0x00000095dcdc7223 */ /* 0x180fe20000010096 */
[C---:B------:R-:W-:Y:S01]  /*2e70*/  LOP3.LUT P5, RZ, R127.reuse, 0xff00, RZ, 0xc0, !PT ;  /* 0x0000ff007fff7812 */ /* 0x040fe200078ac0ff */
[-CC-:B------:R-:W-:Y:S01]  /*2e80*/  FFMA.FTZ R222, R222, R149.reuse, R150.reuse ;  /* 0x00000095dede7223 */ /* 0x180fe20000010096 */
[----:B------:R-:W-:Y:S01]  /*2e90*/  ISETP.GE.U32.AND.EX P2, PT, R127, 0x1000000, PT, P2 ;  /* 0x010000007f00780c */ /* 0x000fe20003f46120 */
        /* <DEDUP_REMOVED lines=16> */
[----:B------:R-:W-:Y:S02]  /*2fa0*/  F2FP.F16.F32.PACK_AB R119, R119, R118 ;  /* 0x000000767777723e */ /* 0x000fe400000000ff */
[----:B------:R-:W-:Y:S01]  /*2fb0*/  F2FP.F16.F32.PACK_AB R118, R117, R116 ;  /* 0x000000747576723e */ /* 0x000fe200000000ff */
        /* <DEDUP_REMOVED lines=10> */
[----:B------:R-:W-:Y:S02]  /*3060*/  F2FP.F16.F32.PACK_AB R117, R131, R120 ;  /* 0x000000788375723e */ /* 0x000fe400000000ff */
[----:B------:R-:W-:Y:S01]  /*3070*/  F2FP.F16.F32.PACK_AB R116, R127, R116 ;  /* 0x000000747f74723e */ /* 0x000fe200000000ff */
[----:B------:R-:W-:Y:S06]  /*3080*/  BRA `(.L_x_2473) ;  /* 0x0000001400b87947 */ /* 0x000fec0003800000 */
.L_x_2474:
[-CC-:B------:R-:W-:Y:S01]  /*3090*/  FFMA.FTZ R230, R230, R149.reuse, R150.reuse ;  /* 0x00000095e6e67223 */ /* 0x180fe20000010096 */
[-CC-:B------:R-:W-:Y:S01]  /*30a0*/  FFMA.FTZ R227, R227, R149.reuse, R150.reuse ;  /* 0x00000095e3e37223 */ /* 0x180fe20000010096 */
[----:B-----5:R-:W-:Y:S01]  /*30b0*/  ISETP.GE.U32.AND P2, PT, R126, RZ, PT ;  /* 0x000000ff7e00720c */ /* 0x020fe20003f46070 */
[-C--:B------:R-:W-:Y:S01]  /*30c0*/  FFMA.FTZ R226, R226, R149.reuse, R150 ;  /* 0x00000095e2e27223 */ /* 0x080fe20000010096 */
[----:B------:R-:W-:Y:S01]  /*30d0*/  FADD.FTZ R230, R231, -R230 ;  /* 0x800000e6e7e67221 */ /* 0x000fe20000010000 */
[----:B------:R-:W-:Y:S01]  /*30e0*/  FADD.FTZ R227, R228, -R227 ;  /* 0x800000e3e4e37221 */ /* 0x000fe20000010000 */
[----:B------:R-:W-:Y:S01]  /*30f0*/  ISETP.GE.U32.AND.EX P2, PT, R127, 0x1000000, PT, P2 ;  /* 0x010000007f00780c */ /* 0x000fe20003f46120 */
[----:B------:R-:W-:Y:S01]  /*3100*/  FFMA.FTZ R224, R224, R149, R150 ;  /* 0x00000095e0e07223 */ /* 0x000fe20000010096 */
[C---:B------:R-:W-:Y:S01]  /*3110*/  FFMA.FTZ R107, R206.reuse, R230, R103 ;  /* 0x000000e6ce6b7223 */ /* 0x040fe20000010067 */
[----:B------:R-:W-:Y:S01]  /*3120*/  FADD.FTZ R226, R225, -R226 ;  /* 0x800000e2e1e27221 */ /* 0x000fe20000010000 */
[----:B------:R-:W-:Y:S01]  /*3130*/  FFMA.FTZ R106, R206, R227, R102 ;  /* 0x000000e3ce6a7223 */ /* 0x000fe20000010066 */
[----:B------:R-:W-:Y:S01]  /*3140*/  FADD.FTZ R223, R223, -R224 ;  /* 0x800000e0dfdf7221 */ /* 0x000fe20000010000 */
[----:B------:R-:W-:Y:S01]  /*3150*/  FMUL.FTZ R105, R107, UR6 ;  /* 0x000000066b697c20 */ /* 0x000fe20008410000 */
[C---:B------:R-:W-:Y:S01]  /*3160*/  LOP3.LUT P6, RZ, R127.reuse, 0xff0000, RZ, 0xc0, !PT ;  /* 0x00ff00007fff7812 */ /* 0x040fe200078cc0ff */
[----:B------:R-:W-:Y:S01]  /*3170*/  FMUL.FTZ R108, R106, UR6 ;  /* 0x000000066a6c7c20 */ /* 0x000fe20008410000 */
[----:B------:R-:W-:Y:S01]  /*3180*/  FFMA.FTZ R104, R206, R223, R100 ;  /* 0x000000dfce687223 */ /* 0x000fe20000010064 */
[----:B------:R-:W-:Y:S01]  /*3190*/  LOP3.LUT P3, RZ, R127, 0xff, RZ, 0xc0, !PT ;  /* 0x000000ff7fff7812 */ /* 0x000fe2000786c0ff */
[-CC-:B------:R-:W-:Y:S01]  /*31a0*/  FFMA.FTZ R220, R220, R149.reuse, R150.reuse ;  /* 0x00000095dcdc7223 */ /* 0x180fe20000010096 */
[----:B------:R-:W-:Y:S01]  /*31b0*/  FSEL R110, R105, RZ, P2 ;  /* 0x000000ff696e7208 */ /* 0x000fe20001000000 */
[----:B------:R-:W-:Y:S01]  /*31c0*/  FFMA.FTZ R105, R206, R226, R101 ;  /* 0x000000e2ce697223 */ /* 0x000fe20000010065 */
[----:B------:R-:W-:Y:S01]  /*31d0*/  LOP3.LUT P2, RZ, R127, 0xff00, RZ, 0xc0, !PT ;  /* 0x0000ff007fff7812 */ /* 0x000fe2000784c0ff */
[-CC-:B------:R-:W-:Y:S01]  /*31e0*/  FFMA.FTZ R120, R120, R149.reuse, R150.reuse ;  /* 0x0000009578787223 */ /* 0x180fe20000010096 */
[----:B------:R-:W-:Y:S01]  /*31f0*/  FSEL R119, R108, RZ, P6 ;  /* 0x000000ff6c777208 */ /* 0x000fe20003000000 */
[----:B------:R-:W-:Y:S01]  /*3200*/  FMUL.FTZ R109, R105, UR6 ;  /* 0x00000006696d7c20 */ /* 0x000fe20008410000 */
[----:B------:R-:W-:Y:S01]  /*3210*/  FMUL.FTZ R108, R104, UR6 ;  /* 0x00000006686c7c20 */ /* 0x000fe20008410000 */
[-C--:B------:R-:W-:Y:S01]  /*3220*/  FFMA.FTZ R222, R222, R149.reuse, R150 ;  /* 0x00000095dede7223 */ /* 0x080fe20000010096 */
[----:B------:R-:W-:Y:S01]  /*3230*/  FADD.FTZ R219, R219, -R220 ;  /* 0x800000dcdbdb7221 */ /* 0x000fe20000010000 */
[----:B------:R-:W-:Y:S01]  /*3240*/  FADD.FTZ R217, R217, -R120 ;  /* 0x80000078d9d97221 */ /* 0x000fe20000010000 */
[----:B------:R-:W-:Y:S01]  /*3250*/  FSEL R111, R109, RZ, P2 ;  /* 0x000000ff6d6f7208 */ /* 0x000fe20001000000 */
[----:B------:R-:W-:Y:S01]  /*3260*/  FFMA.FTZ R109, R218, R149, R150 ;  /* 0x00000095da6d7223 */ /* 0x000fe20000010096 */
[----:B------:R-:W-:Y:S01]  /*3270*/  FSEL R108, R108, RZ, P3 ;  /* 0x000000ff6c6c7208 */ /* 0x000fe20001800000 */
[----:B------:R-:W-:Y:S01]  /*3280*/  FADD.FTZ R222, R221, -R222 ;  /* 0x800000deddde7221 */ /* 0x000fe20000010000 */
[----:B------:R-:W-:Y:S01]  /*3290*/  F2FP.F16.F32.PACK_AB R119, R110, R119 ;  /* 0x000000776e77723e */ /* 0x000fe200000000ff */
[----:B------:R-:W-:Y:S01]  /*32a0*/  FADD.FTZ R140, R140, -R109 ;  /* 0x8000006d8c8c7221 */ /* 0x000fe20000010000 */
[----:B------:R-:W-:Y:S01]  /*32b0*/  F2FP.F16.F32.PACK_AB R118, R111, R108 ;  /* 0x0000006c6f76723e */ /* 0x000fe200000000ff */
        /* <DEDUP_REMOVED lines=19> */
.L_x_2470:
        /* <DEDUP_REMOVED lines=16> */
[C---:B------:R-:W-:Y:S01]  /*34f0*/  FMUL.FTZ R231, R206.reuse, R231 ;  /* 0x000000e7cee77220 */ /* 0x040fe20000410000 */
[----:B------:R-:W-:Y:S01]  /*3500*/  FMUL.FTZ R227, R206, R227 ;  /* 0x000000e3cee37220 */ /* 0x000fe20000410000 */
[----:B------:R-:W-:Y:S01]  /*3510*/  FADD.FTZ R225, R225, -R226 ;  /* 0x800000e2e1e17221 */ /* 0x000fe20000010000 */
[----:B------:R-:W-:Y:S01]  /*3520*/  ISETP.GE.U32.AND.EX P5, PT, R127, 0x1000000, PT, P2 ;  /* 0x010000007f00780c */ /* 0x000fe20003fa6120 */
[----:B------:R-:W-:Y:S01]  /*3530*/  FMUL.FTZ R231, R231, UR6 ;  /* 0x00000006e7e77c20 */ /* 0x000fe20008410000 */
[----:B------:R-:W-:Y:S01]  /*3540*/  FMUL.FTZ R227, R227, UR6 ;  /* 0x00000006e3e37c20 */ /* 0x000fe20008410000 */
[----:B------:R-:W-:Y:S01]  /*3550*/  LOP3.LUT P6, RZ, R181, 0xff0000, RZ, 0xc0, !PT ;  /* 0x00ff0000b5ff7812 */ /* 0x000fe200078cc0ff */
[-CC-:B------:R-:W-:Y:S01]  /*3560*/  FFMA.FTZ R220, R220, R149.reuse, R150.reuse ;  /* 0x00000095dcdc7223 */ /* 0x180fe20000010096 */
[----:B------:R-:W-:Y:S01]  /*3570*/  FFMA.FTZ R222, R222, R149, R150 ;  /* 0x00000095dede7223 */ /* 0x000fe20000010096 */
[----:B------:R-:W-:Y:S01]  /*3580*/  ISETP.GE.U32.AND P2, PT, R180, RZ, PT ;  /* 0x000000ffb400720c */ /* 0x000fe20003f46070 */
[C---:B------:R-:W-:Y:S01]  /*3590*/  FMUL.FTZ R223, R206.reuse, R223 ;  /* 0x000000dfcedf7220 */ /* 0x040fe20000410000 */
[----:B------:R-:W-:Y:S01]  /*35a0*/  LOP3.LUT P3, RZ, R127, 0xff0000, RZ, 0xc0, !PT ;  /* 0x00ff00007fff7812 */ /* 0x000fe2000786c0ff */
[----:B------:R-:W-:Y:S01]  /*35b0*/  FMUL.FTZ R225, R206, R225 ;  /* 0x000000e1cee17220 */ /* 0x000fe20000410000 */
[----:B------:R-:W-:Y:S01]  /*35c0*/  FSEL R119, R231, RZ, P5 ;  /* 0x000000ffe7777208 */ /* 0x000fe20002800000 */
[----:B------:R-:W-:Y:S01]  /*35d0*/  FADD.FTZ R219, R219, -R220 ;  /* 0x800000dcdbdb7221 */ /* 0x000fe20000010000 */
[----:B------:R-:W-:Y:S01]  /*35e0*/  FSEL R130, R227, RZ, P6 ;  /* 0x000000ffe3827208 */ /* 0x000fe20003000000 */
[----:B------:R-:W-:Y:S01]  /*35f0*/  FADD.FTZ R221, R221, -R222 ;  /* 0x800000dedddd7221 */ /* 0x000fe20000010000 */
[----:B------:R-:W-:Y:S01]  /*3600*/  LOP3.LUT P5, RZ, R127, 0xff, RZ, 0xc0, !PT ;  /* 0x000000ff7fff7812 */ /* 0x000fe200078ac0ff */
[-CC-:B------:R-:W-:Y:S01]  /*3610*/  FFMA.FTZ R120, R120, R149.reuse, R150.reuse ;  /* 0x0000009578787223 */ /* 0x180fe20000010096 */
[----:B------:R-:W-:Y:S01]  /*3620*/  ISETP.GE.U32.AND.EX P2, PT, R181, 0x1000000, PT, P2 ;  /* 0x01000000b500780c */ /* 0x000fe20003f46120 */
[----:B------:R-:W-:Y:S01]  /*3630*/  FMUL.FTZ R223, R223, UR6 ;  /* 0x00000006dfdf7c20 */ /* 0x000fe20008410000 */
[----:B------:R-:W-:Y:S01]  /*3640*/  LOP3.LUT P6, RZ, R127, 0xff00, RZ, 0xc0, !PT ;  /* 0x0000ff007fff7812 */ /* 0x000fe200078cc0ff */
[----:B------:R-:W-:Y:S01]  /*3650*/  FFMA.FTZ R127, R218, R149, R150 ;  /* 0x00000095da7f7223 */ /* 0x000fe20000010096 */
        /* <DEDUP_REMOVED lines=8> */
[----:B------:R-:W-:Y:S01]  /*36e0*/  FADD.FTZ R217, R217, -R120 ;  /* 0x80000078d9d97221 */ /* 0x000fe20000010000 */
[----:B------:R-:W-:Y:S01]  /*36f0*/  FSEL R117, R223, RZ, P3 ;  /* 0x000000ffdf757208 */ /* 0x000fe20001800000 */
[----:B------:R-:W-:Y:S01]  /*3700*/  FMUL.FTZ R116, R116, UR6 ;  /* 0x0000000674747c20 */ /* 0x000fe20008410000 */
[----:B------:R-:W-:Y:S01]  /*3710*/  FSEL R131, R225, RZ, P6 ;  /* 0x000000ffe1837208 */ /* 0x000fe20003000000 */
[----:B------:R-:W-:Y:S01]  /*3720*/  FMUL.FTZ R112, R112, UR6 ;  /* 0x0000000670707c20 */ /* 0x000fe20008410000 */
        /* <DEDUP_REMOVED lines=8> */
[----:B------:R-:W-:-:S02]  /*37b0*/  LOP3.LUT P5, RZ, R126, 0xff0000, RZ, 0xc0, !PT ;  /* 0x00ff00007eff7812 */ /* 0x000fc400078ac0ff */
[----:B------:R-:W-:Y:S02]  /*37c0*/  LOP3.LUT P2, RZ, R126, 0xff000000, RZ, 0xc0, !PT ;  /* 0xff0000007eff7812 */ /* 0x000fe4000784c0ff */
[----:B------:R-:W-:Y:S02]  /*37d0*/  F2FP.F16.F32.PACK_AB R119, R119, R114 ;  /* 0x000000727777723e */ /* 0x000fe400000000ff */
[----:B------:R-:W-:Y:S02]  /*37e0*/  FSEL R113, R116, RZ, P3 ;  /* 0x000000ff74717208 */ /* 0x000fe40001800000 */
[----:B------:R-:W-:Y:S02]  /*37f0*/  FSEL R152, R112, RZ, P6 ;  /* 0x000000ff70987208 */ /* 0x000fe40003000000 */
[----:B------:R-:W-:Y:S02]  /*3800*/  F2FP.F16.F32.PACK_AB R114, R154, R117 ;  /* 0x000000759a72723e */ /* 0x000fe400000000ff */
[----:B------:R-:W-:-:S02]  /*3810*/  LOP3.LUT P3, RZ, R126, 0xff00, RZ, 0xc0, !PT ;  /* 0x0000ff007eff7812 */ /* 0x000fc4000786c0ff */
[----:B------:R-:W-:Y:S02]  /*3820*/  FSEL R117, R116, RZ, P5 ;  /* 0x000000ff74757208 */ /* 0x000fe40002800000 */
[----:B------:R-:W-:Y:S02]  /*3830*/  FSEL R112, R112, RZ, P2 ;  /* 0x000000ff70707208 */ /* 0x000fe40001000000 */
        /* <DEDUP_REMOVED lines=14> */
.L_x_2476:
        /* <DEDUP_REMOVED lines=10> */
[----:B------:R-:W-:Y:S01]  /*39c0*/  ISETP.GE.U32.AND P3, PT, R180, RZ, PT ;  /* 0x000000ffb400720c */ /* 0x000fe20003f66070 */
[----:B------:R-:W-:Y:S01]  /*39d0*/  FADD.FTZ R105, R225, -R226 ;  /* 0x800000e2e1697221 */ /* 0x000fe20000010000 */
[-CC-:B------:R-:W-:Y:S01]  /*39e0*/  FFMA.FTZ R220, R220, R149.reuse, R150.reuse ;  /* 0x00000095dcdc7223 */ /* 0x180fe20000010096 */
[----:B------:R-:W-:Y:S01]  /*39f0*/  FFMA.FTZ R222, R222, R149, R150 ;  /* 0x00000095dede7223 */ /* 0x000fe20000010096 */
[----:B------:R-:W-:Y:S01]  /*3a00*/  FMUL.FTZ R108, R106, UR6 ;  /* 0x000000066a6c7c20 */ /* 0x000fe20008410000 */
[----:B------:R-:W-:Y:S01]  /*3a10*/  FMUL.FTZ R109, R107, UR6 ;  /* 0x000000066b6d7c20 */ /* 0x000fe20008410000 */
[----:B------:R-:W-:Y:S01]  /*3a20*/  LOP3.LUT P6, RZ, R127, 0xff0000, RZ, 0xc0, !PT ;  /* 0x00ff00007fff7812 */ /* 0x000fe200078cc0ff */
[C---:B------:R-:W-:Y:S01]  /*3a30*/  FMUL.FTZ R104, R206.reuse, R223 ;  /* 0x000000dfce687220 */ /* 0x040fe20000410000 */
[----:B------:R-:W-:Y:S01]  /*3a40*/  LOP3.LUT P5, RZ, R181, 0xff0000, RZ, 0xc0, !PT ;  /* 0x00ff0000b5ff7812 */ /* 0x000fe200078ac0ff */
[----:B------:R-:W-:Y:S01]  /*3a50*/  FMUL.FTZ R105, R206, R105 ;  /* 0x00000069ce697220 */ /* 0x000fe20000410000 */
[----:B------:R-:W-:Y:S01]  /*3a60*/  ISETP.GE.U32.AND.EX P2, PT, R127, 0x1000000, PT, P2 ;  /* 0x010000007f00780c */ /* 0x000fe20003f46120 */
[----:B------:R-:W-:Y:S01]  /*3a70*/  FADD.FTZ R219, R219, -R220 ;  /* 0x800000dcdbdb7221 */ /* 0x000fe20000010000 */
[----:B------:R-:W-:Y:S01]  /*3a80*/  ISETP.GE.U32.AND.EX P3, PT, R181, 0x1000000, PT, P3 ;  /* 0x01000000b500780c */ /* 0x000fe20003f66130 */
[----:B------:R-:W-:Y:S01]  /*3a90*/  FADD.FTZ R111, R221, -R222 ;  /* 0x800000dedd6f7221 */ /* 0x000fe20000010000 */
[----:B------:R-:W-:Y:S01]  /*3aa0*/  FSEL R119, R108, RZ, P6 ;  /* 0x000000ff6c777208 */ /* 0x000fe20003000000 */
[----:B------:R-:W-:Y:S01]  /*3ab0*/  FMUL.FTZ R110, R206, R219 ;  /* 0x000000dbce6e7220 */ /* 0x000fe20000410000 */
[----:B------:R-:W-:Y:S01]  /*3ac0*/  FSEL R115, R108, RZ, P5 ;  /* 0x000000ff6c737208 */ /* 0x000fe20002800000 */
[----:B------:R-:W-:Y:S01]  /*3ad0*/  FMUL.FTZ R108, R104, UR6 ;  /* 0x00000006686c7c20 */ /* 0x000fe20008410000 */
[C---:B------:R-:W-:Y:S01]  /*3ae0*/  FSEL R116, R109.reuse, RZ, P2 ;  /* 0x000000ff6d747208 */ /* 0x040fe20001000000 */
[----:B------:R-:W-:Y:S01]  /*3af0*/  FMUL.FTZ R111, R206, R111 ;  /* 0x0000006fce6f7220 */ /* 0x000fe20000410000 */
[----:B------:R-:W-:Y:S01]  /*3b00*/  FSEL R130, R109, RZ, P3 ;  /* 0x000000ff6d827208 */ /* 0x000fe20001800000 */
[----:B------:R-:W-:Y:S01]  /*3b10*/  FMUL.FTZ R109, R105, UR6 ;  /* 0x00000006696d7c20 */ /* 0x000fe20008410000 */
[----:B------:R-:W-:Y:S01]  /*3b20*/  LOP3.LUT P5, RZ, R181, 0xff, RZ, 0xc0, !PT ;  /* 0x000000ffb5ff7812 */ /* 0x000fe200078ac0ff */
[----:B------:R-:W-:Y:S01]  /*3b30*/  FMUL.FTZ R117, R110, UR6 ;  /* 0x000000066e757c20 */ /* 0x000fe20008410000 */
[----:B------:R-:W-:Y:S01]  /*3b40*/  LOP3.LUT P2, RZ, R127, 0xff00, RZ, 0xc0, !PT ;  /* 0x0000ff007fff7812 */ /* 0x000fe2000784c0ff */
[----:B------:R-:W-:Y:S01]  /*3b50*/  FMUL.FTZ R112, R111, UR6 ;  /* 0x000000066f707c20 */ /* 0x000fe20008410000 */
[----:B------:R-:W-:Y:S01]  /*3b60*/  LOP3.LUT P3, RZ, R181, 0xff00, RZ, 0xc0, !PT ;  /* 0x0000ff00b5ff7812 */ /* 0x000fe2000786c0ff */
[----:B------:R-:W-:Y:S01]  /*3b70*/  FFMA.FTZ R120, R120, R149, R150 ;  /* 0x0000009578787223 */ /* 0x000fe20000010096 */
[----:B------:R-:W-:-:S02]  /*3b80*/  LOP3.LUT P6, RZ, R127, 0xff, RZ, 0xc0, !PT ;  /* 0x000000ff7fff7812 */ /* 0x000fc400078cc0ff */
[----:B------:R-:W-:Y:S01]  /*3b90*/  FSEL R114, R108, RZ, P5 ;  /* 0x000000ff6c727208 */ /* 0x000fe20002800000 */
[----:B------:R-:W-:Y:S01]  /*3ba0*/  FADD.FTZ R217, R217, -R120 ;  /* 0x80000078d9d97221 */ /* 0x000fe20000010000 */
[C---:B------:R-:W-:Y:S02]  /*3bb0*/  FSEL R127, R109.reuse, RZ, P2 ;  /* 0x000000ff6d7f7208 */ /* 0x040fe40001000000 */
[----:B------:R-:W-:Y:S01]  /*3bc0*/  FSEL R131, R109, RZ, P3 ;  /* 0x000000ff6d837208 */ /* 0x000fe20001800000 */
[----:B------:R-:W-:Y:S01]  /*3bd0*/  FFMA.FTZ R109, R218, R149, R150 ;  /* 0x00000095da6d7223 */ /* 0x000fe20000010096 */
[C---:B------:R-:W-:Y:S02]  /*3be0*/  LOP3.LUT P5, RZ, R180.reuse, 0xff0000, RZ, 0xc0, !PT ;  /* 0x00ff0000b4ff7812 */ /* 0x040fe400078ac0ff */
[----:B------:R-:W-:Y:S01]  /*3bf0*/  LOP3.LUT P2, RZ, R180, 0xff000000, RZ, 0xc0, !PT ;  /* 0xff000000b4ff7812 */ /* 0x000fe2000784c0ff */
[----:B------:R-:W-:Y:S01]  /*3c00*/  FADD.FTZ R109, R140, -R109 ;  /* 0x8000006d8c6d7221 */ /* 0x000fe20000010000 */
[----:B------:R-:W-:-:S02]  /*3c10*/  FSEL R118, R108, RZ, P6 ;  /* 0x000000ff6c767208 */ /* 0x000fc40003000000 */
[----:B------:R-:W-:Y:S01]  /*3c20*/  FSEL R113, R117, RZ, P5 ;  /* 0x000000ff75717208 */ /* 0x000fe20002800000 */
[----:B------:R-:W-:Y:S01]  /*3c30*/  FMUL.FTZ R109, R206, R109 ;  /* 0x0000006dce6d7220 */ /* 0x000fe20000410000 */
[----:B------:R-:W-:Y:S02]  /*3c40*/  FSEL R108, R112, RZ, P2 ;  /* 0x000000ff706c7208 */ /* 0x000fe40001000000 */
[C---:B------:R-:W-:Y:S02]  /*3c50*/  LOP3.LUT P6, RZ, R126.reuse, 0xff0000, RZ, 0xc0, !PT ;  /* 0x00ff00007eff7812 */ /* 0x040fe400078cc0ff */
[----:B------:R-:W-:Y:S02]  /*3c60*/  LOP3.LUT P3, RZ, R126, 0xff000000, RZ, 0xc0, !PT ;  /* 0xff0000007eff7812 */ /* 0x000fe4000786c0ff */
[----:B------:R-:W-:Y:S01]  /*3c70*/  F2FP.F16.F32.PACK_AB R113, R108, R113 ;  /* 0x000000716c71723e */ /* 0x000fe200000000ff */
[----:B------:R-:W-:Y:S01]  /*3c80*/  FMUL.FTZ R108, R206, R217 ;  /* 0x000000d9ce6c7220 */ /* 0x000fe20000410000 */
[----:B------:R-:W-:Y:S01]  /*3c90*/  F2FP.F16.F32.PACK_AB R119, R116, R119 ;  /* 0x000000777477723e */ /* 0x000fe200000000ff */
        /* <DEDUP_REMOVED lines=19> */
.L_x_2475:
        /* <DEDUP_REMOVED lines=23> */
[C---:B------:R-:W-:Y:S01]  /*3f40*/  FFMA.FTZ R223, R206.reuse, R223, R100 ;  /* 0x000000dfcedf7223 */ /* 0x040fe20000010064 */
[----:B------:R-:W-:Y:S01]  /*3f50*/  LOP3.LUT P3, RZ, R127, 0xff0000, RZ, 0xc0, !PT ;  /* 0x00ff00007fff7812 */ /* 0x000fe2000786c0ff */
[----:B------:R-:W-:Y:S01]  /*3f60*/  FFMA.FTZ R226, R206, R226, R101 ;  /* 0x000000e2cee27223 */ /* 0x000fe20000010065 */
        /* <DEDUP_REMOVED lines=12> */
[C---:B------:R-:W-:Y:S01]  /*4030*/  LOP3.LUT P3, RZ, R181.reuse, 0xff, RZ, 0xc0, !PT ;  /* 0x000000ffb5ff7812 */ /* 0x040fe2000786c0ff */
[----:B------:R-:W-:Y:S01]  /*4040*/  FFMA.FTZ R116, R206, R219, R98 ;  /* 0x000000dbce747223 */ /* 0x000fe20000010062 */
[----:B------:R-:W-:Y:S01]  /*4050*/  FSEL R115, R230, RZ, P2 ;  /* 0x000000ffe6737208 */ /* 0x000fe20001000000 */
[----:B------:R-:W-:Y:S01]  /*4060*/  FFMA.FTZ R112, R206, R221, R99 ;  /* 0x000000ddce707223 */ /* 0x000fe20000010063 */
[----:B------:R-:W-:Y:S01]  /*4070*/  LOP3.LUT P2, RZ, R181, 0xff00, RZ, 0xc0, !PT ;  /* 0x0000ff00b5ff7812 */ /* 0x000fe2000784c0ff */
[----:B------:R-:W-:Y:S01]  /*4080*/  FADD.FTZ R127, R140, -R127 ;  /* 0x8000007f8c7f7221 */ /* 0x000fe20000010000 */
[----:B------:R-:W-:Y:S01]  /*4090*/  FADD.FTZ R217, R217, -R120 ;  /* 0x80000078d9d97221 */ /* 0x000fe20000010000 */
[C---:B------:R-:W-:Y:S01]  /*40a0*/  FSEL R117, R223.reuse, RZ, P3 ;  /* 0x000000ffdf757208 */ /* 0x040fe20001800000 */
[----:B------:R-:W-:Y:S01]  /*40b0*/  FMUL.FTZ R116, R116, UR6 ;  /* 0x0000000674747c20 */ /* 0x000fe20008410000 */
[----:B------:R-:W-:Y:S01]  /*40c0*/  FSEL R131, R226, RZ, P6 ;  /* 0x000000ffe2837208 */ /* 0x000fe20003000000 */
[----:B------:R-:W-:Y:S01]  /*40d0*/  FMUL.FTZ R112, R112, UR6 ;  /* 0x0000000670707c20 */ /* 0x000fe20008410000 */
        /* <DEDUP_REMOVED lines=31> */
.L_x_2477:
        /* <DEDUP_REMOVED lines=8> */
[C---:B------:R-:W-:Y:S01]  /*4350*/  FFMA.FTZ R106, R206.reuse, R227, R102 ;  /* 0x000000e3ce6a7223 */ /* 0x040fe20000010066 */
[----:B------:R-:W-:Y:S01]  /*4360*/  LOP3.LUT P5, RZ, R181, 0xff0000, RZ, 0xc0, !PT ;  /* 0x00ff0000b5ff7812 */ /* 0x000fe200078ac0ff */
[----:B------:R-:W-:Y:S01]  /*4370*/  FFMA.FTZ R107, R206, R230, R103 ;  /* 0x000000e6ce6b7223 */ /* 0x000fe20000010067 */
[----:B------:R-:W-:Y:S01]  /*4380*/  ISETP.GE.U32.AND P2, PT, R126, RZ, PT ;  /* 0x000000ff7e00720c */ /* 0x000fe20003f46070 */
[----:B------:R-:W-:Y:S01]  /*4390*/  FMUL.FTZ R105, R106, UR6 ;  /* 0x000000066a697c20 */ /* 0x000fe20008410000 */
[----:B------:R-:W-:Y:S01]  /*43a0*/  ISETP.GE.U32.AND P3, PT, R180, RZ, PT ;  /* 0x000000ffb400720c */ /* 0x000fe20003f66070 */
[----:B------:R-:W-:Y:S01]  /*43b0*/  FADD.FTZ R223, R223, -R224 ;  /* 0x800000e0dfdf7221 */ /* 0x000fe20000010000 */
[-CC-:B------:R-:W-:Y:S01]  /*43c0*/  FFMA.FTZ R220, R220, R149.reuse, R150.reuse ;  /* 0x00000095dcdc7223 */ /* 0x180fe20000010096 */
[----:B------:R-:W-:Y:S01]  /*43d0*/  FFMA.FTZ R108, R222, R149, R150 ;  /* 0x00000095de6c7223 */ /* 0x000fe20000010096 */
[----:B------:R-:W-:Y:S01]  /*43e0*/  FSEL R119, R105, RZ, P6 ;  /* 0x000000ff69777208 */ /* 0x000fe20003000000 */
[----:B------:R-:W-:Y:S01]  /*43f0*/  FMUL.FTZ R110, R107, UR6 ;  /* 0x000000066b6e7c20 */ /* 0x000fe20008410000 */
[----:B------:R-:W-:Y:S01]  /*4400*/  FSEL R115, R105, RZ, P5 ;  /* 0x000000ff69737208 */ /* 0x000fe20002800000 */
[C---:B------:R-:W-:Y:S01]  /*4410*/  FFMA.FTZ R105, R206.reuse, R226, R101 ;  /* 0x000000e2ce697223 */ /* 0x040fe20000010065 */
[----:B------:R-:W-:Y:S01]  /*4420*/  ISETP.GE.U32.AND.EX P2, PT, R127, 0x1000000, PT, P2 ;  /* 0x010000007f00780c */ /* 0x000fe20003f46120 */
[----:B------:R-:W-:Y:S01]  /*4430*/  FFMA.FTZ R104, R206, R223, R100 ;  /* 0x000000dfce687223 */ /* 0x000fe20000010064 */
[----:B------:R-:W-:Y:S01]  /*4440*/  ISETP.GE.U32.AND.EX P3, PT, R181, 0x1000000, PT, P3 ;  /* 0x01000000b500780c */ /* 0x000fe20003f66130 */
[----:B------:R-:W-:Y:S01]  /*4450*/  FADD.FTZ R219, R219, -R220 ;  /* 0x800000dcdbdb7221 */ /* 0x000fe20000010000 */
        /* <DEDUP_REMOVED lines=9> */
[----:B------:R-:W-:Y:S01]  /*44f0*/  LOP3.LUT P6, RZ, R127, 0xff, RZ, 0xc0, !PT ;  /* 0x000000ff7fff7812 */ /* 0x000fe200078cc0ff */
[----:B------:R-:W-:Y:S01]  /*4500*/  FMUL.FTZ R117, R110, UR6 ;  /* 0x000000066e757c20 */ /* 0x000fe20008410000 */
[----:B------:R-:W-:Y:S01]  /*4510*/  LOP3.LUT P5, RZ, R181, 0xff, RZ, 0xc0, !PT ;  /* 0x000000ffb5ff7812 */ /* 0x000fe200078ac0ff */
[----:B------:R-:W-:Y:S01]  /*4520*/  FFMA.FTZ R120, R120, R149, R150 ;  /* 0x0000009578787223 */ /* 0x000fe20000010096 */
[----:B------:R-:W-:-:S02]  /*4530*/  FSEL R127, R112, RZ, P2 ;  /* 0x000000ff707f7208 */ /* 0x000fc40001000000 */
[----:B------:R-:W-:Y:S01]  /*4540*/  FSEL R131, R112, RZ, P3 ;  /* 0x000000ff70837208 */ /* 0x000fe20001800000 */
[----:B------:R-:W-:Y:S01]  /*4550*/  FMUL.FTZ R112, R111, UR6 ;  /* 0x000000066f707c20 */ /* 0x000fe20008410000 */
[----:B------:R-:W-:Y:S01]  /*4560*/  FSEL R118, R109, RZ, P6 ;  /* 0x000000ff6d767208 */ /* 0x000fe20003000000 */
[----:B------:R-:W-:Y:S01]  /*4570*/  FADD.FTZ R217, R217, -R120 ;  /* 0x80000078d9d97221 */ /* 0x000fe20000010000 */
[----:B------:R-:W-:Y:S01]  /*4580*/  FSEL R114, R109, RZ, P5 ;  /* 0x000000ff6d727208 */ /* 0x000fe20002800000 */
[----:B------:R-:W-:Y:S01]  /*4590*/  FFMA.FTZ R109, R218, R149, R150 ;  /* 0x00000095da6d7223 */ /* 0x000fe20000010096 */
[C---:B------:R-:W-:Y:S02]  /*45a0*/  LOP3.LUT P5, RZ, R180.reuse, 0xff0000, RZ, 0xc0, !PT ;  /* 0x00ff0000b4ff7812 */ /* 0x040fe400078ac0ff */
[----:B------:R-:W-:Y:S01]  /*45b0*/  LOP3.LUT P2, RZ, R180, 0xff000000, RZ, 0xc0, !PT ;  /* 0xff000000b4ff7812 */ /* 0x000fe2000784c0ff */
[----:B------:R-:W-:Y:S01]  /*45c0*/  FADD.FTZ R109, R140, -R109 ;  /* 0x8000006d8c6d7221 */ /* 0x000fe20000010000 */
[----:B------:R-:W-:-:S02]  /*45d0*/  FSEL R113, R117, RZ, P5 ;  /* 0x000000ff75717208 */ /* 0x000fc40002800000 */
[----:B------:R-:W-:Y:S01]  /*45e0*/  FSEL R108, R112, RZ, P2 ;  /* 0x000000ff706c7208 */ /* 0x000fe20001000000 */
[----:B------:R-:W-:Y:S01]  /*45f0*/  FFMA.FTZ R109, R206, R109, R97 ;  /* 0x0000006dce6d7223 */ /* 0x000fe20000010061 */
[C---:B------:R-:W-:Y:S02]  /*4600*/  LOP3.LUT P6, RZ, R126.reuse, 0xff0000, RZ, 0xc0, !PT ;  /* 0x00ff00007eff7812 */ /* 0x040fe400078cc0ff */
[----:B------:R-:W-:Y:S02]  /*4610*/  LOP3.LUT P3, RZ, R126, 0xff000000, RZ, 0xc0, !PT ;  /* 0xff0000007eff7812 */ /* 0x000fe4000786c0ff */
[----:B------:R-:W-:Y:S01]  /*4620*/  F2FP.F16.F32.PACK_AB R113, R108, R113 ;  /* 0x000000716c71723e */ /* 0x000fe200000000ff */
[----:B------:R-:W-:Y:S01]  /*4630*/  FFMA.FTZ R108, R206, R217, R96 ;  /* 0x000000d9ce6c7223 */ /* 0x000fe20000010060 */
        /* <DEDUP_REMOVED lines=19> */
.L_x_2473:
        /* <DEDUP_REMOVED lines=22> */
[----:B------:R-:W-:Y:S01]  /*48d0*/  LOP3.LUT P5, RZ, R125, 0xff0000, RZ, 0xc0, !PT ;  /* 0x00ff00007dff7812 */ /* 0x000fe200078ac0ff */
[----:B------:R-:W-:Y:S01]  /*48e0*/  FFMA.FTZ R106, R206, R213, R86 ;  /* 0x000000d5ce6a7223 */ /* 0x000fe20000010056 */
[----:B------:R-:W-:Y:S01]  /*48f0*/  FADD.FTZ R215, R214, -R215 ;  /* 0x800000d7d6d77221 */ /* 0x000fe20000010000 */
[----:B------:R-:W-:Y:S01]  /*4900*/  FADD.FTZ R129, R129, -R104 ;  /* 0x8000006881817221 */ /* 0x000fe20000010000 */
[----:B------:R-:W-:Y:S01]  /*4910*/  LOP3.LUT P6, RZ, R177, 0xff0000, RZ, 0xc0, !PT ;  /* 0x00ff0000b1ff7812 */ /* 0x000fe200078cc0ff */
[----:B------:R-:W-:Y:S01]  /*4920*/  FMUL.FTZ R104, R106, UR6 ;  /* 0x000000066a687c20 */ /* 0x000fe20008410000 */
[----:B------:R-:W-:Y:S01]  /*4930*/  FADD.FTZ R105, R210, -R105 ;  /* 0x80000069d2697221 */ /* 0x000fe20000010000 */
[----:B------:R-:W-:Y:S01]  /*4940*/  FFMA.FTZ R107, R206, R215, R87 ;  /* 0x000000d7ce6b7223 */ /* 0x000fe20000010057 */
[----:B------:R-:W-:Y:S01]  /*4950*/  ISETP.GE.U32.AND P3, PT, R124, RZ, PT ;  /* 0x000000ff7c00720c */ /* 0x000fe20003f66070 */
[----:B------:R-:W-:Y:S01]  /*4960*/  FFMA.FTZ R208, R208, R149, R150 ;  /* 0x00000095d0d07223 */ /* 0x000fe20000010096 */
[----:B0-----:R-:W-:Y:S01]  /*4970*/  FSEL R119, R104, RZ, P5 ;  /* 0x000000ff68777208 */ /* 0x001fe20002800000 */
[----:B------:R-:W-:Y:S01]  /*4980*/  FMUL.FTZ R109, R107, UR6 ;  /* 0x000000066b6d7c20 */ /* 0x000fe20008410000 */
[----:B------:R-:W-:Y:S01]  /*4990*/  ISETP.GE.U32.AND P5, PT, R176, RZ, PT ;  /* 0x000000ffb000720c */ /* 0x000fe20003fa6070 */
[----:B------:R-:W-:Y:S01]  /*49a0*/  FADD.FTZ R207, R207, -R208 ;  /* 0x800000d0cfcf7221 */ /* 0x000fe20000010000 */
[----:B------:R-:W-:Y:S01]  /*49b0*/  FSEL R115, R104, RZ, P6 ;  /* 0x000000ff68737208 */ /* 0x000fe20003000000 */
[C---:B------:R-:W-:Y:S01]  /*49c0*/  FFMA.FTZ R104, R206.reuse, R105, R84 ;  /* 0x00000069ce687223 */ /* 0x040fe20000010054 */
[----:B------:R-:W-:Y:S01]  /*49d0*/  ISETP.GE.U32.AND.EX P3, PT, R125, 0x1000000, PT, P3 ;  /* 0x010000007d00780c */ /* 0x000fe20003f66130 */
[----:B------:R-:W-:Y:S01]  /*49e0*/  FFMA.FTZ R105, R206, R129, R85 ;  /* 0x00000081ce697223 */ /* 0x000fe20000010055 */
[----:B------:R-:W-:Y:S01]  /*49f0*/  ISETP.GE.U32.AND.EX P5, PT, R177, 0x1000000, PT, P5 ;  /* 0x01000000b100780c */ /* 0x000fe20003fa6150 */
[----:B------:R-:W-:Y:S01]  /*4a00*/  FMUL.FTZ R108, R104, UR6 ;  /* 0x00000006686c7c20 */ /* 0x000fe20008410000 */
[----:B------:R-:W-:Y:S01]  /*4a10*/  LOP3.LUT P6, RZ, R125, 0xff, RZ, 0xc0, !PT ;  /* 0x000000ff7dff7812 */ /* 0x000fe200078cc0ff */
[----:B------:R-:W-:Y:S01]  /*4a20*/  FFMA.FTZ R205, R205, R149, R150 ;  /* 0x00000095cdcd7223 */ /* 0x000fe20000010096 */
[C---:B------:R-:W-:Y:S01]  /*4a30*/  FSEL R116, R109.reuse, RZ, P3 ;  /* 0x000000ff6d747208 */ /* 0x040fe20001800000 */
[C---:B------:R-:W-:Y:S01]  /*4a40*/  FFMA.FTZ R110, R206.reuse, R207, R82 ;  /* 0x000000cfce6e7223 */ /* 0x040fe20000010052 */
[----:B------:R-:W-:Y:S01]  /*4a50*/  FSEL R120, R109, RZ, P5 ;  /* 0x000000ff6d787208 */ /* 0x000fe20002800000 */
[----:B------:R-:W-:Y:S01]  /*4a60*/  FMUL.FTZ R109, R105, UR6 ;  /* 0x00000006696d7c20 */ /* 0x000fe20008410000 */
[----:B------:R-:W-:Y:S01]  /*4a70*/  LOP3.LUT P3, RZ, R177, 0xff, RZ, 0xc0, !PT ;  /* 0x000000ffb1ff7812 */ /* 0x000fe2000786c0ff */
[----:B------:R-:W-:Y:S01]  /*4a80*/  FFMA.FTZ R111, R206, R111, R83 ;  /* 0x0000006fce6f7223 */ /* 0x000fe20000010053 */
[----:B------:R-:W-:Y:S01]  /*4a90*/  LOP3.LUT P5, RZ, R125, 0xff00, RZ, 0xc0, !PT ;  /* 0x0000ff007dff7812 */ /* 0x000fe200078ac0ff */
[----:B------:R-:W-:Y:S01]  /*4aa0*/  FADD.FTZ R205, R204, -R205 ;  /* 0x800000cdcccd7221 */ /* 0x000fe20000010000 */
[----:B------:R-:W-:Y:S01]  /*4ab0*/  FSEL R118, R108, RZ, P6 ;  /* 0x000000ff6c767208 */ /* 0x000fe20003000000 */
[----:B------:R-:W-:Y:S01]  /*4ac0*/  FFMA.FTZ R194, R194, R149, R150 ;  /* 0x00000095c2c27223 */ /* 0x000fe20000010096 */
[----:B------:R-:W-:Y:S01]  /*4ad0*/  LOP3.LUT P6, RZ, R177, 0xff00, RZ, 0xc0, !PT ;  /* 0x0000ff00b1ff7812 */ /* 0x000fe200078cc0ff */
[----:B------:R-:W-:Y:S01]  /*4ae0*/  FMUL.FTZ R112, R111, UR6 ;  /* 0x000000066f707c20 */ /* 0x000fe20008410000 */
[----:B------:R-:W-:Y:S01]  /*4af0*/  FSEL R114, R108, RZ, P3 ;  /* 0x000000ff6c727208 */ /* 0x000fe20001800000 */
[----:B------:R-:W-:Y:S01]  /*4b00*/  FMUL.FTZ R108, R110, UR6 ;  /* 0x000000066e6c7c20 */ /* 0x000fe20008410000 */
[----:B------:R-:W-:Y:S01]  /*4b10*/  FSEL R125, R109, RZ, P5 ;  /* 0x000000ff6d7d7208 */ /* 0x000fe20002800000 */
[----:B------:R-:W-:Y:S01]  /*4b20*/  FADD.FTZ R195, R195, -R194 ;  /* 0x800000c2c3c37221 */ /* 0x000fe20000010000 */
[----:B------:R-:W-:-:S02]  /*4b30*/  LOP3.LUT P3, RZ, R124, 0xff0000, RZ, 0xc0, !PT ;  /* 0x00ff00007cff7812 */ /* 0x000fc4000786c0ff */
[----:B------:R-:W-:Y:S02]  /*4b40*/  LOP3.LUT P5, RZ, R176, 0xff0000, RZ, 0xc0, !PT ;  /* 0x00ff0000b0ff7812 */ /* 0x000fe400078ac0ff */
[----:B------:R-:W-:Y:S01]  /*4b50*/  FSEL R129, R109, RZ, P6 ;  /* 0x000000ff6d817208 */ /* 0x000fe20003000000 */
[----:B------:R-:W-:Y:S01]  /*4b60*/  FFMA.FTZ R109, R206, R205, R81 ;  /* 0x000000cdce6d7223 */ /* 0x000fe20000010051 */
[----:B------:R-:W-:Y:S02]  /*4b70*/  LOP3.LUT P6, RZ, R124, 0xff000000, RZ, 0xc0, !PT ;  /* 0xff0000007cff7812 */ /* 0x000fe400078cc0ff */
[C---:B------:R-:W-:Y:S01]  /*4b80*/  FSEL R117, R108.reuse, RZ, P3 ;  /* 0x000000ff6c757208 */ /* 0x040fe20001800000 */
[----:B------:R-:W-:Y:S01]  /*4b90*/  FMUL.FTZ R113, R109, UR6 ;  /* 0x000000066d717c20 */ /* 0x000fe20008410000 */
[----:B------:R-:W-:Y:S01]  /*4ba0*/  FSEL R126, R108, RZ, P5 ;  /* 0x000000ff6c7e7208 */ /* 0x000fe20002800000 */
[----:B------:R-:W-:Y:S01]  /*4bb0*/  FFMA.FTZ R108, R206, R195, R80 ;  /* 0x000000c3ce6c7223 */ /* 0x000fe20000010050 */
        /* <DEDUP_REMOVED lines=9> */
[----:B------:R-:W-:Y:S02]  /*4c50*/  F2FP.F16.F32.PACK_AB R115, R120, R115 ;  /* 0x000000737873723e */ /* 0x000fe400000000ff */
        /* <DEDUP_REMOVED lines=11> */
.L_x_2480:
[-CC-:B------:R-:W-:Y:S01]  /*4d10*/  FFMA.FTZ R215, R215, R149.reuse, R150.reuse ;  /* 0x00000095d7d77223 */ /* 0x180fe20000010096 */
[-CC-:B------:R-:W-:Y:S01]  /*4d20*/  FFMA.FTZ R213, R213, R149.reuse, R150.reuse ;  /* 0x00000095d5d57223 */ /* 0x180fe20000010096 */
[-CC-:B0-----:R-:W-:Y:S01]  /*4d30*/  FFMA.FTZ R113, R128, R149.reuse, R150.reuse ;  /* 0x0000009580717223 */ /* 0x181fe20000010096 */
[----:B------:R-:W-:Y:S01]  /*4d40*/  ISETP.GE.U32.AND P3, PT, R124, RZ, PT ;  /* 0x000000ff7c00720c */ /* 0x000fe20003f66070 */
[----:B------:R-:W-:Y:S01]  /*4d50*/  FADD.FTZ R215, R214, -R215 ;  /* 0x800000d7d6d77221 */ /* 0x000fe20000010000 */
[----:B------:R-:W-:Y:S01]  /*4d60*/  FADD.FTZ R213, R212, -R213 ;  /* 0x800000d5d4d57221 */ /* 0x000fe20000010000 */
[----:B------:R-:W-:Y:S01]  /*4d70*/  FADD.FTZ R113, R210, -R113 ;  /* 0x80000071d2717221 */ /* 0x000fe20000010000 */
[----:B------:R-:W-:Y:S01]  /*4d80*/  FFMA.FTZ R114, R211, R149, R150 ;  /* 0x00000095d3727223 */ /* 0x000fe20000010096 */
[C---:B------:R-:W-:Y:S01]  /*4d90*/  FFMA.FTZ R215, R206.reuse, R215, R87 ;  /* 0x000000d7ced77223 */ /* 0x040fe20000010057 */
[C---:B------:R-:W-:Y:S01]  /*4da0*/  FFMA.FTZ R213, R206.reuse, R213, R86 ;  /* 0x000000d5ced57223 */ /* 0x040fe20000010056 */
[----:B------:R-:W-:Y:S01]  /*4db0*/  ISETP.GE.U32.AND.EX P3, PT, R125, 0x1000000, PT, P3 ;  /* 0x010000007d00780c */ /* 0x000fe20003f66130 */
[----:B------:R-:W-:Y:S01]  /*4dc0*/  FFMA.FTZ R113, R206, R113, R84 ;  /* 0x00000071ce717223 */ /* 0x000fe20000010054 */
[----:B------:R-:W-:Y:S01]  /*4dd0*/  FMUL.FTZ R215, R215, UR6 ;  /* 0x00000006d7d77c20 */ /* 0x000fe20008410000 */
[----:B------:R-:W-:Y:S01]  /*4de0*/  FMUL.FTZ R213, R213, UR6 ;  /* 0x00000006d5d57c20 */ /* 0x000fe20008410000 */
[----:B------:R-:W-:Y:S01]  /*4df0*/  LOP3.LUT P5, RZ, R125, 0xff0000, RZ, 0xc0, !PT ;  /* 0x00ff00007dff7812 */ /* 0x000fe200078ac0ff */
        /* <DEDUP_REMOVED lines=11> */
[----:B------:R-:W-:Y:S01]  /*4eb0*/  LOP3.LUT P5, RZ, R125, 0xff, RZ, 0xc0, !PT ;  /* 0x000000ff7dff7812 */ /* 0x000fe200078ac0ff */
        /* <DEDUP_REMOVED lines=8> */
[----:B------:R-:W-:Y:S01]  /*4f40*/  FADD.FTZ R204, R204, -R205 ;  /* 0x800000cdcccc7221 */ /* 0x000fe20000010000 */
[----:B------:R-:W-:Y:S01]  /*4f50*/  LOP3.LUT P5, RZ, R177, 0xff00, RZ, 0xc0, !PT ;  /* 0x0000ff00b1ff7812 */ /* 0x000fe200078ac0ff */
[----:B------:R-:W-:Y:S01]  /*4f60*/  FFMA.FTZ R194, R194, R149, R150 ;  /* 0x00000095c2c27223 */ /* 0x000fe20000010096 */
[----:B------:R-:W-:Y:S01]  /*4f70*/  FSEL R120, R215, RZ, P3 ;  /* 0x000000ffd7787208 */ /* 0x000fe20001800000 */
[----:B------:R-:W-:Y:S01]  /*4f80*/  FMUL.FTZ R207, R207, UR6 ;  /* 0x00000006cfcf7c20 */ /* 0x000fe20008410000 */
[----:B------:R-:W-:Y:S01]  /*4f90*/  LOP3.LUT P3, RZ, R125, 0xff00, RZ, 0xc0, !PT ;  /* 0x0000ff007dff7812 */ /* 0x000fe2000786c0ff */
[----:B------:R-:W-:Y:S01]  /*4fa0*/  FMUL.FTZ R112, R112, UR6 ;  /* 0x0000000670707c20 */ /* 0x000fe20008410000 */
[----:B------:R-:W-:Y:S01]  /*4fb0*/  FSEL R114, R113, RZ, P6 ;  /* 0x000000ff71727208 */ /* 0x000fe20003000000 */
[----:B------:R-:W-:Y:S01]  /*4fc0*/  FFMA.FTZ R204, R206, R204, R81 ;  /* 0x000000cccecc7223 */ /* 0x000fe20000010051 */
[----:B------:R-:W-:Y:S01]  /*4fd0*/  FSEL R127, R115, RZ, P5 ;  /* 0x000000ff737f7208 */ /* 0x000fe20002800000 */
[----:B------:R-:W-:Y:S01]  /*4fe0*/  FADD.FTZ R195, R195, -R194 ;  /* 0x800000c2c3c37221 */ /* 0x000fe20000010000 */
[----:B------:R-:W-:Y:S01]  /*4ff0*/  LOP3.LUT P6, RZ, R124, 0xff0000, RZ, 0xc0, !PT ;  /* 0x00ff00007cff7812 */ /* 0x000fe200078cc0ff */
[----:B------:R-:W-:Y:S01]  /*5000*/  FMUL.FTZ R204, R204, UR6 ;  /* 0x00000006cccc7c20 */ /* 0x000fe20008410000 */
[----:B------:R-:W-:Y:S01]  /*5010*/  LOP3.LUT P5, RZ, R124, 0xff000000, RZ, 0xc0, !PT ;  /* 0xff0000007cff7812 */ /* 0x000fe200078ac0ff */
[----:B------:R-:W-:Y:S01]  /*5020*/  FFMA.FTZ R195, R206, R195, R80 ;  /* 0x000000c3cec37223 */ /* 0x000fe20000010050 */
[----:B------:R-:W-:-:S02]  /*5030*/  FSEL R125, R115, RZ, P3 ;  /* 0x000000ff737d7208 */ /* 0x000fc40001800000 */
[----:B------:R-:W-:Y:S01]  /*5040*/  LOP3.LUT P3, RZ, R176, 0xff0000, RZ, 0xc0, !PT ;  /* 0x00ff0000b0ff7812 */ /* 0x000fe2000786c0ff */
[----:B------:R-:W-:Y:S01]  /*5050*/  FMUL.FTZ R195, R195, UR6 ;  /* 0x00000006c3c37c20 */ /* 0x000fe20008410000 */
[----:B------:R-:W-:Y:S02]  /*5060*/  F2FP.F16.F32.PACK_AB R115, R120, R213 ;  /* 0x000000d57873723e */ /* 0x000fe400000000ff */
[----:B------:R-:W-:Y:S02]  /*5070*/  FSEL R117, R207, RZ, P6 ;  /* 0x000000ffcf757208 */ /* 0x000fe40003000000 */
[----:B------:R-:W-:Y:S02]  /*5080*/  FSEL R120, R112, RZ, P5 ;  /* 0x000000ff70787208 */ /* 0x000fe40002800000 */
[----:B------:R-:W-:Y:S02]  /*5090*/  LOP3.LUT P6, RZ, R124, 0xff00, RZ, 0xc0, !PT ;  /* 0x0000ff007cff7812 */ /* 0x000fe400078cc0ff */
[----:B------:R-:W-:-:S02]  /*50a0*/  LOP3.LUT P5, RZ, R176, 0xff000000, RZ, 0xc0, !PT ;  /* 0xff000000b0ff7812 */ /* 0x000fc400078ac0ff */
[----:B------:R-:W-:Y:S02]  /*50b0*/  FSEL R113, R207, RZ, P3 ;  /* 0x000000ffcf717208 */ /* 0x000fe40001800000 */
[----:B------:R-:W-:Y:S02]  /*50c0*/  LOP3.LUT P3, RZ, R124, 0xff, RZ, 0xc0, !PT ;  /* 0x000000ff7cff7812 */ /* 0x000fe4000786c0ff */
[----:B------:R-:W-:Y:S02]  /*50d0*/  FSEL R124, R112, RZ, P5 ;  /* 0x000000ff707c7208 */ /* 0x000fe40002800000 */
[----:B------:R-:W-:Y:S02]  /*50e0*/  FSEL R121, R204, RZ, P6 ;  /* 0x000000ffcc797208 */ /* 0x000fe40003000000 */
        /* <DEDUP_REMOVED lines=13> */
.L_x_2479:
        /* <DEDUP_REMOVED lines=9> */
[----:B------:R-:W-:Y:S01]  /*5250*/  FMUL.FTZ R106, R206, R213 ;  /* 0x000000d5ce6a7220 */ /* 0x000fe20000410000 */
[----:B------:R-:W-:Y:S01]  /*5260*/  FADD.FTZ R215, R214, -R215 ;  /* 0x800000d7d6d77221 */ /* 0x000fe20000010000 */
[----:B------:R-:W-:Y:S01]  /*5270*/  FADD.FTZ R129, R129, -R104 ;  /* 0x8000006881817221 */ /* 0x000fe20000010000 */
[----:B------:R-:W-:Y:S01]  /*5280*/  LOP3.LUT P6, RZ, R177, 0xff0000, RZ, 0xc0, !PT ;  /* 0x00ff0000b1ff7812 */ /* 0x000fe200078cc0ff */
[----:B------:R-:W-:Y:S01]  /*5290*/  FMUL.FTZ R104, R106, UR6 ;  /* 0x000000066a687c20 */ /* 0x000fe20008410000 */
[----:B------:R-:W-:Y:S01]  /*52a0*/  FADD.FTZ R105, R210, -R105 ;  /* 0x80000069d2697221 */ /* 0x000fe20000010000 */
[----:B------:R-:W-:Y:S01]  /*52b0*/  FMUL.FTZ R107, R206, R215 ;  /* 0x000000d7ce6b7220 */ /* 0x000fe20000410000 */
[----:B------:R-:W-:Y:S01]  /*52c0*/  ISETP.GE.U32.AND P3, PT, R124, RZ, PT ;  /* 0x000000ff7c00720c */ /* 0x000fe20003f66070 */
[----:B------:R-:W-:Y:S01]  /*52d0*/  FFMA.FTZ R208, R208, R149, R150 ;  /* 0x00000095d0d07223 */ /* 0x000fe20000010096 */
[----:B0-----:R-:W-:Y:S01]  /*52e0*/  FSEL R119, R104, RZ, P5 ;  /* 0x000000ff68777208 */ /* 0x001fe20002800000 */
[----:B------:R-:W-:Y:S01]  /*52f0*/  FMUL.FTZ R109, R107, UR6 ;  /* 0x000000066b6d7c20 */ /* 0x000fe20008410000 */
[----:B------:R-:W-:Y:S01]  /*5300*/  ISETP.GE.U32.AND P5, PT, R176, RZ, PT ;  /* 0x000000ffb000720c */ /* 0x000fe20003fa6070 */
[----:B------:R-:W-:Y:S01]  /*5310*/  FADD.FTZ R207, R207, -R208 ;  /* 0x800000d0cfcf7221 */ /* 0x000fe20000010000 */
[----:B------:R-:W-:Y:S01]  /*5320*/  FSEL R115, R104, RZ, P6 ;  /* 0x000000ff68737208 */ /* 0x000fe20003000000 */
[C---:B------:R-:W-:Y:S01]  /*5330*/  FMUL.FTZ R104, R206.reuse, R105 ;  /* 0x00000069ce687220 */ /* 0x040fe20000410000 */
[----:B------:R-:W-:Y:S01]  /*5340*/  ISETP.GE.U32.AND.EX P3, PT, R125, 0x1000000, PT, P3 ;  /* 0x010000007d00780c */ /* 0x000fe20003f66130 */
[----:B------:R-:W-:Y:S01]  /*5350*/  FMUL.FTZ R105, R206, R129 ;  /* 0x00000081ce697220 */ /* 0x000fe20000410000 */
[----:B------:R-:W-:Y:S01]  /*5360*/  ISETP.GE.U32.AND.EX P5, PT, R177, 0x1000000, PT, P5 ;  /* 0x01000000b100780c */ /* 0x000fe20003fa6150 */
[----:B------:R-:W-:Y:S01]  /*5370*/  FMUL.FTZ R108, R104, UR6 ;  /* 0x00000006686c7c20 */ /* 0x000fe20008410000 */
[----:B------:R-:W-:Y:S01]  /*5380*/  LOP3.LUT P6, RZ, R125, 0xff, RZ, 0xc0, !PT ;  /* 0x000000ff7dff7812 */ /* 0x000fe200078cc0ff */
[--C-:B------:R-:W-:Y:S01]  /*5390*/  FFMA.FTZ R205, R205, R149, R150.reuse ;  /* 0x00000095cdcd7223 */ /* 0x100fe20000010096 */
[C---:B------:R-:W-:Y:S01]  /*53a0*/  FSEL R116, R109.reuse, RZ, P3 ;  /* 0x000000ff6d747208 */ /* 0x040fe20001800000 */
[C---:B------:R-:W-:Y:S01]  /*53b0*/  FMUL.FTZ R110, R206.reuse, R207 ;  /* 0x000000cfce6e7220 */ /* 0x040fe20000410000 */
        /* <DEDUP_REMOVED lines=44> */
.L_x_2482:
[-CC-:B------:R-:W-:Y:S01]  /*5680*/  FFMA.FTZ R215, R215, R149.reuse, R150.reuse ;  /* 0x00000095d7d77223 */ /* 0x180fe20000010096 */
[-CC-:B------:R-:W-:Y:S01]  /*5690*/  FFMA.FTZ R213, R213, R149.reuse, R150.reuse ;  /* 0x00000095d5d57223 */ /* 0x180fe20000010096 */
[-CC-:B0-----:R-:W-:Y:S01]  /*56a0*/  FFMA.FTZ R112, R121, R149.reuse, R150.reuse ;  /* 0x0000009579707223 */ /* 0x181fe20000010096 */
[----:B------:R-:W-:Y:S01]  /*56b0*/  ISETP.GE.U32.AND P3, PT, R124, RZ, PT ;  /* 0x000000ff7c00720c */ /* 0x000fe20003f66070 */
[----:B------:R-:W-:Y:S01]  /*56c0*/  FADD.FTZ R215, R214, -R215 ;  /* 0x800000d7d6d77221 */ /* 0x000fe20000010000 */
[----:B------:R-:W-:Y:S01]  /*56d0*/  FADD.FTZ R213, R212, -R213 ;  /* 0x800000d5d4d57221 */ /* 0x000fe20000010000 */
[----:B------:R-:W-:Y:S01]  /*56e0*/  FFMA.FTZ R115, R128, R149, R150 ;  /* 0x0000009580737223 */ /* 0x000fe20000010096 */
[----:B------:R-:W-:Y:S01]  /*56f0*/  FADD.FTZ R209, R209, -R112 ;  /* 0x80000070d1d17221 */ /* 0x000fe20000010000 */
[C---:B------:R-:W-:Y:S01]  /*5700*/  FMUL.FTZ R215, R206.reuse, R215 ;  /* 0x000000d7ced77220 */ /* 0x040fe20000410000 */
[----:B------:R-:W-:Y:S01]  /*5710*/  FFMA.FTZ R112, R211, R149, R150 ;  /* 0x00000095d3707223 */ /* 0x000fe20000010096 */
[----:B------:R-:W-:Y:S01]  /*5720*/  FMUL.FTZ R213, R206, R213 ;  /* 0x000000d5ced57220 */ /* 0x000fe20000410000 */
[----:B------:R-:W-:Y:S01]  /*5730*/  ISETP.GE.U32.AND.EX P3, PT, R125, 0x1000000, PT, P3 ;  /* 0x010000007d00780c */ /* 0x000fe20003f66130 */
[----:B------:R-:W-:Y:S01]  /*5740*/  FMUL.FTZ R215, R215, UR6 ;  /* 0x00000006d7d77c20 */ /* 0x000fe20008410000 */
[----:B------:R-:W-:Y:S01]  /*5750*/  FADD.FTZ R115, R210, -R115 ;  /* 0x80000073d2737221 */ /* 0x000fe20000010000 */
[----:B------:R-:W-:Y:S01]  /*5760*/  FADD.FTZ R129, R129, -R112 ;  /* 0x8000007081817221 */ /* 0x000fe20000010000 */
[----:B------:R-:W-:Y:S01]  /*5770*/  FMUL.FTZ R213, R213, UR6 ;  /* 0x00000006d5d57c20 */ /* 0x000fe20008410000 */
[----:B------:R-:W-:Y:S01]  /*5780*/  LOP3.LUT P5, RZ, R125, 0xff0000, RZ, 0xc0, !PT ;  /* 0x00ff00007dff7812 */ /* 0x000fe200078ac0ff */
[----:B------:R-:W-:Y:S01]  /*5790*/  FMUL.FTZ R115, R206, R115 ;  /* 0x00000073ce737220 */ /* 0x000fe20000410000 */
[----:B------:R-:W-:Y:S01]  /*57a0*/  FSEL R112, R215, RZ, P3 ;  /* 0x000000ffd7707208 */ /* 0x000fe20001800000 */
[----:B------:R-:W-:Y:S01]  /*57b0*/  FFMA.FTZ R208, R208, R149, R150 ;  /* 0x00000095d0d07223 */ /* 0x000fe20000010096 */
[----:B------:R-:W-:Y:S01]  /*57c0*/  ISETP.GE.U32.AND P3, PT, R176, RZ, PT ;  /* 0x000000ffb000720c */ /* 0x000fe20003f66070 */
[C---:B------:R-:W-:Y:S01]  /*57d0*/  FMUL.FTZ R129, R206.reuse, R129 ;  /* 0x00000081ce817220 */ /* 0x040fe20000410000 */
[----:B------:R-:W-:Y:S01]  /*57e0*/  FSEL R119, R213, RZ, P5 ;  /* 0x000000ffd5777208 */ /* 0x000fe20002800000 */
[----:B------:R-:W-:Y:S01]  /*57f0*/  FMUL.FTZ R115, R115, UR6 ;  /* 0x0000000673737c20 */ /* 0x000fe20008410000 */
[----:B------:R-:W-:Y:S01]  /*5800*/  ISETP.GE.U32.AND.EX P3, PT, R177, 0x1000000, PT, P3 ;  /* 0x01000000b100780c */ /* 0x000fe20003f66130 */
[----:B------:R-:W-:Y:S01]  /*5810*/  FADD.FTZ R207, R207, -R208 ;  /* 0x800000d0cfcf7221 */ /* 0x000fe20000010000 */
[----:B------:R-:W-:Y:S01]  /*5820*/  LOP3.LUT P6, RZ, R177, 0xff0000, RZ, 0xc0, !PT ;  /* 0x00ff0000b1ff7812 */ /* 0x000fe200078cc0ff */
[--C-:B------:R-:W-:Y:S01]  /*5830*/  FFMA.FTZ R113, R205, R149, R150.reuse ;  /* 0x00000095cd717223 */ /* 0x100fe20000010096 */
[----:B------:R-:W-:Y:S01]  /*5840*/  LOP3.LUT P5, RZ, R125, 0xff, RZ, 0xc0, !PT ;  /* 0x000000ff7dff7812 */ /* 0x000fe200078ac0ff */
[----:B------:R-:W-:Y:S01]  /*5850*/  FMUL.FTZ R129, R129, UR6 ;  /* 0x0000000681817c20 */ /* 0x000fe20008410000 */
[----:B------:R-:W-:Y:S01]  /*5860*/  FSEL R116, R215, RZ, P3 ;  /* 0x000000ffd7747208 */ /* 0x000fe20001800000 */
[C---:B------:R-:W-:Y:S01]  /*5870*/  FMUL.FTZ R207, R206.reuse, R207 ;  /* 0x000000cfcecf7220 */ /* 0x040fe20000410000 */
[----:B------:R-:W-:Y:S01]  /*5880*/  FSEL R213, R213, RZ, P6 ;  /* 0x000000ffd5d57208 */ /* 0x000fe20003000000 */
[----:B------:R-:W-:Y:S01]  /*5890*/  FMUL.FTZ R209, R206, R209 ;  /* 0x000000d1ced17220 */ /* 0x000fe20000410000 */
[----:B------:R-:W-:Y:S01]  /*58a0*/  LOP3.LUT P3, RZ, R125, 0xff00, RZ, 0xc0, !PT ;  /* 0x0000ff007dff7812 */ /* 0x000fe2000786c0ff */
[----:B------:R-:W-:Y:S01]  /*58b0*/  FADD.FTZ R113, R204, -R113 ;  /* 0x80000071cc717221 */ /* 0x000fe20000010000 */
[----:B------:R-:W-:Y:S01]  /*58c0*/  FSEL R118, R115, RZ, P5 ;  /* 0x000000ff73767208 */ /* 0x000fe20002800000 */
[----:B------:R-:W-:Y:S01]  /*58d0*/  FFMA.FTZ R194, R194, R149, R150 ;  /* 0x00000095c2c27223 */ /* 0x000fe20000010096 */
[----:B------:R-:W-:Y:S01]  /*58e0*/  LOP3.LUT P6, RZ, R177, 0xff, RZ, 0xc0, !PT ;  /* 0x000000ffb1ff7812 */ /* 0x000fe200078cc0ff */
[----:B------:R-:W-:Y:S01]  /*58f0*/  FMUL.FTZ R207, R207, UR6 ;  /* 0x00000006cfcf7c20 */ /* 0x000fe20008410000 */
[----:B------:R-:W-:Y:S01]  /*5900*/  LOP3.LUT P5, RZ, R177, 0xff00, RZ, 0xc0, !PT ;  /* 0x0000ff00b1ff7812 */ /* 0x000fe200078ac0ff */
[----:B------:R-:W-:Y:S01]  /*5910*/  FMUL.FTZ R209, R209, UR6 ;  /* 0x00000006d1d17c20 */ /* 0x000fe20008410000 */
[----:B------:R-:W-:Y:S01]  /*5920*/  FSEL R125, R129, RZ, P3 ;  /* 0x000000ff817d7208 */ /* 0x000fe20001800000 */
        /* <DEDUP_REMOVED lines=8> */
[----:B------:R-:W-:Y:S01]  /*59b0*/  LOP3.LUT P3, RZ, R176, 0xff0000, RZ, 0xc0, !PT ;  /* 0x00ff0000b0ff7812 */ /* 0x000fe2000786c0ff */
[----:B------:R-:W-:Y:S01]  /*59c0*/  FMUL.FTZ R195, R195, UR6 ;  /* 0x00000006c3c37c20 */ /* 0x000fe20008410000 */
[----:B------:R-:W-:Y:S02]  /*59d0*/  FSEL R117, R207, RZ, P6 ;  /* 0x000000ffcf757208 */ /* 0x000fe40003000000 */
[----:B------:R-:W-:Y:S02]  /*59e0*/  FSEL R120, R209, RZ, P5 ;  /* 0x000000ffd1787208 */ /* 0x000fe40002800000 */
        /* <DEDUP_REMOVED lines=20> */
.L_x_2478:
        /* <DEDUP_REMOVED lines=10> */
[----:B------:R-:W-:Y:S01]  /*5bd0*/  FFMA.FTZ R107, R206, R215, R87 ;  /* 0x000000d7ce6b7223 */ /* 0x000fe20000010057 */
[----:B------:R-:W-:Y:S01]  /*5be0*/  ISETP.GE.U32.AND P3, PT, R124, RZ, PT ;  /* 0x000000ff7c00720c */ /* 0x000fe20003f66070 */
[----:B------:R-:W-:Y:S01]  /*5bf0*/  FFMA.FTZ R108, R206, R195, R80 ;  /* 0x000000c3ce6c7223 */ /* 0x000fe20000010050 */
[-CC-:B------:R-:W-:Y:S01]  /*5c00*/  FFMA.FTZ R208, R208, R149.reuse, R150.reuse ;  /* 0x00000095d0d07223 */ /* 0x180fe20000010096 */
[----:B------:R-:W-:Y:S01]  /*5c10*/  FADD.FTZ R213, R212, -R213 ;  /* 0x800000d5d4d57221 */ /* 0x000fe20000010000 */
[----:B------:R-:W-:Y:S01]  /*5c20*/  FFMA.FTZ R105, R128, R149, R150 ;  /* 0x0000009580697223 */ /* 0x000fe20000010096 */
[----:B------:R-:W-:Y:S01]  /*5c30*/  FADD.FTZ R120, R129, -R104 ;  /* 0x8000006881787221 */ /* 0x000fe20000010000 */
[----:B------:R-:W-:Y:S01]  /*5c40*/  FMUL.FTZ R110, R107, UR6 ;  /* 0x000000066b6e7c20 */ /* 0x000fe20008410000 */
[----:B------:R-:W-:Y:S01]  /*5c50*/  ISETP.GE.U32.AND.EX P3, PT, R125, 0x1000000, PT, P3 ;  /* 0x010000007d00780c */ /* 0x000fe20003f66130 */
[----:B------:R-:W-:Y:S01]  /*5c60*/  FMUL.FTZ R104, R108, UR6 ;  /* 0x000000066c687c20 */ /* 0x000fe20008410000 */
[----:B------:R-:W-:Y:S01]  /*5c70*/  FADD.FTZ R207, R207, -R208 ;  /* 0x800000d0cfcf7221 */ /* 0x000fe20000010000 */
[----:B------:R-:W-:Y:S01]  /*5c80*/  FFMA.FTZ R106, R206, R213, R86 ;  /* 0x000000d5ce6a7223 */ /* 0x000fe20000010056 */
[----:B------:R-:W-:Y:S01]  /*5c90*/  LOP3.LUT P6, RZ, R124, 0xff, RZ, 0xc0, !PT ;  /* 0x000000ff7cff7812 */ /* 0x000fe200078cc0ff */
[----:B------:R-:W-:Y:S01]  /*5ca0*/  FADD.FTZ R105, R210, -R105 ;  /* 0x80000069d2697221 */ /* 0x000fe20000010000 */
[----:B------:R-:W-:Y:S01]  /*5cb0*/  FFMA.FTZ R205, R205, R149, R150 ;  /* 0x00000095cdcd7223 */ /* 0x000fe20000010096 */
[----:B------:R-:W-:Y:S01]  /*5cc0*/  FSEL R129, R110, RZ, P3 ;  /* 0x000000ff6e817208 */ /* 0x000fe20001800000 */
[----:B------:R-:W-:Y:S01]  /*5cd0*/  FMUL.FTZ R109, R106, UR6 ;  /* 0x000000066a6d7c20 */ /* 0x000fe20008410000 */
[----:B------:R-:W-:Y:S01]  /*5ce0*/  FFMA.FTZ R110, R206, R207, R82 ;  /* 0x000000cfce6e7223 */ /* 0x000fe20000010052 */
[----:B------:R-:W-:Y:S01]  /*5cf0*/  FSEL R116, R104, RZ, P6 ;  /* 0x000000ff68747208 */ /* 0x000fe20003000000 */
[----:B------:R-:W-:Y:S01]  /*5d00*/  FFMA.FTZ R104, R206, R105, R84 ;  /* 0x00000069ce687223 */ /* 0x000fe20000010054 */
[----:B------:R-:W-:Y:S01]  /*5d10*/  LOP3.LUT P5, RZ, R125, 0xff0000, RZ, 0xc0, !PT ;  /* 0x00ff00007dff7812 */ /* 0x000fe200078ac0ff */
        /* <DEDUP_REMOVED lines=25> */
.L_x_2484:
[-CC-:B------:R-:W-:Y:S01]  /*5eb0*/  FFMA.FTZ R215, R215, R149.reuse, R150.reuse ;  /* 0x00000095d7d77223 */ /* 0x180fe20000010096 */
[-CC-:B------:R-:W-:Y:S01]  /*5ec0*/  FFMA.FTZ R213, R213, R149.reuse, R150.reuse ;  /* 0x00000095d5d57223 */ /* 0x180fe20000010096 */
[-CC-:B0-----:R-:W-:Y:S01]  /*5ed0*/  FFMA.FTZ R117, R128, R149.reuse, R150.reuse ;  /* 0x0000009580757223 */ /* 0x181fe20000010096 */
[-CC-:B------:R-:W-:Y:S01]  /*5ee0*/  FFMA.FTZ R208, R208, R149.reuse, R150.reuse ;  /* 0x00000095d0d07223 */ /* 0x180fe20000010096 */
[----:B------:R-:W-:Y:S01]  /*5ef0*/  FADD.FTZ R215, R214, -R215 ;  /* 0x800000d7d6d77221 */ /* 0x000fe20000010000 */
[----:B------:R-:W-:Y:S01]  /*5f00*/  FADD.FTZ R213, R212, -R213 ;  /* 0x800000d5d4d57221 */ /* 0x000fe20000010000 */
[----:B------:R-:W-:Y:S01]  /*5f10*/  FFMA.FTZ R118, R211, R149, R150 ;  /* 0x00000095d3767223 */ /* 0x000fe20000010096 */
[----:B------:R-:W-:Y:S01]  /*5f20*/  FADD.FTZ R117, R210, -R117 ;  /* 0x80000075d2757221 */ /* 0x000fe20000010000 */
[C---:B------:R-:W-:Y:S01]  /*5f30*/  FFMA.FTZ R215, R206.reuse, R215, R87 ;  /* 0x000000d7ced77223 */ /* 0x040fe20000010057 */
[----:B------:R-:W-:Y:S01]  /*5f40*/  FFMA.FTZ R213, R206, R213, R86 ;  /* 0x000000d5ced57223 */ /* 0x000fe20000010056 */
[-C--:B------:R-:W-:Y:S01]  /*5f50*/  FFMA.FTZ R116, R121, R149.reuse, R150 ;  /* 0x0000009579747223 */ /* 0x080fe20000010096 */
[----:B------:R-:W-:Y:S01]  /*5f60*/  FADD.FTZ R207, R207, -R208 ;  /* 0x800000d0cfcf7221 */ /* 0x000fe20000010000 */
[----:B------:R-:W-:Y:S01]  /*5f70*/  FADD.FTZ R118, R129, -R118 ;  /* 0x8000007681767221 */ /* 0x000fe20000010000 */
[----:B------:R-:W-:Y:S01]  /*5f80*/  ISETP.GE.U32.AND P3, PT, R124, RZ, PT ;  /* 0x000000ff7c00720c */ /* 0x000fe20003f66070 */
[-CC-:B------:R-:W-:Y:S01]  /*5f90*/  FFMA.FTZ R205, R205, R149.reuse, R150.reuse ;  /* 0x00000095cdcd7223 */ /* 0x180fe20000010096 */
[----:B------:R-:W-:Y:S01]  /*5fa0*/  FFMA.FTZ R194, R194, R149, R150 ;  /* 0x00000095c2c27223 */ /* 0x000fe20000010096 */
[C---:B------:R-:W-:Y:S01]  /*5fb0*/  FFMA.FTZ R117, R206.reuse, R117, R84 ;  /* 0x00000075ce757223 */ /* 0x040fe20000010054 */
[----:B------:R-:W-:Y:S01]  /*5fc0*/  FMUL.FTZ R215, R215, UR6 ;  /* 0x00000006d7d77c20 */ /* 0x000fe20008410000 */
[----:B------:R-:W-:Y:S01]  /*5fd0*/  FMUL.FTZ R213, R213, UR6 ;  /* 0x00000006d5d57c20 */ /* 0x000fe20008410000 */
[----:B------:R-:W-:Y:S01]  /*5fe0*/  FADD.FTZ R116, R209, -R116 ;  /* 0x80000074d1747221 */ /* 0x000fe20000010000 */
[C---:B------:R-:W-:Y:S01]  /*5ff0*/  LOP3.LUT P5, RZ, R125.reuse, 0xff0000, RZ, 0xc0, !PT ;  /* 0x00ff00007dff7812 */ /* 0x040fe200078ac0ff */
[C---:B------:R-:W-:Y:S01]  /*6000*/  FFMA.FTZ R119, R206.reuse, R118, R85 ;  /* 0x00000076ce777223 */ /* 0x040fe20000010055 */
[----:B------:R-:W-:Y:S01]  /*6010*/  ISETP.GE.U32.AND.EX P3, PT, R125, 0x1000000, PT, P3 ;  /* 0x010000007d00780c */ /* 0x000fe20003f66130 */
[----:B------:R-:W-:Y:S01]  /*6020*/  FFMA.FTZ R207, R206, R207, R82 ;  /* 0x000000cfcecf7223 */ /* 0x000fe20000010052 */
[----:B------:R-:W-:Y:S01]  /*6030*/  FADD.FTZ R204, R204, -R205 ;  /* 0x800000cdcccc7221 */ /* 0x000fe20000010000 */
[----:B------:R-:W-:Y:S01]  /*6040*/  FADD.FTZ R195, R195, -R194 ;  /* 0x800000c2c3c37221 */ /* 0x000fe20000010000 */
[----:B------:R-:W-:Y:S01]  /*6050*/  FMUL.FTZ R117, R117, UR6 ;  /* 0x0000000675757c20 */ /* 0x000fe20008410000 */
[----:B------:R-:W-:Y:S01]  /*6060*/  LOP3.LUT P6, RZ, R125, 0xff, RZ, 0xc0, !PT ;  /* 0x000000ff7dff7812 */ /* 0x000fe200078cc0ff */
[----:B------:R-:W-:Y:S01]  /*6070*/  FMUL.FTZ R119, R119, UR6 ;  /* 0x0000000677777c20 */ /* 0x000fe20008410000 */
[----:B------:R-:W-:Y:S01]  /*6080*/  FSEL R126, R215, RZ, P3 ;  /* 0x000000ffd77e7208 */ /* 0x000fe20001800000 */
        /* <DEDUP_REMOVED lines=24> */
.L_x_2483:
        /* <DEDUP_REMOVED lines=8> */
[--C-:B------:R-:W-:Y:S01]  /*6290*/  FFMA.FTZ R104, R211, R149, R150.reuse ;  /* 0x00000095d3687223 */ /* 0x100fe20000010096 */
[----:B------:R-:W-:Y:S01]  /*62a0*/  FMUL.FTZ R107, R206, R215 ;  /* 0x000000d7ce6b7220 */ /* 0x000fe20000410000 */
[----:B------:R-:W-:Y:S01]  /*62b0*/  ISETP.GE.U32.AND P3, PT, R124, RZ, PT ;  /* 0x000000ff7c00720c */ /* 0x000fe20003f66070 */
[----:B------:R-:W-:Y:S01]  /*62c0*/  FMUL.FTZ R108, R206, R195 ;  /* 0x000000c3ce6c7220 */ /* 0x000fe20000410000 */
        /* <DEDUP_REMOVED lines=8> */
[----:B------:R-:W-:Y:S01]  /*6350*/  FMUL.FTZ R106, R206, R213 ;  /* 0x000000d5ce6a7220 */ /* 0x000fe20000410000 */
[----:B------:R-:W-:Y:S01]  /*6360*/  LOP3.LUT P6, RZ, R124, 0xff, RZ, 0xc0, !PT ;  /* 0x000000ff7cff7812 */ /* 0x000fe200078cc0ff */
[----:B------:R-:W-:Y:S01]  /*6370*/  FADD.FTZ R105, R210, -R105 ;  /* 0x80000069d2697221 */ /* 0x000fe20000010000 */
[----:B------:R-:W-:Y:S01]  /*6380*/  FFMA.FTZ R205, R205, R149, R150 ;  /* 0x00000095cdcd7223 */ /* 0x000fe20000010096 */
[----:B0-----:R-:W-:Y:S01]  /*6390*/  FSEL R131, R110, RZ, P3 ;  /* 0x000000ff6e837208 */ /* 0x001fe20001800000 */
[----:B------:R-:W-:Y:S01]  /*63a0*/  FMUL.FTZ R109, R106, UR6 ;  /* 0x000000066a6d7c20 */ /* 0x000fe20008410000 */
[----:B------:R-:W-:Y:S01]  /*63b0*/  FMUL.FTZ R110, R206, R207 ;  /* 0x000000cfce6e7220 */ /* 0x000fe20000410000 */
[----:B------:R-:W-:Y:S01]  /*63c0*/  FSEL R116, R104, RZ, P6 ;  /* 0x000000ff68747208 */ /* 0x000fe20003000000 */
[----:B------:R-:W-:Y:S01]  /*63d0*/  FMUL.FTZ R104, R206, R105 ;  /* 0x00000069ce687220 */ /* 0x000fe20000410000 */
[----:B------:R-:W-:Y:S01]  /*63e0*/  LOP3.LUT P5, RZ, R125, 0xff0000, RZ, 0xc0, !PT ;  /* 0x00ff00007dff7812 */ /* 0x000fe200078ac0ff */
        /* <DEDUP_REMOVED lines=25> */
.L_x_2485:
[-CC-:B0-----:R-:W-:Y:S01]  /*6580*/  FFMA.FTZ R116, R121, R149.reuse, R150.reuse ;  /* 0x0000009579747223 */ /* 0x181fe20000010096 */
[-CC-:B------:R-:W-:Y:S01]  /*6590*/  FFMA.FTZ R215, R215, R149.reuse, R150.reuse ;  /* 0x00000095d7d77223 */ /* 0x180fe20000010096 */
[-CC-:B------:R-:W-:Y:S01]  /*65a0*/  FFMA.FTZ R213, R213, R149.reuse, R150.reuse ;  /* 0x00000095d5d57223 */ /* 0x180fe20000010096 */
[-C--:B------:R-:W-:Y:S01]  /*65b0*/  FFMA.FTZ R117, R128, R149.reuse, R150 ;  /* 0x0000009580757223 */ /* 0x080fe20000010096 */
[----:B------:R-:W-:Y:S01]  /*65c0*/  FADD.FTZ R209, R209, -R116 ;  /* 0x80000074d1d17221 */ /* 0x000fe20000010000 */
[----:B------:R-:W-:Y:S01]  /*65d0*/  FADD.FTZ R215, R214, -R215 ;  /* 0x800000d7d6d77221 */ /* 0x000fe20000010000 */
[----:B------:R-:W-:Y:S01]  /*65e0*/  FADD.FTZ R213, R212, -R213 ;  /* 0x800000d5d4d57221 */ /* 0x000fe20000010000 */
[-CC-:B------:R-:W-:Y:S01]  /*65f0*/  FFMA.FTZ R208, R208, R149.reuse, R150.reuse ;  /* 0x00000095d0d07223 */ /* 0x180fe20000010096 */
        /* <DEDUP_REMOVED lines=8> */
[----:B------:R-:W-:Y:S01]  /*6680*/  FFMA.FTZ R194, R194, R149, R150 ;  /* 0x00000095c2c27223 */ /* 0x000fe20000010096 */
[C---:B------:R-:W-:Y:S01]  /*6690*/  FMUL.FTZ R117, R206.reuse, R117 ;  /* 0x00000075ce757220 */ /* 0x040fe20000410000 */
[----:B------:R-:W-:Y:S01]  /*66a0*/  FMUL.FTZ R215, R215, UR6 ;  /* 0x00000006d7d77c20 */ /* 0x000fe20008410000 */
[----:B------:R-:W-:Y:S01]  /*66b0*/  FMUL.FTZ R213, R213, UR6 ;  /* 0x00000006d5d57c20 */ /* 0x000fe20008410000 */
[C---:B------:R-:W-:Y:S01]  /*66c0*/  LOP3.LUT P5, RZ, R125.reuse, 0xff0000, RZ, 0xc0, !PT ;  /* 0x00ff00007dff7812 */ /* 0x040fe200078ac0ff */
[C---:B------:R-:W-:Y:S01]  /*66d0*/  FMUL.FTZ R129, R206.reuse, R129 ;  /* 0x00000081ce817220 */ /* 0x040fe20000410000 */
[----:B------:R-:W-:Y:S01]  /*66e0*/  ISETP.GE.U32.AND.EX P3, PT, R125, 0x1000000, PT, P3 ;  /* 0x010000007d00780c */ /* 0x000fe20003f66130 */
[----:B------:R-:W-:Y:S01]  /*66f0*/  FMUL.FTZ R207, R206, R207 ;  /* 0x000000cfcecf7220 */ /* 0x000fe20000410000 */
[----:B------:R-:W-:Y:S01]  /*6700*/  FADD.FTZ R205, R204, -R205 ;  /* 0x800000cdcccd7221 */ /* 0x000fe20000010000 */
[----:B------:R-:W-:Y:S01]  /*6710*/  FADD.FTZ R195, R195, -R194 ;  /* 0x800000c2c3c37221 */ /* 0x000fe20000010000 */
[----:B------:R-:W-:Y:S01]  /*6720*/  FMUL.FTZ R117, R117, UR6 ;  /* 0x0000000675757c20 */ /* 0x000fe20008410000 */
[----:B------:R-:W-:Y:S01]  /*6730*/  LOP3.LUT P6, RZ, R125, 0xff, RZ, 0xc0, !PT ;  /* 0x000000ff7dff7812 */ /* 0x000fe200078cc0ff */
[----:B------:R-:W-:Y:S01]  /*6740*/  FMUL.FTZ R129, R129, UR6 ;  /* 0x0000000681817c20 */ /* 0x000fe20008410000 */
[----:B------:R-:W-:Y:S01]  /*6750*/  FSEL R126, R215, RZ, P3 ;  /* 0x000000ffd77e7208 */ /* 0x000fe20001800000 */
        /* <DEDUP_REMOVED lines=23> */
.L_x_2481:
        /* <DEDUP_REMOVED lines=66> */
[----:B------:R-:W-:Y:S01]  /*6cf0*/  F2FP.F16.F32.PACK_AB R115, R116, R115 ;  /* 0x000000737473723e */ /* 0x000fe200000000ff */
[----:B------:R-:W-:Y:S01]  /*6d00*/  FMUL.FTZ R116, R111, UR6 ;  /* 0x000000066f747c20 */ /* 0x000fe20008410000 */
[----:B------:R-:W-:Y:S01]  /*6d10*/  FSEL R122, R112, RZ, P6 ;  /* 0x000000ff707a7208 */ /* 0x000fe20003000000 */
[----:B------:R-:W-:Y:S01]  /*6d20*/  FMUL.FTZ R112, R108, UR6 ;  /* 0x000000066c707c20 */ /* 0x000fe20008410000 */
[----:B------:R-:W-:Y:S02]  /*6d30*/  LOP3.LUT P6, RZ, R178, 0xff000000, RZ, 0xc0, !PT ;  /* 0xff000000b2ff7812 */ /* 0x000fe400078cc0ff */
[----:B------:R-:W-:Y:S01]  /*6d40*/  F2FP.F16.F32.PACK_AB R114, R113, R114 ;  /* 0x000000727172723e */ /* 0x000fe200000000ff */
[----:B------:R-:W-:Y:S01]  /*6d50*/  FMUL.FTZ R113, R109, UR6 ;  /* 0x000000066d717c20 */ /* 0x000fe20008410000 */
[----:B------:R-:W-:-:S02]  /*6d60*/  FSEL R124, R116, RZ, P5 ;  /* 0x000000ff747c7208 */ /* 0x000fc40002800000 */
[----:B------:R-:W-:Y:S02]  /*6d70*/  FSEL R125, R116, RZ, P6 ;  /* 0x000000ff747d7208 */ /* 0x000fe40003000000 */
[C---:B------:R-:W-:Y:S02]  /*6d80*/  LOP3.LUT P5, RZ, R178.reuse, 0xff00, RZ, 0xc0, !PT ;  /* 0x0000ff00b2ff7812 */ /* 0x040fe400078ac0ff */
[----:B------:R-:W-:Y:S02]  /*6d90*/  LOP3.LUT P6, RZ, R178, 0xff, RZ, 0xc0, !PT ;  /* 0x000000ffb2ff7812 */ /* 0x000fe400078cc0ff */
        /* <DEDUP_REMOVED lines=11> */
.L_x_2488:
[-CC-:B------:R-:W-:Y:S01]  /*6e50*/  FFMA.FTZ R148, R148, R149.reuse, R150.reuse ;  /* 0x0000009594947223 */ /* 0x180fe20000010096 */
[-CC-:B------:R-:W-:Y:S01]  /*6e60*/  FFMA.FTZ R141, R141, R149.reuse, R150.reuse ;  /* 0x000000958d8d7223 */ /* 0x180fe20000010096 */
[-C--:B------:R-:W-:Y:S01]  /*6e70*/  FFMA.FTZ R146, R146, R149.reuse, R150 ;  /* 0x0000009592927223 */ /* 0x080fe20000010096 */
[----:B------:R-:W-:Y:S01]  /*6e80*/  ISETP.GE.U32.AND P1, PT, R122, RZ, PT ;  /* 0x000000ff7a00720c */ /* 0x000fe20003f26070 */
[----:B------:R-:W-:Y:S01]  /*6e90*/  FADD.FTZ R148, R147, -R148 ;  /* 0x8000009493947221 */ /* 0x000fe20000010000 */
[----:B------:R-:W-:Y:S01]  /*6ea0*/  FADD.FTZ R141, R142, -R141 ;  /* 0x8000008d8e8d7221 */ /* 0x000fe20000010000 */
[----:B------:R-:W-:Y:S01]  /*6eb0*/  FFMA.FTZ R136, R136, R149, R150 ;  /* 0x0000009588887223 */ /* 0x000fe20000010096 */
[----:B------:R-:W-:Y:S01]  /*6ec0*/  FADD.FTZ R145, R145, -R146 ;  /* 0x8000009291917221 */ /* 0x000fe20000010000 */
[C---:B------:R-:W-:Y:S01]  /*6ed0*/  FFMA.FTZ R148, R206.reuse, R148, R95 ;  /* 0x00000094ce947223 */ /* 0x040fe2000001005f */
[----:B------:R-:W-:Y:S01]  /*6ee0*/  ISETP.GE.U32.AND.EX P5, PT, R123, 0x1000000, PT, P1 ;  /* 0x010000007b00780c */ /* 0x000fe20003fa6110 */
[----:B------:R-:W-:Y:S01]  /*6ef0*/  FFMA.FTZ R141, R206, R141, R92 ;  /* 0x0000008dce8d7223 */ /* 0x000fe2000001005c */
[----:B------:R-:W-:Y:S01]  /*6f00*/  FADD.FTZ R137, R137, -R136 ;  /* 0x8000008889897221 */ /* 0x000fe20000010000 */
[----:B------:R-:W-:Y:S01]  /*6f10*/  FMUL.FTZ R148, R148, UR6 ;  /* 0x0000000694947c20 */ /* 0x000fe20008410000 */
[C---:B------:R-:W-:Y:S01]  /*6f20*/  FFMA.FTZ R145, R206.reuse, R145, R94 ;  /* 0x00000091ce917223 */ /* 0x040fe2000001005e */
[----:B------:R-:W-:Y:S01]  /*6f30*/  FMUL.FTZ R141, R141, UR6 ;  /* 0x000000068d8d7c20 */ /* 0x000fe20008410000 */
[----:B------:R-:W-:Y:S01]  /*6f40*/  FFMA.FTZ R137, R206, R137, R90 ;  /* 0x00000089ce897223 */ /* 0x000fe2000001005a */
[-CC-:B------:R-:W-:Y:S01]  /*6f50*/  FFMA.FTZ R138, R138, R149.reuse, R150.reuse ;  /* 0x000000958a8a7223 */ /* 0x180fe20000010096 */
[----:B0-----:R-:W-:Y:S01]  /*6f60*/  FSEL R112, R148, RZ, P5 ;  /* 0x000000ff94707208 */ /* 0x001fe20002800000 */
[-C--:B------:R-:W-:Y:S01]  /*6f70*/  FFMA.FTZ R143, R143, R149.reuse, R150 ;  /* 0x000000958f8f7223 */ /* 0x080fe20000010096 */
[----:B------:R-:W-:Y:S01]  /*6f80*/  LOP3.LUT P5, RZ, R123, 0xff, RZ, 0xc0, !PT ;  /* 0x000000ff7bff7812 */ /* 0x000fe200078ac0ff */
[----:B------:R-:W-:Y:S01]  /*6f90*/  FMUL.FTZ R145, R145, UR6 ;  /* 0x0000000691917c20 */ /* 0x000fe20008410000 */
[----:B------:R-:W-:Y:S01]  /*6fa0*/  LOP3.LUT P3, RZ, R123, 0xff0000, RZ, 0xc0, !PT ;  /* 0x00ff00007bff7812 */ /* 0x000fe2000786c0ff */
[----:B------:R-:W-:Y:S01]  /*6fb0*/  FMUL.FTZ R137, R137, UR6 ;  /* 0x0000000689897c20 */ /* 0x000fe20008410000 */
[----:B------:R-:W-:Y:S01]  /*6fc0*/  FSEL R118, R141, RZ, P5 ;  /* 0x000000ff8d767208 */ /* 0x000fe20002800000 */
[----:B------:R-:W-:Y:S01]  /*6fd0*/  FADD.FTZ R143, R144, -R143 ;  /* 0x8000008f908f7221 */ /* 0x000fe20000010000 */
[----:B------:R-:W-:Y:S01]  /*6fe0*/  LOP3.LUT P5, RZ, R122, 0xff0000, RZ, 0xc0, !PT ;  /* 0x00ff00007aff7812 */ /* 0x000fe200078ac0ff */
[----:B------:R-:W-:Y:S01]  /*6ff0*/  FADD.FTZ R138, R139, -R138 ;  /* 0x8000008a8b8a7221 */ /* 0x000fe20000010000 */
[----:B------:R-:W-:Y:S01]  /*7000*/  ISETP.GE.U32.AND P1, PT, R178, RZ, PT ;  /* 0x000000ffb200720c */ /* 0x000fe20003f26070 */
[-CC-:B------:R-:W-:Y:S01]  /*7010*/  FFMA.FTZ R134, R134, R149.reuse, R150.reuse ;  /* 0x0000009586867223 */ /* 0x180fe20000010096 */
[----:B------:R-:W-:Y:S01]  /*7020*/  FFMA.FTZ R132, R132, R149, R150 ;  /* 0x0000009584847223 */ /* 0x000fe20000010096 */
[----:B------:R-:W-:Y:S01]  /*7030*/  FSEL R119, R145, RZ, P3 ;  /* 0x000000ff91777208 */ /* 0x000fe20001800000 */
[C---:B------:R-:W-:Y:S01]  /*7040*/  FFMA.FTZ R143, R206.reuse, R143, R93 ;  /* 0x0000008fce8f7223 */ /* 0x040fe2000001005d */
[C---:B------:R-:W-:Y:S01]  /*7050*/  LOP3.LUT P6, RZ, R179.reuse, 0xff0000, RZ, 0xc0, !PT ;  /* 0x00ff0000b3ff7812 */ /* 0x040fe200078cc0ff */
[----:B------:R-:W-:Y:S01]  /*7060*/  FFMA.FTZ R138, R206, R138, R91 ;  /* 0x0000008ace8a7223 */ /* 0x000fe2000001005b */
[----:B------:R-:W-:Y:S01]  /*7070*/  LOP3.LUT P3, RZ, R179, 0xff, RZ, 0xc0, !PT ;  /* 0x000000ffb3ff7812 */ /* 0x000fe2000786c0ff */
[----:B------:R-:W-:Y:S01]  /*7080*/  FADD.FTZ R134, R135, -R134 ;  /* 0x8000008687867221 */ /* 0x000fe20000010000 */
[----:B------:R-:W-:Y:S01]  /*7090*/  FSEL R117, R137, RZ, P5 ;  /* 0x000000ff89757208 */ /* 0x000fe20002800000 */
[----:B------:R-:W-:Y:S01]  /*70a0*/  FADD.FTZ R133, R133, -R132 ;  /* 0x8000008485857221 */ /* 0x000fe20000010000 */
[----:B------:R-:W-:Y:S01]  /*70b0*/  ISETP.GE.U32.AND.EX P1, PT, R179, 0x1000000, PT, P1 ;  /* 0x01000000b300780c */ /* 0x000fe20003f26110 */
[----:B------:R-:W-:Y:S01]  /*70c0*/  FMUL.FTZ R143, R143, UR6 ;  /* 0x000000068f8f7c20 */ /* 0x000fe20008410000 */
[----:B------:R-:W-:Y:S01]  /*70d0*/  LOP3.LUT P5, RZ, R178, 0xff0000, RZ, 0xc0, !PT ;  /* 0x00ff0000b2ff7812 */ /* 0x000fe200078ac0ff */
[----:B------:R-:W-:Y:S01]  /*70e0*/  FMUL.FTZ R138, R138, UR6 ;  /* 0x000000068a8a7c20 */ /* 0x000fe20008410000 */
[----:B------:R-:W-:Y:S01]  /*70f0*/  FSEL R115, R145, RZ, P6 ;  /* 0x000000ff91737208 */ /* 0x000fe20003000000 */
[C---:B------:R-:W-:Y:S01]  /*7100*/  FFMA.FTZ R134, R206.reuse, R134, R89 ;  /* 0x00000086ce867223 */ /* 0x040fe20000010059 */
[----:B------:R-:W-:Y:S01]  /*7110*/  FSEL R114, R141, RZ, P3 ;  /* 0x000000ff8d727208 */ /* 0x000fe20001800000 */
[----:B------:R-:W-:Y:S01]  /*7120*/  FFMA.FTZ R133, R206, R133, R88 ;  /* 0x00000085ce857223 */ /* 0x000fe20000010058 */
[----:B------:R-:W-:Y:S01]  /*7130*/  LOP3.LUT P6, RZ, R123, 0xff00, RZ, 0xc0, !PT ;  /* 0x0000ff007bff7812 */ /* 0x000fe200078cc0ff */
[----:B------:R-:W-:Y:S01]  /*7140*/  FMUL.FTZ R134, R134, UR6 ;  /* 0x0000000686867c20 */ /* 0x000fe20008410000 */
[----:B------:R-:W-:Y:S01]  /*7150*/  FSEL R148, R148, RZ, P1 ;  /* 0x000000ff94947208 */ /* 0x000fe20000800000 */
[----:B------:R-:W-:Y:S01]  /*7160*/  FMUL.FTZ R133, R133, UR6 ;  /* 0x0000000685857c20 */ /* 0x000fe20008410000 */
[----:B------:R-:W-:-:S02]  /*7170*/  LOP3.LUT P3, RZ, R122, 0xff000000, RZ, 0xc0, !PT ;  /* 0xff0000007aff7812 */ /* 0x000fc4000786c0ff */
[----:B------:R-:W-:Y:S02]  /*7180*/  FSEL R113, R137, RZ, P5 ;  /* 0x000000ff89717208 */ /* 0x000fe40002800000 */
[----:B------:R-:W-:Y:S02]  /*7190*/  LOP3.LUT P1, RZ, R179, 0xff00, RZ, 0xc0, !PT ;  /* 0x0000ff00b3ff7812 */ /* 0x000fe4000782c0ff */
[----:B------:R-:W-:Y:S02]  /*71a0*/  LOP3.LUT P5, RZ, R178, 0xff000000, RZ, 0xc0, !PT ;  /* 0xff000000b2ff7812 */ /* 0x000fe400078ac0ff */
[C---:B------:R-:W-:Y:S02]  /*71b0*/  FSEL R121, R143.reuse, RZ, P6 ;  /* 0x000000ff8f797208 */ /* 0x040fe40003000000 */
        /* <DEDUP_REMOVED lines=20> */
.L_x_2487:
[----:B------:R-:W-:Y:S05]  /*7300*/  @!P2 BRA `(.L_x_2490) ;  /* 0x00000004002ca947 */ /* 0x000fea0003800000 */
[-CC-:B------:R-:W-:Y:S01]  /*7310*/  FFMA.FTZ R146, R146, R149.reuse, R150.reuse ;  /* 0x0000009592927223 */ /* 0x180fe20000010096 */
[-CC-:B------:R-:W-:Y:S01]  /*7320*/  FFMA.FTZ R141, R141, R149.reuse, R150.reuse ;  /* 0x000000958d8d7223 */ /* 0x180fe20000010096 */
[----:B------:R-:W-:Y:S01]  /*7330*/  FFMA.FTZ R148, R148, R149, R150 ;  /* 0x0000009594947223 */ /* 0x000fe20000010096 */
[----:B------:R-:W-:Y:S01]  /*7340*/  LOP3.LUT P6, RZ, R123, 0xff0000, RZ, 0xc0, !PT ;  /* 0x00ff00007bff7812 */ /* 0x000fe200078cc0ff */
[----:B------:R-:W-:Y:S01]  /*7350*/  FADD.FTZ R145, R145, -R146 ;  /* 0x8000009291917221 */ /* 0x000fe20000010000 */
[----:B------:R-:W-:Y:S01]  /*7360*/  LOP3.LUT P5, RZ, R179, 0xff0000, RZ, 0xc0, !PT ;  /* 0x00ff0000b3ff7812 */ /* 0x000fe200078ac0ff */
[----:B------:R-:W-:Y:S01]  /*7370*/  FADD.FTZ R141, R142, -R141 ;  /* 0x8000008d8e8d7221 */ /* 0x000fe20000010000 */
[----:B0-----:R-:W-:Y:S01]  /*7380*/  FADD.FTZ R107, R147, -R148 ;  /* 0x80000094936b7221 */ /* 0x001fe20000010000 */
[----:B------:R-:W-:Y:S01]  /*7390*/  FMUL.FTZ R106, R206, R145 ;  /* 0x00000091ce6a7220 */ /* 0x000fe20000410000 */
[-CC-:B------:R-:W-:Y:S01]  /*73a0*/  FFMA.FTZ R136, R136, R149.reuse, R150.reuse ;  /* 0x0000009588887223 */ /* 0x180fe20000010096 */
[----:B------:R-:W-:Y:S01]  /*73b0*/  FFMA.FTZ R143, R143, R149, R150 ;  /* 0x000000958f8f7223 */ /* 0x000fe20000010096 */
        /* <DEDUP_REMOVED lines=16> */
[-C--:B------:R-:W-:Y:S01]  /*74c0*/  FFMA.FTZ R138, R138, R149.reuse, R150 ;  /* 0x000000958a8a7223 */ /* 0x080fe20000010096 */
        /* <DEDUP_REMOVED lines=47> */
.L_x_2490:
        /* <DEDUP_REMOVED lines=9> */
[C---:B------:R-:W-:Y:S01]  /*7850*/  FMUL.FTZ R141, R206.reuse, R141 ;  /* 0x0000008dce8d7220 */ /* 0x040fe20000410000 */
        /* <DEDUP_REMOVED lines=8> */
[-CC-:B------:R-:W-:Y:S01]  /*78e0*/  FFMA.FTZ R138, R138, R149.reuse, R150.reuse ;  /* 0x000000958a8a7223 */ /* 0x180fe20000010096 */
        /* <DEDUP_REMOVED lines=56> */
.L_x_2486:
        /* <DEDUP_REMOVED lines=56> */
.L_x_2492:
        /* <DEDUP_REMOVED lines=54> */
.L_x_2491:
        /* <DEDUP_REMOVED lines=55> */
.L_x_2493:
        /* <DEDUP_REMOVED lines=53> */
.L_x_2489:
        /* <DEDUP_REMOVED lines=99> */
[----:B-1----:R-:W-:-:S07]  /*9040*/  MOV R91, R155 ;  /* 0x0000009b005b7202 */ /* 0x002fce0000000f00 */
.L_x_2467:
        /* <DEDUP_REMOVED lines=37> */
.L_x_2495:
        /* <DEDUP_REMOVED lines=14> */
.L_x_3861:


//--------------------- .text._ZN10layer_norm22ln_bwd_finalize_kernelINS_22Kernel_traits_finalizeILj6144Ef6__halffS2_fjLb0ELj1024ELj4ENS_18Kernel_traits_baseILj6144EfS2_fS2_fjLj1024EEEEELb0ELb0EEEvNS_9BwdParamsE --------------------------
	.section	.text._ZN10layer_norm22ln_bwd_finalize_kernelINS_22Kernel_traits_finalizeILj6144Ef6__halffS2_fjLb0ELj1024ELj4ENS_18Kernel_traits_baseILj6144EfS2_fS2_fjLj1024EEEEELb0ELb0EEEvNS_9BwdParamsE,"ax",@progbits
	.align	128
        .global         _ZN10layer_norm22ln_bwd_finalize_kernelINS_22Kernel_traits_finalizeILj6144Ef6__halffS2_fjLb0ELj1024ELj4ENS_18Kernel_traits_baseILj6144EfS2_fS2_fjLj1024EEEEELb0ELb0EEEvNS_9BwdParamsE
        .type           _ZN10layer_norm22ln_bwd_finalize_kernelINS_22Kernel_traits_finalizeILj6144Ef6__halffS2_fjLb0ELj1024ELj4ENS_18Kernel_traits_baseILj6144EfS2_fS2_fjLj1024EEEEELb0ELb0EEEvNS_9BwdParamsE,@function
        .size           _ZN10layer_norm22ln_bwd_finalize_kernelINS_22Kernel_traits_finalizeILj6144Ef6__halffS2_fjLb0ELj1024ELj4ENS_18Kernel_traits_baseILj6144EfS2_fS2_fjLj1024EEEEELb0ELb0EEEvNS_9BwdParamsE,(.L_x_3862 - _ZN10layer_norm22ln_bwd_finalize_kernelINS_22Kernel_traits_finalizeILj6144Ef6__halffS2_fjLb0ELj1024ELj4ENS_18Kernel_traits_baseILj6144EfS2_fS2_fjLj1024EEEEELb0ELb0EEEvNS_9BwdParamsE)
        .other          _ZN10layer_norm22ln_bwd_finalize_kernelINS_22Kernel_traits_finalizeILj6144Ef6__halffS2_fjLb0ELj1024ELj4ENS_18Kernel_traits_baseILj6144EfS2_fS2_fjLj1024EEEEELb0ELb0EEEvNS_9BwdParamsE,@"STO_CUDA_ENTRY STV_DEFAULT"
_ZN10layer_norm22ln_bwd_finalize_kernelINS_22Kernel_traits_finalizeILj6144Ef6__halffS2_fjLb0ELj1024ELj4ENS_18Kernel_traits_baseILj6144EfS2_fS2_fjLj1024EEEEELb0ELb0EEEvNS_9BwdParamsE:
.text._ZN10layer_norm22ln_bwd_finalize_kernelINS_22Kernel_traits_finalizeILj6144Ef6__halffS2_fjLb0ELj1024ELj4ENS_18Kernel_traits_baseILj6144EfS2_fS2_fjLj1024EEEEELb0ELb0EEEvNS_9BwdParamsE:
        /* <DEDUP_REMOVED lines=82> */
.L_x_2500:
        /* <DEDUP_REMOVED lines=118> */
.L_x_2499:
[----:B------:R-:W-:Y:S05]  /*0c80*/  BSYNC.RECONVERGENT B1 ;  /* 0x0000000000017941 */ /* 0x000fea0003800200 */
.L_x_2498:
        /* <DEDUP_REMOVED lines=75> */
.L_x_2502:
[----:B------:R-:W-:Y:S05]  /*1140*/  BSYNC.RECONVERGENT B1 ;  /* 0x0000000000017941 */ /* 0x000fea0003800200 */
.L_x_2501:
        /* <DEDUP_REMOVED lines=37> */
.L_x_2504:
[----:B------:R-:W-:Y:S05]  /*13a0*/  BSYNC.RECONVERGENT B1 ;  /* 0x0000000000017941 */ /* 0x000fea0003800200 */
.L_x_2503:
[----:B------:R-:W-:Y:S05]  /*13b0*/  @!P1 BRA `(.L_x_2497) ;  /* 0x0000000000409947 */ /* 0x000fea0003800000 */
[----:B------:R-:W0:Y:S01]  /*13c0*/  LDC.64 R6, c[0x0][0x440] ;  /* 0x00011000ff067b82 */ /* 0x000e220000000a00 */
[----:B------:R-:W-:Y:S01]  /*13d0*/  IMAD R59, R2, R56, R59 ;  /* 0x00000038023b7224 */ /* 0x000fe200078e023b */
[----:B------:R-:W-:Y:S02]  /*13e0*/  LOP3.LUT R8, R8, 0x1f, RZ, 0xc0, !PT ;  /* 0x0000001f08087812 */ /* 0x000fe400078ec0ff */
[----:B------:R-:W-:Y:S02]  /*13f0*/  IADD3 R9, PT, PT, -R9, RZ, RZ ;  /* 0x000000ff09097210 */ /* 0x000fe40007ffe1ff */
[----:B------:R-:W-:Y:S02]  /*1400*/  IADD3 R59, PT, PT, R8, R59, RZ ;  /* 0x0000003b083b7210 */ /* 0x000fe40007ffe0ff */
[----:B------:R-:W1:Y:S05]  /*1410*/  LDC.64 R10, c[0x0][0x448] ;  /* 0x00011200ff0a7b82 */ /* 0x000e6a0000000a00 */
.L_x_2505:
        /* <DEDUP_REMOVED lines=10> */
.L_x_2497:
[----:B------:R-:W-:Y:S05]  /*14c0*/  BSYNC.RECONVERGENT B0 ;  /* 0x0000000000007941 */ /* 0x000fea0003800200 */
.L_x_2496:
        /* <DEDUP_REMOVED lines=57> */
.L_x_2506:
        /* <DEDUP_REMOVED lines=10> */
.L_x_3862:


//--------------------- .text._ZN10layer_norm40ln_parallel_residual_bwd_finalize_kernelINS_22Kernel_traits_finalizeILj6144Ef6__halffS2_fjLb0ELj1024ELj4ENS_18Kernel_traits_baseILj6144EfS2_fS2_fjLj1024EEEEELb0EEEvNS_9BwdParamsE --------------------------
	.section	.text._ZN10layer_norm40ln_parallel_residual_bwd_finalize_kernelINS_22Kernel_traits_finalizeILj6144Ef6__halffS2_fjLb0ELj1024ELj4ENS_18Kernel_traits_baseILj6144EfS2_fS2_fjLj1024EEEEELb0EEEvNS_9BwdParamsE,"ax",@progbits
	.align	128
        .global         _ZN10layer_norm40ln_parallel_residual_bwd_finalize_kernelINS_22Kernel_traits_finalizeILj6144Ef6__halffS2_fjLb0ELj1024ELj4ENS_18Kernel_traits_baseILj6144EfS2_fS2_fjLj1024EEEEELb0EEEvNS_9BwdParamsE
        .type           _ZN10layer_norm40ln_parallel_residual_bwd_finalize_kernelINS_22Kernel_traits_finalizeILj6144Ef6__halffS2_fjLb0ELj1024ELj4ENS_18Kernel_traits_baseILj6144EfS2_fS2_fjLj1024EEEEELb0EEEvNS_9BwdParamsE,@function
        .size           _ZN10layer_norm40ln_parallel_residual_bwd_finalize_kernelINS_22Kernel_traits_finalizeILj6144Ef6__halffS2_fjLb0ELj1024ELj4ENS_18Kernel_traits_baseILj6144EfS2_fS2_fjLj1024EEEEELb0EEEvNS_9BwdParamsE,(.L_x_3863 - _ZN10layer_norm40ln_parallel_residual_bwd_finalize_kernelINS_22Kernel_traits_finalizeILj6144Ef6__halffS2_fjLb0ELj1024ELj4ENS_18Kernel_traits_baseILj6144EfS2_fS2_fjLj1024EEEEELb0EEEvNS_9BwdParamsE)
        .other          _ZN10layer_norm40ln_parallel_residual_bwd_finalize_kernelINS_22Kernel_traits_finalizeILj6144Ef6__halffS2_fjLb0ELj1024ELj4ENS_18Kernel_traits_baseILj6144EfS2_fS2_fjLj1024EEEEELb0EEEvNS_9BwdParamsE,@"STO_CUDA_ENTRY STV_DEFAULT"
_ZN10layer_norm40ln_parallel_residual_bwd_finalize_kernelINS_22Kernel_traits_finalizeILj6144Ef6__halffS2_fjLb0ELj1024ELj4ENS_18Kernel_traits_baseILj6144EfS2_fS2_fjLj1024EEEEELb0EEEvNS_9BwdParamsE:
.text._ZN10layer_norm40ln_parallel_residual_bwd_finalize_kernelINS_22Kernel_traits_finalizeILj6144Ef6__halffS2_fjLb0ELj1024ELj4ENS_18Kernel_traits_baseILj6144EfS2_fS2_fjLj1024EEEEELb0EEEvNS_9BwdParamsE:
        /* <DEDUP_REMOVED lines=60> */
.L_x_2511:
        /* <DEDUP_REMOVED lines=112> */
.L_x_2510:
[----:B------:R-:W-:Y:S05]  /*0ac0*/  BSYNC.RECONVERGENT B1 ;  /* 0x0000000000017941 */ /* 0x000fea0003800200 */
.L_x_2509:
        /* <DEDUP_REMOVED lines=65> */
.L_x_2513:
[----:B------:R-:W-:Y:S05]  /*0ee0*/  BSYNC.RECONVERGENT B1 ;  /* 0x0000000000017941 */ /* 0x000fea0003800200 */
.L_x_2512:
        /* <DEDUP_REMOVED lines=36> */
.L_x_2515:
[----:B------:R-:W-:Y:S05]  /*1130*/  BSYNC.RECONVERGENT B1 ;  /* 0x0000000000017941 */ /* 0x000fea0003800200 */
.L_x_2514:
        /* <DEDUP_REMOVED lines=18> */
.L_x_2508:
[----:B------:R-:W-:Y:S05]  /*1260*/  BSYNC.RECONVERGENT B0 ;  /* 0x0000000000007941 */ /* 0x000fea0003800200 */
.L_x_2507:
        /* <DEDUP_REMOVED lines=90> */
.L_x_2516:
        /* <DEDUP_REMOVED lines=15> */
.L_x_3863:


//--------------------- .text._ZN10layer_norm31ln_parallel_residual_bwd_kernelINS_13Kernel_traitsIf6__halffS2_fjLj6144ELj1ELj1ELj8ELj16ENS_18Kernel_traits_baseILj6144EfS2_fS2_fjLj256EEEEELb1ELb1ELb0EEEvNS_9BwdParamsE --------------------------
	.section	.text._ZN10layer_norm31ln_parallel_residual_bwd_kernelINS_13Kernel_traitsIf6__halffS2_fjLj6144ELj1ELj1ELj8ELj16ENS_18Kernel_traits_baseILj6144EfS2_fS2_fjLj256EEEEELb1ELb1ELb0EEEvNS_9BwdParamsE,"ax",@progbits
	.align	128
        .global         _ZN10layer_norm31ln_parallel_residual_bwd_kernelINS_13Kernel_traitsIf6__halffS2_fjLj6144ELj1ELj1ELj8ELj16ENS_18Kernel_traits_baseILj6144EfS2_fS2_fjLj256EEEEELb1ELb1ELb0EEEvNS_9BwdParamsE
        .type           _ZN10layer_norm31ln_parallel_residual_bwd_kernelINS_13Kernel_traitsIf6__halffS2_fjLj6144ELj1ELj1ELj8ELj16ENS_18Kernel_traits_baseILj6144EfS2_fS2_fjLj256EEEEELb1ELb1ELb0EEEvNS_9BwdParamsE,@function
        .size           _ZN10layer_norm31ln_parallel_residual_bwd_kernelINS_13Kernel_traitsIf6__halffS2_fjLj6144ELj1ELj1ELj8ELj16ENS_18Kernel_traits_baseILj6144EfS2_fS2_fjLj256EEEEELb1ELb1ELb0EEEvNS_9BwdParamsE,(.L_x_3864 - _ZN10layer_norm31ln_parallel_residual_bwd_kernelINS_13Kernel_traitsIf6__halffS2_fjLj6144ELj1ELj1ELj8ELj16ENS_18Kernel_traits_baseILj6144EfS2_fS2_fjLj256EEEEELb1ELb1ELb0EEEvNS_9BwdParamsE)
        .other          _ZN10layer_norm31ln_parallel_residual_bwd_kernelINS_13Kernel_traitsIf6__halffS2_fjLj6144ELj1ELj1ELj8ELj16ENS_18Kernel_traits_baseILj6144EfS2_fS2_fjLj256EEEEELb1ELb1ELb0EEEvNS_9BwdParamsE,@"STO_CUDA_ENTRY STV_DEFAULT"
_ZN10layer_norm31ln_parallel_residual_bwd_kernelINS_13Kernel_traitsIf6__halffS2_fjLj6144ELj1ELj1ELj8ELj16ENS_18Kernel_traits_baseILj6144EfS2_fS2_fjLj256EEEEELb1ELb1ELb0EEEvNS_9BwdParamsE:
.text._ZN10layer_norm31ln_parallel_residual_bwd_kernelINS_13Kernel_traitsIf6__halffS2_fjLj6144ELj1ELj1ELj8ELj16ENS_18Kernel_traits_baseILj6144EfS2_fS2_fjLj256EEEEELb1ELb1ELb0EEEvNS_9BwdParamsE:
        /* <DEDUP_REMOVED lines=89> */
.L_x_2556:
        /* <DEDUP_REMOVED lines=42> */
[----:B------:R-:W-:Y:S02]  /*0830*/  FADD.FTZ R153, -R124, R114 ;  /* 0x000000727c997221 */ /* 0x000fe40000010100 */
[----:B0----5:R-:W-:Y:S01]  /*0840*/  FMUL.FTZ R156, R136, R159 ;  /* 0x0000009f889c7220 */ /* 0x021fe20000410000 */
[----:B----4-:R-:W-:-:S02]  /*0850*/  HADD2.F32 R113, -RZ, R116.H0_H0 ;  /* 0x20000074ff717230 */ /* 0x010fc40000004100 */
[--C-:B------:R-:W-:Y:S02]  /*0860*/  HADD2.F32 R112, -RZ, R117.reuse.H1_H1 ;  /* 0x30000075ff707230 */ /* 0x100fe40000004100 */
[----:B------:R-:W-:Y:S01]  /*0870*/  FMUL.FTZ R3, R136, R3 ;  /* 0x0000000388037220 */ /* 0x000fe20000410000 */
[----:B------:R-:W-:Y:S02]  /*0880*/  HADD2.F32 R116, -RZ, R116.H1_H1 ;  /* 0x30000074ff747230 */ /* 0x000fe40000004100 */
[----:B------:R-:W-:Y:S01]  /*0890*/  FMUL.FTZ R158, R96, R113 ;  /* 0x00000071609e7220 */ /* 0x000fe20000410000 */
        /* <DEDUP_REMOVED lines=17> */
[----:B------:R-:W-:Y:S01]  /*09b0*/  FADD.FTZ R117, -R124, R120 ;  /* 0x000000787c757221 */ /* 0x000fe20000010100 */
[----:B------:R-:W-:Y:S01]  /*09c0*/  FADD.FTZ R114, R115, R160 ;  /* 0x000000a073727221 */ /* 0x000fe20000010000 */
[----:B------:R-:W-:Y:S01]  /*09d0*/  FFMA.FTZ R113, R153, R160, R112 ;  /* 0x000000a099717223 */ /* 0x000fe20000010070 */
[----:B------:R-:W-:Y:S02]  /*09e0*/  HADD2.F32 R118, -RZ, R118.H1_H1 ;  /* 0x30000076ff767230 */ /* 0x000fe40000004100 */
[----:B------:R-:W-:Y:S01]  /*09f0*/  FMUL.FTZ R159, R136, R117 ;  /* 0x00000075889f7220 */ /* 0x000fe20000410000 */
[----:B------:R-:W-:Y:S01]  /*0a00*/  FADD.FTZ R121, -R124, R121 ;  /* 0x000000797c797221 */ /* 0x000fe20000010100 */
[----:B------:R-:W-:Y:S01]  /*0a10*/  FMUL.FTZ R162, R92, R161 ;  /* 0x000000a15ca27220 */ /* 0x000fe20000410000 */
[----:B------:R-:W-:Y:S01]  /*0a20*/  FADD.FTZ R115, R114, R157 ;  /* 0x0000009d72737221 */ /* 0x000fe20000010000 */
[----:B------:R-:W-:Y:S01]  /*0a30*/  FFMA.FTZ R112, R156, R157, R113 ;  /* 0x0000009d9c707223 */ /* 0x000fe20000010071 */
[----:B-1----:R-:W-:-:S02]  /*0a40*/  HADD2.F32 R127, -RZ, R119.H0_H0 ;  /* 0x20000077ff7f7230 */ /* 0x002fc40000004100 */
[----:B------:R-:W-:Y:S01]  /*0a50*/  FADD.FTZ R44, R44, R161 ;  /* 0x000000a12c2c7221 */ /* 0x000fe20000010000 */
[----:B------:R-:W-:Y:S01]  /*0a60*/  FFMA.FTZ R68, R159, R161, R68 ;  /* 0x000000a19f447223 */ /* 0x000fe20000010044 */
[----:B------:R-:W-:Y:S01]  /*0a70*/  FADD.FTZ R163, -R124, R122 ;  /* 0x0000007a7ca37221 */ /* 0x000fe20000010100 */
        /* <DEDUP_REMOVED lines=25> */
.L_x_2519:
[----:B----4-:R-:W-:Y:S05]  /*0c10*/  BSYNC.RECONVERGENT B0 ;  /* 0x0000000000007941 */ /* 0x010fea0003800200 */
.L_x_2518:
        /* <DEDUP_REMOVED lines=17> */
[----:B------:R2:W5:Y:S01]  /*0d30*/  LDG.E.64 R130, desc[UR10][R178.64] ;  /* 0x0000000ab2827981 */ /* 0x000562000c1e1b00 */
[----:B0-----:R-:W-:-:S05]  /*0d40*/  @P1 IMAD.WIDE.U32 R180, R125, 0x8, R180 ;  /* 0x000000087db41825 */ /* 0x001fca00078e00b4 */
[----:B------:R0:W5:Y:S01]  /*0d50*/  @P1 LDG.E.64 R168, desc[UR10][R180.64] ;  /* 0x0000000ab4a81981 */ /* 0x000162000c1e1b00 */
[----:B-1----:R-:W-:-:S05]  /*0d60*/  @P0 IMAD.WIDE.U32 R176, R125, 0x20, R176 ;  /* 0x000000207db00825 */ /* 0x002fca00078e00b0 */
[----:B------:R-:W5:Y:S04]  /*0d70*/  @P0 LDG.E.128 R16, desc[UR10][R176.64] ;  /* 0x0000000ab0100981 */ /* 0x000f68000c1e1d00 */
[----:B------:R1:W5:Y:S01]  /*0d80*/  @P0 LDG.E.128 R12, desc[UR10][R176.64+0x10] ;  /* 0x0000100ab00c0981 */ /* 0x000362000c1e1d00 */
[----:B------:R-:W-:Y:S01]  /*0d90*/  IADD3 R125, PT, PT, R125, 0x100, RZ ;  /* 0x000001007d7d7810 */ /* 0x000fe20007ffe0ff */
[C---:B---3--:R-:W-:Y:S01]  /*0da0*/  FADD.FTZ R175, -R124.reuse, R113 ;  /* 0x000000717caf7221 */ /* 0x048fe20000010100 */
[C---:B------:R-:W-:Y:S01]  /*0db0*/  FADD.FTZ R185, -R124.reuse, R115 ;  /* 0x000000737cb97221 */ /* 0x040fe20000010100 */
[C---:B------:R-:W-:Y:S01]  /*0dc0*/  FADD.FTZ R173, -R124.reuse, R112 ;  /* 0x000000707cad7221 */ /* 0x040fe20000010100 */
[----:B------:R-:W-:Y:S02]  /*0dd0*/  FADD.FTZ R183, -R124, R114 ;  /* 0x000000727cb77221 */ /* 0x000fe40000010100 */
[----:B--2--5:R-:W-:Y:S01]  /*0de0*/  FMUL.FTZ R178, R136, R185 ;  /* 0x000000b988b27220 */ /* 0x024fe20000410000 */
[----:B----4-:R-:W-:-:S02]  /*0df0*/  HADD2.F32 R113, -RZ, R116.H0_H0 ;  /* 0x20000074ff717230 */ /* 0x010fc40000004100 */
[--C-:B------:R-:W-:Y:S02]  /*0e00*/  HADD2.F32 R112, -RZ, R117.reuse.H1_H1 ;  /* 0x30000075ff707230 */ /* 0x100fe40000004100 */
[----:B------:R-:W-:Y:S01]  /*0e10*/  FMUL.FTZ R173, R136, R173 ;  /* 0x000000ad88ad7220 */ /* 0x000fe20000410000 */
[----:B------:R-:W-:Y:S02]  /*0e20*/  HADD2.F32 R116, -RZ, R116.H1_H1 ;  /* 0x30000074ff747230 */ /* 0x000fe40000004100 */
[----:B0-----:R-:W-:Y:S01]  /*0e30*/  FMUL.FTZ R180, R88, R113 ;  /* 0x0000007158b47220 */ /* 0x001fe20000410000 */
[----:B------:R-:W-:Y:S02]  /*0e40*/  HADD2.F32 R115, -RZ, R117.H0_H0 ;  /* 0x20000075ff737230 */ /* 0x000fe40000004100 */
[C---:B-1----:R-:W-:Y:S01]  /*0e50*/  FMUL.FTZ R176, R136.reuse, R175 ;  /* 0x000000af88b07220 */ /* 0x042fe20000410000 */
        /* <DEDUP_REMOVED lines=14> */
[----:B------:R-:W-:-:S02]  /*0f40*/  HADD2.F32 R117, -RZ, R118.H0_H0 ;  /* 0x20000076ff757230 */ /* 0x000fc40000004100 */
        /* <DEDUP_REMOVED lines=9> */
[----:B------:R-:W-:-:S02]  /*0fe0*/  HADD2.F32 R187, -RZ, R119.H0_H0 ;  /* 0x20000077ffbb7230 */ /* 0x000fc40000004100 */
[----:B------:R-:W-:Y:S02]  /*0ff0*/  HADD2.F32 R192, -RZ, R119.H1_H1 ;  /* 0x30000077ffc07230 */ /* 0x000fe40000004100 */
[----:B------:R-:W-:Y:S01]  /*1000*/  FADD.FTZ R119, -R124, R122 ;  /* 0x0000007a7c777221 */ /* 0x000fe20000010100 */
        /* <DEDUP_REMOVED lines=25> */
.L_x_2521:
[----:B------:R-:W-:Y:S05]  /*11a0*/  BSYNC.RECONVERGENT B0 ;  /* 0x0000000000007941 */ /* 0x000fea0003800200 */
.L_x_2520:
        /* <DEDUP_REMOVED lines=26> */
[----:B----4-:R-:W-:Y:S01]  /*1350*/  FADD.FTZ R149, -R124, R117 ;  /* 0x000000757c957221 */ /* 0x010fe20000010100 */
[--C-:B------:R-:W-:Y:S02]  /*1360*/  HADD2.F32 R113, -RZ, R120.reuse.H0_H0 ;  /* 0x20000078ff717230 */ /* 0x100fe40000004100 */
[----:B0----5:R-:W-:Y:S01]  /*1370*/  FMUL.FTZ R141, R136, R125 ;  /* 0x0000007d888d7220 */ /* 0x021fe20000410000 */
[----:B------:R-:W-:-:S02]  /*1380*/  HADD2.F32 R120, -RZ, R120.H1_H1 ;  /* 0x30000078ff787230 */ /* 0x000fc40000004100 */
[----:B------:R-:W-:Y:S01]  /*1390*/  FADD.FTZ R145, -R124, R115 ;  /* 0x000000737c917221 */ /* 0x000fe20000010100 */
[----:B------:R-:W-:Y:S01]  /*13a0*/  FMUL.FTZ R148, R80, R113 ;  /* 0x0000007150947220 */ /* 0x000fe20000410000 */
[--C-:B------:R-:W-:Y:S02]  /*13b0*/  HADD2.F32 R115, -RZ, R121.reuse.H0_H0 ;  /* 0x20000079ff737230 */ /* 0x100fe40000004100 */
[C---:B------:R-:W-:Y:S01]  /*13c0*/  FMUL.FTZ R143, R136.reuse, R143 ;  /* 0x0000008f888f7220 */ /* 0x040fe20000410000 */
[----:B------:R-:W-:Y:S01]  /*13d0*/  FMUL.FTZ R146, R136, R149 ;  /* 0x0000009588927220 */ /* 0x000fe20000410000 */
[----:B------:R-:W-:Y:S01]  /*13e0*/  FADD.FTZ R32, R32, R113 ;  /* 0x0000007120207221 */ /* 0x000fe20000010000 */
[----:B------:R-:W-:Y:S01]  /*13f0*/  FFMA.FTZ R56, R141, R113, R56 ;  /* 0x000000718d387223 */ /* 0x000fe20000010038 */
[----:B------:R-:W-:Y:S01]  /*1400*/  FMUL.FTZ R149, R81, R120 ;  /* 0x0000007851957220 */ /* 0x000fe20000410000 */
[----:B------:R-:W-:Y:S01]  /*1410*/  FADD.FTZ R112, R127, R148 ;  /* 0x000000947f707221 */ /* 0x000fe20000010000 */
[----:B------:R-:W-:Y:S01]  /*1420*/  FMUL.FTZ R142, R136, R137 ;  /* 0x00000089888e7220 */ /* 0x000fe20000410000 */
[----:B------:R-:W-:Y:S01]  /*1430*/  FFMA.FTZ R113, R141, R148, R126 ;  /* 0x000000948d717223 */ /* 0x000fe2000001007e */
[C---:B------:R-:W-:Y:S01]  /*1440*/  FADD.FTZ R147, -R124.reuse, R116 ;  /* 0x000000747c937221 */ /* 0x040fe20000010100 */
[----:B------:R-:W-:Y:S01]  /*1450*/  FADD.FTZ R151, -R124, R118 ;  /* 0x000000767c977221 */ /* 0x000fe20000010100 */
[----:B------:R-:W-:-:S02]  /*1460*/  HADD2.F32 R114, -RZ, R121.H1_H1 ;  /* 0x30000079ff727230 */ /* 0x000fc40000004100 */
[----:B------:R-:W-:Y:S01]  /*1470*/  FADD.FTZ R34, R34, R115 ;  /* 0x0000007322227221 */ /* 0x000fe20000010000 */
[-C--:B------:R-:W-:Y:S01]  /*1480*/  FFMA.FTZ R58, R143, R115.reuse, R58 ;  /* 0x000000738f3a7223 */ /* 0x080fe2000001003a */
[----:B------:R-:W-:Y:S01]  /*1490*/  FMUL.FTZ R150, R82, R115 ;  /* 0x0000007352967220 */ /* 0x000fe20000410000 */
[----:B------:R-:W-:Y:S01]  /*14a0*/  FMUL.FTZ R144, R136, R145 ;  /* 0x0000009188907220 */ /* 0x000fe20000410000 */
[----:B------:R-:W-:Y:S01]  /*14b0*/  FADD.FTZ R115, R112, R149 ;  /* 0x0000009570737221 */ /* 0x000fe20000010000 */
[----:B------:R-:W-:Y:S01]  /*14c0*/  FFMA.FTZ R112, R142, R149, R113 ;  /* 0x000000958e707223 */ /* 0x000fe20000010071 */
[C---:B------:R-:W-:Y:S01]  /*14d0*/  FMUL.FTZ R145, R136.reuse, R147 ;  /* 0x0000009388917220 */ /* 0x040fe20000410000 */
[----:B------:R-:W-:Y:S01]  /*14e0*/  FMUL.FTZ R147, R136, R151 ;  /* 0x0000009788937220 */ /* 0x000fe20000410000 */
[--C-:B------:R-:W-:Y:S02]  /*14f0*/  HADD2.F32 R117, -RZ, R122.reuse.H0_H0 ;  /* 0x2000007aff757230 */ /* 0x100fe40000004100 */
[----:B------:R-:W-:Y:S01]  /*1500*/  FADD.FTZ R35, R35, R114 ;  /* 0x0000007223237221 */ /* 0x000fe20000010000 */
[-C--:B------:R-:W-:Y:S01]  /*1510*/  FFMA.FTZ R59, R144, R114.reuse, R59 ;  /* 0x00000072903b7223 */ /* 0x080fe2000001003b */
[----:B------:R-:W-:Y:S01]  /*1520*/  FMUL.FTZ R151, R83, R114 ;  /* 0x0000007253977220 */ /* 0x000fe20000410000 */
[----:B------:R-:W-:Y:S01]  /*1530*/  FADD.FTZ R114, R115, R150 ;  /* 0x0000009673727221 */ /* 0x000fe20000010000 */
[----:B------:R-:W-:Y:S01]  /*1540*/  FFMA.FTZ R113, R143, R150, R112 ;  /* 0x000000968f717223 */ /* 0x000fe20000010070 */
[----:B------:R-:W-:-:S02]  /*1550*/  HADD2.F32 R122, -RZ, R122.H1_H1 ;  /* 0x3000007aff7a7230 */ /* 0x000fc40000004100 */
[----:B------:R-:W-:Y:S01]  /*1560*/  FMUL.FTZ R152, R76, R117 ;  /* 0x000000754c987220 */ /* 0x000fe20000410000 */
[----:B------:R-:W-:Y:S01]  /*1570*/  FADD.FTZ R115, R114, R151 ;  /* 0x0000009772737221 */ /* 0x000fe20000010000 */
[----:B------:R-:W-:Y:S01]  /*1580*/  FFMA.FTZ R112, R144, R151, R113 ;  /* 0x0000009790707223 */ /* 0x000fe20000010071 */
[--C-:B-1----:R-:W-:Y:S02]  /*1590*/  HADD2.F32 R139, -RZ, R123.reuse.H0_H0 ;  /* 0x2000007bff8b7230 */ /* 0x102fe40000004100 */
[----:B------:R-:W-:Y:S01]  /*15a0*/  FMUL.FTZ R138, R77, R122 ;  /* 0x0000007a4d8a7220 */ /* 0x000fe20000410000 */
[----:B------:R-:W-:Y:S01]  /*15b0*/  FADD.FTZ R115, R115, R152 ;  /* 0x0000009873737221 */ /* 0x000fe20000010000 */
[----:B------:R-:W-:Y:S01]  /*15c0*/  FFMA.FTZ R113, R145, R152, R112 ;  /* 0x0000009891717223 */ /* 0x000fe20000010070 */
[----:B------:R-:W-:Y:S02]  /*15d0*/  HADD2.F32 R116, -RZ, R123.H1_H1 ;  /* 0x3000007bff747230 */ /* 0x000fe40000004100 */
[----:B------:R-:W-:Y:S01]  /*15e0*/  FADD.FTZ R30, R30, R139 ;  /* 0x0000008b1e1e7221 */ /* 0x000fe20000010000 */
[-C--:B------:R-:W-:Y:S01]  /*15f0*/  FFMA.FTZ R54, R147, R139.reuse, R54 ;  /* 0x0000008b93367223 */ /* 0x080fe20000010036 */
[----:B------:R-:W-:Y:S01]  /*1600*/  FADD.FTZ R119, -R124, R119 ;  /* 0x000000777c777221 */ /* 0x000fe20000010100 */
        /* <DEDUP_REMOVED lines=17> */
.L_x_2523:
[----:B------:R-:W-:Y:S05]  /*1720*/  BSYNC.RECONVERGENT B0 ;  /* 0x0000000000007941 */ /* 0x000fea0003800200 */
.L_x_2522:
        /* <DEDUP_REMOVED lines=32> */
.L_x_2525:
[----:B------:R-:W-:Y:S05]  /*1930*/  BSYNC.RECONVERGENT B0 ;  /* 0x0000000000007941 */ /* 0x000fea0003800200 */
.L_x_2524:
        /* <DEDUP_REMOVED lines=109> */
.L_x_2530:
        /* <DEDUP_REMOVED lines=54> */
.L_x_2529:
        /* <DEDUP_REMOVED lines=59> */
.L_x_2532:
        /* <DEDUP_REMOVED lines=54> */
.L_x_2528:
        /* <DEDUP_REMOVED lines=83> */
.L_x_2534:
        /* <DEDUP_REMOVED lines=75> */
.L_x_2533:
        /* <DEDUP_REMOVED lines=80> */
.L_x_2535:
        /* <DEDUP_REMOVED lines=74> */
.L_x_2531:
        /* <DEDUP_REMOVED lines=15> */
.L_x_2527:
[----:B------:R-:W-:Y:S05]  /*3ef0*/  BSYNC.RECONVERGENT B0 ;  /* 0x0000000000007941 */ /* 0x000fea0003800200 */
.L_x_2526:
        /* <DEDUP_REMOVED lines=36> */
[----:B------:R-:W-:Y:S02]  /*4140*/  F2FP.F16.F32.PACK_AB R115, R122, R115 ;  /* 0x000000737a73723e */ /* 0x000fe400000000ff */
        /* <DEDUP_REMOVED lines=50> */
.L_x_2540:
        /* <DEDUP_REMOVED lines=75> */
.L_x_2539:
        /* <DEDUP_REMOVED lines=79> */
.L_x_2542:
        /* <DEDUP_REMOVED lines=75> */
.L_x_2538:
        /* <DEDUP_REMOVED lines=61> */
.L_x_2544:
        /* <DEDUP_REMOVED lines=51> */
[----:B------:R-:W-:Y:S02]  /*59c0*/  F2FP.F16.F32.PACK_AB R113, R121, R118 ;  /* 0x000000767971723e */ /* 0x000fe400000000ff */
[----:B------:R-:W-:Y:S01]  /*59d0*/  F2FP.F16.F32.PACK_AB R112, R119, R112 ;  /* 0x000000707770723e */ /* 0x000fe200000000ff */
[----:B------:R-:W-:Y:S06]  /*59e0*/  BRA `(.L_x_2541) ;  /* 0x0000000400bc7947 */ /* 0x000fec0003800000 */
.L_x_2543:
        /* <DEDUP_REMOVED lines=58> */
.L_x_2545:
        /* <DEDUP_REMOVED lines=53> */
.L_x_2541:
        /* <DEDUP_REMOVED lines=11> */
.L_x_2537:
[----:B------:R-:W-:Y:S05]  /*6190*/  BSYNC.RECONVERGENT B0 ;  /* 0x0000000000007941 */ /* 0x000fea0003800200 */
.L_x_2536:
        /* <DEDUP_REMOVED lines=33> */
[----:B------:R-:W-:Y:S02]  /*63b0*/  F2FP.F16.F32.PACK_AB R115, R122, R115 ;  /* 0x000000737a73723e */ /* 0x000fe400000000ff */
[----:B------:R-:W-:Y:S01]  /*63c0*/  FSEL R111, R100, RZ, P0 ;  /* 0x000000ff646f7208 */ /* 0x000fe20000000000 */
[----:B------:R-:W-:Y:S01]  /*63d0*/  FMUL.FTZ R100, R104, UR14 ;  /* 0x0000000e68647c20 */ /* 0x000fe20008410000 */
[----:B------:R-:W-:Y:S01]  /*63e0*/  LOP3.LUT P0, RZ, R133, 0xff, RZ, 0xc0, !PT ;  /* 0x000000ff85ff7812 */ /* 0x000fe2000780c0ff */
[----:B------:R-:W-:Y:S01]  /*63f0*/  FADD.FTZ R101, R138, -R101 ;  /* 0x800000658a657221 */ /* 0x000fe20000010000 */
[----:B------:R-:W-:-:S02]  /*6400*/  F2FP.F16.F32.PACK_AB R111, R126, R111 ;  /* 0x0000006f7e6f723e */ /* 0x000fc400000000ff */
[----:B------:R-:W-:Y:S01]  /*6410*/  FSEL R114, R100, RZ, P0 ;  /* 0x000000ff64727208 */ /* 0x000fe20000000000 */
[----:B------:R-:W-:Y:S01]  /*6420*/  FFMA.FTZ R105, R136, R101, R5 ;  /* 0x0000006588697223 */ /* 0x000fe20000010005 */
[----:B------:R-:W-:Y:S01]  /*6430*/  LOP3.LUT P0, RZ, R171, 0xff, RZ, 0xc0, !PT ;  /* 0x000000ffabff7812 */ /* 0x000fe2000780c0ff */
[----:B------:R-:W-:-:S03]  /*6440*/  FFMA.FTZ R101, R143, R116, R117 ;  /* 0x000000748f657223 */ /* 0x000fc60000010075 */
[----:B------:R-:W-:Y:S01]  /*6450*/  FSEL R110, R100, RZ, P0 ;  /* 0x000000ff646e7208 */ /* 0x000fe20000000000 */
[----:B------:R-:W-:Y:S01]  /*6460*/  FMUL.FTZ R100, R105, UR14 ;  /* 0x0000000e69647c20 */ /* 0x000fe20008410000 */
[----:B------:R-:W-:Y:S01]  /*6470*/  LOP3.LUT P0, RZ, R133, 0xff00, RZ, 0xc0, !PT ;  /* 0x0000ff0085ff7812 */ /* 0x000fe2000780c0ff */
[----:B------:R-:W-:-:S03]  /*6480*/  FADD.FTZ R101, R150, -R101 ;  /* 0x8000006596657221 */ /* 0x000fc60000010000 */
        /* <DEDUP_REMOVED lines=40> */
.L_x_2550:
        /* <DEDUP_REMOVED lines=31> */
[----:B------:R-:W-:Y:S01]  /*6900*/  FFMA.FTZ R109, R146, R116, R117 ;  /* 0x00000074926d7223 */ /* 0x000fe20000010075 */
[----:B------:R-:W-:Y:S01]  /*6910*/  LOP3.LUT P0, RZ, R133, 0xff00, RZ, 0xc0, !PT ;  /* 0x0000ff0085ff7812 */ /* 0x000fe2000780c0ff */
[----:B------:R-:W-:Y:S02]  /*6920*/  FMUL.FTZ R108, R108, UR14 ;  /* 0x0000000e6c6c7c20 */ /* 0x000fe40008410000 */
        /* <DEDUP_REMOVED lines=41> */
.L_x_2549:
        /* <DEDUP_REMOVED lines=34> */
[----:B------:R-:W-:-:S03]  /*6de0*/  FFMA.FTZ R101, R143, R116, R117 ;  /* 0x000000748f657223 */ /* 0x000fc60000010075 */
[----:B------:R-:W-:Y:S01]  /*6df0*/  FSEL R110, R100, RZ, P0 ;  /* 0x000000ff646e7208 */ /* 0x000fe20000000000 */
[----:B------:R-:W-:Y:S01]  /*6e00*/  FMUL.FTZ R100, R105, UR14 ;  /* 0x0000000e69647c20 */ /* 0x000fe20008410000 */
[----:B------:R-:W-:Y:S01]  /*6e10*/  LOP3.LUT P0, RZ, R133, 0xff00, RZ, 0xc0, !PT ;  /* 0x0000ff0085ff7812 */ /* 0x000fe2000780c0ff */
[----:B------:R-:W-:-:S03]  /*6e20*/  FADD.FTZ R101, R150, -R101 ;  /* 0x8000006596657221 */ /* 0x000fc60000010000 */
[----:B------:R-:W-:Y:S01]  /*6e30*/  FSEL R123, R100, RZ, P0 ;  /* 0x000000ff647b7208 */ /* 0x000fe20000000000 */
[----:B------:R-:W-:Y:S01]  /*6e40*/  FMUL.FTZ R102, R136, R101 ;  /* 0x0000006588667220 */ /* 0x000fe20000410000 */
        /* <DEDUP_REMOVED lines=38> */
.L_x_2552:
        /* <DEDUP_REMOVED lines=75> */
.L_x_2548:
        /* <DEDUP_REMOVED lines=9> */
[----:B------:R-:W-:Y:S02]  /*75f0*/  FFMA.FTZ R104, R144, R116, R117 ;  /* 0x0000007490687223 */ /* 0x000fe40000010075 */
[----:B------:R-:W-:Y:S01]  /*7600*/  FADD.FTZ R100, R137, -R100 ;  /* 0x8000006489647221 */ /* 0x000fe20000010000 */
[----:B------:R-:W-:Y:S01]  /*7610*/  ISETP.GE.U32.AND.EX P0, PT, R133, 0x1000000, PT, P0 ;  /* 0x010000008500780c */ /* 0x000fe20003f06100 */
[----:B------:R-:W-:Y:S02]  /*7620*/  FADD.FTZ R104, R151, -R104 ;  /* 0x8000006897687221 */ /* 0x000fe40000010000 */
[C---:B-----5:R-:W-:Y:S02]  /*7630*/  FFMA.FTZ R107, R136.reuse, R100, R7 ;  /* 0x00000064886b7223 */ /* 0x060fe40000010007 */
[----:B------:R-:W-:-:S02]  /*7640*/  FFMA.FTZ R103, R136, R104, R11 ;  /* 0x0000006888677223 */ /* 0x000fc4000001000b */
        /* <DEDUP_REMOVED lines=30> */
[-CC-:B------:R-:W-:Y:S01]  /*7830*/  FFMA.FTZ R101, R146, R116.reuse, R117.reuse ;  /* 0x0000007492657223 */ /* 0x180fe20000010075 */
[----:B------:R-:W-:Y:S01]  /*7840*/  FFMA.FTZ R116, R142, R116, R117 ;  /* 0x000000748e747223 */ /* 0x000fe20000010075 */
[----:B------:R-:W-:Y:S02]  /*7850*/  LOP3.LUT P0, RZ, R133, 0xff00, RZ, 0xc0, !PT ;  /* 0x0000ff0085ff7812 */ /* 0x000fe4000780c0ff */
[----:B------:R-:W-:Y:S01]  /*7860*/  FADD.FTZ R101, R138, -R101 ;  /* 0x800000658a657221 */ /* 0x000fe20000010000 */
[----:B------:R-:W-:-:S03]  /*7870*/  FADD.FTZ R116, R149, -R116 ;  /* 0x8000007495747221 */ /* 0x000fc60000010000 */
[----:B------:R-:W-:-:S04]  /*7880*/  FFMA.FTZ R105, R136, R101, R5 ;  /* 0x0000006588697223 */ /* 0x000fc80000010005 */
[----:B------:R-:W-:-:S05]  /*7890*/  FMUL.FTZ R101, R105, UR14 ;  /* 0x0000000e69657c20 */ /* 0x000fca0008410000 */
        /* <DEDUP_REMOVED lines=9> */
.L_x_2554:
        /* <DEDUP_REMOVED lines=25> */
[----:B------:R-:W-:Y:S02]  /*7ac0*/  FADD.FTZ R113, R138, -R113 ;  /* 0x800000718a717221 */ /* 0x000fe40000010000 */
[----:B------:R-:W-:Y:S02]  /*7ad0*/  FMUL.FTZ R112, R112, UR14 ;  /* 0x0000000e70707c20 */ /* 0x000fe40008410000 */
        /* <DEDUP_REMOVED lines=27> */
.L_x_2553:
        /* <DEDUP_REMOVED lines=10> */
[C---:B-----5:R-:W-:Y:S02]  /*7d30*/  FMUL.FTZ R107, R136.reuse, R107 ;  /* 0x0000006b886b7220 */ /* 0x060fe40000410000 */
[----:B------:R-:W-:-:S02]  /*7d40*/  FMUL.FTZ R103, R136, R103 ;  /* 0x0000006788677220 */ /* 0x000fc40000410000 */
        /* <DEDUP_REMOVED lines=46> */
.L_x_2555:
        /* <DEDUP_REMOVED lines=53> */
.L_x_2551:
        /* <DEDUP_REMOVED lines=10> */
.L_x_2547:
[----:B------:R-:W-:Y:S05]  /*8420*/  BSYNC.RECONVERGENT B0 ;  /* 0x0000000000007941 */ /* 0x000fea0003800200 */
.L_x_2546:
[----:B------:R-:W-:Y:S01]  /*8430*/  ISETP.NE.AND P0, PT, R124, RZ, PT ;  /* 0x000000ff7c00720c */ /* 0x000fe20003f05270 */
[----:B------:R-:W-:-:S12]  /*8440*/  UPLOP3.LUT UP1, UPT, UPT, UPT, UP1, 0x40, 0x4 ;  /* 0x000000000004789c */ /* 0x000fd80003f2e810 */
[----:B------:R-:W-:Y:S05]  /*8450*/  @!P0 BRA `(.L_x_2556) ;  /* 0xffffff80004c8947 */ /* 0x000fea000383ffff */
.L_x_2517:
        /* <DEDUP_REMOVED lines=31> */
.L_x_2557:
        /* <DEDUP_REMOVED lines=11> */
.L_x_3864:


//--------------------- .text._ZN10layer_norm22ln_bwd_finalize_kernelINS_22Kernel_traits_finalizeILj6144Ef6__halffS2_fjLb0ELj1024ELj4ENS_18Kernel_traits_baseILj6144EfS2_fS2_fjLj1024EEEEELb0ELb1EEEvNS_9BwdParamsE --------------------------
	.section	.text._ZN10layer_norm22ln_bwd_finalize_kernelINS_22Kernel_traits_finalizeILj6144Ef6__halffS2_fjLb0ELj1024ELj4ENS_18Kernel_traits_baseILj6144EfS2_fS2_fjLj1024EEEEELb0ELb1EEEvNS_9BwdParamsE,"ax",@progbits
	.align	128
        .global         _ZN10layer_norm22ln_bwd_finalize_kernelINS_22Kernel_traits_finalizeILj6144Ef6__halffS2_fjLb0ELj1024ELj4ENS_18Kernel_traits_baseILj6144EfS2_fS2_fjLj1024EEEEELb0ELb1EEEvNS_9BwdParamsE
        .type           _ZN10layer_norm22ln_bwd_finalize_kernelINS_22Kernel_traits_finalizeILj6144Ef6__halffS2_fjLb0ELj1024ELj4ENS_18Kernel_traits_baseILj6144EfS2_fS2_fjLj1024EEEEELb0ELb1EEEvNS_9BwdParamsE,@function
        .size           _ZN10layer_norm22ln_bwd_finalize_kernelINS_22Kernel_traits_finalizeILj6144Ef6__halffS2_fjLb0ELj1024ELj4ENS_18Kernel_traits_baseILj6144EfS2_fS2_fjLj1024EEEEELb0ELb1EEEvNS_9BwdParamsE,(.L_x_3865 - _ZN10layer_norm22ln_bwd_finalize_kernelINS_22Kernel_traits_finalizeILj6144Ef6__halffS2_fjLb0ELj1024ELj4ENS_18Kernel_traits_baseILj6144EfS2_fS2_fjLj1024EEEEELb0ELb1EEEvNS_9BwdParamsE)
        .other          _ZN10layer_norm22ln_bwd_finalize_kernelINS_22Kernel_traits_finalizeILj6144Ef6__halffS2_fjLb0ELj1024ELj4ENS_18Kernel_traits_baseILj6144EfS2_fS2_fjLj1024EEEEELb0ELb1EEEvNS_9BwdParamsE,@"STO_CUDA_ENTRY STV_DEFAULT"
_ZN10layer_norm22ln_bwd_finalize_kernelINS_22Kernel_traits_finalizeILj6144Ef6__halffS2_fjLb0ELj1024ELj4ENS_18Kernel_traits_baseILj6144EfS2_fS2_fjLj1024EEEEELb0ELb1EEEvNS_9BwdParamsE:
.text._ZN10layer_norm22ln_bwd_finalize_kernelINS_22Kernel_traits_finalizeILj6144Ef6__halffS2_fjLb0ELj1024ELj4ENS_18Kernel_traits_baseILj6144EfS2_fS2_fjLj1024EEEEELb0ELb1EEEvNS_9BwdParamsE:
        /* <DEDUP_REMOVED lines=81> */
.L_x_2562:
        /* <DEDUP_REMOVED lines=118> */
.L_x_2561:
[----:B------:R-:W-:Y:S05]  /*0c70*/  BSYNC.RECONVERGENT B1 ;  /* 0x0000000000017941 */ /* 0x000fea0003800200 */
.L_x_2560:
        /* <DEDUP_REMOVED lines=77> */
.L_x_2564:
[----:B------:R-:W-:Y:S05]  /*1150*/  BSYNC.RECONVERGENT B1 ;  /* 0x0000000000017941 */ /* 0x000fea0003800200 */
.L_x_2563:
        /* <DEDUP_REMOVED lines=38> */
.L_x_2566:
[----:B------:R-:W-:Y:S05]  /*13c0*/  BSYNC.RECONVERGENT B1 ;  /* 0x0000000000017941 */ /* 0x000fea0003800200 */
.L_x_2565:
        /* <DEDUP_REMOVED lines=8> */
.L_x_2567:
        /* <DEDUP_REMOVED lines=10> */
.L_x_2559:
[----:B------:R-:W-:Y:S05]  /*14f0*/  BSYNC.RECONVERGENT B0 ;  /* 0x0000000000007941 */ /* 0x000fea0003800200 */
.L_x_2558:
        /* <DEDUP_REMOVED lines=55> */
.L_x_2568:
        /* <DEDUP_REMOVED lines=9> */
.L_x_3865:


//--------------------- .text._ZN10layer_norm40ln_parallel_residual_bwd_finalize_kernelINS_22Kernel_traits_finalizeILj6144Ef6__halffS2_fjLb0ELj1024ELj4ENS_18Kernel_traits_baseILj6144EfS2_fS2_fjLj1024EEEEELb1EEEvNS_9BwdParamsE --------------------------
	.section	.text._ZN10layer_norm40ln_parallel_residual_bwd_finalize_kernelINS_22Kernel_traits_finalizeILj6144Ef6__halffS2_fjLb0ELj1024ELj4ENS_18Kernel_traits_baseILj6144EfS2_fS2_fjLj1024EEEEELb1EEEvNS_9BwdParamsE,"ax",@progbits
	.align	128
        .global         _ZN10layer_norm40ln_parallel_residual_bwd_finalize_kernelINS_22Kernel_traits_finalizeILj6144Ef6__halffS2_fjLb0ELj1024ELj4ENS_18Kernel_traits_baseILj6144EfS2_fS2_fjLj1024EEEEELb1EEEvNS_9BwdParamsE
        .type           _ZN10layer_norm40ln_parallel_residual_bwd_finalize_kernelINS_22Kernel_traits_finalizeILj6144Ef6__halffS2_fjLb0ELj1024ELj4ENS_18Kernel_traits_baseILj6144EfS2_fS2_fjLj1024EEEEELb1EEEvNS_9BwdParamsE,@function
        .size           _ZN10layer_norm40ln_parallel_residual_bwd_finalize_kernelINS_22Kernel_traits_finalizeILj6144Ef6__halffS2_fjLb0ELj1024ELj4ENS_18Kernel_traits_baseILj6144EfS2_fS2_fjLj1024EEEEELb1EEEvNS_9BwdParamsE,(.L_x_3866 - _ZN10layer_norm40ln_parallel_residual_bwd_finalize_kernelINS_22Kernel_traits_finalizeILj6144Ef6__halffS2_fjLb0ELj1024ELj4ENS_18Kernel_traits_baseILj6144EfS2_fS2_fjLj1024EEEEELb1EEEvNS_9BwdParamsE)
        .other          _ZN10layer_norm40ln_parallel_residual_bwd_finalize_kernelINS_22Kernel_traits_finalizeILj6144Ef6__halffS2_fjLb0ELj1024ELj4ENS_18Kernel_traits_baseILj6144EfS2_fS2_fjLj1024EEEEELb1EEEvNS_9BwdParamsE,@"STO_CUDA_ENTRY STV_DEFAULT"
_ZN10layer_norm40ln_parallel_residual_bwd_finalize_kernelINS_22Kernel_traits_finalizeILj6144Ef6__halffS2_fjLb0ELj1024ELj4ENS_18Kernel_traits_baseILj6144EfS2_fS2_fjLj1024EEEEELb1EEEvNS_9BwdParamsE:
.text._ZN10layer_norm40ln_parallel_residual_bwd_finalize_kernelINS_22Kernel_traits_finalizeILj6144Ef6__halffS2_fjLb0ELj1024ELj4ENS_18Kernel_traits_baseILj6144EfS2_fS2_fjLj1024EEEEELb1EEEvNS_9BwdParamsE:
        /* <DEDUP_REMOVED lines=60> */
.L_x_2573:
        /* <DEDUP_REMOVED lines=112> */
.L_x_2572:
[----:B------:R-:W-:Y:S05]  /*0ac0*/  BSYNC.RECONVERGENT B1 ;  /* 0x0000000000017941 */ /* 0x000fea0003800200 */
.L_x_2571:
        /* <DEDUP_REMOVED lines=66> */
.L_x_2575:
[----:B------:R-:W-:Y:S05]  /*0ef0*/  BSYNC.RECONVERGENT B1 ;  /* 0x0000000000017941 */ /* 0x000fea0003800200 */
.L_x_2574:
        /* <DEDUP_REMOVED lines=37> */
.L_x_2577:
[----:B------:R-:W-:Y:S05]  /*1150*/  BSYNC.RECONVERGENT B1 ;  /* 0x0000000000017941 */ /* 0x000fea0003800200 */
.L_x_2576:
        /* <DEDUP_REMOVED lines=19> */
.L_x_2570:
[----:B------:R-:W-:Y:S05]  /*1290*/  BSYNC.RECONVERGENT B0 ;  /* 0x0000000000007941 */ /* 0x000fea0003800200 */
.L_x_2569:
        /* <DEDUP_REMOVED lines=88> */
.L_x_2578:
        /* <DEDUP_REMOVED lines=14> */
.L_x_3866:


//--------------------- .text._ZN10layer_norm31ln_parallel_residual_bwd_kernelINS_13Kernel_traitsIf6__halffS2_fjLj6144ELj1ELj1ELj8ELj16ENS_18Kernel_traits_baseILj6144EfS2_fS2_fjLj256EEEEELb1ELb1ELb1EEEvNS_9BwdParamsE --------------------------
	.section	.text._ZN10layer_norm31ln_parallel_residual_bwd_kernelINS_13Kernel_traitsIf6__halffS2_fjLj6144ELj1ELj1ELj8ELj16ENS_18Kernel_traits_baseILj6144EfS2_fS2_fjLj256EEEEELb1ELb1ELb1EEEvNS_9BwdParamsE,"ax",@progbits
	.align	128
        .global         _ZN10layer_norm31ln_parallel_residual_bwd_kernelINS_13Kernel_traitsIf6__halffS2_fjLj6144ELj1ELj1ELj8ELj16ENS_18Kernel_traits_baseILj6144EfS2_fS2_fjLj256EEEEELb1ELb1ELb1EEEvNS_9BwdParamsE
        .type           _ZN10layer_norm31ln_parallel_residual_bwd_kernelINS_13Kernel_traitsIf6__halffS2_fjLj6144ELj1ELj1ELj8ELj16ENS_18Kernel_traits_baseILj6144EfS2_fS2_fjLj256EEEEELb1ELb1ELb1EEEvNS_9BwdParamsE,@function
        .size           _ZN10layer_norm31ln_parallel_residual_bwd_kernelINS_13Kernel_traitsIf6__halffS2_fjLj6144ELj1ELj1ELj8ELj16ENS_18Kernel_traits_baseILj6144EfS2_fS2_fjLj256EEEEELb1ELb1ELb1EEEvNS_9BwdParamsE,(.L_x_3867 - _ZN10layer_norm31ln_parallel_residual_bwd_kernelINS_13Kernel_traitsIf6__halffS2_fjLj6144ELj1ELj1ELj8ELj16ENS_18Kernel_traits_baseILj6144EfS2_fS2_fjLj256EEEEELb1ELb1ELb1EEEvNS_9BwdParamsE)
        .other          _ZN10layer_norm31ln_parallel_residual_bwd_kernelINS_13Kernel_traitsIf6__halffS2_fjLj6144ELj1ELj1ELj8ELj16ENS_18Kernel_traits_baseILj6144EfS2_fS2_fjLj256EEEEELb1ELb1ELb1EEEvNS_9BwdParamsE,@"STO_CUDA_ENTRY STV_DEFAULT"
_ZN10layer_norm31ln_parallel_residual_bwd_kernelINS_13Kernel_traitsIf6__halffS2_fjLj6144ELj1ELj1ELj8ELj16ENS_18Kernel_traits_baseILj6144EfS2_fS2_fjLj256EEEEELb1ELb1ELb1EEEvNS_9BwdParamsE:
.text._ZN10layer_norm31ln_parallel_residual_bwd_kernelINS_13Kernel_traitsIf6__halffS2_fjLj6144ELj1ELj1ELj8ELj16ENS_18Kernel_traits_baseILj6144EfS2_fS2_fjLj256EEEEELb1ELb1ELb1EEEvNS_9BwdParamsE:
        /* <DEDUP_REMOVED lines=73> */
.L_x_2606:
[----:B------:R-:W1:Y:S01]  /*0490*/  LDC.64 R82, c[0x0][0x3c0] ;  /* 0x0000f000ff527b82 */ /* 0x000e620000000a00 */
[----:B------:R-:W-:-:S05]  /*04a0*/  IMAD R0, R156, UR13, RZ ;  /* 0x0000000d9c007c24 */ /* 0x000fca000f8e02ff */
[----:B--2---:R-:W-:Y:S02]  /*04b0*/  SHF.R.S32.HI R65, RZ, 0x1f, R0 ;  /* 0x0000001fff417819 */ /* 0x004fe40000011400 */
[----:B------:R-:W2:Y:S02]  /*04c0*/  LDC.64 R98, c[0x0][0x428] ;  /* 0x00010a00ff627b82 */ /* 0x000ea40000000a00 */
[----:B------:R-:W-:-:S04]  /*04d0*/  LEA.HI R65, R65, R0, RZ, 0x3 ;  /* 0x0000000041417211 */ /* 0x000fc800078f18ff */
[----:B------:R-:W-:Y:S02]  /*04e0*/  LEA.HI.SX32 R160, R65, R80, 0x1d ;  /* 0x0000005041a07211 */ /* 0x000fe400078feaff */
[----:B------:R-:W3:Y:S08]  /*04f0*/  LDC.64 R106, c[0x0][0x3a8] ;  /* 0x0000ea00ff6a7b82 */ /* 0x000ef00000000a00 */
[----:B------:R-:W4:Y:S01]  /*0500*/  LDC.64 R102, c[0x0][0x3c8] ;  /* 0x0000f200ff667b82 */ /* 0x000f220000000a00 */
[----:B-1----:R-:W-:Y:S01]  /*0510*/  IMAD.WIDE R82, R156, 0x4, R82 ;  /* 0x000000049c527825 */ /* 0x002fe200078e0252 */
[----:B------:R-:W-:-:S02]  /*0520*/  IADD3 R159, PT, PT, R160, 0x100, RZ ;  /* 0x00000100a09f7810 */ /* 0x000fc40007ffe0ff */
[C---:B------:R-:W-:Y:S02]  /*0530*/  IADD3 R155, PT, PT, R160.reuse, 0x200, RZ ;  /* 0x00000200a09b7810 */ /* 0x040fe40007ffe0ff */
[----:B------:R-:W4:Y:S01]  /*0540*/  LDG.E R0, desc[UR10][R82.64] ;  /* 0x0000000a52007981 */ /* 0x000f22000c1e1900 */
[C-C-:B--2---:R-:W-:Y:S01]  /*0550*/  IMAD.WIDE.U32 R68, R160.reuse, 0x10, R98.reuse ;  /* 0x00000010a0447825 */ /* 0x144fe200078e0062 */
[----:B0-----:R-:W-:Y:S01]  /*0560*/  ISETP.NE.U32.AND P0, PT, RZ, UR16, PT ;  /* 0x00000010ff007c0c */ /* 0x001fe2000bf05070 */
[----:B------:R-:W0:Y:S02]  /*0570*/  LDC.64 R174, c[0x0][0x3b0] ;  /* 0x0000ec00ffae7b82 */ /* 0x000e240000000a00 */
[----:B------:R-:W-:Y:S02]  /*0580*/  IMAD.WIDE.U32 R80, R159, 0x10, R98 ;  /* 0x000000109f507825 */ /* 0x000fe400078e0062 */
[----:B------:R-:W2:Y:S02]  /*0590*/  LDG.E.128 R68, desc[UR10][R68.64] ;  /* 0x0000000a44447981 */ /* 0x000ea4000c1e1d00 */
[----:B---3--:R-:W-:-:S02]  /*05a0*/  IMAD.WIDE.U32 R96, R160, 0x20, R106 ;  /* 0x00000020a0607825 */ /* 0x008fc400078e006a */
[----:B------:R-:W3:Y:S02]  /*05b0*/  LDG.E.128 R80, desc[UR10][R80.64] ;  /* 0x0000000a50507981 */ /* 0x000ee4000c1e1d00 */
[--C-:B------:R-:W-:Y:S02]  /*05c0*/  IMAD.WIDE.U32 R104, R159, 0x20, R106.reuse ;  /* 0x000000209f687825 */ /* 0x100fe400078e006a */
[----:B------:R-:W3:Y:S02]  /*05d0*/  LDG.E.128 R64, desc[UR10][R96.64] ;  /* 0x0000000a60407981 */ /* 0x000ee4000c1e1d00 */
[C---:B------:R-:W-:Y:S02]  /*05e0*/  IMAD.WIDE.U32 R106, R155.reuse, 0x20, R106 ;  /* 0x000000209b6a7825 */ /* 0x040fe400078e006a */
[----:B------:R-:W3:Y:S02]  /*05f0*/  LDG.E.128 R72, desc[UR10][R96.64+0x10] ;  /* 0x0000100a60487981 */ /* 0x000ee4000c1e1d00 */
[----:B------:R-:W-:-:S02]  /*0600*/  IMAD.WIDE.U32 R98, R155, 0x10, R98 ;  /* 0x000000109b627825 */ /* 0x000fc400078e0062 */
[----:B------:R-:W3:Y:S02]  /*0610*/  LDG.E.128 R92, desc[UR10][R106.64+0x10] ;  /* 0x0000100a6a5c7981 */ /* 0x000ee4000c1e1d00 */
[----:B----4-:R-:W-:Y:S02]  /*0620*/  IMAD.WIDE R102, R156, 0x4, R102 ;  /* 0x000000049c667825 */ /* 0x010fe400078e0266 */
[----:B------:R-:W4:Y:S04]  /*0630*/  LDG.E.128 R84, desc[UR10][R104.64+0x10] ;  /* 0x0000100a68547981 */ /* 0x000f28000c1e1d00 */
[----:B------:R-:W4:Y:S04]  /*0640*/  LDG.E.128 R88, desc[UR10][R106.64] ;  /* 0x0000000a6a587981 */ /* 0x000f28000c1e1d00 */
[----:B------:R-:W4:Y:S04]  /*0650*/  LDG.E.128 R96, desc[UR10][R98.64] ;  /* 0x0000000a62607981 */ /* 0x000f28000c1e1d00 */
[----:B------:R1:W4:Y:S04]  /*0660*/  LDG.E.128 R76, desc[UR10][R104.64] ;  /* 0x0000000a684c7981 */ /* 0x000328000c1e1d00 */
[----:B------:R0:W4:Y:S01]  /*0670*/  LDG.E R158, desc[UR10][R102.64] ;  /* 0x0000000a669e7981 */ /* 0x000122000c1e1900 */
[----:B------:R-:W-:-:S02]  /*0680*/  ISETP.NE.AND.EX P0, PT, RZ, UR17, PT, P0 ;  /* 0x00000011ff007c0c */ /* 0x000fc4000bf05300 */
[----:B------:R-:W-:-:S04]  /*0690*/  ISETP.NE.U32.AND P1, PT, RZ, UR14, PT ;  /* 0x0000000eff007c0c */ /* 0x000fc8000bf25070 */
[----:B------:R-:W-:-:S07]  /*06a0*/  ISETP.NE.AND.EX P1, PT, RZ, UR15, PT, P1 ;  /* 0x0000000fff007c0c */ /* 0x000fce000bf25310 */
[----:B-1----:R-:W1:Y:S08]  /*06b0*/  @P0 LDC.64 R104, c[0x0][0x3b8] ;  /* 0x0000ee00ff680b82 */ /* 0x002e700000000a00 */
[----:B------:R-:W0:Y:S08]  /*06c0*/  @P1 LDC.64 R106, c[0x0][0x438] ;  /* 0x00010e00ff6a1b82 */ /* 0x000e300000000a00 */
[----:B------:R-:W0:Y:S01]  /*06d0*/  @P0 LDC.64 R166, c[0x0][0x3b8] ;  /* 0x0000ee00ffa60b82 */ /* 0x000e220000000a00 */
[----:B-1----:R-:W-:-:S07]  /*06e0*/  @P0 IMAD.WIDE.U32 R104, R160, 0x8, R104 ;  /* 0x00000008a0680825 */ /* 0x002fce00078e0068 */
[----:B------:R-:W1:Y:S01]  /*06f0*/  @P0 LDC.64 R168, c[0x0][0x3b8] ;  /* 0x0000ee00ffa80b82 */ /* 0x000e620000000a00 */
[----:B-----5:R0:W5:Y:S02]  /*0700*/  @P0 LDG.E.64 R162, desc[UR10][R104.64] ;  /* 0x0000000a68a20981 */ /* 0x020164000c1e1b00 */
[----:B0-----:R-:W-:-:S05]  /*0710*/  @P1 IMAD.WIDE.U32 R102, R160, 0x20, R106 ;  /* 0x00000020a0661825 */ /* 0x001fca00078e006a */
[----:B------:R-:W0:Y:S01]  /*0720*/  @P1 LDC.64 R164, c[0x0][0x438] ;  /* 0x00010e00ffa41b82 */ /* 0x000e220000000a00 */
[--C-:B------:R-:W-:Y:S01]  /*0730*/  IMAD.WIDE.U32 R106, R160, 0x8, R174.reuse ;  /* 0x00000008a06a7825 */ /* 0x100fe200078e00ae */
[----:B------:R-:W-:Y:S01]  /*0740*/  ISETP.NE.AND P3, PT, RZ, UR12, PT ;  /* 0x0000000cff007c0c */ /* 0x000fe2000bf65270 */
[----:B------:R-:W5:Y:S02]  /*0750*/  @P1 LDG.E.128 R28, desc[UR10][R102.64] ;  /* 0x0000000a661c1981 */ /* 0x000f64000c1e1d00 */
[----:B------:R-:W-:-:S03]  /*0760*/  IMAD.WIDE.U32 R104, R159, 0x8, R174 ;  /* 0x000000089f687825 */ /* 0x000fc600078e00ae */
[----:B------:R-:W0:Y:S01]  /*0770*/  @P1 LDC.64 R172, c[0x0][0x438] ;  /* 0x00010e00ffac1b82 */ /* 0x000e220000000a00 */
[----:B------:R-:W5:Y:S04]  /*0780*/  LDG.E.64 R106, desc[UR10][R106.64] ;  /* 0x0000000a6a6a7981 */ /* 0x000f68000c1e1b00 */
[----:B------:R-:W5:Y:S01]  /*0790*/  LDG.E.64 R104, desc[UR10][R104.64] ;  /* 0x0000000a68687981 */ /* 0x000f62000c1e1b00 */
[----:B------:R-:W-:-:S03]  /*07a0*/  @P0 IMAD.WIDE.U32 R166, R159, 0x8, R166 ;  /* 0x000000089fa60825 */ /* 0x000fc600078e00a6 */
[----:B------:R-:W5:Y:S01]  /*07b0*/  @P1 LDG.E.128 R32, desc[UR10][R102.64+0x10] ;  /* 0x0000100a66201981 */ /* 0x000f62000c1e1d00 */
[----:B-1----:R-:W-:-:S03]  /*07c0*/  @P0 IMAD.WIDE.U32 R168, R155, 0x8, R168 ;  /* 0x000000089ba80825 */ /* 0x002fc600078e00a8 */
[----:B------:R1:W5:Y:S01]  /*07d0*/  @P0 LDG.E.64 R2, desc[UR10][R166.64] ;  /* 0x0000000aa6020981 */ /* 0x000362000c1e1b00 */
[----:B------:R-:W-:-:S03]  /*07e0*/  IMAD.WIDE.U32 R174, R155, 0x8, R174 ;  /* 0x000000089bae7825 */ /* 0x000fc600078e00ae */
[----:B------:R3:W5:Y:S01]  /*07f0*/  @P0 LDG.E.64 R100, desc[UR10][R168.64] ;  /* 0x0000000aa8640981 */ /* 0x000762000c1e1b00 */
[----:B0-----:R-:W-:-:S03]  /*0800*/  @P1 IMAD.WIDE.U32 R164, R159, 0x20, R164 ;  /* 0x000000209fa41825 */ /* 0x001fc600078e00a4 */
[----:B------:R-:W5:Y:S01]  /*0810*/  LDG.E.64 R102, desc[UR10][R174.64] ;  /* 0x0000000aae667981 */ /* 0x000f62000c1e1b00 */
[----:B------:R-:W-:-:S03]  /*0820*/  @P1 IMAD.WIDE.U32 R172, R155, 0x20, R172 ;  /* 0x000000209bac1825 */ /* 0x000fc600078e00ac */
[----:B------:R-:W5:Y:S04]  /*0830*/  @P1 LDG.E.128 R36, desc[UR10][R164.64] ;  /* 0x0000000aa4241981 */ /* 0x000f68000c1e1d00 */
[----:B------:R0:W5:Y:S04]  /*0840*/  @P1 LDG.E.128 R40, desc[UR10][R164.64+0x10] ;  /* 0x0000100aa4281981 */ /* 0x000168000c1e1d00 */
[----:B------:R-:W5:Y:S04]  /*0850*/  @P1 LDG.E.128 R44, desc[UR10][R172.64] ;  /* 0x0000000aac2c1981 */ /* 0x000f68000c1e1d00 */
[----:B------:R0:W5:Y:S01]  /*0860*/  @P1 LDG.E.128 R48, desc[UR10][R172.64+0x10] ;  /* 0x0000100aac301981 */ /* 0x000162000c1e1d00 */
[----:B------:R-:W-:Y:S01]  /*0870*/  FSEL R0, R0, RZ, !P3 ;  /* 0x000000ff00007208 */ /* 0x000fe20005800000 */
[----:B--2---:R-:W-:-:S02]  /*0880*/  HADD2.F32 R171, -RZ, R68.H0_H0 ;  /* 0x20000044ffab7230 */ /* 0x004fc40000004100 */
[--C-:B-1----:R-:W-:Y:S02]  /*0890*/  HADD2.F32 R167, -RZ, R69.reuse.H0_H0 ;  /* 0x20000045ffa77230 */ /* 0x102fe40000004100 */
[----:B------:R-:W-:Y:S02]  /*08a0*/  HADD2.F32 R170, -RZ, R69.H1_H1 ;  /* 0x30000045ffaa7230 */ /* 0x000fe40000004100 */
[--C-:B---3--:R-:W-:Y:S02]  /*08b0*/  HADD2.F32 R177, -RZ, R83.reuse.H0_H0 ;  /* 0x20000053ffb17230 */ /* 0x108fe40000004100 */
[C---:B------:R-:W-:Y:S01]  /*08c0*/  FADD.FTZ R183, -R0.reuse, R64 ;  /* 0x0000004000b77221 */ /* 0x040fe20000010100 */
[C---:B------:R-:W-:Y:S01]  /*08d0*/  FADD.FTZ R189, -R0.reuse, R67 ;  /* 0x0000004300bd7221 */ /* 0x040fe20000010100 */
[----:B------:R-:W-:Y:S02]  /*08e0*/  HADD2.F32 R178, -RZ, R83.H1_H1 ;  /* 0x30000053ffb27230 */ /* 0x000fe40000004100 */
[----:B------:R-:W-:Y:S01]  /*08f0*/  FADD.FTZ R185, -R0, R65 ;  /* 0x0000004100b97221 */ /* 0x000fe20000010100 */
[----:B------:R-:W-:-:S02]  /*0900*/  HADD2.F32 R168, -RZ, R68.H1_H1 ;  /* 0x30000044ffa87230 */ /* 0x000fc40000004100 */
[C---:B------:R-:W-:Y:S01]  /*0910*/  FADD.FTZ R187, -R0.reuse, R66 ;  /* 0x0000004200bb7221 */ /* 0x040fe20000010100 */
[--C-:B0-----:R-:W-:Y:S02]  /*0920*/  HADD2.F32 R165, -RZ, R71.reuse.H0_H0 ;  /* 0x20000047ffa57230 */ /* 0x101fe40000004100 */
[C---:B------:R-:W-:Y:S01]  /*0930*/  FADD.FTZ R69, -R0.reuse, R93 ;  /* 0x0000005d00457221 */ /* 0x040fe20000010100 */
[C---:B------:R-:W-:Y:S01]  /*0940*/  FADD.FTZ R67, -R0.reuse, R94 ;  /* 0x0000005e00437221 */ /* 0x040fe20000010100 */
[----:B------:R-:W-:Y:S02]  /*0950*/  HADD2.F32 R164, -RZ, R71.H1_H1 ;  /* 0x30000047ffa47230 */ /* 0x000fe40000004100 */
[C---:B------:R-:W-:Y:S01]  /*0960*/  FADD.FTZ R193, -R0.reuse, R72 ;  /* 0x0000004800c17221 */ /* 0x040fe20000010100 */
[--C-:B------:R-:W-:Y:S02]  /*0970*/  HADD2.F32 R173, -RZ, R81.reuse.H0_H0 ;  /* 0x20000051ffad7230 */ /* 0x100fe40000004100 */
[----:B----4-:R-:W-:Y:S01]  /*0980*/  FADD.FTZ R83, -R0, R85 ;  /* 0x0000005500537221 */ /* 0x010fe20000010100 */
[----:B------:R-:W-:-:S02]  /*0990*/  HADD2.F32 R174, -RZ, R81.H1_H1 ;  /* 0x30000051ffae7230 */ /* 0x000fc40000004100 */
[C---:B------:R-:W-:Y:S01]  /*09a0*/  FADD.FTZ R73, -R0.reuse, R73 ;  /* 0x0000004900497221 */ /* 0x040fe20000010100 */
[C---:B------:R-:W-:Y:S01]  /*09b0*/  FADD.FTZ R211, -R0.reuse, R89 ;  /* 0x0000005900d37221 */ /* 0x040fe20000010100 */
[C---:B------:R-:W-:Y:S01]  /*09c0*/  FADD.FTZ R199, -R0.reuse, R74 ;  /* 0x0000004a00c77221 */ /* 0x040fe20000010100 */
[C---:B------:R-:W-:Y:S01]  /*09d0*/  FADD.FTZ R75, -R0.reuse, R75 ;  /* 0x0000004b004b7221 */ /* 0x040fe20000010100 */
        /* <DEDUP_REMOVED lines=154> */
.L_x_2581:
[----:B------:R-:W-:Y:S05]  /*1380*/  BSYNC.RECONVERGENT B0 ;  /* 0x0000000000007941 */ /* 0x000fea0003800200 */
.L_x_2580:
        /* <DEDUP_REMOVED lines=151> */
.L_x_2584:
        /* <DEDUP_REMOVED lines=54> */
.L_x_2583:
        /* <DEDUP_REMOVED lines=59> */
.L_x_2586:
        /* <DEDUP_REMOVED lines=54> */
.L_x_2582:
        /* <DEDUP_REMOVED lines=83> */
.L_x_2588:
        /* <DEDUP_REMOVED lines=75> */
.L_x_2587:
        /* <DEDUP_REMOVED lines=80> */
.L_x_2589:
        /* <DEDUP_REMOVED lines=74> */
.L_x_2585:
        /* <DEDUP_REMOVED lines=90> */
.L_x_2592:
        /* <DEDUP_REMOVED lines=75> */
.L_x_2591:
        /* <DEDUP_REMOVED lines=76> */
.L_x_2594:
        /* <DEDUP_REMOVED lines=75> */
.L_x_2590:
        /* <DEDUP_REMOVED lines=56> */
.L_x_2596:
        /* <DEDUP_REMOVED lines=54> */
.L_x_2595:
        /* <DEDUP_REMOVED lines=55> */
.L_x_2597:
        /* <DEDUP_REMOVED lines=53> */
.L_x_2593:
        /* <DEDUP_REMOVED lines=87> */
.L_x_2600:
        /* <DEDUP_REMOVED lines=75> */
.L_x_2599:
        /* <DEDUP_REMOVED lines=76> */
.L_x_2602:
        /* <DEDUP_REMOVED lines=75> */
.L_x_2598:
        /* <DEDUP_REMOVED lines=56> */
.L_x_2604:
        /* <DEDUP_REMOVED lines=54> */
.L_x_2603:
        /* <DEDUP_REMOVED lines=55> */
.L_x_2605:
        /* <DEDUP_REMOVED lines=53> */
.L_x_2601:
        /* <DEDUP_REMOVED lines=19> */
.L_x_2579:
        /* <DEDUP_REMOVED lines=21> */
.L_x_2607:
        /* <DEDUP_REMOVED lines=16> */
.L_x_3867:


//--------------------- .text._ZN10layer_norm31ln_parallel_residual_bwd_kernelINS_13Kernel_traitsI6__halfffffjLj6144ELj1ELj1ELj8ELj16ENS_18Kernel_traits_baseILj6144ES2_ffffjLj256EEEEELb0ELb0ELb0EEEvNS_9BwdParamsE --------------------------
	.section	.text._ZN10layer_norm31ln_parallel_residual_bwd_kernelINS_13Kernel_traitsI6__halfffffjLj6144ELj1ELj1ELj8ELj16ENS_18Kernel_traits_baseILj6144ES2_ffffjLj256EEEEELb0ELb0ELb0EEEvNS_9BwdParamsE,"ax",@progbits
	.align	128
        .global         _ZN10layer_norm31ln_parallel_residual_bwd_kernelINS_13Kernel_traitsI6__halfffffjLj6144ELj1ELj1ELj8ELj16ENS_18Kernel_traits_baseILj6144ES2_ffffjLj256EEEEELb0ELb0ELb0EEEvNS_9BwdParamsE
        .type           _ZN10layer_norm31ln_parallel_residual_bwd_kernelINS_13Kernel_traitsI6__halfffffjLj6144ELj1ELj1ELj8ELj16ENS_18Kernel_traits_baseILj6144ES2_ffffjLj256EEEEELb0ELb0ELb0EEEvNS_9BwdParamsE,@function
        .size           _ZN10layer_norm31ln_parallel_residual_bwd_kernelINS_13Kernel_traitsI6__halfffffjLj6144ELj1ELj1ELj8ELj16ENS_18Kernel_traits_baseILj6144ES2_ffffjLj256EEEEELb0ELb0ELb0EEEvNS_9BwdParamsE,(.L_x_3868 - _ZN10layer_norm31ln_parallel_residual_bwd_kernelINS_13Kernel_traitsI6__halfffffjLj6144ELj1ELj1ELj8ELj16ENS_18Kernel_traits_baseILj6144ES2_ffffjLj256EEEEELb0ELb0ELb0EEEvNS_9BwdParamsE)
        .other          _ZN10layer_norm31ln_parallel_residual_bwd_kernelINS_13Kernel_traitsI6__halfffffjLj6144ELj1ELj1ELj8ELj16ENS_18Kernel_traits_baseILj6144ES2_ffffjLj256EEEEELb0ELb0ELb0EEEvNS_9BwdParamsE,@"STO_CUDA_ENTRY STV_DEFAULT"
_ZN10layer_norm31ln_parallel_residual_bwd_kernelINS_13Kernel_traitsI6__halfffffjLj6144ELj1ELj1ELj8ELj16ENS_18Kernel_traits_baseILj6144ES2_ffffjLj256EEEEELb0ELb0ELb0EEEvNS_9BwdParamsE:
.text._ZN10layer_norm31ln_parallel_residual_bwd_kernelINS_13Kernel_traitsI6__halfffffjLj6144ELj1ELj1ELj8ELj16ENS_18Kernel_traits_baseILj6144ES2_ffffjLj256EEEEELb0ELb0ELb0EEEvNS_9BwdParamsE:
        /* <DEDUP_REMOVED lines=19> */
[----:B------:R-:W-:-:S02]  /*0130*/  ISETP.GE.U32.AND P2, PT, R14, 0x300, PT ;  /* 0x000003000e00780c */ /* 0x000fc40003f46070 */
[C---:B------:R-:W-:Y:S02]  /*0140*/  ISETP.GE.U32.AND P3, PT, R14.reuse, 0x400, PT ;  /* 0x000004000e00780c */ /* 0x040fe40003f66070 */
[C---:B------:R-:W-:Y:S01]  /*0150*/  ISETP.GE.U32.AND P4, PT, R14.reuse, 0x500, PT ;  /* 0x000005000e00780c */ /* 0x040fe20003f86070 */
[----:B------:R-:W0:Y:S01]  /*0160*/  LDC.64 R42, c[0x0][0x3d0] ;  /* 0x0000f400ff2a7b82 */ /* 0x000e220000000a00 */
[----:B------:R-:W-:Y:S02]  /*0170*/  ISETP.GE.U32.AND P5, PT, R14, 0x600, PT ;  /* 0x000006000e00780c */ /* 0x000fe40003fa6070 */
[----:B--2---:R-:W-:-:S04]  /*0180*/  @P6 IMAD.WIDE.U32 R8, R15, 0x8, R8 ;  /* 0x000000080f086825 */ /* 0x004fc800078e0008 */
[C---:B----4-:R-:W-:Y:S01]  /*0190*/  @P6 IMAD.WIDE.U32 R12, R15.reuse, 0x8, R12 ;  /* 0x000000080f0c6825 */ /* 0x050fe200078e000c */
[----:B------:R-:W2:Y:S01]  /*01a0*/  LDC.64 R44, c[0x0][0x3d8] ;  /* 0x0000f600ff2c7b82 */ /* 0x000ea20000000a00 */
[----:B------:R-:W-:Y:S01]  /*01b0*/  @P6 LOP3.LUT R15, R15, 0x100, RZ, 0xfc, !PT ;  /* 0x000001000f0f6812 */ /* 0x000fe200078efcff */
[----:B---3--:R3:W5:Y:S04]  /*01c0*/  @P6 LDG.E.64 R10, desc[UR16][R8.64] ;  /* 0x00000010080a6981 */ /* 0x008768000c1e1b00 */
[C---:B------:R-:W-:Y:S01]  /*01d0*/  @P1 IMAD.WIDE.U32 R34, R15.reuse, 0x8, R32 ;  /* 0x000000080f221825 */ /* 0x040fe200078e0020 */
[----:B------:R-:W5:Y:S01]  /*01e0*/  @P6 LDG.E.64 R16, desc[UR16][R12.64] ;  /* 0x000000100c106981 */ /* 0x000f62000c1e1b00 */
[----:B------:R-:W4:Y:S02]  /*01f0*/  LDC.64 R46, c[0x0][0x3d0] ;  /* 0x0000f400ff2e7b82 */ /* 0x000f240000000a00 */
[C---:B-1----:R-:W-:Y:S01]  /*0200*/  @P1 IMAD.WIDE.U32 R36, R15.reuse, 0x8, R36 ;  /* 0x000000080f241825 */ /* 0x042fe200078e0024 */
[----:B------:R-:W-:Y:S01]  /*0210*/  @P1 IADD3 R15, PT, PT, R15, 0x100, RZ ;  /* 0x000001000f0f1810 */ /* 0x000fe20007ffe0ff */
[----:B------:R-:W5:Y:S04]  /*0220*/  @P1 LDG.E.64 R18, desc[UR16][R34.64] ;  /* 0x0000001022121981 */ /* 0x000f68000c1e1b00 */
[----:B------:R-:W1:Y:S01]  /*0230*/  LDC.64 R48, c[0x0][0x3d8] ;  /* 0x0000f600ff307b82 */ /* 0x000e620000000a00 */
[C---:B0-----:R-:W-:Y:S01]  /*0240*/  @P2 IMAD.WIDE.U32 R38, R15.reuse, 0x8, R38 ;  /* 0x000000080f262825 */ /* 0x041fe200078e0026 */
[----:B------:R-:W5:Y:S03]  /*0250*/  @P1 LDG.E.64 R20, desc[UR16][R36.64] ;  /* 0x0000001024141981 */ /* 0x000f66000c1e1b00 */
[C---:B------:R-:W-:Y:S01]  /*0260*/  @P2 IMAD.WIDE.U32 R40, R15.reuse, 0x8, R40 ;  /* 0x000000080f282825 */ /* 0x040fe200078e0028 */
[----:B------:R-:W-:Y:S01]  /*0270*/  @P2 IADD3 R15, PT, PT, R15, 0x100, RZ ;  /* 0x000001000f0f2810 */ /* 0x000fe20007ffe0ff */
[----:B------:R-:W5:Y:S01]  /*0280*/  @P2 LDG.E.64 R22, desc[UR16][R38.64] ;  /* 0x0000001026162981 */ /* 0x000f62000c1e1b00 */
[----:B------:R-:W0:Y:S03]  /*0290*/  LDC.64 R32, c[0x0][0x3d0] ;  /* 0x0000f400ff207b82 */ /* 0x000e260000000a00 */
[C---:B------:R-:W-:Y:S01]  /*02a0*/  @P3 IMAD.WIDE.U32 R42, R15.reuse, 0x8, R42 ;  /* 0x000000080f2a3825 */ /* 0x040fe200078e002a */
[----:B------:R-:W5:Y:S03]  /*02b0*/  @P2 LDG.E.64 R24, desc[UR16][R40.64] ;  /* 0x0000001028182981 */ /* 0x000f66000c1e1b00 */
[C---:B--2---:R-:W-:Y:S01]  /*02c0*/  @P3 IMAD.WIDE.U32 R44, R15.reuse, 0x8, R44 ;  /* 0x000000080f2c3825 */ /* 0x044fe200078e002c */
[----:B------:R-:W3:Y:S01]  /*02d0*/  LDC.64 R50, c[0x0][0x3d8] ;  /* 0x0000f600ff327b82 */ /* 0x000ee20000000a00 */
[----:B------:R-:W-:Y:S01]  /*02e0*/  @P3 IADD3 R15, PT, PT, R15, 0x100, RZ ;  /* 0x000001000f0f3810 */ /* 0x000fe20007ffe0ff */
[----:B------:R-:W5:Y:S04]  /*02f0*/  @P3 LDG.E.64 R26, desc[UR16][R42.64] ;  /* 0x000000102a1a3981 */ /* 0x000f68000c1e1b00 */
[C---:B----4-:R-:W-:Y:S01]  /*0300*/  @P4 IMAD.WIDE.U32 R46, R15.reuse, 0x8, R46 ;  /* 0x000000080f2e4825 */ /* 0x050fe200078e002e */
[----:B------:R-:W5:Y:S03]  /*0310*/  @P3 LDG.E.64 R28, desc[UR16][R44.64] ;  /* 0x000000102c1c3981 */ /* 0x000f66000c1e1b00 */
[C---:B-1----:R-:W-:Y:S01]  /*0320*/  @P4 IMAD.WIDE.U32 R48, R15.reuse, 0x8, R48 ;  /* 0x000000080f304825 */ /* 0x042fe200078e0030 */
[----:B------:R-:W-:Y:S01]  /*0330*/  @P4 IADD3 R15, PT, PT, R15, 0x100, RZ ;  /* 0x000001000f0f4810 */ /* 0x000fe20007ffe0ff */
[----:B------:R-:W5:Y:S04]  /*0340*/  @P4 LDG.E.64 R30, desc[UR16][R46.64] ;  /* 0x000000102e1e4981 */ /* 0x000f68000c1e1b00 */
[C---:B0-----:R-:W-:Y:S01]  /*0350*/  @P5 IMAD.WIDE.U32 R32, R15.reuse, 0x8, R32 ;  /* 0x000000080f205825 */ /* 0x041fe200078e0020 */
[----:B------:R-:W0:Y:S01]  /*0360*/  S2UR UR11, SR_CTAID.X ;  /* 0x00000000000b79c3 */ /* 0x000e220000002500 */
[----:B------:R1:W5:Y:S04]  /*0370*/  @P4 LDG.E.64 R6, desc[UR16][R48.64] ;  /* 0x0000001030064981 */ /* 0x000368000c1e1b00 */
[----:B------:R2:W5:Y:S01]  /*0380*/  @P5 LDG.E.64 R2, desc[UR16][R32.64] ;  /* 0x0000001020025981 */ /* 0x000562000c1e1b00 */
[----:B---3--:R-:W-:-:S05]  /*0390*/  @P5 IMAD.WIDE.U32 R8, R15, 0x8, R50 ;  /* 0x000000080f085825 */ /* 0x008fca00078e0032 */
[----:B------:R2:W5:Y:S01]  /*03a0*/  @P5 LDG.E.64 R4, desc[UR16][R8.64] ;  /* 0x0000001008045981 */ /* 0x000562000c1e1b00 */
[----:B------:R-:W-:Y:S01]  /*03b0*/  CS2R R140, SRZ ;  /* 0x00000000008c7805 */ /* 0x000fe2000001ff00 */
[----:B0-----:R-:W-:Y:S01]  /*03c0*/  UISETP.GE.AND UP0, UPT, UR11, UR4, UPT ;  /* 0x000000040b00728c */ /* 0x001fe2000bf06270 */
        /* <DEDUP_REMOVED lines=45> */
[----:B-1----:R-:W-:Y:S02]  /*06a0*/  CS2R R48, SRZ ;  /* 0x0000000000307805 */ /* 0x002fe4000001ff00 */
[----:B------:R-:W-:Y:S01]  /*06b0*/  CS2R R50, SRZ ;  /* 0x0000000000327805 */ /* 0x000fe2000001ff00 */
[----:B--2---:R-:W-:Y:S06]  /*06c0*/  BRA.U UP0, `(.L_x_2608) ;  /* 0x0000006900107547 */ /* 0x004fec000b800000 */
[----:B------:R-:W0:Y:S01]  /*06d0*/  LDCU.U8 UR8, c[0x0][0x410] ;  /* 0x00008200ff0877ac */ /* 0x000e220008000000 */
[----:B-----5:R-:W-:Y:S02]  /*06e0*/  MOV R204, R20 ;  /* 0x0000001400cc7202 */ /* 0x020fe40000000f00 */
[----:B------:R-:W-:Y:S02]  /*06f0*/  CS2R R140, SRZ ;  /* 0x00000000008c7805 */ /* 0x000fe4000001ff00 */
[----:B------:R-:W-:Y:S02]  /*0700*/  SHF.R.U64 R12, R20, 0x10, R21 ;  /* 0x00000010140c7819 */ /* 0x000fe40000001215 */
[----:B------:R-:W-:Y:S02]  /*0710*/  CS2R R142, SRZ ;  /* 0x00000000008e7805 */ /* 0x000fe4000001ff00 */
[----:B------:R-:W-:Y:S02]  /*0720*/  MOV R195, R10 ;  /* 0x0000000a00c37202 */ /* 0x000fe40000000f00 */
[----:B------:R-:W-:-:S02]  /*0730*/  CS2R R136, SRZ ;  /* 0x0000000000887805 */ /* 0x000fc4000001ff00 */
[--C-:B------:R-:W-:Y:S02]  /*0740*/  SHF.R.U64 R0, R10, 0x10, R11.reuse ;  /* 0x000000100a007819 */ /* 0x100fe4000000120b */
[----:B------:R-:W-:Y:S02]  /*0750*/  CS2R R138, SRZ ;  /* 0x00000000008a7805 */ /* 0x000fe4000001ff00 */
[----:B------:R-:W-:Y:S02]  /*0760*/  MOV R196, R11 ;  /* 0x0000000b00c47202 */ /* 0x000fe40000000f00 */
[----:B------:R-:W-:Y:S02]  /*0770*/  CS2R R132, SRZ ;  /* 0x0000000000847805 */ /* 0x000fe4000001ff00 */
[----:B------:R-:W-:Y:S02]  /*0780*/  SHF.R.U32.HI R9, RZ, 0x10, R11 ;  /* 0x00000010ff097819 */ /* 0x000fe4000001160b */
[----:B------:R-:W-:-:S02]  /*0790*/  CS2R R134, SRZ ;  /* 0x0000000000867805 */ /* 0x000fc4000001ff00 */
[----:B------:R-:W-:Y:S02]  /*07a0*/  MOV R210, R26 ;  /* 0x0000001a00d27202 */ /* 0x000fe40000000f00 */
[----:B------:R-:W-:Y:S02]  /*07b0*/  CS2R R128, SRZ ;  /* 0x0000000000807805 */ /* 0x000fe4000001ff00 */
[----:B------:R-:W-:Y:S02]  /*07c0*/  SHF.R.U64 R20, R26, 0x10, R27 ;  /* 0x000000101a147819 */ /* 0x000fe4000000121b */
[----:B------:R-:W-:Y:S02]  /*07d0*/  CS2R R130, SRZ ;  /* 0x0000000000827805 */ /* 0x000fe4000001ff00 */
[----:B------:R-:W-:Y:S02]  /*07e0*/  MOV R218, R2 ;  /* 0x0000000200da7202 */ /* 0x000fe40000000f00 */
[----:B------:R-:W-:-:S02]  /*07f0*/  CS2R R124, SRZ ;  /* 0x00000000007c7805 */ /* 0x000fc4000001ff00 */
[----:B------:R-:W-:Y:S02]  /*0800*/  MOV R197, R16 ;  /* 0x0000001000c57202 */ /* 0x000fe40000000f00 */
[----:B------:R-:W-:Y:S02]  /*0810*/  CS2R R126, SRZ ;  /* 0x00000000007e7805 */ /* 0x000fe4000001ff00 */
[----:B------:R-:W-:Y:S02]  /*0820*/  SHF.R.U64 R8, R16, 0x10, R17 ;  /* 0x0000001010087819 */ /* 0x000fe40000001211 */
[----:B------:R-:W-:Y:S02]  /*0830*/  CS2R R120, SRZ ;  /* 0x0000000000787805 */ /* 0x000fe4000001ff00 */
[----:B------:R-:W-:Y:S02]  /*0840*/  MOV R199, R17 ;  /* 0x0000001100c77202 */ /* 0x000fe40000000f00 */
[----:B------:R-:W-:-:S02]  /*0850*/  CS2R R122, SRZ ;  /* 0x00000000007a7805 */ /* 0x000fc4000001ff00 */
[----:B------:R-:W-:Y:S02]  /*0860*/  SHF.R.U32.HI R10, RZ, 0x10, R17 ;  /* 0x00000010ff0a7819 */ /* 0x000fe40000011611 */
[----:B------:R-:W-:Y:S02]  /*0870*/  CS2R R116, SRZ ;  /* 0x0000000000747805 */ /* 0x000fe4000001ff00 */
[----:B------:R-:W-:Y:S02]  /*0880*/  MOV R200, R18 ;  /* 0x0000001200c87202 */ /* 0x000fe40000000f00 */
[----:B------:R-:W-:Y:S02]  /*0890*/  CS2R R118, SRZ ;  /* 0x0000000000767805 */ /* 0x000fe4000001ff00 */
[----:B------:R-:W-:Y:S02]  /*08a0*/  SHF.R.U64 R11, R18, 0x10, R19 ;  /* 0x00000010120b7819 */ /* 0x000fe40000001213 */
[----:B------:R-:W-:-:S02]  /*08b0*/  CS2R R112, SRZ ;  /* 0x0000000000707805 */ /* 0x000fc4000001ff00 */
[----:B------:R-:W-:Y:S02]  /*08c0*/  MOV R201, R19 ;  /* 0x0000001300c97202 */ /* 0x000fe40000000f00 */
[----:B------:R-:W-:Y:S02]  /*08d0*/  CS2R R114, SRZ ;  /* 0x0000000000727805 */ /* 0x000fe4000001ff00 */
[----:B------:R-:W-:Y:S02]  /*08e0*/  SHF.R.U32.HI R13, RZ, 0x10, R19 ;  /* 0x00000010ff0d7819 */ /* 0x000fe40000011613 */
        /* <DEDUP_REMOVED lines=57> */
[----:B------:R-:W-:Y:S02]  /*0c80*/  SHF.R.U32.HI R7, RZ, 0x10, R7 ;  /* 0x00000010ff077819 */ /* 0x000fe40000011607 */
[----:B------:R-:W-:Y:S02]  /*0c90*/  CS2R R54, SRZ ;  /* 0x0000000000367805 */ /* 0x000fe4000001ff00 */
[----:B------:R-:W-:Y:S02]  /*0ca0*/  MOV R221, R5 ;  /* 0x0000000500dd7202 */ /* 0x000fe40000000f00 */
[----:B------:R-:W-:Y:S02]  /*0cb0*/  CS2R R48, SRZ ;  /* 0x0000000000307805 */ /* 0x000fe4000001ff00 */
[----:B------:R-:W-:Y:S02]  /*0cc0*/  SHF.R.U32.HI R4, RZ, 0x10, R5 ;  /* 0x00000010ff047819 */ /* 0x000fe40000011605 */
[----:B------:R-:W-:-:S02]  /*0cd0*/  CS2R R50, SRZ ;  /* 0x0000000000327805 */ /* 0x000fc4000001ff00 */
[----:B------:R-:W-:Y:S01]  /*0ce0*/  PRMT R195, R195, 0x5410, R0 ;  /* 0x00005410c3c37816 */ /* 0x000fe20000000000 */
[----:B------:R-:W-:Y:S01]  /*0cf0*/  UPLOP3.LUT UP1, UPT, UPT, UPT, UPT, 0x40, 0x4 ;  /* 0x000000000004789c */ /* 0x000fe20003f2e870 */
[----:B------:R-:W-:Y:S01]  /*0d00*/  PRMT R196, R196, 0x5410, R9 ;  /* 0x00005410c4c47816 */ /* 0x000fe20000000009 */
[----:B------:R-:W1:Y:S01]  /*0d10*/  LDCU UR10, c[0x0][0x388] ;  /* 0x00007100ff0a77ac */ /* 0x000e620008000800 */
[----:B------:R-:W-:Y:S02]  /*0d20*/  PRMT R197, R197, 0x5410, R8 ;  /* 0x00005410c5c57816 */ /* 0x000fe40000000008 */
[----:B------:R-:W-:Y:S01]  /*0d30*/  PRMT R199, R199, 0x5410, R10 ;  /* 0x00005410c7c77816 */ /* 0x000fe2000000000a */
[----:B------:R-:W2:Y:S01]  /*0d40*/  LDCU.U8 UR25, c[0x0][0x410] ;  /* 0x00008200ff1977ac */ /* 0x000ea20008000000 */
[----:B------:R-:W-:Y:S02]  /*0d50*/  PRMT R200, R200, 0x5410, R11 ;  /* 0x00005410c8c87816 */ /* 0x000fe4000000000b */
[----:B------:R-:W-:Y:S01]  /*0d60*/  PRMT R201, R201, 0x5410, R13 ;  /* 0x00005410c9c97816 */ /* 0x000fe2000000000d */
[----:B------:R-:W3:Y:S01]  /*0d70*/  LDCU UR24, c[0x0][0x400] ;  /* 0x00008000ff1877ac */ /* 0x000ee20008000800 */
[----:B------:R-:W-:-:S02]  /*0d80*/  PRMT R204, R204, 0x5410, R12 ;  /* 0x00005410cccc7816 */ /* 0x000fc4000000000c */
[----:B------:R-:W-:Y:S01]  /*0d90*/  PRMT R205, R205, 0x5410, R15 ;  /* 0x00005410cdcd7816 */ /* 0x000fe2000000000f */
[----:B------:R-:W4:Y:S01]  /*0da0*/  LDCU.64 UR4, c[0x0][0x470] ;  /* 0x00008e00ff0477ac */ /* 0x000f220008000a00 */
[----:B------:R-:W-:Y:S02]  /*0db0*/  PRMT R206, R206, 0x5410, R16 ;  /* 0x00005410cece7816 */ /* 0x000fe40000000010 */
[----:B------:R-:W-:Y:S01]  /*0dc0*/  PRMT R207, R207, 0x5410, R18 ;  /* 0x00005410cfcf7816 */ /* 0x000fe20000000012 */
[----:B------:R-:W1:Y:S01]  /*0dd0*/  LDCU.64 UR18, c[0x0][0x438] ;  /* 0x00008700ff1277ac */ /* 0x000e620008000a00 */
[----:B------:R-:W-:Y:S02]  /*0de0*/  PRMT R208, R208, 0x5410, R17 ;  /* 0x00005410d0d07816 */ /* 0x000fe40000000011 */
[----:B------:R-:W-:Y:S01]  /*0df0*/  PRMT R209, R209, 0x5410, R19 ;  /* 0x00005410d1d17816 */ /* 0x000fe20000000013 */
[----:B------:R-:W1:Y:S01]  /*0e00*/  LDCU.64 UR6, c[0x0][0x478] ;  /* 0x00008f00ff0677ac */ /* 0x000e620008000a00 */
[----:B------:R-:W-:-:S02]  /*0e10*/  PRMT R210, R210, 0x5410, R20 ;  /* 0x00005410d2d27816 */ /* 0x000fc40000000014 */
[----:B------:R-:W-:Y:S01]  /*0e20*/  PRMT R211, R211, 0x5410, R22 ;  /* 0x00005410d3d37816 */ /* 0x000fe20000000016 */
[----:B------:R-:W1:Y:S01]  /*0e30*/  LDCU.128 UR12, c[0x0][0x3c0] ;  /* 0x00007800ff0c77ac */ /* 0x000e620008000c00 */
[----:B------:R-:W-:Y:S02]  /*0e40*/  PRMT R212, R212, 0x5410, R21 ;  /* 0x00005410d4d47816 */ /* 0x000fe40000000015 */
[----:B------:R-:W-:Y:S01]  /*0e50*/  PRMT R213, R213, 0x5410, R23 ;  /* 0x00005410d5d57816 */ /* 0x000fe20000000017 */
[----:B------:R-:W1:Y:S01]  /*0e60*/  LDCU.64 UR20, c[0x0][0x380] ;  /* 0x00007000ff1477ac */ /* 0x000e620008000a00 */
[----:B------:R-:W-:Y:S02]  /*0e70*/  PRMT R214, R214, 0x5410, R24 ;  /* 0x00005410d6d67816 */ /* 0x000fe40000000018 */
[----:B------:R-:W-:Y:S01]  /*0e80*/  PRMT R215, R215, 0x5410, R25 ;  /* 0x00005410d7d77816 */ /* 0x000fe20000000019 */
[----:B0-----:R-:W-:Y:S01]  /*0e90*/  UISETP.NE.AND UP2, UPT, UR8, URZ, UPT ;  /* 0x000000ff0800728c */ /* 0x001fe2000bf45270 */
[----:B------:R-:W-:-:S02]  /*0ea0*/  PRMT R216, R216, 0x5410, R6 ;  /* 0x00005410d8d87816 */ /* 0x000fc40000000006 */
[----:B------:R-:W-:Y:S02]  /*0eb0*/  PRMT R217, R217, 0x5410, R7 ;  /* 0x00005410d9d97816 */ /* 0x000fe40000000007 */
[----:B------:R-:W-:Y:S02]  /*0ec0*/  PRMT R218, R218, 0x5410, R2 ;  /* 0x00005410dada7816 */ /* 0x000fe40000000002 */
[----:B------:R-:W-:Y:S02]  /*0ed0*/  PRMT R219, R219, 0x5410, R26 ;  /* 0x00005410dbdb7816 */ /* 0x000fe4000000001a */
[----:B------:R-:W-:Y:S02]  /*0ee0*/  PRMT R220, R220, 0x5410, R3 ;  /* 0x00005410dcdc7816 */ /* 0x000fe40000000003 */
[----:B--234-:R-:W-:-:S07]  /*0ef0*/  PRMT R221, R221, 0x5410, R4 ;  /* 0x00005410dddd7816 */ /* 0x01cfce0000000004 */
.L_x_2683:
[----:B-1----:R-:W-:Y:S02]  /*0f00*/  UIMAD.WIDE UR8, UR11, 0x4, UR12 ;  /* 0x000000040b0878a5 */ /* 0x002fe4000f8e020c */
[----:B------:R-:W-:-:S04]  /*0f10*/  UIMAD.WIDE UR22, UR11, 0x4, UR14 ;  /* 0x000000040b1678a5 */ /* 0x000fc8000f8e020e */
[----:B0--34-:R-:W-:Y:S02]  /*0f20*/  MOV R156, UR8 ;  /* 0x00000008009c7c02 */ /* 0x019fe40008000f00 */
[----:B------:R-:W-:Y:S02]  /*0f30*/  MOV R157, UR9 ;  /* 0x00000009009d7c02 */ /* 0x000fe40008000f00 */
[----:B------:R-:W-:Y:S02]  /*0f40*/  MOV R158, UR22 ;  /* 0x00000016009e7c02 */ /* 0x000fe40008000f00 */
[----:B------:R-:W-:Y:S01]  /*0f50*/  MOV R159, UR23 ;  /* 0x00000017009f7c02 */ /* 0x000fe20008000f00 */
[----:B------:R-:W2:Y:S04]  /*0f60*/  LDG.E R156, desc[UR16][R156.64] ;  /* 0x000000109c9c7981 */ /* 0x000ea8000c1e1900 */
[----:B------:R-:W3:Y:S01]  /*0f70*/  LDG.E R158, desc[UR16][R158.64] ;  /* 0x000000109e9e7981 */ /* 0x000ee2000c1e1900 */
[----:B------:R-:W-:Y:S01]  /*0f80*/  UIMAD UR8, UR11, UR10, URZ ;  /* 0x0000000a0b0872a4 */ /* 0x000fe2000f8e02ff */
[----:B------:R-:W-:Y:S01]  /*0f90*/  PLOP3.LUT P0, PT, PT, PT, UP2, 0x40, 0x4 ;  /* 0x000000000004781c */ /* 0x000fe20003f0e828 */
[----:B------:R-:W-:Y:S01]  /*0fa0*/  BSSY.RECONVERGENT B0, `(.L_x_2609) ;  /* 0x000004f000007945 */ /* 0x000fe20003800200 */
[C---:B------:R-:W-:Y:S01]  /*0fb0*/  ISETP.GE.U32.AND P1, PT, R14.reuse, 0x200, PT ;  /* 0x000002000e00780c */ /* 0x040fe20003f26070 */
[----:B------:R-:W-:Y:S01]  /*0fc0*/  USHF.R.S32.HI UR9, URZ, 0x1f, UR8 ;  /* 0x0000001fff097899 */ /* 0x000fe20008011408 */
[----:B------:R-:W-:-:S02]  /*0fd0*/  ISETP.GE.U32.AND P2, PT, R14, 0x300, PT ;  /* 0x000003000e00780c */ /* 0x000fc40003f46070 */
[----:B------:R-:W-:Y:S02]  /*0fe0*/  CS2R R168, SRZ ;  /* 0x0000000000a87805 */ /* 0x000fe4000001ff00 */
[C---:B------:R-:W-:Y:S01]  /*0ff0*/  ISETP.GE.U32.AND P3, PT, R14.reuse, 0x400, PT ;  /* 0x000004000e00780c */ /* 0x040fe20003f66070 */
[----:B------:R-:W-:Y:S01]  /*1000*/  ULEA.HI UR9, UR9, UR8, URZ, 0x2 ;  /* 0x0000000809097291 */ /* 0x000fe2000f8f10ff */
[C---:B------:R-:W-:Y:S02]  /*1010*/  ISETP.GE.U32.AND P4, PT, R14.reuse, 0x500, PT ;  /* 0x000005000e00780c */ /* 0x040fe40003f86070 */
[----:B------:R-:W-:-:S03]  /*1020*/  ISETP.GE.U32.AND P5, PT, R14, 0x600, PT ;  /* 0x000006000e00780c */ /* 0x000fc60003fa6070 */
[----:B------:R-:W-:-:S04]  /*1030*/  MOV R13, UR9 ;  /* 0x00000009000d7c02 */ /* 0x000fc80008000f00 */
[----:B------:R-:W-:-:S04]  /*1040*/  LEA.HI.SX32 R13, R13, R198, 0x1e ;  /* 0x000000c60d0d7211 */ /* 0x000fc800078ff2ff */
[----:B------:R-:W-:Y:S02]  /*1050*/  MOV R170, R13 ;  /* 0x0000000d00aa7202 */ /* 0x000fe40000000f00 */
[----:B--2---:R-:W-:-:S04]  /*1060*/  FSEL R156, R156, RZ, P0 ;  /* 0x000000ff9c9c7208 */ /* 0x004fc80000000000 */
[----:B------:R-:W-:Y:S02]  /*1070*/  R2UR UR8, R156 ;  /* 0x000000009c0872ca */ /* 0x000fe400000e0000 */
[----:B---3--:R-:W-:Y:S01]  /*1080*/  R2UR UR23, R158 ;  /* 0x000000009e1772ca */ /* 0x008fe200000e0000 */
[----:B-----5:R-:W-:-:S14]  /*1090*/  @!P6 BRA `(.L_x_2610) ;  /* 0x0000000000fce947 */ /* 0x020fdc0003800000 */
        /* <DEDUP_REMOVED lines=12> */
[----:B------:R-:W-:Y:S02]  /*1160*/  HADD2.F32 R25, -RZ, R197.H0_H0 ;  /* 0x200000c5ff197230 */ /* 0x000fe40000004100 */
[----:B------:R-:W-:Y:S02]  /*1170*/  HADD2.F32 R11, -RZ, R195.H0_H0 ;  /* 0x200000c3ff0b7230 */ /* 0x000fe40000004100 */
[----:B------:R-:W-:Y:S02]  /*1180*/  HADD2.F32 R170, -RZ, R197.H1_H1 ;  /* 0x300000c5ffaa7230 */ /* 0x000fe40000004100 */
[----:B------:R-:W-:Y:S02]  /*1190*/  HADD2.F32 R182, -RZ, R199.H1_H1 ;  /* 0x300000c7ffb67230 */ /* 0x000fe40000004100 */
[----:B------:R-:W-:Y:S02]  /*11a0*/  HADD2.F32 R26, -RZ, R195.H1_H1 ;  /* 0x300000c3ff1a7230 */ /* 0x000fe40000004100 */
[----:B0-----:R-:W-:-:S05]  /*11b0*/  @P0 IMAD.WIDE.U32 R168, R13, 0x10, R168 ;  /* 0x000000100da80825 */ /* 0x001fca00078e00a8 */
[----:B------:R0:W5:Y:S02]  /*11c0*/  @P0 LDG.E.128 R44, desc[UR16][R168.64] ;  /* 0x00000010a82c0981 */ /* 0x000164000c1e1d00 */
[----:B0-----:R-:W-:Y:S02]  /*11d0*/  HADD2.F32 R168, -RZ, R196.H1_H1 ;  /* 0x300000c4ffa87230 */ /* 0x001fe40000004100 */
[----:B---3--:R-:W-:Y:S01]  /*11e0*/  FMUL.FTZ R25, R156, R25 ;  /* 0x000000199c197220 */ /* 0x008fe20000410000 */
[----:B------:R-:W-:-:S03]  /*11f0*/  FMUL.FTZ R170, R157, R170 ;  /* 0x000000aa9daa7220 */ /* 0x000fc60000410000 */
[----:B----4-:R-:W-:Y:S01]  /*1200*/  FFMA.FTZ R12, R160, R11, R25 ;  /* 0x0000000ba00c7223 */ /* 0x010fe20000010019 */
[----:B------:R-:W-:Y:S02]  /*1210*/  HADD2.F32 R11, -RZ, R199.H0_H0 ;  /* 0x200000c7ff0b7230 */ /* 0x000fe40000004100 */
[----:B------:R-:W-:Y:S02]  /*1220*/  HADD2.F32 R25, -RZ, R196.H0_H0 ;  /* 0x200000c4ff197230 */ /* 0x000fe40000004100 */
[----:B------:R-:W-:Y:S01]  /*1230*/  FMUL.FTZ R182, R159, R182 ;  /* 0x000000b69fb67220 */ /* 0x000fe20000410000 */
[----:B------:R-:W-:Y:S01]  /*1240*/  FMUL.FTZ R169, R158, R11 ;  /* 0x0000000b9ea97220 */ /* 0x000fe20000410000 */
[----:B--2---:R-:W-:Y:S01]  /*1250*/  FADD.FTZ R164, R164, -UR8 ;  /* 0x80000008a4a47e21 */ /* 0x004fe20008010000 */
[----:B------:R-:W-:Y:S01]  /*1260*/  FADD.FTZ R165, R165, -UR8 ;  /* 0x80000008a5a57e21 */ /* 0x000fe20008010000 */
[----:B------:R-:W-:Y:S01]  /*1270*/  FFMA.FTZ R11, R161, R26, R170 ;  /* 0x0000001aa10b7223 */ /* 0x000fe200000100aa */
[----:B------:R-:W-:Y:S01]  /*1280*/  FFMA.FTZ R26, R162, R25, R169 ;  /* 0x00000019a21a7223 */ /* 0x000fe200000100a9 */
[----:B------:R-:W-:Y:S01]  /*1290*/  FFMA.FTZ R25, R163, R168, R182 ;  /* 0x000000a8a3197223 */ /* 0x000fe200000100b6 */
[----:B------:R-:W-:Y:S01]  /*12a0*/  FMUL.FTZ R181, R164, UR23 ;  /* 0x00000017a4b57c20 */ /* 0x000fe20008410000 */
[----:B------:R-:W-:Y:S01]  /*12b0*/  FMUL.FTZ R182, R165, UR23 ;  /* 0x00000017a5b67c20 */ /* 0x000fe20008410000 */
[----:B------:R-:W-:Y:S01]  /*12c0*/  FADD.FTZ R68, R68, R156 ;  /* 0x0000009c44447221 */ /* 0x000fe20000010000 */
[----:B------:R-:W-:Y:S01]  /*12d0*/  FADD.FTZ R166, R166, -UR8 ;  /* 0x80000008a6a67e21 */ /* 0x000fe20008010000 */
[----:B------:R-:W-:Y:S01]  /*12e0*/  FFMA.FTZ R92, R156, R181, R92 ;  /* 0x000000b59c5c7223 */ /* 0x000fe2000001005c */
[----:B------:R-:W-:Y:S01]  /*12f0*/  FADD.FTZ R69, R69, R157 ;  /* 0x0000009d45457221 */ /* 0x000fe20000010000 */
[----:B------:R-:W-:Y:S01]  /*1300*/  FFMA.FTZ R93, R157, R182, R93 ;  /* 0x000000b69d5d7223 */ /* 0x000fe2000001005d */
[----:B------:R-:W-:Y:S01]  /*1310*/  FADD.FTZ R156, RZ, R12 ;  /* 0x0000000cff9c7221 */ /* 0x000fe20000010000 */
[----:B------:R-:W-:Y:S01]  /*1320*/  FFMA.FTZ R157, R181, R12, RZ ;  /* 0x0000000cb59d7223 */ /* 0x000fe200000100ff */
[----:B------:R-:W-:Y:S01]  /*1330*/  FADD.FTZ R117, R117, R161 ;  /* 0x000000a175757221 */ /* 0x000fe20000010000 */
[----:B------:R-:W-:Y:S01]  /*1340*/  FFMA.FTZ R141, R161, R182, R141 ;  /* 0x000000b6a18d7223 */ /* 0x000fe2000001008d */
[----:B------:R-:W-:Y:S01]  /*1350*/  FMUL.FTZ R193, R166, UR23 ;  /* 0x00000017a6c17c20 */ /* 0x000fe20008410000 */
[----:B------:R-:W-:Y:S01]  /*1360*/  FADD.FTZ R161, R156, R11 ;  /* 0x0000000b9ca17221 */ /* 0x000fe20000010000 */
[----:B------:R-:W-:Y:S01]  /*1370*/  FADD.FTZ R167, R167, -UR8 ;  /* 0x80000008a7a77e21 */ /* 0x000fe20008010000 */
        /* <DEDUP_REMOVED lines=14> */
[----:B------:R-:W-:Y:S01]  /*1460*/  IADD3 R170, PT, PT, R13, 0x100, RZ ;  /* 0x000001000daa7810 */ /* 0x000fe20007ffe0ff */
[----:B------:R-:W-:Y:S01]  /*1470*/  FADD.FTZ R169, R158, R25 ;  /* 0x000000199ea97221 */ /* 0x000fe20000010000 */
[----:B------:R-:W-:-:S07]  /*1480*/  FFMA.FTZ R168, R194, R25, R157 ;  /* 0x00000019c2a87223 */ /* 0x000fce000001009d */
.L_x_2610:
[----:B------:R-:W-:Y:S05]  /*1490*/  BSYNC.RECONVERGENT B0 ;  /* 0x0000000000007941 */ /* 0x000fea0003800200 */
.L_x_2609:
[----:B------:R-:W-:Y:S04]  /*14a0*/  BSSY.RECONVERGENT B0, `(.L_x_2611) ;  /* 0x0000041000007945 */ /* 0x000fe80003800200 */
[----:B------:R-:W-:Y:S05]  /*14b0*/  @!P1 BRA `(.L_x_2612) ;  /* 0x0000000000fc9947 */ /* 0x000fea0003800000 */
[----:B------:R-:W0:Y:S08]  /*14c0*/  LDC.64 R156, c[0x0][0x430] ;  /* 0x00010c00ff9c7b82 */ /* 0x000e300000000a00 */
[----:B------:R-:W1:Y:S08]  /*14d0*/  LDC.64 R160, c[0x0][0x428] ;  /* 0x00010a00ffa07b82 */ /* 0x000e700000000a00 */
[----:B------:R-:W2:Y:S01]  /*14e0*/  LDC.64 R164, c[0x0][0x3a8] ;  /* 0x0000ea00ffa47b82 */ /* 0x000ea20000000a00 */
[----:B------:R-:W-:-:S04]  /*14f0*/  ISETP.NE.U32.AND P0, PT, RZ, UR18, PT ;  /* 0x00000012ff007c0c */ /* 0x000fc8000bf05070 */
[----:B------:R-:W-:Y:S01]  /*1500*/  ISETP.NE.AND.EX P0, PT, RZ, UR19, PT, P0 ;  /* 0x00000013ff007c0c */ /* 0x000fe2000bf05300 */
[----:B0-----:R-:W-:-:S06]  /*1510*/  IMAD.WIDE.U32 R156, R170, 0x10, R156 ;  /* 0x00000010aa9c7825 */ /* 0x001fcc00078e009c */
[----:B------:R-:W3:Y:S01]  /*1520*/  LDG.E.128 R156, desc[UR16][R156.64] ;  /* 0x000000109c9c7981 */ /* 0x000ee2000c1e1d00 */
[----:B-1----:R-:W-:-:S05]  /*1530*/  IMAD.WIDE.U32 R160, R170, 0x10, R160 ;  /* 0x00000010aaa07825 */ /* 0x002fca00078e00a0 */
[----:B------:R-:W0:Y:S01]  /*1540*/  @P0 LDC.64 R202, c[0x0][0x438] ;  /* 0x00010e00ffca0b82 */ /* 0x000e220000000a00 */
[----:B------:R-:W4:Y:S01]  /*1550*/  LDG.E.128 R160, desc[UR16][R160.64] ;  /* 0x00000010a0a07981 */ /* 0x000f22000c1e1d00 */
[----:B--2---:R-:W-:-:S06]  /*1560*/  IMAD.WIDE.U32 R164, R170, 0x10, R164 ;  /* 0x00000010aaa47825 */ /* 0x004fcc00078e00a4 */
[----:B------:R-:W2:Y:S01]  /*1570*/  LDG.E.128 R164, desc[UR16][R164.64] ;  /* 0x00000010a4a47981 */ /* 0x000ea2000c1e1d00 */
[----:B0-----:R-:W-:-:S05]  /*1580*/  @P0 IMAD.WIDE.U32 R202, R170, 0x10, R202 ;  /* 0x00000010aaca0825 */ /* 0x001fca00078e00ca */
[----:B------:R0:W5:Y:S01]  /*1590*/  @P0 LDG.E.128 R40, desc[UR16][R202.64] ;  /* 0x00000010ca280981 */ /* 0x000162000c1e1d00 */
[----:B------:R-:W-:Y:S02]  /*15a0*/  HADD2.F32 R23, -RZ, R204.H0_H0 ;  /* 0x200000ccff177230 */ /* 0x000fe40000004100 */
[----:B------:R-:W-:Y:S02]  /*15b0*/  HADD2.F32 R9, -RZ, R200.H0_H0 ;  /* 0x200000c8ff097230 */ /* 0x000fe40000004100 */
[----:B------:R-:W-:Y:S02]  /*15c0*/  HADD2.F32 R180, -RZ, R204.H1_H1 ;  /* 0x300000ccffb47230 */ /* 0x000fe40000004100 */
[----:B------:R-:W-:Y:S02]  /*15d0*/  HADD2.F32 R24, -RZ, R200.H1_H1 ;  /* 0x300000c8ff187230 */ /* 0x000fe40000004100 */
[----:B------:R-:W-:Y:S02]  /*15e0*/  HADD2.F32 R198, -RZ, R205.H1_H1 ;  /* 0x300000cdffc67230 */ /* 0x000fe40000004100 */
[----:B------:R-:W-:Y:S01]  /*15f0*/  HADD2.F32 R192, -RZ, R201.H1_H1 ;  /* 0x300000c9ffc07230 */ /* 0x000fe20000004100 */
[----:B------:R-:W-:Y:S01]  /*1600*/  IADD3 R170, PT, PT, R170, 0x100, RZ ;  /* 0x00000100aaaa7810 */ /* 0x000fe20007ffe0ff */
[----:B---3--:R-:W-:Y:S01]  /*1610*/  FMUL.FTZ R23, R156, R23 ;  /* 0x000000179c177220 */ /* 0x008fe20000410000 */
[----:B------:R-:W-:-:S03]  /*1620*/  FMUL.FTZ R180, R157, R180 ;  /* 0x000000b49db47220 */ /* 0x000fc60000410000 */
[----:B----4-:R-:W-:Y:S01]  /*1630*/  FFMA.FTZ R10, R160, R9, R23 ;  /* 0x00000009a00a7223 */ /* 0x010fe20000010017 */
[----:B------:R-:W-:Y:S02]  /*1640*/  HADD2.F32 R9, -RZ, R205.H0_H0 ;  /* 0x200000cdff097230 */ /* 0x000fe40000004100 */
[----:B--2---:R-:W-:Y:S01]  /*1650*/  FADD.FTZ R164, R164, -UR8 ;  /* 0x80000008a4a47e21 */ /* 0x004fe20008010000 */
[----:B------:R-:W-:Y:S02]  /*1660*/  FADD.FTZ R165, R165, -UR8 ;  /* 0x80000008a5a57e21 */ /* 0x000fe40008010000 */
[----:B------:R-:W-:Y:S01]  /*1670*/  FMUL.FTZ R171, R158, R9 ;  /* 0x000000099eab7220 */ /* 0x000fe20000410000 */
[----:B------:R-:W-:Y:S01]  /*1680*/  FFMA.FTZ R9, R161, R24, R180 ;  /* 0x00000018a1097223 */ /* 0x000fe200000100b4 */
[----:B------:R-:W-:Y:S01]  /*1690*/  FMUL.FTZ R179, R164, UR23 ;  /* 0x00000017a4b37c20 */ /* 0x000fe20008410000 */
[----:B------:R-:W-:Y:S01]  /*16a0*/  FMUL.FTZ R180, R165, UR23 ;  /* 0x00000017a5b47c20 */ /* 0x000fe20008410000 */
[----:B------:R-:W-:Y:S01]  /*16b0*/  FADD.FTZ R64, R64, R156 ;  /* 0x0000009c40407221 */ /* 0x000fe20000010000 */
[----:B------:R-:W-:-:S02]  /*16c0*/  HADD2.F32 R23, -RZ, R201.H0_H0 ;  /* 0x200000c9ff177230 */ /* 0x000fc40000004100 */
[----:B------:R-:W-:Y:S01]  /*16d0*/  FFMA.FTZ R88, R156, R179, R88 ;  /* 0x000000b39c587223 */ /* 0x000fe20000010058 */
[----:B------:R-:W-:Y:S01]  /*16e0*/  FADD.FTZ R166, R166, -UR8 ;  /* 0x80000008a6a67e21 */ /* 0x000fe20008010000 */
[----:B------:R-:W-:Y:S01]  /*16f0*/  FADD.FTZ R65, R65, R157 ;  /* 0x0000009d41417221 */ /* 0x000fe20000010000 */
[----:B------:R-:W-:Y:S01]  /*1700*/  FFMA.FTZ R89, R157, R180, R89 ;  /* 0x000000b49d597223 */ /* 0x000fe20000010059 */
[----:B------:R-:W-:Y:S01]  /*1710*/  FADD.FTZ R156, R169, R10 ;  /* 0x0000000aa99c7221 */ /* 0x000fe20000010000 */
[----:B------:R-:W-:Y:S01]  /*1720*/  FFMA.FTZ R157, R179, R10, R168 ;  /* 0x0000000ab39d7223 */ /* 0x000fe200000100a8 */
[----:B------:R-:W-:Y:S01]  /*1730*/  FADD.FTZ R113, R113, R161 ;  /* 0x000000a171717221 */ /* 0x000fe20000010000 */
[----:B------:R-:W-:Y:S01]  /*1740*/  FFMA.FTZ R137, R161, R180, R137 ;  /* 0x000000b4a1897223 */ /* 0x000fe20000010089 */
[----:B------:R-:W-:Y:S01]  /*1750*/  FMUL.FTZ R198, R159, R198 ;  /* 0x000000c69fc67220 */ /* 0x000fe20000410000 */
[----:B------:R-:W-:Y:S01]  /*1760*/  FMUL.FTZ R191, R166, UR23 ;  /* 0x00000017a6bf7c20 */ /* 0x000fe20008410000 */
[----:B------:R-:W-:Y:S01]  /*1770*/  FADD.FTZ R161, R156, R9 ;  /* 0x000000099ca17221 */ /* 0x000fe20000010000 */
[----:B------:R-:W-:Y:S01]  /*1780*/  FFMA.FTZ R24, R162, R23, R171 ;  /* 0x00000017a2187223 */ /* 0x000fe200000100ab */
[----:B------:R-:W-:Y:S01]  /*1790*/  FADD.FTZ R167, R167, -UR8 ;  /* 0x80000008a7a77e21 */ /* 0x000fe20008010000 */
[----:B------:R-:W-:Y:S01]  /*17a0*/  FFMA.FTZ R156, R180, R9, R157 ;  /* 0x00000009b49c7223 */ /* 0x000fe2000001009d */
        /* <DEDUP_REMOVED lines=14> */
[----:B------:R-:W-:Y:S01]  /*1890*/  FADD.FTZ R169, R158, R23 ;  /* 0x000000179ea97221 */ /* 0x000fe20000010000 */
[----:B0-----:R-:W-:-:S07]  /*18a0*/  FFMA.FTZ R168, R192, R23, R157 ;  /* 0x00000017c0a87223 */ /* 0x001fce000001009d */
.L_x_2612:
[----:B------:R-:W-:Y:S05]  /*18b0*/  BSYNC.RECONVERGENT B0 ;  /* 0x0000000000007941 */ /* 0x000fea0003800200 */
.L_x_2611:
        /* <DEDUP_REMOVED lines=65> */
.L_x_2614:
[----:B------:R-:W-:Y:S05]  /*1cd0*/  BSYNC.RECONVERGENT B0 ;  /* 0x0000000000007941 */ /* 0x000fea0003800200 */
.L_x_2613:
        /* <DEDUP_REMOVED lines=65> */
.L_x_2616:
[----:B------:R-:W-:Y:S05]  /*20f0*/  BSYNC.RECONVERGENT B0 ;  /* 0x0000000000007941 */ /* 0x000fea0003800200 */
.L_x_2615:
        /* <DEDUP_REMOVED lines=27> */
[----:B------:R-:W-:-:S03]  /*22b0*/  HADD2.F32 R17, -RZ, R215.H0_H0 ;  /* 0x200000d7ff117230 */ /* 0x000fc60000004100 */
[----:B------:R-:W-:Y:S01]  /*22c0*/  FMUL.FTZ R27, R158, R3 ;  /* 0x000000039e1b7220 */ /* 0x000fe20000410000 */
[----:B--2---:R-:W-:Y:S01]  /*22d0*/  FADD.FTZ R164, R164, -UR8 ;  /* 0x80000008a4a47e21 */ /* 0x004fe20008010000 */
[----:B------:R-:W-:Y:S01]  /*22e0*/  FADD.FTZ R165, R165, -UR8 ;  /* 0x80000008a5a57e21 */ /* 0x000fe20008010000 */
        /* <DEDUP_REMOVED lines=34> */
.L_x_2618:
[----:B------:R-:W-:Y:S05]  /*2510*/  BSYNC.RECONVERGENT B0 ;  /* 0x0000000000007941 */ /* 0x000fea0003800200 */
.L_x_2617:
        /* <DEDUP_REMOVED lines=21> */
[----:B------:R-:W-:-:S02]  /*2670*/  HADD2.F32 R170, -RZ, R219.H1_H1 ;  /* 0x300000dbffaa7230 */ /* 0x000fc40000004100 */
[----:B---3--:R-:W-:Y:S01]  /*2680*/  FMUL.FTZ R171, R156, R171 ;  /* 0x000000ab9cab7220 */ /* 0x008fe20000410000 */
[----:B------:R-:W-:-:S03]  /*2690*/  FMUL.FTZ R16, R157, R16 ;  /* 0x000000109d107220 */ /* 0x000fc60000410000 */
[----:B----4-:R-:W-:Y:S01]  /*26a0*/  FFMA.FTZ R2, R160, R15, R171 ;  /* 0x0000000fa0027223 */ /* 0x010fe200000100ab */
[----:B------:R-:W-:Y:S02]  /*26b0*/  HADD2.F32 R171, -RZ, R221.H0_H0 ;  /* 0x200000ddffab7230 */ /* 0x000fe40000004100 */
[----:B------:R-:W-:Y:S02]  /*26c0*/  HADD2.F32 R15, -RZ, R219.H0_H0 ;  /* 0x200000dbff0f7230 */ /* 0x000fe40000004100 */
[----:B------:R-:W-:Y:S01]  /*26d0*/  FMUL.FTZ R178, R159, R178 ;  /* 0x000000b29fb27220 */ /* 0x000fe20000410000 */
[----:B------:R-:W-:Y:S01]  /*26e0*/  FMUL.FTZ R171, R158, R171 ;  /* 0x000000ab9eab7220 */ /* 0x000fe20000410000 */
[----:B------:R-:W-:Y:S01]  /*26f0*/  FFMA.FTZ R0, R161, R0, R16 ;  /* 0x00000000a1007223 */ /* 0x000fe20000010010 */
[----:B--2---:R-:W-:Y:S01]  /*2700*/  FADD.FTZ R165, R165, -UR8 ;  /* 0x80000008a5a57e21 */ /* 0x004fe20008010000 */
[----:B------:R-:W-:Y:S01]  /*2710*/  FADD.FTZ R164, R164, -UR8 ;  /* 0x80000008a4a47e21 */ /* 0x000fe20008010000 */
[----:B------:R-:W-:Y:S01]  /*2720*/  FFMA.FTZ R16, R162, R15, R171 ;  /* 0x0000000fa2107223 */ /* 0x000fe200000100ab */
[----:B------:R-:W-:Y:S01]  /*2730*/  FFMA.FTZ R15, R163, R170, R178 ;  /* 0x000000aaa30f7223 */ /* 0x000fe200000100b2 */
[----:B------:R-:W-:Y:S01]  /*2740*/  FMUL.FTZ R178, R165, UR23 ;  /* 0x00000017a5b27c20 */ /* 0x000fe20008410000 */
[----:B------:R-:W-:Y:S01]  /*2750*/  FMUL.FTZ R177, R164, UR23 ;  /* 0x00000017a4b17c20 */ /* 0x000fe20008410000 */
[----:B------:R-:W-:Y:S01]  /*2760*/  FADD.FTZ R166, R166, -UR8 ;  /* 0x80000008a6a67e21 */ /* 0x000fe20008010000 */
[----:B------:R-:W-:Y:S01]  /*2770*/  FADD.FTZ R49, R49, R157 ;  /* 0x0000009d31317221 */ /* 0x000fe20000010000 */
[----:B------:R-:W-:Y:S01]  /*2780*/  FFMA.FTZ R73, R157, R178, R73 ;  /* 0x000000b29d497223 */ /* 0x000fe20000010049 */
[----:B------:R-:W-:Y:S01]  /*2790*/  FADD.FTZ R169, R169, R2 ;  /* 0x00000002a9a97221 */ /* 0x000fe20000010000 */
[----:B------:R-:W-:Y:S01]  /*27a0*/  FFMA.FTZ R157, R177, R2, R168 ;  /* 0x00000002b19d7223 */ /* 0x000fe200000100a8 */
[----:B------:R-:W-:Y:S01]  /*27b0*/  FADD.FTZ R48, R48, R156 ;  /* 0x0000009c30307221 */ /* 0x000fe20000010000 */
[----:B------:R-:W-:Y:S01]  /*27c0*/  FFMA.FTZ R72, R156, R177, R72 ;  /* 0x000000b19c487223 */ /* 0x000fe20000010048 */
[----:B------:R-:W-:Y:S01]  /*27d0*/  FMUL.FTZ R189, R166, UR23 ;  /* 0x00000017a6bd7c20 */ /* 0x000fe20008410000 */
[----:B------:R-:W-:Y:S01]  /*27e0*/  FADD.FTZ R167, R167, -UR8 ;  /* 0x80000008a7a77e21 */ /* 0x000fe20008010000 */
        /* <DEDUP_REMOVED lines=19> */
.L_x_2620:
[----:B------:R-:W-:Y:S05]  /*2920*/  BSYNC.RECONVERGENT B0 ;  /* 0x0000000000007941 */ /* 0x000fea0003800200 */
.L_x_2619:
        /* <DEDUP_REMOVED lines=32> */
.L_x_2622:
[----:B------:R-:W-:Y:S05]  /*2b30*/  BSYNC.RECONVERGENT B0 ;  /* 0x0000000000007941 */ /* 0x000fea0003800200 */
.L_x_2621:
        /* <DEDUP_REMOVED lines=64> */
[----:B------:R-:W-:Y:S06]  /*2f40*/  BRA `(.L_x_2628) ;  /* 0x0000000800187947 */ /* 0x000fec0003800000 */
.L_x_2627:
        /* <DEDUP_REMOVED lines=11> */
[----:B------:R-:W-:-:S02]  /*3000*/  FMUL.FTZ R159, R150, UR23 ;  /* 0x00000017969f7c20 */ /* 0x000fc40008410000 */
[----:B------:R-:W-:Y:S02]  /*3010*/  MOV R148, R156 ;  /* 0x0000009c00947202 */ /* 0x000fe40000000f00 */
[----:B------:R-:W-:Y:S02]  /*3020*/  MOV R149, R157 ;  /* 0x0000009d00957202 */ /* 0x000fe40000000f00 */
[----:B------:R-:W-:Y:S02]  /*3030*/  MOV R150, R158 ;  /* 0x0000009e00967202 */ /* 0x000fe40000000f00 */
[----:B------:R-:W-:Y:S01]  /*3040*/  MOV R151, R159 ;  /* 0x0000009f00977202 */ /* 0x000fe20000000f00 */
[----:B------:R-:W-:Y:S06]  /*3050*/  BRA `(.L_x_2628) ;  /* 0x0000000400d47947 */ /* 0x000fec0003800000 */
.L_x_2626:
        /* <DEDUP_REMOVED lines=20> */
.L_x_2629:
        /* <DEDUP_REMOVED lines=14> */
[-C--:B------:R-:W-:Y:S02]  /*3280*/  MOV R150, R158.reuse ;  /* 0x0000009e00967202 */ /* 0x080fe40000000f00 */
[-C--:B------:R-:W-:Y:S02]  /*3290*/  MOV R151, R159.reuse ;  /* 0x0000009f00977202 */ /* 0x080fe40000000f00 */
[----:B------:R-:W-:Y:S02]  /*32a0*/  MOV R155, R159 ;  /* 0x0000009f009b7202 */ /* 0x000fe40000000f00 */
[----:B------:R-:W-:-:S02]  /*32b0*/  MOV R154, R158 ;  /* 0x0000009e009a7202 */ /* 0x000fc40000000f00 */
[----:B------:R-:W-:Y:S02]  /*32c0*/  MOV R153, R157 ;  /* 0x0000009d00997202 */ /* 0x000fe40000000f00 */
[----:B------:R-:W-:Y:S01]  /*32d0*/  MOV R152, R156 ;  /* 0x0000009c00987202 */ /* 0x000fe20000000f00 */
[----:B------:R-:W-:Y:S06]  /*32e0*/  BRA `(.L_x_2628) ;  /* 0x0000000400307947 */ /* 0x000fec0003800000 */
.L_x_2625:
        /* <DEDUP_REMOVED lines=18> */
[----:B------:R-:W-:Y:S06]  /*3410*/  BRA `(.L_x_2628) ;  /* 0x0000000000e47947 */ /* 0x000fec0003800000 */
.L_x_2631:
        /* <DEDUP_REMOVED lines=11> */
[----:B------:R-:W-:-:S02]  /*34d0*/  FFMA.FTZ R159, R150, UR23, R47 ;  /* 0x00000017969f7c23 */ /* 0x000fc4000801002f */
[----:B------:R-:W-:Y:S02]  /*34e0*/  MOV R148, R156 ;  /* 0x0000009c00947202 */ /* 0x000fe40000000f00 */
[----:B------:R-:W-:Y:S02]  /*34f0*/  MOV R149, R157 ;  /* 0x0000009d00957202 */ /* 0x000fe40000000f00 */
[----:B------:R-:W-:Y:S02]  /*3500*/  MOV R150, R158 ;  /* 0x0000009e00967202 */ /* 0x000fe40000000f00 */
[----:B------:R-:W-:Y:S01]  /*3510*/  MOV R151, R159 ;  /* 0x0000009f00977202 */ /* 0x000fe20000000f00 */
[----:B------:R-:W-:Y:S06]  /*3520*/  BRA `(.L_x_2628) ;  /* 0x0000000000a07947 */ /* 0x000fec0003800000 */
.L_x_2630:
        /* <DEDUP_REMOVED lines=20> */
.L_x_2632:
        /* <DEDUP_REMOVED lines=14> */
[-C--:B------:R-:W-:Y:S02]  /*3750*/  MOV R150, R158.reuse ;  /* 0x0000009e00967202 */ /* 0x080fe40000000f00 */
[-C--:B------:R-:W-:Y:S02]  /*3760*/  MOV R151, R159.reuse ;  /* 0x0000009f00977202 */ /* 0x080fe40000000f00 */
[----:B------:R-:W-:Y:S02]  /*3770*/  MOV R155, R159 ;  /* 0x0000009f009b7202 */ /* 0x000fe40000000f00 */
[----:B------:R-:W-:-:S02]  /*3780*/  MOV R154, R158 ;  /* 0x0000009e009a7202 */ /* 0x000fc40000000f00 */
[----:B------:R-:W-:Y:S02]  /*3790*/  MOV R153, R157 ;  /* 0x0000009d00997202 */ /* 0x000fe40000000f00 */
[----:B------:R-:W-:-:S07]  /*37a0*/  MOV R152, R156 ;  /* 0x0000009c00987202 */ /* 0x000fce0000000f00 */
.L_x_2628:
        /* <DEDUP_REMOVED lines=14> */
.L_x_2624:
[----:B------:R-:W-:Y:S05]  /*3890*/  BSYNC.RECONVERGENT B0 ;  /* 0x0000000000007941 */ /* 0x000fea0003800200 */
.L_x_2623:
        /* <DEDUP_REMOVED lines=33> */
.L_x_2637:
        /* <DEDUP_REMOVED lines=17> */
.L_x_2636:
        /* <DEDUP_REMOVED lines=20> */
.L_x_2639:
        /* <DEDUP_REMOVED lines=13> */
.L_x_2635:
[----:B0-----:R-:W0:Y:S02]  /*3dd0*/  LDC.64 R156, c[0x0][0x478] ;  /* 0x00011e00ff9c7b82 */ /* 0x001e240000000a00 */
[----:B0-----:R-:W-:-:S04]  /*3de0*/  ISETP.NE.U32.AND P0, PT, R156, RZ, PT ;  /* 0x000000ff9c00720c */ /* 0x001fc80003f05070 */
[----:B------:R-:W-:-:S13]  /*3df0*/  ISETP.NE.AND.EX P0, PT, R157, RZ, PT, P0 ;  /* 0x000000ff9d00720c */ /* 0x000fda0003f05300 */
[----:B------:R-:W-:Y:S05]  /*3e00*/  @!P0 BRA `(.L_x_2640) ;  /* 0x0000000000a48947 */ /* 0x000fea0003800000 */
[----:B------:R-:W-:-:S04]  /*3e10*/  UISETP.NE.U32.AND UP0, UPT, UR4, URZ, UPT ;  /* 0x000000ff0400728c */ /* 0x000fc8000bf05070 */
[----:B------:R-:W-:-:S09]  /*3e20*/  UISETP.NE.AND.EX UP0, UPT, UR5, URZ, UPT, UP0 ;  /* 0x000000ff0500728c */ /* 0x000fd2000bf05300 */
[----:B------:R-:W-:Y:S05]  /*3e30*/  BRA.U !UP0, `(.L_x_2641) ;  /* 0x0000000108547547 */ /* 0x000fea000b800000 */
        /* <DEDUP_REMOVED lines=21> */
.L_x_2641:
        /* <DEDUP_REMOVED lines=17> */
.L_x_2640:
        /* <DEDUP_REMOVED lines=20> */
.L_x_2642:
        /* <DEDUP_REMOVED lines=11> */
[----:B------:R-:W-:-:S07]  /*4290*/  FMUL.FTZ R159, R160, UR23 ;  /* 0x00000017a09f7c20 */ /* 0x000fce0008410000 */
.L_x_2638:
[----:B------:R-:W0:Y:S01]  /*42a0*/  @P0 LDC.64 R164, c[0x0][0x478] ;  /* 0x00011e00ffa40b82 */ /* 0x000e220000000a00 */
[----:B------:R-:W1:Y:S01]  /*42b0*/  @UP0 LDCU.64 UR26, c[0x0][0x470] ;  /* 0x00008e00ff1a07ac */ /* 0x000e620008000a00 */
[----:B------:R-:W-:-:S06]  /*42c0*/  HFMA2 R162, -RZ, RZ, 0, 9.5367431640625e-07 ;  /* 0x00000010ffa27431 */ /* 0x000fcc00000001ff */
[----:B------:R-:W2:Y:S01]  /*42d0*/  LDC.64 R160, c[0x0][0x468] ;  /* 0x00011a00ffa07b82 */ /* 0x000ea20000000a00 */
[----:B0-----:R-:W-:-:S05]  /*42e0*/  @P0 IMAD.WIDE.U32 R164, R13, 0x10, R164 ;  /* 0x000000100da40825 */ /* 0x001fca00078e00a4 */
[----:B------:R3:W-:Y:S01]  /*42f0*/  @P0 STG.E.128 desc[UR16][R164.64], R152 ;  /* 0x00000098a4000986 */ /* 0x0007e2000c101d10 */
[----:B------:R-:W-:Y:S01]  /*4300*/  PLOP3.LUT P0, PT, PT, PT, UP0, 0x80, 0x8 ;  /* 0x000000000008781c */ /* 0x000fe20003f0f008 */
[----:B--2---:R-:W-:-:S05]  /*4310*/  IMAD.WIDE.U32 R160, R13, 0x10, R160 ;  /* 0x000000100da07825 */ /* 0x004fca00078e00a0 */
[----:B------:R3:W-:Y:S07]  /*4320*/  STG.E.128 desc[UR16][R160.64], R156 ;  /* 0x0000009ca0007986 */ /* 0x0007ee000c101d10 */
[C---:B-1----:R-:W-:Y:S01]  /*4330*/  @P0 IMAD.WIDE.U32 R162, R13.reuse, R162, UR26 ;  /* 0x0000001a0da20e25 */ /* 0x042fe2000f8e00a2 */
[----:B------:R-:W-:Y:S02]  /*4340*/  PLOP3.LUT P0, PT, PT, PT, UP0, 0x80, 0x8 ;  /* 0x000000000008781c */ /* 0x000fe40003f0f008 */
[----:B------:R-:W-:-:S11]  /*4350*/  IADD3 R13, PT, PT, R13, 0x100, RZ ;  /* 0x000001000d0d7810 */ /* 0x000fd60007ffe0ff */
[----:B------:R3:W-:Y:S02]  /*4360*/  @P0 STG.E.128 desc[UR16][R162.64], R148 ;  /* 0x00000094a2000986 */ /* 0x0007e4000c101d10 */
.L_x_2634:
[----:B------:R-:W-:Y:S05]  /*4370*/  BSYNC.RECONVERGENT B0 ;  /* 0x0000000000007941 */ /* 0x000fea0003800200 */
.L_x_2633:
        /* <DEDUP_REMOVED lines=12> */
[--C-:B0--3--:R-:W-:Y:S01]  /*4440*/  FFMA.FTZ R149, R175, UR8, R166.reuse ;  /* 0x00000008af957c23 */ /* 0x109fe200080100a6 */
        /* <DEDUP_REMOVED lines=20> */
.L_x_2647:
        /* <DEDUP_REMOVED lines=17> */
.L_x_2646:
        /* <DEDUP_REMOVED lines=20> */
.L_x_2649:
        /* <DEDUP_REMOVED lines=13> */
.L_x_2645:
[----:B0--3--:R-:W0:Y:S02]  /*48b0*/  LDC.64 R156, c[0x0][0x478] ;  /* 0x00011e00ff9c7b82 */ /* 0x009e240000000a00 */
        /* <DEDUP_REMOVED lines=27> */
.L_x_2651:
        /* <DEDUP_REMOVED lines=17> */
.L_x_2650:
        /* <DEDUP_REMOVED lines=20> */
.L_x_2652:
        /* <DEDUP_REMOVED lines=12> */
.L_x_2648:
        /* <DEDUP_REMOVED lines=13> */
.L_x_2644:
[----:B------:R-:W-:Y:S05]  /*4e50*/  BSYNC.RECONVERGENT B0 ;  /* 0x0000000000007941 */ /* 0x000fea0003800200 */
.L_x_2643:
        /* <DEDUP_REMOVED lines=12> */
[--C-:B0--34-:R-:W-:Y:S01]  /*4f20*/  FFMA.FTZ R149, R173, UR8, R166.reuse ;  /* 0x00000008ad957c23 */ /* 0x119fe200080100a6 */
        /* <DEDUP_REMOVED lines=20> */
.L_x_2657:
        /* <DEDUP_REMOVED lines=17> */
.L_x_2656:
        /* <DEDUP_REMOVED lines=20> */
.L_x_2659:
        /* <DEDUP_REMOVED lines=13> */
.L_x_2655:
[----:B0--34-:R-:W0:Y:S02]  /*5390*/  LDC.64 R156, c[0x0][0x478] ;  /* 0x00011e00ff9c7b82 */ /* 0x019e240000000a00 */
        /* <DEDUP_REMOVED lines=27> */
.L_x_2661:
        /* <DEDUP_REMOVED lines=17> */
.L_x_2660:
        /* <DEDUP_REMOVED lines=20> */
.L_x_2662:
        /* <DEDUP_REMOVED lines=12> */
.L_x_2658:
        /* <DEDUP_REMOVED lines=13> */
.L_x_2654:
[----:B------:R-:W-:Y:S05]  /*5930*/  BSYNC.RECONVERGENT B0 ;  /* 0x0000000000007941 */ /* 0x000fea0003800200 */
.L_x_2653:
        /* <DEDUP_REMOVED lines=33> */
.L_x_2667:
        /* <DEDUP_REMOVED lines=17> */
.L_x_2666:
        /* <DEDUP_REMOVED lines=20> */
.L_x_2669:
        /* <DEDUP_REMOVED lines=13> */
.L_x_2665:
        /* <DEDUP_REMOVED lines=28> */
.L_x_2671:
        /* <DEDUP_REMOVED lines=17> */
.L_x_2670:
        /* <DEDUP_REMOVED lines=20> */
.L_x_2672:
        /* <DEDUP_REMOVED lines=12> */
.L_x_2668:
        /* <DEDUP_REMOVED lines=13> */
.L_x_2664:
[----:B------:R-:W-:Y:S05]  /*6410*/  BSYNC.RECONVERGENT B0 ;  /* 0x0000000000007941 */ /* 0x000fea0003800200 */
.L_x_2663:
        /* <DEDUP_REMOVED lines=33> */
.L_x_2677:
        /* <DEDUP_REMOVED lines=17> */
.L_x_2676:
        /* <DEDUP_REMOVED lines=20> */
.L_x_2679:
        /* <DEDUP_REMOVED lines=13> */
.L_x_2675:
        /* <DEDUP_REMOVED lines=28> */
.L_x_2681:
        /* <DEDUP_REMOVED lines=17> */
.L_x_2680:
        /* <DEDUP_REMOVED lines=20> */
.L_x_2682:
        /* <DEDUP_REMOVED lines=12> */
.L_x_2678:
        /* <DEDUP_REMOVED lines=9> */
[----:B-1----:R-:W-:Y:S01]  /*6eb0*/  @P0 IMAD.WIDE.U32 R164, R13, R164, UR26 ;  /* 0x0000001a0da40e25 */ /* 0x002fe2000f8e00a4 */
[----:B------:R-:W-:-:S13]  /*6ec0*/  PLOP3.LUT P0, PT, PT, PT, UP0, 0x80, 0x8 ;  /* 0x000000000008781c */ /* 0x000fda0003f0f008 */
[----:B------:R0:W-:Y:S02]  /*6ed0*/  @P0 STG.E.128 desc[UR16][R164.64], R148 ;  /* 0x00000094a4000986 */ /* 0x0001e4000c101d10 */
.L_x_2674:
[----:B------:R-:W-:Y:S05]  /*6ee0*/  BSYNC.RECONVERGENT B0 ;  /* 0x0000000000007941 */ /* 0x000fea0003800200 */
.L_x_2673:
[----:B------:R-:W-:Y:S01]  /*6ef0*/  UPLOP3.LUT UP1, UPT, UPT, UPT, UP1, 0x40, 0x4 ;  /* 0x000000000004789c */ /* 0x000fe20003f2e810 */
[----:B------:R-:W-:Y:S10]  /*6f00*/  BRA.U !UP3, `(.L_x_2683) ;  /* 0xffffff9d0bfc7547 */ /* 0x000ff4000b83ffff */
.L_x_2608:
[----:B------:R-:W1:Y:S01]  /*6f10*/  S2UR UR4, SR_CTAID.X ;  /* 0x00000000000479c3 */ /* 0x000e620000002500 */
[----:B------:R-:W-:Y:S01]  /*6f20*/  BSSY.RECONVERGENT B0, `(.L_x_2684) ;  /* 0x0000012000007945 */ /* 0x000fe20003800200 */
[----:B-1----:R-:W-:-:S06]  /*6f30*/  UIMAD UR4, UR4, UR10, URZ ;  /* 0x0000000a040472a4 */ /* 0x002fcc000f8e02ff */
[----:B-----5:R-:W-:-:S04]  /*6f40*/  MOV R11, UR4 ;  /* 0x00000004000b7c02 */ /* 0x020fc80008000f00 */
[----:B------:R-:W-:Y:S01]  /*6f50*/  LEA.HI R11, R11, R198, RZ, 0x1e ;  /* 0x000000c60b0b7211 */ /* 0x000fe200078ff0ff */
[----:B------:R-:W-:Y:S06]  /*6f60*/  @!P6 BRA `(.L_x_2685) ;  /* 0x000000000034e947 */ /* 0x000fec0003800000 */
[----:B------:R-:W1:Y:S08]  /*6f70*/  LDC.64 R2, c[0x0][0x440] ;  /* 0x00011000ff027b82 */ /* 0x000e700000000a00 */
[----:B------:R-:W2:Y:S08]  /*6f80*/  LDC.64 R4, c[0x0][0x448] ;  /* 0x00011200ff047b82 */ /* 0x000eb00000000a00 */
[----:B------:R-:W5:Y:S08]  /*6f90*/  LDC.64 R6, c[0x0][0x450] ;  /* 0x00011400ff067b82 */ /* 0x000f700000000a00 */
[----:B------:R-:W0:Y:S01]  /*6fa0*/  LDC.64 R8, c[0x0][0x458] ;  /* 0x00011600ff087b82 */ /* 0x000e220000000a00 */
[----:B-1----:R-:W-:-:S05]  /*6fb0*/  IMAD.WIDE.U32 R2, R11, 0x10, R2 ;  /* 0x000000100b027825 */ /* 0x002fca00078e0002 */
[----:B------:R1:W-:Y:S01]  /*6fc0*/  STG.E.128 desc[UR16][R2.64], R116 ;  /* 0x0000007402007986 */ /* 0x0003e2000c101d10 */
[----:B--2---:R-:W-:-:S05]  /*6fd0*/  IMAD.WIDE.U32 R4, R11, 0x10, R4 ;  /* 0x000000100b047825 */ /* 0x004fca00078e0004 */
[----:B------:R1:W-:Y:S01]  /*6fe0*/  STG.E.128 desc[UR16][R4.64], R140 ;  /* 0x0000008c04007986 */ /* 0x0003e2000c101d10 */
[----:B-----5:R-:W-:-:S05]  /*6ff0*/  IMAD.WIDE.U32 R6, R11, 0x10, R6 ;  /* 0x000000100b067825 */ /* 0x020fca00078e0006 */
[----:B------:R1:W-:Y:S01]  /*7000*/  STG.E.128 desc[UR16][R6.64], R68 ;  /* 0x0000004406007986 */ /* 0x0003e2000c101d10 */
[C---:B0-----:R-:W-:Y:S01]  /*7010*/  IMAD.WIDE.U32 R8, R11.reuse, 0x10, R8 ;  /* 0x000000100b087825 */ /* 0x041fe200078e0008 */
[----:B------:R-:W-:-:S04]  /*7020*/  IADD3 R11, PT, PT, R11, 0x100, RZ ;  /* 0x000001000b0b7810 */ /* 0x000fc80007ffe0ff */
[----:B------:R1:W-:Y:S03]  /*7030*/  STG.E.128 desc[UR16][R8.64], R92 ;  /* 0x0000005c08007986 */ /* 0x0003e6000c101d10 */
.L_x_2685:
[----:B------:R-:W-:Y:S05]  /*7040*/  BSYNC.RECONVERGENT B0 ;  /* 0x0000000000007941 */ /* 0x000fea0003800200 */
.L_x_2684:
[----:B------:R-:W-:Y:S04]  /*7050*/  BSSY.RECONVERGENT B0, `(.L_x_2686) ;  /* 0x000000f000007945 */ /* 0x000fe80003800200 */
[----:B------:R-:W-:Y:S05]  /*7060*/  @!P1 BRA `(.L_x_2687) ;  /* 0x0000000000349947 */ /* 0x000fea0003800000 */
[----:B-1----:R-:W1:Y:S08]  /*7070*/  LDC.64 R2, c[0x0][0x440] ;  /* 0x00011000ff027b82 */ /* 0x002e700000000a00 */
        /* <DEDUP_REMOVED lines=12> */
.L_x_2687:
[----:B------:R-:W-:Y:S05]  /*7140*/  BSYNC.RECONVERGENT B0 ;  /* 0x0000000000007941 */ /* 0x000fea0003800200 */
.L_x_2686:
        /* <DEDUP_REMOVED lines=15> */
.L_x_2689:
[----:B------:R-:W-:Y:S05]  /*7240*/  BSYNC.RECONVERGENT B0 ;  /* 0x0000000000007941 */ /* 0x000fea0003800200 */
.L_x_2688:
        /* <DEDUP_REMOVED lines=15> */
.L_x_2691:
[----:B------:R-:W-:Y:S05]  /*7340*/  BSYNC.RECONVERGENT B0 ;  /* 0x0000000000007941 */ /* 0x000fea0003800200 */
.L_x_2690:
        /* <DEDUP_REMOVED lines=15> */
.L_x_2693:
[----:B------:R-:W-:Y:S05]  /*7440*/  BSYNC.RECONVERGENT B0 ;  /* 0x0000000000007941 */ /* 0x000fea0003800200 */
.L_x_2692:
[----:B------:R-:W-:Y:S05]  /*7450*/  @!P5 EXIT ;  /* 0x000000000000d94d */ /* 0x000fea0003800000 */
[----:B-1----:R-:W1:Y:S08]  /*7460*/  LDC.64 R2, c[0x0][0x440] ;  /* 0x00011000ff027b82 */ /* 0x002e700000000a00 */
[----:B------:R-:W2:Y:S08]  /*7470*/  LDC.64 R4, c[0x0][0x448] ;  /* 0x00011200ff047b82 */ /* 0x000eb00000000a00 */
[----:B------:R-:W5:Y:S08]  /*7480*/  LDC.64 R6, c[0x0][0x450] ;  /* 0x00011400ff067b82 */ /* 0x000f700000000a00 */
[----:B------:R-:W0:Y:S01]  /*7490*/  LDC.64 R8, c[0x0][0x458] ;  /* 0x00011600ff087b82 */ /* 0x000e220000000a00 */
[----:B-1----:R-:W-:-:S05]  /*74a0*/  IMAD.WIDE.U32 R2, R11, 0x10, R2 ;  /* 0x000000100b027825 */ /* 0x002fca00078e0002 */
[----:B------:R-:W-:Y:S01]  /*74b0*/  STG.E.128 desc[UR16][R2.64], R96 ;  /* 0x0000006002007986 */ /* 0x000fe2000c101d10 */
[----:B--2---:R-:W-:-:S05]  /*74c0*/  IMAD.WIDE.U32 R4, R11, 0x10, R4 ;  /* 0x000000100b047825 */ /* 0x004fca00078e0004 */
[----:B------:R-:W-:Y:S01]  /*74d0*/  STG.E.128 desc[UR16][R4.64], R120 ;  /* 0x0000007804007986 */ /* 0x000fe2000c101d10 */
[----:B-----5:R-:W-:-:S05]  /*74e0*/  IMAD.WIDE.U32 R6, R11, 0x10, R6 ;  /* 0x000000100b067825 */ /* 0x020fca00078e0006 */
[----:B------:R-:W-:Y:S01]  /*74f0*/  STG.E.128 desc[UR16][R6.64], R48 ;  /* 0x0000003006007986 */ /* 0x000fe2000c101d10 */
[----:B0-----:R-:W-:-:S05]  /*7500*/  IMAD.WIDE.U32 R8, R11, 0x10, R8 ;  /* 0x000000100b087825 */ /* 0x001fca00078e0008 */
[----:B------:R-:W-:Y:S01]  /*7510*/  STG.E.128 desc[UR16][R8.64], R72 ;  /* 0x0000004808007986 */ /* 0x000fe2000c101d10 */
[----:B------:R-:W-:Y:S05]  /*7520*/  EXIT ;  /* 0x000000000000794d */ /* 0x000fea0003800000 */
.L_x_2694:
        /* <DEDUP_REMOVED lines=13> */
.L_x_3868:


//--------------------- .text._ZN10layer_norm31ln_parallel_residual_bwd_kernelINS_13Kernel_traitsI6__halfffffjLj6144ELj1ELj1ELj8ELj16ENS_18Kernel_traits_baseILj6144ES2_ffffjLj256EEEEELb0ELb0ELb1EEEvNS_9BwdParamsE --------------------------
	.section	.text._ZN10layer_norm31ln_parallel_residual_bwd_kernelINS_13Kernel_traitsI6__halfffffjLj6144ELj1ELj1ELj8ELj16ENS_18Kernel_traits_baseILj6144ES2_ffffjLj256EEEEELb0ELb0ELb1EEEvNS_9BwdParamsE,"ax",@progbits
	.align	128
        .global         _ZN10layer_norm31ln_parallel_residual_bwd_kernelINS_13Kernel_traitsI6__halfffffjLj6144ELj1ELj1ELj8ELj16ENS_18Kernel_traits_baseILj6144ES2_ffffjLj256EEEEELb0ELb0ELb1EEEvNS_9BwdParamsE
        .type           _ZN10layer_norm31ln_parallel_residual_bwd_kernelINS_13Kernel_traitsI6__halfffffjLj6144ELj1ELj1ELj8ELj16ENS_18Kernel_traits_baseILj6144ES2_ffffjLj256EEEEELb0ELb0ELb1EEEvNS_9BwdParamsE,@function
        .size           _ZN10layer_norm31ln_parallel_residual_bwd_kernelINS_13Kernel_traitsI6__halfffffjLj6144ELj1ELj1ELj8ELj16ENS_18Kernel_traits_baseILj6144ES2_ffffjLj256EEEEELb0ELb0ELb1EEEvNS_9BwdParamsE,(.L_x_3869 - _ZN10layer_norm31ln_parallel_residual_bwd_kernelINS_13Kernel_traitsI6__halfffffjLj6144ELj1ELj1ELj8ELj16ENS_18Kernel_traits_baseILj6144ES2_ffffjLj256EEEEELb0ELb0ELb1EEEvNS_9BwdParamsE)
        .other          _ZN10layer_norm31ln_parallel_residual_bwd_kernelINS_13Kernel_traitsI6__halfffffjLj6144ELj1ELj1ELj8ELj16ENS_18Kernel_traits_baseILj6144ES2_ffffjLj256EEEEELb0ELb0ELb1EEEvNS_9BwdParamsE,@"STO_CUDA_ENTRY STV_DEFAULT"
_ZN10layer_norm31ln_parallel_residual_bwd_kernelINS_13Kernel_traitsI6__halfffffjLj6144ELj1ELj1ELj8ELj16ENS_18Kernel_traits_baseILj6144ES2_ffffjLj256EEEEELb0ELb0ELb1EEEvNS_9BwdParamsE:
.text._ZN10layer_norm31ln_parallel_residual_bwd_kernelINS_13Kernel_traitsI6__halfffffjLj6144ELj1ELj1ELj8ELj16ENS_18Kernel_traits_baseILj6144ES2_ffffjLj256EEEEELb0ELb0ELb1EEEvNS_9BwdParamsE:
        /* <DEDUP_REMOVED lines=56> */
[----:B------:R-:W1:Y:S01]  /*0380*/  LDC.64 R4, c[0x0][0x3d8] ;  /* 0x0000f600ff047b82 */ /* 0x000e620000000a00 */
[----:B------:R-:W2:Y:S01]  /*0390*/  LDCU.64 UR6, c[0x0][0x438] ;  /* 0x00008700ff0677ac */ /* 0x000ea20008000a00 */
[----:B------:R-:W3:Y:S06]  /*03a0*/  LDCU.U8 UR5, c[0x0][0x410] ;  /* 0x00008200ff0577ac */ /* 0x000eec0008000000 */
[----:B------:R-:W4:Y:S01]  /*03b0*/  LDC.64 R2, c[0x0][0x3d0] ;  /* 0x0000f400ff027b82 */ /* 0x000f220000000a00 */
[----:B------:R-:W-:Y:S02]  /*03c0*/  CS2R R204, SRZ ;  /* 0x0000000000cc7805 */ /* 0x000fe4000001ff00 */
[----:B------:R-:W-:-:S02]  /*03d0*/  CS2R R202, SRZ ;  /* 0x0000000000ca7805 */ /* 0x000fc4000001ff00 */
[----:B------:R-:W-:Y:S02]  /*03e0*/  CS2R R200, SRZ ;  /* 0x0000000000c87805 */ /* 0x000fe4000001ff00 */
[----:B------:R-:W-:Y:S02]  /*03f0*/  CS2R R198, SRZ ;  /* 0x0000000000c67805 */ /* 0x000fe4000001ff00 */
[----:B------:R-:W-:Y:S02]  /*0400*/  CS2R R196, SRZ ;  /* 0x0000000000c47805 */ /* 0x000fe4000001ff00 */
[----:B------:R-:W-:Y:S02]  /*0410*/  CS2R R194, SRZ ;  /* 0x0000000000c27805 */ /* 0x000fe4000001ff00 */
[----:B------:R-:W-:Y:S02]  /*0420*/  MOV R193, RZ ;  /* 0x000000ff00c17202 */ /* 0x000fe40000000f00 */
        /* <DEDUP_REMOVED lines=13> */
[----:B0-----:R-:W5:Y:S01]  /*0500*/  LDG.E.64 R246, desc[UR12][R4.64] ;  /* 0x0000000c04f67981 */ /* 0x001f62000c1e1b00 */
[----:B------:R-:W-:-:S02]  /*0510*/  CS2R R40, SRZ ;  /* 0x0000000000287805 */ /* 0x000fc4000001ff00 */
[----:B------:R-:W-:Y:S01]  /*0520*/  CS2R R144, SRZ ;  /* 0x0000000000907805 */ /* 0x000fe2000001ff00 */
[----:B----4-:R-:W-:Y:S01]  /*0530*/  IMAD.WIDE.U32 R2, R122, 0x8, R2 ;  /* 0x000000087a027825 */ /* 0x010fe200078e0002 */
[----:B------:R-:W4:Y:S01]  /*0540*/  LDG.E.64 R206, desc[UR12][R4.64+0x2800] ;  /* 0x0028000c04ce7981 */ /* 0x000f22000c1e1b00 */
[----:B------:R-:W-:Y:S02]  /*0550*/  CS2R R146, SRZ ;  /* 0x0000000000927805 */ /* 0x000fe4000001ff00 */
[----:B------:R-:W-:Y:S02]  /*0560*/  CS2R R148, SRZ ;  /* 0x0000000000947805 */ /* 0x000fe4000001ff00 */
[----:B------:R-:W-:Y:S01]  /*0570*/  CS2R R150, SRZ ;  /* 0x0000000000967805 */ /* 0x000fe2000001ff00 */
[----:B------:R-:W4:Y:S01]  /*0580*/  LDG.E.64 R16, desc[UR12][R2.64] ;  /* 0x0000000c02107981 */ /* 0x000f22000c1e1b00 */
[----:B------:R-:W-:Y:S02]  /*0590*/  CS2R R128, SRZ ;  /* 0x0000000000807805 */ /* 0x000fe4000001ff00 */
[----:B------:R-:W-:-:S02]  /*05a0*/  CS2R R130, SRZ ;  /* 0x0000000000827805 */ /* 0x000fc4000001ff00 */
[----:B------:R-:W-:Y:S01]  /*05b0*/  CS2R R132, SRZ ;  /* 0x0000000000847805 */ /* 0x000fe2000001ff00 */
        /* <DEDUP_REMOVED lines=9> */
[----:B------:R-:W-:Y:S02]  /*0650*/  MOV R164, RZ ;  /* 0x000000ff00a47202 */ /* 0x000fe40000000f00 */
[----:B------:R-:W-:Y:S02]  /*0660*/  CS2R R124, SRZ ;  /* 0x00000000007c7805 */ /* 0x000fe4000001ff00 */
[----:B------:R-:W-:Y:S01]  /*0670*/  CS2R R126, SRZ ;  /* 0x00000000007e7805 */ /* 0x000fe2000001ff00 */
[----:B------:R0:W4:Y:S01]  /*0680*/  LDG.E.64 R238, desc[UR12][R4.64+0x800] ;  /* 0x0008000c04ee7981 */ /* 0x000122000c1e1b00 */
[----:B------:R-:W-:Y:S02]  /*0690*/  CS2R R152, SRZ ;  /* 0x0000000000987805 */ /* 0x000fe4000001ff00 */
[----:B------:R-:W-:-:S02]  /*06a0*/  CS2R R154, SRZ ;  /* 0x00000000009a7805 */ /* 0x000fc4000001ff00 */
[----:B------:R-:W-:Y:S01]  /*06b0*/  CS2R R156, SRZ ;  /* 0x00000000009c7805 */ /* 0x000fe2000001ff00 */
[----:B------:R-:W4:Y:S01]  /*06c0*/  LDG.E.64 R6, desc[UR12][R2.64+0x2800] ;  /* 0x0028000c02067981 */ /* 0x000f22000c1e1b00 */
[----:B------:R-:W-:Y:S02]  /*06d0*/  CS2R R158, SRZ ;  /* 0x00000000009e7805 */ /* 0x000fe4000001ff00 */
[----:B------:R-:W-:Y:S01]  /*06e0*/  CS2R R160, SRZ ;  /* 0x0000000000a07805 */ /* 0x000fe2000001ff00 */
[----:B------:R-:W-:Y:S01]  /*06f0*/  UPLOP3.LUT UP1, UPT, UPT, UPT, UPT, 0x40, 0x4 ;  /* 0x000000000004789c */ /* 0x000fe20003f2e870 */
[----:B------:R-:W4:Y:S01]  /*0700*/  LDG.E.64 R8, desc[UR12][R2.64+0x2000] ;  /* 0x0020000c02087981 */ /* 0x000f22000c1e1b00 */
[----:B------:R-:W1:Y:S03]  /*0710*/  LDCU UR11, c[0x0][0x388] ;  /* 0x00007100ff0b77ac */ /* 0x000e660008000800 */
[----:B------:R-:W4:Y:S01]  /*0720*/  LDG.E.64 R10, desc[UR12][R2.64+0x1800] ;  /* 0x0018000c020a7981 */ /* 0x000f22000c1e1b00 */
[----:B------:R-:W1:Y:S03]  /*0730*/  LDCU UR14, c[0x0][0x400] ;  /* 0x00008000ff0e77ac */ /* 0x000e660008000800 */
[----:B------:R-:W4:Y:S01]  /*0740*/  LDG.E.64 R12, desc[UR12][R2.64+0x1000] ;  /* 0x0010000c020c7981 */ /* 0x000f22000c1e1b00 */
[----:B------:R-:W1:Y:S03]  /*0750*/  LDCU.64 UR8, c[0x0][0x478] ;  /* 0x00008f00ff0877ac */ /* 0x000e660008000a00 */
[----:B------:R0:W4:Y:S01]  /*0760*/  LDG.E.64 R14, desc[UR12][R2.64+0x800] ;  /* 0x0008000c020e7981 */ /* 0x000122000c1e1b00 */
[----:B--2---:R-:W-:-:S02]  /*0770*/  UISETP.NE.U32.AND UP0, UPT, UR6, URZ, UPT ;  /* 0x000000ff0600728c */ /* 0x004fc4000bf05070 */
[----:B---3--:R-:W-:Y:S02]  /*0780*/  UISETP.NE.AND UP2, UPT, UR5, URZ, UPT ;  /* 0x000000ff0500728c */ /* 0x008fe4000bf45270 */
[----:B------:R-:W-:Y:S01]  /*0790*/  UISETP.NE.AND.EX UP0, UPT, UR7, URZ, UPT, UP0 ;  /* 0x000000ff0700728c */ /* 0x000fe2000bf05300 */
[----:B0-----:R-:W-:Y:S01]  /*07a0*/  CS2R R4, SRZ ;  /* 0x0000000000047805 */ /* 0x001fe2000001ff00 */
[----:B------:R-:W0:Y:S01]  /*07b0*/  LDCU.64 UR6, c[0x0][0x470] ;  /* 0x00008e00ff0677ac */ /* 0x000e220008000a00 */
[----:B------:R-:W-:Y:S01]  /*07c0*/  HFMA2 R2, -RZ, RZ, 0, 0 ;  /* 0x00000000ff027431 */ /* 0x000fe200000001ff */
[----:B------:R-:W-:Y:S02]  /*07d0*/  MOV R3, UR4 ;  /* 0x0000000400037c02 */ /* 0x000fe40008000f00 */
[----:B------:R-:W-:Y:S02]  /*07e0*/  PLOP3.LUT P3, PT, PT, PT, UP2, 0x80, 0x8 ;  /* 0x000000000008781c */ /* 0x000fe40003f6f028 */
[----:B------:R-:W-:Y:S01]  /*07f0*/  PLOP3.LUT P2, PT, PT, PT, UP0, 0x80, 0x8 ;  /* 0x000000000008781c */ /* 0x000fe20003f4f008 */
[----:B-----5:R-:W-:-:S05]  /*0800*/  HADD2.F32 R0, -RZ, R246.H0_H0 ;  /* 0x200000f6ff007230 */ /* 0x020fca0000004100 */
[----:B------:R4:W-:Y:S02]  /*0810*/  STL [R1], R0 ;  /* 0x0000000001007387 */ /* 0x0009e40000100800 */
[----:B----4-:R-:W-:-:S05]  /*0820*/  HADD2.F32 R0, -RZ, R16.H0_H0 ;  /* 0x20000010ff007230 */ /* 0x010fca0000004100 */
[----:B------:R2:W-:Y:S01]  /*0830*/  STL [R1+0x4], R0 ;  /* 0x0000040001007387 */ /* 0x0005e20000100800 */
[----:B------:R-:W-:Y:S01]  /*0840*/  SHF.R.U64 R211, R206, 0x10, R207 ;  /* 0x00000010ced37819 */ /* 0x000fe200000012cf */
[----:B------:R-:W-:Y:S01]  /*0850*/  HADD2.F32 R209, -RZ, R207.H0_H0 ;  /* 0x200000cfffd17230 */ /* 0x000fe20000004100 */
        /* <DEDUP_REMOVED lines=10> */
[----:B------:R-:W-:-:S02]  /*0900*/  SHF.R.U32.HI R207, RZ, 0x10, R207 ;  /* 0x00000010ffcf7819 */ /* 0x000fc400000116cf */
[----:B------:R-:W-:Y:S02]  /*0910*/  SHF.R.U32.HI R215, RZ, 0x10, R215 ;  /* 0x00000010ffd77819 */ /* 0x000fe400000116d7 */
[----:B------:R-:W-:Y:S02]  /*0920*/  SHF.R.U32.HI R223, RZ, 0x10, R223 ;  /* 0x00000010ffdf7819 */ /* 0x000fe400000116df */
[----:B------:R-:W-:Y:S02]  /*0930*/  SHF.R.U32.HI R231, RZ, 0x10, R231 ;  /* 0x00000010ffe77819 */ /* 0x000fe400000116e7 */
[----:B------:R-:W-:Y:S02]  /*0940*/  SHF.R.U32.HI R239, RZ, 0x10, R239 ;  /* 0x00000010ffef7819 */ /* 0x000fe400000116ef */
[----:B------:R-:W-:Y:S02]  /*0950*/  SHF.R.U32.HI R247, RZ, 0x10, R247 ;  /* 0x00000010fff77819 */ /* 0x000fe400000116f7 */
[----:B------:R-:W-:-:S02]  /*0960*/  SHF.R.U64 R212, R6, 0x10, R7 ;  /* 0x0000001006d47819 */ /* 0x000fc40000001207 */
[----:B------:R-:W-:Y:S02]  /*0970*/  SHF.R.U32.HI R208, RZ, 0x10, R7 ;  /* 0x00000010ffd07819 */ /* 0x000fe40000011607 */
[--C-:B------:R-:W-:Y:S02]  /*0980*/  SHF.R.U64 R220, R8, 0x10, R9.reuse ;  /* 0x0000001008dc7819 */ /* 0x100fe40000001209 */
[----:B------:R-:W-:Y:S02]  /*0990*/  SHF.R.U32.HI R216, RZ, 0x10, R9 ;  /* 0x00000010ffd87819 */ /* 0x000fe40000011609 */
[--C-:B------:R-:W-:Y:S02]  /*09a0*/  SHF.R.U64 R228, R10, 0x10, R11.reuse ;  /* 0x000000100ae47819 */ /* 0x100fe4000000120b */
[----:B------:R-:W-:Y:S02]  /*09b0*/  SHF.R.U32.HI R224, RZ, 0x10, R11 ;  /* 0x00000010ffe07819 */ /* 0x000fe4000001160b */
[----:B------:R-:W-:-:S02]  /*09c0*/  SHF.R.U64 R236, R12, 0x10, R13 ;  /* 0x000000100cec7819 */ /* 0x000fc4000000120d */
[----:B------:R-:W-:Y:S02]  /*09d0*/  SHF.R.U32.HI R232, RZ, 0x10, R13 ;  /* 0x00000010ffe87819 */ /* 0x000fe4000001160d */
[--C-:B------:R-:W-:Y:S02]  /*09e0*/  SHF.R.U64 R244, R14, 0x10, R15.reuse ;  /* 0x000000100ef47819 */ /* 0x100fe4000000120f */
[----:B------:R-:W-:Y:S02]  /*09f0*/  SHF.R.U32.HI R240, RZ, 0x10, R15 ;  /* 0x00000010fff07819 */ /* 0x000fe4000001160f */
[--C-:B------:R-:W-:Y:S02]  /*0a00*/  SHF.R.U64 R252, R16, 0x10, R17.reuse ;  /* 0x0000001010fc7819 */ /* 0x100fe40000001211 */
[----:B------:R-:W-:Y:S01]  /*0a10*/  SHF.R.U32.HI R248, RZ, 0x10, R17 ;  /* 0x00000010fff87819 */ /* 0x000fe20000011611 */
[----:B------:R-:W-:Y:S02]  /*0a20*/  HADD2.F32 R213, -RZ, R206.H0_H0 ;  /* 0x200000ceffd57230 */ /* 0x000fe40000004100 */
[----:B------:R-:W-:-:S02]  /*0a30*/  HFMA2 R206, -RZ, RZ, 0, 0 ;  /* 0x00000000ffce7431 */ /* 0x000fc400000001ff */
[----:B------:R-:W-:Y:S02]  /*0a40*/  HADD2.F32 R221, -RZ, R214.H0_H0 ;  /* 0x200000d6ffdd7230 */ /* 0x000fe40000004100 */
[----:B------:R-:W-:Y:S02]  /*0a50*/  HADD2.F32 R229, -RZ, R222.H0_H0 ;  /* 0x200000deffe57230 */ /* 0x000fe40000004100 */
[----:B------:R-:W-:Y:S02]  /*0a60*/  HADD2.F32 R237, -RZ, R230.H0_H0 ;  /* 0x200000e6ffed7230 */ /* 0x000fe40000004100 */
[----:B------:R-:W-:Y:S02]  /*0a70*/  HADD2.F32 R245, -RZ, R238.H0_H0 ;  /* 0x200000eefff57230 */ /* 0x000fe40000004100 */
[----:B------:R-:W-:Y:S02]  /*0a80*/  HADD2.F32 R214, -RZ, R6.H0_H0 ;  /* 0x20000006ffd67230 */ /* 0x000fe40000004100 */
[----:B------:R-:W-:Y:S01]  /*0a90*/  HADD2.F32 R210, -RZ, R7.H0_H0 ;  /* 0x20000007ffd27230 */ /* 0x000fe20000004100 */
[----:B------:R-:W-:Y:S01]  /*0aa0*/  CS2R R6, SRZ ;  /* 0x0000000000067805 */ /* 0x000fe2000001ff00 */
[----:B------:R-:W-:-:S02]  /*0ab0*/  HADD2.F32 R222, -RZ, R8.H0_H0 ;  /* 0x20000008ffde7230 */ /* 0x000fc40000004100 */
[----:B------:R-:W-:Y:S01]  /*0ac0*/  HADD2.F32 R218, -RZ, R9.H0_H0 ;  /* 0x20000009ffda7230 */ /* 0x000fe20000004100 */
[----:B------:R-:W-:Y:S01]  /*0ad0*/  CS2R R8, SRZ ;  /* 0x0000000000087805 */ /* 0x000fe2000001ff00 */
[----:B------:R-:W-:Y:S02]  /*0ae0*/  HADD2.F32 R230, -RZ, R10.H0_H0 ;  /* 0x2000000affe67230 */ /* 0x000fe40000004100 */
[----:B------:R-:W-:Y:S01]  /*0af0*/  HADD2.F32 R226, -RZ, R11.H0_H0 ;  /* 0x2000000bffe27230 */ /* 0x000fe20000004100 */
[----:B------:R-:W-:Y:S01]  /*0b00*/  CS2R R10, SRZ ;  /* 0x00000000000a7805 */ /* 0x000fe2000001ff00 */
[----:B------:R-:W-:Y:S02]  /*0b10*/  HADD2.F32 R238, -RZ, R12.H0_H0 ;  /* 0x2000000cffee7230 */ /* 0x000fe40000004100 */
[----:B------:R-:W-:Y:S01]  /*0b20*/  HADD2.F32 R234, -RZ, R13.H0_H0 ;  /* 0x2000000dffea7230 */ /* 0x000fe20000004100 */
[----:B------:R-:W-:Y:S01]  /*0b30*/  CS2R R12, SRZ ;  /* 0x00000000000c7805 */ /* 0x000fe2000001ff00 */
[----:B------:R-:W-:-:S02]  /*0b40*/  HADD2.F32 R246, -RZ, R14.H0_H0 ;  /* 0x2000000efff67230 */ /* 0x000fc40000004100 */
[----:B------:R-:W-:Y:S01]  /*0b50*/  HADD2.F32 R242, -RZ, R15.H0_H0 ;  /* 0x2000000ffff27230 */ /* 0x000fe20000004100 */
[----:B------:R-:W-:Y:S01]  /*0b60*/  CS2R R14, SRZ ;  /* 0x00000000000e7805 */ /* 0x000fe2000001ff00 */
[----:B------:R-:W-:Y:S01]  /*0b70*/  HADD2.F32 R250, -RZ, R17.H0_H0 ;  /* 0x20000011fffa7230 */ /* 0x000fe20000004100 */
[----:B------:R-:W-:Y:S01]  /*0b80*/  CS2R R16, SRZ ;  /* 0x0000000000107805 */ /* 0x000fe2000001ff00 */
[----:B------:R-:W-:Y:S02]  /*0b90*/  HADD2.F32 R211, -RZ, R211.H0_H0 ;  /* 0x200000d3ffd37230 */ /* 0x000fe40000004100 */
[----:B------:R-:W-:Y:S02]  /*0ba0*/  HADD2.F32 R207, -RZ, R207.H0_H0 ;  /* 0x200000cfffcf7230 */ /* 0x000fe40000004100 */
[----:B------:R-:W-:Y:S02]  /*0bb0*/  HADD2.F32 R219, -RZ, R219.H0_H0 ;  /* 0x200000dbffdb7230 */ /* 0x000fe40000004100 */
[----:B------:R-:W-:-:S02]  /*0bc0*/  HADD2.F32 R215, -RZ, R215.H0_H0 ;  /* 0x200000d7ffd77230 */ /* 0x000fc40000004100 */
[----:B------:R-:W-:Y:S02]  /*0bd0*/  HADD2.F32 R227, -RZ, R227.H0_H0 ;  /* 0x200000e3ffe37230 */ /* 0x000fe40000004100 */
[----:B------:R-:W-:Y:S02]  /*0be0*/  HADD2.F32 R223, -RZ, R223.H0_H0 ;  /* 0x200000dfffdf7230 */ /* 0x000fe40000004100 */
        /* <DEDUP_REMOVED lines=17> */
[----:B012---:R-:W-:-:S07]  /*0d00*/  HADD2.F32 R248, -RZ, R248.H0_H0 ;  /* 0x200000f8fff87230 */ /* 0x007fce0000004100 */
.L_x_2746:
[----:B0-----:R-:W0:Y:S01]  /*0d10*/  LDC.64 R44, c[0x0][0x3c0] ;  /* 0x0000f000ff2c7b82 */ /* 0x001e220000000a00 */
[----:B------:R-:W-:Y:S01]  /*0d20*/  IMAD R0, R3, UR11, RZ ;  /* 0x0000000b03007c24 */ /* 0x000fe2000f8e02ff */
[----:B------:R-:W2:Y:S04]  /*0d30*/  LDL R109, [R1] ;  /* 0x00000000016d7983 */ /* 0x000ea80000100800 */
[----:B------:R-:W3:Y:S01]  /*0d40*/  LDL R108, [R1+0x4] ;  /* 0x00000400016c7983 */ /* 0x000ee20000100800 */
[----:B------:R-:W-:Y:S01]  /*0d50*/  SHF.R.S32.HI R49, RZ, 0x1f, R0 ;  /* 0x0000001fff317819 */ /* 0x000fe20000011400 */
[----:B------:R-:W1:Y:S03]  /*0d60*/  LDC.64 R120, c[0x0][0x3a8] ;  /* 0x0000ea00ff787b82 */ /* 0x000e660000000a00 */
[----:B------:R-:W-:-:S04]  /*0d70*/  LEA.HI R49, R49, R0, RZ, 0x2 ;  /* 0x0000000031317211 */ /* 0x000fc800078f10ff */
[----:B------:R-:W-:Y:S01]  /*0d80*/  LEA.HI.SX32 R169, R49, R122, 0x1e ;  /* 0x0000007a31a97211 */ /* 0x000fe200078ff2ff */
[----:B------:R-:W4:Y:S08]  /*0d90*/  LDC.64 R104, c[0x0][0x430] ;  /* 0x00010c00ff687b82 */ /* 0x000f300000000a00 */
[----:B------:R-:W4:Y:S01]  /*0da0*/  LDC.64 R106, c[0x0][0x428] ;  /* 0x00010a00ff6a7b82 */ /* 0x000f220000000a00 */
[----:B0-----:R-:W-:-:S05]  /*0db0*/  IMAD.WIDE R44, R3, 0x4, R44 ;  /* 0x00000004032c7825 */ /* 0x001fca00078e022c */
[----:B------:R0:W2:Y:S02]  /*0dc0*/  LDG.E R185, desc[UR12][R44.64] ;  /* 0x0000000c2cb97981 */ /* 0x0000a4000c1e1900 */
[----:B------:R-:W0:Y:S01]  /*0dd0*/  LDC.64 R46, c[0x0][0x3c8] ;  /* 0x0000f200ff2e7b82 */ /* 0x000e220000000a00 */
[----:B-1----:R-:W-:-:S06]  /*0de0*/  IMAD.WIDE.U32 R100, R169, 0x10, R120 ;  /* 0x00000010a9647825 */ /* 0x002fcc00078e0078 */
[----:B------:R-:W3:Y:S01]  /*0df0*/  LDG.E.128 R100, desc[UR12][R100.64] ;  /* 0x0000000c64647981 */ /* 0x000ee2000c1e1d00 */
[----:B----4-:R-:W-:-:S06]  /*0e00*/  IMAD.WIDE.U32 R112, R169, 0x10, R104 ;  /* 0x00000010a9707825 */ /* 0x010fcc00078e0068 */
[----:B------:R-:W4:Y:S01]  /*0e10*/  LDG.E.128 R112, desc[UR12][R112.64] ;  /* 0x0000000c70707981 */ /* 0x000f22000c1e1d00 */
[----:B------:R-:W-:-:S06]  /*0e20*/  IMAD.WIDE.U32 R116, R169, 0x10, R106 ;  /* 0x00000010a9747825 */ /* 0x000fcc00078e006a */
[----:B------:R-:W4:Y:S01]  /*0e30*/  LDG.E.128 R116, desc[UR12][R116.64] ;  /* 0x0000000c74747981 */ /* 0x000f22000c1e1d00 */
[----:B0-----:R-:W-:-:S05]  /*0e40*/  IMAD.WIDE R44, R3, 0x4, R46 ;  /* 0x00000004032c7825 */ /* 0x001fca00078e022e */
[----:B------:R0:W4:Y:S01]  /*0e50*/  LDG.E R165, desc[UR12][R44.64] ;  /* 0x0000000c2ca57981 */ /* 0x000122000c1e1900 */
[----:B------:R-:W-:-:S05]  /*0e60*/  IADD3 R168, PT, PT, R169, 0x100, RZ ;  /* 0x00000100a9a87810 */ /* 0x000fca0007ffe0ff */
[----:B------:R-:W-:-:S04]  /*0e70*/  IMAD.WIDE.U32 R52, R168, 0x10, R120 ;  /* 0x00000010a8347825 */ /* 0x000fc800078e0078 */
[C---:B0-----:R-:W-:Y:S02]  /*0e80*/  IMAD.WIDE.U32 R44, R168.reuse, 0x10, R104 ;  /* 0x00000010a82c7825 */ /* 0x041fe400078e0068 */
[----:B------:R-:W4:Y:S04]  /*0e90*/  LDG.E.128 R52, desc[UR12][R52.64] ;  /* 0x0000000c34347981 */ /* 0x000f28000c1e1d00 */
[----:B------:R-:W4:Y:S01]  /*0ea0*/  LDG.E.128 R44, desc[UR12][R44.64] ;  /* 0x0000000c2c2c7981 */ /* 0x000f22000c1e1d00 */
[----:B------:R-:W-:Y:S01]  /*0eb0*/  IADD3 R166, PT, PT, R169, 0x200, RZ ;  /* 0x00000200a9a67810 */ /* 0x000fe20007ffe0ff */
[----:B------:R-:W-:-:S04]  /*0ec0*/  IMAD.WIDE.U32 R48, R168, 0x10, R106 ;  /* 0x00000010a8307825 */ /* 0x000fc800078e006a */
[C---:B------:R-:W-:Y:S02]  /*0ed0*/  IMAD.WIDE.U32 R88, R166.reuse, 0x10, R120 ;  /* 0x00000010a6587825 */ /* 0x040fe400078e0078 */
[----:B------:R-:W4:Y:S02]  /*0ee0*/  LDG.E.128 R48, desc[UR12][R48.64] ;  /* 0x0000000c30307981 */ /* 0x000f24000c1e1d00 */
[C---:B------:R-:W-:Y:S02]  /*0ef0*/  IMAD.WIDE.U32 R92, R166.reuse, 0x10, R104 ;  /* 0x00000010a65c7825 */ /* 0x040fe400078e0068 */
[----:B------:R-:W4:Y:S02]  /*0f00*/  LDG.E.128 R88, desc[UR12][R88.64] ;  /* 0x0000000c58587981 */ /* 0x000f24000c1e1d00 */
[----:B------:R-:W-:Y:S02]  /*0f10*/  IMAD.WIDE.U32 R96, R166, 0x10, R106 ;  /* 0x00000010a6607825 */ /* 0x000fe400078e006a */
[----:B------:R-:W4:Y:S04]  /*0f20*/  LDG.E.128 R92, desc[UR12][R92.64] ;  /* 0x0000000c5c5c7981 */ /* 0x000f28000c1e1d00 */
[----:B------:R-:W4:Y:S01]  /*0f30*/  LDG.E.128 R96, desc[UR12][R96.64] ;  /* 0x0000000c60607981 */ /* 0x000f22000c1e1d00 */
[----:B------:R-:W-:-:S05]  /*0f40*/  IADD3 R167, PT, PT, R169, 0x300, RZ ;  /* 0x00000300a9a77810 */ /* 0x000fca0007ffe0ff */
[----:B------:R-:W-:Y:S01]  /*0f50*/  IMAD.WIDE.U32 R104, R167, 0x10, R104 ;  /* 0x00000010a7687825 */ /* 0x000fe200078e0068 */
[C---:B------:R-:W-:Y:S02]  /*0f60*/  IADD3 R171, PT, PT, R169.reuse, 0x400, RZ ;  /* 0x00000400a9ab7810 */ /* 0x040fe40007ffe0ff */
[----:B------:R-:W-:Y:S02]  /*0f70*/  IADD3 R170, PT, PT, R169, 0x500, RZ ;  /* 0x00000500a9aa7810 */ /* 0x000fe40007ffe0ff */
[----:B--2---:R-:W-:-:S05]  /*0f80*/  FSEL R185, R185, RZ, !P3 ;  /* 0x000000ffb9b97208 */ /* 0x004fca0005800000 */
[C---:B---3--:R-:W-:Y:S01]  /*0f90*/  FADD.FTZ R0, -R185.reuse, R100 ;  /* 0x00000064b9007221 */ /* 0x048fe20000010100 */
[C---:B------:R-:W-:Y:S01]  /*0fa0*/  FADD.FTZ R172, -R185.reuse, R101 ;  /* 0x00000065b9ac7221 */ /* 0x040fe20000010100 */
[C---:B------:R-:W-:Y:S01]  /*0fb0*/  FADD.FTZ R178, -R185.reuse, R103 ;  /* 0x00000067b9b27221 */ /* 0x040fe20000010100 */
[----:B------:R-:W-:Y:S01]  /*0fc0*/  FADD.FTZ R102, -R185, R102 ;  /* 0x00000066b9667221 */ /* 0x000fe20000010100 */
[----:B------:R-:W-:-:S04]  /*0fd0*/  IMAD.WIDE.U32 R100, R167, 0x10, R120 ;  /* 0x00000010a7647825 */ /* 0x000fc800078e0078 */
[----:B----4-:R-:W-:Y:S01]  /*0fe0*/  FMUL.FTZ R103, R249, R114 ;  /* 0x00000072f9677220 */ /* 0x010fe20000410000 */
[----:B------:R-:W-:-:S03]  /*0ff0*/  FMUL.FTZ R173, R109, R112 ;  /* 0x000000706dad7220 */ /* 0x000fc60000410000 */
[----:B------:R-:W-:Y:S01]  /*1000*/  FFMA.FTZ R176, R250, R118, R103 ;  /* 0x00000076fab07223 */ /* 0x000fe20000010067 */
[----:B------:R-:W-:Y:S01]  /*1010*/  FFMA.FTZ R173, R108, R116, R173 ;  /* 0x000000746cad7223 */ /* 0x000fe200000100ad */
[----:B------:R-:W-:Y:S02]  /*1020*/  IMAD.WIDE.U32 R108, R167, 0x10, R106 ;  /* 0x00000010a76c7825 */ /* 0x000fe400078e006a */
[----:B------:R-:W2:Y:S02]  /*1030*/  LDG.E.128 R104, desc[UR12][R104.64] ;  /* 0x0000000c68687981 */ /* 0x000ea4000c1e1d00 */
[C---:B------:R-:W-:Y:S02]  /*1040*/  FMUL.FTZ R174, R165.reuse, R102 ;  /* 0x00000066a5ae7220 */ /* 0x040fe40000410000 */
[----:B------:R-:W3:Y:S04]  /*1050*/  LDG.E.128 R108, desc[UR12][R108.64] ;  /* 0x0000000c6c6c7981 */ /* 0x000ee8000c1e1d00 */
[----:B------:R-:W4:Y:S01]  /*1060*/  LDG.E.128 R100, desc[UR12][R100.64] ;  /* 0x0000000c64647981 */ /* 0x000f22000c1e1d00 */
[----:B------:R-:W-:Y:S01]  /*1070*/  FMUL.FTZ R172, R165, R172 ;  /* 0x000000aca5ac7220 */ /* 0x000fe20000410000 */
[C---:B------:R-:W-:Y:S01]  /*1080*/  FADD.FTZ R52, -R185.reuse, R52 ;  /* 0x00000034b9347221 */ /* 0x040fe20000010100 */
[----:B------:R-:W-:-:S03]  /*1090*/  FADD.FTZ R54, -R185, R54 ;  /* 0x00000036b9367221 */ /* 0x000fc60000010100 */
[----:B------:R-:W-:Y:S01]  /*10a0*/  FMUL.FTZ R177, R165, R52 ;  /* 0x00000034a5b17220 */ /* 0x000fe20000410000 */
[----:B------:R-:W-:Y:S01]  /*10b0*/  FMUL.FTZ R175, R251, R113 ;  /* 0x00000071fbaf7220 */ /* 0x000fe20000410000 */
[C---:B------:R-:W-:Y:S01]  /*10c0*/  FADD.FTZ R193, R113.reuse, R193 ;  /* 0x000000c171c17221 */ /* 0x040fe20000010000 */
[----:B------:R-:W-:Y:S01]  /*10d0*/  FFMA.FTZ R35, R113, R172, R35 ;  /* 0x000000ac71237223 */ /* 0x000fe20000010023 */
[----:B------:R-:W-:Y:S01]  /*10e0*/  FADD.FTZ R52, -R185, R53 ;  /* 0x00000035b9347221 */ /* 0x000fe20000010100 */
[----:B------:R-:W-:Y:S01]  /*10f0*/  FMUL.FTZ R113, R245, R44 ;  /* 0x0000002cf5717220 */ /* 0x000fe20000410000 */
[C---:B------:R-:W-:Y:S01]  /*1100*/  FADD.FTZ R9, R44.reuse, R9 ;  /* 0x000000092c097221 */ /* 0x040fe20000010000 */
[----:B------:R-:W-:Y:S01]  /*1110*/  FFMA.FTZ R32, R44, R177, R32 ;  /* 0x000000b12c207223 */ /* 0x000fe20000010020 */
[----:B------:R-:W-:Y:S01]  /*1120*/  FMUL.FTZ R182, R165, R54 ;  /* 0x00000036a5b67220 */ /* 0x000fe20000410000 */
[----:B------:R-:W-:Y:S02]  /*1130*/  FADD.FTZ R44, -R185, R55 ;  /* 0x00000037b92c7221 */ /* 0x000fe40000010100 */
[----:B------:R-:W0:Y:S01]  /*1140*/  LDC.64 R54, c[0x0][0x430] ;  /* 0x00010c00ff367b82 */ /* 0x000e220000000a00 */
[----:B------:R-:W-:-:S07]  /*1150*/  FMUL.FTZ R179, R165, R52 ;  /* 0x00000034a5b37220 */ /* 0x000fce0000410000 */
[----:B------:R-:W1:Y:S01]  /*1160*/  LDC.64 R52, c[0x0][0x428] ;  /* 0x00010a00ff347b82 */ /* 0x000e620000000a00 */
[----:B------:R-:W-:Y:S01]  /*1170*/  FMUL.FTZ R183, R243, R45 ;  /* 0x0000002df3b77220 */ /* 0x000fe20000410000 */
[C---:B------:R-:W-:Y:S01]  /*1180*/  FADD.FTZ R10, R45.reuse, R10 ;  /* 0x0000000a2d0a7221 */ /* 0x040fe20000010000 */
[----:B------:R-:W-:Y:S01]  /*1190*/  FFMA.FTZ R31, R45, R179, R31 ;  /* 0x000000b32d1f7223 */ /* 0x000fe2000001001f */
[----:B------:R-:W-:Y:S01]  /*11a0*/  FMUL.FTZ R0, R165, R0 ;  /* 0x00000000a5007220 */ /* 0x000fe20000410000 */
[----:B------:R-:W-:Y:S01]  /*11b0*/  FMUL.FTZ R45, R239, R47 ;  /* 0x0000002fef2d7220 */ /* 0x000fe20000410000 */
[----:B------:R-:W-:Y:S01]  /*11c0*/  FADD.FTZ R88, -R185, R88 ;  /* 0x00000058b9587221 */ /* 0x000fe20000010100 */
[C---:B------:R-:W-:Y:S01]  /*11d0*/  FADD.FTZ R194, R112.reuse, R194 ;  /* 0x000000c270c27221 */ /* 0x040fe20000010000 */
[----:B------:R-:W-:Y:S01]  /*11e0*/  FFMA.FTZ R36, R112, R0, R36 ;  /* 0x0000000070247223 */ /* 0x000fe20000010024 */
[----:B------:R-:W-:Y:S01]  /*11f0*/  FFMA.FTZ R180, R246, R48, R113 ;  /* 0x00000030f6b47223 */ /* 0x000fe20000010071 */
[----:B------:R-:W-:Y:S01]  /*1200*/  FFMA.FTZ R188, R240, R51, R45 ;  /* 0x00000033f0bc7223 */ /* 0x000fe2000001002d */
[----:B------:R-:W-:Y:S01]  /*1210*/  FMUL.FTZ R186, R165, R88 ;  /* 0x00000058a5ba7220 */ /* 0x000fe20000410000 */
[----:B------:R-:W-:-:S04]  /*1220*/  IMAD.WIDE.U32 R112, R171, 0x10, R120 ;  /* 0x00000010ab707825 */ /* 0x000fc800078e0078 */
[----:B------:R-:W-:Y:S01]  /*1230*/  FMUL.FTZ R45, R237, R92 ;  /* 0x0000005ced2d7220 */ /* 0x000fe20000410000 */
[C---:B------:R-:W-:Y:S01]  /*1240*/  FMUL.FTZ R178, R165.reuse, R178 ;  /* 0x000000b2a5b27220 */ /* 0x040fe20000410000 */
[C---:B------:R-:W-:Y:S01]  /*1250*/  FADD.FTZ R130, R96.reuse, R130 ;  /* 0x0000008260827221 */ /* 0x040fe20000010000 */
[----:B------:R-:W-:Y:S01]  /*1260*/  FFMA.FTZ R153, R96, R186, R153 ;  /* 0x000000ba60997223 */ /* 0x000fe20000010099 */
[----:B------:R-:W-:Y:S01]  /*1270*/  FMUL.FTZ R187, R165, R44 ;  /* 0x0000002ca5bb7220 */ /* 0x000fe20000410000 */
[----:B------:R-:W-:Y:S01]  /*1280*/  FFMA.FTZ R96, R238, R96, R45 ;  /* 0x00000060ee607223 */ /* 0x000fe2000001002d */
[C---:B------:R-:W-:Y:S01]  /*1290*/  FADD.FTZ R7, R114.reuse, R7 ;  /* 0x0000000772077221 */ /* 0x040fe20000010000 */
[----:B------:R-:W-:Y:S01]  /*12a0*/  FFMA.FTZ R34, R114, R174, R34 ;  /* 0x000000ae72227223 */ /* 0x000fe20000010022 */
[----:B------:R-:W-:Y:S01]  /*12b0*/  FMUL.FTZ R181, R247, R115 ;  /* 0x00000073f7b57220 */ /* 0x000fe20000410000 */
[C---:B------:R-:W-:Y:S01]  /*12c0*/  FADD.FTZ R8, R115.reuse, R8 ;  /* 0x0000000873087221 */ /* 0x040fe20000010000 */
[----:B------:R-:W-:Y:S01]  /*12d0*/  FFMA.FTZ R33, R115, R178, R33 ;  /* 0x000000b273217223 */ /* 0x000fe20000010021 */
[----:B0-----:R-:W-:-:S04]  /*12e0*/  IMAD.WIDE.U32 R44, R171, 0x10, R54 ;  /* 0x00000010ab2c7825 */ /* 0x001fc800078e0036 */
[C---:B------:R-:W-:Y:S01]  /*12f0*/  FADD.FTZ R138, R116.reuse, R138 ;  /* 0x0000008a748a7221 */ /* 0x040fe20000010000 */
[----:B------:R-:W-:Y:S01]  /*1300*/  FFMA.FTZ R161, R116, R0, R161 ;  /* 0x0000000074a17223 */ /* 0x000fe200000100a1 */
[C---:B------:R-:W-:Y:S01]  /*1310*/  FADD.FTZ R137, R117.reuse, R137 ;  /* 0x0000008975897221 */ /* 0x040fe20000010000 */
[----:B------:R-:W-:Y:S01]  /*1320*/  FFMA.FTZ R160, R117, R172, R160 ;  /* 0x000000ac75a07223 */ /* 0x000fe200000100a0 */
[----:B------:R-:W-:Y:S01]  /*1330*/  FFMA.FTZ R175, R252, R117, R175 ;  /* 0x00000075fcaf7223 */ /* 0x000fe200000100af */
[----:B------:R-:W2:Y:S01]  /*1340*/  LDG.E.128 R112, desc[UR12][R112.64] ;  /* 0x0000000c70707981 */ /* 0x000ea2000c1e1d00 */
[----:B------:R-:W-:-:S04]  /*1350*/  IMAD.WIDE.U32 R116, R170, 0x10, R120 ;  /* 0x00000010aa747825 */ /* 0x000fc800078e0078 */
[C---:B------:R-:W-:Y:S01]  /*1360*/  FADD.FTZ R133, R49.reuse, R133 ;  /* 0x0000008531857221 */ /* 0x040fe20000010000 */
[----:B------:R-:W-:Y:S01]  /*1370*/  FFMA.FTZ R156, R49, R179, R156 ;  /* 0x000000b3319c7223 */ /* 0x000fe2000001009c */
[----:B------:R-:W-:Y:S01]  /*1380*/  FFMA.FTZ R183, R244, R49, R183 ;  /* 0x00000031f4b77223 */ /* 0x000fe200000100b7 */
[----:B-1----:R-:W-:-:S04]  /*1390*/  IMAD.WIDE.U32 R120, R171, 0x10, R52 ;  /* 0x00000010ab787825 */ /* 0x002fc800078e0034 */
[----:B------:R-:W-:Y:S01]  /*13a0*/  FMUL.FTZ R49, R241, R46 ;  /* 0x0000002ef1317220 */ /* 0x000fe20000410000 */
[C---:B------:R-:W-:Y:S01]  /*13b0*/  FADD.FTZ R11, R46.reuse, R11 ;  /* 0x0000000b2e0b7221 */ /* 0x040fe20000010000 */
[----:B------:R-:W-:Y:S01]  /*13c0*/  FFMA.FTZ R30, R46, R182, R30 ;  /* 0x000000b62e1e7223 */ /* 0x000fe2000001001e */
[C---:B------:R-:W-:Y:S01]  /*13d0*/  FADD.FTZ R12, R47.reuse, R12 ;  /* 0x0000000c2f0c7221 */ /* 0x040fe20000010000 */
[----:B------:R-:W-:Y:S01]  /*13e0*/  FFMA.FTZ R29, R47, R187, R29 ;  /* 0x000000bb2f1d7223 */ /* 0x000fe2000001001d */
[----:B------:R-:W2:Y:S04]  /*13f0*/  LDG.E.128 R120, desc[UR12][R120.64] ;  /* 0x0000000c78787981 */ /* 0x000ea8000c1e1d00 */
[----:B------:R-:W2:Y:S01]  /*1400*/  LDG.E.128 R44, desc[UR12][R44.64] ;  /* 0x0000000c2c2c7981 */ /* 0x000ea2000c1e1d00 */
[C---:B------:R-:W-:Y:S01]  /*1410*/  FADD.FTZ R134, R48.reuse, R134 ;  /* 0x0000008630867221 */ /* 0x040fe20000010000 */
[----:B------:R-:W-:Y:S01]  /*1420*/  FFMA.FTZ R157, R48, R177, R157 ;  /* 0x000000b1309d7223 */ /* 0x000fe2000001009d */
[C---:B------:R-:W-:Y:S01]  /*1430*/  FADD.FTZ R136, R118.reuse, R136 ;  /* 0x0000008876887221 */ /* 0x040fe20000010000 */
[----:B------:R-:W-:Y:S01]  /*1440*/  FFMA.FTZ R159, R118, R174, R159 ;  /* 0x000000ae769f7223 */ /* 0x000fe2000001009f */
[C---:B------:R-:W-:Y:S01]  /*1450*/  FADD.FTZ R135, R119.reuse, R135 ;  /* 0x0000008777877221 */ /* 0x040fe20000010000 */
[----:B------:R-:W-:Y:S01]  /*1460*/  FFMA.FTZ R158, R119, R178, R158 ;  /* 0x000000b2779e7223 */ /* 0x000fe2000001009e */
[----:B------:R-:W-:Y:S01]  /*1470*/  FFMA.FTZ R181, R248, R119, R181 ;  /* 0x00000077f8b57223 */ /* 0x000fe200000100b5 */
[----:B------:R-:W-:Y:S01]  /*1480*/  FADD.FTZ R48, -R185, R89 ;  /* 0x00000059b9307221 */ /* 0x000fe20000010100 */
[----:B------:R-:W2:Y:S01]  /*1490*/  LDG.E.128 R116, desc[UR12][R116.64] ;  /* 0x0000000c74747981 */ /* 0x000ea2000c1e1d00 */
[----:B------:R-:W-:Y:S01]  /*14a0*/  FFMA.FTZ R184, R242, R50, R49 ;  /* 0x00000032f2b87223 */ /* 0x000fe20000010031 */
[----:B------:R-:W-:Y:S01]  /*14b0*/  FMUL.FTZ R49, R235, R93 ;  /* 0x0000005deb317220 */ /* 0x000fe20000410000 */
[----:B------:R-:W-:Y:S01]  /*14c0*/  FMUL.FTZ R189, R165, R48 ;  /* 0x00000030a5bd7220 */ /* 0x000fe20000410000 */
[----:B------:R-:W-:Y:S01]  /*14d0*/  FADD.FTZ R90, -R185, R90 ;  /* 0x0000005ab95a7221 */ /* 0x000fe20000010100 */
[C---:B------:R-:W-:Y:S01]  /*14e0*/  FADD.FTZ R129, R97.reuse, R129 ;  /* 0x0000008161817221 */ /* 0x040fe20000010000 */
[----:B------:R-:W-:Y:S01]  /*14f0*/  FADD.FTZ R128, R98, R128 ;  /* 0x0000008062807221 */ /* 0x000fe20000010000 */
[----:B------:R-:W-:Y:S01]  /*1500*/  FFMA.FTZ R152, R97, R189, R152 ;  /* 0x000000bd61987223 */ /* 0x000fe20000010098 */
[----:B------:R-:W-:Y:S01]  /*1510*/  FFMA.FTZ R97, R236, R97, R49 ;  /* 0x00000061ec617223 */ /* 0x000fe20000010031 */
[----:B------:R-:W-:Y:S01]  /*1520*/  FMUL.FTZ R190, R165, R90 ;  /* 0x0000005aa5be7220 */ /* 0x000fe20000410000 */
[----:B------:R-:W-:Y:S01]  /*1530*/  FMUL.FTZ R49, R233, R94 ;  /* 0x0000005ee9317220 */ /* 0x000fe20000410000 */
[----:B------:R-:W-:-:S04]  /*1540*/  IMAD.WIDE.U32 R52, R170, 0x10, R52 ;  /* 0x00000010aa347825 */ /* 0x000fc800078e0034 */
[----:B------:R-:W-:Y:S01]  /*1550*/  FADD.FTZ R132, R50, R132 ;  /* 0x0000008432847221 */ /* 0x000fe20000010000 */
[----:B------:R-:W-:Y:S01]  /*1560*/  FFMA.FTZ R151, R98, R190, R151 ;  /* 0x000000be62977223 */ /* 0x000fe20000010097 */
[----:B------:R-:W-:Y:S01]  /*1570*/  FFMA.FTZ R98, R234, R98, R49 ;  /* 0x00000062ea627223 */ /* 0x000fe20000010031 */
[----:B------:R-:W-:-:S04]  /*1580*/  IMAD.WIDE.U32 R48, R170, 0x10, R54 ;  /* 0x00000010aa307825 */ /* 0x000fc800078e0036 */
[----:B------:R-:W-:Y:S01]  /*1590*/  FFMA.FTZ R155, R50, R182, R155 ;  /* 0x000000b6329b7223 */ /* 0x000fe2000001009b */
[C---:B------:R-:W-:Y:S01]  /*15a0*/  FADD.FTZ R131, R51.reuse, R131 ;  /* 0x0000008333837221 */ /* 0x040fe20000010000 */
[----:B------:R-:W-:Y:S01]  /*15b0*/  FFMA.FTZ R154, R51, R187, R154 ;  /* 0x000000bb339a7223 */ /* 0x000fe2000001009a */
[----:B------:R-:W2:Y:S01]  /*15c0*/  LDG.E.128 R52, desc[UR12][R52.64] ;  /* 0x0000000c34347981 */ /* 0x000ea2000c1e1d00 */
[----:B------:R-:W0:Y:S03]  /*15d0*/  @P2 LDC.64 R88, c[0x0][0x438] ;  /* 0x00010e00ff582b82 */ /* 0x000e260000000a00 */
[----:B------:R-:W2:Y:S01]  /*15e0*/  LDG.E.128 R48, desc[UR12][R48.64] ;  /* 0x0000000c30307981 */ /* 0x000ea2000c1e1d00 */
[----:B0-----:R-:W-:-:S05]  /*15f0*/  @P2 IMAD.WIDE.U32 R88, R169, 0x10, R88 ;  /* 0x00000010a9582825 */ /* 0x001fca00078e0058 */
[----:B-----5:R0:W5:Y:S02]  /*1600*/  @P2 LDG.E.128 R56, desc[UR12][R88.64] ;  /* 0x0000000c58382981 */ /* 0x020164000c1e1d00 */
[----:B0-----:R-:W0:Y:S02]  /*1610*/  @P2 LDC.64 R88, c[0x0][0x438] ;  /* 0x00010e00ff582b82 */ /* 0x001e240000000a00 */
[----:B0-----:R-:W-:-:S05]  /*1620*/  @P2 IMAD.WIDE.U32 R88, R168, 0x10, R88 ;  /* 0x00000010a8582825 */ /* 0x001fca00078e0058 */
[----:B------:R0:W5:Y:S02]  /*1630*/  @P2 LDG.E.128 R60, desc[UR12][R88.64] ;  /* 0x0000000c583c2981 */ /* 0x000164000c1e1d00 */
        /* <DEDUP_REMOVED lines=9> */
[----:B0-----:R-:W0:Y:S01]  /*16d0*/  @P2 LDC.64 R88, c[0x0][0x438] ;  /* 0x00010e00ff582b82 */ /* 0x001e220000000a00 */
[----:B------:R-:W-:Y:S01]  /*16e0*/  FADD.FTZ R90, -R185, R91 ;  /* 0x0000005bb95a7221 */ /* 0x000fe20000010100 */
[----:B------:R-:W-:Y:S01]  /*16f0*/  FMUL.FTZ R91, R231, R95 ;  /* 0x0000005fe75b7220 */ /* 0x000fe20000410000 */
[----:B----4-:R-:W-:Y:S02]  /*1700*/  FADD.FTZ R100, -R185, R100 ;  /* 0x00000064b9647221 */ /* 0x010fe40000010100 */
[----:B------:R-:W-:Y:S01]  /*1710*/  FMUL.FTZ R191, R165, R90 ;  /* 0x0000005aa5bf7220 */ /* 0x000fe20000410000 */
[C---:B------:R-:W-:Y:S01]  /*1720*/  FADD.FTZ R150, R99.reuse, R150 ;  /* 0x0000009663967221 */ /* 0x040fe20000010000 */
[----:B------:R-:W-:Y:S02]  /*1730*/  FFMA.FTZ R192, R232, R99, R91 ;  /* 0x00000063e8c07223 */ /* 0x000fe4000001005b */
[----:B------:R-:W-:Y:S01]  /*1740*/  FFMA.FTZ R127, R99, R191, R127 ;  /* 0x000000bf637f7223 */ /* 0x000fe2000001007f */
[----:B------:R-:W-:Y:S01]  /*1750*/  FMUL.FTZ R99, R165, R100 ;  /* 0x00000064a5637220 */ /* 0x000fe20000410000 */
[----:B------:R-:W-:Y:S01]  /*1760*/  FADD.FTZ R100, -R185, R101 ;  /* 0x00000065b9647221 */ /* 0x000fe20000010100 */
[----:B---3--:R-:W-:-:S02]  /*1770*/  FADD.FTZ R149, R108, R149 ;  /* 0x000000956c957221 */ /* 0x008fc40000010000 */
[----:B------:R-:W-:Y:S01]  /*1780*/  FFMA.FTZ R126, R108, R99, R126 ;  /* 0x000000636c7e7223 */ /* 0x000fe2000001007e */
[----:B0-----:R-:W-:-:S05]  /*1790*/  @P2 IMAD.WIDE.U32 R88, R170, 0x10, R88 ;  /* 0x00000010aa582825 */ /* 0x001fca00078e0058 */
[----:B------:R2:W5:Y:S01]  /*17a0*/  @P2 LDG.E.128 R76, desc[UR12][R88.64] ;  /* 0x0000000c584c2981 */ /* 0x000562000c1e1d00 */
[----:B------:R-:W-:Y:S01]  /*17b0*/  FMUL.FTZ R100, R165, R100 ;  /* 0x00000064a5647220 */ /* 0x000fe20000410000 */
[----:B------:R-:W-:Y:S01]  /*17c0*/  FADD.FTZ R102, -R185, R102 ;  /* 0x00000066b9667221 */ /* 0x000fe20000010100 */
[----:B--2---:R-:W-:-:S04]  /*17d0*/  FMUL.FTZ R89, R229, R104 ;  /* 0x00000068e5597220 */ /* 0x004fc80000410000 */
[----:B------:R-:W-:Y:S01]  /*17e0*/  FFMA.FTZ R108, R230, R108, R89 ;  /* 0x0000006ce66c7223 */ /* 0x000fe20000010059 */
[----:B------:R-:W-:Y:S01]  /*17f0*/  FMUL.FTZ R89, R227, R105 ;  /* 0x00000069e3597220 */ /* 0x000fe20000410000 */
[C---:B------:R-:W-:Y:S01]  /*1800*/  FADD.FTZ R148, R109.reuse, R148 ;  /* 0x000000946d947221 */ /* 0x040fe20000010000 */
[----:B------:R-:W-:Y:S01]  /*1810*/  FFMA.FTZ R125, R109, R100, R125 ;  /* 0x000000646d7d7223 */ /* 0x000fe2000001007d */
[----:B------:R-:W-:Y:S01]  /*1820*/  FADD.FTZ R88, RZ, R173 ;  /* 0x000000adff587221 */ /* 0x000fe20000010000 */
[----:B------:R-:W-:Y:S01]  /*1830*/  FFMA.FTZ R109, R228, R109, R89 ;  /* 0x0000006de46d7223 */ /* 0x000fe20000010059 */
[----:B------:R-:W-:Y:S01]  /*1840*/  FMUL.FTZ R101, R165, R102 ;  /* 0x00000066a5657220 */ /* 0x000fe20000410000 */
[----:B------:R-:W-:Y:S01]  /*1850*/  FMUL.FTZ R89, R225, R106 ;  /* 0x0000006ae1597220 */ /* 0x000fe20000410000 */
[----:B------:R-:W-:Y:S01]  /*1860*/  FADD.FTZ R102, -R185, R103 ;  /* 0x00000067b9667221 */ /* 0x000fe20000010100 */
[----:B------:R-:W-:Y:S01]  /*1870*/  FADD.FTZ R91, R175, R88 ;  /* 0x00000058af5b7221 */ /* 0x000fe20000010000 */
[C---:B------:R-:W-:Y:S01]  /*1880*/  FADD.FTZ R147, R110.reuse, R147 ;  /* 0x000000936e937221 */ /* 0x040fe20000010000 */
[----:B------:R-:W-:Y:S01]  /*1890*/  FFMA.FTZ R124, R110, R101, R124 ;  /* 0x000000656e7c7223 */ /* 0x000fe2000001007c */
[----:B------:R-:W-:Y:S01]  /*18a0*/  FFMA.FTZ R110, R226, R110, R89 ;  /* 0x0000006ee26e7223 */ /* 0x000fe20000010059 */
[----:B------:R-:W-:Y:S01]  /*18b0*/  FMUL.FTZ R102, R165, R102 ;  /* 0x00000066a5667220 */ /* 0x000fe20000410000 */
[----:B------:R-:W-:Y:S01]  /*18c0*/  FMUL.FTZ R89, R223, R107 ;  /* 0x0000006bdf597220 */ /* 0x000fe20000410000 */
[----:B------:R-:W-:Y:S01]  /*18d0*/  FADD.FTZ R88, R176, R91 ;  /* 0x0000005bb0587221 */ /* 0x000fe20000010000 */
[C---:B------:R-:W-:Y:S01]  /*18e0*/  FADD.FTZ R146, R111.reuse, R146 ;  /* 0x000000926f927221 */ /* 0x040fe20000010000 */
[----:B------:R-:W-:Y:S01]  /*18f0*/  FFMA.FTZ R43, R111, R102, R43 ;  /* 0x000000666f2b7223 */ /* 0x000fe2000001002b */
[----:B------:R-:W-:Y:S01]  /*1900*/  FFMA.FTZ R111, R224, R111, R89 ;  /* 0x0000006fe06f7223 */ /* 0x000fe20000010059 */
[----:B------:R-:W-:Y:S01]  /*1910*/  FADD.FTZ R89, R181, R88 ;  /* 0x00000058b5597221 */ /* 0x000fe20000010000 */
[C---:B------:R-:W-:Y:S01]  /*1920*/  FADD.FTZ R26, R94.reuse, R26 ;  /* 0x0000001a5e1a7221 */ /* 0x040fe20000010000 */
[----:B------:R-:W-:-:S02]  /*1930*/  FFMA.FTZ R15, R94, R190, R15 ;  /* 0x000000be5e0f7223 */ /* 0x000fc4000001000f */
[----:B------:R-:W-:Y:S01]  /*1940*/  FADD.FTZ R94, R180, R89 ;  /* 0x00000059b45e7221 */ /* 0x000fe20000010000 */
[----:B------:R-:W-:-:S03]  /*1950*/  FADD.FTZ R14, R93, R14 ;  /* 0x0000000e5d0e7221 */ /* 0x000fc60000010000 */
[----:B------:R-:W-:Y:S01]  /*1960*/  FADD.FTZ R91, R183, R94 ;  /* 0x0000005eb75b7221 */ /* 0x000fe20000010000 */
[----:B------:R-:W-:-:S03]  /*1970*/  FFMA.FTZ R27, R93, R189, R27 ;  /* 0x000000bd5d1b7223 */ /* 0x000fc6000001001b */
[----:B------:R-:W-:Y:S01]  /*1980*/  FADD.FTZ R93, R184, R91 ;  /* 0x0000005bb85d7221 */ /* 0x000fe20000010000 */
[----:B------:R-:W-:-:S03]  /*1990*/  FFMA.FTZ R91, R0, R173, RZ ;  /* 0x000000ad005b7223 */ /* 0x000fc600000100ff */
[----:B------:R-:W-:Y:S01]  /*19a0*/  FADD.FTZ R93, R188, R93 ;  /* 0x0000005dbc5d7221 */ /* 0x000fe20000010000 */
[----:B------:R-:W-:Y:S01]  /*19b0*/  FFMA.FTZ R91, R172, R175, R91 ;  /* 0x000000afac5b7223 */ /* 0x000fe2000001005b */
[C---:B------:R-:W-:Y:S01]  /*19c0*/  FADD.FTZ R4, R104.reuse, R4 ;  /* 0x0000000468047221 */ /* 0x040fe20000010000 */
[----:B------:R-:W-:Y:S01]  /*19d0*/  FFMA.FTZ R206, R104, R99, R206 ;  /* 0x0000006368ce7223 */ /* 0x000fe200000100ce */
[----:B------:R-:W-:Y:S01]  /*19e0*/  FADD.FTZ R104, R96, R93 ;  /* 0x0000005d60687221 */ /* 0x000fe20000010000 */
[----:B------:R-:W-:-:S04]  /*19f0*/  FFMA.FTZ R91, R174, R176, R91 ;  /* 0x000000b0ae5b7223 */ /* 0x000fc8000001005b */
[----:B------:R-:W-:Y:S01]  /*1a00*/  FFMA.FTZ R94, R178, R181, R91 ;  /* 0x000000b5b25e7223 */ /* 0x000fe2000001005b */
[----:B------:R-:W-:Y:S01]  /*1a10*/  FADD.FTZ R91, R97, R104 ;  /* 0x00000068615b7221 */ /* 0x000fe20000010000 */
[----:B------:R-:W-:Y:S02]  /*1a20*/  FADD.FTZ R13, R92, R13 ;  /* 0x0000000d5c0d7221 */ /* 0x000fe40000010000 */
[----:B------:R-:W-:Y:S01]  /*1a30*/  FFMA.FTZ R94, R177, R180, R94 ;  /* 0x000000b4b15e7223 */ /* 0x000fe2000001005e */
[----:B------:R-:W-:Y:S01]  /*1a40*/  FADD.FTZ R93, R98, R91 ;  /* 0x0000005b625d7221 */ /* 0x000fe20000010000 */
[----:B------:R-:W-:Y:S01]  /*1a50*/  FFMA.FTZ R28, R92, R186, R28 ;  /* 0x000000ba5c1c7223 */ /* 0x000fe2000001001c */
[----:B------:R-:W-:Y:S01]  /*1a60*/  FADD.FTZ R92, -R185, R112 ;  /* 0x00000070b95c7221 */ /* 0x000fe20000010100 */
[----:B------:R-:W-:Y:S01]  /*1a70*/  FFMA.FTZ R91, R179, R183, R94 ;  /* 0x000000b7b35b7223 */ /* 0x000fe2000001005e */
[----:B------:R-:W-:Y:S01]  /*1a80*/  FADD.FTZ R93, R192, R93 ;  /* 0x0000005dc05d7221 */ /* 0x000fe20000010000 */
[----:B------:R-:W-:Y:S01]  /*1a90*/  FADD.FTZ R88, -R185, R115 ;  /* 0x00000073b9587221 */ /* 0x000fe20000010100 */
[----:B------:R-:W-:Y:S01]  /*1aa0*/  FMUL.FTZ R115, R165, R92 ;  /* 0x0000005ca5737220 */ /* 0x000fe20000410000 */
[----:B------:R-:W-:Y:S01]  /*1ab0*/  FFMA.FTZ R92, R182, R184, R91 ;  /* 0x000000b8b65c7223 */ /* 0x000fe2000001005b */
[----:B------:R-:W-:Y:S01]  /*1ac0*/  FADD.FTZ R94, R108, R93 ;  /* 0x0000005d6c5e7221 */ /* 0x000fe20000010000 */
[----:B------:R-:W-:Y:S01]  /*1ad0*/  FMUL.FTZ R93, R221, R44 ;  /* 0x0000002cdd5d7220 */ /* 0x000fe20000410000 */
[C---:B------:R-:W-:Y:S01]  /*1ae0*/  FADD.FTZ R145, R120.reuse, R145 ;  /* 0x0000009178917221 */ /* 0x040fe20000010000 */
[----:B------:R-:W-:Y:S01]  /*1af0*/  FFMA.FTZ R163, R120, R115, R163 ;  /* 0x0000007378a37223 */ /* 0x000fe200000100a3 */
[----:B------:R-:W-:Y:S01]  /*1b00*/  FADD.FTZ R90, -R185, R113 ;  /* 0x00000071b95a7221 */ /* 0x000fe20000010100 */
[----:B------:R-:W-:Y:S01]  /*1b10*/  FFMA.FTZ R91, R187, R188, R92 ;  /* 0x000000bcbb5b7223 */ /* 0x000fe2000001005c */
[----:B------:R-:W-:Y:S01]  /*1b20*/  FFMA.FTZ R120, R222, R120, R93 ;  /* 0x00000078de787223 */ /* 0x000fe2000001005d */
[----:B------:R-:W-:Y:S01]  /*1b30*/  FADD.FTZ R93, R109, R94 ;  /* 0x0000005e6d5d7221 */ /* 0x000fe20000010000 */
[C---:B------:R-:W-:Y:S01]  /*1b40*/  FADD.FTZ R6, R107.reuse, R6 ;  /* 0x000000066b067221 */ /* 0x040fe20000010000 */
[----:B------:R-:W-:Y:S01]  /*1b50*/  FFMA.FTZ R203, R107, R102, R203 ;  /* 0x000000666bcb7223 */ /* 0x000fe200000100cb */
[----:B------:R-:W-:Y:S01]  /*1b60*/  FADD.FTZ R107, -R185, R116 ;  /* 0x00000074b96b7221 */ /* 0x000fe20000010100 */
[----:B------:R-:W-:Y:S01]  /*1b70*/  FFMA.FTZ R92, R186, R96, R91 ;  /* 0x00000060ba5c7223 */ /* 0x000fe2000001005b */
[----:B------:R-:W-:Y:S01]  /*1b80*/  FMUL.FTZ R116, R165, R90 ;  /* 0x0000005aa5747220 */ /* 0x000fe20000410000 */
[----:B------:R-:W-:Y:S01]  /*1b90*/  FADD.FTZ R90, R110, R93 ;  /* 0x0000005d6e5a7221 */ /* 0x000fe20000010000 */
[C---:B------:R-:W-:Y:S01]  /*1ba0*/  FADD.FTZ R25, R95.reuse, R25 ;  /* 0x000000195f197221 */ /* 0x040fe20000010000 */
[----:B------:R-:W-:Y:S01]  /*1bb0*/  FFMA.FTZ R16, R95, R191, R16 ;  /* 0x000000bf5f107223 */ /* 0x000fe20000010010 */
[----:B------:R-:W-:Y:S01]  /*1bc0*/  FFMA.FTZ R91, R189, R97, R92 ;  /* 0x00000061bd5b7223 */ /* 0x000fe2000001005c */
[----:B------:R-:W-:Y:S01]  /*1bd0*/  FMUL.FTZ R93, R219, R45 ;  /* 0x0000002ddb5d7220 */ /* 0x000fe20000410000 */
[----:B------:R-:W-:Y:S01]  /*1be0*/  FADD.FTZ R95, R111, R90 ;  /* 0x0000005a6f5f7221 */ /* 0x000fe20000010000 */
[----:B------:R-:W-:Y:S01]  /*1bf0*/  FADD.FTZ R112, -R185, R117 ;  /* 0x00000075b9707221 */ /* 0x000fe20000010100 */
[C---:B------:R-:W-:Y:S01]  /*1c00*/  FADD.FTZ R144, R121.reuse, R144 ;  /* 0x0000009079907221 */ /* 0x040fe20000010000 */
[----:B------:R-:W-:Y:S01]  /*1c10*/  FFMA.FTZ R164, R121, R116, R164 ;  /* 0x0000007479a47223 */ /* 0x000fe200000100a4 */
[----:B------:R-:W-:Y:S01]  /*1c20*/  FFMA.FTZ R90, R190, R98, R91 ;  /* 0x00000062be5a7223 */ /* 0x000fe2000001005b */
[----:B------:R-:W-:Y:S01]  /*1c30*/  FFMA.FTZ R121, R220, R121, R93 ;  /* 0x00000079dc797223 */ /* 0x000fe2000001005d */
[----:B------:R-:W-:Y:S01]  /*1c40*/  FADD.FTZ R92, R120, R95 ;  /* 0x0000005f785c7221 */ /* 0x000fe20000010000 */
[----:B------:R-:W-:Y:S01]  /*1c50*/  FMUL.FTZ R117, R217, R46 ;  /* 0x0000002ed9757220 */ /* 0x000fe20000410000 */
[----:B------:R-:W-:Y:S01]  /*1c60*/  FMUL.FTZ R91, R215, R47 ;  /* 0x0000002fd75b7220 */ /* 0x000fe20000410000 */
[----:B------:R-:W-:Y:S01]  /*1c70*/  FFMA.FTZ R90, R191, R192, R90 ;  /* 0x000000c0bf5a7223 */ /* 0x000fe2000001005a */
[----:B------:R-:W-:Y:S01]  /*1c80*/  FADD.FTZ R92, R121, R92 ;  /* 0x0000005c795c7221 */ /* 0x000fe20000010000 */
[----:B------:R-:W-:Y:S01]  /*1c90*/  FFMA.FTZ R117, R218, R122, R117 ;  /* 0x0000007ada757223 */ /* 0x000fe20000010075 */
[----:B------:R-:W-:Y:S01]  /*1ca0*/  FADD.FTZ R113, -R185, R118 ;  /* 0x00000076b9717221 */ /* 0x000fe20000010100 */
[----:B------:R-:W-:Y:S01]  /*1cb0*/  FFMA.FTZ R118, R216, R123, R91 ;  /* 0x0000007bd8767223 */ /* 0x000fe2000001005b */
[----:B------:R-:W-:Y:S01]  /*1cc0*/  FFMA.FTZ R91, R99, R108, R90 ;  /* 0x0000006c635b7223 */ /* 0x000fe2000001005a */
[----:B------:R-:W-:Y:S01]  /*1cd0*/  FADD.FTZ R93, R117, R92 ;  /* 0x0000005c755d7221 */ /* 0x000fe20000010000 */
[----:B------:R-:W-:-:S02]  /*1ce0*/  FMUL.FTZ R103, R213, R48 ;  /* 0x00000030d5677220 */ /* 0x000fc40000410000 */
[----:B------:R-:W-:Y:S01]  /*1cf0*/  FFMA.FTZ R90, R100, R109, R91 ;  /* 0x0000006d645a7223 */ /* 0x000fe2000001005b */
[----:B------:R-:W-:Y:S01]  /*1d00*/  FADD.FTZ R92, R118, R93 ;  /* 0x0000005d765c7221 */ /* 0x000fe20000010000 */
[----:B------:R-:W-:Y:S01]  /*1d10*/  FMUL.FTZ R93, R211, R49 ;  /* 0x00000031d35d7220 */ /* 0x000fe20000410000 */
[----:B------:R-:W-:Y:S01]  /*1d20*/  FFMA.FTZ R103, R214, R52, R103 ;  /* 0x00000034d6677223 */ /* 0x000fe20000010067 */
[----:B------:R-:W-:Y:S02]  /*1d30*/  FFMA.FTZ R91, R101, R110, R90 ;  /* 0x0000006e655b7223 */ /* 0x000fe4000001005a */
[----:B------:R-:W-:Y:S01]  /*1d40*/  FFMA.FTZ R104, R212, R53, R93 ;  /* 0x00000035d4687223 */ /* 0x000fe2000001005d */
[----:B------:R-:W-:Y:S01]  /*1d50*/  FADD.FTZ R93, R103, R92 ;  /* 0x0000005c675d7221 */ /* 0x000fe20000010000 */
[----:B------:R-:W-:Y:S01]  /*1d60*/  FFMA.FTZ R92, R102, R111, R91 ;  /* 0x0000006f665c7223 */ /* 0x000fe2000001005b */
[----:B------:R-:W-:Y:S01]  /*1d70*/  FMUL.FTZ R91, R207, R51 ;  /* 0x00000033cf5b7220 */ /* 0x000fe20000410000 */
[C---:B------:R-:W-:Y:S01]  /*1d80*/  FADD.FTZ R162, R106.reuse, R162 ;  /* 0x000000a26aa27221 */ /* 0x040fe20000010000 */
[----:B------:R-:W-:Y:S01]  /*1d90*/  FFMA.FTZ R204, R106, R101, R204 ;  /* 0x000000656acc7223 */ /* 0x000fe200000100cc */
[----:B------:R-:W-:Y:S01]  /*1da0*/  FADD.FTZ R114, -R185, R114 ;  /* 0x00000072b9727221 */ /* 0x000fe20000010100 */
[----:B------:R-:W-:Y:S01]  /*1db0*/  FFMA.FTZ R106, R208, R55, R91 ;  /* 0x00000037d06a7223 */ /* 0x000fe2000001005b */
[----:B------:R-:W-:Y:S01]  /*1dc0*/  FFMA.FTZ R91, R115, R120, R92 ;  /* 0x00000078735b7223 */ /* 0x000fe2000001005c */
[C---:B------:R-:W-:Y:S01]  /*1dd0*/  FADD.FTZ R5, R105.reuse, R5 ;  /* 0x0000000569057221 */ /* 0x040fe20000010000 */
[----:B------:R-:W-:Y:S01]  /*1de0*/  FFMA.FTZ R205, R105, R100, R205 ;  /* 0x0000006469cd7223 */ /* 0x000fe200000100cd */
[----:B------:R-:W-:Y:S01]  /*1df0*/  FADD.FTZ R89, -R185, R119 ;  /* 0x00000077b9597221 */ /* 0x000fe20000010100 */
[----:B------:R-:W-:Y:S01]  /*1e00*/  FMUL.FTZ R105, R209, R50 ;  /* 0x00000032d1697220 */ /* 0x000fe20000410000 */
[----:B------:R-:W-:Y:S01]  /*1e10*/  FMUL.FTZ R119, R165, R114 ;  /* 0x00000072a5777220 */ /* 0x000fe20000410000 */
[----:B------:R-:W-:Y:S01]  /*1e20*/  FFMA.FTZ R92, R116, R121, R91 ;  /* 0x00000079745c7223 */ /* 0x000fe2000001005b */
[----:B------:R-:W-:Y:S01]  /*1e30*/  FADD.FTZ R90, R93, R104 ;  /* 0x000000685d5a7221 */ /* 0x000fe20000010000 */
[----:B------:R-:W-:Y:S01]  /*1e40*/  FFMA.FTZ R105, R210, R54, R105 ;  /* 0x00000036d2697223 */ /* 0x000fe20000010069 */
[----:B------:R-:W-:Y:S01]  /*1e50*/  FMUL.FTZ R185, R165, R88 ;  /* 0x00000058a5b97220 */ /* 0x000fe20000410000 */
[----:B------:R-:W-:Y:S01]  /*1e60*/  FFMA.FTZ R92, R119, R117, R92 ;  /* 0x00000075775c7223 */ /* 0x000fe2000001005c */
[----:B------:R-:W-:Y:S01]  /*1e70*/  FMUL.FTZ R107, R165, R107 ;  /* 0x0000006ba56b7220 */ /* 0x000fe20000410000 */
[----:B------:R-:W-:-:S02]  /*1e80*/  FADD.FTZ R93, R90, R105 ;  /* 0x000000695a5d7221 */ /* 0x000fc40000010000 */
[----:B------:R-:W-:Y:S01]  /*1e90*/  FFMA.FTZ R92, R185, R118, R92 ;  /* 0x00000076b95c7223 */ /* 0x000fe2000001005c */
[----:B------:R-:W-:Y:S01]  /*1ea0*/  FMUL.FTZ R112, R165, R112 ;  /* 0x00000070a5707220 */ /* 0x000fe20000410000 */
[----:B------:R-:W-:Y:S02]  /*1eb0*/  FADD.FTZ R90, R93, R106 ;  /* 0x0000006a5d5a7221 */ /* 0x000fe40000010000 */
[----:B------:R-:W-:Y:S01]  /*1ec0*/  FFMA.FTZ R93, R107, R103, R92 ;  /* 0x000000676b5d7223 */ /* 0x000fe2000001005c */
[----:B------:R-:W-:-:S03]  /*1ed0*/  FMUL.FTZ R113, R165, R113 ;  /* 0x00000071a5717220 */ /* 0x000fc60000410000 */
[----:B------:R-:W-:Y:S01]  /*1ee0*/  FFMA.FTZ R88, R112, R104, R93 ;  /* 0x0000006870587223 */ /* 0x000fe2000001005d */
[----:B------:R-:W-:-:S03]  /*1ef0*/  FMUL.FTZ R114, R165, R89 ;  /* 0x00000059a5727220 */ /* 0x000fc60000410000 */
[----:B------:R-:W-:-:S04]  /*1f00*/  FFMA.FTZ R89, R113, R105, R88 ;  /* 0x0000006971597223 */ /* 0x000fc80000010058 */
[----:B------:R-:W-:Y:S01]  /*1f10*/  FFMA.FTZ R89, R114, R106, R89 ;  /* 0x0000006a72597223 */ /* 0x000fe20000010059 */
        /* <DEDUP_REMOVED lines=10> */
[C---:B------:R-:W-:Y:S01]  /*1fc0*/  FADD.FTZ R2, R122.reuse, R2 ;  /* 0x000000027a027221 */ /* 0x040fe20000010000 */
[----:B------:R-:W-:Y:S02]  /*1fd0*/  FFMA.FTZ R42, R122, R119, R42 ;  /* 0x000000777a2a7223 */ /* 0x000fe4000001002a */
        /* <DEDUP_REMOVED lines=22> */
.L_x_2697:
[----:B------:R-:W-:Y:S05]  /*2140*/  BSYNC.RECONVERGENT B0 ;  /* 0x0000000000007941 */ /* 0x000fea0003800200 */
.L_x_2696:
[----:B------:R-:W1:Y:S08]  /*2150*/  S2UR UR5, SR_CgaCtaId ;  /* 0x00000000000579c3 */ /* 0x000e700000008800 */
[----:B------:R-:W-:Y:S01]  /*2160*/  BAR.SYNC.DEFER_BLOCKING 0x0 ;  /* 0x0000000000007b1d */ /* 0x000fe20000010000 */
[C---:B------:R-:W-:Y:S01]  /*2170*/  FADD.FTZ R17, R44.reuse, R17 ;  /* 0x000000112c117221 */ /* 0x040fe20000010000 */
[----:B------:R-:W-:Y:S01]  /*2180*/  FFMA.FTZ R202, R44, R115, R202 ;  /* 0x000000732cca7223 */ /* 0x000fe200000100ca */
[C---:B------:R-:W-:Y:S01]  /*2190*/  FADD.FTZ R18, R45.reuse, R18 ;  /* 0x000000122d127221 */ /* 0x040fe20000010000 */
[----:B------:R-:W-:Y:S01]  /*21a0*/  FFMA.FTZ R201, R45, R116, R201 ;  /* 0x000000742dc97223 */ /* 0x000fe200000100c9 */
[C---:B------:R-:W-:Y:S01]  /*21b0*/  FADD.FTZ R19, R46.reuse, R19 ;  /* 0x000000132e137221 */ /* 0x040fe20000010000 */
[----:B------:R-:W-:Y:S01]  /*21c0*/  UMOV UR4, 0x400 ;  /* 0x0000040000047882 */ /* 0x000fe20000000000 */
[----:B------:R-:W-:Y:S01]  /*21d0*/  FFMA.FTZ R200, R46, R119, R200 ;  /* 0x000000772ec87223 */ /* 0x000fe200000100c8 */
[C---:B------:R-:W-:Y:S01]  /*21e0*/  FADD.FTZ R20, R47.reuse, R20 ;  /* 0x000000142f147221 */ /* 0x040fe20000010000 */
        /* <DEDUP_REMOVED lines=12> */
[----:B------:R-:W2:Y:S01]  /*22b0*/  LDC.U8 R48, c[0x0][0x410] ;  /* 0x00010400ff307b82 */ /* 0x000ea20000000000 */
[----:B------:R-:W-:Y:S01]  /*22c0*/  FFMA.FTZ R143, R123, R185, R143 ;  /* 0x000000b97b8f7223 */ /* 0x000fe2000001008f */
[----:B-1----:R-:W-:Y:S01]  /*22d0*/  ULEA UR4, UR5, UR4, 0x18 ;  /* 0x0000000405047291 */ /* 0x002fe2000f8ec0ff */
[C---:B------:R-:W-:Y:S01]  /*22e0*/  FADD.FTZ R22, R49.reuse, R22 ;  /* 0x0000001631167221 */ /* 0x040fe20000010000 */
[----:B------:R-:W-:Y:S01]  /*22f0*/  FFMA.FTZ R197, R49, R112, R197 ;  /* 0x0000007031c57223 */ /* 0x000fe200000100c5 */
[C---:B------:R-:W-:Y:S01]  /*2300*/  FADD.FTZ R23, R50.reuse, R23 ;  /* 0x0000001732177221 */ /* 0x040fe20000010000 */
[----:B------:R-:W-:Y:S01]  /*2310*/  UIADD3 UR5, UPT, UPT, UR4, 0x6040, URZ ;  /* 0x0000604004057890 */ /* 0x000fe2000fffe0ff */
[----:B------:R-:W-:Y:S01]  /*2320*/  FFMA.FTZ R196, R50, R113, R196 ;  /* 0x0000007132c47223 */ /* 0x000fe200000100c4 */
[----:B------:R-:W-:Y:S01]  /*2330*/  @!UP1 UIADD3 UR5, UPT, UPT, UR4, 0x6000, URZ ;  /* 0x0000600004059890 */ /* 0x000fe2000fffe0ff */
[C---:B------:R-:W-:Y:S01]  /*2340*/  FADD.FTZ R24, R51.reuse, R24 ;  /* 0x0000001833187221 */ /* 0x040fe20000010000 */
[----:B------:R-:W-:Y:S01]  /*2350*/  UIADD3 UR10, UPT, UPT, UR4, 0x6070, URZ ;  /* 0x00006070040a7890 */ /* 0x000fe2000fffe0ff */
[----:B------:R-:W-:Y:S01]  /*2360*/  FFMA.FTZ R195, R51, R114, R195 ;  /* 0x0000007233c37223 */ /* 0x000fe200000100c3 */
[----:B------:R-:W-:-:S05]  /*2370*/  @!UP1 UIADD3 UR10, UPT, UPT, UR4, 0x6030, URZ ;  /* 0x00006030040a9890 */ /* 0x000fca000fffe0ff */
[----:B0-----:R-:W0:Y:S01]  /*2380*/  LDS.128 R88, [UR5] ;  /* 0x00000005ff587984 */ /* 0x001e220008000c00 */
[----:B------:R-:W-:Y:S02]  /*2390*/  UIADD3 UR5, UPT, UPT, UR4, 0x6050, URZ ;  /* 0x0000605004057890 */ /* 0x000fe4000fffe0ff */
[----:B------:R-:W-:Y:S01]  /*23a0*/  @!UP1 UIADD3 UR5, UPT, UPT, UR4, 0x6010, URZ ;  /* 0x0000601004059890 */ /* 0x000fe2000fffe0ff */
[----:B--2---:R-:W-:-:S08]  /*23b0*/  ISETP.NE.AND P3, PT, R48, RZ, PT ;  /* 0x000000ff3000720c */ /* 0x004fd00003f65270 */
[----:B------:R-:W1:Y:S01]  /*23c0*/  LDS.128 R44, [UR5] ;  /* 0x00000005ff2c7984 */ /* 0x000e620008000c00 */
[----:B------:R-:W-:Y:S02]  /*23d0*/  UIADD3 UR5, UPT, UPT, UR4, 0x6060, URZ ;  /* 0x0000606004057890 */ /* 0x000fe4000fffe0ff */
[----:B------:R-:W-:-:S09]  /*23e0*/  @!UP1 UIADD3 UR5, UPT, UPT, UR4, 0x6020, URZ ;  /* 0x0000602004059890 */ /* 0x000fd2000fffe0ff */
[----:B------:R-:W2:Y:S01]  /*23f0*/  LDS.128 R92, [UR5] ;  /* 0x00000005ff5c7984 */ /* 0x000ea20008000c00 */
[----:B0-----:R-:W-:Y:S01]  /*2400*/  FADD.FTZ R53, RZ, R88 ;  /* 0x00000058ff357221 */ /* 0x001fe20000010000 */
[----:B------:R-:W-:-:S03]  /*2410*/  FADD.FTZ R52, RZ, R89 ;  /* 0x00000059ff347221 */ /* 0x000fc60000010000 */
[----:B------:R-:W-:Y:S01]  /*2420*/  FADD.FTZ R53, R90, R53 ;  /* 0x000000355a357221 */ /* 0x000fe20000010000 */
[----:B------:R-:W-:-:S03]  /*2430*/  FADD.FTZ R52, R91, R52 ;  /* 0x000000345b347221 */ /* 0x000fc60000010000 */
[----:B-1----:R-:W-:Y:S01]  /*2440*/  FADD.FTZ R89, R53, R44 ;  /* 0x0000002c35597221 */ /* 0x002fe20000010000 */
[----:B------:R-:W-:Y:S02]  /*2450*/  FADD.FTZ R44, R52, R45 ;  /* 0x0000002d342c7221 */ /* 0x000fe40000010000 */
[----:B------:R-:W0:Y:S01]  /*2460*/  LDS.128 R52, [UR10] ;  /* 0x0000000aff347984 */ /* 0x000e220008000c00 */
[----:B------:R-:W-:Y:S01]  /*2470*/  FADD.FTZ R89, R46, R89 ;  /* 0x000000592e597221 */ /* 0x000fe20000010000 */
[----:B------:R-:W-:Y:S02]  /*2480*/  FADD.FTZ R46, R47, R44 ;  /* 0x0000002c2f2e7221 */ /* 0x000fe40000010000 */
[----:B------:R-:W1:Y:S01]  /*2490*/  LDC.64 R44, c[0x0][0x380] ;  /* 0x0000e000ff2c7b82 */ /* 0x000e620000000a00 */
[----:B--2---:R-:W-:Y:S01]  /*24a0*/  FADD.FTZ R47, R89, R92 ;  /* 0x0000005c592f7221 */ /* 0x004fe20000010000 */
[----:B------:R-:W-:-:S06]  /*24b0*/  FADD.FTZ R46, R46, R93 ;  /* 0x0000005d2e2e7221 */ /* 0x000fcc0000010000 */
[----:B------:R-:W2:Y:S01]  /*24c0*/  LDC.64 R88, c[0x0][0x438] ;  /* 0x00010e00ff587b82 */ /* 0x000ea20000000a00 */
[----:B------:R-:W-:Y:S01]  /*24d0*/  FADD.FTZ R47, R94, R47 ;  /* 0x0000002f5e2f7221 */ /* 0x000fe20000010000 */
[----:B------:R-:W-:Y:S01]  /*24e0*/  FADD.FTZ R46, R95, R46 ;  /* 0x0000002e5f2e7221 */ /* 0x000fe20000010000 */
[----:B-1----:R-:W-:-:S04]  /*24f0*/  IADD3 R3, PT, PT, R3, R44, RZ ;  /* 0x0000002c03037210 */ /* 0x002fc80007ffe0ff */
[----:B------:R-:W-:Y:S02]  /*2500*/  ISETP.GE.AND P4, PT, R3, R45, PT ;  /* 0x0000002d0300720c */ /* 0x000fe40003f86270 */
[----:B--2---:R-:W-:-:S04]  /*2510*/  ISETP.NE.U32.AND P0, PT, R88, RZ, PT ;  /* 0x000000ff5800720c */ /* 0x004fc80003f05070 */
[----:B------:R-:W-:Y:S01]  /*2520*/  ISETP.NE.AND.EX P0, PT, R89, RZ, PT, P0 ;  /* 0x000000ff5900720c */ /* 0x000fe20003f05300 */
[----:B0-----:R-:W-:Y:S01]  /*2530*/  FADD.FTZ R47, R47, R52 ;  /* 0x000000342f2f7221 */ /* 0x001fe20000010000 */
[----:B------:R-:W-:-:S03]  /*2540*/  FADD.FTZ R46, R46, R53 ;  /* 0x000000352e2e7221 */ /* 0x000fc60000010000 */
[----:B------:R-:W-:Y:S01]  /*2550*/  FADD.FTZ R47, R54, R47 ;  /* 0x0000002f362f7221 */ /* 0x000fe20000010000 */
[----:B------:R-:W-:-:S03]  /*2560*/  FADD.FTZ R46, R55, R46 ;  /* 0x0000002e372e7221 */ /* 0x000fc60000010000 */
[----:B------:R-:W-:Y:S01]  /*2570*/  FMUL.FTZ R47, R47, UR14 ;  /* 0x0000000e2f2f7c20 */ /* 0x000fe20008410000 */
[----:B------:R-:W-:-:S04]  /*2580*/  FMUL.FTZ R54, R46, UR14 ;  /* 0x0000000e2e367c20 */ /* 0x000fc80008410000 */
[----:B------:R-:W-:Y:S01]  /*2590*/  FSEL R55, R47, RZ, !P3 ;  /* 0x000000ff2f377208 */ /* 0x000fe20005800000 */
[----:B------:R-:W-:Y:S06]  /*25a0*/  @P0 BRA `(.L_x_2698) ;  /* 0x00000004003c0947 */ /* 0x000fec0003800000 */
        /* <DEDUP_REMOVED lines=17> */
[C---:B------:R-:W-:Y:S01]  /*26c0*/  FMUL.FTZ R45, R165.reuse, R172 ;  /* 0x000000aca52d7220 */ /* 0x040fe20000410000 */
[C---:B------:R-:W-:Y:S01]  /*26d0*/  FMUL.FTZ R46, R165.reuse, R46 ;  /* 0x0000002ea52e7220 */ /* 0x040fe20000410000 */
[----:B------:R-:W-:Y:S01]  /*26e0*/  FMUL.FTZ R47, R165, R178 ;  /* 0x000000b2a52f7220 */ /* 0x000fe20000410000 */
[----:B------:R-:W-:Y:S06]  /*26f0*/  BRA `(.L_x_2701) ;  /* 0x0000000800207947 */ /* 0x000fec0003800000 */
.L_x_2700:
        /* <DEDUP_REMOVED lines=11> */
[----:B------:R-:W-:-:S02]  /*27b0*/  FMUL.FTZ R47, R165, R178 ;  /* 0x000000b2a52f7220 */ /* 0x000fc40000410000 */
[----:B------:R-:W-:Y:S02]  /*27c0*/  MOV R80, R44 ;  /* 0x0000002c00507202 */ /* 0x000fe40000000f00 */
[----:B------:R-:W-:Y:S02]  /*27d0*/  MOV R81, R45 ;  /* 0x0000002d00517202 */ /* 0x000fe40000000f00 */
[----:B------:R-:W-:Y:S02]  /*27e0*/  MOV R82, R46 ;  /* 0x0000002e00527202 */ /* 0x000fe40000000f00 */
[----:B------:R-:W-:Y:S01]  /*27f0*/  MOV R83, R47 ;  /* 0x0000002f00537202 */ /* 0x000fe20000000f00 */
[----:B------:R-:W-:Y:S06]  /*2800*/  BRA `(.L_x_2701) ;  /* 0x0000000400dc7947 */ /* 0x000fec0003800000 */
.L_x_2699:
        /* <DEDUP_REMOVED lines=20> */
.L_x_2702:
        /* <DEDUP_REMOVED lines=21> */
.L_x_2698:
        /* <DEDUP_REMOVED lines=18> */
[C---:B------:R-:W-:Y:S01]  /*2bc0*/  FFMA.FTZ R45, R165.reuse, R172, R57 ;  /* 0x000000aca52d7223 */ /* 0x040fe20000010039 */
[----:B------:R-:W-:Y:S01]  /*2bd0*/  FFMA.FTZ R47, R165, R178, R59 ;  /* 0x000000b2a52f7223 */ /* 0x000fe2000001003b */
[----:B------:R-:W-:Y:S06]  /*2be0*/  BRA `(.L_x_2701) ;  /* 0x0000000000e47947 */ /* 0x000fec0003800000 */
.L_x_2704:
        /* <DEDUP_REMOVED lines=11> */
[----:B------:R-:W-:-:S02]  /*2ca0*/  FFMA.FTZ R47, R165, R178, R59 ;  /* 0x000000b2a52f7223 */ /* 0x000fc4000001003b */
[----:B------:R-:W-:Y:S02]  /*2cb0*/  MOV R82, R46 ;  /* 0x0000002e00527202 */ /* 0x000fe40000000f00 */
[----:B------:R-:W-:Y:S02]  /*2cc0*/  MOV R80, R44 ;  /* 0x0000002c00507202 */ /* 0x000fe40000000f00 */
[----:B------:R-:W-:Y:S02]  /*2cd0*/  MOV R81, R45 ;  /* 0x0000002d00517202 */ /* 0x000fe40000000f00 */
[----:B------:R-:W-:Y:S01]  /*2ce0*/  MOV R83, R47 ;  /* 0x0000002f00537202 */ /* 0x000fe20000000f00 */
[----:B------:R-:W-:Y:S06]  /*2cf0*/  BRA `(.L_x_2701) ;  /* 0x0000000000a07947 */ /* 0x000fec0003800000 */
.L_x_2703:
        /* <DEDUP_REMOVED lines=20> */
.L_x_2705:
        /* <DEDUP_REMOVED lines=15> */
[-C--:B------:R-:W-:Y:S02]  /*2f30*/  MOV R83, R47.reuse ;  /* 0x0000002f00537202 */ /* 0x080fe40000000f00 */
[----:B------:R-:W-:Y:S02]  /*2f40*/  MOV R87, R47 ;  /* 0x0000002f00577202 */ /* 0x000fe40000000f00 */
[----:B------:R-:W-:-:S02]  /*2f50*/  MOV R86, R46 ;  /* 0x0000002e00567202 */ /* 0x000fc40000000f00 */
[----:B------:R-:W-:Y:S02]  /*2f60*/  MOV R85, R45 ;  /* 0x0000002d00557202 */ /* 0x000fe40000000f00 */
[----:B------:R-:W-:-:S07]  /*2f70*/  MOV R84, R44 ;  /* 0x0000002c00547202 */ /* 0x000fce0000000f00 */
.L_x_2701:
        /* <DEDUP_REMOVED lines=9> */
[----:B-1----:R-:W-:-:S05]  /*3010*/  @P0 IMAD.WIDE.U32 R50, R169, 0x10, R50 ;  /* 0x00000010a9320825 */ /* 0x002fca00078e0032 */
[----:B------:R0:W-:Y:S01]  /*3020*/  @P0 STG.E.128 desc[UR12][R50.64], R84 ;  /* 0x0000005432000986 */ /* 0x0001e2000c101d0c */
[----:B--2---:R-:W-:-:S04]  /*3030*/  @P1 IMAD.WIDE.U32 R48, R169, 0x10, R48 ;  /* 0x00000010a9301825 */ /* 0x004fc800078e0030 */
[----:B0-----:R-:W-:-:S05]  /*3040*/  IMAD.WIDE.U32 R50, R169, 0x10, R90 ;  /* 0x00000010a9327825 */ /* 0x001fca00078e005a */
        /* <DEDUP_REMOVED lines=24> */
[----:B------:R-:W-:Y:S01]  /*31d0*/  MOV R84, R44 ;  /* 0x0000002c00547202 */ /* 0x000fe20000000f00 */
[----:B------:R-:W-:Y:S06]  /*31e0*/  BRA `(.L_x_2709) ;  /* 0x0000000400d87947 */ /* 0x000fec0003800000 */
.L_x_2708:
        /* <DEDUP_REMOVED lines=17> */
.L_x_2707:
        /* <DEDUP_REMOVED lines=18> */
.L_x_2710:
        /* <DEDUP_REMOVED lines=13> */
.L_x_2706:
[----:B------:R-:W-:Y:S05]  /*34f0*/  @!P0 BRA `(.L_x_2711) ;  /* 0x00000000009c8947 */ /* 0x000fea0003800000 */
[----:B------:R-:W-:Y:S05]  /*3500*/  @!P1 BRA `(.L_x_2712) ;  /* 0x0000000000549947 */ /* 0x000fea0003800000 */
[-CC-:B------:R-:W-:Y:S01]  /*3510*/  FFMA.FTZ R177, R177, R54.reuse, R55.reuse ;  /* 0x00000036b1b17223 */ /* 0x180fe20000010037 */
[-CC-:B------:R-:W-:Y:S01]  /*3520*/  FFMA.FTZ R0, R179, R54.reuse, R55.reuse ;  /* 0x00000036b3007223 */ /* 0x180fe20000010037 */
[-CC-:B0-----:R-:W-:Y:S01]  /*3530*/  FFMA.FTZ R45, R182, R54.reuse, R55.reuse ;  /* 0x00000036b62d7223 */ /* 0x181fe20000010037 */
        /* <DEDUP_REMOVED lines=18> */
.L_x_2712:
        /* <DEDUP_REMOVED lines=17> */
.L_x_2711:
        /* <DEDUP_REMOVED lines=18> */
.L_x_2713:
        /* <DEDUP_REMOVED lines=11> */
[----:B------:R-:W-:-:S07]  /*3940*/  FMUL.FTZ R47, R165, R188 ;  /* 0x000000bca52f7220 */ /* 0x000fce0000410000 */
.L_x_2709:
        /* <DEDUP_REMOVED lines=32> */
.L_x_2716:
        /* <DEDUP_REMOVED lines=17> */
.L_x_2715:
        /* <DEDUP_REMOVED lines=18> */
.L_x_2718:
        /* <DEDUP_REMOVED lines=13> */
.L_x_2714:
        /* <DEDUP_REMOVED lines=23> */
.L_x_2720:
        /* <DEDUP_REMOVED lines=17> */
.L_x_2719:
        /* <DEDUP_REMOVED lines=18> */
.L_x_2721:
        /* <DEDUP_REMOVED lines=12> */
.L_x_2717:
        /* <DEDUP_REMOVED lines=19> */
[C---:B0----5:R-:W-:Y:S01]  /*43e0*/  FFMA.FTZ R44, R165.reuse, R99, R68 ;  /* 0x00000063a52c7223 */ /* 0x061fe20000010044 */
        /* <DEDUP_REMOVED lines=12> */
.L_x_2724:
        /* <DEDUP_REMOVED lines=17> */
.L_x_2723:
        /* <DEDUP_REMOVED lines=18> */
.L_x_2726:
        /* <DEDUP_REMOVED lines=11> */
[----:B------:R-:W-:Y:S01]  /*4790*/  FFMA.FTZ R47, R165, R102, R71 ;  /* 0x00000066a52f7223 */ /* 0x000fe20000010047 */
[----:B------:R-:W-:Y:S06]  /*47a0*/  BRA `(.L_x_2725) ;  /* 0x0000000400187947 */ /* 0x000fec0003800000 */
.L_x_2722:
[----:B------:R-:W-:Y:S05]  /*47b0*/  @!P0 BRA `(.L_x_2727) ;  /* 0x00000000009c8947 */ /* 0x000fea0003800000 */
        /* <DEDUP_REMOVED lines=22> */
.L_x_2728:
        /* <DEDUP_REMOVED lines=17> */
.L_x_2727:
        /* <DEDUP_REMOVED lines=18> */
.L_x_2729:
        /* <DEDUP_REMOVED lines=11> */
[----:B------:R-:W-:-:S07]  /*4c00*/  FMUL.FTZ R47, R165, R102 ;  /* 0x00000066a52f7220 */ /* 0x000fce0000410000 */
.L_x_2725:
        /* <DEDUP_REMOVED lines=32> */
.L_x_2732:
        /* <DEDUP_REMOVED lines=17> */
.L_x_2731:
        /* <DEDUP_REMOVED lines=18> */
.L_x_2734:
        /* <DEDUP_REMOVED lines=13> */
.L_x_2730:
        /* <DEDUP_REMOVED lines=23> */
.L_x_2736:
        /* <DEDUP_REMOVED lines=17> */
.L_x_2735:
        /* <DEDUP_REMOVED lines=18> */
.L_x_2737:
        /* <DEDUP_REMOVED lines=12> */
.L_x_2733:
        /* <DEDUP_REMOVED lines=32> */
.L_x_2740:
        /* <DEDUP_REMOVED lines=17> */
.L_x_2739:
        /* <DEDUP_REMOVED lines=18> */
.L_x_2742:
        /* <DEDUP_REMOVED lines=13> */
.L_x_2738:
        /* <DEDUP_REMOVED lines=23> */
.L_x_2744:
        /* <DEDUP_REMOVED lines=17> */
.L_x_2743:
        /* <DEDUP_REMOVED lines=18> */
.L_x_2745:
        /* <DEDUP_REMOVED lines=12> */
.L_x_2741:
        /* <DEDUP_REMOVED lines=11> */
[----:B0-----:R-:W-:Y:S02]  /*5f80*/  MOV R48, R32 ;  /* 0x0000002000307202 */ /* 0x001fe40000000f00 */
        /* <DEDUP_REMOVED lines=91> */
.L_x_2695:
        /* <DEDUP_REMOVED lines=12> */
[----:B----4-:R-:W-:-:S05]  /*6600*/  IMAD.WIDE.U32 R22, R27, 0x10, R22 ;  /* 0x000000101b167825 */ /* 0x010fca00078e0016 */
[----:B------:R-:W-:Y:S01]  /*6610*/  STG.E.128 desc[UR12][R22.64], R60 ;  /* 0x0000003c16007986 */ /* 0x000fe2000c101d0c */
[----:B-1----:R-:W-:-:S05]  /*6620*/  IMAD.WIDE.U32 R24, R27, 0x10, R24 ;  /* 0x000000101b187825 */ /* 0x002fca00078e0018 */
        /* <DEDUP_REMOVED lines=22> */
.L_x_2747:
        /* <DEDUP_REMOVED lines=15> */
.L_x_3869:


//--------------------- .text._ZN10layer_norm31ln_parallel_residual_bwd_kernelINS_13Kernel_traitsI6__halfffffjLj6144ELj1ELj1ELj8ELj16ENS_18Kernel_traits_baseILj6144ES2_ffffjLj256EEEEELb0ELb1ELb0EEEvNS_9BwdParamsE --------------------------
	.section	.text._ZN10layer_norm31ln_parallel_residual_bwd_kernelINS_13Kernel_traitsI6__halfffffjLj6144ELj1ELj1ELj8ELj16ENS_18Kernel_traits_baseILj6144ES2_ffffjLj256EEEEELb0ELb1ELb0EEEvNS_9BwdParamsE,"ax",@progbits
	.align	128
        .global         _ZN10layer_norm31ln_parallel_residual_bwd_kernelINS_13Kernel_traitsI6__halfffffjLj6144ELj1ELj1ELj8ELj16ENS_18Kernel_traits_baseILj6144ES2_ffffjLj256EEEEELb0ELb1ELb0EEEvNS_9BwdParamsE
        .type           _ZN10layer_norm31ln_parallel_residual_bwd_kernelINS_13Kernel_traitsI6__halfffffjLj6144ELj1ELj1ELj8ELj16ENS_18Kernel_traits_baseILj6144ES2_ffffjLj256EEEEELb0ELb1ELb0EEEvNS_9BwdParamsE,@function
        .size           _ZN10layer_norm31ln_parallel_residual_bwd_kernelINS_13Kernel_traitsI6__halfffffjLj6144ELj1ELj1ELj8ELj16ENS_18Kernel_traits_baseILj6144ES2_ffffjLj256EEEEELb0ELb1ELb0EEEvNS_9BwdParamsE,(.L_x_3870 - _ZN10layer_norm31ln_parallel_residual_bwd_kernelINS_13Kernel_traitsI6__halfffffjLj6144ELj1ELj1ELj8ELj16ENS_18Kernel_traits_baseILj6144ES2_ffffjLj256EEEEELb0ELb1ELb0EEEvNS_9BwdParamsE)
        .other          _ZN10layer_norm31ln_parallel_residual_bwd_kernelINS_13Kernel_traitsI6__halfffffjLj6144ELj1ELj1ELj8ELj16ENS_18Kernel_traits_baseILj6144ES2_ffffjLj256EEEEELb0ELb1ELb0EEEvNS_9BwdParamsE,@"STO_CUDA_ENTRY STV_DEFAULT"
_ZN10layer_norm31ln_parallel_residual_bwd_kernelINS_13Kernel_traitsI6__halfffffjLj6144ELj1ELj1ELj8ELj16ENS_18Kernel_traits_baseILj6144ES2_ffffjLj256EEEEELb0ELb1ELb0EEEvNS_9BwdParamsE:
.text._ZN10layer_norm31ln_parallel_residual_bwd_kernelINS_13Kernel_traitsI6__halfffffjLj6144ELj1ELj1ELj8ELj16ENS_18Kernel_traits_baseILj6144ES2_ffffjLj256EEEEELb0ELb1ELb0EEEvNS_9BwdParamsE:
        /* <DEDUP_REMOVED lines=13> */
[C---:B------:R-:W-:Y:S02]  /*00d0*/  ISETP.GE.U32.AND P1, PT, R2.reuse, 0x300, PT ;  /* 0x000003000200780c */ /* 0x040fe40003f26070 */
[C---:B------:R-:W-:Y:S02]  /*00e0*/  ISETP.GE.U32.AND P2, PT, R2.reuse, 0x400, PT ;  /* 0x000004000200780c */ /* 0x040fe40003f46070 */
[C---:B------:R-:W-:Y:S02]  /*00f0*/  ISETP.GE.U32.AND P3, PT, R2.reuse, 0x500, PT ;  /* 0x000005000200780c */ /* 0x040fe40003f66070 */
[----:B------:R-:W-:Y:S01]  /*0100*/  ISETP.GE.U32.AND P4, PT, R2, 0x600, PT ;  /* 0x000006000200780c */ /* 0x000fe20003f86070 */
[----:B------:R-:W0:Y:S01]  /*0110*/  S2UR UR4, SR_CTAID.X ;  /* 0x00000000000479c3 */ /* 0x000e220000002500 */
[----:B------:R-:W-:-:S02]  /*0120*/  P2R R159, PR, RZ, 0x20 ;  /* 0x00000020ff9f7803 */ /* 0x000fc40000000000 */
[----:B------:R-:W-:-:S05]  /*0130*/  P2R R157, PR, RZ, 0x10 ;  /* 0x00000010ff9d7803 */ /* 0x000fca0000000000 */
[----:B------:R-:W1:Y:S08]  /*0140*/  @P5 LDC.64 R4, c[0x0][0x3d0] ;  /* 0x0000f400ff045b82 */ /* 0x000e700000000a00 */
[----:B------:R-:W4:Y:S08]  /*0150*/  @P0 LDC.64 R6, c[0x0][0x3d0] ;  /* 0x0000f400ff060b82 */ /* 0x000f300000000a00 */
[----:B------:R-:W3:Y:S08]  /*0160*/  @P1 LDC.64 R10, c[0x0][0x3d0] ;  /* 0x0000f400ff0a1b82 */ /* 0x000ef00000000a00 */
[----:B------:R-:W0:Y:S01]  /*0170*/  @P2 LDC.64 R12, c[0x0][0x3d0] ;  /* 0x0000f400ff0c2b82 */ /* 0x000e220000000a00 */
[C---:B-1----:R-:W-:Y:S01]  /*0180*/  @P5 IMAD.WIDE.U32 R4, R3.reuse, 0x8, R4 ;  /* 0x0000000803045825 */ /* 0x042fe200078e0004 */
[----:B------:R-:W-:-:S06]  /*0190*/  @P5 LOP3.LUT R3, R3, 0x100, RZ, 0xfc, !PT ;  /* 0x0000010003035812 */ /* 0x000fcc00078efcff */
[----:B------:R-:W1:Y:S01]  /*01a0*/  @P3 LDC.64 R14, c[0x0][0x3d0] ;  /* 0x0000f400ff0e3b82 */ /* 0x000e620000000a00 */
[C---:B----4-:R-:W-:Y:S01]  /*01b0*/  @P0 IMAD.WIDE.U32 R8, R3.reuse, 0x8, R6 ;  /* 0x0000000803080825 */ /* 0x050fe200078e0006 */
[----:B------:R-:W-:Y:S01]  /*01c0*/  @P0 IADD3 R3, PT, PT, R3, 0x100, RZ ;  /* 0x0000010003030810 */ /* 0x000fe20007ffe0ff */
[----:B--2---:R-:W5:Y:S05]  /*01d0*/  @P5 LDG.E.64 R52, desc[UR12][R4.64] ;  /* 0x0000000c04345981 */ /* 0x004f6a000c1e1b00 */
[----:B------:R-:W2:Y:S01]  /*01e0*/  @P4 LDC.64 R16, c[0x0][0x3d0] ;  /* 0x0000f400ff104b82 */ /* 0x000ea20000000a00 */
[C---:B---3--:R-:W-:Y:S01]  /*01f0*/  @P1 IMAD.WIDE.U32 R10, R3.reuse, 0x8, R10 ;  /* 0x00000008030a1825 */ /* 0x048fe200078e000a */
[----:B------:R-:W-:Y:S01]  /*0200*/  @P1 IADD3 R3, PT, PT, R3, 0x100, RZ ;  /* 0x0000010003031810 */ /* 0x000fe20007ffe0ff */
[----:B------:R-:W5:Y:S01]  /*0210*/  @P0 LDG.E.64 R54, desc[UR12][R8.64] ;  /* 0x0000000c08360981 */ /* 0x000f62000c1e1b00 */
[----:B0-----:R-:W-:-:S02]  /*0220*/  MOV R97, UR4 ;  /* 0x0000000400617c02 */ /* 0x001fc40008000f00 */
[----:B------:R-:W-:Y:S02]  /*0230*/  CS2R R48, SRZ ;  /* 0x0000000000307805 */ /* 0x000fe4000001ff00 */
[----:B------:R-:W-:Y:S01]  /*0240*/  CS2R R50, SRZ ;  /* 0x0000000000327805 */ /* 0x000fe2000001ff00 */
[----:B------:R-:W5:Y:S01]  /*0250*/  @P1 LDG.E.64 R56, desc[UR12][R10.64] ;  /* 0x0000000c0a381981 */ /* 0x000f62000c1e1b00 */
[C---:B------:R-:W-:Y:S01]  /*0260*/  @P2 IMAD.WIDE.U32 R12, R3.reuse, 0x8, R12 ;  /* 0x00000008030c2825 */ /* 0x040fe200078e000c */
[----:B------:R-:W-:Y:S02]  /*0270*/  @P2 IADD3 R3, PT, PT, R3, 0x100, RZ ;  /* 0x0000010003032810 */ /* 0x000fe40007ffe0ff */
[----:B------:R-:W-:Y:S02]  /*0280*/  CS2R R44, SRZ ;  /* 0x00000000002c7805 */ /* 0x000fe4000001ff00 */
[----:B------:R-:W-:Y:S02]  /*0290*/  CS2R R46, SRZ ;  /* 0x00000000002e7805 */ /* 0x000fe4000001ff00 */
[----:B------:R-:W-:Y:S01]  /*02a0*/  CS2R R40, SRZ ;  /* 0x0000000000287805 */ /* 0x000fe2000001ff00 */
[----:B------:R0:W5:Y:S01]  /*02b0*/  @P2 LDG.E.64 R58, desc[UR12][R12.64] ;  /* 0x0000000c0c3a2981 */ /* 0x000162000c1e1b00 */
[C---:B-1----:R-:W-:Y:S01]  /*02c0*/  @P3 IMAD.WIDE.U32 R14, R3.reuse, 0x8, R14 ;  /* 0x00000008030e3825 */ /* 0x042fe200078e000e */
[----:B------:R-:W-:-:S02]  /*02d0*/  @P3 IADD3 R3, PT, PT, R3, 0x100, RZ ;  /* 0x0000010003033810 */ /* 0x000fc40007ffe0ff */
[----:B------:R-:W-:Y:S02]  /*02e0*/  CS2R R42, SRZ ;  /* 0x00000000002a7805 */ /* 0x000fe4000001ff00 */
[----:B------:R-:W-:Y:S02]  /*02f0*/  CS2R R36, SRZ ;  /* 0x0000000000247805 */ /* 0x000fe4000001ff00 */
[----:B------:R-:W-:Y:S01]  /*0300*/  CS2R R38, SRZ ;  /* 0x0000000000267805 */ /* 0x000fe2000001ff00 */
[----:B------:R1:W5:Y:S01]  /*0310*/  @P3 LDG.E.64 R60, desc[UR12][R14.64] ;  /* 0x0000000c0e3c3981 */ /* 0x000362000c1e1b00 */
[----:B--2---:R-:W-:-:S05]  /*0320*/  @P4 IMAD.WIDE.U32 R6, R3, 0x8, R16 ;  /* 0x0000000803064825 */ /* 0x004fca00078e0010 */
[----:B------:R2:W5:Y:S01]  /*0330*/  @P4 LDG.E.64 R62, desc[UR12][R6.64] ;  /* 0x0000000c063e4981 */ /* 0x000562000c1e1b00 */
        /* <DEDUP_REMOVED lines=11> */
[----:B0-----:R-:W-:-:S02]  /*03f0*/  CS2R R12, SRZ ;  /* 0x00000000000c7805 */ /* 0x001fc4000001ff00 */
[----:B-1----:R-:W-:Y:S02]  /*0400*/  CS2R R14, SRZ ;  /* 0x00000000000e7805 */ /* 0x002fe4000001ff00 */
[----:B------:R-:W-:Y:S02]  /*0410*/  CS2R R8, SRZ ;  /* 0x0000000000087805 */ /* 0x000fe4000001ff00 */
[----:B------:R-:W-:Y:S02]  /*0420*/  CS2R R10, SRZ ;  /* 0x00000000000a7805 */ /* 0x000fe4000001ff00 */
[----:B------:R-:W-:Y:S02]  /*0430*/  CS2R R4, SRZ ;  /* 0x0000000000047805 */ /* 0x000fe4000001ff00 */
[----:B--2---:R-:W-:Y:S01]  /*0440*/  CS2R R6, SRZ ;  /* 0x0000000000067805 */ /* 0x004fe2000001ff00 */
[----:B------:R-:W-:Y:S06]  /*0450*/  @P4 BRA `(.L_x_2748) ;  /* 0x0000005c00844947 */ /* 0x000fec0003800000 */
[----:B------:R-:W0:Y:S01]  /*0460*/  LDCU.U8 UR4, c[0x0][0x410] ;  /* 0x00008200ff0477ac */ /* 0x000e220008000000 */
[----:B-----5:R-:W-:Y:S02]  /*0470*/  MOV R101, R54 ;  /* 0x0000003600657202 */ /* 0x020fe40000000f00 */
        /* <DEDUP_REMOVED lines=15> */
[----:B------:R-:W-:Y:S01]  /*0570*/  MOV R105, R58 ;  /* 0x0000003a00697202 */ /* 0x000fe20000000f00 */
[----:B0-----:R-:W-:Y:S01]  /*0580*/  UISETP.NE.AND UP0, UPT, UR4, URZ, UPT ;  /* 0x000000ff0400728c */ /* 0x001fe2000bf05270 */
[----:B------:R-:W-:-:S02]  /*0590*/  SHF.R.U64 R8, R58, 0x10, R59 ;  /* 0x000000103a087819 */ /* 0x000fc4000000123b */
[----:B------:R-:W-:Y:S02]  /*05a0*/  CS2R R32, SRZ ;  /* 0x0000000000207805 */ /* 0x000fe4000001ff00 */
[----:B------:R-:W-:Y:S02]  /*05b0*/  MOV R106, R59 ;  /* 0x0000003b006a7202 */ /* 0x000fe40000000f00 */
[----:B------:R-:W-:Y:S02]  /*05c0*/  CS2R R34, SRZ ;  /* 0x0000000000227805 */ /* 0x000fe4000001ff00 */
[----:B------:R-:W-:Y:S02]  /*05d0*/  SHF.R.U32.HI R9, RZ, 0x10, R59 ;  /* 0x00000010ff097819 */ /* 0x000fe4000001163b */
[----:B------:R-:W-:Y:S02]  /*05e0*/  CS2R R28, SRZ ;  /* 0x00000000001c7805 */ /* 0x000fe4000001ff00 */
[----:B------:R-:W-:-:S02]  /*05f0*/  MOV R107, R60 ;  /* 0x0000003c006b7202 */ /* 0x000fc40000000f00 */
[----:B------:R-:W-:Y:S02]  /*0600*/  CS2R R30, SRZ ;  /* 0x00000000001e7805 */ /* 0x000fe4000001ff00 */
[--C-:B------:R-:W-:Y:S02]  /*0610*/  SHF.R.U64 R10, R60, 0x10, R61.reuse ;  /* 0x000000103c0a7819 */ /* 0x100fe4000000123d */
[----:B------:R-:W-:Y:S02]  /*0620*/  CS2R R24, SRZ ;  /* 0x0000000000187805 */ /* 0x000fe4000001ff00 */
[----:B------:R-:W-:Y:S02]  /*0630*/  MOV R108, R61 ;  /* 0x0000003d006c7202 */ /* 0x000fe40000000f00 */
[----:B------:R-:W-:Y:S02]  /*0640*/  CS2R R26, SRZ ;  /* 0x00000000001a7805 */ /* 0x000fe4000001ff00 */
[----:B------:R-:W-:-:S02]  /*0650*/  SHF.R.U32.HI R11, RZ, 0x10, R61 ;  /* 0x00000010ff0b7819 */ /* 0x000fc4000001163d */
[----:B------:R-:W-:Y:S02]  /*0660*/  CS2R R20, SRZ ;  /* 0x0000000000147805 */ /* 0x000fe4000001ff00 */
[----:B------:R-:W-:Y:S02]  /*0670*/  MOV R109, R62 ;  /* 0x0000003e006d7202 */ /* 0x000fe40000000f00 */
[----:B------:R-:W-:Y:S02]  /*0680*/  CS2R R22, SRZ ;  /* 0x0000000000167805 */ /* 0x000fe4000001ff00 */
[----:B------:R-:W-:Y:S02]  /*0690*/  SHF.R.U64 R12, R62, 0x10, R63 ;  /* 0x000000103e0c7819 */ /* 0x000fe4000000123f */
[----:B------:R-:W-:Y:S02]  /*06a0*/  CS2R R16, SRZ ;  /* 0x0000000000107805 */ /* 0x000fe4000001ff00 */
[----:B------:R-:W-:-:S02]  /*06b0*/  MOV R110, R63 ;  /* 0x0000003f006e7202 */ /* 0x000fc40000000f00 */
[----:B------:R-:W-:Y:S02]  /*06c0*/  CS2R R18, SRZ ;  /* 0x0000000000127805 */ /* 0x000fe4000001ff00 */
[----:B------:R-:W-:Y:S02]  /*06d0*/  SHF.R.U32.HI R13, RZ, 0x10, R63 ;  /* 0x00000010ff0d7819 */ /* 0x000fe4000001163f */
[----:B------:R-:W-:Y:S02]  /*06e0*/  CS2R R14, SRZ ;  /* 0x00000000000e7805 */ /* 0x000fe4000001ff00 */
[----:B------:R-:W-:Y:S01]  /*06f0*/  MOV R98, R52 ;  /* 0x0000003400627202 */ /* 0x000fe20000000f00 */
[----:B------:R-:W-:Y:S01]  /*0700*/  UPLOP3.LUT UP1, UPT, UPT, UPT, UPT, 0x40, 0x4 ;  /* 0x000000000004789c */ /* 0x000fe20003f2e870 */
[----:B------:R-:W-:Y:S01]  /*0710*/  SHF.R.U64 R0, R52, 0x10, R53 ;  /* 0x0000001034007819 */ /* 0x000fe20000001235 */
[----:B------:R-:W0:Y:S01]  /*0720*/  LDCU UR11, c[0x0][0x400] ;  /* 0x00008000ff0b77ac */ /* 0x000e220008000800 */
[----:B------:R-:W-:-:S02]  /*0730*/  MOV R100, R53 ;  /* 0x0000003500647202 */ /* 0x000fc40000000f00 */
[----:B------:R-:W-:Y:S01]  /*0740*/  SHF.R.U32.HI R3, RZ, 0x10, R53 ;  /* 0x00000010ff037819 */ /* 0x000fe20000011635 */
[----:B------:R-:W1:Y:S01]  /*0750*/  LDCU.64 UR6, c[0x0][0x470] ;  /* 0x00008e00ff0677ac */ /* 0x000e620008000a00 */
[----:B------:R-:W-:Y:S02]  /*0760*/  PLOP3.LUT P0, PT, PT, PT, UP0, 0x80, 0x8 ;  /* 0x000000000008781c */ /* 0x000fe40003f0f008 */
[----:B------:R-:W-:Y:S01]  /*0770*/  PRMT R101, R101, 0x5410, R4 ;  /* 0x0000541065657816 */ /* 0x000fe20000000004 */
[----:B------:R-:W2:Y:S01]  /*0780*/  LDCU.64 UR14, c[0x0][0x438] ;  /* 0x00008700ff0e77ac */ /* 0x000ea20008000a00 */
[----:B------:R-:W-:Y:S02]  /*0790*/  PRMT R102, R102, 0x5410, R5 ;  /* 0x0000541066667816 */ /* 0x000fe40000000005 */
[----:B------:R-:W-:Y:S02]  /*07a0*/  CS2R R4, SRZ ;  /* 0x0000000000047805 */ /* 0x000fe4000001ff00 */
[----:B------:R-:W-:Y:S01]  /*07b0*/  PRMT R103, R103, 0x5410, R6 ;  /* 0x0000541067677816 */ /* 0x000fe20000000006 */
[----:B------:R-:W3:Y:S01]  /*07c0*/  LDCU.64 UR8, c[0x0][0x478] ;  /* 0x00008f00ff0877ac */ /* 0x000ee20008000a00 */
[----:B------:R-:W-:-:S02]  /*07d0*/  PRMT R104, R104, 0x5410, R7 ;  /* 0x0000541068687816 */ /* 0x000fc40000000007 */
[----:B------:R-:W-:Y:S02]  /*07e0*/  CS2R R6, SRZ ;  /* 0x0000000000067805 */ /* 0x000fe4000001ff00 */
[----:B------:R-:W-:Y:S02]  /*07f0*/  PRMT R105, R105, 0x5410, R8 ;  /* 0x0000541069697816 */ /* 0x000fe40000000008 */
[----:B------:R-:W-:Y:S02]  /*0800*/  PRMT R106, R106, 0x5410, R9 ;  /* 0x000054106a6a7816 */ /* 0x000fe40000000009 */
[----:B------:R-:W-:Y:S02]  /*0810*/  CS2R R8, SRZ ;  /* 0x0000000000087805 */ /* 0x000fe4000001ff00 */
[----:B------:R-:W-:Y:S02]  /*0820*/  PRMT R107, R107, 0x5410, R10 ;  /* 0x000054106b6b7816 */ /* 0x000fe4000000000a */
[----:B------:R-:W-:-:S02]  /*0830*/  PRMT R108, R108, 0x5410, R11 ;  /* 0x000054106c6c7816 */ /* 0x000fc4000000000b */
[----:B------:R-:W-:Y:S02]  /*0840*/  CS2R R10, SRZ ;  /* 0x00000000000a7805 */ /* 0x000fe4000001ff00 */
[----:B------:R-:W-:Y:S02]  /*0850*/  PRMT R109, R109, 0x5410, R12 ;  /* 0x000054106d6d7816 */ /* 0x000fe4000000000c */
[----:B------:R-:W-:Y:S02]  /*0860*/  PRMT R110, R110, 0x5410, R13 ;  /* 0x000054106e6e7816 */ /* 0x000fe4000000000d */
[----:B------:R-:W-:Y:S02]  /*0870*/  CS2R R12, SRZ ;  /* 0x00000000000c7805 */ /* 0x000fe4000001ff00 */
[----:B------:R-:W-:Y:S02]  /*0880*/  PRMT R98, R98, 0x5410, R0 ;  /* 0x0000541062627816 */ /* 0x000fe40000000000 */
[----:B------:R-:W-:-:S02]  /*0890*/  PRMT R100, R100, 0x5410, R3 ;  /* 0x0000541064647816 */ /* 0x000fc40000000003 */
[----:B0123--:R-:W-:-:S07]  /*08a0*/  P2R R161, PR, RZ, 0x1 ;  /* 0x00000001ffa17803 */ /* 0x00ffce0000000000 */
.L_x_2823:
[----:B0-234-:R-:W0:Y:S01]  /*08b0*/  LDC.64 R84, c[0x0][0x3c0] ;  /* 0x0000f000ff547b82 */ /* 0x01de220000000a00 */
[----:B------:R-:W-:Y:S02]  /*08c0*/  ISETP.NE.AND P4, PT, R159, RZ, PT ;  /* 0x000000ff9f00720c */ /* 0x000fe40003f85270 */
[----:B------:R-:W-:-:S05]  /*08d0*/  ISETP.NE.AND P6, PT, R161, RZ, PT ;  /* 0x000000ffa100720c */ /* 0x000fca0003fc5270 */
[----:B------:R-:W1:Y:S08]  /*08e0*/  LDC.64 R86, c[0x0][0x3c8] ;  /* 0x0000f200ff567b82 */ /* 0x000e700000000a00 */
[----:B------:R-:W2:Y:S01]  /*08f0*/  LDC R0, c[0x0][0x388] ;  /* 0x0000e200ff007b82 */ /* 0x000ea20000000800 */
[----:B0-----:R-:W-:-:S06]  /*0900*/  IMAD.WIDE R84, R97, 0x4, R84 ;  /* 0x0000000461547825 */ /* 0x001fcc00078e0254 */
[----:B------:R-:W3:Y:S01]  /*0910*/  LDG.E R84, desc[UR12][R84.64] ;  /* 0x0000000c54547981 */ /* 0x000ee2000c1e1900 */
[C---:B------:R-:W-:Y:S01]  /*0920*/  ISETP.GE.U32.AND P5, PT, R2.reuse, 0x600, PT ;  /* 0x000006000200780c */ /* 0x040fe20003fa6070 */
[C---:B-1----:R-:W-:Y:S01]  /*0930*/  IMAD.WIDE R86, R97.reuse, 0x4, R86 ;  /* 0x0000000461567825 */ /* 0x042fe200078e0256 */
[C---:B------:R-:W-:Y:S02]  /*0940*/  ISETP.GE.U32.AND P0, PT, R2.reuse, 0x200, PT ;  /* 0x000002000200780c */ /* 0x040fe40003f06070 */
[C---:B------:R-:W-:Y:S02]  /*0950*/  ISETP.GE.U32.AND P1, PT, R2.reuse, 0x300, PT ;  /* 0x000003000200780c */ /* 0x040fe40003f26070 */
[----:B-----5:R0:W5:Y:S01]  /*0960*/  LDG.E R99, desc[UR12][R86.64] ;  /* 0x0000000c56637981 */ /* 0x020162000c1e1900 */
[C---:B------:R-:W-:Y:S01]  /*0970*/  ISETP.GE.U32.AND P2, PT, R2.reuse, 0x400, PT ;  /* 0x000004000200780c */ /* 0x040fe20003f46070 */
[----:B--2---:R-:W-:Y:S01]  /*0980*/  IMAD R88, R97, R0, RZ ;  /* 0x0000000061587224 */ /* 0x004fe200078e02ff */
[----:B------:R-:W-:-:S04]  /*0990*/  ISETP.GE.U32.AND P3, PT, R2, 0x500, PT ;  /* 0x000005000200780c */ /* 0x000fc80003f66070 */
[----:B------:R-:W-:-:S04]  /*09a0*/  SHF.R.S32.HI R89, RZ, 0x1f, R88 ;  /* 0x0000001fff597819 */ /* 0x000fc80000011458 */
[----:B------:R-:W-:Y:S01]  /*09b0*/  LEA.HI R88, R89, R88, RZ, 0x2 ;  /* 0x0000005859587211 */ /* 0x000fe200078f10ff */
[----:B------:R-:W-:Y:S01]  /*09c0*/  BSSY.RECONVERGENT B0, `(.L_x_2749) ;  /* 0x0000034000007945 */ /* 0x000fe20003800200 */
[----:B------:R-:W-:Y:S02]  /*09d0*/  HFMA2 R93, -RZ, RZ, 0, 0 ;  /* 0x00000000ff5d7431 */ /* 0x000fe400000001ff */
[----:B------:R-:W-:Y:S02]  /*09e0*/  LEA.HI.SX32 R96, R88, R155, 0x1e ;  /* 0x0000009b58607211 */ /* 0x000fe400078ff2ff */
[----:B------:R-:W-:Y:S02]  /*09f0*/  P2R R157, PR, RZ, 0x20 ;  /* 0x00000020ff9d7803 */ /* 0x000fe40000000000 */
[----:B------:R-:W-:Y:S02]  /*0a00*/  MOV R94, RZ ;  /* 0x000000ff005e7202 */ /* 0x000fe40000000f00 */
[----:B------:R-:W-:-:S02]  /*0a10*/  MOV R95, R96 ;  /* 0x00000060005f7202 */ /* 0x000fc40000000f00 */
[----:B---3--:R-:W-:Y:S01]  /*0a20*/  FSEL R92, R84, RZ, !P6 ;  /* 0x000000ff545c7208 */ /* 0x008fe20007000000 */
[----:B0-----:R-:W-:Y:S06]  /*0a30*/  @!P4 BRA `(.L_x_2750) ;  /* 0x0000000000b0c947 */ /* 0x001fec0003800000 */
[----:B------:R-:W0:Y:S01]  /*0a40*/  LDC.64 R84, c[0x0][0x3a8] ;  /* 0x0000ea00ff547b82 */ /* 0x000e220000000a00 */
[----:B------:R-:W-:-:S04]  /*0a50*/  ISETP.NE.U32.AND P4, PT, RZ, UR14, PT ;  /* 0x0000000eff007c0c */ /* 0x000fc8000bf85070 */
[----:B------:R-:W-:-:S03]  /*0a60*/  ISETP.NE.AND.EX P4, PT, RZ, UR15, PT, P4 ;  /* 0x0000000fff007c0c */ /* 0x000fc6000bf85340 */
[----:B------:R-:W1:Y:S01]  /*0a70*/  LDC.64 R88, c[0x0][0x428] ;  /* 0x00010a00ff587b82 */ /* 0x000e620000000a00 */
[----:B------:R-:W-:-:S09]  /*0a80*/  HADD2.F32 R93, -RZ, R98.H0_H0 ;  /* 0x20000062ff5d7230 */ /* 0x000fd20000004100 */
[----:B------:R-:W2:Y:S01]  /*0a90*/  @P4 LDC.64 R94, c[0x0][0x438] ;  /* 0x00010e00ff5e4b82 */ /* 0x000ea20000000a00 */
[----:B0-----:R-:W-:-:S06]  /*0aa0*/  IMAD.WIDE.U32 R84, R96, 0x10, R84 ;  /* 0x0000001060547825 */ /* 0x001fcc00078e0054 */
[----:B------:R-:W3:Y:S01]  /*0ab0*/  LDG.E.128 R84, desc[UR12][R84.64] ;  /* 0x0000000c54547981 */ /* 0x000ee2000c1e1d00 */
[----:B-1----:R-:W-:-:S06]  /*0ac0*/  IMAD.WIDE.U32 R88, R96, 0x10, R88 ;  /* 0x0000001060587825 */ /* 0x002fcc00078e0058 */
[----:B------:R-:W4:Y:S01]  /*0ad0*/  LDG.E.128 R88, desc[UR12][R88.64] ;  /* 0x0000000c58587981 */ /* 0x000f22000c1e1d00 */
[----:B------:R-:W-:Y:S02]  /*0ae0*/  HADD2.F32 R134, -RZ, R98.H1_H1 ;  /* 0x30000062ff867230 */ /* 0x000fe40000004100 */
[----:B------:R-:W-:Y:S02]  /*0af0*/  HADD2.F32 R140, -RZ, R100.H1_H1 ;  /* 0x30000064ff8c7230 */ /* 0x000fe40000004100 */
[----:B--2---:R-:W-:-:S05]  /*0b00*/  @P4 IMAD.WIDE.U32 R94, R96, 0x10, R94 ;  /* 0x00000010605e4825 */ /* 0x004fca00078e005e */
[----:B------:R0:W5:Y:S02]  /*0b10*/  @P4 LDG.E.128 R52, desc[UR12][R94.64] ;  /* 0x0000000c5e344981 */ /* 0x000164000c1e1d00 */
[----:B0-----:R-:W-:Y:S01]  /*0b20*/  IADD3 R95, PT, PT, R96, 0x100, RZ ;  /* 0x00000100605f7810 */ /* 0x001fe20007ffe0ff */
[C---:B---3--:R-:W-:Y:S01]  /*0b30*/  FADD.FTZ R112, -R92.reuse, R84 ;  /* 0x000000545c707221 */ /* 0x048fe20000010100 */
[C---:B------:R-:W-:Y:S01]  /*0b40*/  FADD.FTZ R114, -R92.reuse, R85 ;  /* 0x000000555c727221 */ /* 0x040fe20000010100 */
[----:B------:R-:W-:Y:S02]  /*0b50*/  HADD2.F32 R85, -RZ, R100.H0_H0 ;  /* 0x20000064ff557230 */ /* 0x000fe40000004100 */
[C---:B------:R-:W-:Y:S01]  /*0b60*/  FADD.FTZ R86, -R92.reuse, R86 ;  /* 0x000000565c567221 */ /* 0x040fe20000010100 */
[C---:B-----5:R-:W-:Y:S01]  /*0b70*/  FMUL.FTZ R3, R99.reuse, R112 ;  /* 0x0000007063037220 */ /* 0x060fe20000410000 */
[C---:B------:R-:W-:Y:S01]  /*0b80*/  FMUL.FTZ R114, R99.reuse, R114 ;  /* 0x0000007263727220 */ /* 0x040fe20000410000 */
[----:B------:R-:W-:Y:S01]  /*0b90*/  FADD.FTZ R142, -R92, R87 ;  /* 0x000000575c8e7221 */ /* 0x000fe20000010100 */
[----:B------:R-:W-:Y:S01]  /*0ba0*/  FMUL.FTZ R123, R99, R86 ;  /* 0x00000056637b7220 */ /* 0x000fe20000410000 */
[----:B----4-:R-:W-:Y:S01]  /*0bb0*/  FMUL.FTZ R112, R88, R93 ;  /* 0x0000005d58707220 */ /* 0x010fe20000410000 */
[----:B------:R-:W-:Y:S01]  /*0bc0*/  FMUL.FTZ R119, R89, R134 ;  /* 0x0000008659777220 */ /* 0x000fe20000410000 */
[----:B------:R-:W-:Y:S01]  /*0bd0*/  FMUL.FTZ R134, R90, R85 ;  /* 0x000000555a867220 */ /* 0x000fe20000410000 */
[----:B------:R-:W-:Y:S01]  /*0be0*/  FMUL.FTZ R140, R91, R140 ;  /* 0x0000008c5b8c7220 */ /* 0x000fe20000410000 */
[----:B------:R-:W-:Y:S01]  /*0bf0*/  FADD.FTZ R84, RZ, R112 ;  /* 0x00000070ff547221 */ /* 0x000fe20000010000 */
[----:B------:R-:W-:Y:S01]  /*0c00*/  FFMA.FTZ R85, R3, R112, RZ ;  /* 0x0000007003557223 */ /* 0x000fe200000100ff */
[----:B------:R-:W-:Y:S01]  /*0c10*/  FMUL.FTZ R142, R99, R142 ;  /* 0x0000008e638e7220 */ /* 0x000fe20000410000 */
        /* <DEDUP_REMOVED lines=13> */
[----:B------:R-:W-:-:S07]  /*0cf0*/  FFMA.FTZ R94, R142, R140, R85 ;  /* 0x0000008c8e5e7223 */ /* 0x000fce0000010055 */
.L_x_2750:
[----:B------:R-:W-:Y:S05]  /*0d00*/  BSYNC.RECONVERGENT B0 ;  /* 0x0000000000007941 */ /* 0x000fea0003800200 */
.L_x_2749:
[----:B------:R-:W-:Y:S04]  /*0d10*/  BSSY.RECONVERGENT B0, `(.L_x_2751) ;  /* 0x000002e000007945 */ /* 0x000fe80003800200 */
[----:B------:R-:W-:Y:S05]  /*0d20*/  @!P0 BRA `(.L_x_2752) ;  /* 0x0000000000b08947 */ /* 0x000fea0003800000 */
[----:B------:R-:W0:Y:S01]  /*0d30*/  LDC.64 R84, c[0x0][0x3a8] ;  /* 0x0000ea00ff547b82 */ /* 0x000e220000000a00 */
[----:B------:R-:W-:-:S07]  /*0d40*/  ISETP.NE.U32.AND P4, PT, RZ, UR14, PT ;  /* 0x0000000eff007c0c */ /* 0x000fce000bf85070 */
[----:B------:R-:W1:Y:S01]  /*0d50*/  LDC.64 R88, c[0x0][0x428] ;  /* 0x00010a00ff587b82 */ /* 0x000e620000000a00 */
[----:B0-----:R-:W-:-:S06]  /*0d60*/  IMAD.WIDE.U32 R84, R95, 0x10, R84 ;  /* 0x000000105f547825 */ /* 0x001fcc00078e0054 */
[----:B------:R-:W2:Y:S01]  /*0d70*/  LDG.E.128 R84, desc[UR12][R84.64] ;  /* 0x0000000c54547981 */ /* 0x000ea2000c1e1d00 */
[----:B------:R-:W-:Y:S01]  /*0d80*/  ISETP.NE.AND.EX P4, PT, RZ, UR15, PT, P4 ;  /* 0x0000000fff007c0c */ /* 0x000fe2000bf85340 */
[----:B-1----:R-:W-:-:S06]  /*0d90*/  IMAD.WIDE.U32 R88, R95, 0x10, R88 ;  /* 0x000000105f587825 */ /* 0x002fcc00078e0058 */
[----:B------:R-:W3:Y:S06]  /*0da0*/  LDG.E.128 R88, desc[UR12][R88.64] ;  /* 0x0000000c58587981 */ /* 0x000eec000c1e1d00 */
[----:B------:R-:W0:Y:S01]  /*0db0*/  @P4 LDC.64 R144, c[0x0][0x438] ;  /* 0x00010e00ff904b82 */ /* 0x000e220000000a00 */
[----:B------:R-:W-:Y:S02]  /*0dc0*/  HADD2.F32 R125, -RZ, R101.H0_H0 ;  /* 0x20000065ff7d7230 */ /* 0x000fe40000004100 */
[----:B0-----:R-:W-:-:S05]  /*0dd0*/  @P4 IMAD.WIDE.U32 R144, R95, 0x10, R144 ;  /* 0x000000105f904825 */ /* 0x001fca00078e0090 */
[----:B------:R0:W5:Y:S01]  /*0de0*/  @P4 LDG.E.128 R56, desc[UR12][R144.64] ;  /* 0x0000000c90384981 */ /* 0x000162000c1e1d00 */
[----:B------:R-:W-:Y:S01]  /*0df0*/  IADD3 R95, PT, PT, R95, 0x100, RZ ;  /* 0x000001005f5f7810 */ /* 0x000fe20007ffe0ff */
[C---:B--2---:R-:W-:Y:S01]  /*0e00*/  FADD.FTZ R116, -R92.reuse, R84 ;  /* 0x000000545c747221 */ /* 0x044fe20000010100 */
[C---:B------:R-:W-:Y:S01]  /*0e10*/  FADD.FTZ R118, -R92.reuse, R85 ;  /* 0x000000555c767221 */ /* 0x040fe20000010100 */
[----:B------:R-:W-:Y:S02]  /*0e20*/  HADD2.F32 R84, -RZ, R101.H1_H1 ;  /* 0x30000065ff547230 */ /* 0x000fe40000004100 */
[----:B------:R-:W-:Y:S01]  /*0e30*/  FADD.FTZ R86, -R92, R86 ;  /* 0x000000565c567221 */ /* 0x000fe20000010100 */
[C---:B-----5:R-:W-:Y:S01]  /*0e40*/  FMUL.FTZ R111, R99.reuse, R116 ;  /* 0x00000074636f7220 */ /* 0x060fe20000410000 */
[--C-:B------:R-:W-:Y:S02]  /*0e50*/  HADD2.F32 R85, -RZ, R102.reuse.H0_H0 ;  /* 0x20000066ff557230 */ /* 0x100fe40000004100 */
[C---:B------:R-:W-:Y:S01]  /*0e60*/  FMUL.FTZ R118, R99.reuse, R118 ;  /* 0x0000007663767220 */ /* 0x040fe20000410000 */
[----:B------:R-:W-:Y:S01]  /*0e70*/  FMUL.FTZ R127, R99, R86 ;  /* 0x00000056637f7220 */ /* 0x000fe20000410000 */
[----:B---3--:R-:W-:Y:S01]  /*0e80*/  FMUL.FTZ R116, R88, R125 ;  /* 0x0000007d58747220 */ /* 0x008fe20000410000 */
[----:B------:R-:W-:Y:S01]  /*0e90*/  FMUL.FTZ R125, R89, R84 ;  /* 0x00000054597d7220 */ /* 0x000fe20000410000 */
[----:B0-----:R-:W-:Y:S01]  /*0ea0*/  FMUL.FTZ R144, R90, R85 ;  /* 0x000000555a907220 */ /* 0x001fe20000410000 */
[----:B------:R-:W-:Y:S01]  /*0eb0*/  FADD.FTZ R146, -R92, R87 ;  /* 0x000000575c927221 */ /* 0x000fe20000010100 */
[----:B------:R-:W-:Y:S01]  /*0ec0*/  FADD.FTZ R84, R93, R116 ;  /* 0x000000745d547221 */ /* 0x000fe20000010000 */
[----:B------:R-:W-:Y:S01]  /*0ed0*/  FFMA.FTZ R85, R111, R116, R94 ;  /* 0x000000746f557223 */ /* 0x000fe2000001005e */
[----:B------:R-:W-:-:S02]  /*0ee0*/  HADD2.F32 R86, -RZ, R102.H1_H1 ;  /* 0x30000066ff567230 */ /* 0x000fc40000004100 */
[----:B------:R-:W-:Y:S01]  /*0ef0*/  FMUL.FTZ R146, R99, R146 ;  /* 0x0000009263927220 */ /* 0x000fe20000410000 */
[----:B------:R-:W-:Y:S01]  /*0f00*/  FADD.FTZ R87, R84, R125 ;  /* 0x0000007d54577221 */ /* 0x000fe20000010000 */
[----:B------:R-:W-:Y:S01]  /*0f10*/  FFMA.FTZ R84, R118, R125, R85 ;  /* 0x0000007d76547223 */ /* 0x000fe20000010055 */
        /* <DEDUP_REMOVED lines=13> */
.L_x_2752:
[----:B------:R-:W-:Y:S05]  /*0ff0*/  BSYNC.RECONVERGENT B0 ;  /* 0x0000000000007941 */ /* 0x000fea0003800200 */
.L_x_2751:
[----:B------:R-:W-:Y:S04]  /*1000*/  BSSY.RECONVERGENT B0, `(.L_x_2753) ;  /* 0x000002e000007945 */ /* 0x000fe80003800200 */
[----:B------:R-:W-:Y:S05]  /*1010*/  @!P1 BRA `(.L_x_2754) ;  /* 0x0000000000b09947 */ /* 0x000fea0003800000 */
[----:B------:R-:W0:Y:S01]  /*1020*/  LDC.64 R84, c[0x0][0x3a8] ;  /* 0x0000ea00ff547b82 */ /* 0x000e220000000a00 */
[----:B------:R-:W-:-:S07]  /*1030*/  ISETP.NE.U32.AND P4, PT, RZ, UR14, PT ;  /* 0x0000000eff007c0c */ /* 0x000fce000bf85070 */
[----:B------:R-:W1:Y:S01]  /*1040*/  LDC.64 R88, c[0x0][0x428] ;  /* 0x00010a00ff587b82 */ /* 0x000e620000000a00 */
[----:B------:R-:W-:-:S13]  /*1050*/  ISETP.NE.AND.EX P4, PT, RZ, UR15, PT, P4 ;  /* 0x0000000fff007c0c */ /* 0x000fda000bf85340 */
[----:B------:R-:W2:Y:S01]  /*1060*/  @P4 LDC.64 R162, c[0x0][0x438] ;  /* 0x00010e00ffa24b82 */ /* 0x000ea20000000a00 */
[----:B0-----:R-:W-:-:S06]  /*1070*/  IMAD.WIDE.U32 R84, R95, 0x10, R84 ;  /* 0x000000105f547825 */ /* 0x001fcc00078e0054 */
[----:B------:R-:W3:Y:S01]  /*1080*/  LDG.E.128 R84, desc[UR12][R84.64] ;  /* 0x0000000c54547981 */ /* 0x000ee2000c1e1d00 */
[----:B-1----:R-:W-:-:S06]  /*1090*/  IMAD.WIDE.U32 R88, R95, 0x10, R88 ;  /* 0x000000105f587825 */ /* 0x002fcc00078e0058 */
[----:B------:R-:W4:Y:S01]  /*10a0*/  LDG.E.128 R88, desc[UR12][R88.64] ;  /* 0x0000000c58587981 */ /* 0x000f22000c1e1d00 */
[----:B--2---:R-:W-:-:S05]  /*10b0*/  @P4 IMAD.WIDE.U32 R162, R95, 0x10, R162 ;  /* 0x000000105fa24825 */ /* 0x004fca00078e00a2 */
[----:B------:R0:W5:Y:S01]  /*10c0*/  @P4 LDG.E.128 R60, desc[UR12][R162.64] ;  /* 0x0000000ca23c4981 */ /* 0x000162000c1e1d00 */
[--C-:B------:R-:W-:Y:S01]  /*10d0*/  HADD2.F32 R129, -RZ, R103.reuse.H0_H0 ;  /* 0x20000067ff817230 */ /* 0x100fe20000004100 */
[----:B------:R-:W-:Y:S01]  /*10e0*/  IADD3 R95, PT, PT, R95, 0x100, RZ ;  /* 0x000001005f5f7810 */ /* 0x000fe20007ffe0ff */
[C---:B---3--:R-:W-:Y:S01]  /*10f0*/  FADD.FTZ R120, -R92.reuse, R84 ;  /* 0x000000545c787221 */ /* 0x048fe20000010100 */
[C---:B------:R-:W-:Y:S01]  /*1100*/  FADD.FTZ R122, -R92.reuse, R85 ;  /* 0x000000555c7a7221 */ /* 0x040fe20000010100 */
[----:B------:R-:W-:Y:S02]  /*1110*/  HADD2.F32 R84, -RZ, R103.H1_H1 ;  /* 0x30000067ff547230 */ /* 0x000fe40000004100 */
[----:B------:R-:W-:Y:S01]  /*1120*/  FADD.FTZ R86, -R92, R86 ;  /* 0x000000565c567221 */ /* 0x000fe20000010100 */
[C---:B-----5:R-:W-:Y:S01]  /*1130*/  FMUL.FTZ R113, R99.reuse, R120 ;  /* 0x0000007863717220 */ /* 0x060fe20000410000 */
[--C-:B------:R-:W-:Y:S02]  /*1140*/  HADD2.F32 R85, -RZ, R104.reuse.H0_H0 ;  /* 0x20000068ff557230 */ /* 0x100fe40000004100 */
[C---:B------:R-:W-:Y:S01]  /*1150*/  FMUL.FTZ R122, R99.reuse, R122 ;  /* 0x0000007a637a7220 */ /* 0x040fe20000410000 */
[----:B------:R-:W-:Y:S01]  /*1160*/  FMUL.FTZ R131, R99, R86 ;  /* 0x0000005663837220 */ /* 0x000fe20000410000 */
[----:B----4-:R-:W-:Y:S01]  /*1170*/  FMUL.FTZ R120, R88, R129 ;  /* 0x0000008158787220 */ /* 0x010fe20000410000 */
[----:B------:R-:W-:Y:S01]  /*1180*/  FMUL.FTZ R129, R89, R84 ;  /* 0x0000005459817220 */ /* 0x000fe20000410000 */
[----:B------:R-:W-:Y:S01]  /*1190*/  FMUL.FTZ R148, R90, R85 ;  /* 0x000000555a947220 */ /* 0x000fe20000410000 */
        /* <DEDUP_REMOVED lines=19> */
[----:B0-----:R-:W-:-:S07]  /*12d0*/  FFMA.FTZ R94, R150, R147, R85 ;  /* 0x00000093965e7223 */ /* 0x001fce0000010055 */
.L_x_2754:
[----:B------:R-:W-:Y:S05]  /*12e0*/  BSYNC.RECONVERGENT B0 ;  /* 0x0000000000007941 */ /* 0x000fea0003800200 */
.L_x_2753:
        /* <DEDUP_REMOVED lines=25> */
[----:B------:R-:W-:Y:S01]  /*1480*/  FMUL.FTZ R152, R90, R85 ;  /* 0x000000555a987220 */ /* 0x000fe20000410000 */
[----:B0-----:R-:W-:Y:S01]  /*1490*/  FADD.FTZ R154, -R92, R87 ;  /* 0x000000575c9a7221 */ /* 0x001fe20000010100 */
        /* <DEDUP_REMOVED lines=19> */
.L_x_2756:
[----:B------:R-:W-:Y:S05]  /*15d0*/  BSYNC.RECONVERGENT B0 ;  /* 0x0000000000007941 */ /* 0x000fea0003800200 */
.L_x_2755:
        /* <DEDUP_REMOVED lines=46> */
.L_x_2758:
[----:B------:R-:W-:Y:S05]  /*18c0*/  BSYNC.RECONVERGENT B0 ;  /* 0x0000000000007941 */ /* 0x000fea0003800200 */
.L_x_2757:
[----:B------:R-:W-:Y:S04]  /*18d0*/  BSSY.RECONVERGENT B0, `(.L_x_2759) ;  /* 0x000002d000007945 */ /* 0x000fe80003800200 */
[----:B------:R-:W-:Y:S05]  /*18e0*/  @!P5 BRA `(.L_x_2760) ;  /* 0x0000000000acd947 */ /* 0x000fea0003800000 */
[----:B------:R-:W0:Y:S01]  /*18f0*/  LDC.64 R84, c[0x0][0x3a8] ;  /* 0x0000ea00ff547b82 */ /* 0x000e220000000a00 */
[----:B------:R-:W-:-:S04]  /*1900*/  ISETP.NE.U32.AND P4, PT, RZ, UR14, PT ;  /* 0x0000000eff007c0c */ /* 0x000fc8000bf85070 */
[----:B------:R-:W-:-:S03]  /*1910*/  ISETP.NE.AND.EX P4, PT, RZ, UR15, PT, P4 ;  /* 0x0000000fff007c0c */ /* 0x000fc6000bf85340 */
[----:B------:R-:W1:Y:S10]  /*1920*/  LDC.64 R88, c[0x0][0x428] ;  /* 0x00010a00ff587b82 */ /* 0x000e740000000a00 */
[----:B------:R-:W2:Y:S01]  /*1930*/  @P4 LDC.64 R160, c[0x0][0x438] ;  /* 0x00010e00ffa04b82 */ /* 0x000ea20000000a00 */
[----:B0-----:R-:W-:-:S06]  /*1940*/  IMAD.WIDE.U32 R84, R95, 0x10, R84 ;  /* 0x000000105f547825 */ /* 0x001fcc00078e0054 */
[----:B------:R-:W3:Y:S01]  /*1950*/  LDG.E.128 R84, desc[UR12][R84.64] ;  /* 0x0000000c54547981 */ /* 0x000ee2000c1e1d00 */
[----:B-1----:R-:W-:-:S06]  /*1960*/  IMAD.WIDE.U32 R88, R95, 0x10, R88 ;  /* 0x000000105f587825 */ /* 0x002fcc00078e0058 */
[----:B------:R-:W4:Y:S01]  /*1970*/  LDG.E.128 R88, desc[UR12][R88.64] ;  /* 0x0000000c58587981 */ /* 0x000f22000c1e1d00 */
[----:B--2---:R-:W-:-:S04]  /*1980*/  @P4 IMAD.WIDE.U32 R160, R95, 0x10, R160 ;  /* 0x000000105fa04825 */ /* 0x004fc800078e00a0 */
[--C-:B------:R-:W-:Y:S01]  /*1990*/  HADD2.F32 R95, -RZ, R109.reuse.H0_H0 ;  /* 0x2000006dff5f7230 */ /* 0x100fe20000004100 */
[----:B------:R0:W5:Y:S01]  /*19a0*/  @P4 LDG.E.128 R72, desc[UR12][R160.64] ;  /* 0x0000000ca0484981 */ /* 0x000162000c1e1d00 */
[C---:B---3--:R-:W-:Y:S01]  /*19b0*/  FADD.FTZ R132, -R92.reuse, R84 ;  /* 0x000000545c847221 */ /* 0x048fe20000010100 */
[C---:B------:R-:W-:Y:S01]  /*19c0*/  FADD.FTZ R136, -R92.reuse, R85 ;  /* 0x000000555c887221 */ /* 0x040fe20000010100 */
[----:B------:R-:W-:Y:S02]  /*19d0*/  HADD2.F32 R84, -RZ, R109.H1_H1 ;  /* 0x3000006dff547230 */ /* 0x000fe40000004100 */
[C---:B------:R-:W-:Y:S01]  /*19e0*/  FADD.FTZ R86, -R92.reuse, R86 ;  /* 0x000000565c567221 */ /* 0x040fe20000010100 */
[C---:B-----5:R-:W-:Y:S01]  /*19f0*/  FMUL.FTZ R121, R99.reuse, R132 ;  /* 0x0000008463797220 */ /* 0x060fe20000410000 */
[--C-:B------:R-:W-:Y:S02]  /*1a00*/  HADD2.F32 R85, -RZ, R110.reuse.H0_H0 ;  /* 0x2000006eff557230 */ /* 0x100fe40000004100 */
[----:B------:R-:W-:Y:S01]  /*1a10*/  FMUL.FTZ R136, R99, R136 ;  /* 0x0000008863887220 */ /* 0x000fe20000410000 */
[----:B------:R-:W-:Y:S01]  /*1a20*/  FADD.FTZ R92, -R92, R87 ;  /* 0x000000575c5c7221 */ /* 0x000fe20000010100 */
[----:B----4-:R-:W-:Y:S01]  /*1a30*/  FMUL.FTZ R132, R88, R95 ;  /* 0x0000005f58847220 */ /* 0x010fe20000410000 */
[----:B------:R-:W-:Y:S01]  /*1a40*/  FMUL.FTZ R141, R89, R84 ;  /* 0x00000054598d7220 */ /* 0x000fe20000410000 */
[----:B------:R-:W-:Y:S01]  /*1a50*/  FMUL.FTZ R138, R90, R85 ;  /* 0x000000555a8a7220 */ /* 0x000fe20000410000 */
[----:B------:R-:W-:Y:S01]  /*1a60*/  FADD.FTZ R4, R4, R88 ;  /* 0x0000005804047221 */ /* 0x000fe20000010000 */
[----:B------:R-:W-:Y:S01]  /*1a70*/  FADD.FTZ R84, R93, R132 ;  /* 0x000000845d547221 */ /* 0x000fe20000010000 */
[----:B------:R-:W-:Y:S01]  /*1a80*/  FFMA.FTZ R85, R121, R132, R94 ;  /* 0x0000008479557223 */ /* 0x000fe2000001005e */
[----:B------:R-:W-:Y:S01]  /*1a90*/  FFMA.FTZ R28, R88, R121, R28 ;  /* 0x00000079581c7223 */ /* 0x000fe2000001001c */
[----:B------:R-:W-:-:S02]  /*1aa0*/  HADD2.F32 R88, -RZ, R110.H1_H1 ;  /* 0x3000006eff587230 */ /* 0x000fc40000004100 */
[----:B------:R-:W-:Y:S01]  /*1ab0*/  FADD.FTZ R87, R84, R141 ;  /* 0x0000008d54577221 */ /* 0x000fe20000010000 */
[C---:B------:R-:W-:Y:S01]  /*1ac0*/  FMUL.FTZ R143, R99.reuse, R86 ;  /* 0x00000056638f7220 */ /* 0x040fe20000410000 */
[----:B------:R-:W-:Y:S01]  /*1ad0*/  FFMA.FTZ R84, R136, R141, R85 ;  /* 0x0000008d88547223 */ /* 0x000fe20000010055 */
[----:B0-----:R-:W-:Y:S01]  /*1ae0*/  FMUL.FTZ R160, R99, R92 ;  /* 0x0000005c63a07220 */ /* 0x001fe20000410000 */
        /* <DEDUP_REMOVED lines=11> */
.L_x_2760:
[----:B------:R-:W-:Y:S05]  /*1ba0*/  BSYNC.RECONVERGENT B0 ;  /* 0x0000000000007941 */ /* 0x000fea0003800200 */
.L_x_2759:
        /* <DEDUP_REMOVED lines=32> */
.L_x_2762:
[----:B------:R-:W-:Y:S05]  /*1db0*/  BSYNC.RECONVERGENT B0 ;  /* 0x0000000000007941 */ /* 0x000fea0003800200 */
.L_x_2761:
[----:B------:R-:W1:Y:S08]  /*1dc0*/  S2UR UR5, SR_CgaCtaId ;  /* 0x00000000000579c3 */ /* 0x000e700000008800 */
[----:B------:R-:W-:Y:S06]  /*1dd0*/  BAR.SYNC.DEFER_BLOCKING 0x0 ;  /* 0x0000000000007b1d */ /* 0x000fec0000010000 */
        /* <DEDUP_REMOVED lines=9> */
[----:B------:R-:W-:Y:S01]  /*1e70*/  @!UP1 UIADD3 UR5, UPT, UPT, UR4, 0x6010, URZ ;  /* 0x0000601004059890 */ /* 0x000fe2000fffe0ff */
[----:B-1----:R-:W-:Y:S01]  /*1e80*/  FADD.FTZ R85, RZ, R88 ;  /* 0x00000058ff557221 */ /* 0x002fe20000010000 */
[----:B------:R-:W-:-:S03]  /*1e90*/  FADD.FTZ R88, RZ, R89 ;  /* 0x00000059ff587221 */ /* 0x000fc60000010000 */
[----:B------:R-:W-:Y:S01]  /*1ea0*/  FADD.FTZ R159, R90, R85 ;  /* 0x000000555a9f7221 */ /* 0x000fe20000010000 */
[----:B------:R-:W-:-:S03]  /*1eb0*/  FADD.FTZ R162, R91, R88 ;  /* 0x000000585ba27221 */ /* 0x000fc60000010000 */
[----:B0-----:R-:W0:Y:S01]  /*1ec0*/  LDS.128 R84, [UR5] ;  /* 0x00000005ff547984 */ /* 0x001e220008000c00 */
        /* <DEDUP_REMOVED lines=10> */
[----:B------:R-:W-:Y:S02]  /*1f70*/  FADD.FTZ R162, R162, R89 ;  /* 0x00000059a2a27221 */ /* 0x000fe40000010000 */
[----:B------:R-:W1:Y:S01]  /*1f80*/  LDC.U8 R86, c[0x0][0x410] ;  /* 0x00010400ff567b82 */ /* 0x000e620000000000 */
[----:B------:R-:W-:Y:S01]  /*1f90*/  FADD.FTZ R159, R90, R159 ;  /* 0x0000009f5a9f7221 */ /* 0x000fe20000010000 */
[----:B------:R-:W-:-:S03]  /*1fa0*/  FADD.FTZ R162, R91, R162 ;  /* 0x000000a25ba27221 */ /* 0x000fc60000010000 */
[----:B--2---:R-:W-:Y:S01]  /*1fb0*/  FADD.FTZ R159, R159, R92 ;  /* 0x0000005c9f9f7221 */ /* 0x004fe20000010000 */
[----:B------:R-:W-:-:S03]  /*1fc0*/  FADD.FTZ R162, R162, R93 ;  /* 0x0000005da2a27221 */ /* 0x000fc60000010000 */
[----:B------:R-:W-:Y:S01]  /*1fd0*/  FADD.FTZ R94, R94, R159 ;  /* 0x0000009f5e5e7221 */ /* 0x000fe20000010000 */
[----:B------:R-:W-:Y:S01]  /*1fe0*/  FADD.FTZ R95, R95, R162 ;  /* 0x000000a25f5f7221 */ /* 0x000fe20000010000 */
[----:B0-----:R-:W-:Y:S02]  /*1ff0*/  IADD3 R97, PT, PT, R97, R84, RZ ;  /* 0x0000005461617210 */ /* 0x001fe40007ffe0ff */
[----:B------:R-:W-:Y:S01]  /*2000*/  FMUL.FTZ R84, R94, UR11 ;  /* 0x0000000b5e547c20 */ /* 0x000fe20008410000 */
[----:B------:R-:W-:Y:S01]  /*2010*/  FMUL.FTZ R94, R95, UR11 ;  /* 0x0000000b5f5e7c20 */ /* 0x000fe20008410000 */
[----:B------:R-:W-:Y:S02]  /*2020*/  ISETP.GE.AND P5, PT, R97, R85, PT ;  /* 0x000000556100720c */ /* 0x000fe40003fa6270 */
[----:B-1----:R-:W-:Y:S02]  /*2030*/  ISETP.NE.AND P4, PT, R86, RZ, PT ;  /* 0x000000ff5600720c */ /* 0x002fe40003f85270 */
[----:B------:R-:W-:-:S02]  /*2040*/  P2R R162, PR, RZ, 0x20 ;  /* 0x00000020ffa27803 */ /* 0x000fc40000000000 */
[----:B------:R-:W-:Y:S02]  /*2050*/  P2R R161, PR, RZ, 0x10 ;  /* 0x00000010ffa17803 */ /* 0x000fe40000000000 */
[----:B------:R-:W-:Y:S02]  /*2060*/  FSEL R95, R84, RZ, !P4 ;  /* 0x000000ff545f7208 */ /* 0x000fe40006000000 */
[----:B------:R-:W-:-:S04]  /*2070*/  ISETP.GE.U32.AND P4, PT, R2, 0x100, PT ;  /* 0x000001000200780c */ /* 0x000fc80003f86070 */
[----:B------:R-:W-:-:S09]  /*2080*/  P2R R159, PR, RZ, 0x10 ;  /* 0x00000010ff9f7803 */ /* 0x000fd20000000000 */
[----:B------:R-:W-:Y:S05]  /*2090*/  @!P4 BRA `(.L_x_2764) ;  /* 0x0000000800b8c947 */ /* 0x000fea0003800000 */
        /* <DEDUP_REMOVED lines=13> */
[-C--:B------:R-:W-:Y:S02]  /*2170*/  FFMA.FTZ R87, R142, R94.reuse, R95 ;  /* 0x0000005e8e577223 */ /* 0x080fe4000001005f */
[----:B------:R-:W-:Y:S01]  /*2180*/  FADD.FTZ R84, R112, -R85 ;  /* 0x8000005570547221 */ /* 0x000fe20000010000 */
[----:B------:R-:W-:Y:S01]  /*2190*/  FFMA.FTZ R85, R123, R94, R95 ;  /* 0x0000005e7b557223 */ /* 0x000fe2000001005f */
[----:B------:R-:W-:Y:S01]  /*21a0*/  FADD.FTZ R86, R119, -R86 ;  /* 0x8000005677567221 */ /* 0x000fe20000010000 */
[----:B------:R-:W-:Y:S01]  /*21b0*/  FADD.FTZ R90, R140, -R87 ;  /* 0x800000578c5a7221 */ /* 0x000fe20000010000 */
[C---:B-----5:R-:W-:Y:S01]  /*21c0*/  FMUL.FTZ R84, R99.reuse, R84 ;  /* 0x0000005463547220 */ /* 0x060fe20000410000 */
[----:B------:R-:W-:Y:S01]  /*21d0*/  FADD.FTZ R88, R134, -R85 ;  /* 0x8000005586587221 */ /* 0x000fe20000010000 */
[C---:B------:R-:W-:Y:S01]  /*21e0*/  FMUL.FTZ R85, R99.reuse, R86 ;  /* 0x0000005663557220 */ /* 0x040fe20000410000 */
[----:B------:R-:W-:-:S02]  /*21f0*/  FMUL.FTZ R87, R99, R90 ;  /* 0x0000005a63577220 */ /* 0x000fc40000410000 */
[----:B------:R-:W-:Y:S01]  /*2200*/  FMUL.FTZ R86, R99, R88 ;  /* 0x0000005863567220 */ /* 0x000fe20000410000 */
[----:B------:R-:W-:Y:S06]  /*2210*/  BRA `(.L_x_2768) ;  /* 0x0000000800207947 */ /* 0x000fec0003800000 */
.L_x_2767:
        /* <DEDUP_REMOVED lines=8> */
[C---:B-----5:R-:W-:Y:S01]  /*22a0*/  FMUL.FTZ R84, R99.reuse, R84 ;  /* 0x0000005463547220 */ /* 0x060fe20000410000 */
        /* <DEDUP_REMOVED lines=8> */
.L_x_2766:
        /* <DEDUP_REMOVED lines=20> */
.L_x_2769:
        /* <DEDUP_REMOVED lines=21> */
.L_x_2765:
        /* <DEDUP_REMOVED lines=21> */
.L_x_2771:
        /* <DEDUP_REMOVED lines=17> */
.L_x_2770:
        /* <DEDUP_REMOVED lines=20> */
.L_x_2772:
        /* <DEDUP_REMOVED lines=20> */
.L_x_2768:
        /* <DEDUP_REMOVED lines=14> */
.L_x_2764:
[----:B------:R-:W-:Y:S05]  /*2b80*/  BSYNC.RECONVERGENT B0 ;  /* 0x0000000000007941 */ /* 0x000fea0003800200 */
.L_x_2763:
        /* <DEDUP_REMOVED lines=34> */
.L_x_2777:
        /* <DEDUP_REMOVED lines=17> */
.L_x_2776:
        /* <DEDUP_REMOVED lines=21> */
.L_x_2779:
        /* <DEDUP_REMOVED lines=13> */
.L_x_2775:
        /* <DEDUP_REMOVED lines=29> */
.L_x_2781:
        /* <DEDUP_REMOVED lines=17> */
.L_x_2780:
        /* <DEDUP_REMOVED lines=21> */
.L_x_2782:
        /* <DEDUP_REMOVED lines=11> */
[----:B------:R-:W-:-:S07]  /*35c0*/  FMUL.FTZ R86, R99, R88 ;  /* 0x0000005863567220 */ /* 0x000fce0000410000 */
.L_x_2778:
[----:B------:R-:W0:Y:S08]  /*35d0*/  @P4 LDC.64 R88, c[0x0][0x478] ;  /* 0x00011e00ff584b82 */ /* 0x000e300000000a00 */
[----:B------:R-:W1:Y:S01]  /*35e0*/  LDC.64 R90, c[0x0][0x468] ;  /* 0x00011a00ff5a7b82 */ /* 0x000e620000000a00 */
[----:B0-----:R-:W-:-:S07]  /*35f0*/  @P4 IMAD.WIDE.U32 R92, R96, 0x10, R88 ;  /* 0x00000010605c4825 */ /* 0x001fce00078e0058 */
[----:B------:R-:W0:Y:S01]  /*3600*/  @P5 LDC.64 R88, c[0x0][0x470] ;  /* 0x00011c00ff585b82 */ /* 0x000e220000000a00 */
[----:B------:R2:W-:Y:S01]  /*3610*/  @P4 STG.E.128 desc[UR12][R92.64], R80 ;  /* 0x000000505c004986 */ /* 0x0005e2000c101d0c */
[----:B-1----:R-:W-:-:S05]  /*3620*/  IMAD.WIDE.U32 R90, R96, 0x10, R90 ;  /* 0x00000010605a7825 */ /* 0x002fca00078e005a */
[----:B------:R2:W-:Y:S01]  /*3630*/  STG.E.128 desc[UR12][R90.64], R84 ;  /* 0x000000545a007986 */ /* 0x0005e2000c101d0c */
[C---:B0-----:R-:W-:Y:S01]  /*3640*/  @P5 IMAD.WIDE.U32 R88, R96.reuse, 0x10, R88 ;  /* 0x0000001060585825 */ /* 0x041fe200078e0058 */
[----:B------:R-:W-:-:S04]  /*3650*/  IADD3 R96, PT, PT, R96, 0x100, RZ ;  /* 0x0000010060607810 */ /* 0x000fc80007ffe0ff */
[----:B------:R2:W-:Y:S03]  /*3660*/  @P5 STG.E.128 desc[UR12][R88.64], R76 ;  /* 0x0000004c58005986 */ /* 0x0005e6000c101d0c */
.L_x_2774:
[----:B------:R-:W-:Y:S05]  /*3670*/  BSYNC.RECONVERGENT B0 ;  /* 0x0000000000007941 */ /* 0x000fea0003800200 */
.L_x_2773:
        /* <DEDUP_REMOVED lines=13> */
[-CC-:B0-2---:R-:W-:Y:S01]  /*3750*/  FFMA.FTZ R77, R113, R94.reuse, R95.reuse ;  /* 0x0000005e714d7223 */ /* 0x185fe2000001005f */
        /* <DEDUP_REMOVED lines=20> */
.L_x_2787:
        /* <DEDUP_REMOVED lines=17> */
.L_x_2786:
[----:B0-2---:R-:W0:Y:S02]  /*39b0*/  LDC.64 R84, c[0x0][0x470] ;  /* 0x00011c00ff547b82 */ /* 0x005e240000000a00 */
        /* <DEDUP_REMOVED lines=20> */
.L_x_2789:
        /* <DEDUP_REMOVED lines=13> */
.L_x_2785:
[----:B0-2---:R-:W0:Y:S02]  /*3bd0*/  LDC.64 R84, c[0x0][0x478] ;  /* 0x00011e00ff547b82 */ /* 0x005e240000000a00 */
        /* <DEDUP_REMOVED lines=28> */
.L_x_2791:
        /* <DEDUP_REMOVED lines=17> */
.L_x_2790:
        /* <DEDUP_REMOVED lines=21> */
.L_x_2792:
        /* <DEDUP_REMOVED lines=12> */
.L_x_2788:
        /* <DEDUP_REMOVED lines=10> */
.L_x_2784:
[----:B------:R-:W-:Y:S05]  /*4160*/  BSYNC.RECONVERGENT B0 ;  /* 0x0000000000007941 */ /* 0x000fea0003800200 */
.L_x_2783:
        /* <DEDUP_REMOVED lines=13> */
[-CC-:B0-23--:R-:W-:Y:S01]  /*4240*/  FFMA.FTZ R77, R115, R94.reuse, R95.reuse ;  /* 0x0000005e734d7223 */ /* 0x18dfe2000001005f */
        /* <DEDUP_REMOVED lines=20> */
.L_x_2797:
        /* <DEDUP_REMOVED lines=17> */
.L_x_2796:
[----:B0-23--:R-:W0:Y:S02]  /*44a0*/  LDC.64 R84, c[0x0][0x470] ;  /* 0x00011c00ff547b82 */ /* 0x00de240000000a00 */
        /* <DEDUP_REMOVED lines=20> */
.L_x_2799:
        /* <DEDUP_REMOVED lines=13> */
.L_x_2795:
[----:B0-23--:R-:W0:Y:S02]  /*46c0*/  LDC.64 R84, c[0x0][0x478] ;  /* 0x00011e00ff547b82 */ /* 0x00de240000000a00 */
        /* <DEDUP_REMOVED lines=28> */
.L_x_2801:
        /* <DEDUP_REMOVED lines=17> */
.L_x_2800:
        /* <DEDUP_REMOVED lines=21> */
.L_x_2802:
        /* <DEDUP_REMOVED lines=12> */
.L_x_2798:
        /* <DEDUP_REMOVED lines=10> */
.L_x_2794:
[----:B------:R-:W-:Y:S05]  /*4c50*/  BSYNC.RECONVERGENT B0 ;  /* 0x0000000000007941 */ /* 0x000fea0003800200 */
.L_x_2793:
        /* <DEDUP_REMOVED lines=13> */
[-CC-:B0-234-:R-:W-:Y:S01]  /*4d30*/  FFMA.FTZ R77, R117, R94.reuse, R95.reuse ;  /* 0x0000005e754d7223 */ /* 0x19dfe2000001005f */
        /* <DEDUP_REMOVED lines=20> */
.L_x_2807:
        /* <DEDUP_REMOVED lines=17> */
.L_x_2806:
[----:B0-234-:R-:W0:Y:S02]  /*4f90*/  LDC.64 R84, c[0x0][0x470] ;  /* 0x00011c00ff547b82 */ /* 0x01de240000000a00 */
        /* <DEDUP_REMOVED lines=20> */
.L_x_2809:
        /* <DEDUP_REMOVED lines=13> */
.L_x_2805:
[----:B0-234-:R-:W0:Y:S02]  /*51b0*/  LDC.64 R84, c[0x0][0x478] ;  /* 0x00011e00ff547b82 */ /* 0x01de240000000a00 */
        /* <DEDUP_REMOVED lines=28> */
.L_x_2811:
        /* <DEDUP_REMOVED lines=17> */
.L_x_2810:
        /* <DEDUP_REMOVED lines=21> */
.L_x_2812:
        /* <DEDUP_REMOVED lines=12> */
.L_x_2808:
        /* <DEDUP_REMOVED lines=10> */
.L_x_2804:
[----:B------:R-:W-:Y:S05]  /*5740*/  BSYNC.RECONVERGENT B0 ;  /* 0x0000000000007941 */ /* 0x000fea0003800200 */
.L_x_2803:
[----:B------:R-:W-:Y:S01]  /*5750*/  ISETP.NE.AND P4, PT, R157, RZ, PT ;  /* 0x000000ff9d00720c */ /* 0x000fe20003f85270 */
[----:B------:R-:W-:-:S12]  /*5760*/  BSSY.RECONVERGENT B0, `(.L_x_2813) ;  /* 0x00000ad000007945 */ /* 0x000fd80003800200 */
        /* <DEDUP_REMOVED lines=33> */
.L_x_2817:
        /* <DEDUP_REMOVED lines=17> */
.L_x_2816:
        /* <DEDUP_REMOVED lines=21> */
.L_x_2819:
        /* <DEDUP_REMOVED lines=13> */
.L_x_2815:
        /* <DEDUP_REMOVED lines=29> */
.L_x_2821:
        /* <DEDUP_REMOVED lines=17> */
.L_x_2820:
        /* <DEDUP_REMOVED lines=21> */
.L_x_2822:
        /* <DEDUP_REMOVED lines=11> */
[----:B------:R-:W-:-:S07]  /*6190*/  FMUL.FTZ R86, R99, R88 ;  /* 0x0000005863567220 */ /* 0x000fce0000410000 */
.L_x_2818:
        /* <DEDUP_REMOVED lines=9> */
.L_x_2814:
[----:B------:R-:W-:Y:S05]  /*6230*/  BSYNC.RECONVERGENT B0 ;  /* 0x0000000000007941 */ /* 0x000fea0003800200 */
.L_x_2813:
[----:B------:R-:W-:Y:S01]  /*6240*/  ISETP.NE.AND P4, PT, R162, RZ, PT ;  /* 0x000000ffa200720c */ /* 0x000fe20003f85270 */
[----:B------:R-:W-:-:S12]  /*6250*/  UPLOP3.LUT UP1, UPT, UPT, UPT, UP1, 0x40, 0x4 ;  /* 0x000000000004789c */ /* 0x000fd80003f2e810 */
[----:B------:R-:W-:Y:S05]  /*6260*/  @!P4 BRA `(.L_x_2823) ;  /* 0xffffffa40090c947 */ /* 0x000fea000383ffff */
.L_x_2748:
[----:B------:R-:W1:Y:S01]  /*6270*/  S2UR UR4, SR_CTAID.X ;  /* 0x00000000000479c3 */ /* 0x000e620000002500 */
[----:B------:R-:W-:Y:S02]  /*6280*/  ISETP.NE.AND P5, PT, R159, RZ, PT ;  /* 0x000000ff9f00720c */ /* 0x000fe40003fa5270 */
[----:B------:R-:W-:-:S05]  /*6290*/  ISETP.NE.AND P4, PT, R157, RZ, PT ;  /* 0x000000ff9d00720c */ /* 0x000fca0003f85270 */
[----:B------:R-:W0:Y:S08]  /*62a0*/  LDC.64 R2, c[0x0][0x440] ;  /* 0x00011000ff027b82 */ /* 0x000e300000000a00 */
[----:B-----5:R-:W2:Y:S08]  /*62b0*/  LDC.64 R52, c[0x0][0x448] ;  /* 0x00011200ff347b82 */ /* 0x020eb00000000a00 */
[----:B------:R-:W3:Y:S01]  /*62c0*/  LDC.64 R54, c[0x0][0x440] ;  /* 0x00011000ff367b82 */ /* 0x000ee20000000a00 */
[----:B-1----:R-:W-:-:S05]  /*62d0*/  IMAD R0, R0, UR4, RZ ;  /* 0x0000000400007c24 */ /* 0x002fca000f8e02ff */
[----:B------:R-:W-:Y:S02]  /*62e0*/  LEA.HI R155, R0, R155, RZ, 0x1e ;  /* 0x0000009b009b7211 */ /* 0x000fe400078ff0ff */
[----:B------:R-:W1:Y:S03]  /*62f0*/  LDC.64 R56, c[0x0][0x448] ;  /* 0x00011200ff387b82 */ /* 0x000e660000000a00 */
[----:B0-----:R-:W-:-:S05]  /*6300*/  @P5 IMAD.WIDE.U32 R2, R155, 0x10, R2 ;  /* 0x000000109b025825 */ /* 0x001fca00078e0002 */
[----:B------:R-:W0:Y:S01]  /*6310*/  LDC.64 R58, c[0x0][0x440] ;  /* 0x00011000ff3a7b82 */ /* 0x000e220000000a00 */
[C---:B--2---:R-:W-:Y:S01]  /*6320*/  @P5 IMAD.WIDE.U32 R52, R155.reuse, 0x10, R52 ;  /* 0x000000109b345825 */ /* 0x044fe200078e0034 */
[----:B------:R-:W-:Y:S01]  /*6330*/  @P5 IADD3 R155, PT, PT, R155, 0x100, RZ ;  /* 0x000001009b9b5810 */ /* 0x000fe20007ffe0ff */
[----:B------:R2:W-:Y:S04]  /*6340*/  @P5 STG.E.128 desc[UR12][R2.64], R24 ;  /* 0x0000001802005986 */ /* 0x0005e8000c101d0c */
[----:B------:R2:W-:Y:S01]  /*6350*/  @P5 STG.E.128 desc[UR12][R52.64], R48 ;  /* 0x0000003034005986 */ /* 0x0005e2000c101d0c */
[----:B------:R-:W4:Y:S01]  /*6360*/  LDC.64 R60, c[0x0][0x448] ;  /* 0x00011200ff3c7b82 */ /* 0x000f220000000a00 */
[----:B---3--:R-:W-:-:S05]  /*6370*/  @P0 IMAD.WIDE.U32 R54, R155, 0x10, R54 ;  /* 0x000000109b360825 */ /* 0x008fca00078e0036 */
[----:B------:R2:W-:Y:S02]  /*6380*/  @P0 STG.E.128 desc[UR12][R54.64], R20 ;  /* 0x0000001436000986 */ /* 0x0005e4000c101d0c */
[----:B------:R-:W3:Y:S01]  /*6390*/  LDC.64 R62, c[0x0][0x440] ;  /* 0x00011000ff3e7b82 */ /* 0x000ee20000000a00 */
[C---:B-1----:R-:W-:Y:S01]  /*63a0*/  @P0 IMAD.WIDE.U32 R56, R155.reuse, 0x10, R56 ;  /* 0x000000109b380825 */ /* 0x042fe200078e0038 */
[----:B------:R-:W-:-:S04]  /*63b0*/  @P0 IADD3 R155, PT, PT, R155, 0x100, RZ ;  /* 0x000001009b9b0810 */ /* 0x000fc80007ffe0ff */
[----:B------:R2:W-:Y:S02]  /*63c0*/  @P0 STG.E.128 desc[UR12][R56.64], R44 ;  /* 0x0000002c38000986 */ /* 0x0005e4000c101d0c */
[----:B------:R-:W1:Y:S01]  /*63d0*/  LDC.64 R64, c[0x0][0x448] ;  /* 0x00011200ff407b82 */ /* 0x000e620000000a00 */
[----:B0-----:R-:W-:-:S05]  /*63e0*/  @P1 IMAD.WIDE.U32 R58, R155, 0x10, R58 ;  /* 0x000000109b3a1825 */ /* 0x001fca00078e003a */
[----:B------:R2:W-:Y:S02]  /*63f0*/  @P1 STG.E.128 desc[UR12][R58.64], R16 ;  /* 0x000000103a001986 */ /* 0x0005e4000c101d0c */
[----:B------:R-:W0:Y:S01]  /*6400*/  LDC.64 R66, c[0x0][0x440] ;  /* 0x00011000ff427b82 */ /* 0x000e220000000a00 */
[C---:B----4-:R-:W-:Y:S01]  /*6410*/  @P1 IMAD.WIDE.U32 R60, R155.reuse, 0x10, R60 ;  /* 0x000000109b3c1825 */ /* 0x050fe200078e003c */
[----:B------:R-:W-:-:S04]  /*6420*/  @P1 IADD3 R155, PT, PT, R155, 0x100, RZ ;  /* 0x000001009b9b1810 */ /* 0x000fc80007ffe0ff */
[----:B------:R2:W-:Y:S02]  /*6430*/  @P1 STG.E.128 desc[UR12][R60.64], R40 ;  /* 0x000000283c001986 */ /* 0x0005e4000c101d0c */
[----:B------:R-:W4:Y:S01]  /*6440*/  LDC.64 R68, c[0x0][0x448] ;  /* 0x00011200ff447b82 */ /* 0x000f220000000a00 */
[----:B---3--:R-:W-:-:S05]  /*6450*/  @P2 IMAD.WIDE.U32 R62, R155, 0x10, R62 ;  /* 0x000000109b3e2825 */ /* 0x008fca00078e003e */
[----:B------:R2:W-:Y:S01]  /*6460*/  @P2 STG.E.128 desc[UR12][R62.64], R12 ;  /* 0x0000000c3e002986 */ /* 0x0005e2000c101d0c */
[C---:B-1----:R-:W-:Y:S01]  /*6470*/  @P2 IMAD.WIDE.U32 R64, R155.reuse, 0x10, R64 ;  /* 0x000000109b402825 */ /* 0x042fe200078e0040 */
[----:B------:R-:W-:-:S04]  /*6480*/  @P2 IADD3 R155, PT, PT, R155, 0x100, RZ ;  /* 0x000001009b9b2810 */ /* 0x000fc80007ffe0ff */
[----:B------:R2:W-:Y:S01]  /*6490*/  @P2 STG.E.128 desc[UR12][R64.64], R36 ;  /* 0x0000002440002986 */ /* 0x0005e2000c101d0c */
[----:B0-----:R-:W-:-:S05]  /*64a0*/  @P3 IMAD.WIDE.U32 R66, R155, 0x10, R66 ;  /* 0x000000109b423825 */ /* 0x001fca00078e0042 */
[----:B------:R2:W-:Y:S01]  /*64b0*/  @P3 STG.E.128 desc[UR12][R66.64], R8 ;  /* 0x0000000842003986 */ /* 0x0005e2000c101d0c */
[----:B----4-:R-:W-:-:S05]  /*64c0*/  @P3 IMAD.WIDE.U32 R68, R155, 0x10, R68 ;  /* 0x000000109b443825 */ /* 0x010fca00078e0044 */
[----:B------:R2:W-:Y:S01]  /*64d0*/  @P3 STG.E.128 desc[UR12][R68.64], R32 ;  /* 0x0000002044003986 */ /* 0x0005e2000c101d0c */
[----:B------:R-:W-:Y:S05]  /*64e0*/  @!P4 EXIT ;  /* 0x000000000000c94d */ /* 0x000fea0003800000 */
[----:B--2---:R-:W0:Y:S01]  /*64f0*/  LDC.64 R2, c[0x0][0x440] ;  /* 0x00011000ff027b82 */ /* 0x004e220000000a00 */
[----:B------:R-:W-:-:S07]  /*6500*/  @P3 IADD3 R155, PT, PT, R155, 0x100, RZ ;  /* 0x000001009b9b3810 */ /* 0x000fce0007ffe0ff */
[----:B------:R-:W1:Y:S01]  /*6510*/  LDC.64 R8, c[0x0][0x448] ;  /* 0x00011200ff087b82 */ /* 0x000e620000000a00 */
[----:B0-----:R-:W-:-:S05]  /*6520*/  IMAD.WIDE.U32 R2, R155, 0x10, R2 ;  /* 0x000000109b027825 */ /* 0x001fca00078e0002 */
[----:B------:R-:W-:Y:S01]  /*6530*/  STG.E.128 desc[UR12][R2.64], R4 ;  /* 0x0000000402007986 */ /* 0x000fe2000c101d0c */
[----:B-1----:R-:W-:-:S05]  /*6540*/  IMAD.WIDE.U32 R8, R155, 0x10, R8 ;  /* 0x000000109b087825 */ /* 0x002fca00078e0008 */
[----:B------:R-:W-:Y:S01]  /*6550*/  STG.E.128 desc[UR12][R8.64], R28 ;  /* 0x0000001c08007986 */ /* 0x000fe2000c101d0c */
[----:B------:R-:W-:Y:S05]  /*6560*/  EXIT ;  /* 0x000000000000794d */ /* 0x000fea0003800000 */
.L_x_2824:
        /* <DEDUP_REMOVED lines=9> */
.L_x_3870:


//--------------------- .text._ZN10layer_norm31ln_parallel_residual_bwd_kernelINS_13Kernel_traitsI6__halfffffjLj6144ELj1ELj1ELj8ELj16ENS_18Kernel_traits_baseILj6144ES2_ffffjLj256EEEEELb0ELb1ELb1EEEvNS_9BwdParamsE --------------------------
	.section	.text._ZN10layer_norm31ln_parallel_residual_bwd_kernelINS_13Kernel_traitsI6__halfffffjLj6144ELj1ELj1ELj8ELj16ENS_18Kernel_traits_baseILj6144ES2_ffffjLj256EEEEELb0ELb1ELb1EEEvNS_9BwdParamsE,"ax",@progbits
	.align	128
        .global         _ZN10layer_norm31ln_parallel_residual_bwd_kernelINS_13Kernel_traitsI6__halfffffjLj6144ELj1ELj1ELj8ELj16ENS_18Kernel_traits_baseILj6144ES2_ffffjLj256EEEEELb0ELb1ELb1EEEvNS_9BwdParamsE
        .type           _ZN10layer_norm31ln_parallel_residual_bwd_kernelINS_13Kernel_traitsI6__halfffffjLj6144ELj1ELj1ELj8ELj16ENS_18Kernel_traits_baseILj6144ES2_ffffjLj256EEEEELb0ELb1ELb1EEEvNS_9BwdParamsE,@function
        .size           _ZN10layer_norm31ln_parallel_residual_bwd_kernelINS_13Kernel_traitsI6__halfffffjLj6144ELj1ELj1ELj8ELj16ENS_18Kernel_traits_baseILj6144ES2_ffffjLj256EEEEELb0ELb1ELb1EEEvNS_9BwdParamsE,(.L_x_3871 - _ZN10layer_norm31ln_parallel_residual_bwd_kernelINS_13Kernel_traitsI6__halfffffjLj6144ELj1ELj1ELj8ELj16ENS_18Kernel_traits_baseILj6144ES2_ffffjLj256EEEEELb0ELb1ELb1EEEvNS_9BwdParamsE)
        .other          _ZN10layer_norm31ln_parallel_residual_bwd_kernelINS_13Kernel_traitsI6__halfffffjLj6144ELj1ELj1ELj8ELj16ENS_18Kernel_traits_baseILj6144ES2_ffffjLj256EEEEELb0ELb1ELb1EEEvNS_9BwdParamsE,@"STO_CUDA_ENTRY STV_DEFAULT"
_ZN10layer_norm31ln_parallel_residual_bwd_kernelINS_13Kernel_traitsI6__halfffffjLj6144ELj1ELj1ELj8ELj16ENS_18Kernel_traits_baseILj6144ES2_ffffjLj256EEEEELb0ELb1ELb1EEEvNS_9BwdParamsE:
.text._ZN10layer_norm31ln_parallel_residual_bwd_kernelINS_13Kernel_traitsI6__halfffffjLj6144ELj1ELj1ELj8ELj16ENS_18Kernel_traits_baseILj6144ES2_ffffjLj256EEEEELb0ELb1ELb1EEEvNS_9BwdParamsE:
        /* <DEDUP_REMOVED lines=33> */
[----:B------:R-:W-:Y:S01]  /*0210*/  UPLOP3.LUT UP1, UPT, UPT, UPT, UPT, 0x40, 0x4 ;  /* 0x000000000004789c */ /* 0x000fe20003f2e870 */
[----:B------:R-:W-:Y:S01]  /*0220*/  HFMA2 R96, -RZ, RZ, 0, 0 ;  /* 0x00000000ff607431 */ /* 0x000fe200000001ff */
[----:B------:R-:W2:Y:S01]  /*0230*/  LDCU UR16, c[0x0][0x388] ;  /* 0x00007100ff1077ac */ /* 0x000ea20008000800 */
[----:B------:R-:W-:Y:S02]  /*0240*/  HFMA2 R100, -RZ, RZ, 0, 0 ;  /* 0x00000000ff647431 */ /* 0x000fe400000001ff */
[----:B------:R-:W-:Y:S01]  /*0250*/  HFMA2 R104, -RZ, RZ, 0, 0 ;  /* 0x00000000ff687431 */ /* 0x000fe200000001ff */
[----:B------:R-:W3:Y:S01]  /*0260*/  LDCU.U8 UR11, c[0x0][0x410] ;  /* 0x00008200ff0b77ac */ /* 0x000ee20008000000 */
[----:B------:R-:W-:Y:S02]  /*0270*/  HFMA2 R108, -RZ, RZ, 0, 0 ;  /* 0x00000000ff6c7431 */ /* 0x000fe400000001ff */
[----:B------:R-:W-:Y:S01]  /*0280*/  HFMA2 R112, -RZ, RZ, 0, 0 ;  /* 0x00000000ff707431 */ /* 0x000fe200000001ff */
[----:B------:R-:W-:-:S02]  /*0290*/  MOV R0, UR4 ;  /* 0x0000000400007c02 */ /* 0x000fc40008000f00 */
[----:B------:R-:W-:Y:S02]  /*02a0*/  CS2R R116, SRZ ;  /* 0x0000000000747805 */ /* 0x000fe4000001ff00 */
[----:B------:R-:W-:Y:S02]  /*02b0*/  MOV R94, RZ ;  /* 0x000000ff005e7202 */ /* 0x000fe40000000f00 */
[----:B------:R-:W-:Y:S02]  /*02c0*/  CS2R R118, SRZ ;  /* 0x0000000000767805 */ /* 0x000fe4000001ff00 */
[----:B------:R-:W-:Y:S02]  /*02d0*/  CS2R R120, SRZ ;  /* 0x0000000000787805 */ /* 0x000fe4000001ff00 */
[----:B------:R-:W-:Y:S02]  /*02e0*/  MOV R98, RZ ;  /* 0x000000ff00627202 */ /* 0x000fe40000000f00 */
[----:B------:R-:W-:-:S02]  /*02f0*/  CS2R R122, SRZ ;  /* 0x00000000007a7805 */ /* 0x000fc4000001ff00 */
[----:B------:R-:W-:Y:S02]  /*0300*/  CS2R R124, SRZ ;  /* 0x00000000007c7805 */ /* 0x000fe4000001ff00 */
[----:B------:R-:W-:Y:S02]  /*0310*/  MOV R102, RZ ;  /* 0x000000ff00667202 */ /* 0x000fe40000000f00 */
[----:B------:R-:W-:Y:S02]  /*0320*/  CS2R R126, SRZ ;  /* 0x00000000007e7805 */ /* 0x000fe4000001ff00 */
[----:B------:R-:W-:Y:S02]  /*0330*/  CS2R R128, SRZ ;  /* 0x0000000000807805 */ /* 0x000fe4000001ff00 */
[----:B------:R-:W-:Y:S01]  /*0340*/  MOV R106, RZ ;  /* 0x000000ff006a7202 */ /* 0x000fe20000000f00 */
[----:B-1----:R-:W-:Y:S01]  /*0350*/  IMAD.WIDE.U32 R2, R72, 0x8, R2 ;  /* 0x0000000848027825 */ /* 0x002fe200078e0002 */
[----:B------:R-:W-:-:S02]  /*0360*/  CS2R R130, SRZ ;  /* 0x0000000000827805 */ /* 0x000fc4000001ff00 */
[----:B------:R-:W-:Y:S02]  /*0370*/  CS2R R132, SRZ ;  /* 0x0000000000847805 */ /* 0x000fe4000001ff00 */
[----:B------:R-:W-:Y:S02]  /*0380*/  MOV R110, RZ ;  /* 0x000000ff006e7202 */ /* 0x000fe40000000f00 */
[----:B------:R-:W-:Y:S01]  /*0390*/  CS2R R134, SRZ ;  /* 0x0000000000867805 */ /* 0x000fe2000001ff00 */
[----:B0-----:R-:W4:Y:S01]  /*03a0*/  LDG.E.64 R140, desc[UR12][R2.64+0x2800] ;  /* 0x0028000c028c7981 */ /* 0x001f22000c1e1b00 */
[----:B------:R-:W-:Y:S02]  /*03b0*/  CS2R R136, SRZ ;  /* 0x0000000000887805 */ /* 0x000fe4000001ff00 */
[----:B------:R-:W-:Y:S02]  /*03c0*/  MOV R114, RZ ;  /* 0x000000ff00727202 */ /* 0x000fe40000000f00 */
[----:B------:R-:W-:Y:S01]  /*03d0*/  CS2R R138, SRZ ;  /* 0x00000000008a7805 */ /* 0x000fe2000001ff00 */
[----:B------:R-:W5:Y:S01]  /*03e0*/  LDG.E.64 R144, desc[UR12][R2.64+0x2000] ;  /* 0x0020000c02907981 */ /* 0x000f62000c1e1b00 */
[----:B------:R-:W-:Y:S01]  /*03f0*/  MOV R143, RZ ;  /* 0x000000ff008f7202 */ /* 0x000fe20000000f00 */
[----:B------:R-:W0:Y:S02]  /*0400*/  LDCU UR17, c[0x0][0x400] ;  /* 0x00008000ff1177ac */ /* 0x000e240008000800 */
[----:B------:R-:W2:Y:S01]  /*0410*/  LDG.E.64 R148, desc[UR12][R2.64+0x1800] ;  /* 0x0018000c02947981 */ /* 0x000ea2000c1e1b00 */
[----:B------:R-:W-:Y:S01]  /*0420*/  MOV R147, RZ ;  /* 0x000000ff00937202 */ /* 0x000fe20000000f00 */
[----:B------:R-:W1:Y:S02]  /*0430*/  LDCU.64 UR6, c[0x0][0x470] ;  /* 0x00008e00ff0677ac */ /* 0x000e640008000a00 */
[----:B------:R-:W3:Y:S01]  /*0440*/  LDG.E.64 R152, desc[UR12][R2.64+0x1000] ;  /* 0x0010000c02987981 */ /* 0x000ee2000c1e1b00 */
[----:B------:R-:W-:Y:S01]  /*0450*/  MOV R151, RZ ;  /* 0x000000ff00977202 */ /* 0x000fe20000000f00 */
[----:B------:R-:W0:Y:S02]  /*0460*/  LDCU.64 UR8, c[0x0][0x478] ;  /* 0x00008f00ff0877ac */ /* 0x000e240008000a00 */
[----:B------:R-:W3:Y:S01]  /*0470*/  LDG.E.64 R156, desc[UR12][R2.64+0x800] ;  /* 0x0008000c029c7981 */ /* 0x000ee2000c1e1b00 */
[----:B------:R-:W-:Y:S01]  /*0480*/  MOV R155, RZ ;  /* 0x000000ff009b7202 */ /* 0x000fe20000000f00 */
[----:B------:R-:W0:Y:S02]  /*0490*/  LDCU.64 UR14, c[0x0][0x438] ;  /* 0x00008700ff0e77ac */ /* 0x000e240008000a00 */
[----:B------:R-:W3:Y:S01]  /*04a0*/  LDG.E.64 R160, desc[UR12][R2.64] ;  /* 0x0000000c02a07981 */ /* 0x000ee2000c1e1b00 */
[----:B------:R-:W-:-:S02]  /*04b0*/  MOV R159, RZ ;  /* 0x000000ff009f7202 */ /* 0x000fc40000000f00 */
[----:B------:R-:W-:Y:S01]  /*04c0*/  MOV R163, RZ ;  /* 0x000000ff00a37202 */ /* 0x000fe20000000f00 */
[----:B----4-:R-:W-:Y:S01]  /*04d0*/  HADD2.F32 R93, -RZ, R140.H0_H0 ;  /* 0x2000008cff5d7230 */ /* 0x010fe20000004100 */
[--C-:B------:R-:W-:Y:S01]  /*04e0*/  SHF.R.U64 R140, R140, 0x10, R141.reuse ;  /* 0x000000108c8c7819 */ /* 0x100fe2000000128d */
[----:B------:R-:W-:Y:S01]  /*04f0*/  HADD2.F32 R95, -RZ, R141.H0_H0 ;  /* 0x2000008dff5f7230 */ /* 0x000fe20000004100 */
[----:B------:R-:W-:Y:S01]  /*0500*/  SHF.R.U32.HI R142, RZ, 0x10, R141 ;  /* 0x00000010ff8e7819 */ /* 0x000fe2000001168d */
[----:B-----5:R-:W-:Y:S01]  /*0510*/  HADD2.F32 R97, -RZ, R144.H0_H0 ;  /* 0x20000090ff617230 */ /* 0x020fe20000004100 */
[--C-:B------:R-:W-:Y:S01]  /*0520*/  SHF.R.U64 R144, R144, 0x10, R145.reuse ;  /* 0x0000001090907819 */ /* 0x100fe20000001291 */
[----:B------:R-:W-:Y:S01]  /*0530*/  HADD2.F32 R99, -RZ, R145.H0_H0 ;  /* 0x20000091ff637230 */ /* 0x000fe20000004100 */
[----:B------:R-:W-:Y:S01]  /*0540*/  SHF.R.U32.HI R146, RZ, 0x10, R145 ;  /* 0x00000010ff927819 */ /* 0x000fe20000011691 */
[----:B--2---:R-:W-:Y:S01]  /*0550*/  HADD2.F32 R101, -RZ, R148.H0_H0 ;  /* 0x20000094ff657230 */ /* 0x004fe20000004100 */
[--C-:B------:R-:W-:Y:S01]  /*0560*/  SHF.R.U64 R148, R148, 0x10, R149.reuse ;  /* 0x0000001094947819 */ /* 0x100fe20000001295 */
[----:B------:R-:W-:Y:S01]  /*0570*/  HADD2.F32 R103, -RZ, R149.H0_H0 ;  /* 0x20000095ff677230 */ /* 0x000fe20000004100 */
[----:B------:R-:W-:Y:S01]  /*0580*/  SHF.R.U32.HI R150, RZ, 0x10, R149 ;  /* 0x00000010ff967819 */ /* 0x000fe20000011695 */
[----:B---3--:R-:W-:Y:S01]  /*0590*/  HADD2.F32 R105, -RZ, R152.H0_H0 ;  /* 0x20000098ff697230 */ /* 0x008fe20000004100 */
[--C-:B------:R-:W-:Y:S01]  /*05a0*/  SHF.R.U64 R152, R152, 0x10, R153.reuse ;  /* 0x0000001098987819 */ /* 0x100fe20000001299 */
[----:B------:R-:W-:Y:S01]  /*05b0*/  HADD2.F32 R107, -RZ, R153.H0_H0 ;  /* 0x20000099ff6b7230 */ /* 0x000fe20000004100 */
[----:B------:R-:W-:Y:S01]  /*05c0*/  SHF.R.U32.HI R154, RZ, 0x10, R153 ;  /* 0x00000010ff9a7819 */ /* 0x000fe20000011699 */
[----:B------:R-:W-:Y:S01]  /*05d0*/  HADD2.F32 R109, -RZ, R156.H0_H0 ;  /* 0x2000009cff6d7230 */ /* 0x000fe20000004100 */
[--C-:B------:R-:W-:Y:S01]  /*05e0*/  SHF.R.U64 R156, R156, 0x10, R157.reuse ;  /* 0x000000109c9c7819 */ /* 0x100fe2000000129d */
[----:B------:R-:W-:Y:S01]  /*05f0*/  HADD2.F32 R111, -RZ, R157.H0_H0 ;  /* 0x2000009dff6f7230 */ /* 0x000fe20000004100 */
[----:B------:R-:W-:Y:S01]  /*0600*/  SHF.R.U32.HI R158, RZ, 0x10, R157 ;  /* 0x00000010ff9e7819 */ /* 0x000fe2000001169d */
[----:B------:R-:W-:Y:S01]  /*0610*/  HADD2.F32 R113, -RZ, R160.H0_H0 ;  /* 0x200000a0ff717230 */ /* 0x000fe20000004100 */
[--C-:B------:R-:W-:Y:S01]  /*0620*/  SHF.R.U64 R160, R160, 0x10, R161.reuse ;  /* 0x00000010a0a07819 */ /* 0x100fe200000012a1 */
[----:B------:R-:W-:Y:S01]  /*0630*/  HADD2.F32 R115, -RZ, R161.H0_H0 ;  /* 0x200000a1ff737230 */ /* 0x000fe20000004100 */
[----:B------:R-:W-:Y:S01]  /*0640*/  SHF.R.U32.HI R162, RZ, 0x10, R161 ;  /* 0x00000010ffa27819 */ /* 0x000fe200000116a1 */
[----:B------:R-:W-:-:S02]  /*0650*/  HFMA2 R141, -RZ, RZ, 0, 0 ;  /* 0x00000000ff8d7431 */ /* 0x000fc400000001ff */
[----:B------:R-:W-:Y:S02]  /*0660*/  HADD2.F32 R140, -RZ, R140.H0_H0 ;  /* 0x2000008cff8c7230 */ /* 0x000fe40000004100 */
[----:B------:R-:W-:Y:S02]  /*0670*/  HFMA2 R145, -RZ, RZ, 0, 0 ;  /* 0x00000000ff917431 */ /* 0x000fe400000001ff */
[----:B------:R-:W-:Y:S02]  /*0680*/  HADD2.F32 R142, -RZ, R142.H0_H0 ;  /* 0x2000008eff8e7230 */ /* 0x000fe40000004100 */
[----:B------:R-:W-:Y:S02]  /*0690*/  HFMA2 R149, -RZ, RZ, 0, 0 ;  /* 0x00000000ff957431 */ /* 0x000fe400000001ff */
[----:B------:R-:W-:Y:S02]  /*06a0*/  HADD2.F32 R144, -RZ, R144.H0_H0 ;  /* 0x20000090ff907230 */ /* 0x000fe40000004100 */
[----:B------:R-:W-:-:S02]  /*06b0*/  HFMA2 R153, -RZ, RZ, 0, 0 ;  /* 0x00000000ff997431 */ /* 0x000fc400000001ff */
[----:B------:R-:W-:Y:S02]  /*06c0*/  HADD2.F32 R146, -RZ, R146.H0_H0 ;  /* 0x20000092ff927230 */ /* 0x000fe40000004100 */
[----:B------:R-:W-:Y:S02]  /*06d0*/  HFMA2 R157, -RZ, RZ, 0, 0 ;  /* 0x00000000ff9d7431 */ /* 0x000fe400000001ff */
[----:B------:R-:W-:Y:S02]  /*06e0*/  HADD2.F32 R148, -RZ, R148.H0_H0 ;  /* 0x20000094ff947230 */ /* 0x000fe40000004100 */
[----:B------:R-:W-:Y:S02]  /*06f0*/  HFMA2 R161, -RZ, RZ, 0, 0 ;  /* 0x00000000ffa17431 */ /* 0x000fe400000001ff */
[----:B------:R-:W-:Y:S02]  /*0700*/  HADD2.F32 R150, -RZ, R150.H0_H0 ;  /* 0x20000096ff967230 */ /* 0x000fe40000004100 */
[----:B------:R-:W-:-:S02]  /*0710*/  HADD2.F32 R152, -RZ, R152.H0_H0 ;  /* 0x20000098ff987230 */ /* 0x000fc40000004100 */
[----:B------:R-:W-:Y:S02]  /*0720*/  HADD2.F32 R154, -RZ, R154.H0_H0 ;  /* 0x2000009aff9a7230 */ /* 0x000fe40000004100 */
[----:B------:R-:W-:Y:S02]  /*0730*/  HADD2.F32 R156, -RZ, R156.H0_H0 ;  /* 0x2000009cff9c7230 */ /* 0x000fe40000004100 */
[----:B------:R-:W-:Y:S02]  /*0740*/  HADD2.F32 R158, -RZ, R158.H0_H0 ;  /* 0x2000009eff9e7230 */ /* 0x000fe40000004100 */
[----:B------:R-:W-:Y:S02]  /*0750*/  HADD2.F32 R160, -RZ, R160.H0_H0 ;  /* 0x200000a0ffa07230 */ /* 0x000fe40000004100 */
[----:B01----:R-:W-:-:S07]  /*0760*/  HADD2.F32 R162, -RZ, R162.H0_H0 ;  /* 0x200000a2ffa27230 */ /* 0x003fce0000004100 */
.L_x_2876:
[----:B0-----:R-:W-:Y:S01]  /*0770*/  IMAD R2, R0, UR16, RZ ;  /* 0x0000001000027c24 */ /* 0x001fe2000f8e02ff */
[----:B------:R-:W0:Y:S04]  /*0780*/  LDC.64 R36, c[0x0][0x3c0] ;  /* 0x0000f000ff247b82 */ /* 0x000e280000000a00 */
[----:B------:R-:W-:-:S04]  /*0790*/  SHF.R.S32.HI R3, RZ, 0x1f, R2 ;  /* 0x0000001fff037819 */ /* 0x000fc80000011402 */
[----:B------:R-:W-:Y:S01]  /*07a0*/  LEA.HI R3, R3, R2, RZ, 0x2 ;  /* 0x0000000203037211 */ /* 0x000fe200078f10ff */
[----:B------:R-:W1:Y:S03]  /*07b0*/  LDC.64 R80, c[0x0][0x3a8] ;  /* 0x0000ea00ff507b82 */ /* 0x000e660000000a00 */
[----:B------:R-:W-:-:S05]  /*07c0*/  LEA.HI.SX32 R179, R3, R72, 0x1e ;  /* 0x0000004803b37211 */ /* 0x000fca00078ff2ff */
[----:B------:R-:W2:Y:S01]  /*07d0*/  LDC.64 R2, c[0x0][0x428] ;  /* 0x00010a00ff027b82 */ /* 0x000ea20000000a00 */
[----:B0-----:R-:W-:-:S07]  /*07e0*/  IMAD.WIDE R36, R0, 0x4, R36 ;  /* 0x0000000400247825 */ /* 0x001fce00078e0224 */
[----:B------:R-:W0:Y:S01]  /*07f0*/  LDC.64 R84, c[0x0][0x3c8] ;  /* 0x0000f200ff547b82 */ /* 0x000e220000000a00 */
[----:B------:R3:W4:Y:S01]  /*0800*/  LDG.E R164, desc[UR12][R36.64] ;  /* 0x0000000c24a47981 */ /* 0x000722000c1e1900 */
[C---:B------:R-:W-:Y:S02]  /*0810*/  IADD3 R177, PT, PT, R179.reuse, 0x100, RZ ;  /* 0x00000100b3b17810 */ /* 0x040fe40007ffe0ff */
[C---:B------:R-:W-:Y:S01]  /*0820*/  IADD3 R175, PT, PT, R179.reuse, 0x200, RZ ;  /* 0x00000200b3af7810 */ /* 0x040fe20007ffe0ff */
[----:B-1----:R-:W-:-:S04]  /*0830*/  IMAD.WIDE.U32 R60, R179, 0x10, R80 ;  /* 0x00000010b33c7825 */ /* 0x002fc800078e0050 */
[----:B------:R-:W-:Y:S02]  /*0840*/  IMAD.WIDE.U32 R64, R177, 0x10, R80 ;  /* 0x00000010b1407825 */ /* 0x000fe400078e0050 */
[----:B------:R-:W4:Y:S01]  /*0850*/  LDG.E.128 R60, desc[UR12][R60.64] ;  /* 0x0000000c3c3c7981 */ /* 0x000f22000c1e1d00 */
[C---:B------:R-:W-:Y:S01]  /*0860*/  IADD3 R173, PT, PT, R179.reuse, 0x300, RZ ;  /* 0x00000300b3ad7810 */ /* 0x040fe20007ffe0ff */
[----:B--2---:R-:W-:Y:S02]  /*0870*/  IMAD.WIDE.U32 R56, R179, 0x10, R2 ;  /* 0x00000010b3387825 */ /* 0x004fe400078e0002 */
[----:B------:R-:W2:Y:S02]  /*0880*/  LDG.E.128 R64, desc[UR12][R64.64] ;  /* 0x0000000c40407981 */ /* 0x000ea4000c1e1d00 */
[----:B0-----:R-:W-:Y:S02]  /*0890*/  IMAD.WIDE R84, R0, 0x4, R84 ;  /* 0x0000000400547825 */ /* 0x001fe400078e0254 */
[----:B------:R-:W2:Y:S02]  /*08a0*/  LDG.E.128 R56, desc[UR12][R56.64] ;  /* 0x0000000c38387981 */ /* 0x000ea4000c1e1d00 */
[----:B---3--:R-:W-:-:S02]  /*08b0*/  IMAD.WIDE.U32 R36, R177, 0x10, R2 ;  /* 0x00000010b1247825 */ /* 0x008fc400078e0002 */
[----:B------:R0:W3:Y:S02]  /*08c0*/  LDG.E R167, desc[UR12][R84.64] ;  /* 0x0000000c54a77981 */ /* 0x0000e4000c1e1900 */
[C---:B------:R-:W-:Y:S02]  /*08d0*/  IMAD.WIDE.U32 R68, R175.reuse, 0x10, R80 ;  /* 0x00000010af447825 */ /* 0x040fe400078e0050 */
[----:B------:R-:W3:Y:S02]  /*08e0*/  LDG.E.128 R36, desc[UR12][R36.64] ;  /* 0x0000000c24247981 */ /* 0x000ee4000c1e1d00 */
[----:B------:R-:W-:Y:S02]  /*08f0*/  IMAD.WIDE.U32 R40, R175, 0x10, R2 ;  /* 0x00000010af287825 */ /* 0x000fe400078e0002 */
[----:B------:R-:W3:Y:S04]  /*0900*/  LDG.E.128 R68, desc[UR12][R68.64] ;  /* 0x0000000c44447981 */ /* 0x000ee8000c1e1d00 */
[----:B------:R-:W3:Y:S01]  /*0910*/  LDG.E.128 R40, desc[UR12][R40.64] ;  /* 0x0000000c28287981 */ /* 0x000ee2000c1e1d00 */
[----:B------:R-:W-:-:S04]  /*0920*/  IMAD.WIDE.U32 R72, R173, 0x10, R80 ;  /* 0x00000010ad487825 */ /* 0x000fc800078e0050 */
[----:B------:R-:W-:Y:S02]  /*0930*/  IMAD.WIDE.U32 R44, R173, 0x10, R2 ;  /* 0x00000010ad2c7825 */ /* 0x000fe400078e0002 */
[----:B------:R-:W3:Y:S01]  /*0940*/  LDG.E.128 R72, desc[UR12][R72.64] ;  /* 0x0000000c48487981 */ /* 0x000ee2000c1e1d00 */
[----:B------:R-:W-:-:S03]  /*0950*/  IADD3 R171, PT, PT, R179, 0x400, RZ ;  /* 0x00000400b3ab7810 */ /* 0x000fc60007ffe0ff */
[----:B------:R-:W3:Y:S01]  /*0960*/  LDG.E.128 R44, desc[UR12][R44.64] ;  /* 0x0000000c2c2c7981 */ /* 0x000ee2000c1e1d00 */
[----:B------:R-:W-:Y:S01]  /*0970*/  IADD3 R165, PT, PT, R179, 0x500, RZ ;  /* 0x00000500b3a57810 */ /* 0x000fe20007ffe0ff */
[----:B------:R-:W-:-:S04]  /*0980*/  IMAD.WIDE.U32 R76, R171, 0x10, R80 ;  /* 0x00000010ab4c7825 */ /* 0x000fc800078e0050 */
[----:B------:R-:W-:Y:S02]  /*0990*/  IMAD.WIDE.U32 R80, R165, 0x10, R80 ;  /* 0x00000010a5507825 */ /* 0x000fe400078e0050 */
[----:B------:R-:W3:Y:S02]  /*09a0*/  LDG.E.128 R76, desc[UR12][R76.64] ;  /* 0x0000000c4c4c7981 */ /* 0x000ee4000c1e1d00 */
[--C-:B------:R-:W-:Y:S02]  /*09b0*/  IMAD.WIDE.U32 R48, R171, 0x10, R2.reuse ;  /* 0x00000010ab307825 */ /* 0x100fe400078e0002 */
[----:B------:R-:W3:Y:S04]  /*09c0*/  LDG.E.128 R80, desc[UR12][R80.64] ;  /* 0x0000000c50507981 */ /* 0x000ee8000c1e1d00 */
[----:B------:R-:W3:Y:S01]  /*09d0*/  LDG.E.128 R48, desc[UR12][R48.64] ;  /* 0x0000000c30307981 */ /* 0x000ee2000c1e1d00 */
[----:B------:R-:W-:-:S06]  /*09e0*/  IMAD.WIDE.U32 R52, R165, 0x10, R2 ;  /* 0x00000010a5347825 */ /* 0x000fcc00078e0002 */
[----:B------:R-:W3:Y:S01]  /*09f0*/  LDG.E.128 R52, desc[UR12][R52.64] ;  /* 0x0000000c34347981 */ /* 0x000ee2000c1e1d00 */
[----:B------:R-:W-:-:S04]  /*0a00*/  ISETP.NE.U32.AND P1, PT, RZ, UR14, PT ;  /* 0x0000000eff007c0c */ /* 0x000fc8000bf25070 */
[----:B------:R-:W-:-:S13]  /*0a10*/  ISETP.NE.AND.EX P1, PT, RZ, UR15, PT, P1 ;  /* 0x0000000fff007c0c */ /* 0x000fda000bf25310 */
[----:B------:R-:W1:Y:S01]  /*0a20*/  @P1 LDC.64 R2, c[0x0][0x438] ;  /* 0x00010e00ff021b82 */ /* 0x000e620000000a00 */
[----:B------:R-:W-:-:S07]  /*0a30*/  ISETP.NE.AND P2, PT, RZ, UR11, PT ;  /* 0x0000000bff007c0c */ /* 0x000fce000bf45270 */
[----:B------:R-:W0:Y:S08]  /*0a40*/  @P1 LDC.64 R88, c[0x0][0x438] ;  /* 0x00010e00ff581b82 */ /* 0x000e300000000a00 */
[----:B------:R-:W0:Y:S01]  /*0a50*/  @P1 LDC.64 R86, c[0x0][0x438] ;  /* 0x00010e00ff561b82 */ /* 0x000e220000000a00 */
[----:B-1----:R-:W-:-:S07]  /*0a60*/  @P1 IMAD.WIDE.U32 R2, R171, 0x10, R2 ;  /* 0x00000010ab021825 */ /* 0x002fce00078e0002 */
[----:B------:R-:W1:Y:S01]  /*0a70*/  @P1 LDC.64 R168, c[0x0][0x438] ;  /* 0x00010e00ffa81b82 */ /* 0x000e620000000a00 */
[----:B-----5:R2:W5:Y:S07]  /*0a80*/  @P1 LDG.E.128 R20, desc[UR12][R2.64] ;  /* 0x0000000c02141981 */ /* 0x02056e000c1e1d00 */
[----:B0-----:R-:W0:Y:S01]  /*0a90*/  @P1 LDC.64 R84, c[0x0][0x438] ;  /* 0x00010e00ff541b82 */ /* 0x001e220000000a00 */
[----:B------:R-:W-:-:S05]  /*0aa0*/  @P1 IMAD.WIDE.U32 R88, R175, 0x10, R88 ;  /* 0x00000010af581825 */ /* 0x000fca00078e0058 */
[----:B------:R3:W5:Y:S02]  /*0ab0*/  @P1 LDG.E.128 R12, desc[UR12][R88.64] ;  /* 0x0000000c580c1981 */ /* 0x000764000c1e1d00 */
[----:B------:R-:W0:Y:S01]  /*0ac0*/  @P1 LDC.64 R90, c[0x0][0x438] ;  /* 0x00010e00ff5a1b82 */ /* 0x000e220000000a00 */
[----:B------:R-:W-:-:S05]  /*0ad0*/  @P1 IMAD.WIDE.U32 R86, R173, 0x10, R86 ;  /* 0x00000010ad561825 */ /* 0x000fca00078e0056 */
[----:B------:R3:W5:Y:S01]  /*0ae0*/  @P1 LDG.E.128 R16, desc[UR12][R86.64] ;  /* 0x0000000c56101981 */ /* 0x000762000c1e1d00 */
[----:B-1----:R-:W-:-:S05]  /*0af0*/  @P1 IMAD.WIDE.U32 R168, R179, 0x10, R168 ;  /* 0x00000010b3a81825 */ /* 0x002fca00078e00a8 */
[----:B------:R1:W5:Y:S01]  /*0b00*/  @P1 LDG.E.128 R4, desc[UR12][R168.64] ;  /* 0x0000000ca8041981 */ /* 0x000362000c1e1d00 */
[----:B0-----:R-:W-:-:S05]  /*0b10*/  @P1 IMAD.WIDE.U32 R84, R165, 0x10, R84 ;  /* 0x00000010a5541825 */ /* 0x001fca00078e0054 */
[----:B------:R0:W5:Y:S01]  /*0b20*/  @P1 LDG.E.128 R24, desc[UR12][R84.64] ;  /* 0x0000000c54181981 */ /* 0x000162000c1e1d00 */
[----:B------:R-:W-:-:S05]  /*0b30*/  @P1 IMAD.WIDE.U32 R90, R177, 0x10, R90 ;  /* 0x00000010b15a1825 */ /* 0x000fca00078e005a */
[----:B------:R0:W5:Y:S01]  /*0b40*/  @P1 LDG.E.128 R8, desc[UR12][R90.64] ;  /* 0x0000000c5a081981 */ /* 0x000162000c1e1d00 */
[----:B----4-:R-:W-:-:S05]  /*0b50*/  FSEL R202, R164, RZ, !P2 ;  /* 0x000000ffa4ca7208 */ /* 0x010fca0005000000 */
[C---:B------:R-:W-:Y:S01]  /*0b60*/  FADD.FTZ R60, -R202.reuse, R60 ;  /* 0x0000003cca3c7221 */ /* 0x040fe20000010100 */
[C---:B------:R-:W-:Y:S01]  /*0b70*/  FADD.FTZ R164, -R202.reuse, R61 ;  /* 0x0000003dcaa47221 */ /* 0x040fe20000010100 */
[----:B------:R-:W-:Y:S01]  /*0b80*/  FADD.FTZ R62, -R202, R62 ;  /* 0x0000003eca3e7221 */ /* 0x000fe20000010100 */
[----:B--2---:R-:W-:Y:S01]  /*0b90*/  FMUL.FTZ R2, R113, R56 ;  /* 0x0000003871027220 */ /* 0x004fe20000410000 */
[----:B------:R-:W-:Y:S01]  /*0ba0*/  FMUL.FTZ R184, R160, R57 ;  /* 0x00000039a0b87220 */ /* 0x000fe20000410000 */
[C---:B---3--:R-:W-:Y:S02]  /*0bb0*/  FMUL.FTZ R3, R167.reuse, R60 ;  /* 0x0000003ca7037220 */ /* 0x048fe40000410000 */
[----:B------:R-:W-:Y:S01]  /*0bc0*/  FADD.FTZ R61, RZ, R2 ;  /* 0x00000002ff3d7221 */ /* 0x000fe20000010000 */
[----:B------:R-:W-:Y:S01]  /*0bd0*/  FMUL.FTZ R197, R167, R164 ;  /* 0x000000a4a7c57220 */ /* 0x000fe20000410000 */
[----:B------:R-:W-:Y:S01]  /*0be0*/  FFMA.FTZ R60, R3, R2, RZ ;  /* 0x00000002033c7223 */ /* 0x000fe200000100ff */
[----:B------:R-:W-:Y:S01]  /*0bf0*/  FMUL.FTZ R188, R115, R58 ;  /* 0x0000003a73bc7220 */ /* 0x000fe20000410000 */
[----:B------:R-:W-:Y:S01]  /*0c00*/  FADD.FTZ R61, R184, R61 ;  /* 0x0000003db83d7221 */ /* 0x000fe20000010000 */
[----:B------:R-:W-:Y:S01]  /*0c10*/  FADD.FTZ R166, -R202, R63 ;  /* 0x0000003fcaa67221 */ /* 0x000fe20000010100 */
[----:B------:R-:W-:Y:S01]  /*0c20*/  FMUL.FTZ R201, R167, R62 ;  /* 0x0000003ea7c97220 */ /* 0x000fe20000410000 */
[----:B------:R-:W-:Y:S01]  /*0c30*/  FFMA.FTZ R60, R197, R184, R60 ;  /* 0x000000b8c53c7223 */ /* 0x000fe2000001003c */
        /* <DEDUP_REMOVED lines=25> */
[----:B-1----:R-:W-:Y:S01]  /*0dd0*/  FMUL.FTZ R168, R105, R40 ;  /* 0x0000002869a87220 */ /* 0x002fe20000410000 */
[----:B------:R-:W-:Y:S01]  /*0de0*/  FADD.FTZ R61, R186, R61 ;  /* 0x0000003dba3d7221 */ /* 0x000fe20000010000 */
[----:B0-----:R-:W-:Y:S01]  /*0df0*/  FADD.FTZ R84, -R202, R69 ;  /* 0x00000045ca547221 */ /* 0x001fe20000010100 */
        /* <DEDUP_REMOVED lines=30> */
[C---:B------:R-:W-:Y:S01]  /*0fe0*/  FMUL.FTZ R169, R167.reuse, R74 ;  /* 0x0000004aa7a97220 */ /* 0x040fe20000410000 */
[----:B------:R-:W-:Y:S01]  /*0ff0*/  FFMA.FTZ R60, R164, R91, R61 ;  /* 0x0000005ba43c7223 */ /* 0x000fe2000001003d */
[----:B------:R-:W-:Y:S01]  /*1000*/  FMUL.FTZ R170, R150, R47 ;  /* 0x0000002f96aa7220 */ /* 0x000fe20000410000 */
[----:B------:R-:W-:Y:S01]  /*1010*/  FADD.FTZ R63, R166, R63 ;  /* 0x0000003fa63f7221 */ /* 0x000fe20000010000 */
[C---:B------:R-:W-:Y:S01]  /*1020*/  FADD.FTZ R76, -R202.reuse, R76 ;  /* 0x0000004cca4c7221 */ /* 0x040fe20000010100 */
[----:B------:R-:W-:Y:S01]  /*1030*/  FMUL.FTZ R181, R167, R192 ;  /* 0x000000c0a7b57220 */ /* 0x000fe20000410000 */
[----:B------:R-:W-:Y:S01]  /*1040*/  FFMA.FTZ R60, R169, R166, R60 ;  /* 0x000000a6a93c7223 */ /* 0x000fe2000001003c */
[C---:B------:R-:W-:Y:S01]  /*1050*/  FADD.FTZ R198, -R202.reuse, R81 ;  /* 0x00000051cac67221 */ /* 0x040fe20000010100 */
[----:B------:R-:W-:Y:S01]  /*1060*/  FADD.FTZ R200, -R202, R82 ;  /* 0x00000052cac87221 */ /* 0x000fe20000010100 */
[----:B------:R-:W-:Y:S01]  /*1070*/  FMUL.FTZ R81, R97, R48 ;  /* 0x0000003061517220 */ /* 0x000fe20000410000 */
[----:B------:R-:W-:Y:S01]  /*1080*/  FADD.FTZ R62, R170, R63 ;  /* 0x0000003faa3e7221 */ /* 0x000fe20000010000 */
[C---:B------:R-:W-:Y:S01]  /*1090*/  FADD.FTZ R194, -R202.reuse, R77 ;  /* 0x0000004dcac27221 */ /* 0x040fe20000010100 */
[----:B------:R-:W-:Y:S01]  /*10a0*/  FMUL.FTZ R82, R167, R76 ;  /* 0x0000004ca7527220 */ /* 0x000fe20000410000 */
[----:B------:R-:W-:Y:S01]  /*10b0*/  FFMA.FTZ R61, R181, R170, R60 ;  /* 0x000000aab53d7223 */ /* 0x000fe2000001003c */
        /* <DEDUP_REMOVED lines=31> */
[----:B------:R-:W-:-:S02]  /*12b0*/  FFMA.FTZ R61, R78, R77, R61 ;  /* 0x0000004d4e3d7223 */ /* 0x000fc4000001003d */
[----:B------:R-:W-:Y:S02]  /*12c0*/  FADD.FTZ R62, R62, R79 ;  /* 0x0000004f3e3e7221 */ /* 0x000fe40000010000 */
[----:B------:R-:W-:-:S03]  /*12d0*/  FFMA.FTZ R61, R80, R79, R61 ;  /* 0x0000004f503d7223 */ /* 0x000fc6000001003d */
        /* <DEDUP_REMOVED lines=32> */
.L_x_2827:
[----:B------:R-:W-:Y:S05]  /*14e0*/  BSYNC.RECONVERGENT B0 ;  /* 0x0000000000007941 */ /* 0x000fea0003800200 */
.L_x_2826:
[----:B------:R-:W1:Y:S08]  /*14f0*/  S2UR UR5, SR_CgaCtaId ;  /* 0x00000000000579c3 */ /* 0x000e700000008800 */
[----:B------:R-:W-:Y:S01]  /*1500*/  BAR.SYNC.DEFER_BLOCKING 0x0 ;  /* 0x0000000000007b1d */ /* 0x000fe20000010000 */
[C---:B------:R-:W-:Y:S01]  /*1510*/  FADD.FTZ R139, R56.reuse, R139 ;  /* 0x0000008b388b7221 */ /* 0x040fe20000010000 */
[----:B------:R-:W-:Y:S01]  /*1520*/  FFMA.FTZ R163, R56, R3, R163 ;  /* 0x0000000338a37223 */ /* 0x000fe200000100a3 */
[C---:B------:R-:W-:Y:S01]  /*1530*/  FADD.FTZ R114, R57.reuse, R114 ;  /* 0x0000007239727221 */ /* 0x040fe20000010000 */
[----:B------:R-:W-:Y:S01]  /*1540*/  FFMA.FTZ R138, R57, R197, R138 ;  /* 0x000000c5398a7223 */ /* 0x000fe2000001008a */
[----:B------:R-:W-:Y:S01]  /*1550*/  FADD.FTZ R137, R58, R137 ;  /* 0x000000893a897221 */ /* 0x000fe20000010000 */
[----:B------:R-:W-:-:S02]  /*1560*/  UMOV UR4, 0x400 ;  /* 0x0000040000047882 */ /* 0x000fc40000000000 */
[----:B------:R-:W2:Y:S01]  /*1570*/  LDC.64 R64, c[0x0][0x380] ;  /* 0x0000e000ff407b82 */ /* 0x000ea20000000a00 */
[----:B------:R-:W-:Y:S01]  /*1580*/  FFMA.FTZ R161, R58, R201, R161 ;  /* 0x000000c93aa17223 */ /* 0x000fe200000100a1 */
[C---:B------:R-:W-:Y:S01]  /*1590*/  FADD.FTZ R112, R59.reuse, R112 ;  /* 0x000000703b707221 */ /* 0x040fe20000010000 */
[----:B------:R-:W-:Y:S01]  /*15a0*/  FFMA.FTZ R136, R59, R203, R136 ;  /* 0x000000cb3b887223 */ /* 0x000fe20000010088 */
[C---:B------:R-:W-:Y:S01]  /*15b0*/  FADD.FTZ R110, R37.reuse, R110 ;  /* 0x0000006e256e7221 */ /* 0x040fe20000010000 */
[----:B------:R-:W-:Y:S01]  /*15c0*/  FFMA.FTZ R134, R37, R193, R134 ;  /* 0x000000c125867223 */ /* 0x000fe20000010086 */
[C---:B------:R-:W-:Y:S01]  /*15d0*/  FADD.FTZ R135, R36.reuse, R135 ;  /* 0x0000008724877221 */ /* 0x040fe20000010000 */
[----:B------:R-:W-:Y:S01]  /*15e0*/  FFMA.FTZ R159, R36, R189, R159 ;  /* 0x000000bd249f7223 */ /* 0x000fe2000001009f */
[----:B------:R-:W-:Y:S01]  /*15f0*/  UISETP.NE.U32.AND UP0, UPT, UR14, URZ, UPT ;  /* 0x000000ff0e00728c */ /* 0x000fe2000bf05070 */
[C---:B------:R-:W-:Y:S01]  /*1600*/  FADD.FTZ R125, R46.reuse, R125 ;  /* 0x0000007d2e7d7221 */ /* 0x040fe20000010000 */
[----:B------:R-:W-:Y:S01]  /*1610*/  FFMA.FTZ R149, R46, R169, R149 ;  /* 0x000000a92e957223 */ /* 0x000fe20000010095 */
[C---:B------:R-:W-:Y:S01]  /*1620*/  FADD.FTZ R100, R47.reuse, R100 ;  /* 0x000000642f647221 */ /* 0x040fe20000010000 */
[----:B------:R-:W-:Y:S01]  /*1630*/  UISETP.NE.AND.EX UP0, UPT, UR15, URZ, UPT, UP0 ;  /* 0x000000ff0f00728c */ /* 0x000fe2000bf05300 */
[----:B------:R-:W-:Y:S01]  /*1640*/  FFMA.FTZ R124, R47, R181, R124 ;  /* 0x000000b52f7c7223 */ /* 0x000fe2000001007c */
[C---:B------:R-:W-:Y:S01]  /*1650*/  FADD.FTZ R133, R38.reuse, R133 ;  /* 0x0000008526857221 */ /* 0x040fe20000010000 */
        /* <DEDUP_REMOVED lines=18> */
[C---:B------:R-:W-:Y:S01]  /*1780*/  FADD.FTZ R104, R43.reuse, R104 ;  /* 0x000000682b687221 */ /* 0x040fe20000010000 */
[----:B------:R-:W-:Y:S01]  /*1790*/  @!UP1 UIADD3 UR5, UPT, UPT, UR4, 0x6020, URZ ;  /* 0x0000602004059890 */ /* 0x000fe2000fffe0ff */
[----:B------:R-:W1:Y:S01]  /*17a0*/  LDS.128 R64, [UR10] ;  /* 0x0000000aff407984 */ /* 0x000e620008000c00 */
[----:B------:R-:W-:Y:S01]  /*17b0*/  UIADD3 UR10, UPT, UPT, UR4, 0x6070, URZ ;  /* 0x00006070040a7890 */ /* 0x000fe2000fffe0ff */
[----:B------:R-:W-:Y:S01]  /*17c0*/  FFMA.FTZ R128, R43, R191, R128 ;  /* 0x000000bf2b807223 */ /* 0x000fe20000010080 */
[----:B------:R-:W-:Y:S01]  /*17d0*/  @!UP1 UIADD3 UR10, UPT, UPT, UR4, 0x6030, URZ ;  /* 0x00006030040a9890 */ /* 0x000fe2000fffe0ff */
[C---:B------:R-:W-:Y:S01]  /*17e0*/  FADD.FTZ R127, R44.reuse, R127 ;  /* 0x0000007f2c7f7221 */ /* 0x040fe20000010000 */
[----:B------:R-:W-:Y:S01]  /*17f0*/  FFMA.FTZ R151, R44, R90, R151 ;  /* 0x0000005a2c977223 */ /* 0x000fe20000010097 */
[C---:B------:R-:W-:Y:S01]  /*1800*/  FADD.FTZ R102, R45.reuse, R102 ;  /* 0x000000662d667221 */ /* 0x040fe20000010000 */
[----:B------:R-:W-:Y:S01]  /*1810*/  FFMA.FTZ R126, R45, R164, R126 ;  /* 0x000000a42d7e7223 */ /* 0x000fe2000001007e */
[----:B------:R-:W2:Y:S01]  /*1820*/  LDS.128 R56, [UR5] ;  /* 0x00000005ff387984 */ /* 0x000ea20008000c00 */
[C---:B------:R-:W-:Y:S01]  /*1830*/  FADD.FTZ R123, R48.reuse, R123 ;  /* 0x0000007b307b7221 */ /* 0x040fe20000010000 */
[----:B------:R-:W-:Y:S01]  /*1840*/  FFMA.FTZ R147, R48, R82, R147 ;  /* 0x0000005230937223 */ /* 0x000fe20000010093 */
[C---:B------:R-:W-:Y:S01]  /*1850*/  FADD.FTZ R98, R49.reuse, R98 ;  /* 0x0000006231627221 */ /* 0x040fe20000010000 */
[----:B------:R-:W3:Y:S01]  /*1860*/  LDS.128 R68, [UR10] ;  /* 0x0000000aff447984 */ /* 0x000ee20008000c00 */
        /* <DEDUP_REMOVED lines=54> */
.L_x_2830:
        /* <DEDUP_REMOVED lines=17> */
.L_x_2829:
        /* <DEDUP_REMOVED lines=20> */
.L_x_2832:
        /* <DEDUP_REMOVED lines=21> */
.L_x_2828:
        /* <DEDUP_REMOVED lines=21> */
.L_x_2834:
        /* <DEDUP_REMOVED lines=17> */
.L_x_2833:
        /* <DEDUP_REMOVED lines=20> */
.L_x_2835:
        /* <DEDUP_REMOVED lines=20> */
.L_x_2831:
        /* <DEDUP_REMOVED lines=37> */
.L_x_2838:
        /* <DEDUP_REMOVED lines=17> */
.L_x_2837:
        /* <DEDUP_REMOVED lines=18> */
.L_x_2840:
        /* <DEDUP_REMOVED lines=13> */
.L_x_2836:
        /* <DEDUP_REMOVED lines=23> */
.L_x_2842:
        /* <DEDUP_REMOVED lines=17> */
.L_x_2841:
        /* <DEDUP_REMOVED lines=18> */
.L_x_2843:
        /* <DEDUP_REMOVED lines=12> */
.L_x_2839:
        /* <DEDUP_REMOVED lines=32> */
.L_x_2846:
        /* <DEDUP_REMOVED lines=17> */
.L_x_2845:
        /* <DEDUP_REMOVED lines=18> */
.L_x_2848:
        /* <DEDUP_REMOVED lines=13> */
.L_x_2844:
        /* <DEDUP_REMOVED lines=23> */
.L_x_2850:
        /* <DEDUP_REMOVED lines=17> */
.L_x_2849:
        /* <DEDUP_REMOVED lines=18> */
.L_x_2851:
        /* <DEDUP_REMOVED lines=12> */
.L_x_2847:
        /* <DEDUP_REMOVED lines=32> */
.L_x_2854:
        /* <DEDUP_REMOVED lines=17> */
.L_x_2853:
        /* <DEDUP_REMOVED lines=18> */
.L_x_2856:
        /* <DEDUP_REMOVED lines=13> */
.L_x_2852:
        /* <DEDUP_REMOVED lines=23> */
.L_x_2858:
        /* <DEDUP_REMOVED lines=17> */
.L_x_2857:
        /* <DEDUP_REMOVED lines=18> */
.L_x_2859:
        /* <DEDUP_REMOVED lines=11> */
[----:B------:R-:W-:-:S07]  /*40b0*/  FMUL.FTZ R39, R167, R170 ;  /* 0x000000aaa7277220 */ /* 0x000fce0000410000 */
.L_x_2855:
        /* <DEDUP_REMOVED lines=32> */
.L_x_2862:
        /* <DEDUP_REMOVED lines=17> */
.L_x_2861:
        /* <DEDUP_REMOVED lines=18> */
.L_x_2864:
        /* <DEDUP_REMOVED lines=13> */
.L_x_2860:
        /* <DEDUP_REMOVED lines=10> */
[C---:B0-----:R-:W-:Y:S01]  /*4660*/  FMUL.FTZ R36, R167.reuse, R82 ;  /* 0x00000052a7247220 */ /* 0x041fe20000410000 */
        /* <DEDUP_REMOVED lines=12> */
.L_x_2866:
        /* <DEDUP_REMOVED lines=17> */
.L_x_2865:
        /* <DEDUP_REMOVED lines=18> */
.L_x_2867:
        /* <DEDUP_REMOVED lines=11> */
[----:B------:R-:W-:-:S07]  /*4a10*/  FMUL.FTZ R39, R167, R88 ;  /* 0x00000058a7277220 */ /* 0x000fce0000410000 */
.L_x_2863:
        /* <DEDUP_REMOVED lines=32> */
.L_x_2870:
        /* <DEDUP_REMOVED lines=17> */
.L_x_2869:
        /* <DEDUP_REMOVED lines=18> */
.L_x_2872:
        /* <DEDUP_REMOVED lines=13> */
.L_x_2868:
        /* <DEDUP_REMOVED lines=23> */
.L_x_2874:
        /* <DEDUP_REMOVED lines=17> */
.L_x_2873:
        /* <DEDUP_REMOVED lines=18> */
.L_x_2875:
        /* <DEDUP_REMOVED lines=12> */
.L_x_2871:
        /* <DEDUP_REMOVED lines=58> */
.L_x_2825:
        /* <DEDUP_REMOVED lines=8> */
[----:B---3--:R-:W-:-:S05]  /*57a0*/  IMAD.WIDE.U32 R12, R15, 0x10, R12 ;  /* 0x000000100f0c7825 */ /* 0x008fca00078e000c */
        /* <DEDUP_REMOVED lines=12> */
.L_x_2877:
        /* <DEDUP_REMOVED lines=9> */
.L_x_3871:


//--------------------- .text._ZN10layer_norm31ln_parallel_residual_bwd_kernelINS_13Kernel_traitsI6__halfffffjLj6144ELj1ELj1ELj8ELj16ENS_18Kernel_traits_baseILj6144ES2_ffffjLj256EEEEELb1ELb0ELb0EEEvNS_9BwdParamsE --------------------------
	.section	.text._ZN10layer_norm31ln_parallel_residual_bwd_kernelINS_13Kernel_traitsI6__halfffffjLj6144ELj1ELj1ELj8ELj16ENS_18Kernel_traits_baseILj6144ES2_ffffjLj256EEEEELb1ELb0ELb0EEEvNS_9BwdParamsE,"ax",@progbits
	.align	128
        .global         _ZN10layer_norm31ln_parallel_residual_bwd_kernelINS_13Kernel_traitsI6__halfffffjLj6144ELj1ELj1ELj8ELj16ENS_18Kernel_traits_baseILj6144ES2_ffffjLj256EEEEELb1ELb0ELb0EEEvNS_9BwdParamsE
        .type           _ZN10layer_norm31ln_parallel_residual_bwd_kernelINS_13Kernel_traitsI6__halfffffjLj6144ELj1ELj1ELj8ELj16ENS_18Kernel_traits_baseILj6144ES2_ffffjLj256EEEEELb1ELb0ELb0EEEvNS_9BwdParamsE,@function
        .size           _ZN10layer_norm31ln_parallel_residual_bwd_kernelINS_13Kernel_traitsI6__halfffffjLj6144ELj1ELj1ELj8ELj16ENS_18Kernel_traits_baseILj6144ES2_ffffjLj256EEEEELb1ELb0ELb0EEEvNS_9BwdParamsE,(.L_x_3872 - _ZN10layer_norm31ln_parallel_residual_bwd_kernelINS_13Kernel_traitsI6__halfffffjLj6144ELj1ELj1ELj8ELj16ENS_18Kernel_traits_baseILj6144ES2_ffffjLj256EEEEELb1ELb0ELb0EEEvNS_9BwdParamsE)
        .other          _ZN10layer_norm31ln_parallel_residual_bwd_kernelINS_13Kernel_traitsI6__halfffffjLj6144ELj1ELj1ELj8ELj16ENS_18Kernel_traits_baseILj6144ES2_ffffjLj256EEEEELb1ELb0ELb0EEEvNS_9BwdParamsE,@"STO_CUDA_ENTRY STV_DEFAULT"
_ZN10layer_norm31ln_parallel_residual_bwd_kernelINS_13Kernel_traitsI6__halfffffjLj6144ELj1ELj1ELj8ELj16ENS_18Kernel_traits_baseILj6144ES2_ffffjLj256EEEEELb1ELb0ELb0EEEvNS_9BwdParamsE:
.text._ZN10layer_norm31ln_parallel_residual_bwd_kernelINS_13Kernel_traitsI6__halfffffjLj6144ELj1ELj1ELj8ELj16ENS_18Kernel_traits_baseILj6144ES2_ffffjLj256EEEEELb1ELb0ELb0EEEvNS_9BwdParamsE:
        /* <DEDUP_REMOVED lines=19> */
[C---:B------:R-:W-:Y:S02]  /*0130*/  ISETP.GE.U32.AND P2, PT, R26.reuse, 0x300, PT ;  /* 0x000003001a00780c */ /* 0x040fe40003f46070 */
[C---:B------:R-:W-:Y:S02]  /*0140*/  ISETP.GE.U32.AND P3, PT, R26.reuse, 0x400, PT ;  /* 0x000004001a00780c */ /* 0x040fe40003f66070 */
[C---:B------:R-:W-:Y:S01]  /*0150*/  ISETP.GE.U32.AND P4, PT, R26.reuse, 0x500, PT ;  /* 0x000005001a00780c */ /* 0x040fe20003f86070 */
[----:B------:R-:W0:Y:S01]  /*0160*/  LDC.64 R42, c[0x0][0x3d0] ;  /* 0x0000f400ff2a7b82 */ /* 0x000e220000000a00 */
[----:B------:R-:W-:-:S03]  /*0170*/  ISETP.GE.U32.AND P5, PT, R26, 0x600, PT ;  /* 0x000006001a00780c */ /* 0x000fc60003fa6070 */
[----:B--2---:R-:W-:Y:S01]  /*0180*/  @P0 IMAD.WIDE.U32 R8, R53, 0x8, R8 ;  /* 0x0000000835080825 */ /* 0x004fe200078e0008 */
[----:B------:R-:W-:-:S03]  /*0190*/  P2R R27, PR, RZ, 0x20 ;  /* 0x00000020ff1b7803 */ /* 0x000fc60000000000 */
[----:B------:R-:W2:Y:S01]  /*01a0*/  LDC.64 R44, c[0x0][0x3d8] ;  /* 0x0000f600ff2c7b82 */ /* 0x000ea20000000a00 */
[C---:B----4-:R-:W-:Y:S01]  /*01b0*/  @P0 IMAD.WIDE.U32 R12, R53.reuse, 0x8, R12 ;  /* 0x00000008350c0825 */ /* 0x050fe200078e000c */
[----:B------:R-:W-:Y:S01]  /*01c0*/  @P0 LOP3.LUT R53, R53, 0x100, RZ, 0xfc, !PT ;  /* 0x0000010035350812 */ /* 0x000fe200078efcff */
[----:B---3--:R3:W5:Y:S04]  /*01d0*/  @P0 LDG.E.64 R10, desc[UR10][R8.64] ;  /* 0x0000000a080a0981 */ /* 0x008768000c1e1b00 */
[C---:B------:R-:W-:Y:S01]  /*01e0*/  @P1 IMAD.WIDE.U32 R34, R53.reuse, 0x8, R32 ;  /* 0x0000000835221825 */ /* 0x040fe200078e0020 */
[----:B------:R-:W4:Y:S01]  /*01f0*/  LDC.64 R46, c[0x0][0x3d0] ;  /* 0x0000f400ff2e7b82 */ /* 0x000f220000000a00 */
[----:B------:R0:W5:Y:S02]  /*0200*/  @P0 LDG.E.64 R14, desc[UR10][R12.64] ;  /* 0x0000000a0c0e0981 */ /* 0x000164000c1e1b00 */
[C---:B-1----:R-:W-:Y:S01]  /*0210*/  @P1 IMAD.WIDE.U32 R36, R53.reuse, 0x8, R36 ;  /* 0x0000000835241825 */ /* 0x042fe200078e0024 */
[----:B------:R-:W-:Y:S01]  /*0220*/  @P1 IADD3 R53, PT, PT, R53, 0x100, RZ ;  /* 0x0000010035351810 */ /* 0x000fe20007ffe0ff */
[----:B------:R1:W5:Y:S03]  /*0230*/  @P1 LDG.E.64 R16, desc[UR10][R34.64] ;  /* 0x0000000a22101981 */ /* 0x000366000c1e1b00 */
[----:B------:R-:W3:Y:S01]  /*0240*/  LDC.64 R48, c[0x0][0x3d8] ;  /* 0x0000f600ff307b82 */ /* 0x000ee20000000a00 */
[C---:B0-----:R-:W-:Y:S01]  /*0250*/  @P2 IMAD.WIDE.U32 R38, R53.reuse, 0x8, R38 ;  /* 0x0000000835262825 */ /* 0x041fe200078e0026 */
[----:B------:R1:W5:Y:S03]  /*0260*/  @P1 LDG.E.64 R18, desc[UR10][R36.64] ;  /* 0x0000000a24121981 */ /* 0x000366000c1e1b00 */
[C---:B------:R-:W-:Y:S01]  /*0270*/  @P2 IMAD.WIDE.U32 R40, R53.reuse, 0x8, R40 ;  /* 0x0000000835282825 */ /* 0x040fe200078e0028 */
[----:B------:R-:W-:Y:S01]  /*0280*/  @P2 IADD3 R53, PT, PT, R53, 0x100, RZ ;  /* 0x0000010035352810 */ /* 0x000fe20007ffe0ff */
[----:B------:R1:W5:Y:S01]  /*0290*/  @P2 LDG.E.64 R20, desc[UR10][R38.64] ;  /* 0x0000000a26142981 */ /* 0x000362000c1e1b00 */
[----:B------:R-:W0:Y:S03]  /*02a0*/  LDC.64 R32, c[0x0][0x3d0] ;  /* 0x0000f400ff207b82 */ /* 0x000e260000000a00 */
[C---:B------:R-:W-:Y:S01]  /*02b0*/  @P3 IMAD.WIDE.U32 R42, R53.reuse, 0x8, R42 ;  /* 0x00000008352a3825 */ /* 0x040fe200078e002a */
[----:B------:R1:W5:Y:S03]  /*02c0*/  @P2 LDG.E.64 R22, desc[UR10][R40.64] ;  /* 0x0000000a28162981 */ /* 0x000366000c1e1b00 */
[C---:B--2---:R-:W-:Y:S01]  /*02d0*/  @P3 IMAD.WIDE.U32 R44, R53.reuse, 0x8, R44 ;  /* 0x00000008352c3825 */ /* 0x044fe200078e002c */
[----:B------:R-:W2:Y:S01]  /*02e0*/  LDC.64 R50, c[0x0][0x3d8] ;  /* 0x0000f600ff327b82 */ /* 0x000ea20000000a00 */
[----:B------:R-:W-:Y:S01]  /*02f0*/  @P3 IADD3 R53, PT, PT, R53, 0x100, RZ ;  /* 0x0000010035353810 */ /* 0x000fe20007ffe0ff */
[----:B------:R1:W5:Y:S04]  /*0300*/  @P3 LDG.E.64 R24, desc[UR10][R42.64] ;  /* 0x0000000a2a183981 */ /* 0x000368000c1e1b00 */
[C---:B----4-:R-:W-:Y:S01]  /*0310*/  @P4 IMAD.WIDE.U32 R46, R53.reuse, 0x8, R46 ;  /* 0x00000008352e4825 */ /* 0x050fe200078e002e */
[----:B------:R1:W5:Y:S03]  /*0320*/  @P3 LDG.E.64 R28, desc[UR10][R44.64] ;  /* 0x0000000a2c1c3981 */ /* 0x000366000c1e1b00 */
[C---:B---3--:R-:W-:Y:S01]  /*0330*/  @P4 IMAD.WIDE.U32 R48, R53.reuse, 0x8, R48 ;  /* 0x0000000835304825 */ /* 0x048fe200078e0030 */
[----:B------:R-:W-:Y:S01]  /*0340*/  @P4 IADD3 R53, PT, PT, R53, 0x100, RZ ;  /* 0x0000010035354810 */ /* 0x000fe20007ffe0ff */
[----:B------:R1:W5:Y:S04]  /*0350*/  @P4 LDG.E.64 R30, desc[UR10][R46.64] ;  /* 0x0000000a2e1e4981 */ /* 0x000368000c1e1b00 */
[C---:B0-----:R-:W-:Y:S01]  /*0360*/  @P5 IMAD.WIDE.U32 R32, R53.reuse, 0x8, R32 ;  /* 0x0000000835205825 */ /* 0x041fe200078e0020 */
[----:B------:R1:W5:Y:S04]  /*0370*/  @P4 LDG.E.64 R2, desc[UR10][R48.64] ;  /* 0x0000000a30024981 */ /* 0x000368000c1e1b00 */
[----:B------:R1:W5:Y:S01]  /*0380*/  @P5 LDG.E.64 R4, desc[UR10][R32.64] ;  /* 0x0000000a20045981 */ /* 0x000362000c1e1b00 */
[----:B--2---:R-:W-:-:S05]  /*0390*/  @P5 IMAD.WIDE.U32 R8, R53, 0x8, R50 ;  /* 0x0000000835085825 */ /* 0x004fca00078e0032 */
[----:B------:R1:W5:Y:S01]  /*03a0*/  @P5 LDG.E.64 R6, desc[UR10][R8.64] ;  /* 0x0000000a08065981 */ /* 0x000362000c1e1b00 */
[----:B------:R-:W0:Y:S01]  /*03b0*/  S2UR UR9, SR_CTAID.X ;  /* 0x00000000000979c3 */ /* 0x000e220000002500 */
        /* <DEDUP_REMOVED lines=49> */
[----:B-1----:R-:W-:Y:S06]  /*06d0*/  BRA.U UP0, `(.L_x_2878) ;  /* 0x0000008d00b07547 */ /* 0x002fec000b800000 */
        /* <DEDUP_REMOVED lines=43> */
[----:B------:R-:W-:Y:S02]  /*0990*/  MOV R213, R16 ;  /* 0x0000001000d57202 */ /* 0x000fe40000000f00 */
[----:B------:R-:W-:Y:S02]  /*09a0*/  CS2R R114, SRZ ;  /* 0x0000000000727805 */ /* 0x000fe4000001ff00 */
[----:B------:R-:W-:Y:S02]  /*09b0*/  MOV R215, R18 ;  /* 0x0000001200d77202 */ /* 0x000fe40000000f00 */
        /* <DEDUP_REMOVED lines=21> */
[----:B------:R-:W-:Y:S02]  /*0b10*/  SHF.R.U64 R2, R2, 0x10, R3 ;  /* 0x0000001002027819 */ /* 0x000fe40000001203 */
[----:B------:R-:W-:Y:S02]  /*0b20*/  CS2R R90, SRZ ;  /* 0x00000000005a7805 */ /* 0x000fe4000001ff00 */
[----:B------:R-:W-:Y:S02]  /*0b30*/  MOV R228, R3 ;  /* 0x0000000300e47202 */ /* 0x000fe40000000f00 */
[----:B------:R-:W-:Y:S02]  /*0b40*/  CS2R R84, SRZ ;  /* 0x0000000000547805 */ /* 0x000fe4000001ff00 */
[----:B------:R-:W-:Y:S02]  /*0b50*/  MOV R231, R6 ;  /* 0x0000000600e77202 */ /* 0x000fe40000000f00 */
[----:B------:R-:W-:-:S02]  /*0b60*/  CS2R R86, SRZ ;  /* 0x0000000000567805 */ /* 0x000fc4000001ff00 */
[----:B------:R-:W-:Y:S02]  /*0b70*/  SHF.R.U64 R5, R6, 0x10, R7 ;  /* 0x0000001006057819 */ /* 0x000fe40000001207 */
        /* <DEDUP_REMOVED lines=29> */
[----:B------:R-:W2:Y:S01]  /*0d50*/  LDCU UR8, c[0x0][0x388] ;  /* 0x00007100ff0877ac */ /* 0x000ea20008000800 */
[----:B------:R-:W-:Y:S02]  /*0d60*/  PRMT R213, R213, 0x5410, R11 ;  /* 0x00005410d5d57816 */ /* 0x000fe4000000000b */
[----:B------:R-:W-:Y:S01]  /*0d70*/  PRMT R214, R214, 0x5410, R13 ;  /* 0x00005410d6d67816 */ /* 0x000fe2000000000d */
[----:B------:R-:W3:Y:S01]  /*0d80*/  LDCU.U8 UR26, c[0x0][0x410] ;  /* 0x00008200ff1a77ac */ /* 0x000ee20008000000 */
[----:B------:R-:W-:-:S02]  /*0d90*/  PRMT R215, R215, 0x5410, R12 ;  /* 0x00005410d7d77816 */ /* 0x000fc4000000000c */
[----:B------:R-:W-:Y:S01]  /*0da0*/  PRMT R216, R216, 0x5410, R14 ;  /* 0x00005410d8d87816 */ /* 0x000fe2000000000e */
[----:B------:R-:W4:Y:S01]  /*0db0*/  LDCU UR24, c[0x0][0x400] ;  /* 0x00008000ff1877ac */ /* 0x000f220008000800 */
[----:B------:R-:W-:Y:S02]  /*0dc0*/  PRMT R217, R217, 0x5410, R15 ;  /* 0x00005410d9d97816 */ /* 0x000fe4000000000f */
[----:B------:R-:W-:Y:S01]  /*0dd0*/  PRMT R218, R218, 0x5410, R17 ;  /* 0x00005410dada7816 */ /* 0x000fe20000000011 */
[----:B------:R-:W0:Y:S01]  /*0de0*/  LDCU.64 UR4, c[0x0][0x478] ;  /* 0x00008f00ff0477ac */ /* 0x000e220008000a00 */
[----:B------:R-:W-:Y:S02]  /*0df0*/  PRMT R219, R219, 0x5410, R16 ;  /* 0x00005410dbdb7816 */ /* 0x000fe40000000010 */
[----:B------:R-:W-:Y:S01]  /*0e00*/  PRMT R220, R220, 0x5410, R18 ;  /* 0x00005410dcdc7816 */ /* 0x000fe20000000012 */
[----:B------:R-:W1:Y:S01]  /*0e10*/  LDCU.64 UR16, c[0x0][0x438] ;  /* 0x00008700ff1077ac */ /* 0x000e620008000a00 */
[----:B------:R-:W-:-:S02]  /*0e20*/  PRMT R221, R221, 0x5410, R19 ;  /* 0x00005410dddd7816 */ /* 0x000fc40000000013 */
[----:B------:R-:W-:Y:S01]  /*0e30*/  PRMT R222, R222, 0x5410, R21 ;  /* 0x00005410dede7816 */ /* 0x000fe20000000015 */
[----:B------:R-:W1:Y:S01]  /*0e40*/  LDCU.64 UR18, c[0x0][0x470] ;  /* 0x00008e00ff1277ac */ /* 0x000e620008000a00 */
[----:B------:R-:W-:Y:S02]  /*0e50*/  PRMT R223, R223, 0x5410, R20 ;  /* 0x00005410dfdf7816 */ /* 0x000fe40000000014 */
[----:B------:R-:W-:Y:S01]  /*0e60*/  PRMT R224, R224, 0x5410, R22 ;  /* 0x00005410e0e07816 */ /* 0x000fe20000000016 */
[----:B------:R-:W1:Y:S01]  /*0e70*/  LDCU.128 UR12, c[0x0][0x3c0] ;  /* 0x00007800ff0c77ac */ /* 0x000e620008000c00 */
[----:B------:R-:W-:Y:S02]  /*0e80*/  PRMT R225, R225, 0x5410, R23 ;  /* 0x00005410e1e17816 */ /* 0x000fe40000000017 */
[----:B------:R-:W-:Y:S01]  /*0e90*/  PRMT R226, R226, 0x5410, R24 ;  /* 0x00005410e2e27816 */ /* 0x000fe20000000018 */
[----:B------:R-:W1:Y:S01]  /*0ea0*/  LDCU.64 UR20, c[0x0][0x380] ;  /* 0x00007000ff1477ac */ /* 0x000e620008000a00 */
[----:B------:R-:W-:-:S02]  /*0eb0*/  PRMT R227, R227, 0x5410, R2 ;  /* 0x00005410e3e37816 */ /* 0x000fc40000000002 */
[----:B------:R-:W-:Y:S01]  /*0ec0*/  PRMT R228, R228, 0x5410, R3 ;  /* 0x00005410e4e47816 */ /* 0x000fe20000000003 */
[----:B0-----:R-:W-:Y:S01]  /*0ed0*/  UISETP.NE.AND UP2, UPT, UR6, URZ, UPT ;  /* 0x000000ff0600728c */ /* 0x001fe2000bf45270 */
[----:B------:R-:W-:Y:S02]  /*0ee0*/  PRMT R229, R229, 0x5410, R4 ;  /* 0x00005410e5e57816 */ /* 0x000fe40000000004 */
[----:B------:R-:W-:Y:S02]  /*0ef0*/  PRMT R230, R230, 0x5410, R25 ;  /* 0x00005410e6e67816 */ /* 0x000fe40000000019 */
[----:B------:R-:W-:Y:S02]  /*0f00*/  PRMT R231, R231, 0x5410, R5 ;  /* 0x00005410e7e77816 */ /* 0x000fe40000000005 */
[----:B--234-:R-:W-:-:S07]  /*0f10*/  PRMT R233, R233, 0x5410, R6 ;  /* 0x00005410e9e97816 */ /* 0x01cfce0000000006 */
.L_x_2953:
        /* <DEDUP_REMOVED lines=9> */
[C---:B------:R-:W-:Y:S01]  /*0fb0*/  ISETP.GE.U32.AND P6, PT, R26.reuse, 0x600, PT ;  /* 0x000006001a00780c */ /* 0x040fe20003fc6070 */
[----:B------:R-:W-:Y:S01]  /*0fc0*/  BSSY.RECONVERGENT B0, `(.L_x_2879) ;  /* 0x0000057000007945 */ /* 0x000fe20003800200 */
[----:B------:R-:W-:Y:S01]  /*0fd0*/  PLOP3.LUT P5, PT, PT, PT, UP2, 0x40, 0x4 ;  /* 0x000000000004781c */ /* 0x000fe20003fae828 */
[----:B------:R-:W-:Y:S01]  /*0fe0*/  USHF.R.S32.HI UR7, URZ, 0x1f, UR6 ;  /* 0x0000001fff077899 */ /* 0x000fe20008011406 */
[----:B------:R-:W-:-:S02]  /*0ff0*/  ISETP.GE.U32.AND P1, PT, R26, 0x200, PT ;  /* 0x000002001a00780c */ /* 0x000fc40003f26070 */
[----:B------:R-:W-:Y:S02]  /*1000*/  CS2R R170, SRZ ;  /* 0x0000000000aa7805 */ /* 0x000fe4000001ff00 */
[C---:B------:R-:W-:Y:S01]  /*1010*/  ISETP.GE.U32.AND P2, PT, R26.reuse, 0x300, PT ;  /* 0x000003001a00780c */ /* 0x040fe20003f46070 */
[----:B------:R-:W-:Y:S01]  /*1020*/  ULEA.HI UR7, UR7, UR6, URZ, 0x2 ;  /* 0x0000000607077291 */ /* 0x000fe2000f8f10ff */
[C---:B------:R-:W-:Y:S02]  /*1030*/  ISETP.GE.U32.AND P3, PT, R26.reuse, 0x400, PT ;  /* 0x000004001a00780c */ /* 0x040fe40003f66070 */
[----:B------:R-:W-:Y:S02]  /*1040*/  ISETP.GE.U32.AND P4, PT, R26, 0x500, PT ;  /* 0x000005001a00780c */ /* 0x000fe40003f86070 */
[----:B------:R-:W-:Y:S02]  /*1050*/  P2R R27, PR, RZ, 0x40 ;  /* 0x00000040ff1b7803 */ /* 0x000fe40000000000 */
[----:B------:R-:W-:-:S04]  /*1060*/  MOV R25, UR7 ;  /* 0x0000000700197c02 */ /* 0x000fc80008000f00 */
[----:B------:R-:W-:-:S04]  /*1070*/  LEA.HI.SX32 R25, R25, R208, 0x1e ;  /* 0x000000d019197211 */ /* 0x000fc800078ff2ff */
[----:B------:R-:W-:Y:S02]  /*1080*/  MOV R169, R25 ;  /* 0x0000001900a97202 */ /* 0x000fe40000000f00 */
[----:B--2---:R-:W-:Y:S02]  /*1090*/  R2UR UR23, R156 ;  /* 0x000000009c1772ca */ /* 0x004fe400000e0000 */
[----:B---3--:R-:W-:Y:S01]  /*10a0*/  FSEL R168, R158, RZ, P5 ;  /* 0x000000ff9ea87208 */ /* 0x008fe20002800000 */
        /* <DEDUP_REMOVED lines=17> */
[----:B0-----:R-:W-:-:S04]  /*11c0*/  IMAD.WIDE.U32 R194, R25, 0x4, R194 ;  /* 0x0000000419c27825 */ /* 0x001fc800078e00c2 */
[--C-:B------:R-:W-:Y:S01]  /*11d0*/  HADD2.F32 R169, -RZ, R211.reuse.H0_H0 ;  /* 0x200000d3ffa97230 */ /* 0x100fe20000004100 */
[----:B------:R-:W5:Y:S01]  /*11e0*/  LDG.E R23, desc[UR10][R194.64] ;  /* 0x0000000ac2177981 */ /* 0x000f62000c1e1900 */
[----:B------:R-:W-:Y:S02]  /*11f0*/  HADD2.F32 R232, -RZ, R211.H1_H1 ;  /* 0x300000d3ffe87230 */ /* 0x000fe40000004100 */
[--C-:B------:R-:W-:Y:S02]  /*1200*/  HADD2.F32 R21, -RZ, R209.reuse.H0_H0 ;  /* 0x200000d1ff157230 */ /* 0x100fe40000004100 */
[----:B------:R-:W-:Y:S02]  /*1210*/  HADD2.F32 R206, -RZ, R209.H1_H1 ;  /* 0x300000d1ffce7230 */ /* 0x000fe40000004100 */
[----:B-1----:R-:W-:-:S04]  /*1220*/  @P0 IMAD.WIDE.U32 R182, R25, 0x4, R182 ;  /* 0x0000000419b60825 */ /* 0x002fc800078e00b6 */
[----:B------:R-:W-:Y:S01]  /*1230*/  HADD2.F32 R208, -RZ, R212.H1_H1 ;  /* 0x300000d4ffd07230 */ /* 0x000fe20000004100 */
[----:B------:R0:W5:Y:S01]  /*1240*/  @P0 LDG.E R24, desc[UR10][R182.64] ;  /* 0x0000000ab6180981 */ /* 0x000162000c1e1900 */
[----:B------:R-:W-:-:S05]  /*1250*/  @P5 IMAD.WIDE.U32 R170, R25, 0x10, R170 ;  /* 0x0000001019aa5825 */ /* 0x000fca00078e00aa */
[----:B------:R1:W5:Y:S01]  /*1260*/  @P5 LDG.E.128 R56, desc[UR10][R170.64] ;  /* 0x0000000aaa385981 */ /* 0x000362000c1e1d00 */
[--C-:B0-----:R-:W-:Y:S02]  /*1270*/  HADD2.F32 R183, -RZ, R210.reuse.H0_H0 ;  /* 0x200000d2ffb77230 */ /* 0x101fe40000004100 */
[----:B------:R-:W-:Y:S02]  /*1280*/  HADD2.F32 R182, -RZ, R210.H1_H1 ;  /* 0x300000d2ffb67230 */ /* 0x000fe40000004100 */
[----:B---3--:R-:W-:Y:S01]  /*1290*/  FMUL.FTZ R169, R156, R169 ;  /* 0x000000a99ca97220 */ /* 0x008fe20000410000 */
[----:B------:R-:W-:Y:S01]  /*12a0*/  FMUL.FTZ R194, R157, R232 ;  /* 0x000000e89dc27220 */ /* 0x000fe20000410000 */
[C---:B----4-:R-:W-:Y:S01]  /*12b0*/  FADD.FTZ R164, -R168.reuse, R164 ;  /* 0x000000a4a8a47221 */ /* 0x050fe20000010100 */
[C---:B------:R-:W-:Y:S01]  /*12c0*/  FADD.FTZ R165, -R168.reuse, R165 ;  /* 0x000000a5a8a57221 */ /* 0x040fe20000010100 */
[----:B------:R-:W-:Y:S02]  /*12d0*/  FADD.FTZ R166, -R168, R166 ;  /* 0x000000a6a8a67221 */ /* 0x000fe40000010100 */
[----:B------:R-:W-:Y:S01]  /*12e0*/  FMUL.FTZ R195, R164, UR23 ;  /* 0x00000017a4c37c20 */ /* 0x000fe20008410000 */
[----:B--2---:R-:W-:Y:S01]  /*12f0*/  FFMA.FTZ R22, R160, R21, R169 ;  /* 0x00000015a0167223 */ /* 0x004fe200000100a9 */
[----:B------:R-:W-:Y:S01]  /*1300*/  FFMA.FTZ R21, R161, R206, R194 ;  /* 0x000000cea1157223 */ /* 0x000fe200000100c2 */
[----:B------:R-:W-:-:S02]  /*1310*/  HADD2.F32 R169, -RZ, R212.H0_H0 ;  /* 0x200000d4ffa97230 */ /* 0x000fc40000004100 */
[----:B------:R-:W-:Y:S01]  /*1320*/  FMUL.FTZ R194, R165, UR23 ;  /* 0x00000017a5c27c20 */ /* 0x000fe20008410000 */
[----:B------:R-:W-:Y:S01]  /*1330*/  FADD.FTZ R80, R80, R156 ;  /* 0x0000009c50507221 */ /* 0x000fe20000010000 */
[----:B------:R-:W-:Y:S01]  /*1340*/  FFMA.FTZ R104, R156, R195, R104 ;  /* 0x000000c39c687223 */ /* 0x000fe20000010068 */
[----:B------:R-:W-:Y:S01]  /*1350*/  FMUL.FTZ R207, R166, UR23 ;  /* 0x00000017a6cf7c20 */ /* 0x000fe20008410000 */
[----:B------:R-:W-:Y:S01]  /*1360*/  FADD.FTZ R81, R81, R157 ;  /* 0x0000009d51517221 */ /* 0x000fe20000010000 */
[----:B------:R-:W-:Y:S01]  /*1370*/  FFMA.FTZ R105, R157, R194, R105 ;  /* 0x000000c29d697223 */ /* 0x000fe20000010069 */
[----:B------:R-:W-:Y:S01]  /*1380*/  FMUL.FTZ R169, R158, R169 ;  /* 0x000000a99ea97220 */ /* 0x000fe20000410000 */
[----:B------:R-:W-:Y:S01]  /*1390*/  FADD.FTZ R156, RZ, R22 ;  /* 0x00000016ff9c7221 */ /* 0x000fe20000010000 */
[----:B------:R-:W-:Y:S01]  /*13a0*/  FFMA.FTZ R157, R195, R22, RZ ;  /* 0x00000016c39d7223 */ /* 0x000fe200000100ff */
[----:B------:R-:W-:Y:S01]  /*13b0*/  FADD.FTZ R82, R82, R158 ;  /* 0x0000009e52527221 */ /* 0x000fe20000010000 */
[----:B------:R-:W-:Y:S01]  /*13c0*/  FFMA.FTZ R106, R158, R207, R106 ;  /* 0x000000cf9e6a7223 */ /* 0x000fe2000001006a */
[----:B-1----:R-:W-:Y:S01]  /*13d0*/  FMUL.FTZ R170, R159, R208 ;  /* 0x000000d09faa7220 */ /* 0x002fe20000410000 */
[----:B------:R-:W-:Y:S01]  /*13e0*/  FFMA.FTZ R183, R162, R183, R169 ;  /* 0x000000b7a2b77223 */ /* 0x000fe200000100a9 */
[----:B------:R-:W-:Y:S01]  /*13f0*/  FADD.FTZ R167, -R168, R167 ;  /* 0x000000a7a8a77221 */ /* 0x000fe20000010100 */
        /* <DEDUP_REMOVED lines=19> */
.L_x_2880:
[----:B------:R-:W-:Y:S05]  /*1530*/  BSYNC.RECONVERGENT B0 ;  /* 0x0000000000007941 */ /* 0x000fea0003800200 */
.L_x_2879:
[----:B------:R-:W-:Y:S04]  /*1540*/  BSSY.RECONVERGENT B0, `(.L_x_2881) ;  /* 0x0000049000007945 */ /* 0x000fe80003800200 */
[----:B------:R-:W-:Y:S05]  /*1550*/  @!P1 BRA `(.L_x_2882) ;  /* 0x00000004001c9947 */ /* 0x000fea0003800000 */
[----:B------:R-:W0:Y:S08]  /*1560*/  LDC.64 R156, c[0x0][0x430] ;  /* 0x00010c00ff9c7b82 */ /* 0x000e300000000a00 */
[----:B------:R-:W1:Y:S08]  /*1570*/  LDC.64 R160, c[0x0][0x428] ;  /* 0x00010a00ffa07b82 */ /* 0x000e700000000a00 */
[----:B------:R-:W2:Y:S01]  /*1580*/  LDC.64 R18, c[0x0][0x3a8] ;  /* 0x0000ea00ff127b82 */ /* 0x000ea20000000a00 */
[----:B------:R-:W-:-:S04]  /*1590*/  ISETP.NE.U32.AND P5, PT, RZ, UR16, PT ;  /* 0x00000010ff007c0c */ /* 0x000fc8000bfa5070 */
[----:B------:R-:W-:Y:S01]  /*15a0*/  ISETP.NE.AND.EX P5, PT, RZ, UR17, PT, P5 ;  /* 0x00000011ff007c0c */ /* 0x000fe2000bfa5350 */
[C---:B0-----:R-:W-:Y:S02]  /*15b0*/  IMAD.WIDE.U32 R156, R169.reuse, 0x10, R156 ;  /* 0x00000010a99c7825 */ /* 0x041fe400078e009c */
[----:B------:R-:W0:Y:S04]  /*15c0*/  LDC.64 R236, c[0x0][0x3b0] ;  /* 0x0000ec00ffec7b82 */ /* 0x000e280000000a00 */
[----:B------:R-:W3:Y:S01]  /*15d0*/  LDG.E.128 R156, desc[UR10][R156.64] ;  /* 0x0000000a9c9c7981 */ /* 0x000ee2000c1e1d00 */
[----:B-1----:R-:W-:-:S05]  /*15e0*/  IMAD.WIDE.U32 R160, R169, 0x10, R160 ;  /* 0x00000010a9a07825 */ /* 0x002fca00078e00a0 */
[----:B------:R-:W1:Y:S01]  /*15f0*/  @P5 LDC.64 R234, c[0x0][0x438] ;  /* 0x00010e00ffea5b82 */ /* 0x000e620000000a00 */
[----:B------:R-:W4:Y:S01]  /*1600*/  LDG.E.128 R160, desc[UR10][R160.64] ;  /* 0x0000000aa0a07981 */ /* 0x000f22000c1e1d00 */
[----:B--2---:R-:W-:-:S06]  /*1610*/  IMAD.WIDE.U32 R164, R169, 0x10, R18 ;  /* 0x00000010a9a47825 */ /* 0x004fcc00078e0012 */
[----:B------:R-:W2:Y:S01]  /*1620*/  LDG.E.128 R164, desc[UR10][R164.64] ;  /* 0x0000000aa4a47981 */ /* 0x000ea2000c1e1d00 */
[----:B0-----:R-:W-:-:S05]  /*1630*/  IMAD.WIDE.U32 R236, R169, 0x4, R236 ;  /* 0x00000004a9ec7825 */ /* 0x001fca00078e00ec */
[----:B------:R-:W5:Y:S01]  /*1640*/  LDG.E R19, desc[UR10][R236.64] ;  /* 0x0000000aec137981 */ /* 0x000f62000c1e1900 */
[----:B-1----:R-:W-:-:S05]  /*1650*/  @P5 IMAD.WIDE.U32 R234, R169, 0x10, R234 ;  /* 0x00000010a9ea5825 */ /* 0x002fca00078e00ea */
[----:B------:R-:W5:Y:S01]  /*1660*/  @P5 LDG.E.128 R52, desc[UR10][R234.64] ;  /* 0x0000000aea345981 */ /* 0x000f62000c1e1d00 */
        /* <DEDUP_REMOVED lines=9> */
[----:B------:R0:W5:Y:S02]  /*1700*/  @P0 LDG.E R20, desc[UR10][R180.64] ;  /* 0x0000000ab4140981 */ /* 0x000164000c1e1900 */
[--C-:B0-----:R-:W-:Y:S02]  /*1710*/  HADD2.F32 R181, -RZ, R214.reuse.H0_H0 ;  /* 0x200000d6ffb57230 */ /* 0x101fe40000004100 */
[----:B------:R-:W-:Y:S01]  /*1720*/  HADD2.F32 R180, -RZ, R214.H1_H1 ;  /* 0x300000d6ffb47230 */ /* 0x000fe20000004100 */
[----:B------:R-:W-:Y:S01]  /*1730*/  IADD3 R169, PT, PT, R169, 0x100, RZ ;  /* 0x00000100a9a97810 */ /* 0x000fe20007ffe0ff */
[----:B---3--:R-:W-:Y:S01]  /*1740*/  FMUL.FTZ R193, R156, R193 ;  /* 0x000000c19cc17220 */ /* 0x008fe20000410000 */
[----:B------:R-:W-:-:S03]  /*1750*/  FMUL.FTZ R192, R159, R192 ;  /* 0x000000c09fc07220 */ /* 0x000fc60000410000 */
[----:B----4-:R-:W-:Y:S01]  /*1760*/  FFMA.FTZ R18, R160, R17, R193 ;  /* 0x00000011a0127223 */ /* 0x010fe200000100c1 */
[----:B------:R-:W-:Y:S02]  /*1770*/  HADD2.F32 R193, -RZ, R216.H0_H0 ;  /* 0x200000d8ffc17230 */ /* 0x000fe40000004100 */
[----:B------:R-:W-:-:S03]  /*1780*/  FFMA.FTZ R180, R163, R180, R192 ;  /* 0x000000b4a3b47223 */ /* 0x000fc600000100c0 */
[----:B------:R-:W-:Y:S01]  /*1790*/  FMUL.FTZ R193, R158, R193 ;  /* 0x000000c19ec17220 */ /* 0x000fe20000410000 */
[C---:B--2---:R-:W-:Y:S01]  /*17a0*/  FADD.FTZ R164, -R168.reuse, R164 ;  /* 0x000000a4a8a47221 */ /* 0x044fe20000010100 */
[----:B------:R-:W-:Y:S02]  /*17b0*/  FADD.FTZ R165, -R168, R165 ;  /* 0x000000a5a8a57221 */ /* 0x000fe40000010100 */
[----:B------:R-:W-:Y:S01]  /*17c0*/  FFMA.FTZ R181, R162, R181, R193 ;  /* 0x000000b5a2b57223 */ /* 0x000fe200000100c1 */
[----:B------:R-:W-:Y:S01]  /*17d0*/  FADD.FTZ R166, -R168, R166 ;  /* 0x000000a6a8a67221 */ /* 0x000fe20000010100 */
[----:B------:R-:W-:Y:S01]  /*17e0*/  FMUL.FTZ R193, R164, UR23 ;  /* 0x00000017a4c17c20 */ /* 0x000fe20008410000 */
[----:B------:R-:W-:Y:S01]  /*17f0*/  FMUL.FTZ R192, R165, UR23 ;  /* 0x00000017a5c07c20 */ /* 0x000fe20008410000 */
[----:B------:R-:W-:Y:S01]  /*1800*/  FMUL.FTZ R208, R157, R208 ;  /* 0x000000d09dd07220 */ /* 0x000fe20000410000 */
[----:B------:R-:W-:Y:S01]  /*1810*/  FADD.FTZ R76, R76, R156 ;  /* 0x0000009c4c4c7221 */ /* 0x000fe20000010000 */
[----:B------:R-:W-:Y:S01]  /*1820*/  FFMA.FTZ R100, R156, R193, R100 ;  /* 0x000000c19c647223 */ /* 0x000fe20000010064 */
        /* <DEDUP_REMOVED lines=8> */
[----:B------:R-:W-:Y:S01]  /*18b0*/  FADD.FTZ R167, -R168, R167 ;  /* 0x000000a7a8a77221 */ /* 0x000fe20000010100 */
[----:B------:R-:W-:Y:S01]  /*18c0*/  FADD.FTZ R156, R156, R17 ;  /* 0x000000119c9c7221 */ /* 0x000fe20000010000 */
[----:B------:R-:W-:-:S02]  /*18d0*/  FFMA.FTZ R158, R192, R17, R157 ;  /* 0x00000011c09e7223 */ /* 0x000fc4000001009d */
        /* <DEDUP_REMOVED lines=14> */
[----:B------:R-:W-:-:S07]  /*19c0*/  FFMA.FTZ R170, R204, R180, R157 ;  /* 0x000000b4ccaa7223 */ /* 0x000fce000001009d */
.L_x_2882:
[----:B------:R-:W-:Y:S05]  /*19d0*/  BSYNC.RECONVERGENT B0 ;  /* 0x0000000000007941 */ /* 0x000fea0003800200 */
.L_x_2881:
        /* <DEDUP_REMOVED lines=73> */
.L_x_2884:
[----:B------:R-:W-:Y:S05]  /*1e70*/  BSYNC.RECONVERGENT B0 ;  /* 0x0000000000007941 */ /* 0x000fea0003800200 */
.L_x_2883:
        /* <DEDUP_REMOVED lines=73> */
.L_x_2886:
[----:B------:R-:W-:Y:S05]  /*2310*/  BSYNC.RECONVERGENT B0 ;  /* 0x0000000000007941 */ /* 0x000fea0003800200 */
.L_x_2885:
        /* <DEDUP_REMOVED lines=18> */
[----:B------:R-:W-:Y:S02]  /*2440*/  HADD2.F32 R235, -RZ, R227.H0_H0 ;  /* 0x200000e3ffeb7230 */ /* 0x000fe40000004100 */
[----:B------:R-:W-:-:S02]  /*2450*/  HADD2.F32 R5, -RZ, R225.H0_H0 ;  /* 0x200000e1ff057230 */ /* 0x000fc40000004100 */
[----:B------:R-:W-:Y:S02]  /*2460*/  HADD2.F32 R232, -RZ, R228.H1_H1 ;  /* 0x300000e4ffe87230 */ /* 0x000fe40000004100 */
[----:B0-----:R-:W-:-:S04]  /*2470*/  IMAD.WIDE.U32 R198, R169, 0x4, R198 ;  /* 0x00000004a9c67825 */ /* 0x001fc800078e00c6 */
[----:B------:R-:W-:Y:S01]  /*2480*/  HADD2.F32 R234, -RZ, R227.H1_H1 ;  /* 0x300000e3ffea7230 */ /* 0x000fe20000004100 */
[----:B------:R-:W5:Y:S01]  /*2490*/  LDG.E R7, desc[UR10][R198.64] ;  /* 0x0000000ac6077981 */ /* 0x000f62000c1e1900 */
[----:B-1----:R-:W-:-:S05]  /*24a0*/  @P0 IMAD.WIDE.U32 R186, R169, 0x4, R186 ;  /* 0x00000004a9ba0825 */ /* 0x002fca00078e00ba */
[----:B------:R0:W5:Y:S01]  /*24b0*/  @P0 LDG.E R8, desc[UR10][R186.64] ;  /* 0x0000000aba080981 */ /* 0x000162000c1e1900 */
[----:B------:R-:W-:-:S05]  /*24c0*/  @P5 IMAD.WIDE.U32 R174, R169, 0x10, R174 ;  /* 0x00000010a9ae5825 */ /* 0x000fca00078e00ae */
[----:B------:R1:W5:Y:S01]  /*24d0*/  @P5 LDG.E.128 R40, desc[UR10][R174.64] ;  /* 0x0000000aae285981 */ /* 0x000362000c1e1d00 */
[--C-:B0-----:R-:W-:Y:S02]  /*24e0*/  HADD2.F32 R187, -RZ, R226.reuse.H0_H0 ;  /* 0x200000e2ffbb7230 */ /* 0x101fe40000004100 */
[----:B------:R-:W-:Y:S02]  /*24f0*/  HADD2.F32 R208, -RZ, R225.H1_H1 ;  /* 0x300000e1ffd07230 */ /* 0x000fe40000004100 */
[----:B-1----:R-:W-:Y:S01]  /*2500*/  HADD2.F32 R174, -RZ, R226.H1_H1 ;  /* 0x300000e2ffae7230 */ /* 0x002fe20000004100 */
        /* <DEDUP_REMOVED lines=42> */
.L_x_2888:
[----:B------:R-:W-:Y:S05]  /*27b0*/  BSYNC.RECONVERGENT B0 ;  /* 0x0000000000007941 */ /* 0x000fea0003800200 */
.L_x_2887:
[----:B------:R-:W-:Y:S04]  /*27c0*/  BSSY.RECONVERGENT B0, `(.L_x_2889) ;  /* 0x0000048000007945 */ /* 0x000fe80003800200 */
[----:B------:R-:W-:Y:S05]  /*27d0*/  @!P6 BRA `(.L_x_2890) ;  /* 0x000000040018e947 */ /* 0x000fea0003800000 */
[----:B------:R-:W0:Y:S08]  /*27e0*/  LDC.64 R156, c[0x0][0x430] ;  /* 0x00010c00ff9c7b82 */ /* 0x000e300000000a00 */
[----:B------:R-:W1:Y:S08]  /*27f0*/  LDC.64 R160, c[0x0][0x428] ;  /* 0x00010a00ffa07b82 */ /* 0x000e700000000a00 */
[----:B------:R-:W2:Y:S01]  /*2800*/  LDC.64 R164, c[0x0][0x3a8] ;  /* 0x0000ea00ffa47b82 */ /* 0x000ea20000000a00 */
[----:B------:R-:W-:-:S04]  /*2810*/  ISETP.NE.U32.AND P5, PT, RZ, UR16, PT ;  /* 0x00000010ff007c0c */ /* 0x000fc8000bfa5070 */
[----:B------:R-:W-:Y:S01]  /*2820*/  ISETP.NE.AND.EX P5, PT, RZ, UR17, PT, P5 ;  /* 0x00000011ff007c0c */ /* 0x000fe2000bfa5350 */
[C---:B0-----:R-:W-:Y:S01]  /*2830*/  IMAD.WIDE.U32 R156, R169.reuse, 0x10, R156 ;  /* 0x00000010a99c7825 */ /* 0x041fe200078e009c */
[----:B------:R-:W-:Y:S01]  /*2840*/  ISETP.NE.U32.AND P0, PT, RZ, UR18, PT ;  /* 0x00000012ff007c0c */ /* 0x000fe2000bf05070 */
[----:B------:R-:W0:Y:S04]  /*2850*/  LDC.64 R196, c[0x0][0x3b0] ;  /* 0x0000ec00ffc47b82 */ /* 0x000e280000000a00 */
[----:B------:R-:W3:Y:S01]  /*2860*/  LDG.E.128 R156, desc[UR10][R156.64] ;  /* 0x0000000a9c9c7981 */ /* 0x000ee2000c1e1d00 */
[----:B-1----:R-:W-:-:S05]  /*2870*/  IMAD.WIDE.U32 R160, R169, 0x10, R160 ;  /* 0x00000010a9a07825 */ /* 0x002fca00078e00a0 */
[----:B------:R-:W1:Y:S01]  /*2880*/  @P5 LDC.64 R184, c[0x0][0x438] ;  /* 0x00010e00ffb85b82 */ /* 0x000e620000000a00 */
[----:B------:R-:W4:Y:S01]  /*2890*/  LDG.E.128 R160, desc[UR10][R160.64] ;  /* 0x0000000aa0a07981 */ /* 0x000f22000c1e1d00 */
[----:B--2---:R-:W-:-:S06]  /*28a0*/  IMAD.WIDE.U32 R164, R169, 0x10, R164 ;  /* 0x00000010a9a47825 */ /* 0x004fcc00078e00a4 */
[----:B------:R-:W2:Y:S01]  /*28b0*/  LDG.E.128 R164, desc[UR10][R164.64] ;  /* 0x0000000aa4a47981 */ /* 0x000ea2000c1e1d00 */
[----:B-1----:R-:W-:-:S05]  /*28c0*/  @P5 IMAD.WIDE.U32 R234, R169, 0x10, R184 ;  /* 0x00000010a9ea5825 */ /* 0x002fca00078e00b8 */
[----:B------:R-:W5:Y:S01]  /*28d0*/  @P5 LDG.E.128 R36, desc[UR10][R234.64] ;  /* 0x0000000aea245981 */ /* 0x000f62000c1e1d00 */
[----:B------:R-:W-:-:S13]  /*28e0*/  ISETP.NE.AND.EX P0, PT, RZ, UR19, PT, P0 ;  /* 0x00000013ff007c0c */ /* 0x000fda000bf05300 */
[----:B------:R-:W1:Y:S01]  /*28f0*/  @P0 LDC.64 R172, c[0x0][0x3b8] ;  /* 0x0000ee00ffac0b82 */ /* 0x000e620000000a00 */
[----:B------:R-:W-:Y:S02]  /*2900*/  HADD2.F32 R185, -RZ, R231.H0_H0 ;  /* 0x200000e7ffb97230 */ /* 0x000fe40000004100 */
[----:B0-----:R-:W-:-:S04]  /*2910*/  IMAD.WIDE.U32 R196, R169, 0x4, R196 ;  /* 0x00000004a9c47825 */ /* 0x001fc800078e00c4 */
[----:B------:R-:W-:Y:S01]  /*2920*/  HADD2.F32 R184, -RZ, R233.H1_H1 ;  /* 0x300000e9ffb87230 */ /* 0x000fe20000004100 */
[----:B------:R-:W5:Y:S01]  /*2930*/  LDG.E R4, desc[UR10][R196.64] ;  /* 0x0000000ac4047981 */ /* 0x000f62000c1e1900 */
[----:B------:R-:W-:Y:S02]  /*2940*/  HADD2.F32 R208, -RZ, R231.H1_H1 ;  /* 0x300000e7ffd07230 */ /* 0x000fe40000004100 */
[----:B------:R-:W-:Y:S02]  /*2950*/  HADD2.F32 R0, -RZ, R229.H1_H1 ;  /* 0x300000e5ff007230 */ /* 0x000fe40000004100 */
[----:B-1----:R-:W-:-:S04]  /*2960*/  @P0 IMAD.WIDE.U32 R172, R169, 0x4, R172 ;  /* 0x00000004a9ac0825 */ /* 0x002fc800078e00ac */
[----:B------:R-:W-:Y:S01]  /*2970*/  HADD2.F32 R169, -RZ, R229.H0_H0 ;  /* 0x200000e5ffa97230 */ /* 0x000fe20000004100 */
[----:B------:R0:W5:Y:S02]  /*2980*/  @P0 LDG.E R3, desc[UR10][R172.64] ;  /* 0x0000000aac030981 */ /* 0x000164000c1e1900 */
[----:B0-----:R-:W-:Y:S02]  /*2990*/  HADD2.F32 R172, -RZ, R230.H1_H1 ;  /* 0x300000e6ffac7230 */ /* 0x001fe40000004100 */
[----:B---3--:R-:W-:Y:S01]  /*29a0*/  FMUL.FTZ R185, R156, R185 ;  /* 0x000000b99cb97220 */ /* 0x008fe20000410000 */
[----:B------:R-:W-:-:S03]  /*29b0*/  FMUL.FTZ R184, R159, R184 ;  /* 0x000000b89fb87220 */ /* 0x000fc60000410000 */
[----:B----4-:R-:W-:Y:S01]  /*29c0*/  FFMA.FTZ R2, R160, R169, R185 ;  /* 0x000000a9a0027223 */ /* 0x010fe200000100b9 */
[----:B------:R-:W-:Y:S02]  /*29d0*/  HADD2.F32 R185, -RZ, R233.H0_H0 ;  /* 0x200000e9ffb97230 */ /* 0x000fe40000004100 */
[----:B------:R-:W-:Y:S01]  /*29e0*/  FFMA.FTZ R172, R163, R172, R184 ;  /* 0x000000aca3ac7223 */ /* 0x000fe200000100b8 */
[----:B------:R-:W-:Y:S01]  /*29f0*/  FMUL.FTZ R196, R157, R208 ;  /* 0x000000d09dc47220 */ /* 0x000fe20000410000 */
[C---:B--2---:R-:W-:Y:S01]  /*2a00*/  FADD.FTZ R165, -R168.reuse, R165 ;  /* 0x000000a5a8a57221 */ /* 0x044fe20000010100 */
[----:B------:R-:W-:Y:S01]  /*2a10*/  FADD.FTZ R164, -R168, R164 ;  /* 0x000000a4a8a47221 */ /* 0x000fe20000010100 */
[----:B------:R-:W-:Y:S01]  /*2a20*/  FMUL.FTZ R173, R158, R185 ;  /* 0x000000b99ead7220 */ /* 0x000fe20000410000 */
[----:B------:R-:W-:Y:S01]  /*2a30*/  FADD.FTZ R166, -R168, R166 ;  /* 0x000000a6a8a67221 */ /* 0x000fe20000010100 */
[----:B------:R-:W-:Y:S01]  /*2a40*/  FMUL.FTZ R184, R165, UR23 ;  /* 0x00000017a5b87c20 */ /* 0x000fe20008410000 */
[----:B------:R-:W-:Y:S01]  /*2a50*/  FMUL.FTZ R185, R164, UR23 ;  /* 0x00000017a4b97c20 */ /* 0x000fe20008410000 */
[----:B------:R-:W-:-:S02]  /*2a60*/  HADD2.F32 R169, -RZ, R230.H0_H0 ;  /* 0x200000e6ffa97230 */ /* 0x000fc40000004100 */
        /* <DEDUP_REMOVED lines=29> */
.L_x_2890:
[----:B------:R-:W-:Y:S05]  /*2c40*/  BSYNC.RECONVERGENT B0 ;  /* 0x0000000000007941 */ /* 0x000fea0003800200 */
.L_x_2889:
        /* <DEDUP_REMOVED lines=32> */
.L_x_2892:
[----:B------:R-:W-:Y:S05]  /*2e50*/  BSYNC.RECONVERGENT B0 ;  /* 0x0000000000007941 */ /* 0x000fea0003800200 */
.L_x_2891:
        /* <DEDUP_REMOVED lines=54> */
[----:B------:R-:W-:Y:S01]  /*31c0*/  FFMA.FTZ R158, R207, UR6, R164 ;  /* 0x00000006cf9e7c23 */ /* 0x000fe200080100a4 */
[----:B-----5:R-:W-:Y:S01]  /*31d0*/  LOP3.LUT P5, RZ, R23, 0xff, RZ, 0xc0, !PT ;  /* 0x000000ff17ff7812 */ /* 0x020fe200078ac0ff */
[----:B------:R-:W-:Y:S01]  /*31e0*/  FADD.FTZ R157, R22, -R157 ;  /* 0x8000009d169d7221 */ /* 0x000fe20000010000 */
[----:B------:R-:W-:Y:S01]  /*31f0*/  FADD.FTZ R156, R21, -R156 ;  /* 0x8000009c159c7221 */ /* 0x000fe20000010000 */
[----:B------:R-:W-:Y:S01]  /*3200*/  FADD.FTZ R158, R183, -R158 ;  /* 0x8000009eb79e7221 */ /* 0x000fe20000010000 */
[----:B------:R-:W-:Y:S01]  /*3210*/  FFMA.FTZ R161, R206, UR6, R164 ;  /* 0x00000006cea17c23 */ /* 0x000fe200080100a4 */
[----:B------:R-:W-:Y:S01]  /*3220*/  FMUL.FTZ R157, R157, UR23 ;  /* 0x000000179d9d7c20 */ /* 0x000fe20008410000 */
[----:B------:R-:W-:Y:S01]  /*3230*/  FMUL.FTZ R156, R156, UR23 ;  /* 0x000000179c9c7c20 */ /* 0x000fe20008410000 */
[----:B------:R-:W-:Y:S01]  /*3240*/  FMUL.FTZ R159, R158, UR23 ;  /* 0x000000179e9f7c20 */ /* 0x000fe20008410000 */
[----:B------:R-:W-:Y:S01]  /*3250*/  FADD.FTZ R161, R182, -R161 ;  /* 0x800000a1b6a17221 */ /* 0x000fe20000010000 */
[----:B------:R-:W-:Y:S01]  /*3260*/  FMUL.FTZ R157, R157, UR25 ;  /* 0x000000199d9d7c20 */ /* 0x000fe20008410000 */
[----:B------:R-:W-:Y:S01]  /*3270*/  FMUL.FTZ R158, R156, UR25 ;  /* 0x000000199c9e7c20 */ /* 0x000fe20008410000 */
[----:B------:R-:W-:Y:S01]  /*3280*/  FMUL.FTZ R159, R159, UR25 ;  /* 0x000000199f9f7c20 */ /* 0x000fe20008410000 */
[----:B------:R-:W-:-:S02]  /*3290*/  FMUL.FTZ R161, R161, UR23 ;  /* 0x00000017a1a17c20 */ /* 0x000fc40008410000 */
[----:B------:R-:W-:Y:S02]  /*32a0*/  SEL R156, R157, RZ, P5 ;  /* 0x000000ff9d9c7207 */ /* 0x000fe40002800000 */
[----:B------:R-:W-:Y:S01]  /*32b0*/  LOP3.LUT P5, RZ, R23, 0xff00, RZ, 0xc0, !PT ;  /* 0x0000ff0017ff7812 */ /* 0x000fe200078ac0ff */
[----:B------:R-:W-:-:S03]  /*32c0*/  FMUL.FTZ R161, R161, UR25 ;  /* 0x00000019a1a17c20 */ /* 0x000fc60008410000 */
[----:B------:R-:W-:Y:S02]  /*32d0*/  SEL R157, R158, RZ, P5 ;  /* 0x000000ff9e9d7207 */ /* 0x000fe40002800000 */
[----:B------:R-:W-:-:S04]  /*32e0*/  LOP3.LUT P5, RZ, R23, 0xff0000, RZ, 0xc0, !PT ;  /* 0x00ff000017ff7812 */ /* 0x000fc800078ac0ff */
[----:B------:R-:W-:Y:S02]  /*32f0*/  SEL R158, R159, RZ, P5 ;  /* 0x000000ff9f9e7207 */ /* 0x000fe40002800000 */
[----:B------:R-:W-:-:S04]  /*3300*/  ISETP.GE.U32.AND P5, PT, R23, 0x1000000, PT ;  /* 0x010000001700780c */ /* 0x000fc80003fa6070 */
[----:B------:R-:W-:Y:S01]  /*3310*/  SEL R159, R161, RZ, P5 ;  /* 0x000000ffa19f7207 */ /* 0x000fe20002800000 */
[----:B------:R-:W-:Y:S08]  /*3320*/  BRA `(.L_x_2898) ;  /* 0x0000000c00687947 */ /* 0x000ff00003800000 */
.L_x_2897:
        /* <DEDUP_REMOVED lines=25> */
.L_x_2896:
        /* <DEDUP_REMOVED lines=11> */
[----:B------:R-:W-:Y:S01]  /*3570*/  FFMA.FTZ R156, R157, UR23, R56 ;  /* 0x000000179d9c7c23 */ /* 0x000fe20008010038 */
[----:B------:R-:W-:Y:S01]  /*3580*/  FFMA.FTZ R157, R158, UR23, R57 ;  /* 0x000000179e9d7c23 */ /* 0x000fe20008010039 */
[----:B------:R-:W-:Y:S01]  /*3590*/  FFMA.FTZ R158, R159, UR23, R58 ;  /* 0x000000179f9e7c23 */ /* 0x000fe2000801003a */
[----:B------:R-:W-:Y:S01]  /*35a0*/  FADD.FTZ R160, R182, -R161 ;  /* 0x800000a1b6a07221 */ /* 0x000fe20000010000 */
[----:B------:R-:W-:Y:S01]  /*35b0*/  FMUL.FTZ R156, R156, UR25 ;  /* 0x000000199c9c7c20 */ /* 0x000fe20008410000 */
[----:B------:R-:W-:Y:S01]  /*35c0*/  FMUL.FTZ R157, R157, UR25 ;  /* 0x000000199d9d7c20 */ /* 0x000fe20008410000 */
[----:B------:R-:W-:Y:S01]  /*35d0*/  FMUL.FTZ R158, R158, UR25 ;  /* 0x000000199e9e7c20 */ /* 0x000fe20008410000 */
[----:B------:R-:W-:-:S02]  /*35e0*/  FFMA.FTZ R159, R160, UR23, R59 ;  /* 0x00000017a09f7c23 */ /* 0x000fc4000801003b */
        /* <DEDUP_REMOVED lines=9> */
.L_x_2899:
        /* <DEDUP_REMOVED lines=25> */
.L_x_2895:
        /* <DEDUP_REMOVED lines=8> */
[----:B-----5:R-:W-:Y:S01]  /*3890*/  LOP3.LUT P5, RZ, R23, 0xff, RZ, 0xc0, !PT ;  /* 0x000000ff17ff7812 */ /* 0x020fe200078ac0ff */
[----:B------:R-:W-:Y:S01]  /*38a0*/  FFMA.FTZ R30, R207, UR6, R164 ;  /* 0x00000006cf1e7c23 */ /* 0x000fe200080100a4 */
[----:B------:R-:W-:Y:S01]  /*38b0*/  FADD.FTZ R29, R22, -R29 ;  /* 0x8000001d161d7221 */ /* 0x000fe20000010000 */
[----:B------:R-:W-:Y:S02]  /*38c0*/  FADD.FTZ R28, R21, -R28 ;  /* 0x8000001c151c7221 */ /* 0x000fe40000010000 */
[----:B------:R-:W-:Y:S01]  /*38d0*/  FADD.FTZ R31, R183, -R30 ;  /* 0x8000001eb71f7221 */ /* 0x000fe20000010000 */
[----:B------:R-:W-:Y:S01]  /*38e0*/  FMUL.FTZ R29, R29, UR23 ;  /* 0x000000171d1d7c20 */ /* 0x000fe20008410000 */
[----:B------:R-:W-:Y:S02]  /*38f0*/  FMUL.FTZ R28, R28, UR23 ;  /* 0x000000171c1c7c20 */ /* 0x000fe40008410000 */
[----:B------:R-:W-:Y:S01]  /*3900*/  FMUL.FTZ R31, R31, UR23 ;  /* 0x000000171f1f7c20 */ /* 0x000fe20008410000 */
[----:B------:R-:W-:Y:S01]  /*3910*/  FMUL.FTZ R29, R29, UR25 ;  /* 0x000000191d1d7c20 */ /* 0x000fe20008410000 */
[----:B------:R-:W-:-:S02]  /*3920*/  FMUL.FTZ R30, R28, UR25 ;  /* 0x000000191c1e7c20 */ /* 0x000fc40008410000 */
[----:B------:R-:W-:Y:S02]  /*3930*/  FMUL.FTZ R31, R31, UR25 ;  /* 0x000000191f1f7c20 */ /* 0x000fe40008410000 */
[----:B------:R-:W-:Y:S02]  /*3940*/  SEL R156, R29, RZ, P5 ;  /* 0x000000ff1d9c7207 */ /* 0x000fe40002800000 */
[----:B------:R-:W-:-:S04]  /*3950*/  LOP3.LUT P5, RZ, R24, 0xff, RZ, 0xc0, !PT ;  /* 0x000000ff18ff7812 */ /* 0x000fc800078ac0ff */
[----:B------:R-:W-:Y:S01]  /*3960*/  SEL R28, R29, RZ, P5 ;  /* 0x000000ff1d1c7207 */ /* 0x000fe20002800000 */
[----:B------:R-:W-:Y:S01]  /*3970*/  FFMA.FTZ R29, R206, UR6, R164 ;  /* 0x00000006ce1d7c23 */ /* 0x000fe200080100a4 */
[----:B------:R-:W-:-:S03]  /*3980*/  LOP3.LUT P5, RZ, R23, 0xff00, RZ, 0xc0, !PT ;  /* 0x0000ff0017ff7812 */ /* 0x000fc600078ac0ff */
[----:B------:R-:W-:Y:S01]  /*3990*/  FADD.FTZ R158, R182, -R29 ;  /* 0x8000001db69e7221 */ /* 0x000fe20000010000 */
[----:B------:R-:W-:Y:S02]  /*39a0*/  SEL R157, R30, RZ, P5 ;  /* 0x000000ff1e9d7207 */ /* 0x000fe40002800000 */
[----:B------:R-:W-:-:S04]  /*39b0*/  LOP3.LUT P5, RZ, R24, 0xff00, RZ, 0xc0, !PT ;  /* 0x0000ff0018ff7812 */ /* 0x000fc800078ac0ff */
[----:B------:R-:W-:Y:S01]  /*39c0*/  SEL R29, R30, RZ, P5 ;  /* 0x000000ff1e1d7207 */ /* 0x000fe20002800000 */
[----:B------:R-:W-:Y:S01]  /*39d0*/  FMUL.FTZ R30, R158, UR23 ;  /* 0x000000179e1e7c20 */ /* 0x000fe20008410000 */
[----:B------:R-:W-:-:S03]  /*39e0*/  LOP3.LUT P5, RZ, R23, 0xff0000, RZ, 0xc0, !PT ;  /* 0x00ff000017ff7812 */ /* 0x000fc600078ac0ff */
[----:B------:R-:W-:Y:S01]  /*39f0*/  FMUL.FTZ R160, R30, UR25 ;  /* 0x000000191ea07c20 */ /* 0x000fe20008410000 */
[----:B------:R-:W-:Y:S02]  /*3a00*/  SEL R158, R31, RZ, P5 ;  /* 0x000000ff1f9e7207 */ /* 0x000fe40002800000 */
[----:B------:R-:W-:-:S04]  /*3a10*/  LOP3.LUT P5, RZ, R24, 0xff0000, RZ, 0xc0, !PT ;  /* 0x00ff000018ff7812 */ /* 0x000fc800078ac0ff */
[----:B------:R-:W-:Y:S02]  /*3a20*/  SEL R30, R31, RZ, P5 ;  /* 0x000000ff1f1e7207 */ /* 0x000fe40002800000 */
[----:B------:R-:W-:-:S04]  /*3a30*/  ISETP.GE.U32.AND P5, PT, R23, 0x1000000, PT ;  /* 0x010000001700780c */ /* 0x000fc80003fa6070 */
[----:B------:R-:W-:Y:S02]  /*3a40*/  SEL R159, R160, RZ, P5 ;  /* 0x000000ffa09f7207 */ /* 0x000fe40002800000 */
[----:B------:R-:W-:-:S04]  /*3a50*/  ISETP.GE.U32.AND P5, PT, R24, 0x1000000, PT ;  /* 0x010000001800780c */ /* 0x000fc80003fa6070 */
[----:B------:R-:W-:Y:S01]  /*3a60*/  SEL R31, R160, RZ, P5 ;  /* 0x000000ffa01f7207 */ /* 0x000fe20002800000 */
[----:B------:R-:W-:Y:S08]  /*3a70*/  BRA `(.L_x_2898) ;  /* 0x0000000400947947 */ /* 0x000ff00003800000 */
.L_x_2901:
[--C-:B------:R-:W-:Y:S01]  /*3a80*/  FFMA.FTZ R29, R195, UR6, R164.reuse ;  /* 0x00000006c31d7c23 */ /* 0x100fe200080100a4 */
[--C-:B------:R-:W-:Y:S01]  /*3a90*/  FFMA.FTZ R28, R194, UR6, R164.reuse ;  /* 0x00000006c21c7c23 */ /* 0x100fe200080100a4 */
[----:B-----5:R-:W-:Y:S01]  /*3aa0*/  LOP3.LUT P5, RZ, R23, 0xff, RZ, 0xc0, !PT ;  /* 0x000000ff17ff7812 */ /* 0x020fe200078ac0ff */
[----:B------:R-:W-:Y:S01]  /*3ab0*/  FFMA.FTZ R30, R207, UR6, R164 ;  /* 0x00000006cf1e7c23 */ /* 0x000fe200080100a4 */
[----:B------:R-:W-:Y:S01]  /*3ac0*/  FADD.FTZ R29, R22, -R29 ;  /* 0x8000001d161d7221 */ /* 0x000fe20000010000 */
[----:B------:R-:W-:Y:S01]  /*3ad0*/  FADD.FTZ R33, R21, -R28 ;  /* 0x8000001c15217221 */ /* 0x000fe20000010000 */
[----:B------:R-:W-:Y:S01]  /*3ae0*/  FFMA.FTZ R31, R206, UR6, R164 ;  /* 0x00000006ce1f7c23 */ /* 0x000fe200080100a4 */
[----:B------:R-:W-:Y:S01]  /*3af0*/  FADD.FTZ R30, R183, -R30 ;  /* 0x8000001eb71e7221 */ /* 0x000fe20000010000 */
[----:B------:R-:W-:Y:S01]  /*3b00*/  FMUL.FTZ R32, R29, UR23 ;  /* 0x000000171d207c20 */ /* 0x000fe20008410000 */
[----:B------:R-:W-:Y:S01]  /*3b10*/  FMUL.FTZ R33, R33, UR23 ;  /* 0x0000001721217c20 */ /* 0x000fe20008410000 */
[----:B------:R-:W-:Y:S01]  /*3b20*/  FADD.FTZ R31, R182, -R31 ;  /* 0x8000001fb61f7221 */ /* 0x000fe20000010000 */
[----:B------:R-:W-:Y:S01]  /*3b30*/  FMUL.FTZ R34, R30, UR23 ;  /* 0x000000171e227c20 */ /* 0x000fe20008410000 */
[----:B------:R-:W-:Y:S01]  /*3b40*/  FMUL.FTZ R28, R32, UR25 ;  /* 0x00000019201c7c20 */ /* 0x000fe20008410000 */
[----:B------:R-:W-:Y:S01]  /*3b50*/  FMUL.FTZ R29, R33, UR25 ;  /* 0x00000019211d7c20 */ /* 0x000fe20008410000 */
[----:B------:R-:W-:Y:S01]  /*3b60*/  FMUL.FTZ R35, R31, UR23 ;  /* 0x000000171f237c20 */ /* 0x000fe20008410000 */
[----:B------:R-:W-:-:S02]  /*3b70*/  FMUL.FTZ R30, R34, UR25 ;  /* 0x00000019221e7c20 */ /* 0x000fc40008410000 */
[----:B------:R-:W-:Y:S01]  /*3b80*/  SEL R156, R28, RZ, P5 ;  /* 0x000000ff1c9c7207 */ /* 0x000fe20002800000 */
[----:B------:R-:W-:Y:S01]  /*3b90*/  FMUL.FTZ R31, R35, UR25 ;  /* 0x00000019231f7c20 */ /* 0x000fe20008410000 */
[----:B------:R-:W-:-:S04]  /*3ba0*/  LOP3.LUT P5, RZ, R24, 0xff, RZ, 0xc0, !PT ;  /* 0x000000ff18ff7812 */ /* 0x000fc800078ac0ff */
[----:B------:R-:W-:Y:S02]  /*3bb0*/  SEL R28, R28, RZ, P5 ;  /* 0x000000ff1c1c7207 */ /* 0x000fe40002800000 */
        /* <DEDUP_REMOVED lines=13> */
.L_x_2900:
        /* <DEDUP_REMOVED lines=10> */
[----:B------:R-:W-:Y:S01]  /*3d30*/  FFMA.FTZ R29, R29, UR23, R56 ;  /* 0x000000171d1d7c23 */ /* 0x000fe20008010038 */
[----:B------:R-:W-:Y:S02]  /*3d40*/  FFMA.FTZ R28, R28, UR23, R57 ;  /* 0x000000171c1c7c23 */ /* 0x000fe40008010039 */
[----:B------:R-:W-:Y:S01]  /*3d50*/  FFMA.FTZ R31, R31, UR23, R58 ;  /* 0x000000171f1f7c23 */ /* 0x000fe2000801003a */
        /* <DEDUP_REMOVED lines=12> */
[----:B------:R-:W-:Y:S01]  /*3e20*/  FFMA.FTZ R30, R158, UR23, R59 ;  /* 0x000000179e1e7c23 */ /* 0x000fe2000801003b */
        /* <DEDUP_REMOVED lines=10> */
.L_x_2902:
        /* <DEDUP_REMOVED lines=8> */
[----:B------:R-:W-:Y:S01]  /*3f50*/  FFMA.FTZ R32, R29, UR23, R56 ;  /* 0x000000171d207c23 */ /* 0x000fe20008010038 */
[----:B------:R-:W-:Y:S01]  /*3f60*/  FFMA.FTZ R33, R30, UR23, R57 ;  /* 0x000000171e217c23 */ /* 0x000fe20008010039 */
[----:B------:R-:W-:Y:S01]  /*3f70*/  FADD.FTZ R158, R182, -R35 ;  /* 0x80000023b69e7221 */ /* 0x000fe20000010000 */
[----:B------:R-:W-:Y:S01]  /*3f80*/  FFMA.FTZ R34, R31, UR23, R58 ;  /* 0x000000171f227c23 */ /* 0x000fe2000801003a */
[----:B------:R-:W-:Y:S01]  /*3f90*/  FMUL.FTZ R28, R32, UR25 ;  /* 0x00000019201c7c20 */ /* 0x000fe20008410000 */
[----:B------:R-:W-:Y:S01]  /*3fa0*/  FMUL.FTZ R29, R33, UR25 ;  /* 0x00000019211d7c20 */ /* 0x000fe20008410000 */
[----:B------:R-:W-:Y:S01]  /*3fb0*/  FFMA.FTZ R35, R158, UR23, R59 ;  /* 0x000000179e237c23 */ /* 0x000fe2000801003b */
        /* <DEDUP_REMOVED lines=16> */
[----:B------:R-:W-:-:S09]  /*40c0*/  SEL R31, R31, RZ, P5 ;  /* 0x000000ff1f1f7207 */ /* 0x000fd20002800000 */
.L_x_2898:
        /* <DEDUP_REMOVED lines=14> */
.L_x_2894:
[----:B------:R-:W-:Y:S05]  /*41b0*/  BSYNC.RECONVERGENT B0 ;  /* 0x0000000000007941 */ /* 0x000fea0003800200 */
.L_x_2893:
        /* <DEDUP_REMOVED lines=13> */
[----:B-----5:R-:W-:Y:S02]  /*4290*/  LOP3.LUT P6, RZ, R19, 0xff, RZ, 0xc0, !PT ;  /* 0x000000ff13ff7812 */ /* 0x020fe400078cc0ff */
[----:B------:R-:W-:Y:S01]  /*42a0*/  FADD.FTZ R29, R18, -R29 ;  /* 0x8000001d121d7221 */ /* 0x000fe20000010000 */
[----:B------:R-:W-:-:S03]  /*42b0*/  FADD.FTZ R30, R17, -R30 ;  /* 0x8000001e111e7221 */ /* 0x000fc60000010000 */
[----:B------:R-:W-:Y:S01]  /*42c0*/  FFMA.FTZ R32, R29, UR23, R52 ;  /* 0x000000171d207c23 */ /* 0x000fe20008010034 */
[----:B------:R-:W-:Y:S01]  /*42d0*/  FFMA.FTZ R33, R30, UR23, R53 ;  /* 0x000000171e217c23 */ /* 0x000fe20008010035 */
[----:B------:R-:W-:Y:S02]  /*42e0*/  FFMA.FTZ R30, R205, UR6, R164 ;  /* 0x00000006cd1e7c23 */ /* 0x000fe400080100a4 */
[----:B------:R-:W-:Y:S01]  /*42f0*/  FMUL.FTZ R28, R32, UR25 ;  /* 0x00000019201c7c20 */ /* 0x000fe20008410000 */
[----:B------:R-:W-:Y:S01]  /*4300*/  FMUL.FTZ R29, R33, UR25 ;  /* 0x00000019211d7c20 */ /* 0x000fe20008410000 */
[----:B------:R-:W-:-:S03]  /*4310*/  FADD.FTZ R31, R181, -R30 ;  /* 0x8000001eb51f7221 */ /* 0x000fc60000010000 */
[----:B------:R-:W-:Y:S01]  /*4320*/  SEL R156, R28, RZ, P6 ;  /* 0x000000ff1c9c7207 */ /* 0x000fe20003000000 */
[----:B------:R-:W-:Y:S01]  /*4330*/  FFMA.FTZ R34, R31, UR23, R54 ;  /* 0x000000171f227c23 */ /* 0x000fe20008010036 */
[----:B------:R-:W-:Y:S01]  /*4340*/  LOP3.LUT P6, RZ, R20, 0xff, RZ, 0xc0, !PT ;  /* 0x000000ff14ff7812 */ /* 0x000fe200078cc0ff */
[----:B------:R-:W-:Y:S02]  /*4350*/  FFMA.FTZ R31, R204, UR6, R164 ;  /* 0x00000006cc1f7c23 */ /* 0x000fe400080100a4 */
[----:B------:R-:W-:Y:S01]  /*4360*/  FMUL.FTZ R30, R34, UR25 ;  /* 0x00000019221e7c20 */ /* 0x000fe20008410000 */
[----:B------:R-:W-:Y:S01]  /*4370*/  SEL R28, R28, RZ, P6 ;  /* 0x000000ff1c1c7207 */ /* 0x000fe20003000000 */
[----:B------:R-:W-:Y:S01]  /*4380*/  FADD.FTZ R160, R180, -R31 ;  /* 0x8000001fb4a07221 */ /* 0x000fe20000010000 */
[----:B------:R-:W-:-:S03]  /*4390*/  LOP3.LUT P6, RZ, R19, 0xff00, RZ, 0xc0, !PT ;  /* 0x0000ff0013ff7812 */ /* 0x000fc600078cc0ff */
[----:B------:R-:W-:Y:S01]  /*43a0*/  FFMA.FTZ R35, R160, UR23, R55 ;  /* 0x00000017a0237c23 */ /* 0x000fe20008010037 */
[----:B------:R-:W-:Y:S02]  /*43b0*/  SEL R157, R29, RZ, P6 ;  /* 0x000000ff1d9d7207 */ /* 0x000fe40003000000 */
[----:B------:R-:W-:Y:S01]  /*43c0*/  LOP3.LUT P6, RZ, R20, 0xff00, RZ, 0xc0, !PT ;  /* 0x0000ff0014ff7812 */ /* 0x000fe200078cc0ff */
[----:B------:R-:W-:-:S03]  /*43d0*/  FMUL.FTZ R31, R35, UR25 ;  /* 0x00000019231f7c20 */ /* 0x000fc60008410000 */
        /* <DEDUP_REMOVED lines=10> */
.L_x_2907:
[--C-:B0-----:R-:W-:Y:S01]  /*4480*/  FFMA.FTZ R29, R193, UR6, R164.reuse ;  /* 0x00000006c11d7c23 */ /* 0x101fe200080100a4 */
[----:B------:R-:W-:Y:S01]  /*4490*/  FFMA.FTZ R30, R192, UR6, R164 ;  /* 0x00000006c01e7c23 */ /* 0x000fe200080100a4 */
[----:B-----5:R-:W-:Y:S02]  /*44a0*/  LOP3.LUT P6, RZ, R19, 0xff, RZ, 0xc0, !PT ;  /* 0x000000ff13ff7812 */ /* 0x020fe400078cc0ff */
[----:B------:R-:W-:Y:S01]  /*44b0*/  FADD.FTZ R29, R18, -R29 ;  /* 0x8000001d121d7221 */ /* 0x000fe20000010000 */
[----:B------:R-:W-:-:S03]  /*44c0*/  FADD.FTZ R30, R17, -R30 ;  /* 0x8000001e111e7221 */ /* 0x000fc60000010000 */
[----:B------:R-:W-:Y:S01]  /*44d0*/  FFMA.FTZ R29, R29, UR23, R52 ;  /* 0x000000171d1d7c23 */ /* 0x000fe20008010034 */
[----:B------:R-:W-:-:S03]  /*44e0*/  FFMA.FTZ R30, R30, UR23, R53 ;  /* 0x000000171e1e7c23 */ /* 0x000fc60008010035 */
[----:B------:R-:W-:Y:S01]  /*44f0*/  FMUL.FTZ R29, R29, UR25 ;  /* 0x000000191d1d7c20 */ /* 0x000fe20008410000 */
[----:B------:R-:W-:-:S04]  /*4500*/  FMUL.FTZ R30, R30, UR25 ;  /* 0x000000191e1e7c20 */ /* 0x000fc80008410000 */
[----:B------:R-:W-:Y:S02]  /*4510*/  SEL R156, R29, RZ, P6 ;  /* 0x000000ff1d9c7207 */ /* 0x000fe40003000000 */
[----:B------:R-:W-:-:S04]  /*4520*/  LOP3.LUT P6, RZ, R20, 0xff, RZ, 0xc0, !PT ;  /* 0x000000ff14ff7812 */ /* 0x000fc800078cc0ff */
[----:B------:R-:W-:Y:S02]  /*4530*/  SEL R28, R29, RZ, P6 ;  /* 0x000000ff1d1c7207 */ /* 0x000fe40003000000 */
[----:B------:R-:W-:-:S04]  /*4540*/  LOP3.LUT P6, RZ, R19, 0xff00, RZ, 0xc0, !PT ;  /* 0x0000ff0013ff7812 */ /* 0x000fc800078cc0ff */
[----:B------:R-:W-:Y:S02]  /*4550*/  SEL R157, R30, RZ, P6 ;  /* 0x000000ff1e9d7207 */ /* 0x000fe40003000000 */
[----:B------:R-:W-:-:S04]  /*4560*/  LOP3.LUT P6, RZ, R20, 0xff00, RZ, 0xc0, !PT ;  /* 0x0000ff0014ff7812 */ /* 0x000fc800078cc0ff */
[----:B------:R-:W-:Y:S01]  /*4570*/  SEL R29, R30, RZ, P6 ;  /* 0x000000ff1e1d7207 */ /* 0x000fe20003000000 */
[----:B------:R-:W-:Y:S01]  /*4580*/  FFMA.FTZ R30, R205, UR6, R164 ;  /* 0x00000006cd1e7c23 */ /* 0x000fe200080100a4 */
[----:B------:R-:W-:-:S03]  /*4590*/  LOP3.LUT P6, RZ, R19, 0xff0000, RZ, 0xc0, !PT ;  /* 0x00ff000013ff7812 */ /* 0x000fc600078cc0ff */
[----:B------:R-:W-:-:S04]  /*45a0*/  FADD.FTZ R31, R181, -R30 ;  /* 0x8000001eb51f7221 */ /* 0x000fc80000010000 */
[----:B------:R-:W-:-:S04]  /*45b0*/  FFMA.FTZ R31, R31, UR23, R54 ;  /* 0x000000171f1f7c23 */ /* 0x000fc80008010036 */
[----:B------:R-:W-:-:S05]  /*45c0*/  FMUL.FTZ R31, R31, UR25 ;  /* 0x000000191f1f7c20 */ /* 0x000fca0008410000 */
[----:B------:R-:W-:Y:S02]  /*45d0*/  SEL R158, R31, RZ, P6 ;  /* 0x000000ff1f9e7207 */ /* 0x000fe40003000000 */
[----:B------:R-:W-:-:S04]  /*45e0*/  LOP3.LUT P6, RZ, R20, 0xff0000, RZ, 0xc0, !PT ;  /* 0x00ff000014ff7812 */ /* 0x000fc800078cc0ff */
[----:B------:R-:W-:Y:S01]  /*45f0*/  SEL R30, R31, RZ, P6 ;  /* 0x000000ff1f1e7207 */ /* 0x000fe20003000000 */
[----:B------:R-:W-:Y:S01]  /*4600*/  FFMA.FTZ R31, R204, UR6, R164 ;  /* 0x00000006cc1f7c23 */ /* 0x000fe200080100a4 */
[----:B------:R-:W-:-:S03]  /*4610*/  ISETP.GE.U32.AND P6, PT, R19, 0x1000000, PT ;  /* 0x010000001300780c */ /* 0x000fc60003fc6070 */
[----:B------:R-:W-:-:S04]  /*4620*/  FADD.FTZ R160, R180, -R31 ;  /* 0x8000001fb4a07221 */ /* 0x000fc80000010000 */
[----:B------:R-:W-:-:S04]  /*4630*/  FFMA.FTZ R160, R160, UR23, R55 ;  /* 0x00000017a0a07c23 */ /* 0x000fc80008010037 */
[----:B------:R-:W-:-:S05]  /*4640*/  FMUL.FTZ R160, R160, UR25 ;  /* 0x00000019a0a07c20 */ /* 0x000fca0008410000 */
[----:B------:R-:W-:Y:S02]  /*4650*/  SEL R159, R160, RZ, P6 ;  /* 0x000000ffa09f7207 */ /* 0x000fe40003000000 */
[----:B------:R-:W-:-:S04]  /*4660*/  ISETP.GE.U32.AND P6, PT, R20, 0x1000000, PT ;  /* 0x010000001400780c */ /* 0x000fc80003fc6070 */
[----:B------:R-:W-:Y:S01]  /*4670*/  SEL R31, R160, RZ, P6 ;  /* 0x000000ffa01f7207 */ /* 0x000fe20003000000 */
[----:B------:R-:W-:Y:S08]  /*4680*/  BRA `(.L_x_2908) ;  /* 0x0000000800c47947 */ /* 0x000ff00003800000 */
.L_x_2906:
        /* <DEDUP_REMOVED lines=8> */
[----:B------:R-:W-:Y:S02]  /*4710*/  FADD.FTZ R30, R17, -R30 ;  /* 0x8000001e111e7221 */ /* 0x000fe40000010000 */
[----:B------:R-:W-:Y:S01]  /*4720*/  FADD.FTZ R31, R180, -R31 ;  /* 0x8000001fb41f7221 */ /* 0x000fe20000010000 */
[----:B------:R-:W-:Y:S01]  /*4730*/  FMUL.FTZ R32, R29, UR23 ;  /* 0x000000171d207c20 */ /* 0x000fe20008410000 */
[----:B------:R-:W-:Y:S01]  /*4740*/  FMUL.FTZ R33, R30, UR23 ;  /* 0x000000171e217c20 */ /* 0x000fe20008410000 */
[----:B------:R-:W-:Y:S01]  /*4750*/  FFMA.FTZ R30, R205, UR6, R164 ;  /* 0x00000006cd1e7c23 */ /* 0x000fe200080100a4 */
[----:B------:R-:W-:Y:S01]  /*4760*/  FMUL.FTZ R35, R31, UR23 ;  /* 0x000000171f237c20 */ /* 0x000fe20008410000 */
[----:B------:R-:W-:Y:S01]  /*4770*/  FMUL.FTZ R28, R32, UR25 ;  /* 0x00000019201c7c20 */ /* 0x000fe20008410000 */
[----:B------:R-:W-:Y:S01]  /*4780*/  FMUL.FTZ R29, R33, UR25 ;  /* 0x00000019211d7c20 */ /* 0x000fe20008410000 */
[----:B------:R-:W-:Y:S01]  /*4790*/  FADD.FTZ R30, R181, -R30 ;  /* 0x8000001eb51e7221 */ /* 0x000fe20000010000 */
[----:B------:R-:W-:-:S02]  /*47a0*/  FMUL.FTZ R31, R35, UR25 ;  /* 0x00000019231f7c20 */ /* 0x000fc40008410000 */
[----:B------:R-:W-:Y:S01]  /*47b0*/  SEL R156, R28, RZ, P6 ;  /* 0x000000ff1c9c7207 */ /* 0x000fe20003000000 */
[----:B------:R-:W-:Y:S01]  /*47c0*/  FMUL.FTZ R34, R30, UR23 ;  /* 0x000000171e227c20 */ /* 0x000fe20008410000 */
[----:B------:R-:W-:-:S03]  /*47d0*/  LOP3.LUT P6, RZ, R20, 0xff, RZ, 0xc0, !PT ;  /* 0x000000ff14ff7812 */ /* 0x000fc600078cc0ff */
[----:B------:R-:W-:Y:S01]  /*47e0*/  FMUL.FTZ R30, R34, UR25 ;  /* 0x00000019221e7c20 */ /* 0x000fe20008410000 */
        /* <DEDUP_REMOVED lines=14> */
.L_x_2909:
        /* <DEDUP_REMOVED lines=23> */
[----:B------:R-:W-:-:S04]  /*4a40*/  FMUL.FTZ R30, R30, UR23 ;  /* 0x000000171e1e7c20 */ /* 0x000fc80008410000 */
[----:B------:R-:W-:-:S05]  /*4a50*/  FMUL.FTZ R30, R30, UR25 ;  /* 0x000000191e1e7c20 */ /* 0x000fca0008410000 */
        /* <DEDUP_REMOVED lines=8> */
.L_x_2905:
        /* <DEDUP_REMOVED lines=19> */
[----:B------:R-:W-:Y:S01]  /*4c10*/  FFMA.FTZ R35, R204, UR6, R164 ;  /* 0x00000006cc237c23 */ /* 0x000fe200080100a4 */
[----:B------:R-:W-:Y:S02]  /*4c20*/  LOP3.LUT P6, RZ, R19, 0xff00, RZ, 0xc0, !PT ;  /* 0x0000ff0013ff7812 */ /* 0x000fe400078cc0ff */
[----:B------:R-:W-:Y:S01]  /*4c30*/  FMUL.FTZ R158, R34, UR25 ;  /* 0x00000019229e7c20 */ /* 0x000fe20008410000 */
[----:B------:R-:W-:Y:S01]  /*4c40*/  FADD.FTZ R160, R180, -R35 ;  /* 0x80000023b4a07221 */ /* 0x000fe20000010000 */
[----:B------:R-:W-:Y:S02]  /*4c50*/  SEL R157, R157, RZ, P6 ;  /* 0x000000ff9d9d7207 */ /* 0x000fe40003000000 */
[----:B------:R-:W-:Y:S01]  /*4c60*/  LOP3.LUT P6, RZ, R19, 0xff0000, RZ, 0xc0, !PT ;  /* 0x00ff000013ff7812 */ /* 0x000fe200078cc0ff */
[----:B------:R-:W-:-:S03]  /*4c70*/  FFMA.FTZ R35, R160, UR23, R55 ;  /* 0x00000017a0237c23 */ /* 0x000fc60008010037 */
[----:B------:R-:W-:Y:S01]  /*4c80*/  SEL R158, R158, RZ, P6 ;  /* 0x000000ff9e9e7207 */ /* 0x000fe20003000000 */
[----:B------:R-:W-:Y:S01]  /*4c90*/  FMUL.FTZ R159, R35, UR25 ;  /* 0x00000019239f7c20 */ /* 0x000fe20008410000 */
[----:B------:R-:W-:-:S04]  /*4ca0*/  ISETP.GE.U32.AND P6, PT, R19, 0x1000000, PT ;  /* 0x010000001300780c */ /* 0x000fc80003fc6070 */
[----:B------:R-:W-:Y:S01]  /*4cb0*/  SEL R159, R159, RZ, P6 ;  /* 0x000000ff9f9f7207 */ /* 0x000fe20003000000 */
[----:B------:R-:W-:Y:S08]  /*4cc0*/  BRA `(.L_x_2908) ;  /* 0x0000000400347947 */ /* 0x000ff00003800000 */
.L_x_2911:
        /* <DEDUP_REMOVED lines=17> */
[----:B------:R-:W-:Y:S01]  /*4de0*/  SEL R158, R159, RZ, P6 ;  /* 0x000000ff9f9e7207 */ /* 0x000fe20003000000 */
[----:B------:R-:W-:Y:S01]  /*4df0*/  FFMA.FTZ R159, R204, UR6, R164 ;  /* 0x00000006cc9f7c23 */ /* 0x000fe200080100a4 */
[----:B------:R-:W-:-:S03]  /*4e00*/  ISETP.GE.U32.AND P6, PT, R19, 0x1000000, PT ;  /* 0x010000001300780c */ /* 0x000fc60003fc6070 */
[----:B------:R-:W-:-:S04]  /*4e10*/  FADD.FTZ R160, R180, -R159 ;  /* 0x8000009fb4a07221 */ /* 0x000fc80000010000 */
[----:B------:R-:W-:-:S04]  /*4e20*/  FFMA.FTZ R160, R160, UR23, R55 ;  /* 0x00000017a0a07c23 */ /* 0x000fc80008010037 */
[----:B------:R-:W-:-:S05]  /*4e30*/  FMUL.FTZ R160, R160, UR25 ;  /* 0x00000019a0a07c20 */ /* 0x000fca0008410000 */
[----:B------:R-:W-:Y:S01]  /*4e40*/  SEL R159, R160, RZ, P6 ;  /* 0x000000ffa09f7207 */ /* 0x000fe20003000000 */
[----:B------:R-:W-:Y:S06]  /*4e50*/  BRA `(.L_x_2908) ;  /* 0x0000000000d07947 */ /* 0x000fec0003800000 */
.L_x_2910:
        /* <DEDUP_REMOVED lines=26> */
[----:B------:R-:W-:Y:S01]  /*5000*/  SEL R159, R159, RZ, P6 ;  /* 0x000000ff9f9f7207 */ /* 0x000fe20003000000 */
[----:B------:R-:W-:Y:S08]  /*5010*/  BRA `(.L_x_2908) ;  /* 0x0000000000607947 */ /* 0x000ff00003800000 */
.L_x_2912:
        /* <DEDUP_REMOVED lines=22> */
[----:B------:R-:W-:-:S04]  /*5180*/  ISETP.GE.U32.AND P6, PT, R19, 0x1000000, PT ;  /* 0x010000001300780c */ /* 0x000fc80003fc6070 */
[----:B------:R-:W-:-:S09]  /*5190*/  SEL R159, R159, RZ, P6 ;  /* 0x000000ff9f9f7207 */ /* 0x000fd20003000000 */
.L_x_2908:
[----:B------:R-:W0:Y:S01]  /*51a0*/  @UP0 LDCU.64 UR28, c[0x0][0x478] ;  /* 0x00008f00ff1c07ac */ /* 0x000e220008000a00 */
[----:B------:R-:W1:Y:S01]  /*51b0*/  LDC.64 R162, c[0x0][0x468] ;  /* 0x00011a00ffa27b82 */ /* 0x000e620000000a00 */
[----:B------:R-:W-:Y:S01]  /*51c0*/  PLOP3.LUT P6, PT, PT, PT, UP0, 0x80, 0x8 ;  /* 0x000000000008781c */ /* 0x000fe20003fcf008 */
[----:B------:R-:W-:-:S06]  /*51d0*/  HFMA2 R166, -RZ, RZ, 0, 9.5367431640625e-07 ;  /* 0x00000010ffa67431 */ /* 0x000fcc00000001ff */
[----:B------:R-:W2:Y:S06]  /*51e0*/  @P5 LDC.64 R160, c[0x0][0x470] ;  /* 0x00011c00ffa05b82 */ /* 0x000eac0000000a00 */
[----:B0-----:R-:W-:Y:S01]  /*51f0*/  @P6 IMAD.WIDE.U32 R166, R25, R166, UR28 ;  /* 0x0000001c19a66e25 */ /* 0x001fe2000f8e00a6 */
[----:B------:R-:W-:-:S03]  /*5200*/  PLOP3.LUT P6, PT, PT, PT, UP0, 0x80, 0x8 ;  /* 0x000000000008781c */ /* 0x000fc60003fcf008 */
[----:B-1----:R-:W-:-:S10]  /*5210*/  IMAD.WIDE.U32 R162, R25, 0x10, R162 ;  /* 0x0000001019a27825 */ /* 0x002fd400078e00a2 */
[----:B------:R1:W-:Y:S01]  /*5220*/  @P6 STG.E.128 desc[UR10][R166.64], R32 ;  /* 0x00000020a6006986 */ /* 0x0003e2000c101d0a */
[C---:B--2---:R-:W-:Y:S01]  /*5230*/  @P5 IMAD.WIDE.U32 R160, R25.reuse, 0x10, R160 ;  /* 0x0000001019a05825 */ /* 0x044fe200078e00a0 */
[----:B------:R-:W-:Y:S02]  /*5240*/  IADD3 R25, PT, PT, R25, 0x100, RZ ;  /* 0x0000010019197810 */ /* 0x000fe40007ffe0ff */
[----:B------:R1:W-:Y:S04]  /*5250*/  STG.E.128 desc[UR10][R162.64], R156 ;  /* 0x0000009ca2007986 */ /* 0x0003e8000c101d0a */
[----:B------:R1:W-:Y:S02]  /*5260*/  @P5 STG.E.128 desc[UR10][R160.64], R28 ;  /* 0x0000001ca0005986 */ /* 0x0003e4000c101d0a */
.L_x_2904:
[----:B------:R-:W-:Y:S05]  /*5270*/  BSYNC.RECONVERGENT B0 ;  /* 0x0000000000007941 */ /* 0x000fea0003800200 */
.L_x_2903:
        /* <DEDUP_REMOVED lines=44> */
.L_x_2917:
[--C-:B01----:R-:W-:Y:S01]  /*5540*/  FFMA.FTZ R29, R191, UR6, R164.reuse ;  /* 0x00000006bf1d7c23 */ /* 0x103fe200080100a4 */
        /* <DEDUP_REMOVED lines=32> */
.L_x_2916:
[----:B------:R-:W-:-:S04]  /*5750*/  UISETP.NE.U32.AND UP0, UPT, UR4, URZ, UPT ;  /* 0x000000ff0400728c */ /* 0x000fc8000bf05070 */
[----:B------:R-:W-:-:S09]  /*5760*/  UISETP.NE.AND.EX UP0, UPT, UR5, URZ, UPT, UP0 ;  /* 0x000000ff0500728c */ /* 0x000fd2000bf05300 */
[----:B------:R-:W-:Y:S05]  /*5770*/  BRA.U !UP0, `(.L_x_2919) ;  /* 0x0000000108847547 */ /* 0x000fea000b800000 */
[--C-:B01----:R-:W-:Y:S01]  /*5780*/  FFMA.FTZ R29, R191, UR6, R164.reuse ;  /* 0x00000006bf1d7c23 */ /* 0x103fe200080100a4 */
        /* <DEDUP_REMOVED lines=32> */
.L_x_2919:
        /* <DEDUP_REMOVED lines=33> */
.L_x_2915:
        /* <DEDUP_REMOVED lines=31> */
.L_x_2921:
        /* <DEDUP_REMOVED lines=25> */
.L_x_2920:
        /* <DEDUP_REMOVED lines=28> */
.L_x_2922:
        /* <DEDUP_REMOVED lines=24> */
.L_x_2918:
[----:B------:R-:W0:Y:S01]  /*6260*/  @UP0 LDCU.64 UR28, c[0x0][0x478] ;  /* 0x00008f00ff1c07ac */ /* 0x000e220008000a00 */
[----:B------:R-:W1:Y:S01]  /*6270*/  LDC.64 R162, c[0x0][0x468] ;  /* 0x00011a00ffa27b82 */ /* 0x000e620000000a00 */
[----:B------:R-:W-:Y:S02]  /*6280*/  PLOP3.LUT P6, PT, PT, PT, UP0, 0x80, 0x8 ;  /* 0x000000000008781c */ /* 0x000fe40003fcf008 */
[----:B------:R-:W-:-:S05]  /*6290*/  MOV R166, 0x10 ;  /* 0x0000001000a67802 */ /* 0x000fca0000000f00 */
        /* <DEDUP_REMOVED lines=9> */
.L_x_2914:
[----:B------:R-:W-:Y:S05]  /*6330*/  BSYNC.RECONVERGENT B0 ;  /* 0x0000000000007941 */ /* 0x000fea0003800200 */
.L_x_2913:
        /* <DEDUP_REMOVED lines=11> */
[--C-:B01-3--:R-:W-:Y:S01]  /*63f0*/  FFMA.FTZ R29, R189, UR6, R164.reuse ;  /* 0x00000006bd1d7c23 */ /* 0x10bfe200080100a4 */
        /* <DEDUP_REMOVED lines=32> */
.L_x_2927:
[--C-:B01-3--:R-:W-:Y:S01]  /*6600*/  FFMA.FTZ R29, R189, UR6, R164.reuse ;  /* 0x00000006bd1d7c23 */ /* 0x10bfe200080100a4 */
        /* <DEDUP_REMOVED lines=32> */
.L_x_2926:
[----:B------:R-:W-:-:S04]  /*6810*/  UISETP.NE.U32.AND UP0, UPT, UR4, URZ, UPT ;  /* 0x000000ff0400728c */ /* 0x000fc8000bf05070 */
[----:B------:R-:W-:-:S09]  /*6820*/  UISETP.NE.AND.EX UP0, UPT, UR5, URZ, UPT, UP0 ;  /* 0x000000ff0500728c */ /* 0x000fd2000bf05300 */
[----:B------:R-:W-:Y:S05]  /*6830*/  BRA.U !UP0, `(.L_x_2929) ;  /* 0x0000000108847547 */ /* 0x000fea000b800000 */
[--C-:B01-3--:R-:W-:Y:S01]  /*6840*/  FFMA.FTZ R29, R189, UR6, R164.reuse ;  /* 0x00000006bd1d7c23 */ /* 0x10bfe200080100a4 */
        /* <DEDUP_REMOVED lines=32> */
.L_x_2929:
        /* <DEDUP_REMOVED lines=33> */
.L_x_2925:
        /* <DEDUP_REMOVED lines=31> */
.L_x_2931:
        /* <DEDUP_REMOVED lines=25> */
.L_x_2930:
        /* <DEDUP_REMOVED lines=28> */
.L_x_2932:
        /* <DEDUP_REMOVED lines=24> */
.L_x_2928:
        /* <DEDUP_REMOVED lines=13> */
.L_x_2924:
[----:B------:R-:W-:Y:S05]  /*73f0*/  BSYNC.RECONVERGENT B0 ;  /* 0x0000000000007941 */ /* 0x000fea0003800200 */
.L_x_2923:
        /* <DEDUP_REMOVED lines=11> */
[--C-:B01-34-:R-:W-:Y:S01]  /*74b0*/  FFMA.FTZ R29, R187, UR6, R164.reuse ;  /* 0x00000006bb1d7c23 */ /* 0x11bfe200080100a4 */
        /* <DEDUP_REMOVED lines=32> */
.L_x_2937:
[--C-:B01-34-:R-:W-:Y:S01]  /*76c0*/  FFMA.FTZ R29, R187, UR6, R164.reuse ;  /* 0x00000006bb1d7c23 */ /* 0x11bfe200080100a4 */
        /* <DEDUP_REMOVED lines=32> */
.L_x_2936:
[----:B------:R-:W-:-:S04]  /*78d0*/  UISETP.NE.U32.AND UP0, UPT, UR4, URZ, UPT ;  /* 0x000000ff0400728c */ /* 0x000fc8000bf05070 */
[----:B------:R-:W-:-:S09]  /*78e0*/  UISETP.NE.AND.EX UP0, UPT, UR5, URZ, UPT, UP0 ;  /* 0x000000ff0500728c */ /* 0x000fd2000bf05300 */
[----:B------:R-:W-:Y:S05]  /*78f0*/  BRA.U !UP0, `(.L_x_2939) ;  /* 0x0000000108847547 */ /* 0x000fea000b800000 */
[--C-:B01-34-:R-:W-:Y:S01]  /*7900*/  FFMA.FTZ R29, R187, UR6, R164.reuse ;  /* 0x00000006bb1d7c23 */ /* 0x11bfe200080100a4 */
        /* <DEDUP_REMOVED lines=32> */
.L_x_2939:
        /* <DEDUP_REMOVED lines=33> */
.L_x_2935:
        /* <DEDUP_REMOVED lines=31> */
.L_x_2941:
        /* <DEDUP_REMOVED lines=25> */
.L_x_2940:
        /* <DEDUP_REMOVED lines=28> */
.L_x_2942:
        /* <DEDUP_REMOVED lines=24> */
.L_x_2938:
        /* <DEDUP_REMOVED lines=13> */
.L_x_2934:
[----:B------:R-:W-:Y:S05]  /*84b0*/  BSYNC.RECONVERGENT B0 ;  /* 0x0000000000007941 */ /* 0x000fea0003800200 */
.L_x_2933:
[----:B------:R-:W-:Y:S01]  /*84c0*/  ISETP.NE.AND P5, PT, R27, RZ, PT ;  /* 0x000000ff1b00720c */ /* 0x000fe20003fa5270 */
[----:B------:R-:W-:-:S12]  /*84d0*/  BSSY.RECONVERGENT B0, `(.L_x_2943) ;  /* 0x000010a000007945 */ /* 0x000fd80003800200 */
        /* <DEDUP_REMOVED lines=10> */
[----:B01-34-:R-:W-:Y:S01]  /*8580*/  FFMA.FTZ R29, R185, UR6, R164 ;  /* 0x00000006b91d7c23 */ /* 0x01bfe200080100a4 */
[----:B-----5:R-:W-:-:S03]  /*8590*/  LOP3.LUT P6, RZ, R4, 0xff, RZ, 0xc0, !PT ;  /* 0x000000ff04ff7812 */ /* 0x020fc600078cc0ff */
[----:B------:R-:W-:-:S04]  /*85a0*/  FADD.FTZ R29, R2, -R29 ;  /* 0x8000001d021d7221 */ /* 0x000fc80000010000 */
[----:B------:R-:W-:Y:S01]  /*85b0*/  FFMA.FTZ R32, R29, UR23, R36 ;  /* 0x000000171d207c23 */ /* 0x000fe20008010024 */
[----:B------:R-:W-:-:S03]  /*85c0*/  FFMA.FTZ R29, R184, UR6, R164 ;  /* 0x00000006b81d7c23 */ /* 0x000fc600080100a4 */
[----:B------:R-:W-:Y:S01]  /*85d0*/  FMUL.FTZ R28, R32, UR25 ;  /* 0x00000019201c7c20 */ /* 0x000fe20008410000 */
[----:B------:R-:W-:-:S04]  /*85e0*/  FADD.FTZ R30, R0, -R29 ;  /* 0x8000001d001e7221 */ /* 0x000fc80000010000 */
        /* <DEDUP_REMOVED lines=9> */
[----:B------:R-:W-:Y:S01]  /*8680*/  SEL R157, R29, RZ, P6 ;  /* 0x000000ff1d9d7207 */ /* 0x000fe20003000000 */
[----:B------:R-:W-:Y:S01]  /*8690*/  FFMA.FTZ R31, R196, UR6, R164 ;  /* 0x00000006c41f7c23 */ /* 0x000fe200080100a4 */
[----:B------:R-:W-:Y:S01]  /*86a0*/  LOP3.LUT P6, RZ, R3, 0xff00, RZ, 0xc0, !PT ;  /* 0x0000ff0003ff7812 */ /* 0x000fe200078cc0ff */
[----:B------:R-:W-:Y:S02]  /*86b0*/  FMUL.FTZ R30, R34, UR25 ;  /* 0x00000019221e7c20 */ /* 0x000fe40008410000 */
[----:B------:R-:W-:Y:S01]  /*86c0*/  FADD.FTZ R160, R172, -R31 ;  /* 0x8000001faca07221 */ /* 0x000fe20000010000 */
[----:B------:R-:W-:Y:S02]  /*86d0*/  SEL R29, R29, RZ, P6 ;  /* 0x000000ff1d1d7207 */ /* 0x000fe40003000000 */
[----:B------:R-:W-:Y:S01]  /*86e0*/  LOP3.LUT P6, RZ, R4, 0xff0000, RZ, 0xc0, !PT ;  /* 0x00ff000004ff7812 */ /* 0x000fe200078cc0ff */
[----:B------:R-:W-:-:S03]  /*86f0*/  FFMA.FTZ R35, R160, UR23, R39 ;  /* 0x00000017a0237c23 */ /* 0x000fc60008010027 */
[----:B------:R-:W-:Y:S01]  /*8700*/  SEL R158, R30, RZ, P6 ;  /* 0x000000ff1e9e7207 */ /* 0x000fe20003000000 */
[----:B------:R-:W-:Y:S01]  /*8710*/  FMUL.FTZ R31, R35, UR25 ;  /* 0x00000019231f7c20 */ /* 0x000fe20008410000 */
[----:B------:R-:W-:-:S04]  /*8720*/  LOP3.LUT P6, RZ, R3, 0xff0000, RZ, 0xc0, !PT ;  /* 0x00ff000003ff7812 */ /* 0x000fc800078cc0ff */
[----:B------:R-:W-:Y:S02]  /*8730*/  SEL R30, R30, RZ, P6 ;  /* 0x000000ff1e1e7207 */ /* 0x000fe40003000000 */
[----:B------:R-:W-:-:S04]  /*8740*/  ISETP.GE.U32.AND P6, PT, R4, 0x1000000, PT ;  /* 0x010000000400780c */ /* 0x000fc80003fc6070 */
[----:B------:R-:W-:Y:S02]  /*8750*/  SEL R159, R31, RZ, P6 ;  /* 0x000000ff1f9f7207 */ /* 0x000fe40003000000 */
[----:B------:R-:W-:-:S04]  /*8760*/  ISETP.GE.U32.AND P6, PT, R3, 0x1000000, PT ;  /* 0x010000000300780c */ /* 0x000fc80003fc6070 */
[----:B------:R-:W-:Y:S01]  /*8770*/  SEL R31, R31, RZ, P6 ;  /* 0x000000ff1f1f7207 */ /* 0x000fe20003000000 */
[----:B------:R-:W-:Y:S08]  /*8780*/  BRA `(.L_x_2948) ;  /* 0x0000000c00487947 */ /* 0x000ff00003800000 */
.L_x_2947:
[----:B01-34-:R-:W-:Y:S01]  /*8790*/  FFMA.FTZ R29, R185, UR6, R164 ;  /* 0x00000006b91d7c23 */ /* 0x01bfe200080100a4 */
[----:B-----5:R-:W-:-:S03]  /*87a0*/  LOP3.LUT P6, RZ, R4, 0xff, RZ, 0xc0, !PT ;  /* 0x000000ff04ff7812 */ /* 0x020fc600078cc0ff */
[----:B------:R-:W-:-:S04]  /*87b0*/  FADD.FTZ R29, R2, -R29 ;  /* 0x8000001d021d7221 */ /* 0x000fc80000010000 */
[----:B------:R-:W-:-:S04]  /*87c0*/  FFMA.FTZ R29, R29, UR23, R36 ;  /* 0x000000171d1d7c23 */ /* 0x000fc80008010024 */
[----:B------:R-:W-:-:S05]  /*87d0*/  FMUL.FTZ R29, R29, UR25 ;  /* 0x000000191d1d7c20 */ /* 0x000fca0008410000 */
        /* <DEDUP_REMOVED lines=28> */
.L_x_2946:
[----:B------:R-:W-:-:S04]  /*89a0*/  UISETP.NE.U32.AND UP0, UPT, UR4, URZ, UPT ;  /* 0x000000ff0400728c */ /* 0x000fc8000bf05070 */
[----:B------:R-:W-:-:S09]  /*89b0*/  UISETP.NE.AND.EX UP0, UPT, UR5, URZ, UPT, UP0 ;  /* 0x000000ff0500728c */ /* 0x000fd2000bf05300 */
[----:B------:R-:W-:Y:S05]  /*89c0*/  BRA.U !UP0, `(.L_x_2949) ;  /* 0x0000000108847547 */ /* 0x000fea000b800000 */
[--C-:B01-34-:R-:W-:Y:S01]  /*89d0*/  FFMA.FTZ R29, R185, UR6, R164.reuse ;  /* 0x00000006b91d7c23 */ /* 0x11bfe200080100a4 */
[----:B-----5:R-:W-:Y:S01]  /*89e0*/  LOP3.LUT P6, RZ, R4, 0xff, RZ, 0xc0, !PT ;  /* 0x000000ff04ff7812 */ /* 0x020fe200078cc0ff */
[--C-:B------:R-:W-:Y:S01]  /*89f0*/  FFMA.FTZ R30, R197, UR6, R164.reuse ;  /* 0x00000006c51e7c23 */ /* 0x100fe200080100a4 */
[----:B------:R-:W-:Y:S01]  /*8a00*/  FFMA.FTZ R31, R196, UR6, R164 ;  /* 0x00000006c41f7c23 */ /* 0x000fe200080100a4 */
[----:B------:R-:W-:Y:S02]  /*8a10*/  FADD.FTZ R29, R2, -R29 ;  /* 0x8000001d021d7221 */ /* 0x000fe40000010000 */
[----:B------:R-:W-:Y:S01]  /*8a20*/  FADD.FTZ R30, R173, -R30 ;  /* 0x8000001ead1e7221 */ /* 0x000fe20000010000 */
[----:B------:R-:W-:Y:S01]  /*8a30*/  FADD.FTZ R31, R172, -R31 ;  /* 0x8000001fac1f7221 */ /* 0x000fe20000010000 */
[----:B------:R-:W-:Y:S01]  /*8a40*/  FMUL.FTZ R32, R29, UR23 ;  /* 0x000000171d207c20 */ /* 0x000fe20008410000 */
[----:B------:R-:W-:Y:S01]  /*8a50*/  FFMA.FTZ R29, R184, UR6, R164 ;  /* 0x00000006b81d7c23 */ /* 0x000fe200080100a4 */
[----:B------:R-:W-:Y:S01]  /*8a60*/  FMUL.FTZ R34, R30, UR23 ;  /* 0x000000171e227c20 */ /* 0x000fe20008410000 */
[----:B------:R-:W-:Y:S01]  /*8a70*/  FMUL.FTZ R35, R31, UR23 ;  /* 0x000000171f237c20 */ /* 0x000fe20008410000 */
[----:B------:R-:W-:Y:S01]  /*8a80*/  FMUL.FTZ R28, R32, UR25 ;  /* 0x00000019201c7c20 */ /* 0x000fe20008410000 */
[----:B------:R-:W-:Y:S01]  /*8a90*/  FADD.FTZ R29, R0, -R29 ;  /* 0x8000001d001d7221 */ /* 0x000fe20000010000 */
[----:B------:R-:W-:Y:S01]  /*8aa0*/  FMUL.FTZ R30, R34, UR25 ;  /* 0x00000019221e7c20 */ /* 0x000fe20008410000 */
        /* <DEDUP_REMOVED lines=19> */
.L_x_2949:
[--C-:B01-34-:R-:W-:Y:S01]  /*8be0*/  FFMA.FTZ R29, R185, UR6, R164.reuse ;  /* 0x00000006b91d7c23 */ /* 0x11bfe200080100a4 */
[----:B-----5:R-:W-:Y:S01]  /*8bf0*/  LOP3.LUT P6, RZ, R4, 0xff, RZ, 0xc0, !PT ;  /* 0x000000ff04ff7812 */ /* 0x020fe200078cc0ff */
[--C-:B------:R-:W-:Y:S01]  /*8c00*/  FFMA.FTZ R30, R197, UR6, R164.reuse ;  /* 0x00000006c51e7c23 */ /* 0x100fe200080100a4 */
[----:B------:R-:W-:Y:S01]  /*8c10*/  FFMA.FTZ R31, R196, UR6, R164 ;  /* 0x00000006c41f7c23 */ /* 0x000fe200080100a4 */
[----:B------:R-:W-:Y:S02]  /*8c20*/  FADD.FTZ R29, R2, -R29 ;  /* 0x8000001d021d7221 */ /* 0x000fe40000010000 */
[----:B------:R-:W-:Y:S01]  /*8c30*/  FADD.FTZ R30, R173, -R30 ;  /* 0x8000001ead1e7221 */ /* 0x000fe20000010000 */
[----:B------:R-:W-:Y:S01]  /*8c40*/  FADD.FTZ R31, R172, -R31 ;  /* 0x8000001fac1f7221 */ /* 0x000fe20000010000 */
[----:B------:R-:W-:Y:S02]  /*8c50*/  FMUL.FTZ R29, R29, UR23 ;  /* 0x000000171d1d7c20 */ /* 0x000fe40008410000 */
[----:B------:R-:W-:Y:S01]  /*8c60*/  FMUL.FTZ R30, R30, UR23 ;  /* 0x000000171e1e7c20 */ /* 0x000fe20008410000 */
[----:B------:R-:W-:Y:S01]  /*8c70*/  FMUL.FTZ R31, R31, UR23 ;  /* 0x000000171f1f7c20 */ /* 0x000fe20008410000 */
[----:B------:R-:W-:-:S02]  /*8c80*/  FMUL.FTZ R29, R29, UR25 ;  /* 0x000000191d1d7c20 */ /* 0x000fc40008410000 */
[----:B------:R-:W-:Y:S01]  /*8c90*/  FMUL.FTZ R30, R30, UR25 ;  /* 0x000000191e1e7c20 */ /* 0x000fe20008410000 */
        /* <DEDUP_REMOVED lines=21> */
.L_x_2945:
        /* <DEDUP_REMOVED lines=13> */
[----:B------:R-:W-:Y:S01]  /*8ec0*/  FFMA.FTZ R33, R34, UR23, R37 ;  /* 0x0000001722217c23 */ /* 0x000fe20008010025 */
[----:B------:R-:W-:Y:S01]  /*8ed0*/  FFMA.FTZ R34, R197, UR6, R164 ;  /* 0x00000006c5227c23 */ /* 0x000fe200080100a4 */
[----:B------:R-:W-:Y:S02]  /*8ee0*/  SEL R156, R156, RZ, P6 ;  /* 0x000000ff9c9c7207 */ /* 0x000fe40003000000 */
[----:B------:R-:W-:Y:S01]  /*8ef0*/  FMUL.FTZ R157, R33, UR25 ;  /* 0x00000019219d7c20 */ /* 0x000fe20008410000 */
[----:B------:R-:W-:Y:S01]  /*8f00*/  FADD.FTZ R35, R173, -R34 ;  /* 0x80000022ad237221 */ /* 0x000fe20000010000 */
[----:B------:R-:W-:-:S03]  /*8f10*/  LOP3.LUT P6, RZ, R4, 0xff00, RZ, 0xc0, !PT ;  /* 0x0000ff0004ff7812 */ /* 0x000fc600078cc0ff */
[----:B------:R-:W-:Y:S01]  /*8f20*/  FFMA.FTZ R34, R35, UR23, R38 ;  /* 0x0000001723227c23 */ /* 0x000fe20008010026 */
[----:B------:R-:W-:Y:S01]  /*8f30*/  FFMA.FTZ R35, R196, UR6, R164 ;  /* 0x00000006c4237c23 */ /* 0x000fe200080100a4 */
[----:B------:R-:W-:Y:S02]  /*8f40*/  SEL R157, R157, RZ, P6 ;  /* 0x000000ff9d9d7207 */ /* 0x000fe40003000000 */
[----:B------:R-:W-:Y:S01]  /*8f50*/  FMUL.FTZ R158, R34, UR25 ;  /* 0x00000019229e7c20 */ /* 0x000fe20008410000 */
[----:B------:R-:W-:Y:S01]  /*8f60*/  FADD.FTZ R160, R172, -R35 ;  /* 0x80000023aca07221 */ /* 0x000fe20000010000 */
[----:B------:R-:W-:-:S03]  /*8f70*/  LOP3.LUT P6, RZ, R4, 0xff0000, RZ, 0xc0, !PT ;  /* 0x00ff000004ff7812 */ /* 0x000fc600078cc0ff */
[----:B------:R-:W-:Y:S01]  /*8f80*/  FFMA.FTZ R35, R160, UR23, R39 ;  /* 0x00000017a0237c23 */ /* 0x000fe20008010027 */
[----:B------:R-:W-:Y:S02]  /*8f90*/  SEL R158, R158, RZ, P6 ;  /* 0x000000ff9e9e7207 */ /* 0x000fe40003000000 */
[----:B------:R-:W-:Y:S01]  /*8fa0*/  ISETP.GE.U32.AND P6, PT, R4, 0x1000000, PT ;  /* 0x010000000400780c */ /* 0x000fe20003fc6070 */
[----:B------:R-:W-:-:S05]  /*8fb0*/  FMUL.FTZ R159, R35, UR25 ;  /* 0x00000019239f7c20 */ /* 0x000fca0008410000 */
[----:B------:R-:W-:Y:S01]  /*8fc0*/  SEL R159, R159, RZ, P6 ;  /* 0x000000ff9f9f7207 */ /* 0x000fe20003000000 */
[----:B------:R-:W-:Y:S06]  /*8fd0*/  BRA `(.L_x_2948) ;  /* 0x0000000400347947 */ /* 0x000fec0003800000 */
.L_x_2951:
[----:B01-34-:R-:W-:Y:S01]  /*8fe0*/  FFMA.FTZ R157, R196, UR6, R164 ;  /* 0x00000006c49d7c23 */ /* 0x01bfe200080100a4 */
[----:B-----5:R-:W-:-:S03]  /*8ff0*/  ISETP.GE.U32.AND P6, PT, R4, 0x1000000, PT ;  /* 0x010000000400780c */ /* 0x020fc60003fc6070 */
[----:B------:R-:W-:Y:S01]  /*9000*/  FADD.FTZ R156, R172, -R157 ;  /* 0x8000009dac9c7221 */ /* 0x000fe20000010000 */
[----:B------:R-:W-:-:S03]  /*9010*/  FFMA.FTZ R157, R185, UR6, R164 ;  /* 0x00000006b99d7c23 */ /* 0x000fc600080100a4 */
[----:B------:R-:W-:Y:S01]  /*9020*/  FFMA.FTZ R156, R156, UR23, R39 ;  /* 0x000000179c9c7c23 */ /* 0x000fe20008010027 */
[----:B------:R-:W-:-:S03]  /*9030*/  FADD.FTZ R157, R2, -R157 ;  /* 0x8000009d029d7221 */ /* 0x000fc60000010000 */
[----:B------:R-:W-:Y:S01]  /*9040*/  FMUL.FTZ R156, R156, UR25 ;  /* 0x000000199c9c7c20 */ /* 0x000fe20008410000 */
[----:B------:R-:W-:-:S04]  /*9050*/  FFMA.FTZ R157, R157, UR23, R36 ;  /* 0x000000179d9d7c23 */ /* 0x000fc80008010024 */
[----:B------:R-:W-:Y:S01]  /*9060*/  SEL R159, R156, RZ, P6 ;  /* 0x000000ff9c9f7207 */ /* 0x000fe20003000000 */
[----:B------:R-:W-:Y:S01]  /*9070*/  FMUL.FTZ R157, R157, UR25 ;  /* 0x000000199d9d7c20 */ /* 0x000fe20008410000 */
[----:B------:R-:W-:-:S04]  /*9080*/  LOP3.LUT P6, RZ, R4, 0xff, RZ, 0xc0, !PT ;  /* 0x000000ff04ff7812 */ /* 0x000fc800078cc0ff */
[----:B------:R-:W-:Y:S01]  /*9090*/  SEL R156, R157, RZ, P6 ;  /* 0x000000ff9d9c7207 */ /* 0x000fe20003000000 */
[--C-:B------:R-:W-:Y:S01]  /*90a0*/  FFMA.FTZ R157, R184, UR6, R164.reuse ;  /* 0x00000006b89d7c23 */ /* 0x100fe200080100a4 */
[----:B------:R-:W-:Y:S01]  /*90b0*/  FFMA.FTZ R164, R197, UR6, R164 ;  /* 0x00000006c5a47c23 */ /* 0x000fe200080100a4 */
[----:B------:R-:W-:Y:S02]  /*90c0*/  LOP3.LUT P6, RZ, R4, 0xff00, RZ, 0xc0, !PT ;  /* 0x0000ff0004ff7812 */ /* 0x000fe400078cc0ff */
        /* <DEDUP_REMOVED lines=9> */
[----:B------:R-:W-:Y:S08]  /*9160*/  BRA `(.L_x_2948) ;  /* 0x0000000000d07947 */ /* 0x000ff00003800000 */
.L_x_2950:
        /* <DEDUP_REMOVED lines=18> */
[----:B------:R-:W-:Y:S01]  /*9290*/  FMUL.FTZ R33, R33, UR23 ;  /* 0x0000001721217c20 */ /* 0x000fe20008410000 */
[----:B------:R-:W-:Y:S02]  /*92a0*/  SEL R156, R156, RZ, P6 ;  /* 0x000000ff9c9c7207 */ /* 0x000fe40003000000 */
[----:B------:R-:W-:Y:S01]  /*92b0*/  LOP3.LUT P6, RZ, R4, 0xff00, RZ, 0xc0, !PT ;  /* 0x0000ff0004ff7812 */ /* 0x000fe200078cc0ff */
[----:B------:R-:W-:-:S05]  /*92c0*/  FMUL.FTZ R157, R33, UR25 ;  /* 0x00000019219d7c20 */ /* 0x000fca0008410000 */
[----:B------:R-:W-:Y:S02]  /*92d0*/  SEL R157, R157, RZ, P6 ;  /* 0x000000ff9d9d7207 */ /* 0x000fe40003000000 */
[----:B------:R-:W-:-:S04]  /*92e0*/  LOP3.LUT P6, RZ, R4, 0xff0000, RZ, 0xc0, !PT ;  /* 0x00ff000004ff7812 */ /* 0x000fc800078cc0ff */
[----:B------:R-:W-:Y:S02]  /*92f0*/  SEL R158, R158, RZ, P6 ;  /* 0x000000ff9e9e7207 */ /* 0x000fe40003000000 */
[----:B------:R-:W-:-:S04]  /*9300*/  ISETP.GE.U32.AND P6, PT, R4, 0x1000000, PT ;  /* 0x010000000400780c */ /* 0x000fc80003fc6070 */
[----:B------:R-:W-:Y:S01]  /*9310*/  SEL R159, R159, RZ, P6 ;  /* 0x000000ff9f9f7207 */ /* 0x000fe20003000000 */
[----:B------:R-:W-:Y:S08]  /*9320*/  BRA `(.L_x_2948) ;  /* 0x0000000000607947 */ /* 0x000ff00003800000 */
.L_x_2952:
[----:B01-34-:R-:W-:Y:S01]  /*9330*/  FFMA.FTZ R157, R196, UR6, R164 ;  /* 0x00000006c49d7c23 */ /* 0x01bfe200080100a4 */
[----:B-----5:R-:W-:-:S03]  /*9340*/  ISETP.GE.U32.AND P6, PT, R4, 0x1000000, PT ;  /* 0x010000000400780c */ /* 0x020fc60003fc6070 */
[----:B------:R-:W-:-:S04]  /*9350*/  FADD.FTZ R157, R172, -R157 ;  /* 0x8000009dac9d7221 */ /* 0x000fc80000010000 */
[----:B------:R-:W-:-:S04]  /*9360*/  FMUL.FTZ R157, R157, UR23 ;  /* 0x000000179d9d7c20 */ /* 0x000fc80008410000 */
[----:B------:R-:W-:-:S05]  /*9370*/  FMUL.FTZ R157, R157, UR25 ;  /* 0x000000199d9d7c20 */ /* 0x000fca0008410000 */
[----:B------:R-:W-:Y:S01]  /*9380*/  SEL R159, R157, RZ, P6 ;  /* 0x000000ff9d9f7207 */ /* 0x000fe20003000000 */
[----:B------:R-:W-:Y:S01]  /*9390*/  FFMA.FTZ R157, R185, UR6, R164 ;  /* 0x00000006b99d7c23 */ /* 0x000fe200080100a4 */
[----:B------:R-:W-:-:S03]  /*93a0*/  LOP3.LUT P6, RZ, R4, 0xff, RZ, 0xc0, !PT ;  /* 0x000000ff04ff7812 */ /* 0x000fc600078cc0ff */
[----:B------:R-:W-:-:S04]  /*93b0*/  FADD.FTZ R157, R2, -R157 ;  /* 0x8000009d029d7221 */ /* 0x000fc80000010000 */
[----:B------:R-:W-:-:S04]  /*93c0*/  FMUL.FTZ R157, R157, UR23 ;  /* 0x000000179d9d7c20 */ /* 0x000fc80008410000 */
[----:B------:R-:W-:-:S05]  /*93d0*/  FMUL.FTZ R157, R157, UR25 ;  /* 0x000000199d9d7c20 */ /* 0x000fca0008410000 */
[----:B------:R-:W-:Y:S01]  /*93e0*/  SEL R156, R157, RZ, P6 ;  /* 0x000000ff9d9c7207 */ /* 0x000fe20003000000 */
[--C-:B------:R-:W-:Y:S01]  /*93f0*/  FFMA.FTZ R157, R184, UR6, R164.reuse ;  /* 0x00000006b89d7c23 */ /* 0x100fe200080100a4 */
[----:B------:R-:W-:Y:S01]  /*9400*/  FFMA.FTZ R164, R197, UR6, R164 ;  /* 0x00000006c5a47c23 */ /* 0x000fe200080100a4 */
[----:B------:R-:W-:Y:S02]  /*9410*/  LOP3.LUT P6, RZ, R4, 0xff00, RZ, 0xc0, !PT ;  /* 0x0000ff0004ff7812 */ /* 0x000fe400078cc0ff */
[----:B------:R-:W-:Y:S01]  /*9420*/  FADD.FTZ R157, R0, -R157 ;  /* 0x8000009d009d7221 */ /* 0x000fe20000010000 */
[----:B------:R-:W-:-:S03]  /*9430*/  FADD.FTZ R164, R173, -R164 ;  /* 0x800000a4ada47221 */ /* 0x000fc60000010000 */
[----:B------:R-:W-:Y:S01]  /*9440*/  FMUL.FTZ R157, R157, UR23 ;  /* 0x000000179d9d7c20 */ /* 0x000fe20008410000 */
[----:B------:R-:W-:-:S03]  /*9450*/  FMUL.FTZ R164, R164, UR23 ;  /* 0x00000017a4a47c20 */ /* 0x000fc60008410000 */
[----:B------:R-:W-:Y:S01]  /*9460*/  FMUL.FTZ R157, R157, UR25 ;  /* 0x000000199d9d7c20 */ /* 0x000fe20008410000 */
[----:B------:R-:W-:-:S04]  /*9470*/  FMUL.FTZ R164, R164, UR25 ;  /* 0x00000019a4a47c20 */ /* 0x000fc80008410000 */
[----:B------:R-:W-:Y:S02]  /*9480*/  SEL R157, R157, RZ, P6 ;  /* 0x000000ff9d9d7207 */ /* 0x000fe40003000000 */
[----:B------:R-:W-:-:S04]  /*9490*/  LOP3.LUT P6, RZ, R4, 0xff0000, RZ, 0xc0, !PT ;  /* 0x00ff000004ff7812 */ /* 0x000fc800078cc0ff */
[----:B------:R-:W-:-:S09]  /*94a0*/  SEL R158, R164, RZ, P6 ;  /* 0x000000ffa49e7207 */ /* 0x000fd20003000000 */
.L_x_2948:
        /* <DEDUP_REMOVED lines=9> */
[----:B--2---:R-:W-:-:S03]  /*9540*/  @P5 IMAD.WIDE.U32 R160, R25, 0x10, R160 ;  /* 0x0000001019a05825 */ /* 0x004fc600078e00a0 */
[----:B------:R0:W-:Y:S04]  /*9550*/  STG.E.128 desc[UR10][R162.64], R156 ;  /* 0x0000009ca2007986 */ /* 0x0001e8000c101d0a */
[----:B------:R0:W-:Y:S02]  /*9560*/  @P5 STG.E.128 desc[UR10][R160.64], R28 ;  /* 0x0000001ca0005986 */ /* 0x0001e4000c101d0a */
.L_x_2944:
[----:B------:R-:W-:Y:S05]  /*9570*/  BSYNC.RECONVERGENT B0 ;  /* 0x0000000000007941 */ /* 0x000fea0003800200 */
.L_x_2943:
[----:B------:R-:W-:Y:S01]  /*9580*/  UPLOP3.LUT UP1, UPT, UPT, UPT, UP1, 0x40, 0x4 ;  /* 0x000000000004789c */ /* 0x000fe20003f2e810 */
[----:B------:R-:W-:Y:S10]  /*9590*/  BRA.U !UP3, `(.L_x_2953) ;  /* 0xffffff790b607547 */ /* 0x000ff4000b83ffff */
.L_x_2878:
[----:B------:R-:W2:Y:S01]  /*95a0*/  S2UR UR4, SR_CTAID.X ;  /* 0x00000000000479c3 */ /* 0x000ea20000002500 */
[----:B------:R-:W-:Y:S01]  /*95b0*/  BSSY.RECONVERGENT B0, `(.L_x_2954) ;  /* 0x0000012000007945 */ /* 0x000fe20003800200 */
[----:B--2---:R-:W-:-:S06]  /*95c0*/  UIMAD UR4, UR4, UR8, URZ ;  /* 0x00000008040472a4 */ /* 0x004fcc000f8e02ff */
[----:B-----5:R-:W-:-:S04]  /*95d0*/  MOV R11, UR4 ;  /* 0x00000004000b7c02 */ /* 0x020fc80008000f00 */
[----:B------:R-:W-:Y:S01]  /*95e0*/  LEA.HI R11, R11, R208, RZ, 0x1e ;  /* 0x000000d00b0b7211 */ /* 0x000fe200078ff0ff */
[----:B------:R-:W-:Y:S06]  /*95f0*/  @!P0 BRA `(.L_x_2955) ;  /* 0x0000000000348947 */ /* 0x000fec0003800000 */
[----:B------:R-:W2:Y:S08]  /*9600*/  LDC.64 R2, c[0x0][0x440] ;  /* 0x00011000ff027b82 */ /* 0x000eb00000000a00 */
[----:B------:R-:W5:Y:S08]  /*9610*/  LDC.64 R4, c[0x0][0x448] ;  /* 0x00011200ff047b82 */ /* 0x000f700000000a00 */
[----:B------:R-:W0:Y:S08]  /*9620*/  LDC.64 R6, c[0x0][0x450] ;  /* 0x00011400ff067b82 */ /* 0x000e300000000a00 */
[----:B------:R-:W1:Y:S01]  /*9630*/  LDC.64 R8, c[0x0][0x458] ;  /* 0x00011600ff087b82 */ /* 0x000e620000000a00 */
[----:B--2---:R-:W-:-:S05]  /*9640*/  IMAD.WIDE.U32 R2, R11, 0x10, R2 ;  /* 0x000000100b027825 */ /* 0x004fca00078e0002 */
[----:B------:R2:W-:Y:S01]  /*9650*/  STG.E.128 desc[UR10][R2.64], R128 ;  /* 0x0000008002007986 */ /* 0x0005e2000c101d0a */
[----:B-----5:R-:W-:-:S05]  /*9660*/  IMAD.WIDE.U32 R4, R11, 0x10, R4 ;  /* 0x000000100b047825 */ /* 0x020fca00078e0004 */
[----:B------:R2:W-:Y:S01]  /*9670*/  STG.E.128 desc[UR10][R4.64], R152 ;  /* 0x0000009804007986 */ /* 0x0005e2000c101d0a */
[----:B0-----:R-:W-:-:S05]  /*9680*/  IMAD.WIDE.U32 R6, R11, 0x10, R6 ;  /* 0x000000100b067825 */ /* 0x001fca00078e0006 */
[----:B------:R2:W-:Y:S01]  /*9690*/  STG.E.128 desc[UR10][R6.64], R80 ;  /* 0x0000005006007986 */ /* 0x0005e2000c101d0a */
[C---:B-1----:R-:W-:Y:S01]  /*96a0*/  IMAD.WIDE.U32 R8, R11.reuse, 0x10, R8 ;  /* 0x000000100b087825 */ /* 0x042fe200078e0008 */
[----:B------:R-:W-:-:S04]  /*96b0*/  IADD3 R11, PT, PT, R11, 0x100, RZ ;  /* 0x000001000b0b7810 */ /* 0x000fc80007ffe0ff */
[----:B------:R2:W-:Y:S03]  /*96c0*/  STG.E.128 desc[UR10][R8.64], R104 ;  /* 0x0000006808007986 */ /* 0x0005e6000c101d0a */
.L_x_2955:
[----:B------:R-:W-:Y:S05]  /*96d0*/  BSYNC.RECONVERGENT B0 ;  /* 0x0000000000007941 */ /* 0x000fea0003800200 */
.L_x_2954:
[----:B------:R-:W-:Y:S04]  /*96e0*/  BSSY.RECONVERGENT B0, `(.L_x_2956) ;  /* 0x000000f000007945 */ /* 0x000fe80003800200 */
[----:B------:R-:W-:Y:S05]  /*96f0*/  @!P1 BRA `(.L_x_2957) ;  /* 0x0000000000349947 */ /* 0x000fea0003800000 */
[----:B--2---:R-:W2:Y:S08]  /*9700*/  LDC.64 R2, c[0x0][0x440] ;  /* 0x00011000ff027b82 */ /* 0x004eb00000000a00 */
        /* <DEDUP_REMOVED lines=12> */
.L_x_2957:
[----:B------:R-:W-:Y:S05]  /*97d0*/  BSYNC.RECONVERGENT B0 ;  /* 0x0000000000007941 */ /* 0x000fea0003800200 */
.L_x_2956:
        /* <DEDUP_REMOVED lines=15> */
.L_x_2959:
[----:B------:R-:W-:Y:S05]  /*98d0*/  BSYNC.RECONVERGENT B0 ;  /* 0x0000000000007941 */ /* 0x000fea0003800200 */
.L_x_2958:
        /* <DEDUP_REMOVED lines=15> */
.L_x_2961:
[----:B------:R-:W-:Y:S05]  /*99d0*/  BSYNC.RECONVERGENT B0 ;  /* 0x0000000000007941 */ /* 0x000fea0003800200 */
.L_x_2960:
        /* <DEDUP_REMOVED lines=15> */
.L_x_2963:
[----:B------:R-:W-:Y:S05]  /*9ad0*/  BSYNC.RECONVERGENT B0 ;  /* 0x0000000000007941 */ /* 0x000fea0003800200 */
.L_x_2962:
[----:B------:R-:W-:-:S13]  /*9ae0*/  ISETP.NE.AND P0, PT, R27, RZ, PT ;  /* 0x000000ff1b00720c */ /* 0x000fda0003f05270 */
[----:B------:R-:W-:Y:S05]  /*9af0*/  @!P0 EXIT ;  /* 0x000000000000894d */ /* 0x000fea0003800000 */
[----:B--2---:R-:W2:Y:S08]  /*9b00*/  LDC.64 R2, c[0x0][0x440] ;  /* 0x00011000ff027b82 */ /* 0x004eb00000000a00 */
[----:B------:R-:W5:Y:S08]  /*9b10*/  LDC.64 R4, c[0x0][0x448] ;  /* 0x00011200ff047b82 */ /* 0x000f700000000a00 */
[----:B------:R-:W0:Y:S08]  /*9b20*/  LDC.64 R6, c[0x0][0x450] ;  /* 0x00011400ff067b82 */ /* 0x000e300000000a00 */
[----:B------:R-:W1:Y:S01]  /*9b30*/  LDC.64 R8, c[0x0][0x458] ;  /* 0x00011600ff087b82 */ /* 0x000e620000000a00 */
[----:B--2---:R-:W-:-:S05]  /*9b40*/  IMAD.WIDE.U32 R2, R11, 0x10, R2 ;  /* 0x000000100b027825 */ /* 0x004fca00078e0002 */
[----:B------:R-:W-:Y:S01]  /*9b50*/  STG.E.128 desc[UR10][R2.64], R108 ;  /* 0x0000006c02007986 */ /* 0x000fe2000c101d0a */
[----:B-----5:R-:W-:-:S05]  /*9b60*/  IMAD.WIDE.U32 R4, R11, 0x10, R4 ;  /* 0x000000100b047825 */ /* 0x020fca00078e0004 */
[----:B------:R-:W-:Y:S01]  /*9b70*/  STG.E.128 desc[UR10][R4.64], R132 ;  /* 0x0000008404007986 */ /* 0x000fe2000c101d0a */
[----:B0-----:R-:W-:-:S05]  /*9b80*/  IMAD.WIDE.U32 R6, R11, 0x10, R6 ;  /* 0x000000100b067825 */ /* 0x001fca00078e0006 */
[----:B------:R-:W-:Y:S01]  /*9b90*/  STG.E.128 desc[UR10][R6.64], R60 ;  /* 0x0000003c06007986 */ /* 0x000fe2000c101d0a */
[----:B-1----:R-:W-:-:S05]  /*9ba0*/  IMAD.WIDE.U32 R8, R11, 0x10, R8 ;  /* 0x000000100b087825 */ /* 0x002fca00078e0008 */
[----:B------:R-:W-:Y:S01]  /*9bb0*/  STG.E.128 desc[UR10][R8.64], R84 ;  /* 0x0000005408007986 */ /* 0x000fe2000c101d0a */
[----:B------:R-:W-:Y:S05]  /*9bc0*/  EXIT ;  /* 0x000000000000794d */ /* 0x000fea0003800000 */
.L_x_2964:
        /* <DEDUP_REMOVED lines=11> */
.L_x_3872:


//--------------------- .text._ZN10layer_norm31ln_parallel_residual_bwd_kernelINS_13Kernel_traitsI6__halfffffjLj6144ELj1ELj1ELj8ELj16ENS_18Kernel_traits_baseILj6144ES2_ffffjLj256EEEEELb1ELb0ELb1EEEvNS_9BwdParamsE --------------------------
	.section	.text._ZN10layer_norm31ln_parallel_residual_bwd_kernelINS_13Kernel_traitsI6__halfffffjLj6144ELj1ELj1ELj8ELj16ENS_18Kernel_traits_baseILj6144ES2_ffffjLj256EEEEELb1ELb0ELb1EEEvNS_9BwdParamsE,"ax",@progbits
	.align	128
        .global         _ZN10layer_norm31ln_parallel_residual_bwd_kernelINS_13Kernel_traitsI6__halfffffjLj6144ELj1ELj1ELj8ELj16ENS_18Kernel_traits_baseILj6144ES2_ffffjLj256EEEEELb1ELb0ELb1EEEvNS_9BwdParamsE
        .type           _ZN10layer_norm31ln_parallel_residual_bwd_kernelINS_13Kernel_traitsI6__halfffffjLj6144ELj1ELj1ELj8ELj16ENS_18Kernel_traits_baseILj6144ES2_ffffjLj256EEEEELb1ELb0ELb1EEEvNS_9BwdParamsE,@function
        .size           _ZN10layer_norm31ln_parallel_residual_bwd_kernelINS_13Kernel_traitsI6__halfffffjLj6144ELj1ELj1ELj8ELj16ENS_18Kernel_traits_baseILj6144ES2_ffffjLj256EEEEELb1ELb0ELb1EEEvNS_9BwdParamsE,(.L_x_3873 - _ZN10layer_norm31ln_parallel_residual_bwd_kernelINS_13Kernel_traitsI6__halfffffjLj6144ELj1ELj1ELj8ELj16ENS_18Kernel_traits_baseILj6144ES2_ffffjLj256EEEEELb1ELb0ELb1EEEvNS_9BwdParamsE)
        .other          _ZN10layer_norm31ln_parallel_residual_bwd_kernelINS_13Kernel_traitsI6__halfffffjLj6144ELj1ELj1ELj8ELj16ENS_18Kernel_traits_baseILj6144ES2_ffffjLj256EEEEELb1ELb0ELb1EEEvNS_9BwdParamsE,@"STO_CUDA_ENTRY STV_DEFAULT"
_ZN10layer_norm31ln_parallel_residual_bwd_kernelINS_13Kernel_traitsI6__halfffffjLj6144ELj1ELj1ELj8ELj16ENS_18Kernel_traits_baseILj6144ES2_ffffjLj256EEEEELb1ELb0ELb1EEEvNS_9BwdParamsE:
.text._ZN10layer_norm31ln_parallel_residual_bwd_kernelINS_13Kernel_traitsI6__halfffffjLj6144ELj1ELj1ELj8ELj16ENS_18Kernel_traits_baseILj6144ES2_ffffjLj256EEEEELb1ELb0ELb1EEEvNS_9BwdParamsE:
        /* <DEDUP_REMOVED lines=61> */
[----:B------:R-:W-:-:S02]  /*03d0*/  CS2R R208, SRZ ;  /* 0x0000000000d07805 */ /* 0x000fc4000001ff00 */
[----:B------:R-:W-:Y:S02]  /*03e0*/  CS2R R206, SRZ ;  /* 0x0000000000ce7805 */ /* 0x000fe4000001ff00 */
[----:B------:R-:W-:Y:S02]  /*03f0*/  MOV R205, RZ ;  /* 0x000000ff00cd7202 */ /* 0x000fe40000000f00 */
        /* <DEDUP_REMOVED lines=14> */
[----:B0-----:R-:W3:Y:S01]  /*04e0*/  LDG.E.64 R44, desc[UR16][R4.64] ;  /* 0x00000010042c7981 */ /* 0x001ee2000c1e1b00 */
[----:B------:R-:W-:Y:S02]  /*04f0*/  CS2R R30, SRZ ;  /* 0x00000000001e7805 */ /* 0x000fe4000001ff00 */
[----:B------:R-:W-:Y:S01]  /*0500*/  CS2R R136, SRZ ;  /* 0x0000000000887805 */ /* 0x000fe2000001ff00 */
[----:B--2---:R-:W-:Y:S01]  /*0510*/  IMAD.WIDE.U32 R2, R92, 0x8, R2 ;  /* 0x000000085c027825 */ /* 0x004fe200078e0002 */
[----:B------:R-:W2:Y:S01]  /*0520*/  LDG.E.64 R210, desc[UR16][R4.64+0x2800] ;  /* 0x0028001004d27981 */ /* 0x000ea2000c1e1b00 */
[----:B------:R-:W-:-:S02]  /*0530*/  CS2R R138, SRZ ;  /* 0x00000000008a7805 */ /* 0x000fc4000001ff00 */
[----:B------:R-:W-:Y:S02]  /*0540*/  CS2R R140, SRZ ;  /* 0x00000000008c7805 */ /* 0x000fe4000001ff00 */
[----:B------:R-:W-:Y:S01]  /*0550*/  CS2R R142, SRZ ;  /* 0x00000000008e7805 */ /* 0x000fe2000001ff00 */
[----:B------:R-:W4:Y:S01]  /*0560*/  LDG.E.64 R16, desc[UR16][R2.64] ;  /* 0x0000001002107981 */ /* 0x000f22000c1e1b00 */
[----:B------:R-:W-:Y:S02]  /*0570*/  CS2R R40, SRZ ;  /* 0x0000000000287805 */ /* 0x000fe4000001ff00 */
[----:B------:R-:W-:Y:S02]  /*0580*/  CS2R R42, SRZ ;  /* 0x00000000002a7805 */ /* 0x000fe4000001ff00 */
[----:B------:R-:W-:Y:S01]  /*0590*/  CS2R R124, SRZ ;  /* 0x00000000007c7805 */ /* 0x000fe2000001ff00 */
[----:B------:R-:W5:Y:S01]  /*05a0*/  LDG.E.64 R218, desc[UR16][R4.64+0x2000] ;  /* 0x0020001004da7981 */ /* 0x000f62000c1e1b00 */
[----:B------:R-:W-:-:S02]  /*05b0*/  CS2R R126, SRZ ;  /* 0x00000000007e7805 */ /* 0x000fc4000001ff00 */
[----:B------:R-:W-:Y:S02]  /*05c0*/  CS2R R128, SRZ ;  /* 0x0000000000807805 */ /* 0x000fe4000001ff00 */
[----:B------:R-:W-:Y:S01]  /*05d0*/  CS2R R152, SRZ ;  /* 0x0000000000987805 */ /* 0x000fe2000001ff00 */
[----:B------:R-:W5:Y:S01]  /*05e0*/  LDG.E.64 R226, desc[UR16][R4.64+0x1800] ;  /* 0x0018001004e27981 */ /* 0x000f62000c1e1b00 */
[----:B------:R-:W-:Y:S02]  /*05f0*/  CS2R R154, SRZ ;  /* 0x00000000009a7805 */ /* 0x000fe4000001ff00 */
[----:B------:R-:W-:Y:S02]  /*0600*/  CS2R R132, SRZ ;  /* 0x0000000000847805 */ /* 0x000fe4000001ff00 */
[----:B------:R-:W-:Y:S01]  /*0610*/  CS2R R134, SRZ ;  /* 0x0000000000867805 */ /* 0x000fe2000001ff00 */
[----:B------:R-:W5:Y:S01]  /*0620*/  LDG.E.64 R234, desc[UR16][R4.64+0x1000] ;  /* 0x0010001004ea7981 */ /* 0x000f62000c1e1b00 */
[----:B------:R-:W-:-:S02]  /*0630*/  CS2R R32, SRZ ;  /* 0x0000000000207805 */ /* 0x000fc4000001ff00 */
[----:B------:R-:W-:Y:S02]  /*0640*/  CS2R R34, SRZ ;  /* 0x0000000000227805 */ /* 0x000fe4000001ff00 */
[----:B------:R-:W-:Y:S01]  /*0650*/  CS2R R36, SRZ ;  /* 0x0000000000247805 */ /* 0x000fe2000001ff00 */
[----:B------:R0:W5:Y:S01]  /*0660*/  LDG.E.64 R242, desc[UR16][R4.64+0x800] ;  /* 0x0008001004f27981 */ /* 0x000162000c1e1b00 */
        /* <DEDUP_REMOVED lines=8> */
[----:B------:R-:W1:Y:S03]  /*06f0*/  LDCU UR7, c[0x0][0x408] ;  /* 0x00008100ff0777ac */ /* 0x000e660008000800 */
[----:B------:R-:W5:Y:S01]  /*0700*/  LDG.E.64 R10, desc[UR16][R2.64+0x1800] ;  /* 0x00180010020a7981 */ /* 0x000f62000c1e1b00 */
[----:B------:R-:W1:Y:S03]  /*0710*/  LDCU UR19, c[0x0][0x388] ;  /* 0x00007100ff1377ac */ /* 0x000e660008000800 */
[----:B------:R-:W5:Y:S01]  /*0720*/  LDG.E.64 R12, desc[UR16][R2.64+0x1000] ;  /* 0x00100010020c7981 */ /* 0x000f62000c1e1b00 */
[----:B------:R-:W1:Y:S03]  /*0730*/  LDCU.U8 UR18, c[0x0][0x410] ;  /* 0x00008200ff1277ac */ /* 0x000e660008000000 */
[----:B------:R3:W5:Y:S01]  /*0740*/  LDG.E.64 R14, desc[UR16][R2.64+0x800] ;  /* 0x00080010020e7981 */ /* 0x000762000c1e1b00 */
[----:B0-----:R-:W-:Y:S01]  /*0750*/  CS2R R4, SRZ ;  /* 0x0000000000047805 */ /* 0x001fe2000001ff00 */
[----:B------:R-:W0:Y:S01]  /*0760*/  LDCU UR26, c[0x0][0x400] ;  /* 0x00008000ff1a77ac */ /* 0x000e220008000800 */
[----:B------:R-:W0:Y:S01]  /*0770*/  LDCU.64 UR8, c[0x0][0x478] ;  /* 0x00008f00ff0877ac */ /* 0x000e220008000a00 */
[----:B------:R-:W0:Y:S01]  /*0780*/  LDCU.128 UR12, c[0x0][0x3c0] ;  /* 0x00007800ff0c77ac */ /* 0x000e220008000c00 */
[----:B------:R-:W0:Y:S01]  /*0790*/  LDCU.64 UR20, c[0x0][0x438] ;  /* 0x00008700ff1477ac */ /* 0x000e220008000a00 */
[----:B------:R-:W0:Y:S01]  /*07a0*/  LDCU.64 UR22, c[0x0][0x380] ;  /* 0x00007000ff1677ac */ /* 0x000e220008000a00 */
[----:B------:R-:W0:Y:S01]  /*07b0*/  LDCU.64 UR24, c[0x0][0x470] ;  /* 0x00008e00ff1877ac */ /* 0x000e220008000a00 */
[----:B---3--:R-:W-:-:S02]  /*07c0*/  HADD2.F32 R2, -RZ, R44.H0_H0 ;  /* 0x2000002cff027230 */ /* 0x008fc40000004100 */
[----:B------:R-:W-:Y:S01]  /*07d0*/  HADD2.F32 R0, -RZ, R45.H0_H0 ;  /* 0x2000002dff007230 */ /* 0x000fe20000004100 */
[--C-:B------:R-:W-:Y:S02]  /*07e0*/  SHF.R.U64 R44, R44, 0x10, R45.reuse ;  /* 0x000000102c2c7819 */ /* 0x100fe4000000122d */
[----:B------:R3:W-:Y:S01]  /*07f0*/  STL [R1+0x10], R2 ;  /* 0x0000100201007387 */ /* 0x0007e20000100800 */
[----:B------:R-:W-:-:S03]  /*0800*/  SHF.R.U32.HI R251, RZ, 0x10, R45 ;  /* 0x00000010fffb7819 */ /* 0x000fc6000001162d */
[----:B------:R1:W-:Y:S01]  /*0810*/  STL [R1], R0 ;  /* 0x0000000001007387 */ /* 0x0003e20000100800 */
[----:B------:R-:W-:Y:S01]  /*0820*/  HADD2.F32 R44, -RZ, R44.H0_H0 ;  /* 0x2000002cff2c7230 */ /* 0x000fe20000004100 */
[----:B----4-:R-:W-:Y:S01]  /*0830*/  SHF.R.U64 R45, R16, 0x10, R17 ;  /* 0x00000010102d7819 */ /* 0x010fe20000001211 */
[----:B---3--:R-:W-:Y:S02]  /*0840*/  HADD2.F32 R2, -RZ, R16.H0_H0 ;  /* 0x20000010ff027230 */ /* 0x008fe40000004100 */
[----:B-1----:R-:W-:-:S03]  /*0850*/  HADD2.F32 R0, -RZ, R17.H0_H0 ;  /* 0x20000011ff007230 */ /* 0x002fc60000004100 */
[----:B------:R-:W-:Y:S04]  /*0860*/  STL [R1+0x14], R2 ;  /* 0x0000140201007387 */ /* 0x000fe80000100800 */
[----:B------:R-:W-:Y:S04]  /*0870*/  STL [R1+0x4], R0 ;  /* 0x0000040001007387 */ /* 0x000fe80000100800 */
[----:B------:R1:W-:Y:S02]  /*0880*/  STL [R1+0x8], R44 ;  /* 0x0000082c01007387 */ /* 0x0003e40000100800 */
[----:B-1----:R-:W-:-:S05]  /*0890*/  HADD2.F32 R44, -RZ, R45.H0_H0 ;  /* 0x2000002dff2c7230 */ /* 0x002fca0000004100 */
[----:B------:R1:W-:Y:S01]  /*08a0*/  STL [R1+0xc], R44 ;  /* 0x00000c2c01007387 */ /* 0x0003e20000100800 */
[----:B--2---:R-:W-:Y:S01]  /*08b0*/  SHF.R.U64 R215, R210, 0x10, R211 ;  /* 0x00000010d2d77819 */ /* 0x004fe200000012d3 */
[----:B------:R-:W-:Y:S01]  /*08c0*/  HADD2.F32 R213, -RZ, R211.H0_H0 ;  /* 0x200000d3ffd57230 */ /* 0x000fe20000004100 */
[----:B-----5:R-:W-:Y:S01]  /*08d0*/  SHF.R.U64 R223, R218, 0x10, R219 ;  /* 0x00000010dadf7819 */ /* 0x020fe200000012db */
        /* <DEDUP_REMOVED lines=12> */
[--C-:B------:R-:W-:Y:S02]  /*09a0*/  SHF.R.U64 R216, R6, 0x10, R7.reuse ;  /* 0x0000001006d87819 */ /* 0x100fe40000001207 */
[----:B------:R-:W-:-:S02]  /*09b0*/  SHF.R.U32.HI R212, RZ, 0x10, R7 ;  /* 0x00000010ffd47819 */ /* 0x000fc40000011607 */
[--C-:B------:R-:W-:Y:S02]  /*09c0*/  SHF.R.U64 R224, R8, 0x10, R9.reuse ;  /* 0x0000001008e07819 */ /* 0x100fe40000001209 */
[----:B------:R-:W-:Y:S02]  /*09d0*/  SHF.R.U32.HI R220, RZ, 0x10, R9 ;  /* 0x00000010ffdc7819 */ /* 0x000fe40000011609 */
[--C-:B------:R-:W-:Y:S02]  /*09e0*/  SHF.R.U64 R232, R10, 0x10, R11.reuse ;  /* 0x000000100ae87819 */ /* 0x100fe4000000120b */
[----:B------:R-:W-:Y:S02]  /*09f0*/  SHF.R.U32.HI R228, RZ, 0x10, R11 ;  /* 0x00000010ffe47819 */ /* 0x000fe4000001160b */
[--C-:B------:R-:W-:Y:S02]  /*0a00*/  SHF.R.U64 R240, R12, 0x10, R13.reuse ;  /* 0x000000100cf07819 */ /* 0x100fe4000000120d */
[----:B------:R-:W-:-:S02]  /*0a10*/  SHF.R.U32.HI R236, RZ, 0x10, R13 ;  /* 0x00000010ffec7819 */ /* 0x000fc4000001160d */
[--C-:B------:R-:W-:Y:S02]  /*0a20*/  SHF.R.U64 R248, R14, 0x10, R15.reuse ;  /* 0x000000100ef87819 */ /* 0x100fe4000000120f */
[----:B------:R-:W-:Y:S02]  /*0a30*/  SHF.R.U32.HI R244, RZ, 0x10, R15 ;  /* 0x00000010fff47819 */ /* 0x000fe4000001160f */
[----:B------:R-:W-:Y:S01]  /*0a40*/  SHF.R.U32.HI R252, RZ, 0x10, R17 ;  /* 0x00000010fffc7819 */ /* 0x000fe20000011611 */
[----:B------:R-:W-:Y:S02]  /*0a50*/  HADD2.F32 R217, -RZ, R210.H0_H0 ;  /* 0x200000d2ffd97230 */ /* 0x000fe40000004100 */
[----:B------:R-:W-:Y:S02]  /*0a60*/  HFMA2 R210, -RZ, RZ, 0, 0 ;  /* 0x00000000ffd27431 */ /* 0x000fe400000001ff */
[----:B------:R-:W-:Y:S02]  /*0a70*/  HADD2.F32 R225, -RZ, R218.H0_H0 ;  /* 0x200000daffe17230 */ /* 0x000fe40000004100 */
[----:B------:R-:W-:-:S02]  /*0a80*/  HADD2.F32 R233, -RZ, R226.H0_H0 ;  /* 0x200000e2ffe97230 */ /* 0x000fc40000004100 */
[----:B------:R-:W-:Y:S02]  /*0a90*/  HADD2.F32 R241, -RZ, R234.H0_H0 ;  /* 0x200000eafff17230 */ /* 0x000fe40000004100 */
[----:B------:R-:W-:Y:S01]  /*0aa0*/  HADD2.F32 R249, -RZ, R242.H0_H0 ;  /* 0x200000f2fff97230 */ /* 0x000fe20000004100 */
[----:B------:R-:W-:Y:S01]  /*0ab0*/  CS2R R2, SRZ ;  /* 0x0000000000027805 */ /* 0x000fe2000001ff00 */
[----:B------:R-:W-:Y:S01]  /*0ac0*/  HADD2.F32 R218, -RZ, R6.H0_H0 ;  /* 0x20000006ffda7230 */ /* 0x000fe20000004100 */
[----:B------:R-:W-:Y:S01]  /*0ad0*/  CS2R R16, SRZ ;  /* 0x0000000000107805 */ /* 0x000fe2000001ff00 */
[----:B------:R-:W-:Y:S01]  /*0ae0*/  HADD2.F32 R214, -RZ, R7.H0_H0 ;  /* 0x20000007ffd67230 */ /* 0x000fe20000004100 */
[----:B------:R-:W-:Y:S01]  /*0af0*/  CS2R R6, SRZ ;  /* 0x0000000000067805 */ /* 0x000fe2000001ff00 */
[----:B------:R-:W-:Y:S01]  /*0b00*/  HADD2.F32 R226, -RZ, R8.H0_H0 ;  /* 0x20000008ffe27230 */ /* 0x000fe20000004100 */
[----:B------:R-:W-:Y:S01]  /*0b10*/  MOV R0, RZ ;  /* 0x000000ff00007202 */ /* 0x000fe20000000f00 */
        /* <DEDUP_REMOVED lines=32> */
[----:B01----:R-:W-:-:S07]  /*0d20*/  HADD2.F32 R252, -RZ, R252.H0_H0 ;  /* 0x200000fcfffc7230 */ /* 0x003fce0000004100 */
.L_x_3016:
[----:B------:R-:W-:Y:S01]  /*0d30*/  UIMAD UR5, UR4, UR19, URZ ;  /* 0x00000013040572a4 */ /* 0x000fe2000f8e02ff */
[----:B0-----:R-:W0:Y:S01]  /*0d40*/  LDC.64 R178, c[0x0][0x3a8] ;  /* 0x0000ea00ffb27b82 */ /* 0x001e220000000a00 */
[----:B------:R-:W-:Y:S02]  /*0d50*/  UIMAD.WIDE UR10, UR4, 0x4, UR14 ;  /* 0x00000004040a78a5 */ /* 0x000fe4000f8e020e */
[----:B------:R-:W-:-:S04]  /*0d60*/  USHF.R.S32.HI UR6, URZ, 0x1f, UR5 ;  /* 0x0000001fff067899 */ /* 0x000fc80008011405 */
[----:B------:R-:W-:Y:S01]  /*0d70*/  ULEA.HI UR6, UR6, UR5, URZ, 0x2 ;  /* 0x0000000506067291 */ /* 0x000fe2000f8f10ff */
[----:B------:R-:W1:Y:S01]  /*0d80*/  LDC.64 R176, c[0x0][0x430] ;  /* 0x00010c00ffb07b82 */ /* 0x000e620000000a00 */
[----:B------:R-:W-:Y:S02]  /*0d90*/  MOV R76, UR10 ;  /* 0x0000000a004c7c02 */ /* 0x000fe40008000f00 */
[----:B------:R-:W-:Y:S01]  /*0da0*/  MOV R77, UR11 ;  /* 0x0000000b004d7c02 */ /* 0x000fe20008000f00 */
[----:B------:R-:W-:Y:S01]  /*0db0*/  UIMAD.WIDE UR10, UR4, 0x4, UR12 ;  /* 0x00000004040a78a5 */ /* 0x000fe2000f8e020c */
[----:B------:R-:W-:-:S03]  /*0dc0*/  MOV R79, UR6 ;  /* 0x00000006004f7c02 */ /* 0x000fc60008000f00 */
[----:B------:R-:W2:Y:S01]  /*0dd0*/  LDC.64 R174, c[0x0][0x428] ;  /* 0x00010a00ffae7b82 */ /* 0x000ea20000000a00 */
[----:B------:R-:W-:Y:S01]  /*0de0*/  LEA.HI.SX32 R156, R79, R92, 0x1e ;  /* 0x0000005c4f9c7211 */ /* 0x000fe200078ff2ff */
[----:B------:R3:W4:Y:S03]  /*0df0*/  LDG.E R119, desc[UR16][R76.64] ;  /* 0x000000104c777981 */ /* 0x000726000c1e1900 */
[----:B------:R-:W-:Y:S02]  /*0e00*/  IADD3 R118, PT, PT, R156, 0x100, RZ ;  /* 0x000001009c767810 */ /* 0x000fe40007ffe0ff */
[----:B------:R-:W-:Y:S01]  /*0e10*/  ISETP.NE.U32.AND P0, PT, RZ, UR24, PT ;  /* 0x00000018ff007c0c */ /* 0x000fe2000bf05070 */
[----:B------:R-:W4:Y:S01]  /*0e20*/  LDC.64 R122, c[0x0][0x3b0] ;  /* 0x0000ec00ff7a7b82 */ /* 0x000f220000000a00 */
[----:B---3--:R-:W-:Y:S02]  /*0e30*/  MOV R76, UR10 ;  /* 0x0000000a004c7c02 */ /* 0x008fe40008000f00 */
[----:B------:R-:W-:-:S05]  /*0e40*/  MOV R77, UR11 ;  /* 0x0000000b004d7c02 */ /* 0x000fca0008000f00 */
[----:B------:R0:W3:Y:S01]  /*0e50*/  LDG.E R188, desc[UR16][R76.64] ;  /* 0x000000104cbc7981 */ /* 0x0000e2000c1e1900 */
[----:B-1----:R-:W-:Y:S01]  /*0e60*/  IMAD.WIDE.U32 R80, R118, 0x10, R176 ;  /* 0x0000001076507825 */ /* 0x002fe200078e00b0 */
[----:B------:R-:W-:-:S03]  /*0e70*/  IADD3 R120, PT, PT, R156, 0x200, RZ ;  /* 0x000002009c787810 */ /* 0x000fc60007ffe0ff */
[C---:B0-----:R-:W-:Y:S02]  /*0e80*/  IMAD.WIDE.U32 R76, R118.reuse, 0x10, R178 ;  /* 0x00000010764c7825 */ /* 0x041fe400078e00b2 */
[----:B------:R-:W3:Y:S04]  /*0e90*/  LDG.E.128 R80, desc[UR16][R80.64] ;  /* 0x0000001050507981 */ /* 0x000ee8000c1e1d00 */
[----:B------:R-:W3:Y:S01]  /*0ea0*/  LDG.E.128 R76, desc[UR16][R76.64] ;  /* 0x000000104c4c7981 */ /* 0x000ee2000c1e1d00 */
[----:B--2---:R-:W-:-:S04]  /*0eb0*/  IMAD.WIDE.U32 R84, R118, 0x10, R174 ;  /* 0x0000001076547825 */ /* 0x004fc800078e00ae */
[C---:B------:R-:W-:Y:S02]  /*0ec0*/  IMAD.WIDE.U32 R92, R120.reuse, 0x10, R176 ;  /* 0x00000010785c7825 */ /* 0x040fe400078e00b0 */
[----:B------:R-:W2:Y:S02]  /*0ed0*/  LDG.E.128 R84, desc[UR16][R84.64] ;  /* 0x0000001054547981 */ /* 0x000ea4000c1e1d00 */
[C---:B------:R-:W-:Y:S02]  /*0ee0*/  IMAD.WIDE.U32 R88, R120.reuse, 0x10, R178 ;  /* 0x0000001078587825 */ /* 0x040fe400078e00b2 */
[----:B------:R-:W2:Y:S02]  /*0ef0*/  LDG.E.128 R92, desc[UR16][R92.64] ;  /* 0x000000105c5c7981 */ /* 0x000ea4000c1e1d00 */
[----:B------:R-:W-:Y:S02]  /*0f00*/  IMAD.WIDE.U32 R96, R120, 0x10, R174 ;  /* 0x0000001078607825 */ /* 0x000fe400078e00ae */
[----:B------:R-:W2:Y:S04]  /*0f10*/  LDG.E.128 R88, desc[UR16][R88.64] ;  /* 0x0000001058587981 */ /* 0x000ea8000c1e1d00 */
[----:B------:R-:W2:Y:S01]  /*0f20*/  LDG.E.128 R96, desc[UR16][R96.64] ;  /* 0x0000001060607981 */ /* 0x000ea2000c1e1d00 */
[----:B------:R-:W-:-:S05]  /*0f30*/  IADD3 R121, PT, PT, R156, 0x300, RZ ;  /* 0x000003009c797810 */ /* 0x000fca0007ffe0ff */
[----:B------:R-:W-:-:S04]  /*0f40*/  IMAD.WIDE.U32 R100, R121, 0x10, R178 ;  /* 0x0000001079647825 */ /* 0x000fc800078e00b2 */
[C---:B------:R-:W-:Y:S02]  /*0f50*/  IMAD.WIDE.U32 R104, R121.reuse, 0x10, R176 ;  /* 0x0000001079687825 */ /* 0x040fe400078e00b0 */
[----:B------:R-:W2:Y:S04]  /*0f60*/  LDG.E.128 R100, desc[UR16][R100.64] ;  /* 0x0000001064647981 */ /* 0x000ea8000c1e1d00 */
[----:B------:R-:W2:Y:S01]  /*0f70*/  LDG.E.128 R104, desc[UR16][R104.64] ;  /* 0x0000001068687981 */ /* 0x000ea2000c1e1d00 */
[----:B------:R-:W-:-:S06]  /*0f80*/  IMAD.WIDE.U32 R108, R121, 0x10, R174 ;  /* 0x00000010796c7825 */ /* 0x000fcc00078e00ae */
[----:B------:R-:W2:Y:S01]  /*0f90*/  LDG.E.128 R108, desc[UR16][R108.64] ;  /* 0x000000106c6c7981 */ /* 0x000ea2000c1e1d00 */
[----:B------:R-:W-:-:S13]  /*0fa0*/  ISETP.NE.AND.EX P0, PT, RZ, UR25, PT, P0 ;  /* 0x00000019ff007c0c */ /* 0x000fda000bf05300 */
[----:B------:R-:W0:Y:S08]  /*0fb0*/  @P0 LDC.64 R112, c[0x0][0x3b8] ;  /* 0x0000ee00ff700b82 */ /* 0x000e300000000a00 */
[----:B------:R-:W1:Y:S01]  /*0fc0*/  @P0 LDC.64 R114, c[0x0][0x3b8] ;  /* 0x0000ee00ff720b82 */ /* 0x000e620000000a00 */
[----:B------:R-:W-:Y:S02]  /*0fd0*/  ISETP.NE.U32.AND P1, PT, RZ, UR20, PT ;  /* 0x00000014ff007c0c */ /* 0x000fe4000bf25070 */
[----:B------:R-:W-:-:S05]  /*0fe0*/  IADD3 R202, PT, PT, R156, 0x500, RZ ;  /* 0x000005009cca7810 */ /* 0x000fca0007ffe0ff */
[----:B------:R-:W1:Y:S01]  /*0ff0*/  @P0 LDC.64 R116, c[0x0][0x3b8] ;  /* 0x0000ee00ff740b82 */ /* 0x000e620000000a00 */
[----:B0-----:R-:W-:-:S05]  /*1000*/  @P0 IMAD.WIDE.U32 R112, R120, 0x4, R112 ;  /* 0x0000000478700825 */ /* 0x001fca00078e0070 */
[----:B------:R0:W5:Y:S02]  /*1010*/  @P0 LDG.E R158, desc[UR16][R112.64] ;  /* 0x00000010709e0981 */ /* 0x000164000c1e1900 */
[----:B0-----:R-:W0:Y:S01]  /*1020*/  @P0 LDC.64 R112, c[0x0][0x3b8] ;  /* 0x0000ee00ff700b82 */ /* 0x001e220000000a00 */
[----:B------:R-:W-:Y:S01]  /*1030*/  ISETP.NE.AND.EX P1, PT, RZ, UR21, PT, P1 ;  /* 0x00000015ff007c0c */ /* 0x000fe2000bf25310 */
[----:B-1----:R-:W-:-:S05]  /*1040*/  @P0 IMAD.WIDE.U32 R114, R118, 0x4, R114 ;  /* 0x0000000476720825 */ /* 0x002fca00078e0072 */
[----:B------:R1:W5:Y:S07]  /*1050*/  @P0 LDG.E R157, desc[UR16][R114.64] ;  /* 0x00000010729d0981 */ /* 0x00036e000c1e1900 */
[----:B-1----:R-:W1:Y:S01]  /*1060*/  @P1 LDC.64 R114, c[0x0][0x438] ;  /* 0x00010e00ff721b82 */ /* 0x002e620000000a00 */
[----:B0-----:R-:W-:-:S05]  /*1070*/  @P0 IMAD.WIDE.U32 R112, R202, 0x4, R112 ;  /* 0x00000004ca700825 */ /* 0x001fca00078e0070 */
[----:B------:R0:W5:Y:S02]  /*1080*/  @P0 LDG.E R160, desc[UR16][R112.64] ;  /* 0x0000001070a00981 */ /* 0x000164000c1e1900 */
[----:B0-----:R-:W0:Y:S01]  /*1090*/  @P1 LDC.64 R112, c[0x0][0x438] ;  /* 0x00010e00ff701b82 */ /* 0x001e220000000a00 */
[----:B-1----:R-:W-:-:S04]  /*10a0*/  @P1 IMAD.WIDE.U32 R114, R118, 0x10, R114 ;  /* 0x0000001076721825 */ /* 0x002fc800078e0072 */
[----:B------:R-:W-:Y:S01]  /*10b0*/  @P0 IMAD.WIDE.U32 R116, R121, 0x4, R116 ;  /* 0x0000000479740825 */ /* 0x000fe200078e0074 */
[----:B------:R1:W5:Y:S04]  /*10c0*/  @P1 LDG.E.128 R44, desc[UR16][R114.64] ;  /* 0x00000010722c1981 */ /* 0x000368000c1e1d00 */
[----:B------:R0:W5:Y:S01]  /*10d0*/  @P0 LDG.E R159, desc[UR16][R116.64] ;  /* 0x00000010749f0981 */ /* 0x000162000c1e1900 */
[----:B-1----:R-:W1:Y:S01]  /*10e0*/  @P1 LDC.64 R114, c[0x0][0x438] ;  /* 0x00010e00ff721b82 */ /* 0x002e620000000a00 */
[----:B0-----:R-:W-:-:S07]  /*10f0*/  @P1 IMAD.WIDE.U32 R112, R202, 0x10, R112 ;  /* 0x00000010ca701825 */ /* 0x001fce00078e0070 */
[----:B------:R-:W0:Y:S01]  /*1100*/  @P1 LDC.64 R116, c[0x0][0x438] ;  /* 0x00010e00ff741b82 */ /* 0x000e220000000a00 */
[----:B------:R4:W5:Y:S02]  /*1110*/  @P1 LDG.E.128 R56, desc[UR16][R112.64] ;  /* 0x0000001070381981 */ /* 0x000964000c1e1d00 */
[----:B----4-:R-:W-:-:S05]  /*1120*/  IMAD.WIDE.U32 R112, R156, 0x4, R122 ;  /* 0x000000049c707825 */ /* 0x010fca00078e007a */
[----:B------:R4:W5:Y:S01]  /*1130*/  LDG.E R173, desc[UR16][R112.64] ;  /* 0x0000001070ad7981 */ /* 0x000962000c1e1900 */
[----:B------:R-:W-:Y:S02]  /*1140*/  ISETP.NE.AND P3, PT, RZ, UR18, PT ;  /* 0x00000012ff007c0c */ /* 0x000fe4000bf65270 */
[----:B------:R-:W-:Y:S01]  /*1150*/  IADD3 R164, PT, PT, R156, 0x400, RZ ;  /* 0x000004009ca47810 */ /* 0x000fe20007ffe0ff */
[----:B----4-:R-:W-:-:S05]  /*1160*/  IMAD.WIDE.U32 R112, R120, 0x4, R122 ;  /* 0x0000000478707825 */ /* 0x010fca00078e007a */
[----:B------:R4:W5:Y:S02]  /*1170*/  LDG.E R168, desc[UR16][R112.64] ;  /* 0x0000001070a87981 */ /* 0x000964000c1e1900 */
[----:B----4-:R-:W-:-:S05]  /*1180*/  IMAD.WIDE.U32 R112, R121, 0x4, R122 ;  /* 0x0000000479707825 */ /* 0x010fca00078e007a */
[----:B------:R4:W5:Y:S01]  /*1190*/  LDG.E R167, desc[UR16][R112.64] ;  /* 0x0000001070a77981 */ /* 0x000962000c1e1900 */
[----:B-1----:R-:W-:-:S04]  /*11a0*/  @P1 IMAD.WIDE.U32 R114, R121, 0x10, R114 ;  /* 0x0000001079721825 */ /* 0x002fc800078e0072 */
[----:B0-----:R-:W-:Y:S01]  /*11b0*/  @P1 IMAD.WIDE.U32 R116, R120, 0x10, R116 ;  /* 0x0000001078741825 */ /* 0x001fe200078e0074 */
[----:B------:R-:W5:Y:S03]  /*11c0*/  @P1 LDG.E.128 R52, desc[UR16][R114.64] ;  /* 0x0000001072341981 */ /* 0x000f66000c1e1d00 */
[----:B----4-:R-:W-:Y:S01]  /*11d0*/  IMAD.WIDE.U32 R112, R164, 0x4, R122 ;  /* 0x00000004a4707825 */ /* 0x010fe200078e007a */
[----:B------:R-:W5:Y:S04]  /*11e0*/  @P1 LDG.E.128 R48, desc[UR16][R116.64] ;  /* 0x0000001074301981 */ /* 0x000f68000c1e1d00 */
[----:B------:R0:W5:Y:S01]  /*11f0*/  LDG.E R166, desc[UR16][R112.64] ;  /* 0x0000001070a67981 */ /* 0x000162000c1e1900 */
[----:B------:R-:W-:-:S04]  /*1200*/  IMAD.WIDE.U32 R120, R156, 0x10, R174 ;  /* 0x000000109c787825 */ /* 0x000fc800078e00ae */
[----:B0-----:R-:W-:-:S04]  /*1210*/  IMAD.WIDE.U32 R112, R202, 0x4, R122 ;  /* 0x00000004ca707825 */ /* 0x001fc800078e007a */
[----:B------:R-:W-:Y:S01]  /*1220*/  IMAD.WIDE.U32 R114, R118, 0x4, R122 ;  /* 0x0000000476727825 */ /* 0x000fe200078e007a */
[----:B------:R0:W5:Y:S03]  /*1230*/  LDG.E R165, desc[UR16][R112.64] ;  /* 0x0000001070a57981 */ /* 0x000166000c1e1900 */
[C---:B------:R-:W-:Y:S01]  /*1240*/  IMAD.WIDE.U32 R116, R156.reuse, 0x10, R176 ;  /* 0x000000109c747825 */ /* 0x040fe200078e00b0 */
[----:B------:R1:W5:Y:S04]  /*1250*/  LDG.E R169, desc[UR16][R114.64] ;  /* 0x0000001072a97981 */ /* 0x000368000c1e1900 */
[----:B------:R-:W4:Y:S01]  /*1260*/  LDG.E.128 R120, desc[UR16][R120.64] ;  /* 0x0000001078787981 */ /* 0x000f22000c1e1d00 */
[----:B------:R-:W-:Y:S01]  /*1270*/  R2UR UR10, R119 ;  /* 0x00000000770a72ca */ /* 0x000fe200000e0000 */
[----:B0-----:R-:W-:-:S02]  /*1280*/  IMAD.WIDE.U32 R112, R156, 0x10, R178 ;  /* 0x000000109c707825 */ /* 0x001fc400078e00b2 */
[----:B------:R-:W4:Y:S04]  /*1290*/  LDG.E.128 R116, desc[UR16][R116.64] ;  /* 0x0000001074747981 */ /* 0x000f28000c1e1d00 */
[----:B------:R-:W4:Y:S01]  /*12a0*/  LDG.E.128 R112, desc[UR16][R112.64] ;  /* 0x0000001070707981 */ /* 0x000f22000c1e1d00 */
[----:B---3--:R-:W-:-:S05]  /*12b0*/  FSEL R188, R188, RZ, !P3 ;  /* 0x000000ffbcbc7208 */ /* 0x008fca0005800000 */
[----:B------:R-:W-:-:S04]  /*12c0*/  FADD.FTZ R77, -R188, R77 ;  /* 0x0000004dbc4d7221 */ /* 0x000fc80000010100 */
[----:B------:R-:W-:Y:S01]  /*12d0*/  FMUL.FTZ R172, R77, UR10 ;  /* 0x0000000a4dac7c20 */ /* 0x000fe20008410000 */
[----:B------:R-:W-:-:S04]  /*12e0*/  FMUL.FTZ R77, R247, R81 ;  /* 0x00000051f74d7220 */ /* 0x000fc80000410000 */
[----:B--2---:R-:W-:Y:S01]  /*12f0*/  FFMA.FTZ R174, R248, R85, R77 ;  /* 0x00000055f8ae7223 */ /* 0x004fe2000001004d */
[----:B------:R-:W-:Y:S01]  /*1300*/  FMUL.FTZ R77, R241, R92 ;  /* 0x0000005cf14d7220 */ /* 0x000fe20000410000 */
[----:B------:R-:W-:-:S03]  /*1310*/  FADD.FTZ R90, -R188, R90 ;  /* 0x0000005abc5a7221 */ /* 0x000fc60000010100 */
[----:B------:R-:W-:Y:S01]  /*1320*/  FFMA.FTZ R180, R242, R96, R77 ;  /* 0x00000060f2b47223 */ /* 0x000fe2000001004d */
[----:B------:R-:W-:Y:S01]  /*1330*/  FMUL.FTZ R77, R239, R93 ;  /* 0x0000005def4d7220 */ /* 0x000fe20000410000 */
[----:B------:R-:W-:Y:S01]  /*1340*/  FMUL.FTZ R183, R90, UR10 ;  /* 0x0000000a5ab77c20 */ /* 0x000fe20008410000 */
[----:B------:R-:W-:Y:S01]  /*1350*/  FADD.FTZ R200, R94, R200 ;  /* 0x000000c85ec87221 */ /* 0x000fe20000010000 */
[----:B------:R-:W2:Y:S01]  /*1360*/  LDL R90, [R1+0x14] ;  /* 0x00001400015a7983 */ /* 0x000ea20000100800 */
[----:B------:R-:W-:Y:S01]  /*1370*/  FFMA.FTZ R182, R240, R97, R77 ;  /* 0x00000061f0b67223 */ /* 0x000fe2000001004d */
[----:B------:R-:W-:Y:S01]  /*1380*/  FMUL.FTZ R77, R237, R94 ;  /* 0x0000005eed4d7220 */ /* 0x000fe20000410000 */
[----:B------:R-:W-:Y:S02]  /*1390*/  FFMA.FTZ R22, R94, R183, R22 ;  /* 0x000000b75e167223 */ /* 0x000fe40000010016 */
[----:B------:R-:W3:Y:S01]  /*13a0*/  LDL R94, [R1+0x10] ;  /* 0x00001000015e7983 */ /* 0x000ee20000100800 */
[----:B------:R-:W-:Y:S01]  /*13b0*/  FADD.FTZ R91, -R188, R91 ;  /* 0x0000005bbc5b7221 */ /* 0x000fe20000010100 */
[----:B------:R-:W-:Y:S01]  /*13c0*/  FFMA.FTZ R184, R238, R98, R77 ;  /* 0x00000062eeb87223 */ /* 0x000fe2000001004d */
[----:B------:R-:W-:Y:S01]  /*13d0*/  FMUL.FTZ R77, R235, R95 ;  /* 0x0000005feb4d7220 */ /* 0x000fe20000410000 */
[----:B------:R-:W-:Y:S01]  /*13e0*/  FADD.FTZ R100, -R188, R100 ;  /* 0x00000064bc647221 */ /* 0x000fe20000010100 */
[----:B------:R-:W-:Y:S01]  /*13f0*/  FMUL.FTZ R187, R91, UR10 ;  /* 0x0000000a5bbb7c20 */ /* 0x000fe20008410000 */
[C---:B------:R-:W-:Y:S01]  /*1400*/  FADD.FTZ R42, R98.reuse, R42 ;  /* 0x0000002a622a7221 */ /* 0x040fe20000010000 */
[----:B------:R-:W-:Y:S01]  /*1410*/  FFMA.FTZ R145, R98, R183, R145 ;  /* 0x000000b762917223 */ /* 0x000fe20000010091 */
[C---:B------:R-:W-:Y:S01]  /*1420*/  FADD.FTZ R41, R99.reuse, R41 ;  /* 0x0000002963297221 */ /* 0x040fe20000010000 */
[----:B------:R-:W-:Y:S01]  /*1430*/  FFMA.FTZ R144, R99, R187, R144 ;  /* 0x000000bb63907223 */ /* 0x000fe20000010090 */
[----:B------:R-:W-:Y:S01]  /*1440*/  FFMA.FTZ R186, R236, R99, R77 ;  /* 0x00000063ecba7223 */ /* 0x000fe2000001004d */
[----:B------:R-:W-:Y:S01]  /*1450*/  FMUL.FTZ R185, R100, UR10 ;  /* 0x0000000a64b97c20 */ /* 0x000fe20008410000 */
[----:B------:R-:W2:Y:S01]  /*1460*/  LDL R98, [R1+0x8] ;  /* 0x0000080001627983 */ /* 0x000ea20000100800 */
[----:B------:R-:W-:-:S03]  /*1470*/  FADD.FTZ R101, -R188, R101 ;  /* 0x00000065bc657221 */ /* 0x000fc60000010100 */
[----:B------:R-:W2:Y:S01]  /*1480*/  LDL R99, [R1] ;  /* 0x0000000001637983 */ /* 0x000ea20000100800 */
[----:B------:R-:W-:Y:S01]  /*1490*/  FMUL.FTZ R77, R233, R104 ;  /* 0x00000068e94d7220 */ /* 0x000fe20000410000 */
[C---:B------:R-:W-:Y:S01]  /*14a0*/  FADD.FTZ R198, R104.reuse, R198 ;  /* 0x000000c668c67221 */ /* 0x040fe20000010000 */
[----:B------:R-:W-:Y:S01]  /*14b0*/  FFMA.FTZ R11, R104, R185, R11 ;  /* 0x000000b9680b7223 */ /* 0x000fe2000001000b */
[----:B------:R-:W-:Y:S01]  /*14c0*/  FMUL.FTZ R104, R101, UR10 ;  /* 0x0000000a65687c20 */ /* 0x000fe20008410000 */
[----:B------:R-:W2:Y:S04]  /*14d0*/  LDL R100, [R1+0x4] ;  /* 0x0000040001647983 */ /* 0x000ea80000100800 */
[----:B------:R-:W2:Y:S01]  /*14e0*/  LDL R101, [R1+0xc] ;  /* 0x00000c0001657983 */ /* 0x000ea20000100800 */
[----:B------:R-:W-:-:S04]  /*14f0*/  FADD.FTZ R76, -R188, R76 ;  /* 0x0000004cbc4c7221 */ /* 0x000fc80000010100 */
[----:B------:R-:W-:Y:S01]  /*1500*/  FMUL.FTZ R170, R76, UR10 ;  /* 0x0000000a4caa7c20 */ /* 0x000fe20008410000 */
[----:B------:R-:W-:Y:S01]  /*1510*/  FMUL.FTZ R171, R249, R80 ;  /* 0x00000050f9ab7220 */ /* 0x000fe20000410000 */
[C---:B------:R-:W-:Y:S01]  /*1520*/  FADD.FTZ R7, R80.reuse, R7 ;  /* 0x0000000750077221 */ /* 0x040fe20000010000 */
[C---:B------:R-:W-:Y:S01]  /*1530*/  FADD.FTZ R8, R81.reuse, R8 ;  /* 0x0000000851087221 */ /* 0x040fe20000010000 */
[----:B------:R-:W-:Y:S01]  /*1540*/  FFMA.FTZ R28, R80, R170, R28 ;  /* 0x000000aa501c7223 */ /* 0x000fe2000001001c */
[----:B------:R-:W-:Y:S01]  /*1550*/  FFMA.FTZ R27, R81, R172, R27 ;  /* 0x000000ac511b7223 */ /* 0x000fe2000001001b */
[C---:B------:R-:W-:Y:S01]  /*1560*/  FADD.FTZ R78, -R188.reuse, R78 ;  /* 0x0000004ebc4e7221 */ /* 0x040fe20000010100 */
[----:B------:R-:W-:Y:S01]  /*1570*/  FADD.FTZ R79, -R188, R79 ;  /* 0x0000004fbc4f7221 */ /* 0x000fe20000010100 */
[----:B------:R-:W0:Y:S01]  /*1580*/  LDC.64 R80, c[0x0][0x430] ;  /* 0x00010c00ff507b82 */ /* 0x000e220000000a00 */
[C---:B------:R-:W-:Y:S01]  /*1590*/  FADD.FTZ R128, R84.reuse, R128 ;  /* 0x0000008054807221 */ /* 0x040fe20000010000 */
[----:B------:R-:W-:Y:S01]  /*15a0*/  FFMA.FTZ R151, R84, R170, R151 ;  /* 0x000000aa54977223 */ /* 0x000fe20000010097 */
[----:B------:R-:W-:Y:S01]  /*15b0*/  FFMA.FTZ R171, R250, R84, R171 ;  /* 0x00000054faab7223 */ /* 0x000fe200000100ab */
[C---:B------:R-:W-:Y:S01]  /*15c0*/  FADD.FTZ R127, R85.reuse, R127 ;  /* 0x0000007f557f7221 */ /* 0x040fe20000010000 */
[----:B------:R-:W-:Y:S01]  /*15d0*/  FFMA.FTZ R150, R85, R172, R150 ;  /* 0x000000ac55967223 */ /* 0x000fe20000010096 */
[----:B------:R-:W-:Y:S01]  /*15e0*/  FMUL.FTZ R176, R78, UR10 ;  /* 0x0000000a4eb07c20 */ /* 0x000fe20008410000 */
[----:B------:R-:W-:Y:S01]  /*15f0*/  FMUL.FTZ R178, R79, UR10 ;  /* 0x0000000a4fb27c20 */ /* 0x000fe20008410000 */
[----:B------:R-:W1:Y:S08]  /*1600*/  LDC.64 R84, c[0x0][0x3a8] ;  /* 0x0000ea00ff547b82 */ /* 0x000e700000000a00 */
[----:B------:R-:W1:Y:S01]  /*1610*/  LDC.64 R78, c[0x0][0x428] ;  /* 0x00010a00ff4e7b82 */ /* 0x000e620000000a00 */
[C---:B------:R-:W-:Y:S01]  /*1620*/  FADD.FTZ R88, -R188.reuse, R88 ;  /* 0x00000058bc587221 */ /* 0x040fe20000010100 */
[----:B------:R-:W-:-:S03]  /*1630*/  FADD.FTZ R89, -R188, R89 ;  /* 0x00000059bc597221 */ /* 0x000fc60000010100 */
[----:B------:R-:W-:Y:S01]  /*1640*/  FMUL.FTZ R177, R88, UR10 ;  /* 0x0000000a58b17c20 */ /* 0x000fe20008410000 */
[----:B------:R-:W-:Y:S01]  /*1650*/  FMUL.FTZ R181, R89, UR10 ;  /* 0x0000000a59b57c20 */ /* 0x000fe20008410000 */
[----:B0-----:R-:W-:-:S04]  /*1660*/  IMAD.WIDE.U32 R88, R202, 0x10, R80 ;  /* 0x00000010ca587825 */ /* 0x001fc800078e0050 */
[C---:B------:R-:W-:Y:S01]  /*1670*/  FADD.FTZ R40, R108.reuse, R40 ;  /* 0x000000286c287221 */ /* 0x040fe20000010000 */
[----:B------:R-:W-:Y:S01]  /*1680*/  FFMA.FTZ R143, R108, R185, R143 ;  /* 0x000000b96c8f7223 */ /* 0x000fe2000001008f */
[----:B------:R-:W-:-:S04]  /*1690*/  IMAD.WIDE.U32 R80, R164, 0x10, R80 ;  /* 0x00000010a4507825 */ /* 0x000fc800078e0050 */
[C---:B------:R-:W-:Y:S01]  /*16a0*/  FADD.FTZ R124, R96.reuse, R124 ;  /* 0x0000007c607c7221 */ /* 0x040fe20000010000 */
[----:B------:R-:W-:Y:S01]  /*16b0*/  FFMA.FTZ R147, R96, R177, R147 ;  /* 0x000000b160937223 */ /* 0x000fe20000010093 */
[C---:B------:R-:W-:Y:S01]  /*16c0*/  FADD.FTZ R43, R97.reuse, R43 ;  /* 0x0000002b612b7221 */ /* 0x040fe20000010000 */
[----:B------:R-:W-:Y:S01]  /*16d0*/  FFMA.FTZ R146, R97, R181, R146 ;  /* 0x000000b561927223 */ /* 0x000fe20000010092 */
[----:B------:R-:W-:Y:S01]  /*16e0*/  FFMA.FTZ R108, R234, R108, R77 ;  /* 0x0000006cea6c7223 */ /* 0x000fe2000001004d */
[----:B-1----:R-:W-:-:S04]  /*16f0*/  IMAD.WIDE.U32 R76, R164, 0x10, R84 ;  /* 0x00000010a44c7825 */ /* 0x002fc800078e0054 */
[----:B------:R-:W-:Y:S01]  /*1700*/  FMUL.FTZ R175, R245, R82 ;  /* 0x00000052f5af7220 */ /* 0x000fe20000410000 */
[C---:B------:R-:W-:Y:S01]  /*1710*/  FADD.FTZ R9, R82.reuse, R9 ;  /* 0x0000000952097221 */ /* 0x040fe20000010000 */
[----:B------:R-:W-:Y:S01]  /*1720*/  FFMA.FTZ R26, R82, R176, R26 ;  /* 0x000000b0521a7223 */ /* 0x000fe2000001001a */
[----:B------:R-:W-:-:S04]  /*1730*/  IMAD.WIDE.U32 R96, R202, 0x10, R84 ;  /* 0x00000010ca607825 */ /* 0x000fc800078e0054 */
[----:B------:R-:W-:Y:S01]  /*1740*/  FMUL.FTZ R179, R243, R83 ;  /* 0x00000053f3b37220 */ /* 0x000fe20000410000 */
[C---:B------:R-:W-:Y:S01]  /*1750*/  FADD.FTZ R10, R83.reuse, R10 ;  /* 0x0000000a530a7221 */ /* 0x040fe20000010000 */
[----:B------:R-:W-:Y:S01]  /*1760*/  FFMA.FTZ R25, R83, R178, R25 ;  /* 0x000000b253197223 */ /* 0x000fe20000010019 */
[----:B------:R-:W-:Y:S01]  /*1770*/  IMAD.WIDE.U32 R84, R164, 0x10, R78 ;  /* 0x00000010a4547825 */ /* 0x000fe200078e004e */
[----:B------:R-:W2:Y:S03]  /*1780*/  LDG.E.128 R80, desc[UR16][R80.64] ;  /* 0x0000001050507981 */ /* 0x000ea6000c1e1d00 */
[C---:B------:R-:W-:Y:S01]  /*1790*/  FADD.FTZ R126, R86.reuse, R126 ;  /* 0x0000007e567e7221 */ /* 0x040fe20000010000 */
[----:B------:R-:W-:Y:S01]  /*17a0*/  FFMA.FTZ R149, R86, R176, R149 ;  /* 0x000000b056957223 */ /* 0x000fe20000010095 */
[----:B------:R-:W-:Y:S01]  /*17b0*/  FFMA.FTZ R175, R246, R86, R175 ;  /* 0x00000056f6af7223 */ /* 0x000fe200000100af */
[C---:B------:R-:W-:Y:S01]  /*17c0*/  FADD.FTZ R125, R87.reuse, R125 ;  /* 0x0000007d577d7221 */ /* 0x040fe20000010000 */
[----:B------:R-:W-:Y:S01]  /*17d0*/  FFMA.FTZ R148, R87, R178, R148 ;  /* 0x000000b257947223 */ /* 0x000fe20000010094 */
[----:B------:R-:W-:-:S02]  /*17e0*/  FFMA.FTZ R179, R244, R87, R179 ;  /* 0x00000057f4b37223 */ /* 0x000fc400000100b3 */
[----:B------:R-:W2:Y:S01]  /*17f0*/  LDG.E.128 R84, desc[UR16][R84.64] ;  /* 0x0000001054547981 */ /* 0x000ea2000c1e1d00 */
[C---:B------:R-:W-:Y:S01]  /*1800*/  FADD.FTZ R203, R92.reuse, R203 ;  /* 0x000000cb5ccb7221 */ /* 0x040fe20000010000 */
[----:B------:R-:W-:Y:S01]  /*1810*/  FFMA.FTZ R24, R92, R177, R24 ;  /* 0x000000b15c187223 */ /* 0x000fe20000010018 */
[C---:B------:R-:W-:Y:S01]  /*1820*/  FADD.FTZ R201, R93.reuse, R201 ;  /* 0x000000c95dc97221 */ /* 0x040fe20000010000 */
[----:B------:R-:W-:Y:S01]  /*1830*/  FFMA.FTZ R23, R93, R181, R23 ;  /* 0x000000b55d177223 */ /* 0x000fe20000010017 */
[----:B------:R-:W-:Y:S02]  /*1840*/  IMAD.WIDE.U32 R92, R202, 0x10, R78 ;  /* 0x00000010ca5c7825 */ /* 0x000fe400078e004e */
[----:B------:R-:W2:Y:S02]  /*1850*/  LDG.E.128 R76, desc[UR16][R76.64] ;  /* 0x000000104c4c7981 */ /* 0x000ea4000c1e1d00 */
[----:B------:R-:W-:Y:S01]  /*1860*/  FMUL.FTZ R91, R231, R105 ;  /* 0x00000069e75b7220 */ /* 0x000fe20000410000 */
[----:B------:R-:W-:Y:S01]  /*1870*/  FADD.FTZ R102, -R188, R102 ;  /* 0x00000066bc667221 */ /* 0x000fe20000010100 */
[C---:B------:R-:W-:Y:S01]  /*1880*/  FADD.FTZ R142, R109.reuse, R142 ;  /* 0x0000008e6d8e7221 */ /* 0x040fe20000010000 */
[----:B------:R-:W-:Y:S01]  /*1890*/  FFMA.FTZ R39, R109, R104, R39 ;  /* 0x000000686d277223 */ /* 0x000fe20000010027 */
[----:B------:R-:W-:Y:S01]  /*18a0*/  FFMA.FTZ R109, R232, R109, R91 ;  /* 0x0000006de86d7223 */ /* 0x000fe2000001005b */
[----:B------:R-:W-:Y:S01]  /*18b0*/  FMUL.FTZ R102, R102, UR10 ;  /* 0x0000000a66667c20 */ /* 0x000fe20008410000 */
[----:B------:R-:W-:Y:S01]  /*18c0*/  FMUL.FTZ R91, R229, R106 ;  /* 0x0000006ae55b7220 */ /* 0x000fe20000410000 */
[----:B------:R-:W-:Y:S01]  /*18d0*/  FADD.FTZ R103, -R188, R103 ;  /* 0x00000067bc677221 */ /* 0x000fe20000010100 */
[C---:B------:R-:W-:Y:S01]  /*18e0*/  FADD.FTZ R141, R110.reuse, R141 ;  /* 0x0000008d6e8d7221 */ /* 0x040fe20000010000 */
[----:B------:R-:W-:Y:S01]  /*18f0*/  FFMA.FTZ R38, R110, R102, R38 ;  /* 0x000000666e267223 */ /* 0x000fe20000010026 */
[----:B------:R-:W-:Y:S01]  /*1900*/  FFMA.FTZ R110, R230, R110, R91 ;  /* 0x0000006ee66e7223 */ /* 0x000fe2000001005b */
[----:B------:R-:W-:Y:S01]  /*1910*/  FMUL.FTZ R103, R103, UR10 ;  /* 0x0000000a67677c20 */ /* 0x000fe20008410000 */
[----:B------:R-:W-:Y:S01]  /*1920*/  FMUL.FTZ R91, R227, R107 ;  /* 0x0000006be35b7220 */ /* 0x000fe20000410000 */
[----:B------:R-:W-:-:S02]  /*1930*/  FADD.FTZ R140, R111, R140 ;  /* 0x0000008c6f8c7221 */ /* 0x000fc40000010000 */
[----:B------:R-:W-:Y:S01]  /*1940*/  FFMA.FTZ R37, R111, R103, R37 ;  /* 0x000000676f257223 */ /* 0x000fe20000010025 */
[----:B------:R-:W-:Y:S01]  /*1950*/  FFMA.FTZ R111, R228, R111, R91 ;  /* 0x0000006fe46f7223 */ /* 0x000fe2000001005b */
[C---:B------:R-:W-:Y:S01]  /*1960*/  FADD.FTZ R199, R95.reuse, R199 ;  /* 0x000000c75fc77221 */ /* 0x040fe20000010000 */
[----:B------:R-:W-:Y:S01]  /*1970*/  FFMA.FTZ R21, R95, R187, R21 ;  /* 0x000000bb5f157223 */ /* 0x000fe20000010015 */
[C---:B------:R-:W-:Y:S01]  /*1980*/  FADD.FTZ R196, R106.reuse, R196 ;  /* 0x000000c46ac47221 */ /* 0x040fe20000010000 */
[----:B------:R-:W-:Y:S01]  /*1990*/  FFMA.FTZ R13, R106, R102, R13 ;  /* 0x000000666a0d7223 */ /* 0x000fe2000001000d */
[----:B----4-:R-:W-:Y:S01]  /*19a0*/  FADD.FTZ R155, R120, R155 ;  /* 0x0000009b789b7221 */ /* 0x010fe20000010000 */
[----:B------:R-:W-:-:S04]  /*19b0*/  FADD.FTZ R112, -R188, R112 ;  /* 0x00000070bc707221 */ /* 0x000fc80000010100 */
[----:B------:R-:W-:-:S04]  /*19c0*/  FMUL.FTZ R202, R112, UR10 ;  /* 0x0000000a70ca7c20 */ /* 0x000fc80008410000 */
[----:B------:R-:W-:Y:S01]  /*19d0*/  FFMA.FTZ R132, R120, R202, R132 ;  /* 0x000000ca78847223 */ /* 0x000fe20000010084 */
[C---:B------:R-:W-:Y:S01]  /*19e0*/  FADD.FTZ R113, -R188.reuse, R113 ;  /* 0x00000071bc717221 */ /* 0x040fe20000010100 */
[----:B------:R-:W-:-:S03]  /*19f0*/  FADD.FTZ R114, -R188, R114 ;  /* 0x00000072bc727221 */ /* 0x000fc60000010100 */
[----:B------:R-:W-:Y:S01]  /*1a00*/  FMUL.FTZ R204, R113, UR10 ;  /* 0x0000000a71cc7c20 */ /* 0x000fe20008410000 */
[----:B------:R-:W-:-:S03]  /*1a10*/  FADD.FTZ R191, R117, R191 ;  /* 0x000000bf75bf7221 */ /* 0x000fc60000010000 */
[-C--:B------:R-:W-:Y:S01]  /*1a20*/  FFMA.FTZ R4, R117, R204.reuse, R4 ;  /* 0x000000cc75047223 */ /* 0x080fe20000010004 */
[C---:B------:R-:W-:Y:S01]  /*1a30*/  FADD.FTZ R154, R121.reuse, R154 ;  /* 0x0000009a799a7221 */ /* 0x040fe20000010000 */
[----:B------:R-:W-:Y:S01]  /*1a40*/  FFMA.FTZ R131, R121, R204, R131 ;  /* 0x000000cc79837223 */ /* 0x000fe20000010083 */
[----:B------:R-:W-:Y:S01]  /*1a50*/  FADD.FTZ R153, R122, R153 ;  /* 0x000000997a997221 */ /* 0x000fe20000010000 */
[----:B---3--:R-:W-:Y:S02]  /*1a60*/  FMUL.FTZ R91, R94, R116 ;  /* 0x000000745e5b7220 */ /* 0x008fe40000410000 */
[----:B------:R-:W3:Y:S02]  /*1a70*/  LDG.E.128 R92, desc[UR16][R92.64] ;  /* 0x000000105c5c7981 */ /* 0x000ee4000c1e1d00 */
[----:B--2---:R-:W-:Y:S02]  /*1a80*/  FFMA.FTZ R120, R90, R120, R91 ;  /* 0x000000785a787223 */ /* 0x004fe4000001005b */
[----:B------:R-:W2:Y:S01]  /*1a90*/  LDG.E.128 R88, desc[UR16][R88.64] ;  /* 0x0000001058587981 */ /* 0x000ea2000c1e1d00 */
[----:B------:R-:W-:Y:S01]  /*1aa0*/  FMUL.FTZ R98, R98, R117 ;  /* 0x0000007562627220 */ /* 0x000fe20000410000 */
[----:B------:R-:W-:Y:S01]  /*1ab0*/  FMUL.FTZ R117, R114, UR10 ;  /* 0x0000000a72757c20 */ /* 0x000fe20008410000 */
[----:B------:R-:W-:-:S03]  /*1ac0*/  FMUL.FTZ R99, R99, R118 ;  /* 0x0000007663637220 */ /* 0x000fc60000410000 */
[----:B------:R-:W-:Y:S01]  /*1ad0*/  FFMA.FTZ R130, R122, R117, R130 ;  /* 0x000000757a827223 */ /* 0x000fe20000010082 */
[----:B------:R-:W-:Y:S01]  /*1ae0*/  FFMA.FTZ R122, R100, R122, R99 ;  /* 0x0000007a647a7223 */ /* 0x000fe20000010063 */
[----:B------:R-:W-:Y:S02]  /*1af0*/  FFMA.FTZ R121, R101, R121, R98 ;  /* 0x0000007965797223 */ /* 0x000fe40000010062 */
[----:B------:R-:W4:Y:S01]  /*1b00*/  LDG.E.128 R96, desc[UR16][R96.64] ;  /* 0x0000001060607981 */ /* 0x000f22000c1e1d00 */
[----:B------:R-:W-:Y:S01]  /*1b10*/  FADD.FTZ R115, -R188, R115 ;  /* 0x00000073bc737221 */ /* 0x000fe20000010100 */
[C---:B------:R-:W-:Y:S01]  /*1b20*/  FADD.FTZ R190, R118.reuse, R190 ;  /* 0x000000be76be7221 */ /* 0x040fe20000010000 */
[----:B------:R-:W-:Y:S01]  /*1b30*/  FFMA.FTZ R5, R118, R117, R5 ;  /* 0x0000007576057223 */ /* 0x000fe20000010005 */
[----:B------:R-:W-:Y:S01]  /*1b40*/  FMUL.FTZ R101, R251, R119 ;  /* 0x00000077fb657220 */ /* 0x000fe20000410000 */
[----:B------:R-:W-:Y:S01]  /*1b50*/  FMUL.FTZ R118, R115, UR10 ;  /* 0x0000000a73767c20 */ /* 0x000fe20008410000 */
[----:B------:R-:W-:-:S03]  /*1b60*/  FADD.FTZ R152, R123, R152 ;  /* 0x000000987b987221 */ /* 0x000fc60000010000 */
[----:B------:R-:W-:Y:S01]  /*1b70*/  FFMA.FTZ R129, R123, R118, R129 ;  /* 0x000000767b817223 */ /* 0x000fe20000010081 */
[----:B------:R-:W-:Y:S01]  /*1b80*/  FFMA.FTZ R123, R252, R123, R101 ;  /* 0x0000007bfc7b7223 */ /* 0x000fe20000010065 */
[----:B------:R-:W-:-:S04]  /*1b90*/  FMUL.FTZ R101, R225, R80 ;  /* 0x00000050e1657220 */ /* 0x000fc80000410000 */
[----:B------:R-:W-:Y:S02]  /*1ba0*/  FFMA.FTZ R106, R226, R84, R101 ;  /* 0x00000054e26a7223 */ /* 0x000fe40000010065 */
[----:B------:R-:W0:Y:S02]  /*1bb0*/  @P1 LDC.64 R100, c[0x0][0x438] ;  /* 0x00010e00ff641b82 */ /* 0x000e240000000a00 */
[----:B0-----:R-:W-:-:S05]  /*1bc0*/  @P1 IMAD.WIDE.U32 R100, R156, 0x10, R100 ;  /* 0x000000109c641825 */ /* 0x001fca00078e0064 */
[----:B------:R0:W5:Y:S02]  /*1bd0*/  @P1 LDG.E.128 R60, desc[UR16][R100.64] ;  /* 0x00000010643c1981 */ /* 0x000164000c1e1d00 */
[----:B0-----:R-:W0:Y:S02]  /*1be0*/  @P0 LDC.64 R100, c[0x0][0x3b8] ;  /* 0x0000ee00ff640b82 */ /* 0x001e240000000a00 */
[----:B0-----:R-:W-:-:S05]  /*1bf0*/  @P0 IMAD.WIDE.U32 R100, R156, 0x4, R100 ;  /* 0x000000049c640825 */ /* 0x001fca00078e0064 */
[----:B------:R0:W5:Y:S02]  /*1c00*/  @P0 LDG.E R161, desc[UR16][R100.64] ;  /* 0x0000001064a10981 */ /* 0x000164000c1e1900 */
[----:B0-----:R-:W0:Y:S02]  /*1c10*/  @P1 LDC.64 R100, c[0x0][0x438] ;  /* 0x00010e00ff641b82 */ /* 0x001e240000000a00 */
[----:B0-----:R-:W-:-:S05]  /*1c20*/  @P1 IMAD.WIDE.U32 R100, R164, 0x10, R100 ;  /* 0x00000010a4641825 */ /* 0x001fca00078e0064 */
[----:B------:R0:W5:Y:S02]  /*1c30*/  @P1 LDG.E.128 R64, desc[UR16][R100.64] ;  /* 0x0000001064401981 */ /* 0x000164000c1e1d00 */
[----:B0-----:R-:W0:Y:S01]  /*1c40*/  @P0 LDC.64 R100, c[0x0][0x3b8] ;  /* 0x0000ee00ff640b82 */ /* 0x001e220000000a00 */
[C---:B------:R-:W-:Y:S01]  /*1c50*/  FADD.FTZ R77, -R188.reuse, R77 ;  /* 0x0000004dbc4d7221 */ /* 0x040fe20000010100 */
[C---:B------:R-:W-:Y:S01]  /*1c60*/  FADD.FTZ R78, -R188.reuse, R78 ;  /* 0x0000004ebc4e7221 */ /* 0x040fe20000010100 */
[----:B------:R-:W-:Y:S01]  /*1c70*/  FADD.FTZ R76, -R188, R76 ;  /* 0x0000004cbc4c7221 */ /* 0x000fe20000010100 */
[C---:B------:R-:W-:Y:S01]  /*1c80*/  FADD.FTZ R195, R107.reuse, R195 ;  /* 0x000000c36bc37221 */ /* 0x040fe20000010000 */
[----:B------:R-:W-:Y:S01]  /*1c90*/  FFMA.FTZ R14, R107, R103, R14 ;  /* 0x000000676b0e7223 */ /* 0x000fe2000001000e */
[C---:B------:R-:W-:Y:S01]  /*1ca0*/  FADD.FTZ R197, R105.reuse, R197 ;  /* 0x000000c569c57221 */ /* 0x040fe20000010000 */
[----:B------:R-:W-:Y:S01]  /*1cb0*/  FFMA.FTZ R12, R105, R104, R12 ;  /* 0x00000068690c7223 */ /* 0x000fe2000001000c */
[----:B------:R-:W-:Y:S01]  /*1cc0*/  FMUL.FTZ R107, R78, UR10 ;  /* 0x0000000a4e6b7c20 */ /* 0x000fe20008410000 */
[----:B------:R-:W-:Y:S01]  /*1cd0*/  FMUL.FTZ R105, R76, UR10 ;  /* 0x0000000a4c697c20 */ /* 0x000fe20008410000 */
[----:B------:R-:W-:Y:S01]  /*1ce0*/  FADD.FTZ R76, RZ, R120 ;  /* 0x00000078ff4c7221 */ /* 0x000fe20000010000 */
[----:B0-----:R-:W-:-:S05]  /*1cf0*/  @P0 IMAD.WIDE.U32 R100, R164, 0x4, R100 ;  /* 0x00000004a4640825 */ /* 0x001fca00078e0064 */
[----:B------:R0:W5:Y:S01]  /*1d00*/  @P0 LDG.E R162, desc[UR16][R100.64] ;  /* 0x0000001064a20981 */ /* 0x000162000c1e1900 */
[----:B------:R-:W-:Y:S01]  /*1d10*/  FADD.FTZ R137, R86, R137 ;  /* 0x0000008956897221 */ /* 0x000fe20000010000 */
[----:B0-----:R-:W-:Y:S01]  /*1d20*/  FMUL.FTZ R100, R77, UR10 ;  /* 0x0000000a4d647c20 */ /* 0x001fe20008410000 */
[----:B------:R-:W-:-:S04]  /*1d30*/  FMUL.FTZ R77, R223, R81 ;  /* 0x00000051df4d7220 */ /* 0x000fc80000410000 */
[----:B------:R-:W-:Y:S01]  /*1d40*/  FFMA.FTZ R101, R224, R85, R77 ;  /* 0x00000055e0657223 */ /* 0x000fe2000001004d */
[----:B------:R-:W-:Y:S01]  /*1d50*/  FMUL.FTZ R77, R221, R82 ;  /* 0x00000052dd4d7220 */ /* 0x000fe20000410000 */
[----:B------:R-:W-:-:S03]  /*1d60*/  FFMA.FTZ R34, R86, R107, R34 ;  /* 0x0000006b56227223 */ /* 0x000fc60000010022 */
[----:B------:R-:W-:Y:S01]  /*1d70*/  FFMA.FTZ R86, R222, R86, R77 ;  /* 0x00000056de567223 */ /* 0x000fe2000001004d */
[----:B------:R-:W-:-:S04]  /*1d80*/  FADD.FTZ R77, R121, R76 ;  /* 0x0000004c794d7221 */ /* 0x000fc80000010000 */
[----:B------:R-:W-:Y:S01]  /*1d90*/  FADD.FTZ R76, R122, R77 ;  /* 0x0000004d7a4c7221 */ /* 0x000fe20000010000 */
[----:B------:R-:W-:Y:S01]  /*1da0*/  FMUL.FTZ R77, R219, R83 ;  /* 0x00000053db4d7220 */ /* 0x000fe20000410000 */
[C---:B------:R-:W-:Y:S02]  /*1db0*/  FADD.FTZ R192, R116.reuse, R192 ;  /* 0x000000c074c07221 */ /* 0x040fe40000010000 */
[----:B------:R-:W-:Y:S01]  /*1dc0*/  FADD.FTZ R76, R123, R76 ;  /* 0x0000004c7b4c7221 */ /* 0x000fe20000010000 */
[----:B------:R-:W-:Y:S01]  /*1dd0*/  FFMA.FTZ R3, R116, R202, R3 ;  /* 0x000000ca74037223 */ /* 0x000fe20000010003 */
[----:B------:R-:W-:Y:S02]  /*1de0*/  FFMA.FTZ R116, R220, R87, R77 ;  /* 0x00000057dc747223 */ /* 0x000fe4000001004d */
[----:B------:R-:W-:Y:S01]  /*1df0*/  FADD.FTZ R77, R171, R76 ;  /* 0x0000004cab4d7221 */ /* 0x000fe20000010000 */
[----:B------:R-:W-:-:S03]  /*1e00*/  FADD.FTZ R79, -R188, R79 ;  /* 0x0000004fbc4f7221 */ /* 0x000fc60000010100 */
[----:B------:R-:W-:Y:S01]  /*1e10*/  FADD.FTZ R76, R174, R77 ;  /* 0x0000004dae4c7221 */ /* 0x000fe20000010000 */
[----:B------:R-:W-:-:S03]  /*1e20*/  FFMA.FTZ R77, R202, R120, RZ ;  /* 0x00000078ca4d7223 */ /* 0x000fc600000100ff */
[----:B------:R-:W-:Y:S01]  /*1e30*/  FADD.FTZ R78, R175, R76 ;  /* 0x0000004caf4e7221 */ /* 0x000fe20000010000 */
[----:B------:R-:W-:Y:S01]  /*1e40*/  FMUL.FTZ R115, R79, UR10 ;  /* 0x0000000a4f737c20 */ /* 0x000fe20008410000 */
[----:B------:R-:W-:Y:S02]  /*1e50*/  FFMA.FTZ R76, R204, R121, R77 ;  /* 0x00000079cc4c7223 */ /* 0x000fe4000001004d */
[----:B------:R-:W-:Y:S02]  /*1e60*/  FADD.FTZ R79, R179, R78 ;  /* 0x0000004eb34f7221 */ /* 0x000fe40000010000 */
[----:B------:R-:W-:Y:S02]  /*1e70*/  FFMA.FTZ R77, R117, R122, R76 ;  /* 0x0000007a754d7223 */ /* 0x000fe4000001004c */
[----:B------:R-:W-:Y:S02]  /*1e80*/  FADD.FTZ R79, R180, R79 ;  /* 0x0000004fb44f7221 */ /* 0x000fe40000010000 */
[----:B------:R-:W-:-:S02]  /*1e90*/  FFMA.FTZ R77, R118, R123, R77 ;  /* 0x0000007b764d7223 */ /* 0x000fc4000001004d */
[----:B------:R-:W-:Y:S02]  /*1ea0*/  FADD.FTZ R79, R182, R79 ;  /* 0x0000004fb64f7221 */ /* 0x000fe40000010000 */
        /* <DEDUP_REMOVED lines=15> */
[----:B------:R-:W-:Y:S01]  /*1fa0*/  FADD.FTZ R79, R101, R78 ;  /* 0x0000004e654f7221 */ /* 0x000fe20000010000 */
[C---:B------:R-:W-:Y:S01]  /*1fb0*/  FADD.FTZ R136, R87.reuse, R136 ;  /* 0x0000008857887221 */ /* 0x040fe20000010000 */
[----:B------:R-:W-:Y:S01]  /*1fc0*/  FFMA.FTZ R33, R87, R115, R33 ;  /* 0x0000007357217223 */ /* 0x000fe20000010021 */
[----:B------:R-:W-:Y:S01]  /*1fd0*/  FFMA.FTZ R77, R185, R108, R76 ;  /* 0x0000006cb94d7223 */ /* 0x000fe2000001004c */
[----:B------:R-:W-:Y:S01]  /*1fe0*/  FADD.FTZ R79, R86, R79 ;  /* 0x0000004f564f7221 */ /* 0x000fe20000010000 */
[----:B--2---:R-:W-:-:S02]  /*1ff0*/  FMUL.FTZ R87, R217, R88 ;  /* 0x00000058d9577220 */ /* 0x004fc40000410000 */
[----:B------:R-:W-:Y:S01]  /*2000*/  FFMA.FTZ R77, R104, R109, R77 ;  /* 0x0000006d684d7223 */ /* 0x000fe2000001004d */
[----:B------:R-:W-:Y:S01]  /*2010*/  FADD.FTZ R78, R116, R79 ;  /* 0x0000004f744e7221 */ /* 0x000fe20000010000 */
[----:B---3--:R-:W-:Y:S01]  /*2020*/  FFMA.FTZ R87, R218, R92, R87 ;  /* 0x0000005cda577223 */ /* 0x008fe20000010057 */
[----:B------:R-:W-:Y:S01]  /*2030*/  FMUL.FTZ R79, R215, R89 ;  /* 0x00000059d74f7220 */ /* 0x000fe20000410000 */
[----:B------:R-:W-:Y:S01]  /*2040*/  FFMA.FTZ R76, R102, R110, R77 ;  /* 0x0000006e664c7223 */ /* 0x000fe2000001004d */
[----:B------:R-:W-:Y:S01]  /*2050*/  FMUL.FTZ R113, R213, R90 ;  /* 0x0000005ad5717220 */ /* 0x000fe20000410000 */
[----:B------:R-:W-:Y:S01]  /*2060*/  FADD.FTZ R77, R87, R78 ;  /* 0x0000004e574d7221 */ /* 0x000fe20000010000 */
[----:B------:R-:W-:Y:S01]  /*2070*/  FFMA.FTZ R112, R216, R93, R79 ;  /* 0x0000005dd8707223 */ /* 0x000fe2000001004f */
[----:B------:R-:W-:Y:S01]  /*2080*/  FFMA.FTZ R78, R103, R111, R76 ;  /* 0x0000006f674e7223 */ /* 0x000fe2000001004c */
[----:B------:R-:W-:Y:S01]  /*2090*/  FMUL.FTZ R79, R211, R91 ;  /* 0x0000005bd34f7220 */ /* 0x000fe20000410000 */
[----:B------:R-:W-:Y:S01]  /*20a0*/  FFMA.FTZ R113, R214, R94, R113 ;  /* 0x0000005ed6717223 */ /* 0x000fe20000010071 */
[----:B------:R-:W-:-:S02]  /*20b0*/  FADD.FTZ R76, R77, R112 ;  /* 0x000000704d4c7221 */ /* 0x000fc40000010000 */
[----:B------:R-:W-:Y:S01]  /*20c0*/  FFMA.FTZ R114, R212, R95, R79 ;  /* 0x0000005fd4727223 */ /* 0x000fe2000001004f */
[----:B------:R-:W-:Y:S01]  /*20d0*/  FFMA.FTZ R77, R105, R106, R78 ;  /* 0x0000006a694d7223 */ /* 0x000fe2000001004e */
[----:B------:R-:W-:-:S03]  /*20e0*/  FADD.FTZ R79, R76, R113 ;  /* 0x000000714c4f7221 */ /* 0x000fc60000010000 */
[----:B------:R-:W-:Y:S01]  /*20f0*/  FFMA.FTZ R78, R100, R101, R77 ;  /* 0x00000065644e7223 */ /* 0x000fe2000001004d */
[----:B------:R-:W-:Y:S01]  /*2100*/  FADD.FTZ R76, R79, R114 ;  /* 0x000000724f4c7221 */ /* 0x000fe20000010000 */
[C---:B----4-:R-:W-:Y:S02]  /*2110*/  FADD.FTZ R96, -R188.reuse, R96 ;  /* 0x00000060bc607221 */ /* 0x050fe40000010100 */
[----:B------:R-:W-:Y:S02]  /*2120*/  FFMA.FTZ R78, R107, R86, R78 ;  /* 0x000000566b4e7223 */ /* 0x000fe4000001004e */
[----:B------:R-:W0:Y:S01]  /*2130*/  SHFL.DOWN PT, R77, R76, 0x10, 0x1f ;  /* 0x0a001f004c4d7f89 */ /* 0x000e2200000e0000 */
[----:B------:R-:W-:Y:S01]  /*2140*/  FADD.FTZ R97, -R188, R97 ;  /* 0x00000061bc617221 */ /* 0x000fe20000010100 */
[----:B------:R-:W-:Y:S01]  /*2150*/  FMUL.FTZ R96, R96, UR10 ;  /* 0x0000000a60607c20 */ /* 0x000fe20008410000 */
[----:B------:R-:W-:Y:S01]  /*2160*/  FFMA.FTZ R79, R115, R116, R78 ;  /* 0x00000074734f7223 */ /* 0x000fe2000001004e */
[----:B------:R-:W-:Y:S01]  /*2170*/  FADD.FTZ R98, -R188, R98 ;  /* 0x00000062bc627221 */ /* 0x000fe20000010100 */
[----:B------:R-:W-:-:S02]  /*2180*/  FMUL.FTZ R97, R97, UR10 ;  /* 0x0000000a61617c20 */ /* 0x000fc40008410000 */
[----:B------:R-:W-:Y:S01]  /*2190*/  FFMA.FTZ R78, R96, R87, R79 ;  /* 0x00000057604e7223 */ /* 0x000fe2000001004f */
[----:B------:R-:W-:Y:S01]  /*21a0*/  FADD.FTZ R99, -R188, R99 ;  /* 0x00000063bc637221 */ /* 0x000fe20000010100 */
[----:B------:R-:W-:Y:S02]  /*21b0*/  FMUL.FTZ R98, R98, UR10 ;  /* 0x0000000a62627c20 */ /* 0x000fe40008410000 */
[----:B------:R-:W-:Y:S01]  /*21c0*/  FFMA.FTZ R79, R97, R112, R78 ;  /* 0x00000070614f7223 */ /* 0x000fe2000001004e */
[----:B------:R-:W-:-:S03]  /*21d0*/  FMUL.FTZ R99, R99, UR10 ;  /* 0x0000000a63637c20 */ /* 0x000fc60008410000 */
[----:B------:R-:W-:-:S04]  /*21e0*/  FFMA.FTZ R78, R98, R113, R79 ;  /* 0x00000071624e7223 */ /* 0x000fc8000001004f */
[----:B------:R-:W-:Y:S01]  /*21f0*/  FFMA.FTZ R78, R99, R114, R78 ;  /* 0x00000072634e7223 */ /* 0x000fe2000001004e */
[----:B0-----:R-:W-:-:S04]  /*2200*/  FADD.FTZ R79, R76, R77 ;  /* 0x0000004d4c4f7221 */ /* 0x001fc80000010000 */
[----:B------:R-:W0:Y:S04]  /*2210*/  SHFL.DOWN PT, R77, R78, 0x10, 0x1f ;  /* 0x0a001f004e4d7f89 */ /* 0x000e2800000e0000 */
[----:B------:R-:W1:Y:S01]  /*2220*/  SHFL.DOWN PT, R76, R79, 0x8, 0x1f ;  /* 0x09001f004f4c7f89 */ /* 0x000e6200000e0000 */
[C---:B------:R-:W-:Y:S01]  /*2230*/  FADD.FTZ R194, R80.reuse, R194 ;  /* 0x000000c250c27221 */ /* 0x040fe20000010000 */
[----:B------:R-:W-:Y:S01]  /*2240*/  FFMA.FTZ R15, R80, R105, R15 ;  /* 0x00000069500f7223 */ /* 0x000fe2000001000f */
[----:B0-----:R-:W-:Y:S01]  /*2250*/  FADD.FTZ R77, R78, R77 ;  /* 0x0000004d4e4d7221 */ /* 0x001fe20000010000 */
[----:B-1----:R-:W-:-:S04]  /*2260*/  FADD.FTZ R80, R79, R76 ;  /* 0x0000004c4f507221 */ /* 0x002fc80000010000 */
[----:B------:R-:W0:Y:S01]  /*2270*/  SHFL.DOWN PT, R76, R77, 0x8, 0x1f ;  /* 0x09001f004d4c7f89 */ /* 0x000e2200000e0000 */
[C---:B------:R-:W-:Y:S01]  /*2280*/  FADD.FTZ R193, R81.reuse, R193 ;  /* 0x000000c151c17221 */ /* 0x040fe20000010000 */
[----:B------:R-:W-:Y:S01]  /*2290*/  FFMA.FTZ R16, R81, R100, R16 ;  /* 0x0000006451107223 */ /* 0x000fe20000010010 */
[C---:B------:R-:W-:Y:S01]  /*22a0*/  FADD.FTZ R2, R83.reuse, R2 ;  /* 0x0000000253027221 */ /* 0x040fe20000010000 */
[----:B------:R-:W-:Y:S02]  /*22b0*/  FFMA.FTZ R209, R83, R115, R209 ;  /* 0x0000007353d17223 */ /* 0x000fe400000100d1 */
[----:B------:R-:W1:Y:S01]  /*22c0*/  SHFL.DOWN PT, R83, R80, 0x4, 0x1f ;  /* 0x08801f0050537f89 */ /* 0x000e6200000e0000 */
[----:B0-----:R-:W-:-:S05]  /*22d0*/  FADD.FTZ R81, R77, R76 ;  /* 0x0000004c4d517221 */ /* 0x001fca0000010000 */
[----:B------:R-:W0:Y:S01]  /*22e0*/  SHFL.DOWN PT, R76, R81, 0x4, 0x1f ;  /* 0x08801f00514c7f89 */ /* 0x000e2200000e0000 */
[C---:B------:R-:W-:Y:S01]  /*22f0*/  FADD.FTZ R163, R82.reuse, R163 ;  /* 0x000000a352a37221 */ /* 0x040fe20000010000 */
[----:B------:R-:W-:Y:S01]  /*2300*/  FFMA.FTZ R210, R82, R107, R210 ;  /* 0x0000006b52d27223 */ /* 0x000fe200000100d2 */
[----:B-1----:R-:W-:Y:S01]  /*2310*/  FADD.FTZ R83, R80, R83 ;  /* 0x0000005350537221 */ /* 0x002fe20000010000 */
[C---:B------:R-:W-:Y:S01]  /*2320*/  FADD.FTZ R138, R85.reuse, R138 ;  /* 0x0000008a558a7221 */ /* 0x040fe20000010000 */
[----:B------:R-:W-:Y:S01]  /*2330*/  FFMA.FTZ R35, R85, R100, R35 ;  /* 0x0000006455237223 */ /* 0x000fe20000010023 */
[C---:B------:R-:W-:Y:S01]  /*2340*/  FADD.FTZ R0, R92.reuse, R0 ;  /* 0x000000005c007221 */ /* 0x040fe20000010000 */
[----:B------:R-:W-:Y:S02]  /*2350*/  FFMA.FTZ R32, R92, R96, R32 ;  /* 0x000000605c207223 */ /* 0x000fe40000010020 */
[----:B------:R-:W1:Y:S01]  /*2360*/  S2R R92, SR_TID.X ;  /* 0x00000000005c7919 */ /* 0x000e620000002100 */
[----:B0-----:R-:W-:-:S02]  /*2370*/  FADD.FTZ R82, R81, R76 ;  /* 0x0000004c51527221 */ /* 0x001fc40000010000 */
[----:B------:R-:W0:Y:S04]  /*2380*/  SHFL.DOWN PT, R76, R83, 0x2, 0x1f ;  /* 0x08401f00534c7f89 */ /* 0x000e2800000e0000 */
[----:B------:R-:W2:Y:S01]  /*2390*/  SHFL.DOWN PT, R85, R82, 0x2, 0x1f ;  /* 0x08401f0052557f89 */ /* 0x000ea200000e0000 */
[----:B0-----:R-:W-:Y:S01]  /*23a0*/  FADD.FTZ R78, R83, R76 ;  /* 0x0000004c534e7221 */ /* 0x001fe20000010000 */
[----:B--2---:R-:W-:-:S04]  /*23b0*/  FADD.FTZ R85, R82, R85 ;  /* 0x0000005552557221 */ /* 0x004fc80000010000 */
[----:B------:R-:W0:Y:S04]  /*23c0*/  SHFL.DOWN PT, R77, R78, 0x1, 0x1f ;  /* 0x08201f004e4d7f89 */ /* 0x000e2800000e0000 */
[----:B------:R-:W2:Y:S01]  /*23d0*/  SHFL.DOWN PT, R80, R85, 0x1, 0x1f ;  /* 0x08201f0055507f89 */ /* 0x000ea200000e0000 */
[----:B-1----:R-:W-:Y:S01]  /*23e0*/  LOP3.LUT P2, RZ, R92, 0x1f, RZ, 0xc0, !PT ;  /* 0x0000001f5cff7812 */ /* 0x002fe2000784c0ff */
[----:B------:R-:W-:Y:S01]  /*23f0*/  BSSY.RECONVERGENT B0, `(.L_x_2966) ;  /* 0x0000010000007945 */ /* 0x000fe20003800200 */
[C---:B------:R-:W-:Y:S01]  /*2400*/  FADD.FTZ R189, R119.reuse, R189 ;  /* 0x000000bd77bd7221 */ /* 0x040fe20000010000 */
[----:B------:R-:W-:Y:S01]  /*2410*/  FFMA.FTZ R6, R119, R118, R6 ;  /* 0x0000007677067223 */ /* 0x000fe20000010006 */
[C---:B------:R-:W-:Y:S01]  /*2420*/  FADD.FTZ R139, R84.reuse, R139 ;  /* 0x0000008b548b7221 */ /* 0x040fe20000010000 */
[----:B------:R-:W-:Y:S01]  /*2430*/  FFMA.FTZ R36, R84, R105, R36 ;  /* 0x0000006954247223 */ /* 0x000fe20000010024 */
[----:B0-----:R-:W-:Y:S01]  /*2440*/  FADD.FTZ R76, R78, R77 ;  /* 0x0000004d4e4c7221 */ /* 0x001fe20000010000 */
[----:B--2---:R-:W-:-:S06]  /*2450*/  FADD.FTZ R77, R85, R80 ;  /* 0x00000050554d7221 */ /* 0x004fcc0000010000 */
        /* <DEDUP_REMOVED lines=9> */
.L_x_2967:
[----:B------:R-:W-:Y:S05]  /*24f0*/  BSYNC.RECONVERGENT B0 ;  /* 0x0000000000007941 */ /* 0x000fea0003800200 */
.L_x_2966:
[----:B------:R-:W1:Y:S08]  /*2500*/  S2UR UR6, SR_CgaCtaId ;  /* 0x00000000000679c3 */ /* 0x000e700000008800 */
[----:B------:R-:W-:Y:S01]  /*2510*/  BAR.SYNC.DEFER_BLOCKING 0x0 ;  /* 0x0000000000007b1d */ /* 0x000fe20000010000 */
[----:B------:R-:W-:Y:S01]  /*2520*/  UISETP.NE.U32.AND UP0, UPT, UR24, URZ, UPT ;  /* 0x000000ff1800728c */ /* 0x000fe2000bf05070 */
[C---:B------:R-:W-:Y:S01]  /*2530*/  FADD.FTZ R17, R88.reuse, R17 ;  /* 0x0000001158117221 */ /* 0x040fe20000010000 */
[----:B------:R-:W-:Y:S01]  /*2540*/  FFMA.FTZ R208, R88, R96, R208 ;  /* 0x0000006058d07223 */ /* 0x000fe200000100d0 */
[----:B------:R-:W-:Y:S01]  /*2550*/  UIADD3 UR4, UPT, UPT, UR4, UR22, URZ ;  /* 0x0000001604047290 */ /* 0x000fe2000fffe0ff */
[C---:B------:R-:W-:Y:S01]  /*2560*/  FADD.FTZ R31, R93.reuse, R31 ;  /* 0x0000001f5d1f7221 */ /* 0x040fe20000010000 */
[----:B------:R-:W-:Y:S01]  /*2570*/  UMOV UR5, 0x400 ;  /* 0x0000040000057882 */ /* 0x000fe20000000000 */
[----:B------:R-:W-:Y:S01]  /*2580*/  UISETP.NE.AND.EX UP0, UPT, UR25, URZ, UPT, UP0 ;  /* 0x000000ff1900728c */ /* 0x000fe2000bf05300 */
[----:B------:R-:W-:Y:S01]  /*2590*/  FFMA.FTZ R135, R93, R97, R135 ;  /* 0x000000615d877223 */ /* 0x000fe20000010087 */
[C---:B------:R-:W-:Y:S01]  /*25a0*/  FADD.FTZ R30, R94.reuse, R30 ;  /* 0x0000001e5e1e7221 */ /* 0x040fe20000010000 */
[-C--:B------:R-:W-:Y:S01]  /*25b0*/  FFMA.FTZ R134, R94, R98.reuse, R134 ;  /* 0x000000625e867223 */ /* 0x080fe20000010086 */
        /* <DEDUP_REMOVED lines=8> */
[----:B------:R-:W-:-:S02]  /*2640*/  UISETP.GE.AND UP2, UPT, UR4, UR23, UPT ;  /* 0x000000170400728c */ /* 0x000fc4000bf46270 */
        /* <DEDUP_REMOVED lines=32> */
[----:B------:R-:W-:Y:S01]  /*2850*/  FSEL R88, R77, RZ, !P3 ;  /* 0x000000ff4d587208 */ /* 0x000fe20005800000 */
        /* <DEDUP_REMOVED lines=22> */
[----:B-----5:R-:W-:Y:S01]  /*29c0*/  LOP3.LUT P2, RZ, R173, 0xff, RZ, 0xc0, !PT ;  /* 0x000000ffadff7812 */ /* 0x020fe2000784c0ff */
[----:B------:R-:W-:Y:S01]  /*29d0*/  FMUL.FTZ R204, R204, UR7 ;  /* 0x00000007cccc7c20 */ /* 0x000fe20008410000 */
[----:B------:R-:W-:Y:S01]  /*29e0*/  FMUL.FTZ R117, R117, UR7 ;  /* 0x0000000775757c20 */ /* 0x000fe20008410000 */
[----:B------:R-:W-:Y:S01]  /*29f0*/  FMUL.FTZ R118, R118, UR7 ;  /* 0x0000000776767c20 */ /* 0x000fe20008410000 */
[----:B------:R-:W-:-:S02]  /*2a00*/  LOP3.LUT P3, RZ, R173, 0xff00, RZ, 0xc0, !PT ;  /* 0x0000ff00adff7812 */ /* 0x000fc4000786c0ff */
[C---:B------:R-:W-:Y:S02]  /*2a10*/  LOP3.LUT P4, RZ, R173.reuse, 0xff0000, RZ, 0xc0, !PT ;  /* 0x00ff0000adff7812 */ /* 0x040fe4000788c0ff */
[----:B------:R-:W-:Y:S02]  /*2a20*/  ISETP.GE.U32.AND P5, PT, R173, 0x1000000, PT ;  /* 0x01000000ad00780c */ /* 0x000fe40003fa6070 */
[----:B------:R-:W-:Y:S02]  /*2a30*/  SEL R76, R77, RZ, P2 ;  /* 0x000000ff4d4c7207 */ /* 0x000fe40001000000 */
[----:B------:R-:W-:Y:S02]  /*2a40*/  SEL R77, R204, RZ, P3 ;  /* 0x000000ffcc4d7207 */ /* 0x000fe40001800000 */
[----:B------:R-:W-:Y:S02]  /*2a50*/  SEL R78, R117, RZ, P4 ;  /* 0x000000ff754e7207 */ /* 0x000fe40002000000 */
[----:B------:R-:W-:Y:S01]  /*2a60*/  SEL R79, R118, RZ, P5 ;  /* 0x000000ff764f7207 */ /* 0x000fe20002800000 */
[----:B------:R-:W-:Y:S06]  /*2a70*/  BRA `(.L_x_2971) ;  /* 0x0000000c00807947 */ /* 0x000fec0003800000 */
.L_x_2970:
        /* <DEDUP_REMOVED lines=16> */
[----:B-----5:R-:W-:-:S02]  /*2b80*/  LOP3.LUT P2, RZ, R173, 0xff, RZ, 0xc0, !PT ;  /* 0x000000ffadff7812 */ /* 0x020fc4000784c0ff */
[C---:B------:R-:W-:Y:S02]  /*2b90*/  LOP3.LUT P3, RZ, R173.reuse, 0xff00, RZ, 0xc0, !PT ;  /* 0x0000ff00adff7812 */ /* 0x040fe4000786c0ff */
[C---:B------:R-:W-:Y:S02]  /*2ba0*/  LOP3.LUT P4, RZ, R173.reuse, 0xff0000, RZ, 0xc0, !PT ;  /* 0x00ff0000adff7812 */ /* 0x040fe4000788c0ff */
[----:B------:R-:W-:Y:S02]  /*2bb0*/  ISETP.GE.U32.AND P5, PT, R173, 0x1000000, PT ;  /* 0x01000000ad00780c */ /* 0x000fe40003fa6070 */
[----:B------:R-:W-:Y:S02]  /*2bc0*/  SEL R76, R76, RZ, P2 ;  /* 0x000000ff4c4c7207 */ /* 0x000fe40001000000 */
[----:B------:R-:W-:Y:S02]  /*2bd0*/  SEL R77, R77, RZ, P3 ;  /* 0x000000ff4d4d7207 */ /* 0x000fe40001800000 */
[----:B------:R-:W-:-:S02]  /*2be0*/  SEL R78, R78, RZ, P4 ;  /* 0x000000ff4e4e7207 */ /* 0x000fc40002000000 */
[----:B------:R-:W-:Y:S01]  /*2bf0*/  SEL R79, R79, RZ, P5 ;  /* 0x000000ff4f4f7207 */ /* 0x000fe20002800000 */
[----:B------:R-:W-:Y:S06]  /*2c00*/  BRA `(.L_x_2971) ;  /* 0x0000000c001c7947 */ /* 0x000fec0003800000 */
.L_x_2969:
        /* <DEDUP_REMOVED lines=30> */
.L_x_2972:
        /* <DEDUP_REMOVED lines=25> */
.L_x_2968:
        /* <DEDUP_REMOVED lines=24> */
[----:B------:R-:W-:Y:S01]  /*3100*/  LOP3.LUT P6, RZ, R161, 0xff, RZ, 0xc0, !PT ;  /* 0x000000ffa1ff7812 */ /* 0x000fe200078cc0ff */
[----:B------:R-:W-:Y:S01]  /*3110*/  FMUL.FTZ R117, R117, UR7 ;  /* 0x0000000775757c20 */ /* 0x000fe20008410000 */
[C---:B------:R-:W-:Y:S01]  /*3120*/  SEL R76, R73.reuse, RZ, P5 ;  /* 0x000000ff494c7207 */ /* 0x040fe20002800000 */
[----:B------:R-:W-:Y:S01]  /*3130*/  FMUL.FTZ R118, R118, UR7 ;  /* 0x0000000776767c20 */ /* 0x000fe20008410000 */
[----:B------:R-:W-:-:S02]  /*3140*/  SEL R72, R73, RZ, P6 ;  /* 0x000000ff49487207 */ /* 0x000fc40003000000 */
[----:B------:R-:W-:Y:S02]  /*3150*/  SEL R77, R204, RZ, P3 ;  /* 0x000000ffcc4d7207 */ /* 0x000fe40001800000 */
[C---:B------:R-:W-:Y:S02]  /*3160*/  LOP3.LUT P4, RZ, R173.reuse, 0xff0000, RZ, 0xc0, !PT ;  /* 0x00ff0000adff7812 */ /* 0x040fe4000788c0ff */
[----:B------:R-:W-:Y:S02]  /*3170*/  ISETP.GE.U32.AND P2, PT, R173, 0x1000000, PT ;  /* 0x01000000ad00780c */ /* 0x000fe40003f46070 */
[C---:B------:R-:W-:Y:S02]  /*3180*/  LOP3.LUT P5, RZ, R161.reuse, 0xff00, RZ, 0xc0, !PT ;  /* 0x0000ff00a1ff7812 */ /* 0x040fe400078ac0ff */
[C---:B------:R-:W-:Y:S02]  /*3190*/  LOP3.LUT P6, RZ, R161.reuse, 0xff0000, RZ, 0xc0, !PT ;  /* 0x00ff0000a1ff7812 */ /* 0x040fe400078cc0ff */
[----:B------:R-:W-:-:S02]  /*31a0*/  ISETP.GE.U32.AND P3, PT, R161, 0x1000000, PT ;  /* 0x01000000a100780c */ /* 0x000fc40003f66070 */
[----:B------:R-:W-:Y:S02]  /*31b0*/  SEL R73, R204, RZ, P5 ;  /* 0x000000ffcc497207 */ /* 0x000fe40002800000 */
[C---:B------:R-:W-:Y:S02]  /*31c0*/  SEL R78, R117.reuse, RZ, P4 ;  /* 0x000000ff754e7207 */ /* 0x040fe40002000000 */
[----:B------:R-:W-:Y:S02]  /*31d0*/  SEL R74, R117, RZ, P6 ;  /* 0x000000ff754a7207 */ /* 0x000fe40003000000 */
[C---:B------:R-:W-:Y:S02]  /*31e0*/  SEL R79, R118.reuse, RZ, P2 ;  /* 0x000000ff764f7207 */ /* 0x040fe40001000000 */
[----:B------:R-:W-:Y:S01]  /*31f0*/  SEL R75, R118, RZ, P3 ;  /* 0x000000ff764b7207 */ /* 0x000fe20001800000 */
[----:B------:R-:W-:Y:S06]  /*3200*/  BRA `(.L_x_2971) ;  /* 0x00000004009c7947 */ /* 0x000fec0003800000 */
.L_x_2974:
        /* <DEDUP_REMOVED lines=19> */
[----:B------:R-:W-:-:S02]  /*3340*/  SEL R76, R72, RZ, P2 ;  /* 0x000000ff484c7207 */ /* 0x000fc40001000000 */
[C---:B------:R-:W-:Y:S02]  /*3350*/  LOP3.LUT P4, RZ, R173.reuse, 0xff0000, RZ, 0xc0, !PT ;  /* 0x00ff0000adff7812 */ /* 0x040fe4000788c0ff */
[----:B------:R-:W-:Y:S02]  /*3360*/  ISETP.GE.U32.AND P3, PT, R173, 0x1000000, PT ;  /* 0x01000000ad00780c */ /* 0x000fe40003f66070 */
[----:B------:R-:W-:Y:S02]  /*3370*/  SEL R72, R72, RZ, P6 ;  /* 0x000000ff48487207 */ /* 0x000fe40003000000 */
[----:B------:R-:W-:Y:S02]  /*3380*/  SEL R77, R73, RZ, P5 ;  /* 0x000000ff494d7207 */ /* 0x000fe40002800000 */
[C---:B------:R-:W-:Y:S02]  /*3390*/  LOP3.LUT P2, RZ, R161.reuse, 0xff00, RZ, 0xc0, !PT ;  /* 0x0000ff00a1ff7812 */ /* 0x040fe4000784c0ff */
[----:B------:R-:W-:-:S02]  /*33a0*/  LOP3.LUT P6, RZ, R161, 0xff0000, RZ, 0xc0, !PT ;  /* 0x00ff0000a1ff7812 */ /* 0x000fc400078cc0ff */
[----:B------:R-:W-:Y:S02]  /*33b0*/  ISETP.GE.U32.AND P5, PT, R161, 0x1000000, PT ;  /* 0x01000000a100780c */ /* 0x000fe40003fa6070 */
[C---:B------:R-:W-:Y:S02]  /*33c0*/  SEL R78, R74.reuse, RZ, P4 ;  /* 0x000000ff4a4e7207 */ /* 0x040fe40002000000 */
[----:B------:R-:W-:Y:S02]  /*33d0*/  SEL R79, R75, RZ, P3 ;  /* 0x000000ff4b4f7207 */ /* 0x000fe40001800000 */
[----:B------:R-:W-:Y:S02]  /*33e0*/  SEL R73, R73, RZ, P2 ;  /* 0x000000ff49497207 */ /* 0x000fe40001000000 */
[----:B------:R-:W-:Y:S02]  /*33f0*/  SEL R74, R74, RZ, P6 ;  /* 0x000000ff4a4a7207 */ /* 0x000fe40003000000 */
[----:B------:R-:W-:Y:S01]  /*3400*/  SEL R75, R75, RZ, P5 ;  /* 0x000000ff4b4b7207 */ /* 0x000fe20002800000 */
[----:B------:R-:W-:Y:S06]  /*3410*/  BRA `(.L_x_2971) ;  /* 0x0000000400187947 */ /* 0x000fec0003800000 */
.L_x_2973:
        /* <DEDUP_REMOVED lines=18> */
[----:B------:R-:W-:Y:S01]  /*3540*/  FMUL.FTZ R204, R204, UR7 ;  /* 0x00000007cccc7c20 */ /* 0x000fe20008410000 */
[----:B------:R-:W-:Y:S01]  /*3550*/  LOP3.LUT P5, RZ, R173, 0xff00, RZ, 0xc0, !PT ;  /* 0x0000ff00adff7812 */ /* 0x000fe200078ac0ff */
[----:B------:R-:W-:Y:S01]  /*3560*/  FFMA.FTZ R118, R118, UR10, R63 ;  /* 0x0000000a76767c23 */ /* 0x000fe2000801003f */
        /* <DEDUP_REMOVED lines=17> */
.L_x_2975:
        /* <DEDUP_REMOVED lines=14> */
[----:B------:R-:W-:Y:S01]  /*3760*/  FFMA.FTZ R71, R118, UR10, R63 ;  /* 0x0000000a76477c23 */ /* 0x000fe2000801003f */
        /* <DEDUP_REMOVED lines=16> */
[----:B------:R-:W-:-:S07]  /*3870*/  SEL R75, R75, RZ, P5 ;  /* 0x000000ff4b4b7207 */ /* 0x000fce0002800000 */
.L_x_2971:
[----:B------:R-:W-:Y:S01]  /*3880*/  ISETP.NE.U32.AND P2, PT, RZ, UR5, PT ;  /* 0x00000005ff007c0c */ /* 0x000fe2000bf45070 */
[----:B------:R-:W0:Y:S03]  /*3890*/  LDC.64 R90, c[0x0][0x468] ;  /* 0x00011a00ff5a7b82 */ /* 0x000e260000000a00 */
[----:B------:R-:W-:-:S05]  /*38a0*/  ISETP.NE.AND.EX P2, PT, RZ, UR6, PT, P2 ;  /* 0x00000006ff007c0c */ /* 0x000fca000bf45320 */
[----:B------:R-:W1:Y:S08]  /*38b0*/  @P0 LDC.64 R80, c[0x0][0x470] ;  /* 0x00011c00ff500b82 */ /* 0x000e700000000a00 */
[----:B------:R-:W2:Y:S01]  /*38c0*/  @P2 LDC.64 R82, c[0x0][0x478] ;  /* 0x00011e00ff522b82 */ /* 0x000ea20000000a00 */
[----:B-1----:R-:W-:-:S04]  /*38d0*/  @P0 IMAD.WIDE.U32 R80, R156, 0x10, R80 ;  /* 0x000000109c500825 */ /* 0x002fc800078e0050 */
[----:B--2---:R-:W-:-:S05]  /*38e0*/  @P2 IMAD.WIDE.U32 R82, R156, 0x10, R82 ;  /* 0x000000109c522825 */ /* 0x004fca00078e0052 */
[----:B------:R0:W-:Y:S02]  /*38f0*/  @P2 STG.E.128 desc[UR16][R82.64], R68 ;  /* 0x0000004452002986 */ /* 0x0001e4000c101d10 */
[----:B0-----:R-:W-:-:S05]  /*3900*/  IMAD.WIDE.U32 R82, R156, 0x10, R90 ;  /* 0x000000109c527825 */ /* 0x001fca00078e005a */
[----:B------:R0:W-:Y:S04]  /*3910*/  STG.E.128 desc[UR16][R82.64], R76 ;  /* 0x0000004c52007986 */ /* 0x0001e8000c101d10 */
[----:B------:R0:W-:Y:S01]  /*3920*/  @P0 STG.E.128 desc[UR16][R80.64], R72 ;  /* 0x0000004850000986 */ /* 0x0001e2000c101d10 */
[----:B------:R-:W-:Y:S05]  /*3930*/  @!P0 BRA `(.L_x_2976) ;  /* 0x00000008001c8947 */ /* 0x000fea0003800000 */
[----:B------:R-:W-:Y:S05]  /*3940*/  @!P1 BRA `(.L_x_2977) ;  /* 0x00000004000c9947 */ /* 0x000fea0003800000 */
[----:B------:R-:W-:Y:S05]  /*3950*/  @!P2 BRA `(.L_x_2978) ;  /* 0x000000000084a947 */ /* 0x000fea0003800000 */
[--C-:B------:R-:W-:Y:S01]  /*3960*/  FFMA.FTZ R170, R170, UR11, R88.reuse ;  /* 0x0000000baaaa7c23 */ /* 0x100fe20008010058 */
[--C-:B------:R-:W-:Y:S01]  /*3970*/  FFMA.FTZ R69, R172, UR11, R88.reuse ;  /* 0x0000000bac457c23 */ /* 0x100fe20008010058 */
[----:B------:R-:W-:Y:S01]  /*3980*/  LOP3.LUT P5, RZ, R169, 0xff, RZ, 0xc0, !PT ;  /* 0x000000ffa9ff7812 */ /* 0x000fe200078ac0ff */
        /* <DEDUP_REMOVED lines=8> */
[----:B------:R-:W-:Y:S01]  /*3a10*/  LOP3.LUT P6, RZ, R169, 0xff00, RZ, 0xc0, !PT ;  /* 0x0000ff00a9ff7812 */ /* 0x000fe200078cc0ff */
[----:B0-----:R-:W-:Y:S01]  /*3a20*/  FMUL.FTZ R72, R68, UR7 ;  /* 0x0000000744487c20 */ /* 0x001fe20008410000 */
[----:B------:R-:W-:Y:S01]  /*3a30*/  FMUL.FTZ R73, R69, UR7 ;  /* 0x0000000745497c20 */ /* 0x000fe20008410000 */
[----:B------:R-:W-:Y:S01]  /*3a40*/  FFMA.FTZ R70, R175, UR10, R46 ;  /* 0x0000000aaf467c23 */ /* 0x000fe2000801002e */
[----:B------:R-:W-:Y:S01]  /*3a50*/  FFMA.FTZ R71, R178, UR10, R47 ;  /* 0x0000000ab2477c23 */ /* 0x000fe2000801002f */
[----:B------:R-:W-:-:S02]  /*3a60*/  LOP3.LUT P3, RZ, R169, 0xff0000, RZ, 0xc0, !PT ;  /* 0x00ff0000a9ff7812 */ /* 0x000fc4000786c0ff */
[----:B------:R-:W-:Y:S01]  /*3a70*/  SEL R76, R72, RZ, P5 ;  /* 0x000000ff484c7207 */ /* 0x000fe20002800000 */
[----:B------:R-:W-:Y:S01]  /*3a80*/  FMUL.FTZ R74, R70, UR7 ;  /* 0x00000007464a7c20 */ /* 0x000fe20008410000 */
[----:B------:R-:W-:Y:S01]  /*3a90*/  LOP3.LUT P5, RZ, R157, 0xff, RZ, 0xc0, !PT ;  /* 0x000000ff9dff7812 */ /* 0x000fe200078ac0ff */
[----:B------:R-:W-:Y:S01]  /*3aa0*/  FMUL.FTZ R75, R71, UR7 ;  /* 0x00000007474b7c20 */ /* 0x000fe20008410000 */
[----:B------:R-:W-:Y:S02]  /*3ab0*/  SEL R77, R73, RZ, P6 ;  /* 0x000000ff494d7207 */ /* 0x000fe40003000000 */
[----:B------:R-:W-:Y:S02]  /*3ac0*/  SEL R72, R72, RZ, P5 ;  /* 0x000000ff48487207 */ /* 0x000fe40002800000 */
[----:B------:R-:W-:Y:S02]  /*3ad0*/  LOP3.LUT P5, RZ, R157, 0xff00, RZ, 0xc0, !PT ;  /* 0x0000ff009dff7812 */ /* 0x000fe400078ac0ff */
[----:B------:R-:W-:-:S02]  /*3ae0*/  ISETP.GE.U32.AND P4, PT, R169, 0x1000000, PT ;  /* 0x01000000a900780c */ /* 0x000fc40003f86070 */
[----:B------:R-:W-:Y:S02]  /*3af0*/  SEL R73, R73, RZ, P5 ;  /* 0x000000ff49497207 */ /* 0x000fe40002800000 */
[C---:B------:R-:W-:Y:S02]  /*3b00*/  LOP3.LUT P6, RZ, R157.reuse, 0xff0000, RZ, 0xc0, !PT ;  /* 0x00ff00009dff7812 */ /* 0x040fe400078cc0ff */
[----:B------:R-:W-:Y:S02]  /*3b10*/  ISETP.GE.U32.AND P5, PT, R157, 0x1000000, PT ;  /* 0x010000009d00780c */ /* 0x000fe40003fa6070 */
[C---:B------:R-:W-:Y:S02]  /*3b20*/  SEL R78, R74.reuse, RZ, P3 ;  /* 0x000000ff4a4e7207 */ /* 0x040fe40001800000 */
[----:B------:R-:W-:Y:S02]  /*3b30*/  SEL R79, R75, RZ, P4 ;  /* 0x000000ff4b4f7207 */ /* 0x000fe40002000000 */
[----:B------:R-:W-:-:S02]  /*3b40*/  SEL R74, R74, RZ, P6 ;  /* 0x000000ff4a4a7207 */ /* 0x000fc40003000000 */
[----:B------:R-:W-:Y:S01]  /*3b50*/  SEL R75, R75, RZ, P5 ;  /* 0x000000ff4b4b7207 */ /* 0x000fe20002800000 */
[----:B------:R-:W-:Y:S06]  /*3b60*/  BRA `(.L_x_2979) ;  /* 0x0000000c00287947 */ /* 0x000fec0003800000 */
.L_x_2978:
[--C-:B------:R-:W-:Y:S01]  /*3b70*/  FFMA.FTZ R170, R170, UR11, R88.reuse ;  /* 0x0000000baaaa7c23 */ /* 0x100fe20008010058 */
[--C-:B0-----:R-:W-:Y:S01]  /*3b80*/  FFMA.FTZ R73, R172, UR11, R88.reuse ;  /* 0x0000000bac497c23 */ /* 0x101fe20008010058 */
        /* <DEDUP_REMOVED lines=31> */
.L_x_2977:
        /* <DEDUP_REMOVED lines=13> */
[----:B0-----:R-:W-:Y:S01]  /*3e50*/  FMUL.FTZ R72, R68, UR7 ;  /* 0x0000000744487c20 */ /* 0x001fe20008410000 */
[----:B------:R-:W-:Y:S01]  /*3e60*/  FMUL.FTZ R73, R69, UR7 ;  /* 0x0000000745497c20 */ /* 0x000fe20008410000 */
[----:B------:R-:W-:Y:S01]  /*3e70*/  FMUL.FTZ R70, R176, UR10 ;  /* 0x0000000ab0467c20 */ /* 0x000fe20008410000 */
[----:B------:R-:W-:Y:S01]  /*3e80*/  FMUL.FTZ R71, R178, UR10 ;  /* 0x0000000ab2477c20 */ /* 0x000fe20008410000 */
        /* <DEDUP_REMOVED lines=17> */
.L_x_2980:
        /* <DEDUP_REMOVED lines=33> */
.L_x_2976:
[----:B------:R-:W-:Y:S05]  /*41b0*/  @!P1 BRA `(.L_x_2981) ;  /* 0x0000000000cc9947 */ /* 0x000fea0003800000 */
[----:B------:R-:W-:Y:S05]  /*41c0*/  @!P2 BRA `(.L_x_2982) ;  /* 0x000000000064a947 */ /* 0x000fea0003800000 */
        /* <DEDUP_REMOVED lines=12> */
[----:B0-----:R-:W-:Y:S01]  /*4290*/  FMUL.FTZ R76, R68, UR7 ;  /* 0x00000007444c7c20 */ /* 0x001fe20008410000 */
        /* <DEDUP_REMOVED lines=12> */
.L_x_2982:
[--C-:B------:R-:W-:Y:S01]  /*4360*/  FFMA.FTZ R170, R170, UR11, R88.reuse ;  /* 0x0000000baaaa7c23 */ /* 0x100fe20008010058 */
[--C-:B0-----:R-:W-:Y:S01]  /*4370*/  FFMA.FTZ R77, R172, UR11, R88.reuse ;  /* 0x0000000bac4d7c23 */ /* 0x101fe20008010058 */
        /* <DEDUP_REMOVED lines=23> */
.L_x_2981:
        /* <DEDUP_REMOVED lines=26> */
.L_x_2983:
        /* <DEDUP_REMOVED lines=23> */
[----:B------:R-:W-:-:S07]  /*4800*/  SEL R79, R178, RZ, P6 ;  /* 0x000000ffb24f7207 */ /* 0x000fce0003000000 */
.L_x_2979:
[----:B------:R-:W0:Y:S01]  /*4810*/  @P2 LDC.64 R80, c[0x0][0x478] ;  /* 0x00011e00ff502b82 */ /* 0x000e220000000a00 */
[----:B------:R-:W-:-:S07]  /*4820*/  IADD3 R85, PT, PT, R156, 0x100, RZ ;  /* 0x000001009c557810 */ /* 0x000fce0007ffe0ff */
[----:B------:R-:W1:Y:S01]  /*4830*/  @P0 LDC.64 R82, c[0x0][0x470] ;  /* 0x00011c00ff520b82 */ /* 0x000e620000000a00 */
[----:B0-----:R-:W-:-:S05]  /*4840*/  @P2 IMAD.WIDE.U32 R80, R85, 0x10, R80 ;  /* 0x0000001055502825 */ /* 0x001fca00078e0050 */
[----:B------:R0:W-:Y:S01]  /*4850*/  @P2 STG.E.128 desc[UR16][R80.64], R68 ;  /* 0x0000004450002986 */ /* 0x0001e2000c101d10 */
[----:B-1----:R-:W-:-:S04]  /*4860*/  @P0 IMAD.WIDE.U32 R82, R85, 0x10, R82 ;  /* 0x0000001055520825 */ /* 0x002fc800078e0052 */
[----:B------:R-:W-:-:S05]  /*4870*/  IMAD.WIDE.U32 R84, R85, 0x10, R90 ;  /* 0x0000001055547825 */ /* 0x000fca00078e005a */
        /* <DEDUP_REMOVED lines=8> */
[--C-:B------:R-:W-:Y:S01]  /*4900*/  FFMA.FTZ R183, R183, UR11, R88.reuse ;  /* 0x0000000bb7b77c23 */ /* 0x100fe20008010058 */
[----:B------:R-:W-:Y:S01]  /*4910*/  FADD.FTZ R177, R180, -R177 ;  /* 0x800000b1b4b17221 */ /* 0x000fe20000010000 */
[----:B------:R-:W-:Y:S01]  /*4920*/  FADD.FTZ R182, R182, -R181 ;  /* 0x800000b5b6b67221 */ /* 0x000fe20000010000 */
[----:B------:R-:W-:Y:S01]  /*4930*/  FFMA.FTZ R187, R187, UR11, R88 ;  /* 0x0000000bbbbb7c23 */ /* 0x000fe20008010058 */
[----:B------:R-:W-:Y:S01]  /*4940*/  FADD.FTZ R183, R184, -R183 ;  /* 0x800000b7b8b77221 */ /* 0x000fe20000010000 */
[----:B0-----:R-:W-:Y:S01]  /*4950*/  FFMA.FTZ R68, R177, UR10, R48 ;  /* 0x0000000ab1447c23 */ /* 0x001fe20008010030 */
        /* <DEDUP_REMOVED lines=24> */
.L_x_2986:
        /* <DEDUP_REMOVED lines=17> */
[----:B0-----:R-:W-:Y:S01]  /*4bf0*/  SEL R76, R177, RZ, P5 ;  /* 0x000000ffb14c7207 */ /* 0x001fe20002800000 */
        /* <DEDUP_REMOVED lines=15> */
.L_x_2985:
        /* <DEDUP_REMOVED lines=9> */
[----:B0-----:R-:W-:Y:S01]  /*4d80*/  FMUL.FTZ R68, R177, UR10 ;  /* 0x0000000ab1447c20 */ /* 0x001fe20008410000 */
        /* <DEDUP_REMOVED lines=24> */
.L_x_2988:
        /* <DEDUP_REMOVED lines=8> */
[----:B------:R-:W-:Y:S01]  /*4f90*/  FMUL.FTZ R177, R177, UR10 ;  /* 0x0000000ab1b17c20 */ /* 0x000fe20008410000 */
[----:B------:R-:W-:Y:S01]  /*4fa0*/  FMUL.FTZ R181, R181, UR10 ;  /* 0x0000000ab5b57c20 */ /* 0x000fe20008410000 */
[----:B------:R-:W-:Y:S01]  /*4fb0*/  FADD.FTZ R187, R186, -R187 ;  /* 0x800000bbbabb7221 */ /* 0x000fe20000010000 */
[C---:B------:R-:W-:Y:S01]  /*4fc0*/  LOP3.LUT P6, RZ, R168.reuse, 0xff00, RZ, 0xc0, !PT ;  /* 0x0000ff00a8ff7812 */ /* 0x040fe200078cc0ff */
[----:B------:R-:W-:Y:S01]  /*4fd0*/  FMUL.FTZ R177, R177, UR7 ;  /* 0x00000007b1b17c20 */ /* 0x000fe20008410000 */
[----:B------:R-:W-:Y:S01]  /*4fe0*/  FMUL.FTZ R181, R181, UR7 ;  /* 0x00000007b5b57c20 */ /* 0x000fe20008410000 */
[----:B------:R-:W-:Y:S01]  /*4ff0*/  FMUL.FTZ R183, R183, UR10 ;  /* 0x0000000ab7b77c20 */ /* 0x000fe20008410000 */
[----:B------:R-:W-:Y:S01]  /*5000*/  FMUL.FTZ R187, R187, UR10 ;  /* 0x0000000abbbb7c20 */ /* 0x000fe20008410000 */
[----:B------:R-:W-:-:S02]  /*5010*/  LOP3.LUT P3, RZ, R168, 0xff0000, RZ, 0xc0, !PT ;  /* 0x00ff0000a8ff7812 */ /* 0x000fc4000786c0ff */
[----:B0-----:R-:W-:Y:S01]  /*5020*/  SEL R76, R177, RZ, P5 ;  /* 0x000000ffb14c7207 */ /* 0x001fe20002800000 */
[----:B------:R-:W-:Y:S01]  /*5030*/  FMUL.FTZ R183, R183, UR7 ;  /* 0x00000007b7b77c20 */ /* 0x000fe20008410000 */
[C---:B------:R-:W-:Y:S01]  /*5040*/  LOP3.LUT P5, RZ, R158.reuse, 0xff, RZ, 0xc0, !PT ;  /* 0x000000ff9eff7812 */ /* 0x040fe200078ac0ff */
        /* <DEDUP_REMOVED lines=13> */
.L_x_2984:
        /* <DEDUP_REMOVED lines=10> */
[----:B0-----:R-:W-:Y:S01]  /*51c0*/  FFMA.FTZ R68, R177, UR10, R48 ;  /* 0x0000000ab1447c23 */ /* 0x001fe20008010030 */
        /* <DEDUP_REMOVED lines=16> */
.L_x_2990:
        /* <DEDUP_REMOVED lines=20> */
[----:B0-----:R-:W-:Y:S02]  /*5410*/  SEL R76, R177, RZ, P3 ;  /* 0x000000ffb14c7207 */ /* 0x001fe40001800000 */
[----:B------:R-:W-:Y:S02]  /*5420*/  SEL R77, R182, RZ, P4 ;  /* 0x000000ffb64d7207 */ /* 0x000fe40002000000 */
[----:B------:R-:W-:-:S02]  /*5430*/  SEL R78, R183, RZ, P5 ;  /* 0x000000ffb74e7207 */ /* 0x000fc40002800000 */
[----:B------:R-:W-:Y:S01]  /*5440*/  SEL R79, R186, RZ, P6 ;  /* 0x000000ffba4f7207 */ /* 0x000fe20003000000 */
[----:B------:R-:W-:Y:S06]  /*5450*/  BRA `(.L_x_2987) ;  /* 0x0000000000c87947 */ /* 0x000fec0003800000 */
.L_x_2989:
        /* <DEDUP_REMOVED lines=9> */
[----:B0-----:R-:W-:Y:S01]  /*54f0*/  FMUL.FTZ R68, R177, UR10 ;  /* 0x0000000ab1447c20 */ /* 0x001fe20008410000 */
        /* <DEDUP_REMOVED lines=16> */
.L_x_2991:
        /* <DEDUP_REMOVED lines=23> */
[----:B------:R-:W-:-:S07]  /*5770*/  SEL R79, R187, RZ, P6 ;  /* 0x000000ffbb4f7207 */ /* 0x000fce0003000000 */
.L_x_2987:
[----:B------:R-:W0:Y:S01]  /*5780*/  @P2 LDC.64 R82, c[0x0][0x478] ;  /* 0x00011e00ff522b82 */ /* 0x000e220000000a00 */
[----:B------:R-:W-:-:S05]  /*5790*/  IADD3 R89, PT, PT, R156, 0x200, RZ ;  /* 0x000002009c597810 */ /* 0x000fca0007ffe0ff */
[C---:B------:R-:W-:Y:S02]  /*57a0*/  IMAD.WIDE.U32 R80, R89.reuse, 0x10, R90 ;  /* 0x0000001059507825 */ /* 0x040fe400078e005a */
[----:B------:R-:W1:Y:S02]  /*57b0*/  @P0 LDC.64 R84, c[0x0][0x470] ;  /* 0x00011c00ff540b82 */ /* 0x000e640000000a00 */
        /* <DEDUP_REMOVED lines=11> */
[----:B0-----:R-:W-:Y:S01]  /*5870*/  FFMA.FTZ R71, R102, UR11, R88 ;  /* 0x0000000b66477c23 */ /* 0x001fe20008010058 */
        /* <DEDUP_REMOVED lines=10> */
[----:B------:R-:W-:Y:S01]  /*5920*/  LOP3.LUT P6, RZ, R167, 0xff00, RZ, 0xc0, !PT ;  /* 0x0000ff00a7ff7812 */ /* 0x000fe200078cc0ff */
[----:B------:R-:W-:Y:S01]  /*5930*/  FFMA.FTZ R71, R74, UR10, R55 ;  /* 0x0000000a4a477c23 */ /* 0x000fe20008010037 */
[----:B------:R-:W-:Y:S01]  /*5940*/  FMUL.FTZ R74, R70, UR7 ;  /* 0x00000007464a7c20 */ /* 0x000fe20008410000 */
[----:B------:R-:W-:-:S02]  /*5950*/  SEL R76, R72, RZ, P5 ;  /* 0x000000ff484c7207 */ /* 0x000fc40002800000 */
[----:B------:R-:W-:Y:S01]  /*5960*/  LOP3.LUT P5, RZ, R159, 0xff, RZ, 0xc0, !PT ;  /* 0x000000ff9fff7812 */ /* 0x000fe200078ac0ff */
[----:B------:R-:W-:Y:S01]  /*5970*/  FMUL.FTZ R75, R71, UR7 ;  /* 0x00000007474b7c20 */ /* 0x000fe20008410000 */
[----:B------:R-:W-:Y:S02]  /*5980*/  SEL R77, R73, RZ, P6 ;  /* 0x000000ff494d7207 */ /* 0x000fe40003000000 */
[----:B------:R-:W-:Y:S02]  /*5990*/  SEL R72, R72, RZ, P5 ;  /* 0x000000ff48487207 */ /* 0x000fe40002800000 */
[----:B------:R-:W-:Y:S02]  /*59a0*/  LOP3.LUT P5, RZ, R159, 0xff00, RZ, 0xc0, !PT ;  /* 0x0000ff009fff7812 */ /* 0x000fe400078ac0ff */
[C---:B------:R-:W-:Y:S02]  /*59b0*/  LOP3.LUT P3, RZ, R167.reuse, 0xff0000, RZ, 0xc0, !PT ;  /* 0x00ff0000a7ff7812 */ /* 0x040fe4000786c0ff */
        /* <DEDUP_REMOVED lines=9> */
.L_x_2994:
        /* <DEDUP_REMOVED lines=15> */
[----:B------:R-:W-:Y:S01]  /*5b40*/  LOP3.LUT P6, RZ, R167, 0xff00, RZ, 0xc0, !PT ;  /* 0x0000ff00a7ff7812 */ /* 0x000fe200078cc0ff */
[----:B------:R-:W-:Y:S01]  /*5b50*/  FMUL.FTZ R74, R73, UR7 ;  /* 0x00000007494a7c20 */ /* 0x000fe20008410000 */
[----:B------:R-:W-:Y:S01]  /*5b60*/  SEL R76, R185, RZ, P5 ;  /* 0x000000ffb94c7207 */ /* 0x000fe20002800000 */
[----:B------:R-:W-:Y:S01]  /*5b70*/  FMUL.FTZ R75, R75, UR7 ;  /* 0x000000074b4b7c20 */ /* 0x000fe20008410000 */
[----:B------:R-:W-:-:S02]  /*5b80*/  LOP3.LUT P5, RZ, R159, 0xff, RZ, 0xc0, !PT ;  /* 0x000000ff9fff7812 */ /* 0x000fc400078ac0ff */
[----:B------:R-:W-:Y:S02]  /*5b90*/  LOP3.LUT P3, RZ, R167, 0xff0000, RZ, 0xc0, !PT ;  /* 0x00ff0000a7ff7812 */ /* 0x000fe4000786c0ff */
[----:B------:R-:W-:Y:S02]  /*5ba0*/  SEL R72, R185, RZ, P5 ;  /* 0x000000ffb9487207 */ /* 0x000fe40002800000 */
[----:B------:R-:W-:Y:S02]  /*5bb0*/  LOP3.LUT P5, RZ, R159, 0xff00, RZ, 0xc0, !PT ;  /* 0x0000ff009fff7812 */ /* 0x000fe400078ac0ff */
[----:B------:R-:W-:Y:S02]  /*5bc0*/  ISETP.GE.U32.AND P4, PT, R167, 0x1000000, PT ;  /* 0x01000000a700780c */ /* 0x000fe40003f86070 */
[C---:B------:R-:W-:Y:S02]  /*5bd0*/  SEL R77, R104.reuse, RZ, P6 ;  /* 0x000000ff684d7207 */ /* 0x040fe40003000000 */
[----:B------:R-:W-:-:S02]  /*5be0*/  SEL R73, R104, RZ, P5 ;  /* 0x000000ff68497207 */ /* 0x000fc40002800000 */
[C---:B------:R-:W-:Y:S02]  /*5bf0*/  LOP3.LUT P6, RZ, R159.reuse, 0xff0000, RZ, 0xc0, !PT ;  /* 0x00ff00009fff7812 */ /* 0x040fe400078cc0ff */
[----:B------:R-:W-:Y:S02]  /*5c00*/  ISETP.GE.U32.AND P5, PT, R159, 0x1000000, PT ;  /* 0x010000009f00780c */ /* 0x000fe40003fa6070 */
[C---:B------:R-:W-:Y:S02]  /*5c10*/  SEL R78, R74.reuse, RZ, P3 ;  /* 0x000000ff4a4e7207 */ /* 0x040fe40001800000 */
[C---:B------:R-:W-:Y:S02]  /*5c20*/  SEL R79, R75.reuse, RZ, P4 ;  /* 0x000000ff4b4f7207 */ /* 0x040fe40002000000 */
[----:B------:R-:W-:Y:S02]  /*5c30*/  SEL R74, R74, RZ, P6 ;  /* 0x000000ff4a4a7207 */ /* 0x000fe40003000000 */
[----:B------:R-:W-:Y:S01]  /*5c40*/  SEL R75, R75, RZ, P5 ;  /* 0x000000ff4b4b7207 */ /* 0x000fe20002800000 */
[----:B------:R-:W-:Y:S06]  /*5c50*/  BRA `(.L_x_2995) ;  /* 0x0000000800a47947 */ /* 0x000fec0003800000 */
.L_x_2993:
        /* <DEDUP_REMOVED lines=15> */
[----:B------:R-:W-:Y:S01]  /*5d50*/  LOP3.LUT P6, RZ, R167, 0xff00, RZ, 0xc0, !PT ;  /* 0x0000ff00a7ff7812 */ /* 0x000fe200078cc0ff */
[----:B------:R-:W-:Y:S01]  /*5d60*/  FMUL.FTZ R71, R111, UR10 ;  /* 0x0000000a6f477c20 */ /* 0x000fe20008410000 */
        /* <DEDUP_REMOVED lines=17> */
.L_x_2996:
        /* <DEDUP_REMOVED lines=20> */
[----:B------:R-:W-:Y:S02]  /*5fc0*/  LOP3.LUT P3, RZ, R167, 0xff0000, RZ, 0xc0, !PT ;  /* 0x00ff0000a7ff7812 */ /* 0x000fe4000786c0ff */
[----:B------:R-:W-:Y:S02]  /*5fd0*/  SEL R72, R185, RZ, P5 ;  /* 0x000000ffb9487207 */ /* 0x000fe40002800000 */
[----:B------:R-:W-:Y:S02]  /*5fe0*/  LOP3.LUT P5, RZ, R159, 0xff00, RZ, 0xc0, !PT ;  /* 0x0000ff009fff7812 */ /* 0x000fe400078ac0ff */
[C---:B------:R-:W-:Y:S02]  /*5ff0*/  SEL R77, R104.reuse, RZ, P6 ;  /* 0x000000ff684d7207 */ /* 0x040fe40003000000 */
[----:B------:R-:W-:-:S02]  /*6000*/  SEL R73, R104, RZ, P5 ;  /* 0x000000ff68497207 */ /* 0x000fc40002800000 */
[----:B------:R-:W-:Y:S02]  /*6010*/  ISETP.GE.U32.AND P4, PT, R167, 0x1000000, PT ;  /* 0x01000000a700780c */ /* 0x000fe40003f86070 */
[C---:B------:R-:W-:Y:S02]  /*6020*/  LOP3.LUT P6, RZ, R159.reuse, 0xff0000, RZ, 0xc0, !PT ;  /* 0x00ff00009fff7812 */ /* 0x040fe400078cc0ff */
[----:B------:R-:W-:Y:S02]  /*6030*/  ISETP.GE.U32.AND P5, PT, R159, 0x1000000, PT ;  /* 0x010000009f00780c */ /* 0x000fe40003fa6070 */
[C---:B------:R-:W-:Y:S02]  /*6040*/  SEL R78, R74.reuse, RZ, P3 ;  /* 0x000000ff4a4e7207 */ /* 0x040fe40001800000 */
[----:B------:R-:W-:Y:S02]  /*6050*/  SEL R74, R74, RZ, P6 ;  /* 0x000000ff4a4a7207 */ /* 0x000fe40003000000 */
[----:B------:R-:W-:-:S02]  /*6060*/  SEL R79, R111, RZ, P4 ;  /* 0x000000ff6f4f7207 */ /* 0x000fc40002000000 */
[----:B------:R-:W-:Y:S01]  /*6070*/  SEL R75, R111, RZ, P5 ;  /* 0x000000ff6f4b7207 */ /* 0x000fe20002800000 */
[----:B------:R-:W-:Y:S06]  /*6080*/  BRA `(.L_x_2995) ;  /* 0x0000000400987947 */ /* 0x000fec0003800000 */
.L_x_2992:
[----:B------:R-:W-:Y:S05]  /*6090*/  @!P1 BRA `(.L_x_2997) ;  /* 0x0000000000cc9947 */ /* 0x000fea0003800000 */
[----:B------:R-:W-:Y:S05]  /*60a0*/  @!P2 BRA `(.L_x_2998) ;  /* 0x000000000064a947 */ /* 0x000fea0003800000 */
        /* <DEDUP_REMOVED lines=25> */
.L_x_2998:
[--C-:B------:R-:W-:Y:S01]  /*6240*/  FFMA.FTZ R185, R185, UR11, R88.reuse ;  /* 0x0000000bb9b97c23 */ /* 0x100fe20008010058 */
[--C-:B------:R-:W-:Y:S01]  /*6250*/  FFMA.FTZ R104, R104, UR11, R88.reuse ;  /* 0x0000000b68687c23 */ /* 0x100fe20008010058 */
[--C-:B0-----:R-:W-:Y:S01]  /*6260*/  FFMA.FTZ R77, R102, UR11, R88.reuse ;  /* 0x0000000b664d7c23 */ /* 0x101fe20008010058 */
        /* <DEDUP_REMOVED lines=22> */
.L_x_2997:
[----:B------:R-:W-:Y:S05]  /*63d0*/  @!P2 BRA `(.L_x_2999) ;  /* 0x000000000064a947 */ /* 0x000fea0003800000 */
        /* <DEDUP_REMOVED lines=25> */
.L_x_2999:
        /* <DEDUP_REMOVED lines=24> */
.L_x_2995:
        /* <DEDUP_REMOVED lines=45> */
.L_x_3002:
        /* <DEDUP_REMOVED lines=33> */
.L_x_3001:
        /* <DEDUP_REMOVED lines=34> */
.L_x_3004:
        /* <DEDUP_REMOVED lines=33> */
.L_x_3000:
        /* <DEDUP_REMOVED lines=27> */
.L_x_3006:
        /* <DEDUP_REMOVED lines=25> */
.L_x_3005:
        /* <DEDUP_REMOVED lines=26> */
.L_x_3007:
        /* <DEDUP_REMOVED lines=24> */
.L_x_3003:
        /* <DEDUP_REMOVED lines=44> */
.L_x_3010:
        /* <DEDUP_REMOVED lines=18> */
[C---:B0-----:R-:W-:Y:S01]  /*7a40*/  SEL R76, R87.reuse, RZ, P1 ;  /* 0x000000ff574c7207 */ /* 0x041fe20000800000 */
        /* <DEDUP_REMOVED lines=14> */
.L_x_3009:
        /* <DEDUP_REMOVED lines=34> */
.L_x_3012:
        /* <DEDUP_REMOVED lines=33> */
.L_x_3008:
        /* <DEDUP_REMOVED lines=27> */
.L_x_3014:
        /* <DEDUP_REMOVED lines=25> */
.L_x_3013:
        /* <DEDUP_REMOVED lines=26> */
.L_x_3015:
        /* <DEDUP_REMOVED lines=24> */
.L_x_3011:
        /* <DEDUP_REMOVED lines=8> */
[----:B------:R0:W-:Y:S04]  /*8640*/  STG.E.128 desc[UR16][R82.64], R76 ;  /* 0x0000004c52007986 */ /* 0x0001e8000c101d10 */
[----:B------:R0:W-:Y:S01]  /*8650*/  @P0 STG.E.128 desc[UR16][R80.64], R72 ;  /* 0x0000004850000986 */ /* 0x0001e2000c101d10 */
[----:B------:R-:W-:Y:S05]  /*8660*/  BRA.U !UP2, `(.L_x_3016) ;  /* 0xffffff850ab07547 */ /* 0x000fea000b83ffff */
        /* <DEDUP_REMOVED lines=89> */
.L_x_2965:
        /* <DEDUP_REMOVED lines=37> */
.L_x_3017:
        /* <DEDUP_REMOVED lines=11> */
.L_x_3873:


//--------------------- .text._ZN10layer_norm22ln_bwd_finalize_kernelINS_22Kernel_traits_finalizeILj6144E6__halfffffjLb0ELj1024ELj4ENS_18Kernel_traits_baseILj6144ES2_ffffjLj1024EEEEELb0ELb0EEEvNS_9BwdParamsE --------------------------
	.section	.text._ZN10layer_norm22ln_bwd_finalize_kernelINS_22Kernel_traits_finalizeILj6144E6__halfffffjLb0ELj1024ELj4ENS_18Kernel_traits_baseILj6144ES2_ffffjLj1024EEEEELb0ELb0EEEvNS_9BwdParamsE,"ax",@progbits
	.align	128
        .global         _ZN10layer_norm22ln_bwd_finalize_kernelINS_22Kernel_traits_finalizeILj6144E6__halfffffjLb0ELj1024ELj4ENS_18Kernel_traits_baseILj6144ES2_ffffjLj1024EEEEELb0ELb0EEEvNS_9BwdParamsE
        .type           _ZN10layer_norm22ln_bwd_finalize_kernelINS_22Kernel_traits_finalizeILj6144E6__halfffffjLb0ELj1024ELj4ENS_18Kernel_traits_baseILj6144ES2_ffffjLj1024EEEEELb0ELb0EEEvNS_9BwdParamsE,@function
        .size           _ZN10layer_norm22ln_bwd_finalize_kernelINS_22Kernel_traits_finalizeILj6144E6__halfffffjLb0ELj1024ELj4ENS_18Kernel_traits_baseILj6144ES2_ffffjLj1024EEEEELb0ELb0EEEvNS_9BwdParamsE,(.L_x_3874 - _ZN10layer_norm22ln_bwd_finalize_kernelINS_22Kernel_traits_finalizeILj6144E6__halfffffjLb0ELj1024ELj4ENS_18Kernel_traits_baseILj6144ES2_ffffjLj1024EEEEELb0ELb0EEEvNS_9BwdParamsE)
        .other          _ZN10layer_norm22ln_bwd_finalize_kernelINS_22Kernel_traits_finalizeILj6144E6__halfffffjLb0ELj1024ELj4ENS_18Kernel_traits_baseILj6144ES2_ffffjLj1024EEEEELb0ELb0EEEvNS_9BwdParamsE,@"STO_CUDA_ENTRY STV_DEFAULT"
_ZN10layer_norm22ln_bwd_finalize_kernelINS_22Kernel_traits_finalizeILj6144E6__halfffffjLb0ELj1024ELj4ENS_18Kernel_traits_baseILj6144ES2_ffffjLj1024EEEEELb0ELb0EEEvNS_9BwdParamsE:
.text._ZN10layer_norm22ln_bwd_finalize_kernelINS_22Kernel_traits_finalizeILj6144E6__halfffffjLb0ELj1024ELj4ENS_18Kernel_traits_baseILj6144ES2_ffffjLj1024EEEEELb0ELb0EEEvNS_9BwdParamsE:
        /* <DEDUP_REMOVED lines=82> */
.L_x_3022:
        /* <DEDUP_REMOVED lines=118> */
.L_x_3021:
[----:B------:R-:W-:Y:S05]  /*0c80*/  BSYNC.RECONVERGENT B1 ;  /* 0x0000000000017941 */ /* 0x000fea0003800200 */
.L_x_3020:
        /* <DEDUP_REMOVED lines=75> */
.L_x_3024:
[----:B------:R-:W-:Y:S05]  /*1140*/  BSYNC.RECONVERGENT B1 ;  /* 0x0000000000017941 */ /* 0x000fea0003800200 */
.L_x_3023:
        /* <DEDUP_REMOVED lines=37> */
.L_x_3026:
[----:B------:R-:W-:Y:S05]  /*13a0*/  BSYNC.RECONVERGENT B1 ;  /* 0x0000000000017941 */ /* 0x000fea0003800200 */
.L_x_3025:
[----:B------:R-:W-:Y:S05]  /*13b0*/  @!P1 BRA `(.L_x_3019) ;  /* 0x0000000000409947 */ /* 0x000fea0003800000 */
[----:B------:R-:W0:Y:S01]  /*13c0*/  LDC.64 R10, c[0x0][0x440] ;  /* 0x00011000ff0a7b82 */ /* 0x000e220000000a00 */
[----:B------:R-:W-:Y:S01]  /*13d0*/  IMAD R59, R0, R56, R59 ;  /* 0x00000038003b7224 */ /* 0x000fe200078e023b */
[----:B------:R-:W-:Y:S02]  /*13e0*/  LOP3.LUT R8, R8, 0x1f, RZ, 0xc0, !PT ;  /* 0x0000001f08087812 */ /* 0x000fe400078ec0ff */
[----:B------:R-:W-:Y:S02]  /*13f0*/  IADD3 R9, PT, PT, -R9, RZ, RZ ;  /* 0x000000ff09097210 */ /* 0x000fe40007ffe1ff */
[----:B------:R-:W-:Y:S02]  /*1400*/  IADD3 R59, PT, PT, R8, R59, RZ ;  /* 0x0000003b083b7210 */ /* 0x000fe40007ffe0ff */
[----:B------:R-:W1:Y:S05]  /*1410*/  LDC.64 R12, c[0x0][0x448] ;  /* 0x00011200ff0c7b82 */ /* 0x000e6a0000000a00 */
.L_x_3027:
        /* <DEDUP_REMOVED lines=10> */
.L_x_3019:
[----:B------:R-:W-:Y:S05]  /*14c0*/  BSYNC.RECONVERGENT B0 ;  /* 0x0000000000007941 */ /* 0x000fea0003800200 */
.L_x_3018:
        /* <DEDUP_REMOVED lines=59> */
.L_x_3028:
        /* <DEDUP_REMOVED lines=16> */
.L_x_3874:


//--------------------- .text._ZN10layer_norm40ln_parallel_residual_bwd_finalize_kernelINS_22Kernel_traits_finalizeILj6144E6__halfffffjLb0ELj1024ELj4ENS_18Kernel_traits_baseILj6144ES2_ffffjLj1024EEEEELb0EEEvNS_9BwdParamsE --------------------------
	.section	.text._ZN10layer_norm40ln_parallel_residual_bwd_finalize_kernelINS_22Kernel_traits_finalizeILj6144E6__halfffffjLb0ELj1024ELj4ENS_18Kernel_traits_baseILj6144ES2_ffffjLj1024EEEEELb0EEEvNS_9BwdParamsE,"ax",@progbits
	.align	128
        .global         _ZN10layer_norm40ln_parallel_residual_bwd_finalize_kernelINS_22Kernel_traits_finalizeILj6144E6__halfffffjLb0ELj1024ELj4ENS_18Kernel_traits_baseILj6144ES2_ffffjLj1024EEEEELb0EEEvNS_9BwdParamsE
        .type           _ZN10layer_norm40ln_parallel_residual_bwd_finalize_kernelINS_22Kernel_traits_finalizeILj6144E6__halfffffjLb0ELj1024ELj4ENS_18Kernel_traits_baseILj6144ES2_ffffjLj1024EEEEELb0EEEvNS_9BwdParamsE,@function
        .size           _ZN10layer_norm40ln_parallel_residual_bwd_finalize_kernelINS_22Kernel_traits_finalizeILj6144E6__halfffffjLb0ELj1024ELj4ENS_18Kernel_traits_baseILj6144ES2_ffffjLj1024EEEEELb0EEEvNS_9BwdParamsE,(.L_x_3875 - _ZN10layer_norm40ln_parallel_residual_bwd_finalize_kernelINS_22Kernel_traits_finalizeILj6144E6__halfffffjLb0ELj1024ELj4ENS_18Kernel_traits_baseILj6144ES2_ffffjLj1024EEEEELb0EEEvNS_9BwdParamsE)
        .other          _ZN10layer_norm40ln_parallel_residual_bwd_finalize_kernelINS_22Kernel_traits_finalizeILj6144E6__halfffffjLb0ELj1024ELj4ENS_18Kernel_traits_baseILj6144ES2_ffffjLj1024EEEEELb0EEEvNS_9BwdParamsE,@"STO_CUDA_ENTRY STV_DEFAULT"
_ZN10layer_norm40ln_parallel_residual_bwd_finalize_kernelINS_22Kernel_traits_finalizeILj6144E6__halfffffjLb0ELj1024ELj4ENS_18Kernel_traits_baseILj6144ES2_ffffjLj1024EEEEELb0EEEvNS_9BwdParamsE:
.text._ZN10layer_norm40ln_parallel_residual_bwd_finalize_kernelINS_22Kernel_traits_finalizeILj6144E6__halfffffjLb0ELj1024ELj4ENS_18Kernel_traits_baseILj6144ES2_ffffjLj1024EEEEELb0EEEvNS_9BwdParamsE:
        /* <DEDUP_REMOVED lines=60> */
.L_x_3033:
        /* <DEDUP_REMOVED lines=112> */
.L_x_3032:
[----:B------:R-:W-:Y:S05]  /*0ac0*/  BSYNC.RECONVERGENT B1 ;  /* 0x0000000000017941 */ /* 0x000fea0003800200 */
.L_x_3031:
        /* <DEDUP_REMOVED lines=65> */
.L_x_3035:
[----:B------:R-:W-:Y:S05]  /*0ee0*/  BSYNC.RECONVERGENT B1 ;  /* 0x0000000000017941 */ /* 0x000fea0003800200 */
.L_x_3034:
        /* <DEDUP_REMOVED lines=36> */
.L_x_3037:
[----:B------:R-:W-:Y:S05]  /*1130*/  BSYNC.RECONVERGENT B1 ;  /* 0x0000000000017941 */ /* 0x000fea0003800200 */
.L_x_3036:
        /* <DEDUP_REMOVED lines=18> */
.L_x_3030:
[----:B------:R-:W-:Y:S05]  /*1260*/  BSYNC.RECONVERGENT B0 ;  /* 0x0000000000007941 */ /* 0x000fea0003800200 */
.L_x_3029:
        /* <DEDUP_REMOVED lines=94> */
.L_x_3038:
        /* <DEDUP_REMOVED lines=11> */
.L_x_3875:


//--------------------- .text._ZN10layer_norm31ln_parallel_residual_bwd_kernelINS_13Kernel_traitsI6__halfffffjLj6144ELj1ELj1ELj8ELj16ENS_18Kernel_traits_baseILj6144ES2_ffffjLj256EEEEELb1ELb1ELb0EEEvNS_9BwdParamsE --------------------------
	.section	.text._ZN10layer_norm31ln_parallel_residual_bwd_kernelINS_13Kernel_traitsI6__halfffffjLj6144ELj1ELj1ELj8ELj16ENS_18Kernel_traits_baseILj6144ES2_ffffjLj256EEEEELb1ELb1ELb0EEEvNS_9BwdParamsE,"ax",@progbits
	.align	128
        .global         _ZN10layer_norm31ln_parallel_residual_bwd_kernelINS_13Kernel_traitsI6__halfffffjLj6144ELj1ELj1ELj8ELj16ENS_18Kernel_traits_baseILj6144ES2_ffffjLj256EEEEELb1ELb1ELb0EEEvNS_9BwdParamsE
        .type           _ZN10layer_norm31ln_parallel_residual_bwd_kernelINS_13Kernel_traitsI6__halfffffjLj6144ELj1ELj1ELj8ELj16ENS_18Kernel_traits_baseILj6144ES2_ffffjLj256EEEEELb1ELb1ELb0EEEvNS_9BwdParamsE,@function
        .size           _ZN10layer_norm31ln_parallel_residual_bwd_kernelINS_13Kernel_traitsI6__halfffffjLj6144ELj1ELj1ELj8ELj16ENS_18Kernel_traits_baseILj6144ES2_ffffjLj256EEEEELb1ELb1ELb0EEEvNS_9BwdParamsE,(.L_x_3876 - _ZN10layer_norm31ln_parallel_residual_bwd_kernelINS_13Kernel_traitsI6__halfffffjLj6144ELj1ELj1ELj8ELj16ENS_18Kernel_traits_baseILj6144ES2_ffffjLj256EEEEELb1ELb1ELb0EEEvNS_9BwdParamsE)
        .other          _ZN10layer_norm31ln_parallel_residual_bwd_kernelINS_13Kernel_traitsI6__halfffffjLj6144ELj1ELj1ELj8ELj16ENS_18Kernel_traits_baseILj6144ES2_ffffjLj256EEEEELb1ELb1ELb0EEEvNS_9BwdParamsE,@"STO_CUDA_ENTRY STV_DEFAULT"
_ZN10layer_norm31ln_parallel_residual_bwd_kernelINS_13Kernel_traitsI6__halfffffjLj6144ELj1ELj1ELj8ELj16ENS_18Kernel_traits_baseILj6144ES2_ffffjLj256EEEEELb1ELb1ELb0EEEvNS_9BwdParamsE:
.text._ZN10layer_norm31ln_parallel_residual_bwd_kernelINS_13Kernel_traitsI6__halfffffjLj6144ELj1ELj1ELj8ELj16ENS_18Kernel_traits_baseILj6144ES2_ffffjLj256EEEEELb1ELb1ELb0EEEvNS_9BwdParamsE:
        /* <DEDUP_REMOVED lines=117> */
[----:B------:R-:W1:Y:S01]  /*0750*/  LDCU UR9, c[0x0][0x400] ;  /* 0x00008000ff0977ac */ /* 0x000e620008000800 */
        /* <DEDUP_REMOVED lines=9> */
[----:B------:R-:W-:Y:S01]  /*07f0*/  PRMT R170, R170, 0x5410, R8 ;  /* 0x00005410aaaa7816 */ /* 0x000fe20000000008 */
[----:B------:R-:W4:Y:S01]  /*0800*/  LDCU.64 UR12, c[0x0][0x470] ;  /* 0x00008e00ff0c77ac */ /* 0x000f220008000a00 */
        /* <DEDUP_REMOVED lines=10> */
[----:B01234-:R-:W-:-:S07]  /*08b0*/  P2R R96, PR, RZ, 0x1 ;  /* 0x00000001ff607803 */ /* 0x01ffce0000000000 */
.L_x_3114:
[----:B0-234-:R-:W0:Y:S01]  /*08c0*/  LDC.64 R84, c[0x0][0x3c0] ;  /* 0x0000f000ff547b82 */ /* 0x01de220000000a00 */
[----:B------:R-:W-:Y:S02]  /*08d0*/  ISETP.NE.AND P4, PT, R97, RZ, PT ;  /* 0x000000ff6100720c */ /* 0x000fe40003f85270 */
[----:B------:R-:W-:-:S05]  /*08e0*/  ISETP.NE.AND P5, PT, R96, RZ, PT ;  /* 0x000000ff6000720c */ /* 0x000fca0003fa5270 */
[----:B------:R-:W1:Y:S01]  /*08f0*/  LDC R0, c[0x0][0x388] ;  /* 0x0000e200ff007b82 */ /* 0x000e620000000800 */
[----:B0-----:R-:W-:-:S07]  /*0900*/  IMAD.WIDE R86, R101, 0x4, R84 ;  /* 0x0000000465567825 */ /* 0x001fce00078e0254 */
[----:B------:R-:W0:Y:S01]  /*0910*/  LDC.64 R84, c[0x0][0x3c8] ;  /* 0x0000f200ff547b82 */ /* 0x000e220000000a00 */
[----:B------:R-:W2:Y:S01]  /*0920*/  LDG.E R86, desc[UR10][R86.64] ;  /* 0x0000000a56567981 */ /* 0x000ea2000c1e1900 */
[C---:B------:R-:W-:Y:S01]  /*0930*/  ISETP.GE.U32.AND P6, PT, R2.reuse, 0x600, PT ;  /* 0x000006000200780c */ /* 0x040fe20003fc6070 */
[----:B-1----:R-:W-:Y:S01]  /*0940*/  IMAD R88, R101, R0, RZ ;  /* 0x0000000065587224 */ /* 0x002fe200078e02ff */
[C---:B------:R-:W-:Y:S02]  /*0950*/  ISETP.GE.U32.AND P0, PT, R2.reuse, 0x200, PT ;  /* 0x000002000200780c */ /* 0x040fe40003f06070 */
[C---:B------:R-:W-:Y:S02]  /*0960*/  ISETP.GE.U32.AND P1, PT, R2.reuse, 0x300, PT ;  /* 0x000003000200780c */ /* 0x040fe40003f26070 */
[----:B------:R-:W-:Y:S02]  /*0970*/  SHF.R.S32.HI R89, RZ, 0x1f, R88 ;  /* 0x0000001fff597819 */ /* 0x000fe40000011458 */
[----:B------:R-:W-:-:S02]  /*0980*/  ISETP.GE.U32.AND P2, PT, R2, 0x400, PT ;  /* 0x000004000200780c */ /* 0x000fc40003f46070 */
[----:B------:R-:W-:Y:S01]  /*0990*/  LEA.HI R88, R89, R88, RZ, 0x2 ;  /* 0x0000005859587211 */ /* 0x000fe200078f10ff */
[----:B------:R-:W-:Y:S01]  /*09a0*/  BSSY.RECONVERGENT B0, `(.L_x_3040) ;  /* 0x000003f000007945 */ /* 0x000fe20003800200 */
[----:B------:R-:W-:Y:S02]  /*09b0*/  ISETP.GE.U32.AND P3, PT, R2, 0x500, PT ;  /* 0x000005000200780c */ /* 0x000fe40003f66070 */
[----:B------:R-:W-:Y:S01]  /*09c0*/  LEA.HI.SX32 R114, R88, R167, 0x1e ;  /* 0x000000a758727211 */ /* 0x000fe200078ff2ff */
[----:B0-----:R-:W-:-:S05]  /*09d0*/  IMAD.WIDE R84, R101, 0x4, R84 ;  /* 0x0000000465547825 */ /* 0x001fca00078e0254 */
[----:B-----5:R0:W5:Y:S01]  /*09e0*/  LDG.E R100, desc[UR10][R84.64] ;  /* 0x0000000a54647981 */ /* 0x020162000c1e1900 */
[----:B------:R-:W-:Y:S01]  /*09f0*/  HFMA2 R167, -RZ, RZ, 0, 0 ;  /* 0x00000000ffa77431 */ /* 0x000fe200000001ff */
[----:B------:R-:W-:Y:S02]  /*0a00*/  P2R R169, PR, RZ, 0x40 ;  /* 0x00000040ffa97803 */ /* 0x000fe40000000000 */
[----:B------:R-:W-:Y:S02]  /*0a10*/  MOV R174, RZ ;  /* 0x000000ff00ae7202 */ /* 0x000fe40000000f00 */
[----:B------:R-:W-:Y:S02]  /*0a20*/  MOV R99, R114 ;  /* 0x0000007200637202 */ /* 0x000fe40000000f00 */
[----:B--2---:R-:W-:Y:S01]  /*0a30*/  FSEL R98, R86, RZ, !P5 ;  /* 0x000000ff56627208 */ /* 0x004fe20006800000 */
[----:B0-----:R-:W-:Y:S06]  /*0a40*/  @!P4 BRA `(.L_x_3041) ;  /* 0x0000000000d0c947 */ /* 0x001fec0003800000 */
[----:B------:R-:W0:Y:S01]  /*0a50*/  LDC.64 R88, c[0x0][0x3a8] ;  /* 0x0000ea00ff587b82 */ /* 0x000e220000000a00 */
[----:B------:R-:W-:Y:S02]  /*0a60*/  ISETP.NE.U32.AND P4, PT, RZ, UR12, PT ;  /* 0x0000000cff007c0c */ /* 0x000fe4000bf85070 */
[----:B------:R-:W-:Y:S02]  /*0a70*/  ISETP.NE.U32.AND P5, PT, RZ, UR16, PT ;  /* 0x00000010ff007c0c */ /* 0x000fe4000bfa5070 */
[----:B------:R-:W-:Y:S02]  /*0a80*/  ISETP.NE.AND.EX P4, PT, RZ, UR13, PT, P4 ;  /* 0x0000000dff007c0c */ /* 0x000fe4000bf85340 */
[----:B------:R-:W-:Y:S01]  /*0a90*/  ISETP.NE.AND.EX P5, PT, RZ, UR17, PT, P5 ;  /* 0x00000011ff007c0c */ /* 0x000fe2000bfa5350 */
[----:B------:R-:W1:Y:S08]  /*0aa0*/  LDC.64 R84, c[0x0][0x428] ;  /* 0x00010a00ff547b82 */ /* 0x000e700000000a00 */
[----:B------:R-:W2:Y:S01]  /*0ab0*/  LDC.64 R96, c[0x0][0x3b0] ;  /* 0x0000ec00ff607b82 */ /* 0x000ea20000000a00 */
[----:B0-----:R-:W-:-:S07]  /*0ac0*/  IMAD.WIDE.U32 R88, R114, 0x10, R88 ;  /* 0x0000001072587825 */ /* 0x001fce00078e0058 */
[----:B------:R-:W0:Y:S01]  /*0ad0*/  @P4 LDC.64 R94, c[0x0][0x3b8] ;  /* 0x0000ee00ff5e4b82 */ /* 0x000e220000000a00 */
[----:B------:R-:W3:Y:S01]  /*0ae0*/  LDG.E.128 R88, desc[UR10][R88.64] ;  /* 0x0000000a58587981 */ /* 0x000ee2000c1e1d00 */
[----:B-1----:R-:W-:-:S06]  /*0af0*/  IMAD.WIDE.U32 R84, R114, 0x10, R84 ;  /* 0x0000001072547825 */ /* 0x002fcc00078e0054 */
[----:B------:R-:W1:Y:S01]  /*0b00*/  @P5 LDC.64 R92, c[0x0][0x438] ;  /* 0x00010e00ff5c5b82 */ /* 0x000e620000000a00 */
[----:B------:R-:W4:Y:S01]  /*0b10*/  LDG.E.128 R84, desc[UR10][R84.64] ;  /* 0x0000000a54547981 */ /* 0x000f22000c1e1d00 */
[----:B--2---:R-:W-:-:S05]  /*0b20*/  IMAD.WIDE.U32 R96, R114, 0x4, R96 ;  /* 0x0000000472607825 */ /* 0x004fca00078e0060 */
[----:B------:R2:W5:Y:S01]  /*0b30*/  LDG.E R103, desc[UR10][R96.64] ;  /* 0x0000000a60677981 */ /* 0x000562000c1e1900 */
[----:B0-----:R-:W-:-:S05]  /*0b40*/  @P4 IMAD.WIDE.U32 R94, R114, 0x4, R94 ;  /* 0x00000004725e4825 */ /* 0x001fca00078e005e */
[----:B------:R2:W5:Y:S01]  /*0b50*/  @P4 LDG.E R102, desc[UR10][R94.64] ;  /* 0x0000000a5e664981 */ /* 0x000562000c1e1900 */
[----:B-1----:R-:W-:-:S05]  /*0b60*/  @P5 IMAD.WIDE.U32 R92, R114, 0x10, R92 ;  /* 0x00000010725c5825 */ /* 0x002fca00078e005c */
[----:B------:R2:W5:Y:S01]  /*0b70*/  @P5 LDG.E.128 R52, desc[UR10][R92.64] ;  /* 0x0000000a5c345981 */ /* 0x000562000c1e1d00 */
[--C-:B------:R-:W-:Y:S02]  /*0b80*/  HADD2.F32 R99, -RZ, R115.reuse.H0_H0 ;  /* 0x20000073ff637230 */ /* 0x100fe40000004100 */
[--C-:B------:R-:W-:Y:S02]  /*0b90*/  HADD2.F32 R133, -RZ, R116.reuse.H0_H0 ;  /* 0x20000074ff857230 */ /* 0x100fe40000004100 */
[----:B------:R-:W-:Y:S02]  /*0ba0*/  HADD2.F32 R156, -RZ, R116.H1_H1 ;  /* 0x30000074ff9c7230 */ /* 0x000fe40000004100 */
[C---:B---3--:R-:W-:Y:S01]  /*0bb0*/  FADD.FTZ R3, -R98.reuse, R88 ;  /* 0x0000005862037221 */ /* 0x048fe20000010100 */
[C---:B------:R-:W-:Y:S01]  /*0bc0*/  FADD.FTZ R89, -R98.reuse, R89 ;  /* 0x0000005962597221 */ /* 0x040fe20000010100 */
[----:B------:R-:W-:Y:S02]  /*0bd0*/  HADD2.F32 R88, -RZ, R115.H1_H1 ;  /* 0x30000073ff587230 */ /* 0x000fe40000004100 */
[----:B------:R-:W-:Y:S01]  /*0be0*/  FADD.FTZ R135, -R98, R90 ;  /* 0x0000005a62877221 */ /* 0x000fe20000010100 */
[C---:B-----5:R-:W-:Y:S01]  /*0bf0*/  FMUL.FTZ R3, R100.reuse, R3 ;  /* 0x0000000364037220 */ /* 0x060fe20000410000 */
[----:B------:R-:W-:Y:S01]  /*0c00*/  FMUL.FTZ R134, R100, R89 ;  /* 0x0000005964867220 */ /* 0x000fe20000410000 */
[----:B----4-:R-:W-:Y:S01]  /*0c10*/  FMUL.FTZ R122, R84, R99 ;  /* 0x00000063547a7220 */ /* 0x010fe20000410000 */
[----:B------:R-:W-:Y:S01]  /*0c20*/  FADD.FTZ R24, R24, R84 ;  /* 0x0000005418187221 */ /* 0x000fe20000010000 */
[----:B------:R-:W-:Y:S01]  /*0c30*/  FFMA.FTZ R48, R84, R3, R48 ;  /* 0x0000000354307223 */ /* 0x000fe20000010030 */
[----:B------:R-:W-:Y:S01]  /*0c40*/  FMUL.FTZ R131, R85, R88 ;  /* 0x0000005855837220 */ /* 0x000fe20000410000 */
[----:B------:R-:W-:Y:S01]  /*0c50*/  FADD.FTZ R25, R25, R85 ;  /* 0x0000005519197221 */ /* 0x000fe20000010000 */
[----:B------:R-:W-:Y:S01]  /*0c60*/  FFMA.FTZ R49, R85, R134, R49 ;  /* 0x0000008655317223 */ /* 0x000fe20000010031 */
[----:B------:R-:W-:Y:S01]  /*0c70*/  FMUL.FTZ R135, R100, R135 ;  /* 0x0000008764877220 */ /* 0x000fe20000410000 */
[----:B------:R-:W-:Y:S01]  /*0c80*/  FADD.FTZ R84, RZ, R122 ;  /* 0x0000007aff547221 */ /* 0x000fe20000010000 */
[----:B------:R-:W-:Y:S01]  /*0c90*/  FFMA.FTZ R85, R3, R122, RZ ;  /* 0x0000007a03557223 */ /* 0x000fe200000100ff */
[----:B------:R-:W-:Y:S01]  /*0ca0*/  FMUL.FTZ R133, R86, R133 ;  /* 0x0000008556857220 */ /* 0x000fe20000410000 */
[----:B------:R-:W-:Y:S01]  /*0cb0*/  FADD.FTZ R26, R26, R86 ;  /* 0x000000561a1a7221 */ /* 0x000fe20000010000 */
[----:B------:R-:W-:Y:S01]  /*0cc0*/  FFMA.FTZ R50, R86, R135, R50 ;  /* 0x0000008756327223 */ /* 0x000fe20000010032 */
        /* <DEDUP_REMOVED lines=9> */
[----:B------:R-:W-:Y:S01]  /*0d60*/  IADD3 R99, PT, PT, R114, 0x100, RZ ;  /* 0x0000010072637810 */ /* 0x000fe20007ffe0ff */
[----:B------:R-:W-:Y:S01]  /*0d70*/  FADD.FTZ R167, R167, R156 ;  /* 0x0000009ca7a77221 */ /* 0x000fe20000010000 */
[----:B--2---:R-:W-:-:S07]  /*0d80*/  FFMA.FTZ R174, R158, R156, R85 ;  /* 0x0000009c9eae7223 */ /* 0x004fce0000010055 */
.L_x_3041:
[----:B------:R-:W-:Y:S05]  /*0d90*/  BSYNC.RECONVERGENT B0 ;  /* 0x0000000000007941 */ /* 0x000fea0003800200 */
.L_x_3040:
[----:B------:R-:W-:Y:S04]  /*0da0*/  BSSY.RECONVERGENT B0, `(.L_x_3042) ;  /* 0x0000036000007945 */ /* 0x000fe80003800200 */
[----:B------:R-:W-:Y:S05]  /*0db0*/  @!P0 BRA `(.L_x_3043) ;  /* 0x0000000000d08947 */ /* 0x000fea0003800000 */
        /* <DEDUP_REMOVED lines=19> */
[--C-:B------:R-:W-:Y:S01]  /*0ef0*/  HADD2.F32 R137, -RZ, R117.reuse.H0_H0 ;  /* 0x20000075ff897230 */ /* 0x100fe20000004100 */
[----:B------:R-:W-:Y:S01]  /*0f00*/  IADD3 R99, PT, PT, R99, 0x100, RZ ;  /* 0x0000010063637810 */ /* 0x000fe20007ffe0ff */
[C---:B---3--:R-:W-:Y:S01]  /*0f10*/  FADD.FTZ R121, -R98.reuse, R88 ;  /* 0x0000005862797221 */ /* 0x048fe20000010100 */
[----:B------:R-:W-:Y:S01]  /*0f20*/  FADD.FTZ R89, -R98, R89 ;  /* 0x0000005962597221 */ /* 0x000fe20000010100 */
[----:B------:R-:W-:Y:S02]  /*0f30*/  HADD2.F32 R88, -RZ, R117.H1_H1 ;  /* 0x30000075ff587230 */ /* 0x000fe40000004100 */
[C---:B-----5:R-:W-:Y:S01]  /*0f40*/  FMUL.FTZ R121, R100.reuse, R121 ;  /* 0x0000007964797220 */ /* 0x060fe20000410000 */
[----:B------:R-:W-:Y:S01]  /*0f50*/  FMUL.FTZ R136, R100, R89 ;  /* 0x0000005964887220 */ /* 0x000fe20000410000 */
[--C-:B------:R-:W-:Y:S02]  /*0f60*/  HADD2.F32 R89, -RZ, R118.reuse.H0_H0 ;  /* 0x20000076ff597230 */ /* 0x100fe40000004100 */
[----:B----4-:R-:W-:Y:S01]  /*0f70*/  FMUL.FTZ R124, R84, R137 ;  /* 0x00000089547c7220 */ /* 0x010fe20000410000 */
        /* <DEDUP_REMOVED lines=12> */
[----:B------:R-:W-:Y:S01]  /*1040*/  FADD.FTZ R91, -R98, R91 ;  /* 0x0000005b625b7221 */ /* 0x000fe20000010100 */
        /* <DEDUP_REMOVED lines=10> */
[----:B--2---:R-:W-:-:S07]  /*10f0*/  FFMA.FTZ R174, R160, R157, R85 ;  /* 0x0000009da0ae7223 */ /* 0x004fce0000010055 */
.L_x_3043:
[----:B------:R-:W-:Y:S05]  /*1100*/  BSYNC.RECONVERGENT B0 ;  /* 0x0000000000007941 */ /* 0x000fea0003800200 */
.L_x_3042:
        /* <DEDUP_REMOVED lines=54> */
.L_x_3045:
[----:B------:R-:W-:Y:S05]  /*1470*/  BSYNC.RECONVERGENT B0 ;  /* 0x0000000000007941 */ /* 0x000fea0003800200 */
.L_x_3044:
        /* <DEDUP_REMOVED lines=54> */
.L_x_3047:
[----:B------:R-:W-:Y:S05]  /*17e0*/  BSYNC.RECONVERGENT B0 ;  /* 0x0000000000007941 */ /* 0x000fea0003800200 */
.L_x_3046:
        /* <DEDUP_REMOVED lines=54> */
.L_x_3049:
[----:B------:R-:W-:Y:S05]  /*1b50*/  BSYNC.RECONVERGENT B0 ;  /* 0x0000000000007941 */ /* 0x000fea0003800200 */
.L_x_3048:
[----:B------:R-:W-:Y:S01]  /*1b60*/  ISETP.NE.AND P4, PT, R169, RZ, PT ;  /* 0x000000ffa900720c */ /* 0x000fe20003f85270 */
[----:B------:R-:W-:-:S12]  /*1b70*/  BSSY.RECONVERGENT B0, `(.L_x_3050) ;  /* 0x0000035000007945 */ /* 0x000fd80003800200 */
        /* <DEDUP_REMOVED lines=52> */
.L_x_3051:
[----:B------:R-:W-:Y:S05]  /*1ec0*/  BSYNC.RECONVERGENT B0 ;  /* 0x0000000000007941 */ /* 0x000fea0003800200 */
.L_x_3050:
[----:B------:R-:W0:Y:S01]  /*1ed0*/  SHFL.DOWN PT, R84, R167, 0x10, 0x1f ;  /* 0x0a001f00a7547f89 */ /* 0x000e2200000e0000 */
[----:B------:R-:W-:Y:S03]  /*1ee0*/  BSSY.RECONVERGENT B0, `(.L_x_3052) ;  /* 0x000001f000007945 */ /* 0x000fe60003800200 */
[----:B------:R-:W1:Y:S01]  /*1ef0*/  SHFL.DOWN PT, R85, R174, 0x10, 0x1f ;  /* 0x0a001f00ae557f89 */ /* 0x000e6200000e0000 */
[----:B0-----:R-:W-:Y:S02]  /*1f00*/  FADD.FTZ R84, R84, R167 ;  /* 0x000000a754547221 */ /* 0x001fe40000010000 */
[----:B------:R-:W0:Y:S01]  /*1f10*/  S2R R167, SR_TID.X ;  /* 0x0000000000a77919 */ /* 0x000e220000002100 */
[----:B-1----:R-:W-:Y:S02]  /*1f20*/  FADD.FTZ R85, R85, R174 ;  /* 0x000000ae55557221 */ /* 0x002fe40000010000 */
[----:B------:R-:W1:Y:S04]  /*1f30*/  SHFL.DOWN PT, R87, R84, 0x8, 0x1f ;  /* 0x09001f0054577f89 */ /* 0x000e6800000e0000 */
[----:B------:R-:W2:Y:S01]  /*1f40*/  SHFL.DOWN PT, R86, R85, 0x8, 0x1f ;  /* 0x09001f0055567f89 */ /* 0x000ea200000e0000 */
[----:B-1----:R-:W-:Y:S01]  /*1f50*/  FADD.FTZ R87, R84, R87 ;  /* 0x0000005754577221 */ /* 0x002fe20000010000 */
[----:B--2---:R-:W-:-:S04]  /*1f60*/  FADD.FTZ R86, R85, R86 ;  /* 0x0000005655567221 */ /* 0x004fc80000010000 */
[----:B------:R-:W1:Y:S01]  /*1f70*/  SHFL.DOWN PT, R88, R87, 0x4, 0x1f ;  /* 0x08801f0057587f89 */ /* 0x000e6200000e0000 */
[----:B0-----:R-:W-:-:S03]  /*1f80*/  LOP3.LUT P4, RZ, R167, 0x1f, RZ, 0xc0, !PT ;  /* 0x0000001fa7ff7812 */ /* 0x001fc6000788c0ff */
        /* <DEDUP_REMOVED lines=20> */
.L_x_3053:
[----:B------:R-:W-:Y:S05]  /*20d0*/  BSYNC.RECONVERGENT B0 ;  /* 0x0000000000007941 */ /* 0x000fea0003800200 */
.L_x_3052:
        /* <DEDUP_REMOVED lines=33> */
[----:B0-----:R-:W-:Y:S02]  /*22f0*/  IADD3 R101, PT, PT, R101, R84, RZ ;  /* 0x0000005465657210 */ /* 0x001fe40007ffe0ff */
[----:B------:R-:W-:Y:S01]  /*2300*/  FADD.FTZ R98, R98, R177 ;  /* 0x000000b162627221 */ /* 0x000fe20000010000 */
[----:B------:R-:W-:Y:S01]  /*2310*/  FADD.FTZ R94, R99, R174 ;  /* 0x000000ae635e7221 */ /* 0x000fe20000010000 */
[----:B------:R-:W-:Y:S02]  /*2320*/  ISETP.GE.AND P5, PT, R101, R85, PT ;  /* 0x000000556500720c */ /* 0x000fe40003fa6270 */
[----:B------:R-:W-:Y:S01]  /*2330*/  FMUL.FTZ R95, R98, UR9 ;  /* 0x00000009625f7c20 */ /* 0x000fe20008410000 */
[----:B------:R-:W-:Y:S01]  /*2340*/  FMUL.FTZ R94, R94, UR9 ;  /* 0x000000095e5e7c20 */ /* 0x000fe20008410000 */
[----:B-1----:R-:W-:-:S02]  /*2350*/  ISETP.NE.AND P4, PT, R86, RZ, PT ;  /* 0x000000ff5600720c */ /* 0x002fc40003f85270 */
[----:B------:R-:W-:Y:S02]  /*2360*/  P2R R98, PR, RZ, 0x20 ;  /* 0x00000020ff627803 */ /* 0x000fe40000000000 */
        /* <DEDUP_REMOVED lines=17> */
[----:B------:R-:W-:Y:S01]  /*2480*/  LOP3.LUT P4, RZ, R103, 0xff, RZ, 0xc0, !PT ;  /* 0x000000ff67ff7812 */ /* 0x000fe2000788c0ff */
[----:B------:R-:W-:Y:S02]  /*2490*/  FFMA.FTZ R86, R134, R94, R95 ;  /* 0x0000005e86567223 */ /* 0x000fe4000001005f */
[----:B------:R-:W-:-:S04]  /*24a0*/  FADD.FTZ R85, R122, -R85 ;  /* 0x800000557a557221 */ /* 0x000fc80000010000 */
[----:B-----5:R-:W-:-:S04]  /*24b0*/  FMUL.FTZ R85, R100, R85 ;  /* 0x0000005564557220 */ /* 0x020fc80000410000 */
[----:B------:R-:W-:-:S05]  /*24c0*/  FMUL.FTZ R85, R85, UR14 ;  /* 0x0000000e55557c20 */ /* 0x000fca0008410000 */
[----:B------:R-:W-:Y:S01]  /*24d0*/  SEL R84, R85, RZ, P4 ;  /* 0x000000ff55547207 */ /* 0x000fe20002000000 */
[----:B------:R-:W-:Y:S01]  /*24e0*/  FADD.FTZ R85, R131, -R86 ;  /* 0x8000005683557221 */ /* 0x000fe20000010000 */
[----:B------:R-:W-:Y:S01]  /*24f0*/  FFMA.FTZ R86, R135, R94, R95 ;  /* 0x0000005e87567223 */ /* 0x000fe2000001005f */
[----:B------:R-:W-:Y:S02]  /*2500*/  LOP3.LUT P4, RZ, R103, 0xff00, RZ, 0xc0, !PT ;  /* 0x0000ff0067ff7812 */ /* 0x000fe4000788c0ff */
[----:B------:R-:W-:Y:S01]  /*2510*/  FMUL.FTZ R85, R100, R85 ;  /* 0x0000005564557220 */ /* 0x000fe20000410000 */
[----:B------:R-:W-:-:S03]  /*2520*/  FADD.FTZ R87, R133, -R86 ;  /* 0x8000005685577221 */ /* 0x000fc60000010000 */
[----:B------:R-:W-:Y:S01]  /*2530*/  FMUL.FTZ R85, R85, UR14 ;  /* 0x0000000e55557c20 */ /* 0x000fe20008410000 */
[----:B------:R-:W-:-:S04]  /*2540*/  FMUL.FTZ R87, R100, R87 ;  /* 0x0000005764577220 */ /* 0x000fc80000410000 */
[----:B------:R-:W-:Y:S01]  /*2550*/  SEL R85, R85, RZ, P4 ;  /* 0x000000ff55557207 */ /* 0x000fe20002000000 */
[----:B------:R-:W-:Y:S01]  /*2560*/  FMUL.FTZ R87, R87, UR14 ;  /* 0x0000000e57577c20 */ /* 0x000fe20008410000 */
[----:B------:R-:W-:-:S04]  /*2570*/  LOP3.LUT P4, RZ, R103, 0xff0000, RZ, 0xc0, !PT ;  /* 0x00ff000067ff7812 */ /* 0x000fc8000788c0ff */
[----:B------:R-:W-:Y:S01]  /*2580*/  SEL R86, R87, RZ, P4 ;  /* 0x000000ff57567207 */ /* 0x000fe20002000000 */
[----:B------:R-:W-:Y:S01]  /*2590*/  FFMA.FTZ R87, R158, R94, R95 ;  /* 0x0000005e9e577223 */ /* 0x000fe2000001005f */
[----:B------:R-:W-:-:S03]  /*25a0*/  ISETP.GE.U32.AND P4, PT, R103, 0x1000000, PT ;  /* 0x010000006700780c */ /* 0x000fc60003f86070 */
[----:B------:R-:W-:-:S04]  /*25b0*/  FADD.FTZ R87, R156, -R87 ;  /* 0x800000579c577221 */ /* 0x000fc80000010000 */
[----:B------:R-:W-:-:S04]  /*25c0*/  FMUL.FTZ R87, R100, R87 ;  /* 0x0000005764577220 */ /* 0x000fc80000410000 */
[----:B------:R-:W-:-:S05]  /*25d0*/  FMUL.FTZ R87, R87, UR14 ;  /* 0x0000000e57577c20 */ /* 0x000fca0008410000 */
[----:B------:R-:W-:Y:S01]  /*25e0*/  SEL R87, R87, RZ, P4 ;  /* 0x000000ff57577207 */ /* 0x000fe20002000000 */
[----:B------:R-:W-:Y:S06]  /*25f0*/  BRA `(.L_x_3059) ;  /* 0x0000000c00807947 */ /* 0x000fec0003800000 */
.L_x_3058:
[-CC-:B------:R-:W-:Y:S01]  /*2600*/  FFMA.FTZ R77, R3, R94.reuse, R95.reuse ;  /* 0x0000005e034d7223 */ /* 0x180fe2000001005f */
[----:B------:R-:W-:Y:S01]  /*2610*/  FFMA.FTZ R78, R134, R94, R95 ;  /* 0x0000005e864e7223 */ /* 0x000fe2000001005f */
[----:B------:R-:W-:Y:S02]  /*2620*/  LOP3.LUT P4, RZ, R103, 0xff, RZ, 0xc0, !PT ;  /* 0x000000ff67ff7812 */ /* 0x000fe4000788c0ff */
[----:B------:R-:W-:-:S04]  /*2630*/  FADD.FTZ R77, R122, -R77 ;  /* 0x8000004d7a4d7221 */ /* 0x000fc80000010000 */
[----:B-----5:R-:W-:Y:S01]  /*2640*/  FMUL.FTZ R76, R100, R77 ;  /* 0x0000004d644c7220 */ /* 0x020fe20000410000 */
[----:B------:R-:W-:Y:S01]  /*2650*/  FADD.FTZ R77, R131, -R78 ;  /* 0x8000004e834d7221 */ /* 0x000fe20000010000 */
[----:B------:R-:W-:Y:S02]  /*2660*/  FFMA.FTZ R78, R135, R94, R95 ;  /* 0x0000005e874e7223 */ /* 0x000fe4000001005f */
[----:B------:R-:W-:Y:S01]  /*2670*/  FMUL.FTZ R84, R76, UR14 ;  /* 0x0000000e4c547c20 */ /* 0x000fe20008410000 */
[----:B------:R-:W-:Y:S01]  /*2680*/  FMUL.FTZ R77, R100, R77 ;  /* 0x0000004d644d7220 */ /* 0x000fe20000410000 */
[----:B------:R-:W-:-:S03]  /*2690*/  FADD.FTZ R79, R133, -R78 ;  /* 0x8000004e854f7221 */ /* 0x000fc60000010000 */
[----:B------:R-:W-:Y:S01]  /*26a0*/  SEL R84, R84, RZ, P4 ;  /* 0x000000ff54547207 */ /* 0x000fe20002000000 */
[----:B------:R-:W-:Y:S01]  /*26b0*/  FMUL.FTZ R78, R100, R79 ;  /* 0x0000004f644e7220 */ /* 0x000fe20000410000 */
[----:B------:R-:W-:Y:S01]  /*26c0*/  FFMA.FTZ R79, R158, R94, R95 ;  /* 0x0000005e9e4f7223 */ /* 0x000fe2000001005f */
[----:B------:R-:W-:Y:S01]  /*26d0*/  FMUL.FTZ R85, R77, UR14 ;  /* 0x0000000e4d557c20 */ /* 0x000fe20008410000 */
[----:B------:R-:W-:Y:S01]  /*26e0*/  LOP3.LUT P4, RZ, R103, 0xff00, RZ, 0xc0, !PT ;  /* 0x0000ff0067ff7812 */ /* 0x000fe2000788c0ff */
[----:B------:R-:W-:Y:S01]  /*26f0*/  FMUL.FTZ R86, R78, UR14 ;  /* 0x0000000e4e567c20 */ /* 0x000fe20008410000 */
[----:B------:R-:W-:Y:S02]  /*2700*/  FADD.FTZ R79, R156, -R79 ;  /* 0x8000004f9c4f7221 */ /* 0x000fe40000010000 */
[----:B------:R-:W-:Y:S02]  /*2710*/  SEL R85, R85, RZ, P4 ;  /* 0x000000ff55557207 */ /* 0x000fe40002000000 */
[----:B------:R-:W-:Y:S01]  /*2720*/  LOP3.LUT P4, RZ, R103, 0xff0000, RZ, 0xc0, !PT ;  /* 0x00ff000067ff7812 */ /* 0x000fe2000788c0ff */
[----:B------:R-:W-:-:S03]  /*2730*/  FMUL.FTZ R79, R100, R79 ;  /* 0x0000004f644f7220 */ /* 0x000fc60000410000 */
[----:B------:R-:W-:Y:S01]  /*2740*/  SEL R86, R86, RZ, P4 ;  /* 0x000000ff56567207 */ /* 0x000fe20002000000 */
[----:B------:R-:W-:Y:S01]  /*2750*/  FMUL.FTZ R87, R79, UR14 ;  /* 0x0000000e4f577c20 */ /* 0x000fe20008410000 */
[----:B------:R-:W-:-:S04]  /*2760*/  ISETP.GE.U32.AND P4, PT, R103, 0x1000000, PT ;  /* 0x010000006700780c */ /* 0x000fc80003f86070 */
[----:B------:R-:W-:Y:S01]  /*2770*/  SEL R87, R87, RZ, P4 ;  /* 0x000000ff57577207 */ /* 0x000fe20002000000 */
[----:B------:R-:W-:Y:S08]  /*2780*/  BRA `(.L_x_3059) ;  /* 0x0000000c001c7947 */ /* 0x000ff00003800000 */
.L_x_3057:
        /* <DEDUP_REMOVED lines=8> */
[----:B------:R-:W-:-:S04]  /*2810*/  FADD.FTZ R85, R122, -R85 ;  /* 0x800000557a557221 */ /* 0x000fc80000010000 */
[----:B-----5:R-:W-:Y:S01]  /*2820*/  FFMA.FTZ R84, R100, R85, R52 ;  /* 0x0000005564547223 */ /* 0x020fe20000010034 */
[----:B------:R-:W-:Y:S01]  /*2830*/  FADD.FTZ R85, R131, -R86 ;  /* 0x8000005683557221 */ /* 0x000fe20000010000 */
[----:B------:R-:W-:Y:S02]  /*2840*/  FFMA.FTZ R86, R135, R94, R95 ;  /* 0x0000005e87567223 */ /* 0x000fe4000001005f */
[----:B------:R-:W-:Y:S01]  /*2850*/  FMUL.FTZ R84, R84, UR14 ;  /* 0x0000000e54547c20 */ /* 0x000fe20008410000 */
[----:B------:R-:W-:Y:S01]  /*2860*/  FFMA.FTZ R85, R100, R85, R53 ;  /* 0x0000005564557223 */ /* 0x000fe20000010035 */
[----:B------:R-:W-:-:S03]  /*2870*/  FADD.FTZ R87, R133, -R86 ;  /* 0x8000005685577221 */ /* 0x000fc60000010000 */
[----:B------:R-:W-:Y:S01]  /*2880*/  SEL R84, R84, RZ, P4 ;  /* 0x000000ff54547207 */ /* 0x000fe20002000000 */
[----:B------:R-:W-:Y:S01]  /*2890*/  FFMA.FTZ R86, R100, R87, R54 ;  /* 0x0000005764567223 */ /* 0x000fe20000010036 */
[----:B------:R-:W-:Y:S01]  /*28a0*/  FFMA.FTZ R87, R158, R94, R95 ;  /* 0x0000005e9e577223 */ /* 0x000fe2000001005f */
[----:B------:R-:W-:Y:S01]  /*28b0*/  FMUL.FTZ R85, R85, UR14 ;  /* 0x0000000e55557c20 */ /* 0x000fe20008410000 */
[----:B------:R-:W-:Y:S01]  /*28c0*/  LOP3.LUT P4, RZ, R103, 0xff00, RZ, 0xc0, !PT ;  /* 0x0000ff0067ff7812 */ /* 0x000fe2000788c0ff */
[----:B------:R-:W-:Y:S01]  /*28d0*/  FMUL.FTZ R86, R86, UR14 ;  /* 0x0000000e56567c20 */ /* 0x000fe20008410000 */
[----:B------:R-:W-:Y:S02]  /*28e0*/  FADD.FTZ R87, R156, -R87 ;  /* 0x800000579c577221 */ /* 0x000fe40000010000 */
[----:B------:R-:W-:Y:S02]  /*28f0*/  SEL R85, R85, RZ, P4 ;  /* 0x000000ff55557207 */ /* 0x000fe40002000000 */
[----:B------:R-:W-:Y:S01]  /*2900*/  LOP3.LUT P4, RZ, R103, 0xff0000, RZ, 0xc0, !PT ;  /* 0x00ff000067ff7812 */ /* 0x000fe2000788c0ff */
[----:B------:R-:W-:-:S03]  /*2910*/  FFMA.FTZ R87, R100, R87, R55 ;  /* 0x0000005764577223 */ /* 0x000fc60000010037 */
[----:B------:R-:W-:Y:S01]  /*2920*/  SEL R86, R86, RZ, P4 ;  /* 0x000000ff56567207 */ /* 0x000fe20002000000 */
[----:B------:R-:W-:Y:S01]  /*2930*/  FMUL.FTZ R87, R87, UR14 ;  /* 0x0000000e57577c20 */ /* 0x000fe20008410000 */
[----:B------:R-:W-:-:S04]  /*2940*/  ISETP.GE.U32.AND P4, PT, R103, 0x1000000, PT ;  /* 0x010000006700780c */ /* 0x000fc80003f86070 */
[----:B------:R-:W-:Y:S01]  /*2950*/  SEL R87, R87, RZ, P4 ;  /* 0x000000ff57577207 */ /* 0x000fe20002000000 */
[----:B------:R-:W-:Y:S08]  /*2960*/  BRA `(.L_x_3059) ;  /* 0x0000000800a47947 */ /* 0x000ff00003800000 */
.L_x_3060:
[-CC-:B------:R-:W-:Y:S01]  /*2970*/  FFMA.FTZ R77, R3, R94.reuse, R95.reuse ;  /* 0x0000005e034d7223 */ /* 0x180fe2000001005f */
[----:B------:R-:W-:Y:S01]  /*2980*/  FFMA.FTZ R78, R134, R94, R95 ;  /* 0x0000005e864e7223 */ /* 0x000fe2000001005f */
[----:B------:R-:W-:Y:S02]  /*2990*/  LOP3.LUT P4, RZ, R103, 0xff, RZ, 0xc0, !PT ;  /* 0x000000ff67ff7812 */ /* 0x000fe4000788c0ff */
[----:B------:R-:W-:Y:S01]  /*29a0*/  FADD.FTZ R77, R122, -R77 ;  /* 0x8000004d7a4d7221 */ /* 0x000fe20000010000 */
[----:B------:R-:W-:-:S03]  /*29b0*/  FADD.FTZ R78, R131, -R78 ;  /* 0x8000004e834e7221 */ /* 0x000fc60000010000 */
[C---:B-----5:R-:W-:Y:S01]  /*29c0*/  FFMA.FTZ R76, R100.reuse, R77, R52 ;  /* 0x0000004d644c7223 */ /* 0x060fe20000010034 */
[----:B------:R-:W-:Y:S01]  /*29d0*/  FFMA.FTZ R77, R100, R78, R53 ;  /* 0x0000004e644d7223 */ /* 0x000fe20000010035 */
[----:B------:R-:W-:Y:S02]  /*29e0*/  FFMA.FTZ R78, R135, R94, R95 ;  /* 0x0000005e874e7223 */ /* 0x000fe4000001005f */
[----:B------:R-:W-:Y:S01]  /*29f0*/  FMUL.FTZ R84, R76, UR14 ;  /* 0x0000000e4c547c20 */ /* 0x000fe20008410000 */
[----:B------:R-:W-:Y:S01]  /*2a00*/  FMUL.FTZ R85, R77, UR14 ;  /* 0x0000000e4d557c20 */ /* 0x000fe20008410000 */
[----:B------:R-:W-:-:S03]  /*2a10*/  FADD.FTZ R79, R133, -R78 ;  /* 0x8000004e854f7221 */ /* 0x000fc60000010000 */
[----:B------:R-:W-:Y:S01]  /*2a20*/  SEL R84, R84, RZ, P4 ;  /* 0x000000ff54547207 */ /* 0x000fe20002000000 */
[----:B------:R-:W-:Y:S01]  /*2a30*/  FFMA.FTZ R78, R100, R79, R54 ;  /* 0x0000004f644e7223 */ /* 0x000fe20000010036 */
[----:B------:R-:W-:Y:S01]  /*2a40*/  FFMA.FTZ R79, R158, R94, R95 ;  /* 0x0000005e9e4f7223 */ /* 0x000fe2000001005f */
[----:B------:R-:W-:Y:S02]  /*2a50*/  LOP3.LUT P4, RZ, R103, 0xff00, RZ, 0xc0, !PT ;  /* 0x0000ff0067ff7812 */ /* 0x000fe4000788c0ff */
[----:B------:R-:W-:Y:S01]  /*2a60*/  FMUL.FTZ R86, R78, UR14 ;  /* 0x0000000e4e567c20 */ /* 0x000fe20008410000 */
[----:B------:R-:W-:Y:S01]  /*2a70*/  FADD.FTZ R79, R156, -R79 ;  /* 0x8000004f9c4f7221 */ /* 0x000fe20000010000 */
        /* <DEDUP_REMOVED lines=8> */
.L_x_3056:
        /* <DEDUP_REMOVED lines=14> */
[----:B------:R-:W-:Y:S02]  /*2be0*/  SEL R84, R81, RZ, P4 ;  /* 0x000000ff51547207 */ /* 0x000fe40002000000 */
[----:B------:R-:W-:-:S04]  /*2bf0*/  LOP3.LUT P4, RZ, R102, 0xff, RZ, 0xc0, !PT ;  /* 0x000000ff66ff7812 */ /* 0x000fc8000788c0ff */
        /* <DEDUP_REMOVED lines=11> */
[----:B------:R-:W-:Y:S02]  /*2cb0*/  SEL R81, R81, RZ, P4 ;  /* 0x000000ff51517207 */ /* 0x000fe40002000000 */
[----:B------:R-:W-:-:S04]  /*2cc0*/  LOP3.LUT P4, RZ, R103, 0xff0000, RZ, 0xc0, !PT ;  /* 0x00ff000067ff7812 */ /* 0x000fc8000788c0ff */
[----:B------:R-:W-:Y:S02]  /*2cd0*/  SEL R86, R83, RZ, P4 ;  /* 0x000000ff53567207 */ /* 0x000fe40002000000 */
[----:B------:R-:W-:-:S04]  /*2ce0*/  LOP3.LUT P4, RZ, R102, 0xff0000, RZ, 0xc0, !PT ;  /* 0x00ff000066ff7812 */ /* 0x000fc8000788c0ff */
[----:B------:R-:W-:Y:S01]  /*2cf0*/  SEL R82, R83, RZ, P4 ;  /* 0x000000ff53527207 */ /* 0x000fe20002000000 */
[----:B------:R-:W-:Y:S01]  /*2d00*/  FFMA.FTZ R83, R158, R94, R95 ;  /* 0x0000005e9e537223 */ /* 0x000fe2000001005f */
[----:B------:R-:W-:-:S03]  /*2d10*/  ISETP.GE.U32.AND P4, PT, R103, 0x1000000, PT ;  /* 0x010000006700780c */ /* 0x000fc60003f86070 */
[----:B------:R-:W-:-:S04]  /*2d20*/  FADD.FTZ R83, R156, -R83 ;  /* 0x800000539c537221 */ /* 0x000fc80000010000 */
[----:B------:R-:W-:-:S04]  /*2d30*/  FMUL.FTZ R83, R100, R83 ;  /* 0x0000005364537220 */ /* 0x000fc80000410000 */
[----:B------:R-:W-:-:S05]  /*2d40*/  FMUL.FTZ R83, R83, UR14 ;  /* 0x0000000e53537c20 */ /* 0x000fca0008410000 */
[----:B------:R-:W-:Y:S02]  /*2d50*/  SEL R87, R83, RZ, P4 ;  /* 0x000000ff53577207 */ /* 0x000fe40002000000 */
[----:B------:R-:W-:-:S04]  /*2d60*/  ISETP.GE.U32.AND P4, PT, R102, 0x1000000, PT ;  /* 0x010000006600780c */ /* 0x000fc80003f86070 */
[----:B------:R-:W-:Y:S01]  /*2d70*/  SEL R83, R83, RZ, P4 ;  /* 0x000000ff53537207 */ /* 0x000fe20002000000 */
[----:B------:R-:W-:Y:S08]  /*2d80*/  BRA `(.L_x_3059) ;  /* 0x00000004009c7947 */ /* 0x000ff00003800000 */
.L_x_3062:
        /* <DEDUP_REMOVED lines=11> */
[----:B------:R-:W-:Y:S01]  /*2e40*/  FMUL.FTZ R81, R77, UR14 ;  /* 0x0000000e4d517c20 */ /* 0x000fe20008410000 */
[----:B------:R-:W-:Y:S01]  /*2e50*/  LOP3.LUT P4, RZ, R102, 0xff, RZ, 0xc0, !PT ;  /* 0x000000ff66ff7812 */ /* 0x000fe2000788c0ff */
[----:B------:R-:W-:Y:S01]  /*2e60*/  FMUL.FTZ R78, R100, R79 ;  /* 0x0000004f644e7220 */ /* 0x000fe20000410000 */
[----:B------:R-:W-:Y:S02]  /*2e70*/  FFMA.FTZ R79, R158, R94, R95 ;  /* 0x0000005e9e4f7223 */ /* 0x000fe4000001005f */
[----:B------:R-:W-:Y:S01]  /*2e80*/  SEL R80, R80, RZ, P4 ;  /* 0x000000ff50507207 */ /* 0x000fe20002000000 */
[----:B------:R-:W-:Y:S01]  /*2e90*/  FMUL.FTZ R82, R78, UR14 ;  /* 0x0000000e4e527c20 */ /* 0x000fe20008410000 */
[----:B------:R-:W-:Y:S01]  /*2ea0*/  LOP3.LUT P4, RZ, R103, 0xff00, RZ, 0xc0, !PT ;  /* 0x0000ff0067ff7812 */ /* 0x000fe2000788c0ff */
[----:B------:R-:W-:-:S03]  /*2eb0*/  FADD.FTZ R79, R156, -R79 ;  /* 0x8000004f9c4f7221 */ /* 0x000fc60000010000 */
[----:B------:R-:W-:Y:S01]  /*2ec0*/  SEL R85, R81, RZ, P4 ;  /* 0x000000ff51557207 */ /* 0x000fe20002000000 */
[----:B------:R-:W-:Y:S01]  /*2ed0*/  FMUL.FTZ R79, R100, R79 ;  /* 0x0000004f644f7220 */ /* 0x000fe20000410000 */
[----:B------:R-:W-:-:S03]  /*2ee0*/  LOP3.LUT P4, RZ, R102, 0xff00, RZ, 0xc0, !PT ;  /* 0x0000ff0066ff7812 */ /* 0x000fc6000788c0ff */
[----:B------:R-:W-:Y:S01]  /*2ef0*/  FMUL.FTZ R83, R79, UR14 ;  /* 0x0000000e4f537c20 */ /* 0x000fe20008410000 */
        /* <DEDUP_REMOVED lines=10> */
.L_x_3061:
        /* <DEDUP_REMOVED lines=21> */
[----:B------:R-:W-:Y:S01]  /*30f0*/  FFMA.FTZ R82, R135, R94, R95 ;  /* 0x0000005e87527223 */ /* 0x000fe2000001005f */
[----:B------:R-:W-:-:S03]  /*3100*/  LOP3.LUT P4, RZ, R103, 0xff0000, RZ, 0xc0, !PT ;  /* 0x00ff000067ff7812 */ /* 0x000fc6000788c0ff */
[----:B------:R-:W-:-:S04]  /*3110*/  FADD.FTZ R83, R133, -R82 ;  /* 0x8000005285537221 */ /* 0x000fc80000010000 */
[----:B------:R-:W-:-:S04]  /*3120*/  FFMA.FTZ R83, R100, R83, R54 ;  /* 0x0000005364537223 */ /* 0x000fc80000010036 */
[----:B------:R-:W-:-:S05]  /*3130*/  FMUL.FTZ R83, R83, UR14 ;  /* 0x0000000e53537c20 */ /* 0x000fca0008410000 */
[----:B------:R-:W-:Y:S02]  /*3140*/  SEL R86, R83, RZ, P4 ;  /* 0x000000ff53567207 */ /* 0x000fe40002000000 */
[----:B------:R-:W-:-:S04]  /*3150*/  LOP3.LUT P4, RZ, R102, 0xff0000, RZ, 0xc0, !PT ;  /* 0x00ff000066ff7812 */ /* 0x000fc8000788c0ff */
[----:B------:R-:W-:Y:S01]  /*3160*/  SEL R82, R83, RZ, P4 ;  /* 0x000000ff53527207 */ /* 0x000fe20002000000 */
[----:B------:R-:W-:Y:S01]  /*3170*/  FFMA.FTZ R83, R158, R94, R95 ;  /* 0x0000005e9e537223 */ /* 0x000fe2000001005f */
[----:B------:R-:W-:-:S03]  /*3180*/  ISETP.GE.U32.AND P4, PT, R103, 0x1000000, PT ;  /* 0x010000006700780c */ /* 0x000fc60003f86070 */
[----:B------:R-:W-:-:S04]  /*3190*/  FADD.FTZ R83, R156, -R83 ;  /* 0x800000539c537221 */ /* 0x000fc80000010000 */
[----:B------:R-:W-:-:S04]  /*31a0*/  FFMA.FTZ R83, R100, R83, R55 ;  /* 0x0000005364537223 */ /* 0x000fc80000010037 */
[----:B------:R-:W-:-:S05]  /*31b0*/  FMUL.FTZ R83, R83, UR14 ;  /* 0x0000000e53537c20 */ /* 0x000fca0008410000 */
[----:B------:R-:W-:Y:S02]  /*31c0*/  SEL R87, R83, RZ, P4 ;  /* 0x000000ff53577207 */ /* 0x000fe40002000000 */
[----:B------:R-:W-:-:S04]  /*31d0*/  ISETP.GE.U32.AND P4, PT, R102, 0x1000000, PT ;  /* 0x010000006600780c */ /* 0x000fc80003f86070 */
[----:B------:R-:W-:Y:S01]  /*31e0*/  SEL R83, R83, RZ, P4 ;  /* 0x000000ff53537207 */ /* 0x000fe20002000000 */
[----:B------:R-:W-:Y:S08]  /*31f0*/  BRA `(.L_x_3059) ;  /* 0x0000000000807947 */ /* 0x000ff00003800000 */
.L_x_3063:
        /* <DEDUP_REMOVED lines=13> */
[----:B------:R-:W-:Y:S01]  /*32d0*/  LOP3.LUT P4, RZ, R102, 0xff, RZ, 0xc0, !PT ;  /* 0x000000ff66ff7812 */ /* 0x000fe2000788c0ff */
[----:B------:R-:W-:Y:S02]  /*32e0*/  FFMA.FTZ R79, R158, R94, R95 ;  /* 0x0000005e9e4f7223 */ /* 0x000fe4000001005f */
[----:B------:R-:W-:Y:S01]  /*32f0*/  FMUL.FTZ R82, R78, UR14 ;  /* 0x0000000e4e527c20 */ /* 0x000fe20008410000 */
[----:B------:R-:W-:Y:S01]  /*3300*/  SEL R80, R80, RZ, P4 ;  /* 0x000000ff50507207 */ /* 0x000fe20002000000 */
[----:B------:R-:W-:Y:S01]  /*3310*/  FADD.FTZ R79, R156, -R79 ;  /* 0x8000004f9c4f7221 */ /* 0x000fe20000010000 */
[----:B------:R-:W-:-:S03]  /*3320*/  LOP3.LUT P4, RZ, R103, 0xff00, RZ, 0xc0, !PT ;  /* 0x0000ff0067ff7812 */ /* 0x000fc6000788c0ff */
[----:B------:R-:W-:Y:S01]  /*3330*/  FFMA.FTZ R79, R100, R79, R55 ;  /* 0x0000004f644f7223 */ /* 0x000fe20000010037 */
        /* <DEDUP_REMOVED lines=12> */
.L_x_3059:
        /* <DEDUP_REMOVED lines=14> */
.L_x_3055:
[----:B------:R-:W-:Y:S05]  /*34e0*/  BSYNC.RECONVERGENT B0 ;  /* 0x0000000000007941 */ /* 0x000fea0003800200 */
.L_x_3054:
        /* <DEDUP_REMOVED lines=13> */
[-CC-:B------:R-:W-:Y:S01]  /*35c0*/  FFMA.FTZ R78, R136, R94.reuse, R95.reuse ;  /* 0x0000005e884e7223 */ /* 0x180fe2000001005f */
[----:B------:R-:W-:Y:S01]  /*35d0*/  LOP3.LUT P6, RZ, R105, 0xff, RZ, 0xc0, !PT ;  /* 0x000000ff69ff7812 */ /* 0x000fe200078cc0ff */
[-C--:B------:R-:W-:Y:S01]  /*35e0*/  FFMA.FTZ R79, R139, R94.reuse, R95 ;  /* 0x0000005e8b4f7223 */ /* 0x080fe2000001005f */
[----:B------:R-:W-:Y:S01]  /*35f0*/  FADD.FTZ R77, R124, -R77 ;  /* 0x8000004d7c4d7221 */ /* 0x000fe20000010000 */
[----:B------:R-:W-:Y:S01]  /*3600*/  FADD.FTZ R78, R137, -R78 ;  /* 0x8000004e894e7221 */ /* 0x000fe20000010000 */
[----:B------:R-:W-:Y:S01]  /*3610*/  FFMA.FTZ R88, R160, R94, R95 ;  /* 0x0000005ea0587223 */ /* 0x000fe2000001005f */
[----:B------:R-:W-:Y:S01]  /*3620*/  FADD.FTZ R79, R138, -R79 ;  /* 0x8000004f8a4f7221 */ /* 0x000fe20000010000 */
[C---:B-----5:R-:W-:Y:S01]  /*3630*/  FFMA.FTZ R76, R100.reuse, R77, R56 ;  /* 0x0000004d644c7223 */ /* 0x060fe20000010038 */
[C---:B------:R-:W-:Y:S01]  /*3640*/  FFMA.FTZ R77, R100.reuse, R78, R57 ;  /* 0x0000004e644d7223 */ /* 0x040fe20000010039 */
[----:B------:R-:W-:Y:S01]  /*3650*/  FADD.FTZ R88, R157, -R88 ;  /* 0x800000589d587221 */ /* 0x000fe20000010000 */
[----:B------:R-:W-:Y:S01]  /*3660*/  FFMA.FTZ R78, R100, R79, R58 ;  /* 0x0000004f644e7223 */ /* 0x000fe2000001003a */
[----:B------:R-:W-:Y:S01]  /*3670*/  FMUL.FTZ R80, R76, UR14 ;  /* 0x0000000e4c507c20 */ /* 0x000fe20008410000 */
[----:B------:R-:W-:Y:S01]  /*3680*/  FMUL.FTZ R81, R77, UR14 ;  /* 0x0000000e4d517c20 */ /* 0x000fe20008410000 */
[----:B------:R-:W-:Y:S01]  /*3690*/  FFMA.FTZ R79, R100, R88, R59 ;  /* 0x00000058644f7223 */ /* 0x000fe2000001003b */
        /* <DEDUP_REMOVED lines=18> */
.L_x_3068:
        /* <DEDUP_REMOVED lines=33> */
.L_x_3067:
[----:B0-----:R-:W0:Y:S02]  /*39d0*/  LDC.64 R80, c[0x0][0x478] ;  /* 0x00011e00ff507b82 */ /* 0x001e240000000a00 */
[----:B0-----:R-:W-:-:S04]  /*39e0*/  ISETP.NE.U32.AND P5, PT, R80, RZ, PT ;  /* 0x000000ff5000720c */ /* 0x001fc80003fa5070 */
[----:B------:R-:W-:-:S13]  /*39f0*/  ISETP.NE.AND.EX P5, PT, R81, RZ, PT, P5 ;  /* 0x000000ff5100720c */ /* 0x000fda0003fa5350 */
[----:B------:R-:W-:Y:S05]  /*3a00*/  @!P5 BRA `(.L_x_3070) ;  /* 0x000000000084d947 */ /* 0x000fea0003800000 */
[-CC-:B------:R-:W-:Y:S01]  /*3a10*/  FFMA.FTZ R77, R121, R94.reuse, R95.reuse ;  /* 0x0000005e794d7223 */ /* 0x180fe2000001005f */
[-CC-:B------:R-:W-:Y:S01]  /*3a20*/  FFMA.FTZ R78, R136, R94.reuse, R95.reuse ;  /* 0x0000005e884e7223 */ /* 0x180fe2000001005f */
[----:B------:R-:W-:Y:S01]  /*3a30*/  LOP3.LUT P6, RZ, R105, 0xff, RZ, 0xc0, !PT ;  /* 0x000000ff69ff7812 */ /* 0x000fe200078cc0ff */
[-C--:B------:R-:W-:Y:S01]  /*3a40*/  FFMA.FTZ R79, R139, R94.reuse, R95 ;  /* 0x0000005e8b4f7223 */ /* 0x080fe2000001005f */
[----:B------:R-:W-:Y:S01]  /*3a50*/  FADD.FTZ R77, R124, -R77 ;  /* 0x8000004d7c4d7221 */ /* 0x000fe20000010000 */
[----:B------:R-:W-:Y:S02]  /*3a60*/  FFMA.FTZ R88, R160, R94, R95 ;  /* 0x0000005ea0587223 */ /* 0x000fe4000001005f */
[----:B------:R-:W-:Y:S01]  /*3a70*/  FADD.FTZ R79, R138, -R79 ;  /* 0x8000004f8a4f7221 */ /* 0x000fe20000010000 */
[C---:B-----5:R-:W-:Y:S01]  /*3a80*/  FMUL.FTZ R76, R100.reuse, R77 ;  /* 0x0000004d644c7220 */ /* 0x060fe20000410000 */
[----:B------:R-:W-:Y:S02]  /*3a90*/  FADD.FTZ R77, R137, -R78 ;  /* 0x8000004e894d7221 */ /* 0x000fe40000010000 */
[----:B------:R-:W-:Y:S01]  /*3aa0*/  FMUL.FTZ R78, R100, R79 ;  /* 0x0000004f644e7220 */ /* 0x000fe20000410000 */
[----:B------:R-:W-:Y:S01]  /*3ab0*/  FMUL.FTZ R80, R76, UR14 ;  /* 0x0000000e4c507c20 */ /* 0x000fe20008410000 */
[----:B------:R-:W-:Y:S01]  /*3ac0*/  FMUL.FTZ R77, R100, R77 ;  /* 0x0000004d644d7220 */ /* 0x000fe20000410000 */
[----:B------:R-:W-:Y:S01]  /*3ad0*/  FADD.FTZ R79, R157, -R88 ;  /* 0x800000589d4f7221 */ /* 0x000fe20000010000 */
[----:B------:R-:W-:-:S02]  /*3ae0*/  FMUL.FTZ R82, R78, UR14 ;  /* 0x0000000e4e527c20 */ /* 0x000fc40008410000 */
[----:B------:R-:W-:Y:S01]  /*3af0*/  SEL R84, R80, RZ, P6 ;  /* 0x000000ff50547207 */ /* 0x000fe20003000000 */
[----:B------:R-:W-:Y:S01]  /*3b00*/  FMUL.FTZ R81, R77, UR14 ;  /* 0x0000000e4d517c20 */ /* 0x000fe20008410000 */
[----:B------:R-:W-:Y:S01]  /*3b10*/  LOP3.LUT P6, RZ, R104, 0xff, RZ, 0xc0, !PT ;  /* 0x000000ff68ff7812 */ /* 0x000fe200078cc0ff */
[----:B------:R-:W-:-:S03]  /*3b20*/  FMUL.FTZ R79, R100, R79 ;  /* 0x0000004f644f7220 */ /* 0x000fc60000410000 */
        /* <DEDUP_REMOVED lines=15> */
.L_x_3070:
[-CC-:B------:R-:W-:Y:S01]  /*3c20*/  FFMA.FTZ R81, R121, R94.reuse, R95.reuse ;  /* 0x0000005e79517223 */ /* 0x180fe2000001005f */
[----:B------:R-:W-:Y:S01]  /*3c30*/  LOP3.LUT P6, RZ, R105, 0xff, RZ, 0xc0, !PT ;  /* 0x000000ff69ff7812 */ /* 0x000fe200078cc0ff */
[-CC-:B------:R-:W-:Y:S01]  /*3c40*/  FFMA.FTZ R82, R136, R94.reuse, R95.reuse ;  /* 0x0000005e88527223 */ /* 0x180fe2000001005f */
[-C--:B------:R-:W-:Y:S01]  /*3c50*/  FFMA.FTZ R83, R139, R94.reuse, R95 ;  /* 0x0000005e8b537223 */ /* 0x080fe2000001005f */
[----:B------:R-:W-:Y:S01]  /*3c60*/  FADD.FTZ R81, R124, -R81 ;  /* 0x800000517c517221 */ /* 0x000fe20000010000 */
[----:B------:R-:W-:Y:S02]  /*3c70*/  FFMA.FTZ R88, R160, R94, R95 ;  /* 0x0000005ea0587223 */ /* 0x000fe4000001005f */
[----:B------:R-:W-:Y:S01]  /*3c80*/  FADD.FTZ R83, R138, -R83 ;  /* 0x800000538a537221 */ /* 0x000fe20000010000 */
[----:B-----5:R-:W-:-:S03]  /*3c90*/  FMUL.FTZ R81, R100, R81 ;  /* 0x0000005164517220 */ /* 0x020fc60000410000 */
[----:B------:R-:W-:Y:S01]  /*3ca0*/  FMUL.FTZ R83, R100, R83 ;  /* 0x0000005364537220 */ /* 0x000fe20000410000 */
[----:B------:R-:W-:-:S03]  /*3cb0*/  FMUL.FTZ R81, R81, UR14 ;  /* 0x0000000e51517c20 */ /* 0x000fc60008410000 */
[----:B------:R-:W-:Y:S02]  /*3cc0*/  FMUL.FTZ R83, R83, UR14 ;  /* 0x0000000e53537c20 */ /* 0x000fe40008410000 */
[----:B------:R-:W-:Y:S02]  /*3cd0*/  SEL R84, R81, RZ, P6 ;  /* 0x000000ff51547207 */ /* 0x000fe40003000000 */
[----:B------:R-:W-:-:S04]  /*3ce0*/  LOP3.LUT P6, RZ, R104, 0xff, RZ, 0xc0, !PT ;  /* 0x000000ff68ff7812 */ /* 0x000fc800078cc0ff */
[----:B------:R-:W-:Y:S01]  /*3cf0*/  SEL R80, R81, RZ, P6 ;  /* 0x000000ff51507207 */ /* 0x000fe20003000000 */
[----:B------:R-:W-:Y:S01]  /*3d00*/  FADD.FTZ R81, R137, -R82 ;  /* 0x8000005289517221 */ /* 0x000fe20000010000 */
[----:B------:R-:W-:-:S03]  /*3d10*/  LOP3.LUT P6, RZ, R105, 0xff00, RZ, 0xc0, !PT ;  /* 0x0000ff0069ff7812 */ /* 0x000fc600078cc0ff */
[----:B------:R-:W-:-:S04]  /*3d20*/  FMUL.FTZ R81, R100, R81 ;  /* 0x0000005164517220 */ /* 0x000fc80000410000 */
[----:B------:R-:W-:-:S05]  /*3d30*/  FMUL.FTZ R81, R81, UR14 ;  /* 0x0000000e51517c20 */ /* 0x000fca0008410000 */
[----:B------:R-:W-:Y:S02]  /*3d40*/  SEL R85, R81, RZ, P6 ;  /* 0x000000ff51557207 */ /* 0x000fe40003000000 */
[----:B------:R-:W-:-:S04]  /*3d50*/  LOP3.LUT P6, RZ, R104, 0xff00, RZ, 0xc0, !PT ;  /* 0x0000ff0068ff7812 */ /* 0x000fc800078cc0ff */
[----:B------:R-:W-:Y:S02]  /*3d60*/  SEL R81, R81, RZ, P6 ;  /* 0x000000ff51517207 */ /* 0x000fe40003000000 */
[----:B------:R-:W-:-:S04]  /*3d70*/  LOP3.LUT P6, RZ, R105, 0xff0000, RZ, 0xc0, !PT ;  /* 0x00ff000069ff7812 */ /* 0x000fc800078cc0ff */
[----:B------:R-:W-:Y:S02]  /*3d80*/  SEL R86, R83, RZ, P6 ;  /* 0x000000ff53567207 */ /* 0x000fe40003000000 */
[----:B------:R-:W-:-:S04]  /*3d90*/  LOP3.LUT P6, RZ, R104, 0xff0000, RZ, 0xc0, !PT ;  /* 0x00ff000068ff7812 */ /* 0x000fc800078cc0ff */
[----:B------:R-:W-:Y:S01]  /*3da0*/  SEL R82, R83, RZ, P6 ;  /* 0x000000ff53527207 */ /* 0x000fe20003000000 */
[----:B------:R-:W-:Y:S01]  /*3db0*/  FADD.FTZ R83, R157, -R88 ;  /* 0x800000589d537221 */ /* 0x000fe20000010000 */
[----:B------:R-:W-:-:S03]  /*3dc0*/  ISETP.GE.U32.AND P6, PT, R105, 0x1000000, PT ;  /* 0x010000006900780c */ /* 0x000fc60003fc6070 */
[----:B------:R-:W-:-:S04]  /*3dd0*/  FMUL.FTZ R83, R100, R83 ;  /* 0x0000005364537220 */ /* 0x000fc80000410000 */
[----:B------:R-:W-:-:S05]  /*3de0*/  FMUL.FTZ R83, R83, UR14 ;  /* 0x0000000e53537c20 */ /* 0x000fca0008410000 */
[----:B------:R-:W-:Y:S02]  /*3df0*/  SEL R87, R83, RZ, P6 ;  /* 0x000000ff53577207 */ /* 0x000fe40003000000 */
[----:B------:R-:W-:-:S04]  /*3e00*/  ISETP.GE.U32.AND P6, PT, R104, 0x1000000, PT ;  /* 0x010000006800780c */ /* 0x000fc80003fc6070 */
[----:B------:R-:W-:Y:S01]  /*3e10*/  SEL R83, R83, RZ, P6 ;  /* 0x000000ff53537207 */ /* 0x000fe20003000000 */
[----:B------:R-:W-:Y:S08]  /*3e20*/  BRA `(.L_x_3069) ;  /* 0x0000000400b87947 */ /* 0x000ff00003800000 */
.L_x_3066:
        /* <DEDUP_REMOVED lines=15> */
[C---:B-----5:R-:W-:Y:S01]  /*3f20*/  FFMA.FTZ R76, R100.reuse, R77, R56 ;  /* 0x0000004d644c7223 */ /* 0x060fe20000010038 */
[C---:B------:R-:W-:Y:S01]  /*3f30*/  FFMA.FTZ R77, R100.reuse, R78, R57 ;  /* 0x0000004e644d7223 */ /* 0x040fe20000010039 */
[----:B------:R-:W-:Y:S01]  /*3f40*/  FFMA.FTZ R78, R100, R79, R58 ;  /* 0x0000004f644e7223 */ /* 0x000fe2000001003a */
[----:B------:R-:W-:Y:S01]  /*3f50*/  FADD.FTZ R88, R157, -R88 ;  /* 0x800000589d587221 */ /* 0x000fe20000010000 */
[----:B------:R-:W-:Y:S01]  /*3f60*/  FMUL.FTZ R84, R76, UR14 ;  /* 0x0000000e4c547c20 */ /* 0x000fe20008410000 */
[----:B------:R-:W-:Y:S01]  /*3f70*/  FMUL.FTZ R85, R77, UR14 ;  /* 0x0000000e4d557c20 */ /* 0x000fe20008410000 */
[----:B------:R-:W-:Y:S01]  /*3f80*/  FMUL.FTZ R86, R78, UR14 ;  /* 0x0000000e4e567c20 */ /* 0x000fe20008410000 */
[----:B------:R-:W-:-:S02]  /*3f90*/  FFMA.FTZ R79, R100, R88, R59 ;  /* 0x00000058644f7223 */ /* 0x000fc4000001003b */
        /* <DEDUP_REMOVED lines=9> */
.L_x_3072:
        /* <DEDUP_REMOVED lines=25> */
.L_x_3071:
        /* <DEDUP_REMOVED lines=9> */
[----:B------:R-:W-:Y:S01]  /*4250*/  FFMA.FTZ R88, R160, R94, R95 ;  /* 0x0000005ea0587223 */ /* 0x000fe2000001005f */
[----:B------:R-:W-:Y:S02]  /*4260*/  FADD.FTZ R79, R138, -R79 ;  /* 0x8000004f8a4f7221 */ /* 0x000fe40000010000 */
[C---:B-----5:R-:W-:Y:S01]  /*4270*/  FMUL.FTZ R76, R100.reuse, R77 ;  /* 0x0000004d644c7220 */ /* 0x060fe20000410000 */
[----:B------:R-:W-:Y:S01]  /*4280*/  FADD.FTZ R77, R137, -R78 ;  /* 0x8000004e894d7221 */ /* 0x000fe20000010000 */
[----:B------:R-:W-:Y:S01]  /*4290*/  FMUL.FTZ R78, R100, R79 ;  /* 0x0000004f644e7220 */ /* 0x000fe20000410000 */
[----:B------:R-:W-:Y:S01]  /*42a0*/  FADD.FTZ R79, R157, -R88 ;  /* 0x800000589d4f7221 */ /* 0x000fe20000010000 */
[----:B------:R-:W-:Y:S01]  /*42b0*/  FMUL.FTZ R84, R76, UR14 ;  /* 0x0000000e4c547c20 */ /* 0x000fe20008410000 */
[----:B------:R-:W-:Y:S01]  /*42c0*/  FMUL.FTZ R77, R100, R77 ;  /* 0x0000004d644d7220 */ /* 0x000fe20000410000 */
[----:B------:R-:W-:Y:S01]  /*42d0*/  FMUL.FTZ R86, R78, UR14 ;  /* 0x0000000e4e567c20 */ /* 0x000fe20008410000 */
[----:B------:R-:W-:-:S02]  /*42e0*/  FMUL.FTZ R79, R100, R79 ;  /* 0x0000004f644f7220 */ /* 0x000fc40000410000 */
[----:B------:R-:W-:Y:S01]  /*42f0*/  SEL R84, R84, RZ, P6 ;  /* 0x000000ff54547207 */ /* 0x000fe20003000000 */
[----:B------:R-:W-:Y:S01]  /*4300*/  FMUL.FTZ R85, R77, UR14 ;  /* 0x0000000e4d557c20 */ /* 0x000fe20008410000 */
        /* <DEDUP_REMOVED lines=8> */
.L_x_3073:
        /* <DEDUP_REMOVED lines=11> */
[----:B------:R-:W-:Y:S01]  /*4440*/  SEL R84, R85, RZ, P6 ;  /* 0x000000ff55547207 */ /* 0x000fe20003000000 */
[----:B------:R-:W-:Y:S01]  /*4450*/  FADD.FTZ R85, R137, -R86 ;  /* 0x8000005689557221 */ /* 0x000fe20000010000 */
[----:B------:R-:W-:-:S03]  /*4460*/  LOP3.LUT P6, RZ, R105, 0xff00, RZ, 0xc0, !PT ;  /* 0x0000ff0069ff7812 */ /* 0x000fc600078cc0ff */
[----:B------:R-:W-:-:S04]  /*4470*/  FMUL.FTZ R85, R100, R85 ;  /* 0x0000005564557220 */ /* 0x000fc80000410000 */
[----:B------:R-:W-:-:S05]  /*4480*/  FMUL.FTZ R85, R85, UR14 ;  /* 0x0000000e55557c20 */ /* 0x000fca0008410000 */
[----:B------:R-:W-:Y:S02]  /*4490*/  SEL R85, R85, RZ, P6 ;  /* 0x000000ff55557207 */ /* 0x000fe40003000000 */
[----:B------:R-:W-:-:S04]  /*44a0*/  LOP3.LUT P6, RZ, R105, 0xff0000, RZ, 0xc0, !PT ;  /* 0x00ff000069ff7812 */ /* 0x000fc800078cc0ff */
[----:B------:R-:W-:Y:S01]  /*44b0*/  SEL R86, R87, RZ, P6 ;  /* 0x000000ff57567207 */ /* 0x000fe20003000000 */
[----:B------:R-:W-:Y:S01]  /*44c0*/  FADD.FTZ R87, R157, -R88 ;  /* 0x800000589d577221 */ /* 0x000fe20000010000 */
[----:B------:R-:W-:-:S03]  /*44d0*/  ISETP.GE.U32.AND P6, PT, R105, 0x1000000, PT ;  /* 0x010000006900780c */ /* 0x000fc60003fc6070 */
[----:B------:R-:W-:-:S04]  /*44e0*/  FMUL.FTZ R87, R100, R87 ;  /* 0x0000005764577220 */ /* 0x000fc80000410000 */
[----:B------:R-:W-:-:S05]  /*44f0*/  FMUL.FTZ R87, R87, UR14 ;  /* 0x0000000e57577c20 */ /* 0x000fca0008410000 */
[----:B------:R-:W-:-:S07]  /*4500*/  SEL R87, R87, RZ, P6 ;  /* 0x000000ff57577207 */ /* 0x000fce0003000000 */
.L_x_3069:
        /* <DEDUP_REMOVED lines=10> */
.L_x_3065:
[----:B------:R-:W-:Y:S05]  /*45b0*/  BSYNC.RECONVERGENT B0 ;  /* 0x0000000000007941 */ /* 0x000fea0003800200 */
.L_x_3064:
        /* <DEDUP_REMOVED lines=12> */
[-CC-:B0-2---:R-:W-:Y:S01]  /*4680*/  FFMA.FTZ R77, R123, R94.reuse, R95.reuse ;  /* 0x0000005e7b4d7223 */ /* 0x185fe2000001005f */
        /* <DEDUP_REMOVED lines=32> */
.L_x_3078:
        /* <DEDUP_REMOVED lines=33> */
.L_x_3077:
[----:B0-2---:R-:W0:Y:S02]  /*4aa0*/  LDC.64 R80, c[0x0][0x478] ;  /* 0x00011e00ff507b82 */ /* 0x005e240000000a00 */
        /* <DEDUP_REMOVED lines=36> */
.L_x_3080:
        /* <DEDUP_REMOVED lines=33> */
.L_x_3076:
[----:B------:R-:W-:-:S04]  /*4f00*/  UISETP.NE.U32.AND UP0, UPT, UR16, URZ, UPT ;  /* 0x000000ff1000728c */ /* 0x000fc8000bf05070 */
[----:B------:R-:W-:-:S09]  /*4f10*/  UISETP.NE.AND.EX UP0, UPT, UR17, URZ, UPT, UP0 ;  /* 0x000000ff1100728c */ /* 0x000fd2000bf05300 */
[----:B------:R-:W-:Y:S05]  /*4f20*/  BRA.U !UP0, `(.L_x_3081) ;  /* 0x0000000108d87547 */ /* 0x000fea000b800000 */
[----:B0-2---:R-:W0:Y:S02]  /*4f30*/  LDC.64 R84, c[0x0][0x478] ;  /* 0x00011e00ff547b82 */ /* 0x005e240000000a00 */
        /* <DEDUP_REMOVED lines=28> */
.L_x_3082:
        /* <DEDUP_REMOVED lines=25> */
.L_x_3081:
        /* <DEDUP_REMOVED lines=29> */
.L_x_3083:
        /* <DEDUP_REMOVED lines=24> */
.L_x_3079:
        /* <DEDUP_REMOVED lines=10> */
.L_x_3075:
[----:B------:R-:W-:Y:S05]  /*5680*/  BSYNC.RECONVERGENT B0 ;  /* 0x0000000000007941 */ /* 0x000fea0003800200 */
.L_x_3074:
        /* <DEDUP_REMOVED lines=12> */
[-CC-:B0-23--:R-:W-:Y:S01]  /*5750*/  FFMA.FTZ R77, R125, R94.reuse, R95.reuse ;  /* 0x0000005e7d4d7223 */ /* 0x18dfe2000001005f */
        /* <DEDUP_REMOVED lines=32> */
.L_x_3088:
        /* <DEDUP_REMOVED lines=33> */
.L_x_3087:
[----:B0-23--:R-:W0:Y:S02]  /*5b70*/  LDC.64 R80, c[0x0][0x478] ;  /* 0x00011e00ff507b82 */ /* 0x00de240000000a00 */
        /* <DEDUP_REMOVED lines=36> */
.L_x_3090:
        /* <DEDUP_REMOVED lines=33> */
.L_x_3086:
[----:B------:R-:W-:-:S04]  /*5fd0*/  UISETP.NE.U32.AND UP0, UPT, UR16, URZ, UPT ;  /* 0x000000ff1000728c */ /* 0x000fc8000bf05070 */
[----:B------:R-:W-:-:S09]  /*5fe0*/  UISETP.NE.AND.EX UP0, UPT, UR17, URZ, UPT, UP0 ;  /* 0x000000ff1100728c */ /* 0x000fd2000bf05300 */
[----:B------:R-:W-:Y:S05]  /*5ff0*/  BRA.U !UP0, `(.L_x_3091) ;  /* 0x0000000108d87547 */ /* 0x000fea000b800000 */
[----:B0-23--:R-:W0:Y:S02]  /*6000*/  LDC.64 R84, c[0x0][0x478] ;  /* 0x00011e00ff547b82 */ /* 0x00de240000000a00 */
        /* <DEDUP_REMOVED lines=28> */
.L_x_3092:
        /* <DEDUP_REMOVED lines=25> */
.L_x_3091:
        /* <DEDUP_REMOVED lines=29> */
.L_x_3093:
        /* <DEDUP_REMOVED lines=24> */
.L_x_3089:
        /* <DEDUP_REMOVED lines=10> */
.L_x_3085:
[----:B------:R-:W-:Y:S05]  /*6750*/  BSYNC.RECONVERGENT B0 ;  /* 0x0000000000007941 */ /* 0x000fea0003800200 */
.L_x_3084:
        /* <DEDUP_REMOVED lines=12> */
[-CC-:B0-234-:R-:W-:Y:S01]  /*6820*/  FFMA.FTZ R77, R127, R94.reuse, R95.reuse ;  /* 0x0000005e7f4d7223 */ /* 0x19dfe2000001005f */
        /* <DEDUP_REMOVED lines=32> */
.L_x_3098:
        /* <DEDUP_REMOVED lines=33> */
.L_x_3097:
[----:B0-234-:R-:W0:Y:S02]  /*6c40*/  LDC.64 R80, c[0x0][0x478] ;  /* 0x00011e00ff507b82 */ /* 0x01de240000000a00 */
        /* <DEDUP_REMOVED lines=36> */
.L_x_3100:
        /* <DEDUP_REMOVED lines=33> */
.L_x_3096:
[----:B------:R-:W-:-:S04]  /*70a0*/  UISETP.NE.U32.AND UP0, UPT, UR16, URZ, UPT ;  /* 0x000000ff1000728c */ /* 0x000fc8000bf05070 */
[----:B------:R-:W-:-:S09]  /*70b0*/  UISETP.NE.AND.EX UP0, UPT, UR17, URZ, UPT, UP0 ;  /* 0x000000ff1100728c */ /* 0x000fd2000bf05300 */
[----:B------:R-:W-:Y:S05]  /*70c0*/  BRA.U !UP0, `(.L_x_3101) ;  /* 0x0000000108d87547 */ /* 0x000fea000b800000 */
[----:B0-234-:R-:W0:Y:S02]  /*70d0*/  LDC.64 R84, c[0x0][0x478] ;  /* 0x00011e00ff547b82 */ /* 0x01de240000000a00 */
        /* <DEDUP_REMOVED lines=28> */
.L_x_3102:
        /* <DEDUP_REMOVED lines=25> */
.L_x_3101:
        /* <DEDUP_REMOVED lines=29> */
.L_x_3103:
        /* <DEDUP_REMOVED lines=24> */
.L_x_3099:
        /* <DEDUP_REMOVED lines=10> */
.L_x_3095:
[----:B------:R-:W-:Y:S05]  /*7820*/  BSYNC.RECONVERGENT B0 ;  /* 0x0000000000007941 */ /* 0x000fea0003800200 */
.L_x_3094:
        /* <DEDUP_REMOVED lines=46> */
.L_x_3108:
        /* <DEDUP_REMOVED lines=33> */
.L_x_3107:
        /* <DEDUP_REMOVED lines=37> */
.L_x_3110:
        /* <DEDUP_REMOVED lines=33> */
.L_x_3106:
        /* <DEDUP_REMOVED lines=32> */
.L_x_3112:
[-CC-:B------:R-:W-:Y:S01]  /*8380*/  FFMA.FTZ R84, R168, R94.reuse, R95.reuse ;  /* 0x0000005ea8547223 */ /* 0x180fe2000001005f */
[-CC-:B------:R-:W-:Y:S01]  /*8390*/  FFMA.FTZ R85, R129, R94.reuse, R95.reuse ;  /* 0x0000005e81557223 */ /* 0x180fe2000001005f */
[-C--:B------:R-:W-:Y:S01]  /*83a0*/  FFMA.FTZ R86, R152, R94.reuse, R95 ;  /* 0x0000005e98567223 */ /* 0x080fe2000001005f */
[----:B------:R-:W-:Y:S01]  /*83b0*/  ISETP.GE.U32.AND P6, PT, R112, 0x1000000, PT ;  /* 0x010000007000780c */ /* 0x000fe20003fc6070 */
        /* <DEDUP_REMOVED lines=18> */
[----:B------:R-:W-:-:S04]  /*84e0*/  LOP3.LUT P6, RZ, R112, 0xff0000, RZ, 0xc0, !PT ;  /* 0x00ff000070ff7812 */ /* 0x000fc800078cc0ff */
[----:B------:R-:W-:Y:S01]  /*84f0*/  SEL R86, R95, RZ, P6 ;  /* 0x000000ff5f567207 */ /* 0x000fe20003000000 */
[----:B------:R-:W-:Y:S08]  /*8500*/  BRA `(.L_x_3109) ;  /* 0x0000000000d47947 */ /* 0x000ff00003800000 */
.L_x_3111:
        /* <DEDUP_REMOVED lines=29> */
.L_x_3113:
[-CC-:B------:R-:W-:Y:S01]  /*86e0*/  FFMA.FTZ R84, R168, R94.reuse, R95.reuse ;  /* 0x0000005ea8547223 */ /* 0x180fe2000001005f */
[----:B------:R-:W-:Y:S01]  /*86f0*/  ISETP.GE.U32.AND P6, PT, R112, 0x1000000, PT ;  /* 0x010000007000780c */ /* 0x000fe20003fc6070 */
[----:B------:R-:W-:Y:S02]  /*8700*/  FFMA.FTZ R86, R152, R94, R95 ;  /* 0x0000005e98567223 */ /* 0x000fe4000001005f */
[----:B------:R-:W-:-:S04]  /*8710*/  FADD.FTZ R85, R165, -R84 ;  /* 0x80000054a5557221 */ /* 0x000fc80000010000 */
[----:B-----5:R-:W-:-:S04]  /*8720*/  FMUL.FTZ R85, R100, R85 ;  /* 0x0000005564557220 */ /* 0x020fc80000410000 */
[----:B------:R-:W-:-:S05]  /*8730*/  FMUL.FTZ R85, R85, UR14 ;  /* 0x0000000e55557c20 */ /* 0x000fca0008410000 */
[----:B------:R-:W-:Y:S01]  /*8740*/  SEL R87, R85, RZ, P6 ;  /* 0x000000ff55577207 */ /* 0x000fe20003000000 */
[-CC-:B------:R-:W-:Y:S01]  /*8750*/  FFMA.FTZ R85, R129, R94.reuse, R95.reuse ;  /* 0x0000005e81557223 */ /* 0x180fe2000001005f */
[----:B------:R-:W-:Y:S01]  /*8760*/  LOP3.LUT P6, RZ, R112, 0xff, RZ, 0xc0, !PT ;  /* 0x000000ff70ff7812 */ /* 0x000fe200078cc0ff */
[----:B------:R-:W-:Y:S02]  /*8770*/  FFMA.FTZ R95, R155, R94, R95 ;  /* 0x0000005e9b5f7223 */ /* 0x000fe4000001005f */
[----:B------:R-:W-:Y:S02]  /*8780*/  FADD.FTZ R85, R132, -R85 ;  /* 0x8000005584557221 */ /* 0x000fe40000010000 */
[----:B------:R-:W-:Y:S02]  /*8790*/  FADD.FTZ R95, R154, -R95 ;  /* 0x8000005f9a5f7221 */ /* 0x000fe40000010000 */
[C---:B------:R-:W-:Y:S02]  /*87a0*/  FMUL.FTZ R85, R100.reuse, R85 ;  /* 0x0000005564557220 */ /* 0x040fe40000410000 */
[----:B------:R-:W-:-:S02]  /*87b0*/  FMUL.FTZ R95, R100, R95 ;  /* 0x0000005f645f7220 */ /* 0x000fc40000410000 */
[----:B------:R-:W-:Y:S02]  /*87c0*/  FMUL.FTZ R85, R85, UR14 ;  /* 0x0000000e55557c20 */ /* 0x000fe40008410000 */
[----:B------:R-:W-:-:S03]  /*87d0*/  FMUL.FTZ R95, R95, UR14 ;  /* 0x0000000e5f5f7c20 */ /* 0x000fc60008410000 */
[----:B------:R-:W-:Y:S01]  /*87e0*/  SEL R84, R85, RZ, P6 ;  /* 0x000000ff55547207 */ /* 0x000fe20003000000 */
[----:B------:R-:W-:Y:S01]  /*87f0*/  FADD.FTZ R85, R153, -R86 ;  /* 0x8000005699557221 */ /* 0x000fe20000010000 */
[----:B------:R-:W-:-:S03]  /*8800*/  LOP3.LUT P6, RZ, R112, 0xff00, RZ, 0xc0, !PT ;  /* 0x0000ff0070ff7812 */ /* 0x000fc600078cc0ff */
[----:B------:R-:W-:-:S04]  /*8810*/  FMUL.FTZ R85, R100, R85 ;  /* 0x0000005564557220 */ /* 0x000fc80000410000 */
[----:B------:R-:W-:-:S05]  /*8820*/  FMUL.FTZ R85, R85, UR14 ;  /* 0x0000000e55557c20 */ /* 0x000fca0008410000 */
[----:B------:R-:W-:Y:S02]  /*8830*/  SEL R85, R85, RZ, P6 ;  /* 0x000000ff55557207 */ /* 0x000fe40003000000 */
[----:B------:R-:W-:-:S04]  /*8840*/  LOP3.LUT P6, RZ, R112, 0xff0000, RZ, 0xc0, !PT ;  /* 0x00ff000070ff7812 */ /* 0x000fc800078cc0ff */
[----:B------:R-:W-:-:S09]  /*8850*/  SEL R86, R95, RZ, P6 ;  /* 0x000000ff5f567207 */ /* 0x000fd20003000000 */
.L_x_3109:
[----:B------:R-:W0:Y:S08]  /*8860*/  @P5 LDC.64 R88, c[0x0][0x478] ;  /* 0x00011e00ff585b82 */ /* 0x000e300000000a00 */
[----:B------:R-:W1:Y:S01]  /*8870*/  LDC.64 R90, c[0x0][0x468] ;  /* 0x00011a00ff5a7b82 */ /* 0x000e620000000a00 */
[----:B0-----:R-:W-:-:S07]  /*8880*/  @P5 IMAD.WIDE.U32 R92, R114, 0x10, R88 ;  /* 0x00000010725c5825 */ /* 0x001fce00078e0058 */
[----:B------:R-:W0:Y:S01]  /*8890*/  @P4 LDC.64 R88, c[0x0][0x470] ;  /* 0x00011c00ff584b82 */ /* 0x000e220000000a00 */
[----:B------:R2:W-:Y:S01]  /*88a0*/  @P5 STG.E.128 desc[UR10][R92.64], R76 ;  /* 0x0000004c5c005986 */ /* 0x0005e2000c101d0a */
[----:B-1----:R-:W-:-:S05]  /*88b0*/  IMAD.WIDE.U32 R90, R114, 0x10, R90 ;  /* 0x00000010725a7825 */ /* 0x002fca00078e005a */
[----:B------:R2:W-:Y:S01]  /*88c0*/  STG.E.128 desc[UR10][R90.64], R84 ;  /* 0x000000545a007986 */ /* 0x0005e2000c101d0a */
[----:B0-----:R-:W-:-:S05]  /*88d0*/  @P4 IMAD.WIDE.U32 R88, R114, 0x10, R88 ;  /* 0x0000001072584825 */ /* 0x001fca00078e0058 */
[----:B------:R2:W-:Y:S02]  /*88e0*/  @P4 STG.E.128 desc[UR10][R88.64], R80 ;  /* 0x0000005058004986 */ /* 0x0005e4000c101d0a */
.L_x_3105:
[----:B------:R-:W-:Y:S05]  /*88f0*/  BSYNC.RECONVERGENT B0 ;  /* 0x0000000000007941 */ /* 0x000fea0003800200 */
.L_x_3104:
[----:B------:R-:W-:Y:S01]  /*8900*/  ISETP.NE.AND P4, PT, R98, RZ, PT ;  /* 0x000000ff6200720c */ /* 0x000fe20003f85270 */
[----:B------:R-:W-:-:S12]  /*8910*/  UPLOP3.LUT UP1, UPT, UPT, UPT, UP1, 0x40, 0x4 ;  /* 0x000000000004789c */ /* 0x000fd80003f2e810 */
[----:B------:R-:W-:Y:S05]  /*8920*/  @!P4 BRA `(.L_x_3114) ;  /* 0xffffff7c00e4c947 */ /* 0x000fea000383ffff */
.L_x_3039:
        /* <DEDUP_REMOVED lines=48> */
.L_x_3115:
        /* <DEDUP_REMOVED lines=13> */
.L_x_3876:


//--------------------- .text._ZN10layer_norm22ln_bwd_finalize_kernelINS_22Kernel_traits_finalizeILj6144E6__halfffffjLb0ELj1024ELj4ENS_18Kernel_traits_baseILj6144ES2_ffffjLj1024EEEEELb0ELb1EEEvNS_9BwdParamsE --------------------------
	.section	.text._ZN10layer_norm22ln_bwd_finalize_kernelINS_22Kernel_traits_finalizeILj6144E6__halfffffjLb0ELj1024ELj4ENS_18Kernel_traits_baseILj6144ES2_ffffjLj1024EEEEELb0ELb1EEEvNS_9BwdParamsE,"ax",@progbits
	.align	128
        .global         _ZN10layer_norm22ln_bwd_finalize_kernelINS_22Kernel_traits_finalizeILj6144E6__halfffffjLb0ELj1024ELj4ENS_18Kernel_traits_baseILj6144ES2_ffffjLj1024EEEEELb0ELb1EEEvNS_9BwdParamsE
        .type           _ZN10layer_norm22ln_bwd_finalize_kernelINS_22Kernel_traits_finalizeILj6144E6__halfffffjLb0ELj1024ELj4ENS_18Kernel_traits_baseILj6144ES2_ffffjLj1024EEEEELb0ELb1EEEvNS_9BwdParamsE,@function
        .size           _ZN10layer_norm22ln_bwd_finalize_kernelINS_22Kernel_traits_finalizeILj6144E6__halfffffjLb0ELj1024ELj4ENS_18Kernel_traits_baseILj6144ES2_ffffjLj1024EEEEELb0ELb1EEEvNS_9BwdParamsE,(.L_x_3877 - _ZN10layer_norm22ln_bwd_finalize_kernelINS_22Kernel_traits_finalizeILj6144E6__halfffffjLb0ELj1024ELj4ENS_18Kernel_traits_baseILj6144ES2_ffffjLj1024EEEEELb0ELb1EEEvNS_9BwdParamsE)
        .other          _ZN10layer_norm22ln_bwd_finalize_kernelINS_22Kernel_traits_finalizeILj6144E6__halfffffjLb0ELj1024ELj4ENS_18Kernel_traits_baseILj6144ES2_ffffjLj1024EEEEELb0ELb1EEEvNS_9BwdParamsE,@"STO_CUDA_ENTRY STV_DEFAULT"
_ZN10layer_norm22ln_bwd_finalize_kernelINS_22Kernel_traits_finalizeILj6144E6__halfffffjLb0ELj1024ELj4ENS_18Kernel_traits_baseILj6144ES2_ffffjLj1024EEEEELb0ELb1EEEvNS_9BwdParamsE:
.text._ZN10layer_norm22ln_bwd_finalize_kernelINS_22Kernel_traits_finalizeILj6144E6__halfffffjLb0ELj1024ELj4ENS_18Kernel_traits_baseILj6144ES2_ffffjLj1024EEEEELb0ELb1EEEvNS_9BwdParamsE:
        /* <DEDUP_REMOVED lines=81> */
.L_x_3120:
        /* <DEDUP_REMOVED lines=118> */
.L_x_3119:
[----:B------:R-:W-:Y:S05]  /*0c70*/  BSYNC.RECONVERGENT B1 ;  /* 0x0000000000017941 */ /* 0x000fea0003800200 */
.L_x_3118:
        /* <DEDUP_REMOVED lines=77> */
.L_x_3122:
[----:B------:R-:W-:Y:S05]  /*1150*/  BSYNC.RECONVERGENT B1 ;  /* 0x0000000000017941 */ /* 0x000fea0003800200 */
.L_x_3121:
        /* <DEDUP_REMOVED lines=38> */
.L_x_3124:
[----:B------:R-:W-:Y:S05]  /*13c0*/  BSYNC.RECONVERGENT B1 ;  /* 0x0000000000017941 */ /* 0x000fea0003800200 */
.L_x_3123:
        /* <DEDUP_REMOVED lines=8> */
.L_x_3125:
        /* <DEDUP_REMOVED lines=10> */
.L_x_3117:
[----:B------:R-:W-:Y:S05]  /*14f0*/  BSYNC.RECONVERGENT B0 ;  /* 0x0000000000007941 */ /* 0x000fea0003800200 */
.L_x_3116:
        /* <DEDUP_REMOVED lines=57> */
.L_x_3126:
        /* <DEDUP_REMOVED lines=15> */
.L_x_3877:


//--------------------- .text._ZN10layer_norm40ln_parallel_residual_bwd_finalize_kernelINS_22Kernel_traits_finalizeILj6144E6__halfffffjLb0ELj1024ELj4ENS_18Kernel_traits_baseILj6144ES2_ffffjLj1024EEEEELb1EEEvNS_9BwdParamsE --------------------------
	.section	.text._ZN10layer_norm40ln_parallel_residual_bwd_finalize_kernelINS_22Kernel_traits_finalizeILj6144E6__halfffffjLb0ELj1024ELj4ENS_18Kernel_traits_baseILj6144ES2_ffffjLj1024EEEEELb1EEEvNS_9BwdParamsE,"ax",@progbits
	.align	128
        .global         _ZN10layer_norm40ln_parallel_residual_bwd_finalize_kernelINS_22Kernel_traits_finalizeILj6144E6__halfffffjLb0ELj1024ELj4ENS_18Kernel_traits_baseILj6144ES2_ffffjLj1024EEEEELb1EEEvNS_9BwdParamsE
        .type           _ZN10layer_norm40ln_parallel_residual_bwd_finalize_kernelINS_22Kernel_traits_finalizeILj6144E6__halfffffjLb0ELj1024ELj4ENS_18Kernel_traits_baseILj6144ES2_ffffjLj1024EEEEELb1EEEvNS_9BwdParamsE,@function
        .size           _ZN10layer_norm40ln_parallel_residual_bwd_finalize_kernelINS_22Kernel_traits_finalizeILj6144E6__halfffffjLb0ELj1024ELj4ENS_18Kernel_traits_baseILj6144ES2_ffffjLj1024EEEEELb1EEEvNS_9BwdParamsE,(.L_x_3878 - _ZN10layer_norm40ln_parallel_residual_bwd_finalize_kernelINS_22Kernel_traits_finalizeILj6144E6__halfffffjLb0ELj1024ELj4ENS_18Kernel_traits_baseILj6144ES2_ffffjLj1024EEEEELb1EEEvNS_9BwdParamsE)
        .other          _ZN10layer_norm40ln_parallel_residual_bwd_finalize_kernelINS_22Kernel_traits_finalizeILj6144E6__halfffffjLb0ELj1024ELj4ENS_18Kernel_traits_baseILj6144ES2_ffffjLj1024EEEEELb1EEEvNS_9BwdParamsE,@"STO_CUDA_ENTRY STV_DEFAULT"
_ZN10layer_norm40ln_parallel_residual_bwd_finalize_kernelINS_22Kernel_traits_finalizeILj6144E6__halfffffjLb0ELj1024ELj4ENS_18Kernel_traits_baseILj6144ES2_ffffjLj1024EEEEELb1EEEvNS_9BwdParamsE:
.text._ZN10layer_norm40ln_parallel_residual_bwd_finalize_kernelINS_22Kernel_traits_finalizeILj6144E6__halfffffjLb0ELj1024ELj4ENS_18Kernel_traits_baseILj6144ES2_ffffjLj1024EEEEELb1EEEvNS_9BwdParamsE:
        /* <DEDUP_REMOVED lines=60> */
.L_x_3131:
        /* <DEDUP_REMOVED lines=112> */
.L_x_3130:
[----:B------:R-:W-:Y:S05]  /*0ac0*/  BSYNC.RECONVERGENT B1 ;  /* 0x0000000000017941 */ /* 0x000fea0003800200 */
.L_x_3129:
        /* <DEDUP_REMOVED lines=66> */
.L_x_3133:
[----:B------:R-:W-:Y:S05]  /*0ef0*/  BSYNC.RECONVERGENT B1 ;  /* 0x0000000000017941 */ /* 0x000fea0003800200 */
.L_x_3132:
        /* <DEDUP_REMOVED lines=37> */
.L_x_3135:
[----:B------:R-:W-:Y:S05]  /*1150*/  BSYNC.RECONVERGENT B1 ;  /* 0x0000000000017941 */ /* 0x000fea0003800200 */
.L_x_3134:
        /* <DEDUP_REMOVED lines=19> */
.L_x_3128:
[----:B------:R-:W-:Y:S05]  /*1290*/  BSYNC.RECONVERGENT B0 ;  /* 0x0000000000007941 */ /* 0x000fea0003800200 */
.L_x_3127:
        /* <DEDUP_REMOVED lines=92> */
.L_x_3136:
        /* <DEDUP_REMOVED lines=10> */
.L_x_3878:


//--------------------- .text._ZN10layer_norm31ln_parallel_residual_bwd_kernelINS_13Kernel_traitsI6__halfffffjLj6144ELj1ELj1ELj8ELj16ENS_18Kernel_traits_baseILj6144ES2_ffffjLj256EEEEELb1ELb1ELb1EEEvNS_9BwdParamsE --------------------------
	.section	.text._ZN10layer_norm31ln_parallel_residual_bwd_kernelINS_13Kernel_traitsI6__halfffffjLj6144ELj1ELj1ELj8ELj16ENS_18Kernel_traits_baseILj6144ES2_ffffjLj256EEEEELb1ELb1ELb1EEEvNS_9BwdParamsE,"ax",@progbits
	.align	128
        .global         _ZN10layer_norm31ln_parallel_residual_bwd_kernelINS_13Kernel_traitsI6__halfffffjLj6144ELj1ELj1ELj8ELj16ENS_18Kernel_traits_baseILj6144ES2_ffffjLj256EEEEELb1ELb1ELb1EEEvNS_9BwdParamsE
        .type           _ZN10layer_norm31ln_parallel_residual_bwd_kernelINS_13Kernel_traitsI6__halfffffjLj6144ELj1ELj1ELj8ELj16ENS_18Kernel_traits_baseILj6144ES2_ffffjLj256EEEEELb1ELb1ELb1EEEvNS_9BwdParamsE,@function
        .size           _ZN10layer_norm31ln_parallel_residual_bwd_kernelINS_13Kernel_traitsI6__halfffffjLj6144ELj1ELj1ELj8ELj16ENS_18Kernel_traits_baseILj6144ES2_ffffjLj256EEEEELb1ELb1ELb1EEEvNS_9BwdParamsE,(.L_x_3879 - _ZN10layer_norm31ln_parallel_residual_bwd_kernelINS_13Kernel_traitsI6__halfffffjLj6144ELj1ELj1ELj8ELj16ENS_18Kernel_traits_baseILj6144ES2_ffffjLj256EEEEELb1ELb1ELb1EEEvNS_9BwdParamsE)
        .other          _ZN10layer_norm31ln_parallel_residual_bwd_kernelINS_13Kernel_traitsI6__halfffffjLj6144ELj1ELj1ELj8ELj16ENS_18Kernel_traits_baseILj6144ES2_ffffjLj256EEEEELb1ELb1ELb1EEEvNS_9BwdParamsE,@"STO_CUDA_ENTRY STV_DEFAULT"
_ZN10layer_norm31ln_parallel_residual_bwd_kernelINS_13Kernel_traitsI6__halfffffjLj6144ELj1ELj1ELj8ELj16ENS_18Kernel_traits_baseILj6144ES2_ffffjLj256EEEEELb1ELb1ELb1EEEvNS_9BwdParamsE:
.text._ZN10layer_norm31ln_parallel_residual_bwd_kernelINS_13Kernel_traitsI6__halfffffjLj6144ELj1ELj1ELj8ELj16ENS_18Kernel_traits_baseILj6144ES2_ffffjLj256EEEEELb1ELb1ELb1EEEvNS_9BwdParamsE:
        /* <DEDUP_REMOVED lines=38> */
[----:B------:R-:W3:Y:S01]  /*0260*/  LDCU UR13, c[0x0][0x388] ;  /* 0x00007100ff0d77ac */ /* 0x000ee20008000800 */
        /* <DEDUP_REMOVED lines=12> */
[----:B------:R-:W-:Y:S02]  /*0330*/  MOV R16, RZ ;  /* 0x000000ff00107202 */ /* 0x000fe40000000f00 */
[----:B------:R-:W-:Y:S01]  /*0340*/  CS2R R40, SRZ ;  /* 0x0000000000287805 */ /* 0x000fe2000001ff00 */
[----:B-1----:R-:W-:Y:S01]  /*0350*/  IMAD.WIDE.U32 R12, R125, 0x8, R12 ;  /* 0x000000087d0c7825 */ /* 0x002fe200078e000c */
[----:B------:R-:W-:-:S02]  /*0360*/  CS2R R42, SRZ ;  /* 0x00000000002a7805 */ /* 0x000fc4000001ff00 */
[----:B------:R-:W-:Y:S02]  /*0370*/  MOV R20, RZ ;  /* 0x000000ff00147202 */ /* 0x000fe40000000f00 */
[----:B------:R-:W-:Y:S02]  /*0380*/  CS2R R44, SRZ ;  /* 0x00000000002c7805 */ /* 0x000fe4000001ff00 */
[----:B------:R-:W-:Y:S01]  /*0390*/  CS2R R46, SRZ ;  /* 0x00000000002e7805 */ /* 0x000fe2000001ff00 */
[----:B0-----:R-:W4:Y:S01]  /*03a0*/  LDG.E.64 R50, desc[UR10][R12.64+0x2800] ;  /* 0x0028000a0c327981 */ /* 0x001f22000c1e1b00 */
[----:B------:R-:W-:Y:S02]  /*03b0*/  MOV R24, RZ ;  /* 0x000000ff00187202 */ /* 0x000fe40000000f00 */
[----:B------:R-:W-:Y:S02]  /*03c0*/  CS2R R48, SRZ ;  /* 0x0000000000307805 */ /* 0x000fe4000001ff00 */
[----:B------:R-:W-:Y:S01]  /*03d0*/  MOV R53, RZ ;  /* 0x000000ff00357202 */ /* 0x000fe20000000f00 */
[----:B------:R-:W5:Y:S01]  /*03e0*/  LDG.E.64 R54, desc[UR10][R12.64+0x2000] ;  /* 0x0020000a0c367981 */ /* 0x000f62000c1e1b00 */
[----:B------:R-:W-:Y:S01]  /*03f0*/  MOV R137, RZ ;  /* 0x000000ff00897202 */ /* 0x000fe20000000f00 */
[----:B------:R-:W0:Y:S02]  /*0400*/  LDCU.U8 UR12, c[0x0][0x410] ;  /* 0x00008200ff0c77ac */ /* 0x000e240008000000 */
[----:B------:R-:W2:Y:S01]  /*0410*/  LDG.E.64 R138, desc[UR10][R12.64+0x1800] ;  /* 0x0018000a0c8a7981 */ /* 0x000ea2000c1e1b00 */
[----:B------:R-:W-:Y:S01]  /*0420*/  MOV R141, RZ ;  /* 0x000000ff008d7202 */ /* 0x000fe20000000f00 */
[----:B------:R-:W1:Y:S02]  /*0430*/  LDCU UR18, c[0x0][0x400] ;  /* 0x00008000ff1277ac */ /* 0x000e640008000800 */
[----:B------:R-:W3:Y:S01]  /*0440*/  LDG.E.64 R142, desc[UR10][R12.64+0x1000] ;  /* 0x0010000a0c8e7981 */ /* 0x000ee2000c1e1b00 */
[----:B------:R-:W-:Y:S01]  /*0450*/  MOV R145, RZ ;  /* 0x000000ff00917202 */ /* 0x000fe20000000f00 */
[----:B------:R-:W0:Y:S02]  /*0460*/  LDCU.64 UR8, c[0x0][0x478] ;  /* 0x00008f00ff0877ac */ /* 0x000e240008000a00 */
[----:B------:R-:W3:Y:S01]  /*0470*/  LDG.E.64 R146, desc[UR10][R12.64+0x800] ;  /* 0x0008000a0c927981 */ /* 0x000ee2000c1e1b00 */
[----:B------:R-:W-:Y:S01]  /*0480*/  MOV R149, RZ ;  /* 0x000000ff00957202 */ /* 0x000fe20000000f00 */
[----:B------:R-:W0:Y:S02]  /*0490*/  LDCU.64 UR14, c[0x0][0x438] ;  /* 0x00008700ff0e77ac */ /* 0x000e240008000a00 */
[----:B------:R1:W3:Y:S01]  /*04a0*/  LDG.E.64 R150, desc[UR10][R12.64] ;  /* 0x0000000a0c967981 */ /* 0x0002e2000c1e1b00 */
[----:B------:R-:W-:Y:S01]  /*04b0*/  MOV R153, RZ ;  /* 0x000000ff00997202 */ /* 0x000fe20000000f00 */
[----:B------:R-:W0:Y:S01]  /*04c0*/  LDCU.64 UR16, c[0x0][0x470] ;  /* 0x00008e00ff1077ac */ /* 0x000e220008000a00 */
[----:B-1----:R-:W-:Y:S01]  /*04d0*/  MOV R12, RZ ;  /* 0x000000ff000c7202 */ /* 0x002fe20000000f00 */
        /* <DEDUP_REMOVED lines=41> */
[----:B0-----:R-:W-:-:S07]  /*0770*/  HADD2.F32 R152, -RZ, R152.H0_H0 ;  /* 0x20000098ff987230 */ /* 0x001fce0000004100 */
.L_x_3188:
        /* <DEDUP_REMOVED lines=9> */
[----:B------:R-:W-:-:S05]  /*0810*/  IADD3 R195, PT, PT, R201, 0x300, RZ ;  /* 0x00000300c9c37810 */ /* 0x000fca0007ffe0ff */
[----:B------:R0:W4:Y:S01]  /*0820*/  LDG.E R192, desc[UR10][R192.64] ;  /* 0x0000000ac0c07981 */ /* 0x000122000c1e1900 */
[C-C-:B-1----:R-:W-:Y:S01]  /*0830*/  IMAD.WIDE.U32 R112, R201.reuse, 0x10, R132.reuse ;  /* 0x00000010c9707825 */ /* 0x142fe200078e0084 */
[C---:B------:R-:W-:Y:S02]  /*0840*/  IADD3 R199, PT, PT, R201.reuse, 0x100, RZ ;  /* 0x00000100c9c77810 */ /* 0x040fe40007ffe0ff */
[----:B------:R-:W-:Y:S01]  /*0850*/  IADD3 R197, PT, PT, R201, 0x200, RZ ;  /* 0x00000200c9c57810 */ /* 0x000fe20007ffe0ff */
[----:B------:R-:W-:Y:S02]  /*0860*/  IMAD.WIDE.U32 R124, R195, 0x10, R132 ;  /* 0x00000010c37c7825 */ /* 0x000fe400078e0084 */
[----:B------:R-:W4:Y:S02]  /*0870*/  LDG.E.128 R112, desc[UR10][R112.64] ;  /* 0x0000000a70707981 */ /* 0x000f24000c1e1d00 */
[----:B--2---:R-:W-:Y:S02]  /*0880*/  IMAD.WIDE.U32 R56, R201, 0x10, R76 ;  /* 0x00000010c9387825 */ /* 0x004fe400078e004c */
[----:B------:R-:W2:Y:S02]  /*0890*/  LDG.E.128 R124, desc[UR10][R124.64] ;  /* 0x0000000a7c7c7981 */ /* 0x000ea4000c1e1d00 */
[----:B---3--:R-:W-:-:S02]  /*08a0*/  IMAD.WIDE R154, R0, 0x4, R154 ;  /* 0x00000004009a7825 */ /* 0x008fc400078e029a */
[----:B------:R-:W3:Y:S01]  /*08b0*/  LDG.E.128 R56, desc[UR10][R56.64] ;  /* 0x0000000a38387981 */ /* 0x000ee2000c1e1d00 */
[C---:B0-----:R-:W-:Y:S02]  /*08c0*/  IADD3 R193, PT, PT, R201.reuse, 0x400, RZ ;  /* 0x00000400c9c17810 */ /* 0x041fe40007ffe0ff */
[----:B------:R-:W-:Y:S01]  /*08d0*/  IADD3 R181, PT, PT, R201, 0x500, RZ ;  /* 0x00000500c9b57810 */ /* 0x000fe20007ffe0ff */
[----:B------:R0:W3:Y:S01]  /*08e0*/  LDG.E R191, desc[UR10][R154.64] ;  /* 0x0000000a9abf7981 */ /* 0x0000e2000c1e1900 */
[----:B------:R-:W-:-:S04]  /*08f0*/  IMAD.WIDE.U32 R116, R199, 0x10, R132 ;  /* 0x00000010c7747825 */ /* 0x000fc800078e0084 */
[--C-:B------:R-:W-:Y:S02]  /*0900*/  IMAD.WIDE.U32 R120, R197, 0x10, R132.reuse ;  /* 0x00000010c5787825 */ /* 0x100fe400078e0084 */
[----:B------:R-:W3:Y:S02]  /*0910*/  LDG.E.128 R116, desc[UR10][R116.64] ;  /* 0x0000000a74747981 */ /* 0x000ee4000c1e1d00 */
[--C-:B------:R-:W-:Y:S01]  /*0920*/  IMAD.WIDE.U32 R128, R193, 0x10, R132.reuse ;  /* 0x00000010c1807825 */ /* 0x100fe200078e0084 */
[----:B------:R-:W-:Y:S01]  /*0930*/  ISETP.NE.U32.AND P0, PT, RZ, UR16, PT ;  /* 0x00000010ff007c0c */ /* 0x000fe2000bf05070 */
[----:B------:R-:W3:Y:S01]  /*0940*/  LDG.E.128 R120, desc[UR10][R120.64] ;  /* 0x0000000a78787981 */ /* 0x000ee2000c1e1d00 */
[----:B------:R-:W-:Y:S01]  /*0950*/  ISETP.NE.U32.AND P1, PT, RZ, UR14, PT ;  /* 0x0000000eff007c0c */ /* 0x000fe2000bf25070 */
[----:B------:R-:W-:Y:S01]  /*0960*/  IMAD.WIDE.U32 R132, R181, 0x10, R132 ;  /* 0x00000010b5847825 */ /* 0x000fe200078e0084 */
[----:B0-----:R-:W0:Y:S01]  /*0970*/  LDC.64 R154, c[0x0][0x3b0] ;  /* 0x0000ec00ff9a7b82 */ /* 0x001e220000000a00 */
[----:B------:R-:W3:Y:S02]  /*0980*/  LDG.E.128 R128, desc[UR10][R128.64] ;  /* 0x0000000a80807981 */ /* 0x000ee4000c1e1d00 */
[----:B------:R-:W-:-:S02]  /*0990*/  IMAD.WIDE.U32 R60, R199, 0x10, R76 ;  /* 0x00000010c73c7825 */ /* 0x000fc400078e004c */
[----:B------:R-:W3:Y:S04]  /*09a0*/  LDG.E.128 R132, desc[UR10][R132.64] ;  /* 0x0000000a84847981 */ /* 0x000ee8000c1e1d00 */
[----:B------:R-:W3:Y:S01]  /*09b0*/  LDG.E.128 R60, desc[UR10][R60.64] ;  /* 0x0000000a3c3c7981 */ /* 0x000ee2000c1e1d00 */
[----:B------:R-:W-:-:S06]  /*09c0*/  IMAD.WIDE.U32 R64, R197, 0x10, R76 ;  /* 0x00000010c5407825 */ /* 0x000fcc00078e004c */
[----:B------:R-:W3:Y:S01]  /*09d0*/  LDG.E.128 R64, desc[UR10][R64.64] ;  /* 0x0000000a40407981 */ /* 0x000ee2000c1e1d00 */
[----:B------:R-:W-:-:S06]  /*09e0*/  IMAD.WIDE.U32 R68, R195, 0x10, R76 ;  /* 0x00000010c3447825 */ /* 0x000fcc00078e004c */
[----:B------:R-:W3:Y:S01]  /*09f0*/  LDG.E.128 R68, desc[UR10][R68.64] ;  /* 0x0000000a44447981 */ /* 0x000ee2000c1e1d00 */
[----:B------:R-:W-:-:S06]  /*0a00*/  IMAD.WIDE.U32 R72, R193, 0x10, R76 ;  /* 0x00000010c1487825 */ /* 0x000fcc00078e004c */
[----:B------:R-:W3:Y:S01]  /*0a10*/  LDG.E.128 R72, desc[UR10][R72.64] ;  /* 0x0000000a48487981 */ /* 0x000ee2000c1e1d00 */
[----:B------:R-:W-:-:S06]  /*0a20*/  IMAD.WIDE.U32 R76, R181, 0x10, R76 ;  /* 0x00000010b54c7825 */ /* 0x000fcc00078e004c */
[----:B------:R-:W3:Y:S01]  /*0a30*/  LDG.E.128 R76, desc[UR10][R76.64] ;  /* 0x0000000a4c4c7981 */ /* 0x000ee2000c1e1d00 */
[----:B------:R-:W-:Y:S02]  /*0a40*/  ISETP.NE.AND.EX P0, PT, RZ, UR17, PT, P0 ;  /* 0x00000011ff007c0c */ /* 0x000fe4000bf05300 */
[----:B------:R-:W-:-:S11]  /*0a50*/  ISETP.NE.AND.EX P1, PT, RZ, UR15, PT, P1 ;  /* 0x0000000fff007c0c */ /* 0x000fd6000bf25310 */
[----:B------:R-:W1:Y:S08]  /*0a60*/  @P0 LDC.64 R156, c[0x0][0x3b8] ;  /* 0x0000ee00ff9c0b82 */ /* 0x000e700000000a00 */
[----:B------:R-:W0:Y:S08]  /*0a70*/  @P1 LDC.64 R164, c[0x0][0x438] ;  /* 0x00010e00ffa41b82 */ /* 0x000e300000000a00 */
[----:B------:R-:W0:Y:S08]  /*0a80*/  @P1 LDC.64 R168, c[0x0][0x438] ;  /* 0x00010e00ffa81b82 */ /* 0x000e300000000a00 */
[----:B------:R-:W0:Y:S08]  /*0a90*/  @P1 LDC.64 R158, c[0x0][0x438] ;  /* 0x00010e00ff9e1b82 */ /* 0x000e300000000a00 */
[----:B------:R-:W0:Y:S08]  /*0aa0*/  @P0 LDC.64 R170, c[0x0][0x3b8] ;  /* 0x0000ee00ffaa0b82 */ /* 0x000e300000000a00 */
[----:B------:R-:W0:Y:S01]  /*0ab0*/  @P0 LDC.64 R176, c[0x0][0x3b8] ;  /* 0x0000ee00ffb00b82 */ /* 0x000e220000000a00 */
[----:B------:R-:W-:-:S07]  /*0ac0*/  ISETP.NE.AND P4, PT, RZ, UR12, PT ;  /* 0x0000000cff007c0c */ /* 0x000fce000bf85270 */
[----:B------:R-:W0:Y:S01]  /*0ad0*/  @P0 LDC.64 R178, c[0x0][0x3b8] ;  /* 0x0000ee00ffb20b82 */ /* 0x000e220000000a00 */
[----:B-1----:R-:W-:-:S07]  /*0ae0*/  @P0 IMAD.WIDE.U32 R156, R181, 0x4, R156 ;  /* 0x00000004b59c0825 */ /* 0x002fce00078e009c */
[----:B------:R-:W1:Y:S01]  /*0af0*/  @P0 LDC.64 R182, c[0x0][0x3b8] ;  /* 0x0000ee00ffb60b82 */ /* 0x000e620000000a00 */
[----:B0-----:R-:W-:Y:S01]  /*0b00*/  @P1 IMAD.WIDE.U32 R164, R195, 0x10, R164 ;  /* 0x00000010c3a41825 */ /* 0x001fe200078e00a4 */
[----:B------:R-:W5:Y:S03]  /*0b10*/  @P0 LDG.E R190, desc[UR10][R156.64] ;  /* 0x0000000a9cbe0981 */ /* 0x000f66000c1e1900 */
[----:B------:R-:W-:Y:S01]  /*0b20*/  @P1 IMAD.WIDE.U32 R168, R181, 0x10, R168 ;  /* 0x00000010b5a81825 */ /* 0x000fe200078e00a8 */
[----:B------:R-:W5:Y:S02]  /*0b30*/  @P1 LDG.E.128 R92, desc[UR10][R164.64] ;  /* 0x0000000aa45c1981 */ /* 0x000f64000c1e1d00 */
[----:B------:R-:W0:Y:S01]  /*0b40*/  @P1 LDC.64 R160, c[0x0][0x438] ;  /* 0x00010e00ffa01b82 */ /* 0x000e220000000a00 */
[----:B------:R-:W-:Y:S01]  /*0b50*/  @P1 IMAD.WIDE.U32 R158, R201, 0x10, R158 ;  /* 0x00000010c99e1825 */ /* 0x000fe200078e009e */
[----:B------:R-:W5:Y:S03]  /*0b60*/  @P1 LDG.E.128 R100, desc[UR10][R168.64] ;  /* 0x0000000aa8641981 */ /* 0x000f66000c1e1d00 */
[----:B------:R-:W-:Y:S01]  /*0b70*/  @P0 IMAD.WIDE.U32 R170, R195, 0x4, R170 ;  /* 0x00000004c3aa0825 */ /* 0x000fe200078e00aa */
[----:B------:R-:W5:Y:S02]  /*0b80*/  @P1 LDG.E.128 R80, desc[UR10][R158.64] ;  /* 0x0000000a9e501981 */ /* 0x000f64000c1e1d00 */
[----:B------:R-:W0:Y:S01]  /*0b90*/  @P1 LDC.64 R162, c[0x0][0x438] ;  /* 0x00010e00ffa21b82 */ /* 0x000e220000000a00 */
[----:B------:R-:W-:Y:S01]  /*0ba0*/  @P0 IMAD.WIDE.U32 R176, R201, 0x4, R176 ;  /* 0x00000004c9b00825 */ /* 0x000fe200078e00b0 */
[----:B------:R-:W5:Y:S03]  /*0bb0*/  @P0 LDG.E R188, desc[UR10][R170.64] ;  /* 0x0000000aaabc0981 */ /* 0x000f66000c1e1900 */
[----:B------:R-:W-:Y:S01]  /*0bc0*/  @P0 IMAD.WIDE.U32 R178, R199, 0x4, R178 ;  /* 0x00000004c7b20825 */ /* 0x000fe200078e00b2 */
[----:B------:R1:W5:Y:S02]  /*0bd0*/  @P0 LDG.E R180, desc[UR10][R176.64] ;  /* 0x0000000ab0b40981 */ /* 0x000364000c1e1900 */
[----:B------:R-:W0:Y:S01]  /*0be0*/  @P1 LDC.64 R166, c[0x0][0x438] ;  /* 0x00010e00ffa61b82 */ /* 0x000e220000000a00 */
[----:B-1----:R-:W-:Y:S01]  /*0bf0*/  @P0 IMAD.WIDE.U32 R182, R197, 0x4, R182 ;  /* 0x00000004c5b60825 */ /* 0x002fe200078e00b6 */
[----:B------:R1:W5:Y:S04]  /*0c00*/  @P0 LDG.E R186, desc[UR10][R178.64] ;  /* 0x0000000ab2ba0981 */ /* 0x000368000c1e1900 */
[----:B------:R1:W5:Y:S02]  /*0c10*/  @P0 LDG.E R187, desc[UR10][R182.64] ;  /* 0x0000000ab6bb0981 */ /* 0x000364000c1e1900 */
[----:B------:R-:W0:Y:S01]  /*0c20*/  @P0 LDC.64 R172, c[0x0][0x3b8] ;  /* 0x0000ee00ffac0b82 */ /* 0x000e220000000a00 */
[----:B------:R-:W-:-:S04]  /*0c30*/  IMAD.WIDE.U32 R176, R199, 0x4, R154 ;  /* 0x00000004c7b07825 */ /* 0x000fc800078e009a */
[--C-:B-1----:R-:W-:Y:S02]  /*0c40*/  IMAD.WIDE.U32 R178, R197, 0x4, R154.reuse ;  /* 0x00000004c5b27825 */ /* 0x102fe400078e009a */
[----:B------:R1:W5:Y:S02]  /*0c50*/  LDG.E R176, desc[UR10][R176.64] ;  /* 0x0000000ab0b07981 */ /* 0x000364000c1e1900 */
[--C-:B------:R-:W-:Y:S02]  /*0c60*/  IMAD.WIDE.U32 R182, R193, 0x4, R154.reuse ;  /* 0x00000004c1b67825 */ /* 0x100fe400078e009a */
[----:B------:R1:W5:Y:S02]  /*0c70*/  LDG.E R178, desc[UR10][R178.64] ;  /* 0x0000000ab2b27981 */ /* 0x000364000c1e1900 */
[--C-:B------:R-:W-:Y:S02]  /*0c80*/  IMAD.WIDE.U32 R184, R195, 0x4, R154.reuse ;  /* 0x00000004c3b87825 */ /* 0x100fe400078e009a */
[----:B------:R1:W5:Y:S02]  /*0c90*/  LDG.E R182, desc[UR10][R182.64] ;  /* 0x0000000ab6b67981 */ /* 0x000364000c1e1900 */
[----:B------:R-:W-:-:S02]  /*0ca0*/  IMAD.WIDE.U32 R174, R201, 0x4, R154 ;  /* 0x00000004c9ae7825 */ /* 0x000fc400078e009a */
[----:B------:R1:W5:Y:S02]  /*0cb0*/  LDG.E R184, desc[UR10][R184.64] ;  /* 0x0000000ab8b87981 */ /* 0x000364000c1e1900 */
[----:B0-----:R-:W-:Y:S02]  /*0cc0*/  @P1 IMAD.WIDE.U32 R160, R199, 0x10, R160 ;  /* 0x00000010c7a01825 */ /* 0x001fe400078e00a0 */
[----:B------:R-:W5:Y:S02]  /*0cd0*/  LDG.E R174, desc[UR10][R174.64] ;  /* 0x0000000aaeae7981 */ /* 0x000f64000c1e1900 */
[----:B------:R-:W-:Y:S02]  /*0ce0*/  @P1 IMAD.WIDE.U32 R162, R197, 0x10, R162 ;  /* 0x00000010c5a21825 */ /* 0x000fe400078e00a2 */
[----:B------:R0:W5:Y:S02]  /*0cf0*/  @P1 LDG.E.128 R84, desc[UR10][R160.64] ;  /* 0x0000000aa0541981 */ /* 0x000164000c1e1d00 */
[----:B------:R-:W-:-:S02]  /*0d00*/  @P1 IMAD.WIDE.U32 R166, R193, 0x10, R166 ;  /* 0x00000010c1a61825 */ /* 0x000fc400078e00a6 */
[----:B------:R0:W5:Y:S02]  /*0d10*/  @P1 LDG.E.128 R88, desc[UR10][R162.64] ;  /* 0x0000000aa2581981 */ /* 0x000164000c1e1d00 */
[----:B------:R-:W-:Y:S02]  /*0d20*/  @P0 IMAD.WIDE.U32 R172, R193, 0x4, R172 ;  /* 0x00000004c1ac0825 */ /* 0x000fe400078e00ac */
[----:B------:R0:W5:Y:S04]  /*0d30*/  @P1 LDG.E.128 R96, desc[UR10][R166.64] ;  /* 0x0000000aa6601981 */ /* 0x000168000c1e1d00 */
[----:B------:R0:W5:Y:S01]  /*0d40*/  @P0 LDG.E R189, desc[UR10][R172.64] ;  /* 0x0000000aacbd0981 */ /* 0x000162000c1e1900 */
[----:B------:R-:W-:-:S06]  /*0d50*/  IMAD.WIDE.U32 R154, R181, 0x4, R154 ;  /* 0x00000004b59a7825 */ /* 0x000fcc00078e009a */
[----:B------:R0:W5:Y:S01]  /*0d60*/  LDG.E R154, desc[UR10][R154.64] ;  /* 0x0000000a9a9a7981 */ /* 0x000162000c1e1900 */
[----:B----4-:R-:W-:-:S05]  /*0d70*/  FSEL R192, R192, RZ, !P4 ;  /* 0x000000ffc0c07208 */ /* 0x010fca0006000000 */
[C---:B------:R-:W-:Y:S01]  /*0d80*/  FADD.FTZ R156, -R192.reuse, R112 ;  /* 0x00000070c09c7221 */ /* 0x040fe20000010100 */
[C---:B------:R-:W-:Y:S01]  /*0d90*/  FADD.FTZ R206, -R192.reuse, R113 ;  /* 0x00000071c0ce7221 */ /* 0x040fe20000010100 */
[C---:B--2---:R-:W-:Y:S01]  /*0da0*/  FADD.FTZ R164, -R192.reuse, R124 ;  /* 0x0000007cc0a47221 */ /* 0x044fe20000010100 */
[C---:B------:R-:W-:Y:S01]  /*0db0*/  FADD.FTZ R168, -R192.reuse, R126 ;  /* 0x0000007ec0a87221 */ /* 0x040fe20000010100 */
[----:B------:R-:W-:Y:S01]  /*0dc0*/  FADD.FTZ R158, -R192, R114 ;  /* 0x00000072c09e7221 */ /* 0x000fe20000010100 */
[----:B---3--:R-:W-:Y:S01]  /*0dd0*/  FMUL.FTZ R203, R23, R56 ;  /* 0x0000003817cb7220 */ /* 0x008fe20000410000 */
[----:B------:R-:W-:Y:S01]  /*0de0*/  FMUL.FTZ R205, R150, R57 ;  /* 0x0000003996cd7220 */ /* 0x000fe20000410000 */
[C---:B------:R-:W-:Y:S02]  /*0df0*/  FMUL.FTZ R124, R191.reuse, R156 ;  /* 0x0000009cbf7c7220 */ /* 0x040fe40000410000 */
[----:B------:R-:W-:Y:S01]  /*0e00*/  FADD.FTZ R126, RZ, R203 ;  /* 0x000000cbff7e7221 */ /* 0x000fe20000010000 */
[----:B------:R-:W-:Y:S01]  /*0e10*/  FMUL.FTZ R206, R191, R206 ;  /* 0x000000cebfce7220 */ /* 0x000fe20000410000 */
[----:B------:R-:W-:Y:S01]  /*0e20*/  FFMA.FTZ R113, R124, R203, RZ ;  /* 0x000000cb7c717223 */ /* 0x000fe200000100ff */
[----:B------:R-:W-:Y:S01]  /*0e30*/  FADD.FTZ R170, -R192, R115 ;  /* 0x00000073c0aa7221 */ /* 0x000fe20000010100 */
[----:B------:R-:W-:Y:S01]  /*0e40*/  FMUL.FTZ R204, R25, R58 ;  /* 0x0000003a19cc7220 */ /* 0x000fe20000410000 */
[----:B------:R-:W-:Y:S01]  /*0e50*/  FADD.FTZ R115, R205, R126 ;  /* 0x0000007ecd737221 */ /* 0x000fe20000010000 */
        /* <DEDUP_REMOVED lines=8> */
[----:B------:R-:W-:Y:S01]  /*0ee0*/  FMUL.FTZ R196, R191, R196 ;  /* 0x000000c4bfc47220 */ /* 0x000fe20000410000 */
[----:B------:R-:W-:Y:S01]  /*0ef0*/  FADD.FTZ R114, -R192, R134 ;  /* 0x00000086c0727221 */ /* 0x000fe20000010100 */
[----:B------:R-:W-:Y:S01]  /*0f00*/  FADD.FTZ R134, R208, R115 ;  /* 0x00000073d0867221 */ /* 0x000fe20000010000 */
[----:B------:R-:W-:Y:S01]  /*0f10*/  FFMA.FTZ R113, R209, R208, R126 ;  /* 0x000000d0d1717223 */ /* 0x000fe2000001007e */
[----:B-1----:R-:W-:Y:S01]  /*0f20*/  FMUL.FTZ R177, R19, R60 ;  /* 0x0000003c13b17220 */ /* 0x002fe20000410000 */
[----:B------:R-:W-:Y:S01]  /*0f30*/  FMUL.FTZ R179, R146, R61 ;  /* 0x0000003d92b37220 */ /* 0x000fe20000410000 */
[----:B------:R-:W-:Y:S01]  /*0f40*/  FADD.FTZ R118, -R192, R118 ;  /* 0x00000076c0767221 */ /* 0x000fe20000010100 */
[----:B------:R-:W-:Y:S01]  /*0f50*/  FMUL.FTZ R198, R191, R198 ;  /* 0x000000c6bfc67220 */ /* 0x000fe20000410000 */
[----:B------:R-:W-:Y:S01]  /*0f60*/  FADD.FTZ R134, R177, R134 ;  /* 0x00000086b1867221 */ /* 0x000fe20000010000 */
[----:B------:R-:W-:Y:S01]  /*0f70*/  FFMA.FTZ R113, R196, R177, R113 ;  /* 0x000000b1c4717223 */ /* 0x000fe20000010071 */
[----:B------:R-:W-:Y:S01]  /*0f80*/  FMUL.FTZ R183, R21, R62 ;  /* 0x0000003e15b77220 */ /* 0x000fe20000410000 */
[----:B------:R-:W-:Y:S01]  /*0f90*/  FADD.FTZ R202, -R192, R119 ;  /* 0x00000077c0ca7221 */ /* 0x000fe20000010100 */
[----:B------:R-:W-:Y:S01]  /*0fa0*/  FADD.FTZ R134, R179, R134 ;  /* 0x00000086b3867221 */ /* 0x000fe20000010000 */
        /* <DEDUP_REMOVED lines=9> */
[----:B0-----:R-:W-:Y:S01]  /*1040*/  FADD.FTZ R160, -R192, R121 ;  /* 0x00000079c0a07221 */ /* 0x001fe20000010100 */
[C---:B------:R-:W-:Y:S01]  /*1050*/  FMUL.FTZ R175, R191.reuse, R120 ;  /* 0x00000078bfaf7220 */ /* 0x040fe20000410000 */
[----:B------:R-:W-:Y:S01]  /*1060*/  FFMA.FTZ R118, R202, R185, R113 ;  /* 0x000000b9ca767223 */ /* 0x000fe20000010071 */
        /* <DEDUP_REMOVED lines=105> */
.L_x_3139:
[----:B------:R-:W-:Y:S05]  /*1700*/  BSYNC.RECONVERGENT B0 ;  /* 0x0000000000007941 */ /* 0x000fea0003800200 */
.L_x_3138:
        /* <DEDUP_REMOVED lines=122> */
.L_x_3142:
        /* <DEDUP_REMOVED lines=25> */
.L_x_3141:
        /* <DEDUP_REMOVED lines=30> */
.L_x_3144:
        /* <DEDUP_REMOVED lines=25> */
.L_x_3140:
        /* <DEDUP_REMOVED lines=10> */
[----:B-----5:R-:W-:Y:S01]  /*2450*/  LOP3.LUT P5, RZ, R174, 0xff, RZ, 0xc0, !PT ;  /* 0x000000ffaeff7812 */ /* 0x020fe200078ac0ff */
[-C--:B------:R-:W-:Y:S01]  /*2460*/  FFMA.FTZ R207, R207, R69.reuse, R68 ;  /* 0x00000045cfcf7223 */ /* 0x080fe20000010044 */
[----:B------:R-:W-:Y:S01]  /*2470*/  FADD.FTZ R124, R203, -R124 ;  /* 0x8000007ccb7c7221 */ /* 0x000fe20000010000 */
[----:B------:R-:W-:Y:S01]  /*2480*/  FADD.FTZ R206, R205, -R206 ;  /* 0x800000cecdce7221 */ /* 0x000fe20000010000 */
[----:B------:R-:W-:Y:S01]  /*2490*/  FFMA.FTZ R209, R209, R69, R68 ;  /* 0x00000045d1d17223 */ /* 0x000fe20000010044 */
[----:B------:R-:W-:Y:S01]  /*24a0*/  FADD.FTZ R204, R204, -R207 ;  /* 0x800000cfcccc7221 */ /* 0x000fe20000010000 */
[C---:B------:R-:W-:Y:S01]  /*24b0*/  FMUL.FTZ R124, R191.reuse, R124 ;  /* 0x0000007cbf7c7220 */ /* 0x040fe20000410000 */
[C---:B------:R-:W-:Y:S01]  /*24c0*/  FMUL.FTZ R206, R191.reuse, R206 ;  /* 0x000000cebfce7220 */ /* 0x040fe20000410000 */
[----:B------:R-:W-:Y:S01]  /*24d0*/  FADD.FTZ R208, R208, -R209 ;  /* 0x800000d1d0d07221 */ /* 0x000fe20000010000 */
[----:B------:R-:W-:Y:S01]  /*24e0*/  LOP3.LUT P6, RZ, R174, 0xff00, RZ, 0xc0, !PT ;  /* 0x0000ff00aeff7812 */ /* 0x000fe200078cc0ff */
[----:B------:R-:W-:Y:S01]  /*24f0*/  FMUL.FTZ R124, R124, UR6 ;  /* 0x000000067c7c7c20 */ /* 0x000fe20008410000 */
[----:B------:R-:W-:Y:S01]  /*2500*/  FMUL.FTZ R206, R206, UR6 ;  /* 0x00000006cece7c20 */ /* 0x000fe20008410000 */
[C---:B------:R-:W-:Y:S01]  /*2510*/  FMUL.FTZ R204, R191.reuse, R204 ;  /* 0x000000ccbfcc7220 */ /* 0x040fe20000410000 */
[----:B------:R-:W-:Y:S01]  /*2520*/  FMUL.FTZ R208, R191, R208 ;  /* 0x000000d0bfd07220 */ /* 0x000fe20000410000 */
        /* <DEDUP_REMOVED lines=17> */
.L_x_3146:
        /* <DEDUP_REMOVED lines=33> */
.L_x_3145:
        /* <DEDUP_REMOVED lines=13> */
[C---:B------:R-:W-:Y:S01]  /*2920*/  FFMA.FTZ R124, R191.reuse, R124, R80 ;  /* 0x0000007cbf7c7223 */ /* 0x040fe20000010050 */
[C---:B------:R-:W-:Y:S01]  /*2930*/  FFMA.FTZ R206, R191.reuse, R206, R81 ;  /* 0x000000cebfce7223 */ /* 0x040fe20000010051 */
[----:B------:R-:W-:Y:S01]  /*2940*/  FADD.FTZ R208, R208, -R209 ;  /* 0x800000d1d0d07221 */ /* 0x000fe20000010000 */
[----:B------:R-:W-:Y:S01]  /*2950*/  LOP3.LUT P6, RZ, R174, 0xff00, RZ, 0xc0, !PT ;  /* 0x0000ff00aeff7812 */ /* 0x000fe200078cc0ff */
[----:B------:R-:W-:Y:S01]  /*2960*/  FMUL.FTZ R124, R124, UR6 ;  /* 0x000000067c7c7c20 */ /* 0x000fe20008410000 */
[----:B------:R-:W-:Y:S01]  /*2970*/  FMUL.FTZ R206, R206, UR6 ;  /* 0x00000006cece7c20 */ /* 0x000fe20008410000 */
[C---:B------:R-:W-:Y:S01]  /*2980*/  FFMA.FTZ R207, R191.reuse, R207, R82 ;  /* 0x000000cfbfcf7223 */ /* 0x040fe20000010052 */
[----:B------:R-:W-:Y:S01]  /*2990*/  FFMA.FTZ R208, R191, R208, R83 ;  /* 0x000000d0bfd07223 */ /* 0x000fe20000010053 */
        /* <DEDUP_REMOVED lines=17> */
.L_x_3147:
        /* <DEDUP_REMOVED lines=31> */
[----:B------:R-:W-:-:S07]  /*2ca0*/  SEL R111, R111, RZ, P5 ;  /* 0x000000ff6f6f7207 */ /* 0x000fce0002800000 */
.L_x_3143:
        /* <DEDUP_REMOVED lines=21> */
[----:B------:R-:W-:Y:S01]  /*2e00*/  LOP3.LUT P5, RZ, R176, 0xff, RZ, 0xc0, !PT ;  /* 0x000000ffb0ff7812 */ /* 0x000fe200078ac0ff */
[C---:B0-----:R-:W-:Y:S01]  /*2e10*/  FFMA.FTZ R104, R191.reuse, R196, R84 ;  /* 0x000000c4bf687223 */ /* 0x041fe20000010054 */
[----:B------:R-:W-:Y:S01]  /*2e20*/  FFMA.FTZ R105, R191, R198, R85 ;  /* 0x000000c6bf697223 */ /* 0x000fe20000010055 */
[----:B------:R-:W-:Y:S01]  /*2e30*/  FADD.FTZ R202, R185, -R202 ;  /* 0x800000cab9ca7221 */ /* 0x000fe20000010000 */
[----:B------:R-:W-:Y:S01]  /*2e40*/  LOP3.LUT P4, RZ, R186, 0xff, RZ, 0xc0, !PT ;  /* 0x000000ffbaff7812 */ /* 0x000fe2000788c0ff */
[----:B------:R-:W-:Y:S01]  /*2e50*/  FMUL.FTZ R108, R104, UR6 ;  /* 0x00000006686c7c20 */ /* 0x000fe20008410000 */
[----:B------:R-:W-:Y:S01]  /*2e60*/  FFMA.FTZ R106, R191, R200, R86 ;  /* 0x000000c8bf6a7223 */ /* 0x000fe20000010056 */
[----:B------:R-:W-:Y:S01]  /*2e70*/  FMUL.FTZ R109, R105, UR6 ;  /* 0x00000006696d7c20 */ /* 0x000fe20008410000 */
[----:B------:R-:W-:Y:S01]  /*2e80*/  LOP3.LUT P6, RZ, R176, 0xff00, RZ, 0xc0, !PT ;  /* 0x0000ff00b0ff7812 */ /* 0x000fe200078cc0ff */
[----:B------:R-:W-:Y:S01]  /*2e90*/  FFMA.FTZ R107, R191, R202, R87 ;  /* 0x000000cabf6b7223 */ /* 0x000fe20000010057 */
[----:B------:R-:W-:Y:S01]  /*2ea0*/  SEL R56, R108, RZ, P5 ;  /* 0x000000ff6c387207 */ /* 0x000fe20002800000 */
[----:B------:R-:W-:Y:S01]  /*2eb0*/  FMUL.FTZ R110, R106, UR6 ;  /* 0x000000066a6e7c20 */ /* 0x000fe20008410000 */
[----:B------:R-:W-:Y:S01]  /*2ec0*/  SEL R108, R108, RZ, P4 ;  /* 0x000000ff6c6c7207 */ /* 0x000fe20002000000 */
[----:B------:R-:W-:Y:S01]  /*2ed0*/  FMUL.FTZ R111, R107, UR6 ;  /* 0x000000066b6f7c20 */ /* 0x000fe20008410000 */
[----:B------:R-:W-:-:S02]  /*2ee0*/  LOP3.LUT P5, RZ, R186, 0xff00, RZ, 0xc0, !PT ;  /* 0x0000ff00baff7812 */ /* 0x000fc400078ac0ff */
[C---:B------:R-:W-:Y:S02]  /*2ef0*/  LOP3.LUT P4, RZ, R176.reuse, 0xff0000, RZ, 0xc0, !PT ;  /* 0x00ff0000b0ff7812 */ /* 0x040fe4000788c0ff */
[C---:B------:R-:W-:Y:S02]  /*2f00*/  SEL R57, R109.reuse, RZ, P6 ;  /* 0x000000ff6d397207 */ /* 0x040fe40003000000 */
[----:B------:R-:W-:Y:S02]  /*2f10*/  ISETP.GE.U32.AND P6, PT, R176, 0x1000000, PT ;  /* 0x01000000b000780c */ /* 0x000fe40003fc6070 */
[----:B------:R-:W-:Y:S02]  /*2f20*/  SEL R109, R109, RZ, P5 ;  /* 0x000000ff6d6d7207 */ /* 0x000fe40002800000 */
[----:B------:R-:W-:Y:S02]  /*2f30*/  SEL R58, R110, RZ, P4 ;  /* 0x000000ff6e3a7207 */ /* 0x000fe40002000000 */
[----:B------:R-:W-:-:S02]  /*2f40*/  LOP3.LUT P5, RZ, R186, 0xff0000, RZ, 0xc0, !PT ;  /* 0x00ff0000baff7812 */ /* 0x000fc400078ac0ff */
[----:B------:R-:W-:Y:S02]  /*2f50*/  ISETP.GE.U32.AND P4, PT, R186, 0x1000000, PT ;  /* 0x01000000ba00780c */ /* 0x000fe40003f86070 */
[C---:B------:R-:W-:Y:S02]  /*2f60*/  SEL R59, R111.reuse, RZ, P6 ;  /* 0x000000ff6f3b7207 */ /* 0x040fe40003000000 */
[----:B------:R-:W-:Y:S02]  /*2f70*/  SEL R110, R110, RZ, P5 ;  /* 0x000000ff6e6e7207 */ /* 0x000fe40002800000 */
[----:B------:R-:W-:Y:S01]  /*2f80*/  SEL R111, R111, RZ, P4 ;  /* 0x000000ff6f6f7207 */ /* 0x000fe20002000000 */
[----:B------:R-:W-:Y:S06]  /*2f90*/  BRA `(.L_x_3151) ;  /* 0x0000000c00287947 */ /* 0x000fec0003800000 */
.L_x_3150:
        /* <DEDUP_REMOVED lines=8> */
[C---:B------:R-:W-:Y:S01]  /*3020*/  FFMA.FTZ R196, R191.reuse, R196, R84 ;  /* 0x000000c4bfc47223 */ /* 0x040fe20000010054 */
[C---:B------:R-:W-:Y:S01]  /*3030*/  FFMA.FTZ R198, R191.reuse, R198, R85 ;  /* 0x000000c6bfc67223 */ /* 0x040fe20000010055 */
[----:B------:R-:W-:Y:S01]  /*3040*/  LOP3.LUT P4, RZ, R186, 0xff, RZ, 0xc0, !PT ;  /* 0x000000ffbaff7812 */ /* 0x000fe2000788c0ff */
[----:B------:R-:W-:Y:S01]  /*3050*/  FFMA.FTZ R200, R191, R200, R86 ;  /* 0x000000c8bfc87223 */ /* 0x000fe20000010056 */
[----:B------:R-:W-:Y:S01]  /*3060*/  FMUL.FTZ R196, R196, UR6 ;  /* 0x00000006c4c47c20 */ /* 0x000fe20008410000 */
[----:B------:R-:W-:Y:S01]  /*3070*/  FADD.FTZ R202, R185, -R202 ;  /* 0x800000cab9ca7221 */ /* 0x000fe20000010000 */
[----:B------:R-:W-:Y:S01]  /*3080*/  FMUL.FTZ R198, R198, UR6 ;  /* 0x00000006c6c67c20 */ /* 0x000fe20008410000 */
[----:B------:R-:W-:Y:S01]  /*3090*/  FMUL.FTZ R200, R200, UR6 ;  /* 0x00000006c8c87c20 */ /* 0x000fe20008410000 */
[----:B------:R-:W-:Y:S01]  /*30a0*/  LOP3.LUT P6, RZ, R176, 0xff00, RZ, 0xc0, !PT ;  /* 0x0000ff00b0ff7812 */ /* 0x000fe200078cc0ff */
[----:B------:R-:W-:Y:S01]  /*30b0*/  FFMA.FTZ R202, R191, R202, R87 ;  /* 0x000000cabfca7223 */ /* 0x000fe20000010057 */
[----:B0-----:R-:W-:-:S02]  /*30c0*/  SEL R56, R196, RZ, P5 ;  /* 0x000000ffc4387207 */ /* 0x001fc40002800000 */
[----:B------:R-:W-:Y:S01]  /*30d0*/  SEL R108, R196, RZ, P4 ;  /* 0x000000ffc46c7207 */ /* 0x000fe20002000000 */
[----:B------:R-:W-:Y:S01]  /*30e0*/  FMUL.FTZ R202, R202, UR6 ;  /* 0x00000006caca7c20 */ /* 0x000fe20008410000 */
[----:B------:R-:W-:Y:S02]  /*30f0*/  LOP3.LUT P5, RZ, R186, 0xff00, RZ, 0xc0, !PT ;  /* 0x0000ff00baff7812 */ /* 0x000fe400078ac0ff */
[----:B------:R-:W-:Y:S02]  /*3100*/  LOP3.LUT P4, RZ, R176, 0xff0000, RZ, 0xc0, !PT ;  /* 0x00ff0000b0ff7812 */ /* 0x000fe4000788c0ff */
[C---:B------:R-:W-:Y:S02]  /*3110*/  SEL R57, R198.reuse, RZ, P6 ;  /* 0x000000ffc6397207 */ /* 0x040fe40003000000 */
[----:B------:R-:W-:Y:S02]  /*3120*/  SEL R109, R198, RZ, P5 ;  /* 0x000000ffc66d7207 */ /* 0x000fe40002800000 */
[----:B------:R-:W-:-:S02]  /*3130*/  SEL R58, R200, RZ, P4 ;  /* 0x000000ffc83a7207 */ /* 0x000fc40002000000 */
[----:B------:R-:W-:Y:S02]  /*3140*/  ISETP.GE.U32.AND P6, PT, R176, 0x1000000, PT ;  /* 0x01000000b000780c */ /* 0x000fe40003fc6070 */
[C---:B------:R-:W-:Y:S02]  /*3150*/  LOP3.LUT P5, RZ, R186.reuse, 0xff0000, RZ, 0xc0, !PT ;  /* 0x00ff0000baff7812 */ /* 0x040fe400078ac0ff */
[----:B------:R-:W-:Y:S02]  /*3160*/  ISETP.GE.U32.AND P4, PT, R186, 0x1000000, PT ;  /* 0x01000000ba00780c */ /* 0x000fe40003f86070 */
[----:B------:R-:W-:Y:S02]  /*3170*/  SEL R110, R200, RZ, P5 ;  /* 0x000000ffc86e7207 */ /* 0x000fe40002800000 */
[C---:B------:R-:W-:Y:S02]  /*3180*/  SEL R59, R202.reuse, RZ, P6 ;  /* 0x000000ffca3b7207 */ /* 0x040fe40003000000 */
[----:B------:R-:W-:Y:S01]  /*3190*/  SEL R111, R202, RZ, P4 ;  /* 0x000000ffca6f7207 */ /* 0x000fe20002000000 */
[----:B------:R-:W-:Y:S06]  /*31a0*/  BRA `(.L_x_3151) ;  /* 0x0000000800a47947 */ /* 0x000fec0003800000 */
.L_x_3149:
        /* <DEDUP_REMOVED lines=9> */
[C---:B0-----:R-:W-:Y:S01]  /*3240*/  FMUL.FTZ R104, R191.reuse, R196 ;  /* 0x000000c4bf687220 */ /* 0x041fe20000410000 */
[----:B------:R-:W-:Y:S01]  /*3250*/  FMUL.FTZ R105, R191, R198 ;  /* 0x000000c6bf697220 */ /* 0x000fe20000410000 */
[----:B------:R-:W-:Y:S01]  /*3260*/  FADD.FTZ R202, R185, -R202 ;  /* 0x800000cab9ca7221 */ /* 0x000fe20000010000 */
[----:B------:R-:W-:Y:S01]  /*3270*/  LOP3.LUT P4, RZ, R186, 0xff, RZ, 0xc0, !PT ;  /* 0x000000ffbaff7812 */ /* 0x000fe2000788c0ff */
[----:B------:R-:W-:Y:S01]  /*3280*/  FMUL.FTZ R108, R104, UR6 ;  /* 0x00000006686c7c20 */ /* 0x000fe20008410000 */
[----:B------:R-:W-:Y:S01]  /*3290*/  FMUL.FTZ R106, R191, R200 ;  /* 0x000000c8bf6a7220 */ /* 0x000fe20000410000 */
[----:B------:R-:W-:Y:S01]  /*32a0*/  FMUL.FTZ R109, R105, UR6 ;  /* 0x00000006696d7c20 */ /* 0x000fe20008410000 */
[----:B------:R-:W-:Y:S01]  /*32b0*/  LOP3.LUT P6, RZ, R176, 0xff00, RZ, 0xc0, !PT ;  /* 0x0000ff00b0ff7812 */ /* 0x000fe200078cc0ff */
[----:B------:R-:W-:Y:S01]  /*32c0*/  FMUL.FTZ R107, R191, R202 ;  /* 0x000000cabf6b7220 */ /* 0x000fe20000410000 */
        /* <DEDUP_REMOVED lines=16> */
.L_x_3152:
        /* <DEDUP_REMOVED lines=8> */
[C---:B------:R-:W-:Y:S01]  /*3450*/  FMUL.FTZ R196, R191.reuse, R196 ;  /* 0x000000c4bfc47220 */ /* 0x040fe20000410000 */
[C---:B------:R-:W-:Y:S01]  /*3460*/  FMUL.FTZ R198, R191.reuse, R198 ;  /* 0x000000c6bfc67220 */ /* 0x040fe20000410000 */
[----:B------:R-:W-:Y:S01]  /*3470*/  LOP3.LUT P4, RZ, R186, 0xff, RZ, 0xc0, !PT ;  /* 0x000000ffbaff7812 */ /* 0x000fe2000788c0ff */
[----:B------:R-:W-:Y:S01]  /*3480*/  FMUL.FTZ R200, R191, R200 ;  /* 0x000000c8bfc87220 */ /* 0x000fe20000410000 */
[----:B------:R-:W-:Y:S01]  /*3490*/  FMUL.FTZ R196, R196, UR6 ;  /* 0x00000006c4c47c20 */ /* 0x000fe20008410000 */
[----:B------:R-:W-:Y:S01]  /*34a0*/  FADD.FTZ R202, R185, -R202 ;  /* 0x800000cab9ca7221 */ /* 0x000fe20000010000 */
[----:B------:R-:W-:Y:S01]  /*34b0*/  FMUL.FTZ R198, R198, UR6 ;  /* 0x00000006c6c67c20 */ /* 0x000fe20008410000 */
[----:B------:R-:W-:Y:S01]  /*34c0*/  FMUL.FTZ R200, R200, UR6 ;  /* 0x00000006c8c87c20 */ /* 0x000fe20008410000 */
[----:B------:R-:W-:Y:S01]  /*34d0*/  LOP3.LUT P6, RZ, R176, 0xff00, RZ, 0xc0, !PT ;  /* 0x0000ff00b0ff7812 */ /* 0x000fe200078cc0ff */
[----:B------:R-:W-:Y:S01]  /*34e0*/  FMUL.FTZ R202, R191, R202 ;  /* 0x000000cabfca7220 */ /* 0x000fe20000410000 */
        /* <DEDUP_REMOVED lines=15> */
.L_x_3148:
        /* <DEDUP_REMOVED lines=10> */
[C---:B0-----:R-:W-:Y:S01]  /*3680*/  FFMA.FTZ R104, R191.reuse, R196, R84 ;  /* 0x000000c4bf687223 */ /* 0x041fe20000010054 */
[----:B------:R-:W-:Y:S01]  /*3690*/  LOP3.LUT P6, RZ, R176, 0xff, RZ, 0xc0, !PT ;  /* 0x000000ffb0ff7812 */ /* 0x000fe200078cc0ff */
[C---:B------:R-:W-:Y:S01]  /*36a0*/  FFMA.FTZ R105, R191.reuse, R198, R85 ;  /* 0x000000c6bf697223 */ /* 0x040fe20000010055 */
[C---:B------:R-:W-:Y:S01]  /*36b0*/  FFMA.FTZ R106, R191.reuse, R183, R86 ;  /* 0x000000b7bf6a7223 */ /* 0x040fe20000010056 */
[----:B------:R-:W-:Y:S01]  /*36c0*/  FMUL.FTZ R56, R104, UR6 ;  /* 0x0000000668387c20 */ /* 0x000fe20008410000 */
[----:B------:R-:W-:Y:S01]  /*36d0*/  FFMA.FTZ R107, R191, R202, R87 ;  /* 0x000000cabf6b7223 */ /* 0x000fe20000010057 */
[----:B------:R-:W-:Y:S01]  /*36e0*/  FMUL.FTZ R57, R105, UR6 ;  /* 0x0000000669397c20 */ /* 0x000fe20008410000 */
        /* <DEDUP_REMOVED lines=8> */
[----:B------:R-:W-:Y:S01]  /*3770*/  SEL R59, R59, RZ, P6 ;  /* 0x000000ff3b3b7207 */ /* 0x000fe20003000000 */
[----:B------:R-:W-:Y:S06]  /*3780*/  BRA `(.L_x_3151) ;  /* 0x00000004002c7947 */ /* 0x000fec0003800000 */
.L_x_3154:
        /* <DEDUP_REMOVED lines=8> */
[C---:B------:R-:W-:Y:S01]  /*3810*/  FFMA.FTZ R196, R191.reuse, R196, R84 ;  /* 0x000000c4bfc47223 */ /* 0x040fe20000010054 */
        /* <DEDUP_REMOVED lines=9> */
[----:B0-----:R-:W-:-:S02]  /*38b0*/  SEL R56, R196, RZ, P6 ;  /* 0x000000ffc4387207 */ /* 0x001fc40003000000 */
[C---:B------:R-:W-:Y:S02]  /*38c0*/  LOP3.LUT P4, RZ, R176.reuse, 0xff0000, RZ, 0xc0, !PT ;  /* 0x00ff0000b0ff7812 */ /* 0x040fe4000788c0ff */
[----:B------:R-:W-:Y:S02]  /*38d0*/  ISETP.GE.U32.AND P6, PT, R176, 0x1000000, PT ;  /* 0x01000000b000780c */ /* 0x000fe40003fc6070 */
[----:B------:R-:W-:Y:S02]  /*38e0*/  SEL R57, R198, RZ, P5 ;  /* 0x000000ffc6397207 */ /* 0x000fe40002800000 */
[----:B------:R-:W-:Y:S02]  /*38f0*/  SEL R58, R183, RZ, P4 ;  /* 0x000000ffb73a7207 */ /* 0x000fe40002000000 */
[----:B------:R-:W-:Y:S01]  /*3900*/  SEL R59, R202, RZ, P6 ;  /* 0x000000ffca3b7207 */ /* 0x000fe20003000000 */
[----:B------:R-:W-:Y:S06]  /*3910*/  BRA `(.L_x_3151) ;  /* 0x0000000000c87947 */ /* 0x000fec0003800000 */
.L_x_3153:
        /* <DEDUP_REMOVED lines=10> */
[----:B------:R-:W-:Y:S01]  /*39c0*/  LOP3.LUT P6, RZ, R176, 0xff, RZ, 0xc0, !PT ;  /* 0x000000ffb0ff7812 */ /* 0x000fe200078cc0ff */
[C---:B------:R-:W-:Y:S01]  /*39d0*/  FMUL.FTZ R105, R191.reuse, R198 ;  /* 0x000000c6bf697220 */ /* 0x040fe20000410000 */
[C---:B------:R-:W-:Y:S01]  /*39e0*/  FMUL.FTZ R106, R191.reuse, R200 ;  /* 0x000000c8bf6a7220 */ /* 0x040fe20000410000 */
[----:B------:R-:W-:Y:S01]  /*39f0*/  FMUL.FTZ R56, R104, UR6 ;  /* 0x0000000668387c20 */ /* 0x000fe20008410000 */
[----:B------:R-:W-:Y:S01]  /*3a00*/  FMUL.FTZ R107, R191, R202 ;  /* 0x000000cabf6b7220 */ /* 0x000fe20000410000 */
        /* <DEDUP_REMOVED lines=11> */
.L_x_3155:
        /* <DEDUP_REMOVED lines=23> */
[----:B------:R-:W-:-:S07]  /*3c30*/  SEL R59, R202, RZ, P6 ;  /* 0x000000ffca3b7207 */ /* 0x000fce0003000000 */
.L_x_3151:
        /* <DEDUP_REMOVED lines=44> */
.L_x_3158:
        /* <DEDUP_REMOVED lines=9> */
[----:B------:R-:W-:Y:S01]  /*3f90*/  FFMA.FTZ R192, R191, R192, R89 ;  /* 0x000000c0bfc07223 */ /* 0x000fe20000010059 */
        /* <DEDUP_REMOVED lines=23> */
.L_x_3157:
        /* <DEDUP_REMOVED lines=8> */
[----:B------:R-:W-:Y:S01]  /*4190*/  LOP3.LUT P5, RZ, R178, 0xff, RZ, 0xc0, !PT ;  /* 0x000000ffb2ff7812 */ /* 0x000fe200078ac0ff */
[C---:B------:R-:W-:Y:S01]  /*41a0*/  FMUL.FTZ R104, R191.reuse, R104 ;  /* 0x00000068bf687220 */ /* 0x040fe20000410000 */
        /* <DEDUP_REMOVED lines=24> */
.L_x_3160:
        /* <DEDUP_REMOVED lines=9> */
[----:B------:R-:W-:Y:S01]  /*43c0*/  FMUL.FTZ R192, R191, R192 ;  /* 0x000000c0bfc07220 */ /* 0x000fe20000410000 */
[----:B------:R-:W-:Y:S01]  /*43d0*/  LOP3.LUT P4, RZ, R187, 0xff, RZ, 0xc0, !PT ;  /* 0x000000ffbbff7812 */ /* 0x000fe2000788c0ff */
[C---:B------:R-:W-:Y:S01]  /*43e0*/  FMUL.FTZ R172, R191.reuse, R172 ;  /* 0x000000acbfac7220 */ /* 0x040fe20000410000 */
        /* <DEDUP_REMOVED lines=21> */
.L_x_3156:
        /* <DEDUP_REMOVED lines=27> */
.L_x_3162:
        /* <DEDUP_REMOVED lines=11> */
[----:B------:R-:W-:Y:S01]  /*47a0*/  FFMA.FTZ R171, R191, R171, R90 ;  /* 0x000000abbfab7223 */ /* 0x000fe2000001005a */
        /* <DEDUP_REMOVED lines=13> */
.L_x_3161:
        /* <DEDUP_REMOVED lines=26> */
.L_x_3163:
        /* <DEDUP_REMOVED lines=24> */
.L_x_3159:
        /* <DEDUP_REMOVED lines=44> */
.L_x_3166:
        /* <DEDUP_REMOVED lines=33> */
.L_x_3165:
        /* <DEDUP_REMOVED lines=34> */
.L_x_3168:
        /* <DEDUP_REMOVED lines=33> */
.L_x_3164:
        /* <DEDUP_REMOVED lines=27> */
.L_x_3170:
        /* <DEDUP_REMOVED lines=25> */
.L_x_3169:
        /* <DEDUP_REMOVED lines=26> */
.L_x_3171:
        /* <DEDUP_REMOVED lines=24> */
.L_x_3167:
        /* <DEDUP_REMOVED lines=44> */
.L_x_3174:
        /* <DEDUP_REMOVED lines=33> */
.L_x_3173:
        /* <DEDUP_REMOVED lines=34> */
.L_x_3176:
        /* <DEDUP_REMOVED lines=33> */
.L_x_3172:
        /* <DEDUP_REMOVED lines=27> */
.L_x_3178:
        /* <DEDUP_REMOVED lines=25> */
.L_x_3177:
        /* <DEDUP_REMOVED lines=26> */
.L_x_3179:
        /* <DEDUP_REMOVED lines=24> */
.L_x_3175:
        /* <DEDUP_REMOVED lines=14> */
[----:B------:R-:W-:Y:S01]  /*6b40*/  LOP3.LUT P5, RZ, R154, 0xff, RZ, 0xc0, !PT ;  /* 0x000000ff9aff7812 */ /* 0x000fe200078ac0ff */
[----:B------:R-:W-:Y:S01]  /*6b50*/  FADD.FTZ R127, R126, -R127 ;  /* 0x8000007f7e7f7221 */ /* 0x000fe20000010000 */
[----:B------:R-:W-:Y:S01]  /*6b60*/  FADD.FTZ R128, R128, -R129 ;  /* 0x8000008180807221 */ /* 0x000fe20000010000 */
[----:B------:R-:W-:Y:S01]  /*6b70*/  FFMA.FTZ R69, R133, R69, R68 ;  /* 0x0000004585457223 */ /* 0x000fe20000010044 */
[----:B------:R-:W-:Y:S01]  /*6b80*/  FADD.FTZ R131, R130, -R131 ;  /* 0x8000008382837221 */ /* 0x000fe20000010000 */
[C---:B0-----:R-:W-:Y:S01]  /*6b90*/  FFMA.FTZ R104, R191.reuse, R127, R100 ;  /* 0x0000007fbf687223 */ /* 0x041fe20000010064 */
        /* <DEDUP_REMOVED lines=24> */
.L_x_3182:
[-CC-:B------:R-:W-:Y:S01]  /*6d20*/  FFMA.FTZ R127, R127, R69.reuse, R68.reuse ;  /* 0x000000457f7f7223 */ /* 0x180fe20000010044 */
[-CC-:B------:R-:W-:Y:S01]  /*6d30*/  FFMA.FTZ R129, R129, R69.reuse, R68.reuse ;  /* 0x0000004581817223 */ /* 0x180fe20000010044 */
[----:B------:R-:W-:Y:S01]  /*6d40*/  LOP3.LUT P5, RZ, R154, 0xff, RZ, 0xc0, !PT ;  /* 0x000000ff9aff7812 */ /* 0x000fe200078ac0ff */
[-CC-:B------:R-:W-:Y:S01]  /*6d50*/  FFMA.FTZ R131, R131, R69.reuse, R68.reuse ;  /* 0x0000004583837223 */ /* 0x180fe20000010044 */
        /* <DEDUP_REMOVED lines=29> */
.L_x_3181:
[----:B------:R-:W-:Y:S05]  /*6f30*/  @!P2 BRA `(.L_x_3184) ;  /* 0x000000000084a947 */ /* 0x000fea0003800000 */
[-CC-:B------:R-:W-:Y:S01]  /*6f40*/  FFMA.FTZ R127, R127, R69.reuse, R68.reuse ;  /* 0x000000457f7f7223 */ /* 0x180fe20000010044 */
[-CC-:B------:R-:W-:Y:S01]  /*6f50*/  FFMA.FTZ R129, R129, R69.reuse, R68.reuse ;  /* 0x0000004581817223 */ /* 0x180fe20000010044 */
[-CC-:B------:R-:W-:Y:S01]  /*6f60*/  FFMA.FTZ R131, R131, R69.reuse, R68.reuse ;  /* 0x0000004583837223 */ /* 0x180fe20000010044 */
[----:B------:R-:W-:Y:S01]  /*6f70*/  LOP3.LUT P5, RZ, R154, 0xff, RZ, 0xc0, !PT ;  /* 0x000000ff9aff7812 */ /* 0x000fe200078ac0ff */
[----:B0-----:R-:W-:Y:S01]  /*6f80*/  FADD.FTZ R104, R126, -R127 ;  /* 0x8000007f7e687221 */ /* 0x001fe20000010000 */
        /* <DEDUP_REMOVED lines=28> */
.L_x_3184:
        /* <DEDUP_REMOVED lines=33> */
.L_x_3180:
        /* <DEDUP_REMOVED lines=27> */
.L_x_3186:
        /* <DEDUP_REMOVED lines=25> */
.L_x_3185:
        /* <DEDUP_REMOVED lines=26> */
.L_x_3187:
        /* <DEDUP_REMOVED lines=24> */
.L_x_3183:
        /* <DEDUP_REMOVED lines=58> */
.L_x_3137:
        /* <DEDUP_REMOVED lines=21> */
.L_x_3189:
        /* <DEDUP_REMOVED lines=13> */
.L_x_3879:


//--------------------- .text._ZN10layer_norm31ln_parallel_residual_bwd_kernelINS_13Kernel_traitsIfffffjLj6144ELj1ELj1ELj8ELj16ENS_18Kernel_traits_baseILj6144EfffffjLj256EEEEELb0ELb0ELb0EEEvNS_9BwdParamsE --------------------------
	.section	.text._ZN10layer_norm31ln_parallel_residual_bwd_kernelINS_13Kernel_traitsIfffffjLj6144ELj1ELj1ELj8ELj16ENS_18Kernel_traits_baseILj6144EfffffjLj256EEEEELb0ELb0ELb0EEEvNS_9BwdParamsE,"ax",@progbits
	.align	128
        .global         _ZN10layer_norm31ln_parallel_residual_bwd_kernelINS_13Kernel_traitsIfffffjLj6144ELj1ELj1ELj8ELj16ENS_18Kernel_traits_baseILj6144EfffffjLj256EEEEELb0ELb0ELb0EEEvNS_9BwdParamsE
        .type           _ZN10layer_norm31ln_parallel_residual_bwd_kernelINS_13Kernel_traitsIfffffjLj6144ELj1ELj1ELj8ELj16ENS_18Kernel_traits_baseILj6144EfffffjLj256EEEEELb0ELb0ELb0EEEvNS_9BwdParamsE,@function
        .size           _ZN10layer_norm31ln_parallel_residual_bwd_kernelINS_13Kernel_traitsIfffffjLj6144ELj1ELj1ELj8ELj16ENS_18Kernel_traits_baseILj6144EfffffjLj256EEEEELb0ELb0ELb0EEEvNS_9BwdParamsE,(.L_x_3880 - _ZN10layer_norm31ln_parallel_residual_bwd_kernelINS_13Kernel_traitsIfffffjLj6144ELj1ELj1ELj8ELj16ENS_18Kernel_traits_baseILj6144EfffffjLj256EEEEELb0ELb0ELb0EEEvNS_9BwdParamsE)
        .other          _ZN10layer_norm31ln_parallel_residual_bwd_kernelINS_13Kernel_traitsIfffffjLj6144ELj1ELj1ELj8ELj16ENS_18Kernel_traits_baseILj6144EfffffjLj256EEEEELb0ELb0ELb0EEEvNS_9BwdParamsE,@"STO_CUDA_ENTRY STV_DEFAULT"
_ZN10layer_norm31ln_parallel_residual_bwd_kernelINS_13Kernel_traitsIfffffjLj6144ELj1ELj1ELj8ELj16ENS_18Kernel_traits_baseILj6144EfffffjLj256EEEEELb0ELb0ELb0EEEvNS_9BwdParamsE:
.text._ZN10layer_norm31ln_parallel_residual_bwd_kernelINS_13Kernel_traitsIfffffjLj6144ELj1ELj1ELj8ELj16ENS_18Kernel_traits_baseILj6144EfffffjLj256EEEEELb0ELb0ELb0EEEvNS_9BwdParamsE:
        /* <DEDUP_REMOVED lines=19> */
[C---:B------:R-:W-:Y:S02]  /*0130*/  ISETP.GE.U32.AND P2, PT, R0.reuse, 0x300, PT ;  /* 0x000003000000780c */ /* 0x040fe40003f46070 */
[C---:B------:R-:W-:Y:S02]  /*0140*/  ISETP.GE.U32.AND P3, PT, R0.reuse, 0x400, PT ;  /* 0x000004000000780c */ /* 0x040fe40003f66070 */
[C---:B------:R-:W-:Y:S01]  /*0150*/  ISETP.GE.U32.AND P4, PT, R0.reuse, 0x500, PT ;  /* 0x000005000000780c */ /* 0x040fe20003f86070 */
[----:B------:R-:W0:Y:S01]  /*0160*/  LDC.64 R18, c[0x0][0x3d0] ;  /* 0x0000f400ff127b82 */ /* 0x000e220000000a00 */
[----:B------:R-:W-:-:S03]  /*0170*/  ISETP.GE.U32.AND P5, PT, R0, 0x600, PT ;  /* 0x000006000000780c */ /* 0x000fc60003fa6070 */
[----:B--2---:R-:W-:-:S04]  /*0180*/  @P6 IMAD.WIDE.U32 R2, R27, 0x10, R2 ;  /* 0x000000101b026825 */ /* 0x004fc800078e0002 */
[----:B------:R-:W2:Y:S01]  /*0190*/  LDC.64 R20, c[0x0][0x3d8] ;  /* 0x0000f600ff147b82 */ /* 0x000ea20000000a00 */
[C---:B----4-:R-:W-:Y:S01]  /*01a0*/  @P6 IMAD.WIDE.U32 R4, R27.reuse, 0x10, R4 ;  /* 0x000000101b046825 */ /* 0x050fe200078e0004 */
[----:B------:R-:W-:Y:S01]  /*01b0*/  @P6 LOP3.LUT R27, R27, 0x100, RZ, 0xfc, !PT ;  /* 0x000001001b1b6812 */ /* 0x000fe200078efcff */
[----:B---3--:R3:W5:Y:S04]  /*01c0*/  @P6 LDG.E.128 R172, desc[UR16][R2.64] ;  /* 0x0000001002ac6981 */ /* 0x008768000c1e1d00 */
[C---:B------:R-:W-:Y:S01]  /*01d0*/  @P1 IMAD.WIDE.U32 R12, R27.reuse, 0x10, R8 ;  /* 0x000000101b0c1825 */ /* 0x040fe200078e0008 */
[----:B------:R-:W4:Y:S01]  /*01e0*/  LDC.64 R22, c[0x0][0x3d0] ;  /* 0x0000f400ff167b82 */ /* 0x000f220000000a00 */
[----:B------:R3:W5:Y:S02]  /*01f0*/  @P6 LDG.E.128 R168, desc[UR16][R4.64] ;  /* 0x0000001004a86981 */ /* 0x000764000c1e1d00 */
[C---:B-1----:R-:W-:Y:S01]  /*0200*/  @P1 IMAD.WIDE.U32 R10, R27.reuse, 0x10, R6 ;  /* 0x000000101b0a1825 */ /* 0x042fe200078e0006 */
[----:B------:R-:W-:Y:S01]  /*0210*/  @P1 IADD3 R27, PT, PT, R27, 0x100, RZ ;  /* 0x000001001b1b1810 */ /* 0x000fe20007ffe0ff */
[----:B------:R3:W5:Y:S03]  /*0220*/  @P1 LDG.E.128 R160, desc[UR16][R12.64] ;  /* 0x000000100ca01981 */ /* 0x000766000c1e1d00 */
[----:B------:R-:W1:Y:S01]  /*0230*/  LDC.64 R24, c[0x0][0x3d8] ;  /* 0x0000f600ff187b82 */ /* 0x000e620000000a00 */
[C---:B------:R-:W-:Y:S01]  /*0240*/  @P2 IMAD.WIDE.U32 R14, R27.reuse, 0x10, R14 ;  /* 0x000000101b0e2825 */ /* 0x040fe200078e000e */
[----:B------:R3:W5:Y:S03]  /*0250*/  @P1 LDG.E.128 R164, desc[UR16][R10.64] ;  /* 0x000000100aa41981 */ /* 0x000766000c1e1d00 */
[C---:B0-----:R-:W-:Y:S01]  /*0260*/  @P2 IMAD.WIDE.U32 R16, R27.reuse, 0x10, R16 ;  /* 0x000000101b102825 */ /* 0x041fe200078e0010 */
[----:B------:R-:W-:Y:S01]  /*0270*/  @P2 IADD3 R27, PT, PT, R27, 0x100, RZ ;  /* 0x000001001b1b2810 */ /* 0x000fe20007ffe0ff */
[----:B------:R3:W5:Y:S01]  /*0280*/  @P2 LDG.E.128 R156, desc[UR16][R14.64] ;  /* 0x000000100e9c2981 */ /* 0x000762000c1e1d00 */
[----:B------:R-:W0:Y:S03]  /*0290*/  LDC.64 R6, c[0x0][0x3d0] ;  /* 0x0000f400ff067b82 */ /* 0x000e260000000a00 */
[C---:B------:R-:W-:Y:S01]  /*02a0*/  @P3 IMAD.WIDE.U32 R18, R27.reuse, 0x10, R18 ;  /* 0x000000101b123825 */ /* 0x040fe200078e0012 */
[----:B------:R3:W5:Y:S03]  /*02b0*/  @P2 LDG.E.128 R152, desc[UR16][R16.64] ;  /* 0x0000001010982981 */ /* 0x000766000c1e1d00 */
[C---:B--2---:R-:W-:Y:S01]  /*02c0*/  @P3 IMAD.WIDE.U32 R20, R27.reuse, 0x10, R20 ;  /* 0x000000101b143825 */ /* 0x044fe200078e0014 */
[----:B------:R-:W2:Y:S01]  /*02d0*/  LDC.64 R8, c[0x0][0x3d8] ;  /* 0x0000f600ff087b82 */ /* 0x000ea20000000a00 */
[----:B------:R-:W-:Y:S01]  /*02e0*/  @P3 IADD3 R27, PT, PT, R27, 0x100, RZ ;  /* 0x000001001b1b3810 */ /* 0x000fe20007ffe0ff */
[----:B------:R3:W5:Y:S04]  /*02f0*/  @P3 LDG.E.128 R148, desc[UR16][R18.64] ;  /* 0x0000001012943981 */ /* 0x000768000c1e1d00 */
[C---:B----4-:R-:W-:Y:S01]  /*0300*/  @P4 IMAD.WIDE.U32 R22, R27.reuse, 0x10, R22 ;  /* 0x000000101b164825 */ /* 0x050fe200078e0016 */
[----:B------:R3:W5:Y:S03]  /*0310*/  @P3 LDG.E.128 R144, desc[UR16][R20.64] ;  /* 0x0000001014903981 */ /* 0x000766000c1e1d00 */
[C---:B-1----:R-:W-:Y:S01]  /*0320*/  @P4 IMAD.WIDE.U32 R24, R27.reuse, 0x10, R24 ;  /* 0x000000101b184825 */ /* 0x042fe200078e0018 */
[----:B------:R-:W-:Y:S01]  /*0330*/  @P4 IADD3 R27, PT, PT, R27, 0x100, RZ ;  /* 0x000001001b1b4810 */ /* 0x000fe20007ffe0ff */
[----:B------:R3:W5:Y:S04]  /*0340*/  @P4 LDG.E.128 R140, desc[UR16][R22.64] ;  /* 0x00000010168c4981 */ /* 0x000768000c1e1d00 */
[C---:B0-----:R-:W-:Y:S01]  /*0350*/  @P5 IMAD.WIDE.U32 R6, R27.reuse, 0x10, R6 ;  /* 0x000000101b065825 */ /* 0x041fe200078e0006 */
[----:B------:R3:W5:Y:S04]  /*0360*/  @P4 LDG.E.128 R136, desc[UR16][R24.64] ;  /* 0x0000001018884981 */ /* 0x000768000c1e1d00 */
[----:B------:R3:W5:Y:S01]  /*0370*/  @P5 LDG.E.128 R132, desc[UR16][R6.64] ;  /* 0x0000001006845981 */ /* 0x000762000c1e1d00 */
[----:B--2---:R-:W-:-:S05]  /*0380*/  @P5 IMAD.WIDE.U32 R8, R27, 0x10, R8 ;  /* 0x000000101b085825 */ /* 0x004fca00078e0008 */
[----:B------:R3:W5:Y:S01]  /*0390*/  @P5 LDG.E.128 R128, desc[UR16][R8.64] ;  /* 0x0000001008805981 */ /* 0x000762000c1e1d00 */
        /* <DEDUP_REMOVED lines=50> */
[----:B---3--:R-:W-:Y:S06]  /*06c0*/  BRA.U UP0, `(.L_x_3190) ;  /* 0x0000006100347547 */ /* 0x008fec000b800000 */
        /* <DEDUP_REMOVED lines=51> */
[----:B------:R-:W2:Y:S01]  /*0a00*/  LDCU.U8 UR25, c[0x0][0x410] ;  /* 0x00008200ff1977ac */ /* 0x000ea20008000000 */
[----:B------:R-:W3:Y:S01]  /*0a10*/  LDCU UR24, c[0x0][0x400] ;  /* 0x00008000ff1877ac */ /* 0x000ee20008000800 */
[----:B------:R-:W4:Y:S01]  /*0a20*/  LDCU.64 UR4, c[0x0][0x470] ;  /* 0x00008e00ff0477ac */ /* 0x000f220008000a00 */
[----:B------:R-:W1:Y:S01]  /*0a30*/  LDCU.64 UR18, c[0x0][0x438] ;  /* 0x00008700ff1277ac */ /* 0x000e620008000a00 */
[----:B------:R-:W1:Y:S01]  /*0a40*/  LDCU.64 UR6, c[0x0][0x478] ;  /* 0x00008f00ff0677ac */ /* 0x000e620008000a00 */
[----:B------:R-:W1:Y:S01]  /*0a50*/  LDCU.128 UR12, c[0x0][0x3c0] ;  /* 0x00007800ff0c77ac */ /* 0x000e620008000c00 */
[----:B------:R-:W1:Y:S01]  /*0a60*/  LDCU.64 UR20, c[0x0][0x380] ;  /* 0x00007000ff1477ac */ /* 0x000e620008000a00 */
[----:B0-----:R-:W-:-:S11]  /*0a70*/  UISETP.NE.AND UP2, UPT, UR8, URZ, UPT ;  /* 0x000000ff0800728c */ /* 0x001fd6000bf45270 */
.L_x_3265:
[----:B-1----:R-:W-:Y:S02]  /*0a80*/  UIMAD.WIDE UR8, UR11, 0x4, UR12 ;  /* 0x000000040b0878a5 */ /* 0x002fe4000f8e020c */
[----:B------:R-:W-:-:S04]  /*0a90*/  UIMAD.WIDE UR22, UR11, 0x4, UR14 ;  /* 0x000000040b1678a5 */ /* 0x000fc8000f8e020e */
[----:B0-234-:R-:W-:Y:S02]  /*0aa0*/  MOV R194, UR8 ;  /* 0x0000000800c27c02 */ /* 0x01dfe40008000f00 */
        /* <DEDUP_REMOVED lines=8> */
[----:B------:R-:W-:Y:S01]  /*0b30*/  HFMA2 R205, -RZ, RZ, 0, 0 ;  /* 0x00000000ffcd7431 */ /* 0x000fe200000001ff */
[----:B------:R-:W-:Y:S01]  /*0b40*/  USHF.R.S32.HI UR9, URZ, 0x1f, UR8 ;  /* 0x0000001fff097899 */ /* 0x000fe20008011408 */
[----:B------:R-:W-:-:S02]  /*0b50*/  ISETP.GE.U32.AND P1, PT, R0, 0x200, PT ;  /* 0x000002000000780c */ /* 0x000fc40003f26070 */
[C---:B------:R-:W-:Y:S01]  /*0b60*/  ISETP.GE.U32.AND P2, PT, R0.reuse, 0x300, PT ;  /* 0x000003000000780c */ /* 0x040fe20003f46070 */
[----:B------:R-:W-:Y:S01]  /*0b70*/  ULEA.HI UR9, UR9, UR8, URZ, 0x2 ;  /* 0x0000000809097291 */ /* 0x000fe2000f8f10ff */
[C---:B------:R-:W-:Y:S02]  /*0b80*/  ISETP.GE.U32.AND P3, PT, R0.reuse, 0x400, PT ;  /* 0x000004000000780c */ /* 0x040fe40003f66070 */
[C---:B------:R-:W-:Y:S02]  /*0b90*/  ISETP.GE.U32.AND P4, PT, R0.reuse, 0x500, PT ;  /* 0x000005000000780c */ /* 0x040fe40003f86070 */
[----:B------:R-:W-:Y:S02]  /*0ba0*/  ISETP.GE.U32.AND P5, PT, R0, 0x600, PT ;  /* 0x000006000000780c */ /* 0x000fe40003fa6070 */
[----:B------:R-:W-:Y:S02]  /*0bb0*/  MOV R2, UR9 ;  /* 0x0000000900027c02 */ /* 0x000fe40008000f00 */
[----:B------:R-:W-:-:S02]  /*0bc0*/  MOV R206, RZ ;  /* 0x000000ff00ce7202 */ /* 0x000fc40000000f00 */
[----:B------:R-:W-:-:S04]  /*0bd0*/  LEA.HI.SX32 R2, R2, R243, 0x1e ;  /* 0x000000f302027211 */ /* 0x000fc800078ff2ff */
[----:B------:R-:W-:Y:S02]  /*0be0*/  MOV R204, R2 ;  /* 0x0000000200cc7202 */ /* 0x000fe40000000f00 */
[----:B--2---:R-:W-:-:S04]  /*0bf0*/  FSEL R194, R194, RZ, P0 ;  /* 0x000000ffc2c27208 */ /* 0x004fc80000000000 */
[----:B------:R-:W-:Y:S02]  /*0c00*/  R2UR UR8, R194 ;  /* 0x00000000c20872ca */ /* 0x000fe400000e0000 */
[----:B---3--:R-:W-:Y:S01]  /*0c10*/  R2UR UR23, R192 ;  /* 0x00000000c01772ca */ /* 0x008fe200000e0000 */
[----:B------:R-:W-:-:S14]  /*0c20*/  @!P6 BRA `(.L_x_3192) ;  /* 0x0000000000dce947 */ /* 0x000fdc0003800000 */
        /* <DEDUP_REMOVED lines=13> */
[----:B------:R0:W5:Y:S02]  /*0d00*/  @P0 LDG.E.128 R28, desc[UR16][R204.64] ;  /* 0x00000010cc1c0981 */ /* 0x000164000c1e1d00 */
[----:B0-----:R-:W-:Y:S01]  /*0d10*/  IADD3 R204, PT, PT, R2, 0x100, RZ ;  /* 0x0000010002cc7810 */ /* 0x001fe20007ffe0ff */
[----:B---3--:R-:W-:Y:S01]  /*0d20*/  FADD.FTZ R4, R201, -UR8 ;  /* 0x80000008c9047e21 */ /* 0x008fe20008010000 */
[----:B------:R-:W-:-:S03]  /*0d30*/  FADD.FTZ R3, R200, -UR8 ;  /* 0x80000008c8037e21 */ /* 0x000fc60008010000 */
[----:B------:R-:W-:Y:S01]  /*0d40*/  FMUL.FTZ R4, R4, UR23 ;  /* 0x0000001704047c20 */ /* 0x000fe20008410000 */
[----:B----45:R-:W-:Y:S01]  /*0d50*/  FMUL.FTZ R200, R169, R193 ;  /* 0x000000c1a9c87220 */ /* 0x030fe20000410000 */
[----:B------:R-:W-:Y:S01]  /*0d60*/  FMUL.FTZ R201, R168, R192 ;  /* 0x000000c0a8c97220 */ /* 0x000fe20000410000 */
[----:B------:R-:W-:Y:S01]  /*0d70*/  FMUL.FTZ R3, R3, UR23 ;  /* 0x0000001703037c20 */ /* 0x000fe20008410000 */
[----:B------:R-:W-:Y:S01]  /*0d80*/  FADD.FTZ R202, R202, -UR8 ;  /* 0x80000008caca7e21 */ /* 0x000fe20008010000 */
[----:B------:R-:W-:Y:S01]  /*0d90*/  FADD.FTZ R52, R52, R192 ;  /* 0x000000c034347221 */ /* 0x000fe20000010000 */
[----:B--2---:R-:W-:Y:S01]  /*0da0*/  FADD.FTZ R101, R101, R197 ;  /* 0x000000c565657221 */ /* 0x004fe20000010000 */
[----:B------:R-:W-:Y:S01]  /*0db0*/  FFMA.FTZ R209, R173, R197, R200 ;  /* 0x000000c5add17223 */ /* 0x000fe200000100c8 */
[----:B------:R-:W-:Y:S01]  /*0dc0*/  FFMA.FTZ R125, R197, R4, R125 ;  /* 0x00000004c57d7223 */ /* 0x000fe2000001007d */
[----:B------:R-:W-:Y:S01]  /*0dd0*/  FFMA.FTZ R6, R172, R196, R201 ;  /* 0x000000c4ac067223 */ /* 0x000fe200000100c9 */
[----:B------:R-:W-:Y:S01]  /*0de0*/  FMUL.FTZ R197, R170, R194 ;  /* 0x000000c2aac57220 */ /* 0x000fe20000410000 */
[----:B------:R-:W-:-:S02]  /*0df0*/  FFMA.FTZ R76, R192, R3, R76 ;  /* 0x00000003c04c7223 */ /* 0x000fc4000001004c */
[----:B------:R-:W-:Y:S01]  /*0e00*/  FADD.FTZ R192, RZ, R6 ;  /* 0x00000006ffc07221 */ /* 0x000fe20000010000 */
[----:B------:R-:W-:Y:S01]  /*0e10*/  FFMA.FTZ R220, R174, R198, R197 ;  /* 0x000000c6aedc7223 */ /* 0x000fe200000100c5 */
[----:B------:R-:W-:Y:S01]  /*0e20*/  FFMA.FTZ R197, R3, R6, RZ ;  /* 0x0000000603c57223 */ /* 0x000fe200000100ff */
[----:B------:R-:W-:Y:S01]  /*0e30*/  FMUL.FTZ R221, R202, UR23 ;  /* 0x00000017cadd7c20 */ /* 0x000fe20008410000 */
[----:B------:R-:W-:Y:S01]  /*0e40*/  FADD.FTZ R53, R53, R193 ;  /* 0x000000c135357221 */ /* 0x000fe20000010000 */
[----:B------:R-:W-:Y:S01]  /*0e50*/  FFMA.FTZ R77, R193, R4, R77 ;  /* 0x00000004c14d7223 */ /* 0x000fe2000001004d */
[----:B------:R-:W-:Y:S01]  /*0e60*/  FADD.FTZ R100, R100, R196 ;  /* 0x000000c464647221 */ /* 0x000fe20000010000 */
[----:B------:R-:W-:Y:S01]  /*0e70*/  FFMA.FTZ R124, R196, R3, R124 ;  /* 0x00000003c47c7223 */ /* 0x000fe2000001007c */
[----:B------:R-:W-:Y:S01]  /*0e80*/  FADD.FTZ R193, R192, R209 ;  /* 0x000000d1c0c17221 */ /* 0x000fe20000010000 */
[----:B------:R-:W-:Y:S01]  /*0e90*/  FADD.FTZ R203, R203, -UR8 ;  /* 0x80000008cbcb7e21 */ /* 0x000fe20008010000 */
[----:B------:R-:W-:Y:S01]  /*0ea0*/  FMUL.FTZ R196, R171, R195 ;  /* 0x000000c3abc47220 */ /* 0x000fe20000410000 */
[----:B------:R-:W-:Y:S01]  /*0eb0*/  FFMA.FTZ R192, R4, R209, R197 ;  /* 0x000000d104c07223 */ /* 0x000fe200000100c5 */
[----:B------:R-:W-:Y:S01]  /*0ec0*/  FADD.FTZ R54, R54, R194 ;  /* 0x000000c236367221 */ /* 0x000fe20000010000 */
[----:B------:R-:W-:Y:S01]  /*0ed0*/  FFMA.FTZ R78, R194, R221, R78 ;  /* 0x000000ddc24e7223 */ /* 0x000fe2000001004e */
[----:B------:R-:W-:Y:S01]  /*0ee0*/  FADD.FTZ R194, R193, R220 ;  /* 0x000000dcc1c27221 */ /* 0x000fe20000010000 */
[----:B------:R-:W-:Y:S01]  /*0ef0*/  FMUL.FTZ R218, R203, UR23 ;  /* 0x00000017cbda7c20 */ /* 0x000fe20008410000 */
[----:B------:R-:W-:Y:S01]  /*0f00*/  FFMA.FTZ R233, R175, R199, R196 ;  /* 0x000000c7afe97223 */ /* 0x000fe200000100c4 */
        /* <DEDUP_REMOVED lines=9> */
.L_x_3192:
[----:B----4-:R-:W-:Y:S05]  /*0fa0*/  BSYNC.RECONVERGENT B0 ;  /* 0x0000000000007941 */ /* 0x010fea0003800200 */
.L_x_3191:
        /* <DEDUP_REMOVED lines=17> */
[----:B---3--:R-:W-:Y:S01]  /*10c0*/  FADD.FTZ R193, R193, -UR8 ;  /* 0x80000008c1c17e21 */ /* 0x008fe20008010000 */
[----:B------:R-:W-:-:S03]  /*10d0*/  FADD.FTZ R11, R192, -UR8 ;  /* 0x80000008c00b7e21 */ /* 0x000fc60008010000 */
[----:B------:R-:W-:Y:S01]  /*10e0*/  FMUL.FTZ R216, R193, UR23 ;  /* 0x00000017c1d87c20 */ /* 0x000fe20008410000 */
[----:B----45:R-:W-:Y:S01]  /*10f0*/  FMUL.FTZ R207, R160, R196 ;  /* 0x000000c4a0cf7220 */ /* 0x030fe20000410000 */
[----:B------:R-:W-:Y:S01]  /*1100*/  FMUL.FTZ R192, R161, R197 ;  /* 0x000000c5a1c07220 */ /* 0x000fe20000410000 */
[----:B------:R-:W-:Y:S01]  /*1110*/  FMUL.FTZ R193, R162, R198 ;  /* 0x000000c6a2c17220 */ /* 0x000fe20000410000 */
[----:B------:R-:W-:Y:S01]  /*1120*/  FMUL.FTZ R11, R11, UR23 ;  /* 0x000000170b0b7c20 */ /* 0x000fe20008410000 */
[----:B------:R-:W-:Y:S01]  /*1130*/  FADD.FTZ R195, R195, -UR8 ;  /* 0x80000008c3c37e21 */ /* 0x000fe20008010000 */
[----:B--2---:R-:W-:Y:S01]  /*1140*/  FFMA.FTZ R10, R164, R200, R207 ;  /* 0x000000c8a40a7223 */ /* 0x004fe200000100cf */
[----:B------:R-:W-:Y:S01]  /*1150*/  FFMA.FTZ R219, R165, R201, R192 ;  /* 0x000000c9a5db7223 */ /* 0x000fe200000100c0 */
[----:B0-----:R-:W-:Y:S01]  /*1160*/  FFMA.FTZ R230, R166, R202, R193 ;  /* 0x000000caa6e67223 */ /* 0x001fe200000100c1 */
[----:B------:R-:W-:Y:S01]  /*1170*/  FADD.FTZ R194, R194, -UR8 ;  /* 0x80000008c2c27e21 */ /* 0x000fe20008010000 */
[----:B------:R-:W-:Y:S01]  /*1180*/  FADD.FTZ R192, R205, R10 ;  /* 0x0000000acdc07221 */ /* 0x000fe20000010000 */
[----:B------:R-:W-:Y:S01]  /*1190*/  FFMA.FTZ R193, R11, R10, R206 ;  /* 0x0000000a0bc17223 */ /* 0x000fe200000100ce */
[----:B------:R-:W-:Y:S01]  /*11a0*/  FMUL.FTZ R242, R195, UR23 ;  /* 0x00000017c3f27c20 */ /* 0x000fe20008410000 */
[----:B------:R-:W-:Y:S01]  /*11b0*/  FMUL.FTZ R231, R194, UR23 ;  /* 0x00000017c2e77c20 */ /* 0x000fe20008410000 */
[----:B------:R-:W-:Y:S01]  /*11c0*/  FADD.FTZ R195, R192, R219 ;  /* 0x000000dbc0c37221 */ /* 0x000fe20000010000 */
[----:B------:R-:W-:Y:S01]  /*11d0*/  FMUL.FTZ R240, R163, R199 ;  /* 0x000000c7a3f07220 */ /* 0x000fe20000410000 */
[----:B------:R-:W-:-:S02]  /*11e0*/  FFMA.FTZ R192, R216, R219, R193 ;  /* 0x000000dbd8c07223 */ /* 0x000fc400000100c1 */
[----:B------:R-:W-:Y:S01]  /*11f0*/  FADD.FTZ R195, R195, R230 ;  /* 0x000000e6c3c37221 */ /* 0x000fe20000010000 */
[----:B------:R-:W-:Y:S01]  /*1200*/  FFMA.FTZ R240, R167, R203, R240 ;  /* 0x000000cba7f07223 */ /* 0x000fe200000100f0 */
[----:B------:R-:W-:Y:S01]  /*1210*/  FFMA.FTZ R193, R231, R230, R192 ;  /* 0x000000e6e7c17223 */ /* 0x000fe200000100c0 */
[----:B------:R-:W-:Y:S01]  /*1220*/  FADD.FTZ R96, R96, R200 ;  /* 0x000000c860607221 */ /* 0x000fe20000010000 */
[-C--:B------:R-:W-:Y:S01]  /*1230*/  FFMA.FTZ R120, R200, R11.reuse, R120 ;  /* 0x0000000bc8787223 */ /* 0x080fe20000010078 */
[----:B------:R-:W-:Y:S01]  /*1240*/  FADD.FTZ R48, R48, R196 ;  /* 0x000000c430307221 */ /* 0x000fe20000010000 */
        /* <DEDUP_REMOVED lines=15> */
.L_x_3194:
[----:B------:R-:W-:Y:S05]  /*1340*/  BSYNC.RECONVERGENT B0 ;  /* 0x0000000000007941 */ /* 0x000fea0003800200 */
.L_x_3193:
[----:B------:R-:W-:Y:S04]  /*1350*/  BSSY.RECONVERGENT B0, `(.L_x_3195) ;  /* 0x0000039000007945 */ /* 0x000fe80003800200 */
[----:B------:R-:W-:Y:S05]  /*1360*/  @!P2 BRA `(.L_x_3196) ;  /* 0x0000000000dca947 */ /* 0x000fea0003800000 */
[----:B------:R-:W0:Y:S08]  /*1370*/  LDC.64 R192, c[0x0][0x3a8] ;  /* 0x0000ea00ffc07b82 */ /* 0x000e300000000a00 */
[----:B------:R-:W1:Y:S01]  /*1380*/  LDC.64 R196, c[0x0][0x430] ;  /* 0x00010c00ffc47b82 */ /* 0x000e620000000a00 */
[----:B------:R-:W-:-:S07]  /*1390*/  ISETP.NE.U32.AND P0, PT, RZ, UR18, PT ;  /* 0x00000012ff007c0c */ /* 0x000fce000bf05070 */
[----:B------:R-:W2:Y:S01]  /*13a0*/  LDC.64 R200, c[0x0][0x428] ;  /* 0x00010a00ffc87b82 */ /* 0x000ea20000000a00 */
[----:B------:R-:W-:Y:S01]  /*13b0*/  ISETP.NE.AND.EX P0, PT, RZ, UR19, PT, P0 ;  /* 0x00000013ff007c0c */ /* 0x000fe2000bf05300 */
[----:B0-----:R-:W-:-:S12]  /*13c0*/  IMAD.WIDE.U32 R192, R204, 0x10, R192 ;  /* 0x00000010ccc07825 */ /* 0x001fd800078e00c0 */
[----:B------:R-:W0:Y:S01]  /*13d0*/  @P0 LDC.64 R12, c[0x0][0x438] ;  /* 0x00010e00ff0c0b82 */ /* 0x000e220000000a00 */
[----:B------:R-:W3:Y:S01]  /*13e0*/  LDG.E.128 R192, desc[UR16][R192.64] ;  /* 0x00000010c0c07981 */ /* 0x000ee2000c1e1d00 */
[----:B-1----:R-:W-:-:S06]  /*13f0*/  IMAD.WIDE.U32 R196, R204, 0x10, R196 ;  /* 0x00000010ccc47825 */ /* 0x002fcc00078e00c4 */
[----:B------:R-:W4:Y:S01]  /*1400*/  LDG.E.128 R196, desc[UR16][R196.64] ;  /* 0x00000010c4c47981 */ /* 0x000f22000c1e1d00 */
[----:B--2---:R-:W-:-:S06]  /*1410*/  IMAD.WIDE.U32 R200, R204, 0x10, R200 ;  /* 0x00000010ccc87825 */ /* 0x004fcc00078e00c8 */
[----:B------:R-:W2:Y:S01]  /*1420*/  LDG.E.128 R200, desc[UR16][R200.64] ;  /* 0x00000010c8c87981 */ /* 0x000ea2000c1e1d00 */
        /* <DEDUP_REMOVED lines=11> */
[----:B------:R-:W-:Y:S01]  /*14e0*/  FADD.FTZ R195, R195, -UR8 ;  /* 0x80000008c3c37e21 */ /* 0x000fe20008010000 */
[----:B--2---:R-:W-:Y:S01]  /*14f0*/  FFMA.FTZ R12, R156, R200, R207 ;  /* 0x000000c89c0c7223 */ /* 0x004fe200000100cf */
[----:B------:R-:W-:Y:S01]  /*1500*/  FFMA.FTZ R217, R157, R201, R192 ;  /* 0x000000c99dd97223 */ /* 0x000fe200000100c0 */
[----:B------:R-:W-:Y:S02]  /*1510*/  FFMA.FTZ R228, R158, R202, R193 ;  /* 0x000000ca9ee47223 */ /* 0x000fe400000100c1 */
[----:B------:R-:W-:Y:S01]  /*1520*/  FADD.FTZ R192, R205, R12 ;  /* 0x0000000ccdc07221 */ /* 0x000fe20000010000 */
[----:B------:R-:W-:Y:S01]  /*1530*/  FFMA.FTZ R193, R13, R12, R206 ;  /* 0x0000000c0dc17223 */ /* 0x000fe200000100ce */
[----:B------:R-:W-:Y:S01]  /*1540*/  FMUL.FTZ R227, R194, UR23 ;  /* 0x00000017c2e37c20 */ /* 0x000fe20008410000 */
[----:B------:R-:W-:Y:S01]  /*1550*/  FMUL.FTZ R236, R195, UR23 ;  /* 0x00000017c3ec7c20 */ /* 0x000fe20008410000 */
[----:B------:R-:W-:Y:S01]  /*1560*/  FMUL.FTZ R194, R155, R199 ;  /* 0x000000c79bc27220 */ /* 0x000fe20000410000 */
[----:B------:R-:W-:Y:S01]  /*1570*/  FADD.FTZ R195, R192, R217 ;  /* 0x000000d9c0c37221 */ /* 0x000fe20000010000 */
[----:B------:R-:W-:-:S02]  /*1580*/  FFMA.FTZ R192, R212, R217, R193 ;  /* 0x000000d9d4c07223 */ /* 0x000fc400000100c1 */
        /* <DEDUP_REMOVED lines=21> */
.L_x_3196:
[----:B------:R-:W-:Y:S05]  /*16e0*/  BSYNC.RECONVERGENT B0 ;  /* 0x0000000000007941 */ /* 0x000fea0003800200 */
.L_x_3195:
        /* <DEDUP_REMOVED lines=57> */
.L_x_3198:
[----:B------:R-:W-:Y:S05]  /*1a80*/  BSYNC.RECONVERGENT B0 ;  /* 0x0000000000007941 */ /* 0x000fea0003800200 */
.L_x_3197:
        /* <DEDUP_REMOVED lines=57> */
.L_x_3200:
[----:B------:R-:W-:Y:S05]  /*1e20*/  BSYNC.RECONVERGENT B0 ;  /* 0x0000000000007941 */ /* 0x000fea0003800200 */
.L_x_3199:
[----:B------:R-:W-:Y:S04]  /*1e30*/  BSSY.RECONVERGENT B0, `(.L_x_3201) ;  /* 0x0000038000007945 */ /* 0x000fe80003800200 */
[----:B------:R-:W-:Y:S05]  /*1e40*/  @!P5 BRA `(.L_x_3202) ;  /* 0x0000000000d8d947 */ /* 0x000fea0003800000 */
[----:B------:R-:W0:Y:S01]  /*1e50*/  LDC.64 R200, c[0x0][0x3a8] ;  /* 0x0000ea00ffc87b82 */ /* 0x000e220000000a00 */
[----:B------:R-:W-:-:S07]  /*1e60*/  ISETP.NE.U32.AND P0, PT, RZ, UR18, PT ;  /* 0x00000012ff007c0c */ /* 0x000fce000bf05070 */
[----:B------:R-:W1:Y:S08]  /*1e70*/  LDC.64 R192, c[0x0][0x430] ;  /* 0x00010c00ffc07b82 */ /* 0x000e700000000a00 */
[----:B------:R-:W2:Y:S01]  /*1e80*/  LDC.64 R196, c[0x0][0x428] ;  /* 0x00010a00ffc47b82 */ /* 0x000ea20000000a00 */
[----:B------:R-:W-:Y:S01]  /*1e90*/  ISETP.NE.AND.EX P0, PT, RZ, UR19, PT, P0 ;  /* 0x00000013ff007c0c */ /* 0x000fe2000bf05300 */
[----:B0-----:R-:W-:-:S06]  /*1ea0*/  IMAD.WIDE.U32 R200, R204, 0x10, R200 ;  /* 0x00000010ccc87825 */ /* 0x001fcc00078e00c8 */
[----:B------:R-:W3:Y:S06]  /*1eb0*/  LDG.E.128 R200, desc[UR16][R200.64] ;  /* 0x00000010c8c87981 */ /* 0x000eec000c1e1d00 */
[----:B------:R-:W0:Y:S01]  /*1ec0*/  @P0 LDC.64 R244, c[0x0][0x438] ;  /* 0x00010e00fff40b82 */ /* 0x000e220000000a00 */
[----:B-1----:R-:W-:-:S06]  /*1ed0*/  IMAD.WIDE.U32 R192, R204, 0x10, R192 ;  /* 0x00000010ccc07825 */ /* 0x002fcc00078e00c0 */
[----:B------:R-:W4:Y:S01]  /*1ee0*/  LDG.E.128 R192, desc[UR16][R192.64] ;  /* 0x00000010c0c07981 */ /* 0x000f22000c1e1d00 */
[----:B--2---:R-:W-:-:S06]  /*1ef0*/  IMAD.WIDE.U32 R196, R204, 0x10, R196 ;  /* 0x00000010ccc47825 */ /* 0x004fcc00078e00c4 */
[----:B------:R-:W2:Y:S01]  /*1f00*/  LDG.E.128 R196, desc[UR16][R196.64] ;  /* 0x00000010c4c47981 */ /* 0x000ea2000c1e1d00 */
[----:B0-----:R-:W-:-:S05]  /*1f10*/  @P0 IMAD.WIDE.U32 R244, R204, 0x10, R244 ;  /* 0x00000010ccf40825 */ /* 0x001fca00078e00f4 */
[----:B------:R0:W5:Y:S01]  /*1f20*/  @P0 LDG.E.128 R180, desc[UR16][R244.64] ;  /* 0x00000010f4b40981 */ /* 0x000162000c1e1d00 */
[----:B---3--:R-:W-:Y:S01]  /*1f30*/  FADD.FTZ R5, R200, -UR8 ;  /* 0x80000008c8057e21 */ /* 0x008fe20008010000 */
[----:B------:R-:W-:-:S03]  /*1f40*/  FADD.FTZ R214, R201, -UR8 ;  /* 0x80000008c9d67e21 */ /* 0x000fc60008010000 */
[----:B------:R-:W-:Y:S01]  /*1f50*/  FMUL.FTZ R5, R5, UR23 ;  /* 0x0000001705057c20 */ /* 0x000fe20008410000 */
[----:B----45:R-:W-:Y:S01]  /*1f60*/  FMUL.FTZ R201, R128, R192 ;  /* 0x000000c080c97220 */ /* 0x030fe20000410000 */
[----:B------:R-:W-:Y:S01]  /*1f70*/  FMUL.FTZ R214, R214, UR23 ;  /* 0x00000017d6d67c20 */ /* 0x000fe20008410000 */
[----:B------:R-:W-:Y:S01]  /*1f80*/  FADD.FTZ R202, R202, -UR8 ;  /* 0x80000008caca7e21 */ /* 0x000fe20008010000 */
[----:B--2---:R-:W-:Y:S01]  /*1f90*/  FADD.FTZ R80, R80, R196 ;  /* 0x000000c450507221 */ /* 0x004fe20000010000 */
[----:B------:R-:W-:Y:S01]  /*1fa0*/  FFMA.FTZ R8, R132, R196, R201 ;  /* 0x000000c484087223 */ /* 0x000fe200000100c9 */
[----:B------:R-:W-:Y:S01]  /*1fb0*/  FFMA.FTZ R104, R196, R5, R104 ;  /* 0x00000005c4687223 */ /* 0x000fe20000010068 */
[----:B------:R-:W-:Y:S01]  /*1fc0*/  FMUL.FTZ R196, R129, R193 ;  /* 0x000000c181c47220 */ /* 0x000fe20000410000 */
[----:B------:R-:W-:Y:S01]  /*1fd0*/  FADD.FTZ R81, R81, R197 ;  /* 0x000000c551517221 */ /* 0x000fe20000010000 */
[----:B------:R-:W-:Y:S01]  /*1fe0*/  FFMA.FTZ R105, R197, R214, R105 ;  /* 0x000000d6c5697223 */ /* 0x000fe20000010069 */
[----:B------:R-:W-:Y:S01]  /*1ff0*/  FADD.FTZ R32, R32, R192 ;  /* 0x000000c020207221 */ /* 0x000fe20000010000 */
[----:B------:R-:W-:Y:S01]  /*2000*/  FFMA.FTZ R211, R133, R197, R196 ;  /* 0x000000c585d37223 */ /* 0x000fe200000100c4 */
[----:B------:R-:W-:Y:S01]  /*2010*/  FFMA.FTZ R56, R192, R5, R56 ;  /* 0x00000005c0387223 */ /* 0x000fe20000010038 */
[----:B------:R-:W-:Y:S01]  /*2020*/  FMUL.FTZ R197, R130, R194 ;  /* 0x000000c282c57220 */ /* 0x000fe20000410000 */
[----:B------:R-:W-:Y:S01]  /*2030*/  FMUL.FTZ R229, R202, UR23 ;  /* 0x00000017cae57c20 */ /* 0x000fe20008410000 */
[----:B------:R-:W-:Y:S01]  /*2040*/  FADD.FTZ R33, R33, R193 ;  /* 0x000000c121217221 */ /* 0x000fe20000010000 */
[----:B------:R-:W-:Y:S01]  /*2050*/  FFMA.FTZ R57, R193, R214, R57 ;  /* 0x000000d6c1397223 */ /* 0x000fe20000010039 */
[----:B------:R-:W-:Y:S01]  /*2060*/  FADD.FTZ R192, R205, R8 ;  /* 0x00000008cdc07221 */ /* 0x000fe20000010000 */
[----:B------:R-:W-:Y:S01]  /*2070*/  FFMA.FTZ R193, R5, R8, R206 ;  /* 0x0000000805c17223 */ /* 0x000fe200000100ce */
[----:B------:R-:W-:Y:S01]  /*2080*/  FFMA.FTZ R222, R134, R198, R197 ;  /* 0x000000c686de7223 */ /* 0x000fe200000100c5 */
[----:B------:R-:W-:Y:S01]  /*2090*/  FADD.FTZ R34, R34, R194 ;  /* 0x000000c222227221 */ /* 0x000fe20000010000 */
[----:B------:R-:W-:Y:S01]  /*20a0*/  FFMA.FTZ R58, R194, R229, R58 ;  /* 0x000000e5c23a7223 */ /* 0x000fe2000001003a */
[----:B------:R-:W-:Y:S01]  /*20b0*/  FMUL.FTZ R194, R131, R195 ;  /* 0x000000c383c27220 */ /* 0x000fe20000410000 */
[----:B------:R-:W-:Y:S01]  /*20c0*/  FADD.FTZ R197, R192, R211 ;  /* 0x000000d3c0c57221 */ /* 0x000fe20000010000 */
[----:B------:R-:W-:Y:S01]  /*20d0*/  FADD.FTZ R203, R203, -UR8 ;  /* 0x80000008cbcb7e21 */ /* 0x000fe20008010000 */
[----:B------:R-:W-:Y:S01]  /*20e0*/  FFMA.FTZ R192, R214, R211, R193 ;  /* 0x000000d3d6c07223 */ /* 0x000fe200000100c1 */
[----:B------:R-:W-:Y:S01]  /*20f0*/  FFMA.FTZ R235, R135, R199, R194 ;  /* 0x000000c787eb7223 */ /* 0x000fe200000100c2 */
[----:B------:R-:W-:Y:S01]  /*2100*/  FADD.FTZ R194, R197, R222 ;  /* 0x000000dec5c27221 */ /* 0x000fe20000010000 */
[----:B------:R-:W-:Y:S01]  /*2110*/  FMUL.FTZ R238, R203, UR23 ;  /* 0x00000017cbee7c20 */ /* 0x000fe20008410000 */
        /* <DEDUP_REMOVED lines=9> */
.L_x_3202:
[----:B------:R-:W-:Y:S05]  /*21b0*/  BSYNC.RECONVERGENT B0 ;  /* 0x0000000000007941 */ /* 0x000fea0003800200 */
.L_x_3201:
        /* <DEDUP_REMOVED lines=32> */
.L_x_3204:
[----:B------:R-:W-:Y:S05]  /*23c0*/  BSYNC.RECONVERGENT B0 ;  /* 0x0000000000007941 */ /* 0x000fea0003800200 */
.L_x_3203:
        /* <DEDUP_REMOVED lines=65> */
.L_x_3209:
        /* <DEDUP_REMOVED lines=17> */
.L_x_3208:
        /* <DEDUP_REMOVED lines=20> */
.L_x_3211:
        /* <DEDUP_REMOVED lines=21> */
.L_x_3207:
        /* <DEDUP_REMOVED lines=18> */
[----:B------:R-:W-:Y:S06]  /*2ca0*/  BRA `(.L_x_3210) ;  /* 0x0000000000e47947 */ /* 0x000fec0003800000 */
.L_x_3213:
        /* <DEDUP_REMOVED lines=17> */
.L_x_3212:
        /* <DEDUP_REMOVED lines=20> */
.L_x_3214:
        /* <DEDUP_REMOVED lines=20> */
.L_x_3210:
        /* <DEDUP_REMOVED lines=14> */
.L_x_3206:
[----:B------:R-:W-:Y:S05]  /*3120*/  BSYNC.RECONVERGENT B0 ;  /* 0x0000000000007941 */ /* 0x000fea0003800200 */
.L_x_3205:
        /* <DEDUP_REMOVED lines=33> */
.L_x_3219:
        /* <DEDUP_REMOVED lines=17> */
.L_x_3218:
        /* <DEDUP_REMOVED lines=20> */
.L_x_3221:
        /* <DEDUP_REMOVED lines=13> */
.L_x_3217:
        /* <DEDUP_REMOVED lines=28> */
.L_x_3223:
        /* <DEDUP_REMOVED lines=17> */
.L_x_3222:
        /* <DEDUP_REMOVED lines=20> */
.L_x_3224:
        /* <DEDUP_REMOVED lines=12> */
.L_x_3220:
        /* <DEDUP_REMOVED lines=13> */
.L_x_3216:
[----:B------:R-:W-:Y:S05]  /*3c00*/  BSYNC.RECONVERGENT B0 ;  /* 0x0000000000007941 */ /* 0x000fea0003800200 */
.L_x_3215:
        /* <DEDUP_REMOVED lines=33> */
.L_x_3229:
        /* <DEDUP_REMOVED lines=17> */
.L_x_3228:
        /* <DEDUP_REMOVED lines=20> */
.L_x_3231:
        /* <DEDUP_REMOVED lines=13> */
.L_x_3227:
        /* <DEDUP_REMOVED lines=28> */
.L_x_3233:
        /* <DEDUP_REMOVED lines=17> */
.L_x_3232:
        /* <DEDUP_REMOVED lines=20> */
.L_x_3234:
        /* <DEDUP_REMOVED lines=12> */
.L_x_3230:
        /* <DEDUP_REMOVED lines=13> */
.L_x_3226:
[----:B------:R-:W-:Y:S05]  /*46e0*/  BSYNC.RECONVERGENT B0 ;  /* 0x0000000000007941 */ /* 0x000fea0003800200 */
.L_x_3225:
        /* <DEDUP_REMOVED lines=33> */
.L_x_3239:
        /* <DEDUP_REMOVED lines=17> */
.L_x_3238:
        /* <DEDUP_REMOVED lines=20> */
.L_x_3241:
        /* <DEDUP_REMOVED lines=13> */
.L_x_3237:
        /* <DEDUP_REMOVED lines=28> */
.L_x_3243:
        /* <DEDUP_REMOVED lines=17> */
.L_x_3242:
        /* <DEDUP_REMOVED lines=20> */
.L_x_3244:
        /* <DEDUP_REMOVED lines=12> */
.L_x_3240:
        /* <DEDUP_REMOVED lines=13> */
.L_x_3236:
[----:B------:R-:W-:Y:S05]  /*51c0*/  BSYNC.RECONVERGENT B0 ;  /* 0x0000000000007941 */ /* 0x000fea0003800200 */
.L_x_3235:
        /* <DEDUP_REMOVED lines=33> */
.L_x_3249:
        /* <DEDUP_REMOVED lines=17> */
.L_x_3248:
        /* <DEDUP_REMOVED lines=20> */
.L_x_3251:
        /* <DEDUP_REMOVED lines=13> */
.L_x_3247:
        /* <DEDUP_REMOVED lines=28> */
.L_x_3253:
        /* <DEDUP_REMOVED lines=17> */
.L_x_3252:
        /* <DEDUP_REMOVED lines=20> */
.L_x_3254:
        /* <DEDUP_REMOVED lines=12> */
.L_x_3250:
        /* <DEDUP_REMOVED lines=13> */
.L_x_3246:
[----:B------:R-:W-:Y:S05]  /*5ca0*/  BSYNC.RECONVERGENT B0 ;  /* 0x0000000000007941 */ /* 0x000fea0003800200 */
.L_x_3245:
        /* <DEDUP_REMOVED lines=33> */
.L_x_3259:
        /* <DEDUP_REMOVED lines=17> */
.L_x_3258:
        /* <DEDUP_REMOVED lines=20> */
.L_x_3261:
        /* <DEDUP_REMOVED lines=13> */
.L_x_3257:
        /* <DEDUP_REMOVED lines=28> */
.L_x_3263:
        /* <DEDUP_REMOVED lines=17> */
.L_x_3262:
        /* <DEDUP_REMOVED lines=20> */
.L_x_3264:
        /* <DEDUP_REMOVED lines=12> */
.L_x_3260:
[----:B------:R-:W0:Y:S01]  /*66b0*/  @P0 LDC.64 R196, c[0x0][0x478] ;  /* 0x00011e00ffc40b82 */ /* 0x000e220000000a00 */
[----:B------:R-:W1:Y:S01]  /*66c0*/  @UP0 LDCU.64 UR26, c[0x0][0x470] ;  /* 0x00008e00ff1a07ac */ /* 0x000e620008000a00 */
[----:B------:R-:W-:Y:S02]  /*66d0*/  HFMA2 R199, -RZ, RZ, 0, 9.5367431640625e-07 ;  /* 0x00000010ffc77431 */ /* 0x000fe400000001ff */
[----:B0-----:R-:W-:-:S04]  /*66e0*/  @P0 IMAD.WIDE.U32 R200, R2, 0x10, R196 ;  /* 0x0000001002c80825 */ /* 0x001fc800078e00c4 */
[----:B------:R-:W0:Y:S01]  /*66f0*/  LDC.64 R196, c[0x0][0x468] ;  /* 0x00011a00ffc47b82 */ /* 0x000e220000000a00 */
[----:B------:R2:W-:Y:S01]  /*6700*/  @P0 STG.E.128 desc[UR16][R200.64], R188 ;  /* 0x000000bcc8000986 */ /* 0x0005e2000c101d10 */
[----:B------:R-:W-:-:S13]  /*6710*/  PLOP3.LUT P0, PT, PT, PT, UP0, 0x80, 0x8 ;  /* 0x000000000008781c */ /* 0x000fda0003f0f008 */
[----:B-1----:R-:W-:Y:S01]  /*6720*/  @P0 IMAD.WIDE.U32 R198, R2, R199, UR26 ;  /* 0x0000001a02c60e25 */ /* 0x002fe2000f8e00c7 */
[----:B------:R-:W-:-:S03]  /*6730*/  PLOP3.LUT P0, PT, PT, PT, UP0, 0x80, 0x8 ;  /* 0x000000000008781c */ /* 0x000fc60003f0f008 */
[----:B0-----:R-:W-:-:S05]  /*6740*/  IMAD.WIDE.U32 R196, R2, 0x10, R196 ;  /* 0x0000001002c47825 */ /* 0x001fca00078e00c4 */
[----:B------:R2:W-:Y:S05]  /*6750*/  STG.E.128 desc[UR16][R196.64], R192 ;  /* 0x000000c0c4007986 */ /* 0x0005ea000c101d10 */
[----:B------:R2:W-:Y:S02]  /*6760*/  @P0 STG.E.128 desc[UR16][R198.64], R184 ;  /* 0x000000b8c6000986 */ /* 0x0005e4000c101d10 */
.L_x_3256:
[----:B------:R-:W-:Y:S05]  /*6770*/  BSYNC.RECONVERGENT B0 ;  /* 0x0000000000007941 */ /* 0x000fea0003800200 */
.L_x_3255:
[----:B------:R-:W-:Y:S01]  /*6780*/  UPLOP3.LUT UP1, UPT, UPT, UPT, UP1, 0x40, 0x4 ;  /* 0x000000000004789c */ /* 0x000fe20003f2e810 */
[----:B------:R-:W-:Y:S10]  /*6790*/  BRA.U !UP3, `(.L_x_3265) ;  /* 0xffffffa10bb87547 */ /* 0x000ff4000b83ffff */
.L_x_3190:
[----:B------:R-:W1:Y:S01]  /*67a0*/  S2UR UR4, SR_CTAID.X ;  /* 0x00000000000479c3 */ /* 0x000e620000002500 */
[----:B------:R-:W-:Y:S01]  /*67b0*/  BSSY.RECONVERGENT B0, `(.L_x_3266) ;  /* 0x0000012000007945 */ /* 0x000fe20003800200 */
[----:B-1----:R-:W-:-:S06]  /*67c0*/  UIMAD UR4, UR4, UR10, URZ ;  /* 0x0000000a040472a4 */ /* 0x002fcc000f8e02ff */
[----:B------:R-:W-:-:S04]  /*67d0*/  MOV R0, UR4 ;  /* 0x0000000400007c02 */ /* 0x000fc80008000f00 */
[----:B------:R-:W-:Y:S01]  /*67e0*/  LEA.HI R243, R0, R243, RZ, 0x1e ;  /* 0x000000f300f37211 */ /* 0x000fe200078ff0ff */
[----:B------:R-:W-:Y:S06]  /*67f0*/  @!P6 BRA `(.L_x_3267) ;  /* 0x000000000034e947 */ /* 0x000fec0003800000 */
[----:B------:R-:W1:Y:S08]  /*6800*/  LDC.64 R2, c[0x0][0x440] ;  /* 0x00011000ff027b82 */ /* 0x000e700000000a00 */
[----:B------:R-:W0:Y:S08]  /*6810*/  LDC.64 R4, c[0x0][0x448] ;  /* 0x00011200ff047b82 */ /* 0x000e300000000a00 */
[----:B------:R-:W2:Y:S08]  /*6820*/  LDC.64 R6, c[0x0][0x450] ;  /* 0x00011400ff067b82 */ /* 0x000eb00000000a00 */
[----:B------:R-:W3:Y:S01]  /*6830*/  LDC.64 R8, c[0x0][0x458] ;  /* 0x00011600ff087b82 */ /* 0x000ee20000000a00 */
[----:B-1----:R-:W-:-:S05]  /*6840*/  IMAD.WIDE.U32 R2, R243, 0x10, R2 ;  /* 0x00000010f3027825 */ /* 0x002fca00078e0002 */
[----:B------:R1:W-:Y:S01]  /*6850*/  STG.E.128 desc[UR16][R2.64], R100 ;  /* 0x0000006402007986 */ /* 0x0003e2000c101d10 */
[----:B0-----:R-:W-:-:S05]  /*6860*/  IMAD.WIDE.U32 R4, R243, 0x10, R4 ;  /* 0x00000010f3047825 */ /* 0x001fca00078e0004 */
[----:B------:R1:W-:Y:S01]  /*6870*/  STG.E.128 desc[UR16][R4.64], R124 ;  /* 0x0000007c04007986 */ /* 0x0003e2000c101d10 */
[----:B--2---:R-:W-:-:S05]  /*6880*/  IMAD.WIDE.U32 R6, R243, 0x10, R6 ;  /* 0x00000010f3067825 */ /* 0x004fca00078e0006 */
[----:B------:R1:W-:Y:S01]  /*6890*/  STG.E.128 desc[UR16][R6.64], R52 ;  /* 0x0000003406007986 */ /* 0x0003e2000c101d10 */
[C---:B---3--:R-:W-:Y:S01]  /*68a0*/  IMAD.WIDE.U32 R8, R243.reuse, 0x10, R8 ;  /* 0x00000010f3087825 */ /* 0x048fe200078e0008 */
[----:B------:R-:W-:-:S04]  /*68b0*/  IADD3 R243, PT, PT, R243, 0x100, RZ ;  /* 0x00000100f3f37810 */ /* 0x000fc80007ffe0ff */
[----:B------:R1:W-:Y:S03]  /*68c0*/  STG.E.128 desc[UR16][R8.64], R76 ;  /* 0x0000004c08007986 */ /* 0x0003e6000c101d10 */
.L_x_3267:
[----:B------:R-:W-:Y:S05]  /*68d0*/  BSYNC.RECONVERGENT B0 ;  /* 0x0000000000007941 */ /* 0x000fea0003800200 */
.L_x_3266:
[----:B------:R-:W-:Y:S04]  /*68e0*/  BSSY.RECONVERGENT B0, `(.L_x_3268) ;  /* 0x000000f000007945 */ /* 0x000fe80003800200 */
[----:B------:R-:W-:Y:S05]  /*68f0*/  @!P1 BRA `(.L_x_3269) ;  /* 0x0000000000349947 */ /* 0x000fea0003800000 */
[----:B-1----:R-:W1:Y:S08]  /*6900*/  LDC.64 R2, c[0x0][0x440] ;  /* 0x00011000ff027b82 */ /* 0x002e700000000a00 */
        /* <DEDUP_REMOVED lines=12> */
.L_x_3269:
[----:B------:R-:W-:Y:S05]  /*69d0*/  BSYNC.RECONVERGENT B0 ;  /* 0x0000000000007941 */ /* 0x000fea0003800200 */
.L_x_3268:
        /* <DEDUP_REMOVED lines=15> */
.L_x_3271:
[----:B------:R-:W-:Y:S05]  /*6ad0*/  BSYNC.RECONVERGENT B0 ;  /* 0x0000000000007941 */ /* 0x000fea0003800200 */
.L_x_3270:
        /* <DEDUP_REMOVED lines=15> */
.L_x_3273:
[----:B------:R-:W-:Y:S05]  /*6bd0*/  BSYNC.RECONVERGENT B0 ;  /* 0x0000000000007941 */ /* 0x000fea0003800200 */
.L_x_3272:
        /* <DEDUP_REMOVED lines=15> */
.L_x_3275:
[----:B------:R-:W-:Y:S05]  /*6cd0*/  BSYNC.RECONVERGENT B0 ;  /* 0x0000000000007941 */ /* 0x000fea0003800200 */
.L_x_3274:
[----:B------:R-:W-:Y:S05]  /*6ce0*/  @!P5 EXIT ;  /* 0x000000000000d94d */ /* 0x000fea0003800000 */
[----:B-1----:R-:W1:Y:S08]  /*6cf0*/  LDC.64 R2, c[0x0][0x440] ;  /* 0x00011000ff027b82 */ /* 0x002e700000000a00 */
[----:B------:R-:W0:Y:S08]  /*6d00*/  LDC.64 R4, c[0x0][0x448] ;  /* 0x00011200ff047b82 */ /* 0x000e300000000a00 */
[----:B------:R-:W2:Y:S08]  /*6d10*/  LDC.64 R6, c[0x0][0x450] ;  /* 0x00011400ff067b82 */ /* 0x000eb00000000a00 */
[----:B------:R-:W3:Y:S01]  /*6d20*/  LDC.64 R8, c[0x0][0x458] ;  /* 0x00011600ff087b82 */ /* 0x000ee20000000a00 */
[----:B-1----:R-:W-:-:S05]  /*6d30*/  IMAD.WIDE.U32 R2, R243, 0x10, R2 ;  /* 0x00000010f3027825 */ /* 0x002fca00078e0002 */
[----:B------:R-:W-:Y:S01]  /*6d40*/  STG.E.128 desc[UR16][R2.64], R80 ;  /* 0x0000005002007986 */ /* 0x000fe2000c101d10 */
[----:B0-----:R-:W-:-:S05]  /*6d50*/  IMAD.WIDE.U32 R4, R243, 0x10, R4 ;  /* 0x00000010f3047825 */ /* 0x001fca00078e0004 */
[----:B------:R-:W-:Y:S01]  /*6d60*/  STG.E.128 desc[UR16][R4.64], R104 ;  /* 0x0000006804007986 */ /* 0x000fe2000c101d10 */
[----:B--2---:R-:W-:-:S05]  /*6d70*/  IMAD.WIDE.U32 R6, R243, 0x10, R6 ;  /* 0x00000010f3067825 */ /* 0x004fca00078e0006 */
[----:B------:R-:W-:Y:S01]  /*6d80*/  STG.E.128 desc[UR16][R6.64], R32 ;  /* 0x0000002006007986 */ /* 0x000fe2000c101d10 */
[----:B---3--:R-:W-:-:S05]  /*6d90*/  IMAD.WIDE.U32 R8, R243, 0x10, R8 ;  /* 0x00000010f3087825 */ /* 0x008fca00078e0008 */
[----:B------:R-:W-:Y:S01]  /*6da0*/  STG.E.128 desc[UR16][R8.64], R56 ;  /* 0x0000003808007986 */ /* 0x000fe2000c101d10 */
[----:B------:R-:W-:Y:S05]  /*6db0*/  EXIT ;  /* 0x000000000000794d */ /* 0x000fea0003800000 */
.L_x_3276:
        /* <DEDUP_REMOVED lines=12> */
.L_x_3880:


//--------------------- .text._ZN10layer_norm31ln_parallel_residual_bwd_kernelINS_13Kernel_traitsIfffffjLj6144ELj1ELj1ELj8ELj16ENS_18Kernel_traits_baseILj6144EfffffjLj256EEEEELb0ELb0ELb1EEEvNS_9BwdParamsE --------------------------
	.section	.text._ZN10layer_norm31ln_parallel_residual_bwd_kernelINS_13Kernel_traitsIfffffjLj6144ELj1ELj1ELj8ELj16ENS_18Kernel_traits_baseILj6144EfffffjLj256EEEEELb0ELb0ELb1EEEvNS_9BwdParamsE,"ax",@progbits
	.align	128
        .global         _ZN10layer_norm31ln_parallel_residual_bwd_kernelINS_13Kernel_traitsIfffffjLj6144ELj1ELj1ELj8ELj16ENS_18Kernel_traits_baseILj6144EfffffjLj256EEEEELb0ELb0ELb1EEEvNS_9BwdParamsE
        .type           _ZN10layer_norm31ln_parallel_residual_bwd_kernelINS_13Kernel_traitsIfffffjLj6144ELj1ELj1ELj8ELj16ENS_18Kernel_traits_baseILj6144EfffffjLj256EEEEELb0ELb0ELb1EEEvNS_9BwdParamsE,@function
        .size           _ZN10layer_norm31ln_parallel_residual_bwd_kernelINS_13Kernel_traitsIfffffjLj6144ELj1ELj1ELj8ELj16ENS_18Kernel_traits_baseILj6144EfffffjLj256EEEEELb0ELb0ELb1EEEvNS_9BwdParamsE,(.L_x_3881 - _ZN10layer_norm31ln_parallel_residual_bwd_kernelINS_13Kernel_traitsIfffffjLj6144ELj1ELj1ELj8ELj16ENS_18Kernel_traits_baseILj6144EfffffjLj256EEEEELb0ELb0ELb1EEEvNS_9BwdParamsE)
        .other          _ZN10layer_norm31ln_parallel_residual_bwd_kernelINS_13Kernel_traitsIfffffjLj6144ELj1ELj1ELj8ELj16ENS_18Kernel_traits_baseILj6144EfffffjLj256EEEEELb0ELb0ELb1EEEvNS_9BwdParamsE,@"STO_CUDA_ENTRY STV_DEFAULT"
_ZN10layer_norm31ln_parallel_residual_bwd_kernelINS_13Kernel_traitsIfffffjLj6144ELj1ELj1ELj8ELj16ENS_18Kernel_traits_baseILj6144EfffffjLj256EEEEELb0ELb0ELb1EEEvNS_9BwdParamsE:
.text._ZN10layer_norm31ln_parallel_residual_bwd_kernelINS_13Kernel_traitsIfffffjLj6144ELj1ELj1ELj8ELj16ENS_18Kernel_traits_baseILj6144EfffffjLj256EEEEELb0ELb0ELb1EEEvNS_9BwdParamsE:
        /* <DEDUP_REMOVED lines=57> */
[----:B------:R-:W2:Y:S07]  /*0390*/  LDCU.64 UR6, c[0x0][0x438] ;  /* 0x00008700ff0677ac */ /* 0x000eae0008000a00 */
[----:B------:R-:W3:Y:S01]  /*03a0*/  LDC.64 R4, c[0x0][0x3d8] ;  /* 0x0000f600ff047b82 */ /* 0x000ee20000000a00 */
[----:B------:R-:W4:Y:S01]  /*03b0*/  LDCU.U8 UR5, c[0x0][0x410] ;  /* 0x00008200ff0577ac */ /* 0x000f220008000000 */
[----:B------:R0:W-:Y:S01]  /*03c0*/  STL [R1+0x4], RZ ;  /* 0x000004ff01007387 */ /* 0x0001e20000100800 */
[----:B------:R-:W-:Y:S01]  /*03d0*/  HFMA2 R252, -RZ, RZ, 0, 0 ;  /* 0x00000000fffc7431 */ /* 0x000fe200000001ff */
[----:B------:R-:W-:-:S02]  /*03e0*/  MOV R174, UR4 ;  /* 0x0000000400ae7c02 */ /* 0x000fc40008000f00 */
[----:B------:R-:W-:Y:S01]  /*03f0*/  CS2R R250, SRZ ;  /* 0x0000000000fa7805 */ /* 0x000fe2000001ff00 */
[----:B------:R0:W-:Y:S01]  /*0400*/  STL [R1], RZ ;  /* 0x000000ff01007387 */ /* 0x0001e20000100800 */
[----:B------:R-:W-:Y:S02]  /*0410*/  CS2R R248, SRZ ;  /* 0x0000000000f87805 */ /* 0x000fe4000001ff00 */
[----:B------:R-:W-:Y:S02]  /*0420*/  CS2R R246, SRZ ;  /* 0x0000000000f67805 */ /* 0x000fe4000001ff00 */
[----:B------:R-:W-:Y:S02]  /*0430*/  CS2R R244, SRZ ;  /* 0x0000000000f47805 */ /* 0x000fe4000001ff00 */
[----:B------:R-:W-:Y:S01]  /*0440*/  CS2R R242, SRZ ;  /* 0x0000000000f27805 */ /* 0x000fe2000001ff00 */
[----:B--2---:R-:W-:Y:S01]  /*0450*/  UISETP.NE.U32.AND UP0, UPT, UR6, URZ, UPT ;  /* 0x000000ff0600728c */ /* 0x004fe2000bf05070 */
[----:B------:R-:W-:-:S02]  /*0460*/  CS2R R240, SRZ ;  /* 0x0000000000f07805 */ /* 0x000fc4000001ff00 */
[----:B------:R-:W-:Y:S02]  /*0470*/  CS2R R238, SRZ ;  /* 0x0000000000ee7805 */ /* 0x000fe4000001ff00 */
[----:B------:R-:W-:Y:S01]  /*0480*/  CS2R R236, SRZ ;  /* 0x0000000000ec7805 */ /* 0x000fe2000001ff00 */
[----:B------:R-:W-:Y:S01]  /*0490*/  UISETP.NE.AND.EX UP0, UPT, UR7, URZ, UPT, UP0 ;  /* 0x000000ff0700728c */ /* 0x000fe2000bf05300 */
[----:B-1----:R-:W-:Y:S01]  /*04a0*/  IMAD.WIDE.U32 R2, R158, 0x10, R2 ;  /* 0x000000109e027825 */ /* 0x002fe200078e0002 */
[----:B------:R-:W-:Y:S02]  /*04b0*/  CS2R R234, SRZ ;  /* 0x0000000000ea7805 */ /* 0x000fe4000001ff00 */
[----:B------:R-:W-:Y:S01]  /*04c0*/  CS2R R232, SRZ ;  /* 0x0000000000e87805 */ /* 0x000fe2000001ff00 */
[----:B----4-:R-:W-:Y:S01]  /*04d0*/  UISETP.NE.AND UP2, UPT, UR5, URZ, UPT ;  /* 0x000000ff0500728c */ /* 0x010fe2000bf45270 */
[----:B------:R-:W-:Y:S01]  /*04e0*/  CS2R R230, SRZ ;  /* 0x0000000000e67805 */ /* 0x000fe2000001ff00 */
[----:B0-----:R-:W5:Y:S01]  /*04f0*/  LDG.E.128 R76, desc[UR12][R2.64] ;  /* 0x0000000c024c7981 */ /* 0x001f62000c1e1d00 */
[----:B------:R-:W-:-:S02]  /*0500*/  CS2R R228, SRZ ;  /* 0x0000000000e47805 */ /* 0x000fc4000001ff00 */
[----:B------:R-:W-:Y:S01]  /*0510*/  CS2R R226, SRZ ;  /* 0x0000000000e27805 */ /* 0x000fe2000001ff00 */
[----:B---3--:R-:W-:Y:S01]  /*0520*/  IMAD.WIDE.U32 R4, R158, 0x10, R4 ;  /* 0x000000109e047825 */ /* 0x008fe200078e0004 */
        /* <DEDUP_REMOVED lines=15> */
[----:B------:R-:W-:Y:S01]  /*0620*/  MOV R203, RZ ;  /* 0x000000ff00cb7202 */ /* 0x000fe20000000f00 */
        /* <DEDUP_REMOVED lines=26> */
[----:B------:R-:W-:Y:S02]  /*07d0*/  PLOP3.LUT P3, PT, PT, PT, UP2, 0x80, 0x8 ;  /* 0x000000000008781c */ /* 0x000fe40003f6f028 */
[----:B------:R-:W-:Y:S02]  /*07e0*/  CS2R R6, SRZ ;  /* 0x0000000000067805 */ /* 0x000fe4000001ff00 */
[----:B------:R-:W-:Y:S02]  /*07f0*/  PLOP3.LUT P2, PT, PT, PT, UP0, 0x80, 0x8 ;  /* 0x000000000008781c */ /* 0x000fe40003f4f008 */
[----:B0-----:R-:W-:Y:S01]  /*0800*/  CS2R R2, SRZ ;  /* 0x0000000000027805 */ /* 0x001fe2000001ff00 */
[----:B------:R-:W-:Y:S01]  /*0810*/  UPLOP3.LUT UP1, UPT, UPT, UPT, UPT, 0x40, 0x4 ;  /* 0x000000000004789c */ /* 0x000fe20003f2e870 */
[----:B------:R-:W0:Y:S01]  /*0820*/  LDCU UR11, c[0x0][0x388] ;  /* 0x00007100ff0b77ac */ /* 0x000e220008000800 */
[----:B-1----:R-:W-:Y:S01]  /*0830*/  CS2R R4, SRZ ;  /* 0x0000000000047805 */ /* 0x002fe2000001ff00 */
[----:B------:R-:W1:Y:S01]  /*0840*/  LDCU UR14, c[0x0][0x400] ;  /* 0x00008000ff0e77ac */ /* 0x000e620008000800 */
[----:B------:R-:W2:Y:S01]  /*0850*/  LDCU.64 UR6, c[0x0][0x470] ;  /* 0x00008e00ff0677ac */ /* 0x000ea20008000a00 */
[----:B------:R-:W3:Y:S06]  /*0860*/  LDCU.64 UR8, c[0x0][0x478] ;  /* 0x00008f00ff0877ac */ /* 0x000eec0008000a00 */
.L_x_3328:
[----:B----4-:R-:W4:Y:S01]  /*0870*/  LDC.64 R80, c[0x0][0x3c0] ;  /* 0x0000f000ff507b82 */ /* 0x010f220000000a00 */
[----:B0-----:R-:W-:-:S05]  /*0880*/  IMAD R0, R174, UR11, RZ ;  /* 0x0000000bae007c24 */ /* 0x001fca000f8e02ff */
[----:B------:R-:W-:Y:S02]  /*0890*/  SHF.R.S32.HI R85, RZ, 0x1f, R0 ;  /* 0x0000001fff557819 */ /* 0x000fe40000011400 */
[----:B------:R-:W0:Y:S02]  /*08a0*/  LDC.64 R156, c[0x0][0x3a8] ;  /* 0x0000ea00ff9c7b82 */ /* 0x000e240000000a00 */
[----:B------:R-:W-:-:S04]  /*08b0*/  LEA.HI R85, R85, R0, RZ, 0x2 ;  /* 0x0000000055557211 */ /* 0x000fc800078f10ff */
[----:B------:R-:W-:Y:S02]  /*08c0*/  LEA.HI.SX32 R179, R85, R158, 0x1e ;  /* 0x0000009e55b37211 */ /* 0x000fe400078ff2ff */
[----:B------:R-:W1:Y:S08]  /*08d0*/  LDC.64 R82, c[0x0][0x3c8] ;  /* 0x0000f200ff527b82 */ /* 0x000e700000000a00 */
[----:B------:R-:W2:Y:S01]  /*08e0*/  LDC.64 R140, c[0x0][0x430] ;  /* 0x00010c00ff8c7b82 */ /* 0x000ea20000000a00 */
[----:B----4-:R-:W-:-:S05]  /*08f0*/  IMAD.WIDE R80, R174, 0x4, R80 ;  /* 0x00000004ae507825 */ /* 0x010fca00078e0250 */
[----:B------:R1:W4:Y:S02]  /*0900*/  LDG.E R195, desc[UR12][R80.64] ;  /* 0x0000000c50c37981 */ /* 0x000324000c1e1900 */
[----:B------:R-:W3:Y:S01]  /*0910*/  LDC.64 R142, c[0x0][0x428] ;  /* 0x00010a00ff8e7b82 */ /* 0x000ee20000000a00 */
[----:B0-----:R-:W-:-:S06]  /*0920*/  IMAD.WIDE.U32 R136, R179, 0x10, R156 ;  /* 0x00000010b3887825 */ /* 0x001fcc00078e009c */
[----:B------:R-:W4:Y:S01]  /*0930*/  LDG.E.128 R136, desc[UR12][R136.64] ;  /* 0x0000000c88887981 */ /* 0x000f22000c1e1d00 */
[----:B-1----:R-:W-:-:S05]  /*0940*/  IMAD.WIDE R80, R174, 0x4, R82 ;  /* 0x00000004ae507825 */ /* 0x002fca00078e0252 */
[----:B------:R0:W4:Y:S01]  /*0950*/  LDG.E R175, desc[UR12][R80.64] ;  /* 0x0000000c50af7981 */ /* 0x000122000c1e1900 */
[----:B--2---:R-:W-:-:S06]  /*0960*/  IMAD.WIDE.U32 R148, R179, 0x10, R140 ;  /* 0x00000010b3947825 */ /* 0x004fcc00078e008c */
[----:B------:R-:W2:Y:S01]  /*0970*/  LDG.E.128 R148, desc[UR12][R148.64] ;  /* 0x0000000c94947981 */ /* 0x000ea2000c1e1d00 */
[----:B---3--:R-:W-:-:S06]  /*0980*/  IMAD.WIDE.U32 R152, R179, 0x10, R142 ;  /* 0x00000010b3987825 */ /* 0x008fcc00078e008e */
[----:B------:R-:W3:Y:S01]  /*0990*/  LDG.E.128 R152, desc[UR12][R152.64] ;  /* 0x0000000c98987981 */ /* 0x000ee2000c1e1d00 */
[----:B------:R-:W-:-:S05]  /*09a0*/  IADD3 R178, PT, PT, R179, 0x100, RZ ;  /* 0x00000100b3b27810 */ /* 0x000fca0007ffe0ff */
[----:B------:R-:W-:-:S04]  /*09b0*/  IMAD.WIDE.U32 R88, R178, 0x10, R156 ;  /* 0x00000010b2587825 */ /* 0x000fc800078e009c */
[C---:B0-----:R-:W-:Y:S02]  /*09c0*/  IMAD.WIDE.U32 R80, R178.reuse, 0x10, R140 ;  /* 0x00000010b2507825 */ /* 0x041fe400078e008c */
[----:B------:R-:W3:Y:S04]  /*09d0*/  LDG.E.128 R88, desc[UR12][R88.64] ;  /* 0x0000000c58587981 */ /* 0x000ee8000c1e1d00 */
[----:B------:R-:W3:Y:S01]  /*09e0*/  LDG.E.128 R80, desc[UR12][R80.64] ;  /* 0x0000000c50507981 */ /* 0x000ee2000c1e1d00 */
[----:B------:R-:W-:Y:S01]  /*09f0*/  IADD3 R176, PT, PT, R179, 0x200, RZ ;  /* 0x00000200b3b07810 */ /* 0x000fe20007ffe0ff */
[----:B------:R-:W-:-:S04]  /*0a00*/  IMAD.WIDE.U32 R84, R178, 0x10, R142 ;  /* 0x00000010b2547825 */ /* 0x000fc800078e008e */
[C---:B------:R-:W-:Y:S02]  /*0a10*/  IMAD.WIDE.U32 R124, R176.reuse, 0x10, R156 ;  /* 0x00000010b07c7825 */ /* 0x040fe400078e009c */
[----:B------:R-:W3:Y:S02]  /*0a20*/  LDG.E.128 R84, desc[UR12][R84.64] ;  /* 0x0000000c54547981 */ /* 0x000ee4000c1e1d00 */
[C---:B------:R-:W-:Y:S02]  /*0a30*/  IMAD.WIDE.U32 R128, R176.reuse, 0x10, R140 ;  /* 0x00000010b0807825 */ /* 0x040fe400078e008c */
[----:B------:R-:W3:Y:S02]  /*0a40*/  LDG.E.128 R124, desc[UR12][R124.64] ;  /* 0x0000000c7c7c7981 */ /* 0x000ee4000c1e1d00 */
[----:B------:R-:W-:Y:S02]  /*0a50*/  IMAD.WIDE.U32 R132, R176, 0x10, R142 ;  /* 0x00000010b0847825 */ /* 0x000fe400078e008e */
[----:B------:R-:W3:Y:S04]  /*0a60*/  LDG.E.128 R128, desc[UR12][R128.64] ;  /* 0x0000000c80807981 */ /* 0x000ee8000c1e1d00 */
[----:B------:R-:W3:Y:S01]  /*0a70*/  LDG.E.128 R132, desc[UR12][R132.64] ;  /* 0x0000000c84847981 */ /* 0x000ee2000c1e1d00 */
[----:B------:R-:W-:-:S05]  /*0a80*/  IADD3 R177, PT, PT, R179, 0x300, RZ ;  /* 0x00000300b3b17810 */ /* 0x000fca0007ffe0ff */
[----:B------:R-:W-:-:S04]  /*0a90*/  IMAD.WIDE.U32 R140, R177, 0x10, R140 ;  /* 0x00000010b18c7825 */ /* 0x000fc800078e008c */
[----:B------:R-:W-:Y:S02]  /*0aa0*/  IMAD.WIDE.U32 R144, R177, 0x10, R142 ;  /* 0x00000010b1907825 */ /* 0x000fe400078e008e */
[----:B------:R-:W3:Y:S04]  /*0ab0*/  LDG.E.128 R140, desc[UR12][R140.64] ;  /* 0x0000000c8c8c7981 */ /* 0x000ee8000c1e1d00 */
[----:B------:R-:W3:Y:S01]  /*0ac0*/  LDG.E.128 R144, desc[UR12][R144.64] ;  /* 0x0000000c90907981 */ /* 0x000ee2000c1e1d00 */
[C---:B------:R-:W-:Y:S02]  /*0ad0*/  IADD3 R181, PT, PT, R179.reuse, 0x400, RZ ;  /* 0x00000400b3b57810 */ /* 0x040fe40007ffe0ff */
[----:B------:R-:W-:Y:S02]  /*0ae0*/  IADD3 R180, PT, PT, R179, 0x500, RZ ;  /* 0x00000500b3b47810 */ /* 0x000fe40007ffe0ff */
[----:B----4-:R-:W-:-:S05]  /*0af0*/  FSEL R195, R195, RZ, !P3 ;  /* 0x000000ffc3c37208 */ /* 0x010fca0005800000 */
[C---:B------:R-:W-:Y:S01]  /*0b00*/  FADD.FTZ R0, -R195.reuse, R136 ;  /* 0x00000088c3007221 */ /* 0x040fe20000010100 */
[----:B------:R-:W-:-:S04]  /*0b10*/  FADD.FTZ R136, -R195, R137 ;  /* 0x00000089c3887221 */ /* 0x000fc80000010100 */
[----:B------:R-:W-:Y:S01]  /*0b20*/  FMUL.FTZ R183, R175, R136 ;  /* 0x00000088afb77220 */ /* 0x000fe20000410000 */
[C---:B------:R-:W-:Y:S01]  /*0b30*/  FADD.FTZ R188, -R195.reuse, R139 ;  /* 0x0000008bc3bc7221 */ /* 0x040fe20000010100 */
[----:B------:R-:W-:Y:S01]  /*0b40*/  FADD.FTZ R138, -R195, R138 ;  /* 0x0000008ac38a7221 */ /* 0x000fe20000010100 */
[----:B--2--5:R-:W-:Y:S01]  /*0b50*/  FMUL.FTZ R137, R52, R148 ;  /* 0x0000009434897220 */ /* 0x024fe20000410000 */
[----:B------:R-:W-:Y:S01]  /*0b60*/  FMUL.FTZ R136, R53, R149 ;  /* 0x0000009535887220 */ /* 0x000fe20000410000 */
[----:B------:R-:W-:Y:S02]  /*0b70*/  FMUL.FTZ R139, R54, R150 ;  /* 0x00000096368b7220 */ /* 0x000fe40000410000 */
[----:B---3--:R-:W-:Y:S01]  /*0b80*/  FFMA.FTZ R182, R76, R152, R137 ;  /* 0x000000984cb67223 */ /* 0x008fe20000010089 */
[----:B------:R-:W-:Y:S01]  /*0b90*/  FFMA.FTZ R185, R77, R153, R136 ;  /* 0x000000994db97223 */ /* 0x000fe20000010088 */
[----:B------:R-:W-:-:S04]  /*0ba0*/  IMAD.WIDE.U32 R136, R177, 0x10, R156 ;  /* 0x00000010b1887825 */ /* 0x000fc800078e009c */
[----:B------:R-:W-:Y:S01]  /*0bb0*/  FMUL.FTZ R184, R175, R138 ;  /* 0x0000008aafb87220 */ /* 0x000fe20000410000 */
[----:B------:R-:W-:Y:S02]  /*0bc0*/  FFMA.FTZ R186, R78, R154, R139 ;  /* 0x0000009a4eba7223 */ /* 0x000fe4000001008b */
[----:B------:R-:W2:Y:S01]  /*0bd0*/  LDG.E.128 R136, desc[UR12][R136.64] ;  /* 0x0000000c88887981 */ /* 0x000ea2000c1e1d00 */
[C---:B------:R-:W-:Y:S01]  /*0be0*/  FADD.FTZ R88, -R195.reuse, R88 ;  /* 0x00000058c3587221 */ /* 0x040fe20000010100 */
[----:B------:R-:W-:-:S03]  /*0bf0*/  FADD.FTZ R90, -R195, R90 ;  /* 0x0000005ac35a7221 */ /* 0x000fc60000010100 */
        /* <DEDUP_REMOVED lines=10> */
[C---:B------:R-:W-:Y:S01]  /*0ca0*/  FMUL.FTZ R191, R175.reuse, R88 ;  /* 0x00000058afbf7220 */ /* 0x040fe20000410000 */
[----:B------:R-:W-:-:S06]  /*0cb0*/  FMUL.FTZ R0, R175, R0 ;  /* 0x00000000af007220 */ /* 0x000fcc0000410000 */
[----:B------:R-:W1:Y:S01]  /*0cc0*/  LDC.64 R88, c[0x0][0x428] ;  /* 0x00010a00ff587b82 */ /* 0x000e620000000a00 */
[C---:B------:R-:W-:Y:S01]  /*0cd0*/  FADD.FTZ R229, R148.reuse, R229 ;  /* 0x000000e594e57221 */ /* 0x040fe20000010000 */
[----:B------:R-:W-:Y:S01]  /*0ce0*/  FFMA.FTZ R207, R148, R0, R207 ;  /* 0x0000000094cf7223 */ /* 0x000fe200000100cf */
[----:B------:R-:W-:Y:S01]  /*0cf0*/  FMUL.FTZ R148, R55, R151 ;  /* 0x0000009737947220 */ /* 0x000fe20000410000 */
[----:B------:R-:W-:Y:S01]  /*0d00*/  FADD.FTZ R124, -R195, R124 ;  /* 0x0000007cc37c7221 */ /* 0x000fe20000010100 */
[----:B------:R-:W-:Y:S01]  /*0d10*/  FFMA.FTZ R190, R72, R84, R149 ;  /* 0x0000005448be7223 */ /* 0x000fe20000010095 */
[C---:B------:R-:W-:Y:S01]  /*0d20*/  FADD.FTZ R30, R84.reuse, R30 ;  /* 0x0000001e541e7221 */ /* 0x040fe20000010000 */
[----:B------:R-:W-:Y:S01]  /*0d30*/  FFMA.FTZ R189, R79, R155, R148 ;  /* 0x0000009b4fbd7223 */ /* 0x000fe20000010094 */
[----:B------:R-:W-:Y:S01]  /*0d40*/  FFMA.FTZ R6, R84, R187, R6 ;  /* 0x000000bb54067223 */ /* 0x000fe20000010006 */
[----:B------:R-:W-:-:S04]  /*0d50*/  IMAD.WIDE.U32 R148, R181, 0x10, R156 ;  /* 0x00000010b5947825 */ /* 0x000fc800078e009c */
[----:B------:R-:W-:Y:S01]  /*0d60*/  FMUL.FTZ R188, R175, R188 ;  /* 0x000000bcafbc7220 */ /* 0x000fe20000410000 */
[----:B------:R-:W-:Y:S01]  /*0d70*/  FMUL.FTZ R84, R49, R81 ;  /* 0x0000005131547220 */ /* 0x000fe20000410000 */
[C---:B------:R-:W-:Y:S01]  /*0d80*/  FADD.FTZ R234, R81.reuse, R234 ;  /* 0x000000ea51ea7221 */ /* 0x040fe20000010000 */
[----:B------:R-:W-:Y:S01]  /*0d90*/  FFMA.FTZ R212, R81, R191, R212 ;  /* 0x000000bf51d47223 */ /* 0x000fe200000100d4 */
[----:B------:R-:W-:Y:S01]  /*0da0*/  FMUL.FTZ R196, R175, R124 ;  /* 0x0000007cafc47220 */ /* 0x000fe20000410000 */
[----:B------:R-:W-:Y:S01]  /*0db0*/  FMUL.FTZ R81, R44, R128 ;  /* 0x000000802c517220 */ /* 0x000fe20000410000 */
[C---:B------:R-:W-:Y:S01]  /*0dc0*/  FADD.FTZ R231, R150.reuse, R231 ;  /* 0x000000e796e77221 */ /* 0x040fe20000010000 */
[----:B------:R-:W-:Y:S01]  /*0dd0*/  FFMA.FTZ R209, R150, R184, R209 ;  /* 0x000000b896d17223 */ /* 0x000fe200000100d1 */
[C---:B------:R-:W-:Y:S01]  /*0de0*/  FADD.FTZ R232, R151.reuse, R232 ;  /* 0x000000e897e87221 */ /* 0x040fe20000010000 */
[----:B------:R-:W-:Y:S01]  /*0df0*/  FFMA.FTZ R210, R151, R188, R210 ;  /* 0x000000bc97d27223 */ /* 0x000fe200000100d2 */
[C---:B------:R-:W-:Y:S01]  /*0e00*/  FADD.FTZ R162, R132.reuse, R162 ;  /* 0x000000a284a27221 */ /* 0x040fe20000010000 */
[----:B------:R-:W-:Y:S01]  /*0e10*/  FFMA.FTZ R10, R132, R196, R10 ;  /* 0x000000c4840a7223 */ /* 0x000fe2000001000a */
[----:B------:R-:W3:Y:S01]  /*0e20*/  LDG.E.128 R148, desc[UR12][R148.64] ;  /* 0x0000000c94947981 */ /* 0x000ee2000c1e1d00 */
[----:B------:R-:W-:Y:S01]  /*0e30*/  FMUL.FTZ R197, R175, R80 ;  /* 0x00000050afc57220 */ /* 0x000fe20000410000 */
[----:B------:R-:W-:Y:S01]  /*0e40*/  FFMA.FTZ R132, R68, R132, R81 ;  /* 0x0000008444847223 */ /* 0x000fe20000010051 */
[----:B0-----:R-:W-:-:S04]  /*0e50*/  IMAD.WIDE.U32 R80, R181, 0x10, R90 ;  /* 0x00000010b5507825 */ /* 0x001fc800078e005a */
[C---:B------:R-:W-:Y:S01]  /*0e60*/  FADD.FTZ R26, R152.reuse, R26 ;  /* 0x0000001a981a7221 */ /* 0x040fe20000010000 */
[----:B------:R-:W-:Y:S01]  /*0e70*/  FFMA.FTZ R2, R152, R0, R2 ;  /* 0x0000000098027223 */ /* 0x000fe20000010002 */
[C---:B------:R-:W-:Y:S01]  /*0e80*/  FADD.FTZ R27, R153.reuse, R27 ;  /* 0x0000001b991b7221 */ /* 0x040fe20000010000 */
[----:B------:R-:W-:Y:S01]  /*0e90*/  FFMA.FTZ R3, R153, R183, R3 ;  /* 0x000000b799037223 */ /* 0x000fe20000010003 */
        /* <DEDUP_REMOVED lines=8> */
[----:B------:R-:W-:Y:S01]  /*0f20*/  FMUL.FTZ R198, R51, R83 ;  /* 0x0000005333c67220 */ /* 0x000fe20000410000 */
[C---:B------:R-:W-:Y:S01]  /*0f30*/  FADD.FTZ R236, R83.reuse, R236 ;  /* 0x000000ec53ec7221 */ /* 0x040fe20000010000 */
[----:B------:R-:W-:Y:S01]  /*0f40*/  FFMA.FTZ R214, R83, R197, R214 ;  /* 0x000000c553d67223 */ /* 0x000fe200000100d6 */
[----:B------:R-:W4:Y:S04]  /*0f50*/  LDG.E.128 R156, desc[UR12][R156.64] ;  /* 0x0000000c9c9c7981 */ /* 0x000f28000c1e1d00 */
[----:B------:R-:W4:Y:S01]  /*0f60*/  LDG.E.128 R80, desc[UR12][R80.64] ;  /* 0x0000000c50507981 */ /* 0x000f22000c1e1d00 */
[C---:B------:R-:W-:Y:S01]  /*0f70*/  FADD.FTZ R28, R154.reuse, R28 ;  /* 0x0000001c9a1c7221 */ /* 0x040fe20000010000 */
[----:B------:R-:W-:Y:S01]  /*0f80*/  FFMA.FTZ R4, R154, R184, R4 ;  /* 0x000000b89a047223 */ /* 0x000fe20000010004 */
[C---:B------:R-:W-:Y:S01]  /*0f90*/  FADD.FTZ R29, R155.reuse, R29 ;  /* 0x0000001d9b1d7221 */ /* 0x040fe20000010000 */
[----:B------:R-:W-:-:S02]  /*0fa0*/  FFMA.FTZ R5, R155, R188, R5 ;  /* 0x000000bc9b057223 */ /* 0x000fc40000010005 */
[----:B------:R-:W4:Y:S01]  /*0fb0*/  LDG.E.128 R152, desc[UR12][R152.64] ;  /* 0x0000000c98987981 */ /* 0x000f22000c1e1d00 */
[C---:B------:R-:W-:Y:S01]  /*0fc0*/  FADD.FTZ R84, -R195.reuse, R125 ;  /* 0x0000007dc3547221 */ /* 0x040fe20000010100 */
[----:B------:R-:W-:Y:S01]  /*0fd0*/  FADD.FTZ R126, -R195, R126 ;  /* 0x0000007ec37e7221 */ /* 0x000fe20000010100 */
[----:B------:R-:W-:Y:S01]  /*0fe0*/  FFMA.FTZ R194, R74, R86, R85 ;  /* 0x000000564ac27223 */ /* 0x000fe20000010055 */
[----:B------:R-:W-:Y:S01]  /*0ff0*/  FMUL.FTZ R85, R46, R130 ;  /* 0x000000822e557220 */ /* 0x000fe20000410000 */
[C---:B------:R-:W-:Y:S01]  /*1000*/  FMUL.FTZ R199, R175.reuse, R84 ;  /* 0x00000054afc77220 */ /* 0x040fe20000410000 */
[----:B------:R-:W-:Y:S01]  /*1010*/  FMUL.FTZ R200, R175, R126 ;  /* 0x0000007eafc87220 */ /* 0x000fe20000410000 */
[----:B------:R-:W-:Y:S01]  /*1020*/  FMUL.FTZ R84, R45, R129 ;  /* 0x000000812d547220 */ /* 0x000fe20000410000 */
[C---:B------:R-:W-:Y:S01]  /*1030*/  FADD.FTZ R163, R133.reuse, R163 ;  /* 0x000000a385a37221 */ /* 0x040fe20000010000 */
[----:B------:R-:W-:Y:S01]  /*1040*/  FFMA.FTZ R11, R133, R199, R11 ;  /* 0x000000c7850b7223 */ /* 0x000fe2000001000b */
[C---:B------:R-:W-:Y:S01]  /*1050*/  FADD.FTZ R164, R134.reuse, R164 ;  /* 0x000000a486a47221 */ /* 0x040fe20000010000 */
[----:B------:R-:W-:Y:S01]  /*1060*/  FFMA.FTZ R12, R134, R200, R12 ;  /* 0x000000c8860c7223 */ /* 0x000fe2000001000c */
[----:B------:R-:W-:Y:S01]  /*1070*/  FFMA.FTZ R133, R69, R133, R84 ;  /* 0x0000008545857223 */ /* 0x000fe20000010054 */
[----:B------:R-:W-:Y:S01]  /*1080*/  FFMA.FTZ R134, R70, R134, R85 ;  /* 0x0000008646867223 */ /* 0x000fe20000010055 */
[----:B------:R-:W-:-:S04]  /*1090*/  IMAD.WIDE.U32 R84, R180, 0x10, R90 ;  /* 0x00000010b4547825 */ /* 0x000fc800078e005a */
[C---:B------:R-:W-:Y:S01]  /*10a0*/  FADD.FTZ R160, R86.reuse, R160 ;  /* 0x000000a056a07221 */ /* 0x040fe20000010000 */
[----:B------:R-:W-:Y:S01]  /*10b0*/  FFMA.FTZ R8, R86, R192, R8 ;  /* 0x000000c056087223 */ /* 0x000fe20000010008 */
[----:B------:R-:W-:Y:S01]  /*10c0*/  FADD.FTZ R161, R87, R161 ;  /* 0x000000a157a17221 */ /* 0x000fe20000010000 */
[----:B------:R-:W-:-:S04]  /*10d0*/  IMAD.WIDE.U32 R88, R180, 0x10, R88 ;  /* 0x00000010b4587825 */ /* 0x000fc800078e0058 */
[----:B------:R-:W-:Y:S01]  /*10e0*/  FFMA.FTZ R9, R87, R197, R9 ;  /* 0x000000c557097223 */ /* 0x000fe20000010009 */
[----:B------:R-:W-:Y:S01]  /*10f0*/  FFMA.FTZ R198, R75, R87, R198 ;  /* 0x000000574bc67223 */ /* 0x000fe200000100c6 */
[----:B------:R-:W0:Y:S01]  /*1100*/  @P2 LDC.64 R124, c[0x0][0x438] ;  /* 0x00010e00ff7c2b82 */ /* 0x000e220000000a00 */
[----:B------:R-:W4:Y:S04]  /*1110*/  LDG.E.128 R84, desc[UR12][R84.64] ;  /* 0x0000000c54547981 */ /* 0x000f28000c1e1d00 */
[----:B------:R-:W4:Y:S01]  /*1120*/  LDG.E.128 R88, desc[UR12][R88.64] ;  /* 0x0000000c58587981 */ /* 0x000f22000c1e1d00 */
        /* <DEDUP_REMOVED lines=13> */
[----:B0-----:R-:W-:-:S05]  /*1200*/  @P2 IMAD.WIDE.U32 R124, R181, 0x10, R124 ;  /* 0x00000010b57c2825 */ /* 0x001fca00078e007c */
[----:B------:R0:W5:Y:S02]  /*1210*/  @P2 LDG.E.128 R108, desc[UR12][R124.64] ;  /* 0x0000000c7c6c2981 */ /* 0x000164000c1e1d00 */
[----:B0-----:R-:W0:Y:S01]  /*1220*/  @P2 LDC.64 R124, c[0x0][0x438] ;  /* 0x00010e00ff7c2b82 */ /* 0x001e220000000a00 */
[----:B------:R-:W-:Y:S01]  /*1230*/  FMUL.FTZ R201, R175, R126 ;  /* 0x0000007eafc97220 */ /* 0x000fe20000410000 */
[----:B------:R-:W-:Y:S01]  /*1240*/  FMUL.FTZ R202, R47, R131 ;  /* 0x000000832fca7220 */ /* 0x000fe20000410000 */
[----:B------:R-:W-:Y:S01]  /*1250*/  FADD.FTZ R165, R135, R165 ;  /* 0x000000a587a57221 */ /* 0x000fe20000010000 */
[----:B--2---:R-:W-:Y:S01]  /*1260*/  FADD.FTZ R136, -R195, R136 ;  /* 0x00000088c3887221 */ /* 0x004fe20000010100 */
[----:B------:R-:W-:Y:S01]  /*1270*/  FFMA.FTZ R13, R135, R201, R13 ;  /* 0x000000c9870d7223 */ /* 0x000fe2000001000d */
[----:B------:R-:W-:Y:S02]  /*1280*/  FFMA.FTZ R202, R71, R135, R202 ;  /* 0x0000008747ca7223 */ /* 0x000fe400000100ca */
[----:B------:R-:W-:Y:S01]  /*1290*/  FMUL.FTZ R135, R175, R136 ;  /* 0x00000088af877220 */ /* 0x000fe20000410000 */
[C---:B------:R-:W-:Y:S01]  /*12a0*/  FADD.FTZ R136, -R195.reuse, R137 ;  /* 0x00000089c3887221 */ /* 0x040fe20000010100 */
[----:B------:R-:W-:-:S03]  /*12b0*/  FADD.FTZ R138, -R195, R138 ;  /* 0x0000008ac38a7221 */ /* 0x000fc60000010100 */
[----:B------:R-:W-:Y:S01]  /*12c0*/  FMUL.FTZ R136, R175, R136 ;  /* 0x00000088af887220 */ /* 0x000fe20000410000 */
[----:B0-----:R-:W-:-:S04]  /*12d0*/  @P2 IMAD.WIDE.U32 R124, R180, 0x10, R124 ;  /* 0x00000010b47c2825 */ /* 0x001fc800078e007c */
[C---:B------:R-:W-:Y:S01]  /*12e0*/  FADD.FTZ R166, R144.reuse, R166 ;  /* 0x000000a690a67221 */ /* 0x040fe20000010000 */
[----:B------:R0:W5:Y:S01]  /*12f0*/  @P2 LDG.E.128 R112, desc[UR12][R124.64] ;  /* 0x0000000c7c702981 */ /* 0x000162000c1e1d00 */
[----:B------:R-:W-:Y:S01]  /*1300*/  FFMA.FTZ R14, R144, R135, R14 ;  /* 0x00000087900e7223 */ /* 0x000fe2000001000e */
[C---:B------:R-:W-:Y:S01]  /*1310*/  FADD.FTZ R167, R145.reuse, R167 ;  /* 0x000000a791a77221 */ /* 0x040fe20000010000 */
[----:B------:R-:W-:Y:S01]  /*1320*/  FFMA.FTZ R15, R145, R136, R15 ;  /* 0x00000088910f7223 */ /* 0x000fe2000001000f */
[----:B------:R-:W-:Y:S01]  /*1330*/  FMUL.FTZ R137, R175, R138 ;  /* 0x0000008aaf897220 */ /* 0x000fe20000410000 */
[----:B0-----:R-:W-:Y:S01]  /*1340*/  FMUL.FTZ R125, R40, R140 ;  /* 0x0000008c287d7220 */ /* 0x001fe20000410000 */
[----:B------:R-:W-:Y:S01]  /*1350*/  FMUL.FTZ R124, R41, R141 ;  /* 0x0000008d297c7220 */ /* 0x000fe20000410000 */
[----:B------:R-:W-:Y:S02]  /*1360*/  FADD.FTZ R138, -R195, R139 ;  /* 0x0000008bc38a7221 */ /* 0x000fe40000010100 */
[----:B------:R-:W-:Y:S01]  /*1370*/  FFMA.FTZ R144, R64, R144, R125 ;  /* 0x0000009040907223 */ /* 0x000fe2000001007d */
[----:B------:R-:W-:Y:S01]  /*1380*/  FFMA.FTZ R145, R65, R145, R124 ;  /* 0x0000009141917223 */ /* 0x000fe2000001007c */
[----:B------:R-:W-:Y:S01]  /*1390*/  FMUL.FTZ R125, R42, R142 ;  /* 0x0000008e2a7d7220 */ /* 0x000fe20000410000 */
[----:B------:R-:W-:Y:S01]  /*13a0*/  FADD.FTZ R124, RZ, R182 ;  /* 0x000000b6ff7c7221 */ /* 0x000fe20000010000 */
[C---:B------:R-:W-:Y:S01]  /*13b0*/  FADD.FTZ R168, R146.reuse, R168 ;  /* 0x000000a892a87221 */ /* 0x040fe20000010000 */
[----:B------:R-:W-:Y:S01]  /*13c0*/  FFMA.FTZ R16, R146, R137, R16 ;  /* 0x0000008992107223 */ /* 0x000fe20000010010 */
[----:B------:R-:W-:Y:S01]  /*13d0*/  FFMA.FTZ R146, R66, R146, R125 ;  /* 0x0000009242927223 */ /* 0x000fe2000001007d */
[----:B------:R-:W-:Y:S01]  /*13e0*/  FMUL.FTZ R138, R175, R138 ;  /* 0x0000008aaf8a7220 */ /* 0x000fe20000410000 */
[----:B------:R-:W-:Y:S01]  /*13f0*/  FADD.FTZ R125, R185, R124 ;  /* 0x0000007cb97d7221 */ /* 0x000fe20000010000 */
[----:B------:R-:W-:Y:S01]  /*1400*/  FMUL.FTZ R124, R43, R143 ;  /* 0x0000008f2b7c7220 */ /* 0x000fe20000410000 */
[C---:B------:R-:W-:Y:S01]  /*1410*/  FADD.FTZ R169, R147.reuse, R169 ;  /* 0x000000a993a97221 */ /* 0x040fe20000010000 */
[----:B------:R-:W-:-:S02]  /*1420*/  FFMA.FTZ R17, R147, R138, R17 ;  /* 0x0000008a93117223 */ /* 0x000fc40000010011 */
[----:B------:R-:W-:Y:S01]  /*1430*/  FFMA.FTZ R147, R67, R147, R124 ;  /* 0x0000009343937223 */ /* 0x000fe2000001007c */
[----:B------:R-:W-:Y:S01]  /*1440*/  FADD.FTZ R124, R186, R125 ;  /* 0x0000007dba7c7221 */ /* 0x000fe20000010000 */
[----:B------:R-:W-:-:S03]  /*1450*/  FADD.FTZ R241, R130, R241 ;  /* 0x000000f182f17221 */ /* 0x000fc60000010000 */
[----:B------:R-:W-:Y:S01]  /*1460*/  FADD.FTZ R125, R189, R124 ;  /* 0x0000007cbd7d7221 */ /* 0x000fe20000010000 */
[----:B------:R-:W-:-:S03]  /*1470*/  FFMA.FTZ R217, R130, R200, R217 ;  /* 0x000000c882d97223 */ /* 0x000fc600000100d9 */
[----:B------:R-:W-:Y:S01]  /*1480*/  FADD.FTZ R130, R190, R125 ;  /* 0x0000007dbe827221 */ /* 0x000fe20000010000 */
[----:B------:R-:W-:-:S03]  /*1490*/  FADD.FTZ R240, R129, R240 ;  /* 0x000000f081f07221 */ /* 0x000fc60000010000 */
[----:B------:R-:W-:Y:S01]  /*14a0*/  FADD.FTZ R127, R193, R130 ;  /* 0x00000082c17f7221 */ /* 0x000fe20000010000 */
[----:B------:R-:W-:Y:S01]  /*14b0*/  FFMA.FTZ R216, R129, R199, R216 ;  /* 0x000000c781d87223 */ /* 0x000fe200000100d8 */
[----:B------:R-:W-:Y:S02]  /*14c0*/  FFMA.FTZ R130, R0, R182, RZ ;  /* 0x000000b600827223 */ /* 0x000fe400000100ff */
[----:B------:R-:W-:Y:S02]  /*14d0*/  FADD.FTZ R129, R194, R127 ;  /* 0x0000007fc2817221 */ /* 0x000fe40000010000 */
[----:B------:R-:W-:Y:S02]  /*14e0*/  FFMA.FTZ R127, R183, R185, R130 ;  /* 0x000000b9b77f7223 */ /* 0x000fe40000010082 */
[----:B------:R-:W-:Y:S01]  /*14f0*/  FADD.FTZ R129, R198, R129 ;  /* 0x00000081c6817221 */ /* 0x000fe20000010000 */
[C---:B------:R-:W-:Y:S01]  /*1500*/  FADD.FTZ R243, R140.reuse, R243 ;  /* 0x000000f38cf37221 */ /* 0x040fe20000010000 */
[----:B------:R-:W-:Y:S01]  /*1510*/  FFMA.FTZ R219, R140, R135, R219 ;  /* 0x000000878cdb7223 */ /* 0x000fe200000100db */
[----:B------:R-:W-:Y:S01]  /*1520*/  FFMA.FTZ R127, R184, R186, R127 ;  /* 0x000000bab87f7223 */ /* 0x000fe2000001007f */
[----:B------:R-:W-:-:S03]  /*1530*/  FADD.FTZ R140, R132, R129 ;  /* 0x00000081848c7221 */ /* 0x000fc60000010000 */
[----:B------:R-:W-:Y:S01]  /*1540*/  FFMA.FTZ R130, R188, R189, R127 ;  /* 0x000000bdbc827223 */ /* 0x000fe2000001007f */
[----:B------:R-:W-:Y:S01]  /*1550*/  FADD.FTZ R127, R133, R140 ;  /* 0x0000008c857f7221 */ /* 0x000fe20000010000 */
[----:B------:R-:W-:Y:S02]  /*1560*/  FADD.FTZ R239, R128, R239 ;  /* 0x000000ef80ef7221 */ /* 0x000fe40000010000 */
[----:B------:R-:W-:Y:S01]  /*1570*/  FFMA.FTZ R130, R187, R190, R130 ;  /* 0x000000bebb827223 */ /* 0x000fe20000010082 */
[----:B------:R-:W-:Y:S01]  /*1580*/  FADD.FTZ R129, R134, R127 ;  /* 0x0000007f86817221 */ /* 0x000fe20000010000 */
[----:B------:R-:W-:Y:S01]  /*1590*/  FFMA.FTZ R215, R128, R196, R215 ;  /* 0x000000c480d77223 */ /* 0x000fe200000100d7 */
[----:B---3--:R-:W-:Y:S01]  /*15a0*/  FADD.FTZ R128, -R195, R148 ;  /* 0x00000094c3807221 */ /* 0x008fe20000010100 */
[----:B------:R-:W-:Y:S01]  /*15b0*/  FFMA.FTZ R127, R191, R193, R130 ;  /* 0x000000c1bf7f7223 */ /* 0x000fe20000010082 */
[----:B------:R-:W-:Y:S01]  /*15c0*/  FADD.FTZ R129, R202, R129 ;  /* 0x00000081ca817221 */ /* 0x000fe20000010000 */
[----:B------:R-:W-:Y:S01]  /*15d0*/  FADD.FTZ R124, -R195, R151 ;  /* 0x00000097c37c7221 */ /* 0x000fe20000010100 */
[----:B------:R-:W-:Y:S01]  /*15e0*/  FMUL.FTZ R151, R175, R128 ;  /* 0x00000080af977220 */ /* 0x000fe20000410000 */
[----:B------:R-:W-:Y:S01]  /*15f0*/  FFMA.FTZ R128, R192, R194, R127 ;  /* 0x000000c2c0807223 */ /* 0x000fe2000001007f */
[----:B------:R-:W-:Y:S01]  /*1600*/  FADD.FTZ R130, R144, R129 ;  /* 0x0000008190827221 */ /* 0x000fe20000010000 */
[----:B----4-:R-:W-:Y:S01]  /*1610*/  FMUL.FTZ R129, R36, R80 ;  /* 0x0000005024817220 */ /* 0x010fe20000410000 */
[C---:B------:R-:W-:Y:S01]  /*1620*/  FADD.FTZ R170, R156.reuse, R170 ;  /* 0x000000aa9caa7221 */ /* 0x040fe20000010000 */
[----:B------:R-:W-:Y:S01]  /*1630*/  FFMA.FTZ R127, R197, R198, R128 ;  /* 0x000000c6c57f7223 */ /* 0x000fe20000010080 */
[----:B------:R-:W-:Y:S01]  /*1640*/  FFMA.FTZ R18, R156, R151, R18 ;  /* 0x000000979c127223 */ /* 0x000fe20000010012 */
[----:B------:R-:W-:Y:S01]  /*1650*/  FADD.FTZ R126, -R195, R149 ;  /* 0x00000095c37e7221 */ /* 0x000fe20000010100 */
[----:B------:R-:W-:Y:S01]  /*1660*/  FFMA.FTZ R156, R60, R156, R129 ;  /* 0x0000009c3c9c7223 */ /* 0x000fe20000010081 */
[----:B------:R-:W-:Y:S01]  /*1670*/  FADD.FTZ R129, R145, R130 ;  /* 0x0000008291817221 */ /* 0x000fe20000010000 */
[C---:B------:R-:W-:Y:S01]  /*1680*/  FADD.FTZ R246, R143.reuse, R246 ;  /* 0x000000f68ff67221 */ /* 0x040fe20000010000 */
[----:B------:R-:W-:Y:S01]  /*1690*/  FFMA.FTZ R222, R143, R138, R222 ;  /* 0x0000008a8fde7223 */ /* 0x000fe200000100de */
[----:B------:R-:W-:Y:S01]  /*16a0*/  FFMA.FTZ R128, R196, R132, R127 ;  /* 0x00000084c4807223 */ /* 0x000fe2000001007f */
[----:B------:R-:W-:Y:S01]  /*16b0*/  FADD.FTZ R143, -R195, R152 ;  /* 0x00000098c38f7221 */ /* 0x000fe20000010100 */
[----:B------:R-:W-:Y:S01]  /*16c0*/  FMUL.FTZ R152, R175, R126 ;  /* 0x0000007eaf987220 */ /* 0x000fe20000410000 */
[----:B------:R-:W-:Y:S01]  /*16d0*/  FADD.FTZ R130, R146, R129 ;  /* 0x0000008192827221 */ /* 0x000fe20000010000 */
[----:B------:R-:W-:Y:S01]  /*16e0*/  FMUL.FTZ R126, R37, R81 ;  /* 0x00000051257e7220 */ /* 0x000fe20000410000 */
[----:B------:R-:W-:Y:S01]  /*16f0*/  FFMA.FTZ R127, R199, R133, R128 ;  /* 0x00000085c77f7223 */ /* 0x000fe20000010080 */
[C---:B------:R-:W-:Y:S01]  /*1700*/  FADD.FTZ R171, R157.reuse, R171 ;  /* 0x000000ab9dab7221 */ /* 0x040fe20000010000 */
[----:B------:R-:W-:Y:S01]  /*1710*/  FFMA.FTZ R19, R157, R152, R19 ;  /* 0x000000989d137223 */ /* 0x000fe20000010013 */
[----:B------:R-:W-:Y:S01]  /*1720*/  FADD.FTZ R129, R147, R130 ;  /* 0x0000008293817221 */ /* 0x000fe20000010000 */
[----:B------:R-:W-:Y:S01]  /*1730*/  FFMA.FTZ R157, R61, R157, R126 ;  /* 0x0000009d3d9d7223 */ /* 0x000fe2000001007e */
[----:B------:R-:W-:Y:S01]  /*1740*/  FFMA.FTZ R126, R200, R134, R127 ;  /* 0x00000086c87e7223 */ /* 0x000fe2000001007f */
[----:B------:R-:W-:Y:S01]  /*1750*/  FADD.FTZ R148, -R195, R153 ;  /* 0x00000099c3947221 */ /* 0x000fe20000010100 */
[----:B------:R-:W-:Y:S01]  /*1760*/  FADD.FTZ R128, R156, R129 ;  /* 0x000000819c807221 */ /* 0x000fe20000010000 */
[----:B------:R-:W-:Y:S01]  /*1770*/  FMUL.FTZ R153, R38, R82 ;  /* 0x0000005226997220 */ /* 0x000fe20000410000 */
[----:B------:R-:W-:Y:S01]  /*1780*/  FFMA.FTZ R126, R201, R202, R126 ;  /* 0x000000cac97e7223 */ /* 0x000fe2000001007e */
[----:B------:R-:W-:Y:S01]  /*1790*/  FADD.FTZ R149, -R195, R154 ;  /* 0x0000009ac3957221 */ /* 0x000fe20000010100 */
[----:B------:R-:W-:Y:S01]  /*17a0*/  FMUL.FTZ R154, R39, R83 ;  /* 0x00000053279a7220 */ /* 0x000fe20000410000 */
[----:B------:R-:W-:Y:S01]  /*17b0*/  FFMA.FTZ R153, R62, R158, R153 ;  /* 0x0000009e3e997223 */ /* 0x000fe20000010099 */
[----:B------:R-:W-:Y:S01]  /*17c0*/  FADD.FTZ R128, R157, R128 ;  /* 0x000000809d807221 */ /* 0x000fe20000010000 */
[----:B------:R-:W-:Y:S01]  /*17d0*/  FFMA.FTZ R127, R135, R144, R126 ;  /* 0x00000090877f7223 */ /* 0x000fe2000001007e */
        /* <DEDUP_REMOVED lines=8> */
[----:B------:R-:W-:Y:S01]  /*1860*/  FFMA.FTZ R128, R138, R147, R127 ;  /* 0x000000938a807223 */ /* 0x000fe2000001007f */
[----:B------:R-:W-:Y:S01]  /*1870*/  FMUL.FTZ R140, R33, R85 ;  /* 0x00000055218c7220 */ /* 0x000fe20000410000 */
[----:B------:R-:W-:Y:S02]  /*1880*/  FADD.FTZ R150, -R195, R150 ;  /* 0x00000096c3967221 */ /* 0x000fe40000010100 */
[----:B------:R-:W-:Y:S01]  /*1890*/  FFMA.FTZ R127, R151, R156, R128 ;  /* 0x0000009c977f7223 */ /* 0x000fe20000010080 */
[C---:B------:R-:W-:Y:S01]  /*18a0*/  FADD.FTZ R244, R141.reuse, R244 ;  /* 0x000000f48df47221 */ /* 0x040fe20000010000 */
[----:B------:R-:W-:Y:S01]  /*18b0*/  FFMA.FTZ R220, R141, R136, R220 ;  /* 0x000000888ddc7223 */ /* 0x000fe200000100dc */
[----:B------:R-:W-:Y:S01]  /*18c0*/  FADD.FTZ R125, -R195, R155 ;  /* 0x0000009bc37d7221 */ /* 0x000fe20000010100 */
[----:B------:R-:W-:Y:S01]  /*18d0*/  FMUL.FTZ R141, R34, R86 ;  /* 0x00000056228d7220 */ /* 0x000fe20000410000 */
[----:B------:R-:W-:Y:S01]  /*18e0*/  FFMA.FTZ R140, R57, R89, R140 ;  /* 0x00000059398c7223 */ /* 0x000fe2000001008c */
[----:B------:R-:W-:Y:S01]  /*18f0*/  FMUL.FTZ R155, R175, R150 ;  /* 0x00000096af9b7220 */ /* 0x000fe20000410000 */
[----:B------:R-:W-:Y:S01]  /*1900*/  FFMA.FTZ R128, R152, R157, R127 ;  /* 0x0000009d98807223 */ /* 0x000fe2000001007f */
[C---:B------:R-:W-:Y:S01]  /*1910*/  FADD.FTZ R245, R142.reuse, R245 ;  /* 0x000000f58ef57221 */ /* 0x040fe20000010000 */
        /* <DEDUP_REMOVED lines=9> */
[----:B------:R-:W-:Y:S01]  /*19b0*/  FFMA.FTZ R128, R195, R154, R128 ;  /* 0x0000009ac3807223 */ /* 0x000fe20000010080 */
[----:B------:R-:W-:Y:S01]  /*19c0*/  FMUL.FTZ R148, R175, R148 ;  /* 0x00000094af947220 */ /* 0x000fe20000410000 */
[----:B------:R-:W-:-:S02]  /*19d0*/  FADD.FTZ R126, R129, R142 ;  /* 0x0000008e817e7221 */ /* 0x000fc40000010000 */
        /* <DEDUP_REMOVED lines=12> */
[C---:B------:R-:W-:Y:S01]  /*1aa0*/  FADD.FTZ R242, R131.reuse, R242 ;  /* 0x000000f283f27221 */ /* 0x040fe20000010000 */
[----:B------:R-:W-:Y:S01]  /*1ab0*/  FFMA.FTZ R218, R131, R201, R218 ;  /* 0x000000c983da7223 */ /* 0x000fe200000100da */
        /* <DEDUP_REMOVED lines=28> */
.L_x_3279:
[----:B------:R-:W-:Y:S05]  /*1c80*/  BSYNC.RECONVERGENT B0 ;  /* 0x0000000000007941 */ /* 0x000fea0003800200 */
.L_x_3278:
[----:B------:R-:W1:Y:S08]  /*1c90*/  S2UR UR5, SR_CgaCtaId ;  /* 0x00000000000579c3 */ /* 0x000e700000008800 */
[----:B------:R-:W-:Y:S06]  /*1ca0*/  BAR.SYNC.DEFER_BLOCKING 0x0 ;  /* 0x0000000000007b1d */ /* 0x000fec0000010000 */
[----:B------:R-:W-:Y:S01]  /*1cb0*/  UMOV UR4, 0x400 ;  /* 0x0000040000047882 */ /* 0x000fe20000000000 */
        /* <DEDUP_REMOVED lines=14> */
[----:B------:R-:W2:Y:S01]  /*1da0*/  LDL.LU R159, [R1+0x4] ;  /* 0x00000400019f7983 */ /* 0x000ea20000300800 */
[----:B-1----:R-:W-:-:S04]  /*1db0*/  ULEA UR4, UR5, UR4, 0x18 ;  /* 0x0000000405047291 */ /* 0x002fc8000f8ec0ff */
[----:B------:R-:W-:Y:S02]  /*1dc0*/  UIADD3 UR5, UPT, UPT, UR4, 0x6040, URZ ;  /* 0x0000604004057890 */ /* 0x000fe4000fffe0ff */
[----:B------:R-:W-:-:S09]  /*1dd0*/  @!UP1 UIADD3 UR5, UPT, UPT, UR4, 0x6000, URZ ;  /* 0x0000600004059890 */ /* 0x000fd2000fffe0ff */
[----:B0-----:R-:W0:Y:S01]  /*1de0*/  LDS.128 R124, [UR5] ;  /* 0x00000005ff7c7984 */ /* 0x001e220008000c00 */
[----:B------:R-:W-:Y:S02]  /*1df0*/  UIADD3 UR5, UPT, UPT, UR4, 0x6050, URZ ;  /* 0x0000605004057890 */ /* 0x000fe4000fffe0ff */
[----:B------:R-:W-:-:S09]  /*1e00*/  @!UP1 UIADD3 UR5, UPT, UPT, UR4, 0x6010, URZ ;  /* 0x0000601004059890 */ /* 0x000fd2000fffe0ff */
[----:B------:R-:W1:Y:S01]  /*1e10*/  LDS.128 R80, [UR5] ;  /* 0x00000005ff507984 */ /* 0x000e620008000c00 */
[----:B------:R-:W-:Y:S02]  /*1e20*/  UIADD3 UR5, UPT, UPT, UR4, 0x6060, URZ ;  /* 0x0000606004057890 */ /* 0x000fe4000fffe0ff */
[----:B------:R-:W-:-:S09]  /*1e30*/  @!UP1 UIADD3 UR5, UPT, UPT, UR4, 0x6020, URZ ;  /* 0x0000602004059890 */ /* 0x000fd2000fffe0ff */
        /* <DEDUP_REMOVED lines=8> */
[----:B------:R-:W-:Y:S01]  /*1ec0*/  FADD.FTZ R82, R83, R80 ;  /* 0x0000005053527221 */ /* 0x000fe20000010000 */
[----:B------:R-:W-:Y:S01]  /*1ed0*/  UIADD3 UR10, UPT, UPT, UR4, 0x6070, URZ ;  /* 0x00006070040a7890 */ /* 0x000fe2000fffe0ff */
[C---:B------:R-:W-:Y:S01]  /*1ee0*/  FADD.FTZ R205, R90.reuse, R205 ;  /* 0x000000cd5acd7221 */ /* 0x040fe20000010000 */
[----:B---3--:R-:W-:Y:S01]  /*1ef0*/  FADD.FTZ R83, R125, R128 ;  /* 0x000000807d537221 */ /* 0x008fe20000010000 */
[----:B------:R-:W-:Y:S01]  /*1f00*/  FFMA.FTZ R24, R90, R149, R24 ;  /* 0x000000955a187223 */ /* 0x000fe20000010018 */
[----:B------:R-:W3:Y:S01]  /*1f10*/  LDL.LU R128, [R1] ;  /* 0x0000000001807983 */ /* 0x000ee20000300800 */
[----:B------:R-:W-:Y:S01]  /*1f20*/  @!UP1 UIADD3 UR10, UPT, UPT, UR4, 0x6030, URZ ;  /* 0x00006030040a9890 */ /* 0x000fe2000fffe0ff */
[C---:B------:R-:W-:Y:S01]  /*1f30*/  FADD.FTZ R206, R91.reuse, R206 ;  /* 0x000000ce5bce7221 */ /* 0x040fe20000010000 */
[----:B------:R-:W-:Y:S01]  /*1f40*/  FFMA.FTZ R25, R91, R150, R25 ;  /* 0x000000965b197223 */ /* 0x000fe20000010019 */
[----:B------:R-:W0:Y:S06]  /*1f50*/  LDC.64 R124, c[0x0][0x438] ;  /* 0x00010e00ff7c7b82 */ /* 0x000e2c0000000a00 */
[----:B------:R-:W1:Y:S01]  /*1f60*/  LDS.128 R88, [UR10] ;  /* 0x0000000aff587984 */ /* 0x000e620008000c00 */
[C---:B------:R-:W-:Y:S01]  /*1f70*/  FADD.FTZ R251, R84.reuse, R251 ;  /* 0x000000fb54fb7221 */ /* 0x040fe20000010000 */
[----:B------:R-:W-:Y:S01]  /*1f80*/  FFMA.FTZ R227, R84, R143, R227 ;  /* 0x0000008f54e37223 */ /* 0x000fe200000100e3 */
[----:B------:R-:W4:Y:S08]  /*1f90*/  LDC.64 R80, c[0x0][0x380] ;  /* 0x0000e000ff507b82 */ /* 0x000f300000000a00 */
[----:B------:R-:W1:Y:S01]  /*1fa0*/  LDC.U8 R84, c[0x0][0x410] ;  /* 0x00010400ff547b82 */ /* 0x000e620000000000 */
[----:B------:R-:W-:Y:S01]  /*1fb0*/  FADD.FTZ R83, R130, R83 ;  /* 0x0000005382537221 */ /* 0x000fe20000010000 */
[----:B------:R-:W-:Y:S01]  /*1fc0*/  FADD.FTZ R82, R82, R129 ;  /* 0x0000008152527221 */ /* 0x000fe20000010000 */
[----:B0-----:R-:W-:-:S03]  /*1fd0*/  ISETP.NE.U32.AND P0, PT, R124, RZ, PT ;  /* 0x000000ff7c00720c */ /* 0x001fc60003f05070 */
[----:B------:R-:W-:Y:S01]  /*1fe0*/  FADD.FTZ R82, R131, R82 ;  /* 0x0000005283527221 */ /* 0x000fe20000010000 */
[----:B------:R-:W-:Y:S01]  /*1ff0*/  ISETP.NE.AND.EX P0, PT, R125, RZ, PT, P0 ;  /* 0x000000ff7d00720c */ /* 0x000fe20003f05300 */
[----:B------:R-:W-:Y:S01]  /*2000*/  FADD.FTZ R252, R85, R252 ;  /* 0x000000fc55fc7221 */ /* 0x000fe20000010000 */
[----:B----4-:R-:W-:Y:S01]  /*2010*/  IADD3 R174, PT, PT, R174, R80, RZ ;  /* 0x00000050aeae7210 */ /* 0x010fe20007ffe0ff */
[----:B-1----:R-:W-:Y:S01]  /*2020*/  FADD.FTZ R83, R83, R88 ;  /* 0x0000005853537221 */ /* 0x002fe20000010000 */
[----:B------:R-:W-:-:S03]  /*2030*/  FADD.FTZ R82, R82, R89 ;  /* 0x0000005952527221 */ /* 0x000fc60000010000 */
[----:B------:R-:W-:Y:S01]  /*2040*/  FADD.FTZ R83, R90, R83 ;  /* 0x000000535a537221 */ /* 0x000fe20000010000 */
[----:B------:R-:W-:Y:S01]  /*2050*/  FADD.FTZ R82, R91, R82 ;  /* 0x000000525b527221 */ /* 0x000fe20000010000 */
[----:B------:R-:W-:Y:S02]  /*2060*/  ISETP.NE.AND P3, PT, R84, RZ, PT ;  /* 0x000000ff5400720c */ /* 0x000fe40003f65270 */
[----:B------:R-:W-:Y:S01]  /*2070*/  FMUL.FTZ R83, R83, UR14 ;  /* 0x0000000e53537c20 */ /* 0x000fe20008410000 */
[----:B------:R-:W-:Y:S01]  /*2080*/  FFMA.FTZ R228, R85, R148, R228 ;  /* 0x0000009455e47223 */ /* 0x000fe200000100e4 */
[----:B------:R-:W-:Y:S01]  /*2090*/  FFMA.FTZ R237, R86, R149, R237 ;  /* 0x0000009556ed7223 */ /* 0x000fe200000100ed */
[----:B------:R-:W-:Y:S01]  /*20a0*/  ISETP.GE.AND P4, PT, R174, R81, PT ;  /* 0x00000051ae00720c */ /* 0x000fe20003f86270 */
[----:B------:R-:W-:Y:S01]  /*20b0*/  FFMA.FTZ R238, R87, R150, R238 ;  /* 0x0000009657ee7223 */ /* 0x000fe200000100ee */
[----:B------:R-:W-:Y:S01]  /*20c0*/  FMUL.FTZ R90, R82, UR14 ;  /* 0x0000000e525a7c20 */ /* 0x000fe20008410000 */
[----:B------:R-:W-:Y:S01]  /*20d0*/  FSEL R91, R83, RZ, !P3 ;  /* 0x000000ff535b7208 */ /* 0x000fe20005800000 */
[----:B--2---:R-:W-:Y:S01]  /*20e0*/  FADD.FTZ R159, R87, R159 ;  /* 0x0000009f579f7221 */ /* 0x004fe20000010000 */
[----:B---3--:R-:W-:-:S05]  /*20f0*/  FADD.FTZ R128, R86, R128 ;  /* 0x0000008056807221 */ /* 0x008fca0000010000 */
[----:B------:R0:W-:Y:S04]  /*2100*/  STL [R1], R128 ;  /* 0x0000008001007387 */ /* 0x0001e80000100800 */
[----:B------:R0:W-:Y:S01]  /*2110*/  STL [R1+0x4], R159 ;  /* 0x0000049f01007387 */ /* 0x0001e20000100800 */
[----:B------:R-:W-:Y:S05]  /*2120*/  @P0 BRA `(.L_x_3280) ;  /* 0x00000004003c0947 */ /* 0x000fea0003800000 */
        /* <DEDUP_REMOVED lines=15> */
[C---:B------:R-:W-:Y:S01]  /*2220*/  FMUL.FTZ R80, R175.reuse, R80 ;  /* 0x00000050af507220 */ /* 0x040fe20000410000 */
[----:B------:R-:W-:Y:S01]  /*2230*/  FADD.FTZ R82, R186, -R81 ;  /* 0x80000051ba527221 */ /* 0x000fe20000010000 */
[C---:B------:R-:W-:Y:S01]  /*2240*/  FMUL.FTZ R81, R175.reuse, R0 ;  /* 0x00000000af517220 */ /* 0x040fe20000410000 */
[----:B------:R-:W-:-:S02]  /*2250*/  FMUL.FTZ R83, R175, R188 ;  /* 0x000000bcaf537220 */ /* 0x000fc40000410000 */
[----:B------:R-:W-:Y:S01]  /*2260*/  FMUL.FTZ R82, R175, R82 ;  /* 0x00000052af527220 */ /* 0x000fe20000410000 */
[----:B------:R-:W-:Y:S06]  /*2270*/  BRA `(.L_x_3283) ;  /* 0x0000000800207947 */ /* 0x000fec0003800000 */
.L_x_3282:
        /* <DEDUP_REMOVED lines=17> */
.L_x_3281:
        /* <DEDUP_REMOVED lines=20> */
.L_x_3284:
        /* <DEDUP_REMOVED lines=21> */
.L_x_3280:
        /* <DEDUP_REMOVED lines=21> */
.L_x_3286:
        /* <DEDUP_REMOVED lines=17> */
.L_x_3285:
        /* <DEDUP_REMOVED lines=20> */
.L_x_3287:
        /* <DEDUP_REMOVED lines=20> */
.L_x_3283:
[----:B------:R-:W-:Y:S01]  /*2b00*/  ISETP.NE.U32.AND P0, PT, RZ, UR4, PT ;  /* 0x00000004ff007c0c */ /* 0x000fe2000bf05070 */
[----:B------:R-:W1:Y:S01]  /*2b10*/  LDC.64 R126, c[0x0][0x468] ;  /* 0x00011a00ff7e7b82 */ /* 0x000e620000000a00 */
[----:B------:R-:W-:Y:S02]  /*2b20*/  ISETP.NE.U32.AND P1, PT, RZ, UR6, PT ;  /* 0x00000006ff007c0c */ /* 0x000fe4000bf25070 */
[----:B------:R-:W-:Y:S02]  /*2b30*/  ISETP.NE.AND.EX P0, PT, RZ, UR5, PT, P0 ;  /* 0x00000005ff007c0c */ /* 0x000fe4000bf05300 */
[----:B------:R-:W-:Y:S02]  /*2b40*/  ISETP.NE.AND.EX P1, PT, RZ, UR7, PT, P1 ;  /* 0x00000007ff007c0c */ /* 0x000fe4000bf25310 */
[----:B------:R-:W-:-:S04]  /*2b50*/  ISETP.NE.U32.AND P2, PT, R124, RZ, PT ;  /* 0x000000ff7c00720c */ /* 0x000fc80003f45070 */
[----:B------:R-:W-:-:S05]  /*2b60*/  ISETP.NE.AND.EX P2, PT, R125, RZ, PT, P2 ;  /* 0x000000ff7d00720c */ /* 0x000fca0003f45320 */
[----:B------:R-:W2:Y:S08]  /*2b70*/  @P0 LDC.64 R86, c[0x0][0x478] ;  /* 0x00011e00ff560b82 */ /* 0x000eb00000000a00 */
[----:B------:R-:W3:Y:S01]  /*2b80*/  @P1 LDC.64 R84, c[0x0][0x470] ;  /* 0x00011c00ff541b82 */ /* 0x000ee20000000a00 */
[----:B--2---:R-:W-:-:S05]  /*2b90*/  @P0 IMAD.WIDE.U32 R86, R179, 0x10, R86 ;  /* 0x00000010b3560825 */ /* 0x004fca00078e0056 */
[----:B------:R1:W-:Y:S01]  /*2ba0*/  @P0 STG.E.128 desc[UR12][R86.64], R120 ;  /* 0x0000007856000986 */ /* 0x0003e2000c101d0c */
[----:B---3--:R-:W-:-:S04]  /*2bb0*/  @P1 IMAD.WIDE.U32 R84, R179, 0x10, R84 ;  /* 0x00000010b3541825 */ /* 0x008fc800078e0054 */
[----:B-1----:R-:W-:-:S05]  /*2bc0*/  IMAD.WIDE.U32 R86, R179, 0x10, R126 ;  /* 0x00000010b3567825 */ /* 0x002fca00078e007e */
[----:B------:R1:W-:Y:S04]  /*2bd0*/  STG.E.128 desc[UR12][R86.64], R80 ;  /* 0x0000005056007986 */ /* 0x0003e8000c101d0c */
[----:B------:R1:W-:Y:S01]  /*2be0*/  @P1 STG.E.128 desc[UR12][R84.64], R116 ;  /* 0x0000007454001986 */ /* 0x0003e2000c101d0c */
[----:B------:R-:W-:Y:S05]  /*2bf0*/  @!P2 BRA `(.L_x_3288) ;  /* 0x00000004001ca947 */ /* 0x000fea0003800000 */
[----:B------:R-:W-:Y:S05]  /*2c00*/  @!P0 BRA `(.L_x_3289) ;  /* 0x00000000009c8947 */ /* 0x000fea0003800000 */
[----:B------:R-:W-:Y:S05]  /*2c10*/  @!P1 BRA `(.L_x_3290) ;  /* 0x0000000000549947 */ /* 0x000fea0003800000 */
[-CC-:B-1----:R-:W-:Y:S01]  /*2c20*/  FFMA.FTZ R81, R192, R90.reuse, R91.reuse ;  /* 0x0000005ac0517223 */ /* 0x182fe2000001005b */
        /* <DEDUP_REMOVED lines=20> */
.L_x_3290:
        /* <DEDUP_REMOVED lines=17> */
.L_x_3289:
        /* <DEDUP_REMOVED lines=18> */
.L_x_3292:
        /* <DEDUP_REMOVED lines=13> */
.L_x_3288:
[----:B------:R-:W-:Y:S05]  /*3070*/  @!P0 BRA `(.L_x_3293) ;  /* 0x00000000009c8947 */ /* 0x000fea0003800000 */
[----:B------:R-:W-:Y:S05]  /*3080*/  @!P1 BRA `(.L_x_3294) ;  /* 0x0000000000549947 */ /* 0x000fea0003800000 */
[-CC-:B------:R-:W-:Y:S01]  /*3090*/  FFMA.FTZ R187, R187, R90.reuse, R91.reuse ;  /* 0x0000005abbbb7223 */ /* 0x180fe2000001005b */
[-CC-:B------:R-:W-:Y:S01]  /*30a0*/  FFMA.FTZ R0, R191, R90.reuse, R91.reuse ;  /* 0x0000005abf007223 */ /* 0x180fe2000001005b */
[-CC-:B-1----:R-:W-:Y:S01]  /*30b0*/  FFMA.FTZ R81, R192, R90.reuse, R91.reuse ;  /* 0x0000005ac0517223 */ /* 0x182fe2000001005b */
        /* <DEDUP_REMOVED lines=18> */
.L_x_3294:
        /* <DEDUP_REMOVED lines=17> */
.L_x_3293:
        /* <DEDUP_REMOVED lines=18> */
.L_x_3295:
        /* <DEDUP_REMOVED lines=12> */
.L_x_3291:
[----:B------:R-:W1:Y:S01]  /*34d0*/  @P0 LDC.64 R86, c[0x0][0x478] ;  /* 0x00011e00ff560b82 */ /* 0x000e620000000a00 */
[----:B------:R-:W-:-:S07]  /*34e0*/  IMAD.WIDE.U32 R88, R178, 0x10, R126 ;  /* 0x00000010b2587825 */ /* 0x000fce00078e007e */
[----:B------:R-:W2:Y:S01]  /*34f0*/  @P1 LDC.64 R84, c[0x0][0x470] ;  /* 0x00011c00ff541b82 */ /* 0x000ea20000000a00 */
        /* <DEDUP_REMOVED lines=29> */
.L_x_3298:
        /* <DEDUP_REMOVED lines=17> */
.L_x_3297:
        /* <DEDUP_REMOVED lines=18> */
.L_x_3300:
        /* <DEDUP_REMOVED lines=13> */
.L_x_3296:
        /* <DEDUP_REMOVED lines=23> */
.L_x_3302:
        /* <DEDUP_REMOVED lines=17> */
.L_x_3301:
        /* <DEDUP_REMOVED lines=18> */
.L_x_3303:
        /* <DEDUP_REMOVED lines=12> */
.L_x_3299:
        /* <DEDUP_REMOVED lines=19> */
[C---:B-1---5:R-:W-:Y:S01]  /*3f60*/  FFMA.FTZ R80, R175.reuse, R135, R104 ;  /* 0x00000087af507223 */ /* 0x062fe20000010068 */
        /* <DEDUP_REMOVED lines=12> */
.L_x_3306:
        /* <DEDUP_REMOVED lines=17> */
.L_x_3305:
        /* <DEDUP_REMOVED lines=18> */
.L_x_3308:
        /* <DEDUP_REMOVED lines=11> */
[----:B------:R-:W-:Y:S01]  /*4310*/  FFMA.FTZ R83, R175, R138, R107 ;  /* 0x0000008aaf537223 */ /* 0x000fe2000001006b */
[----:B------:R-:W-:Y:S06]  /*4320*/  BRA `(.L_x_3307) ;  /* 0x0000000400187947 */ /* 0x000fec0003800000 */
.L_x_3304:
[----:B------:R-:W-:Y:S05]  /*4330*/  @!P0 BRA `(.L_x_3309) ;  /* 0x00000000009c8947 */ /* 0x000fea0003800000 */
[----:B------:R-:W-:Y:S05]  /*4340*/  @!P1 BRA `(.L_x_3310) ;  /* 0x0000000000549947 */ /* 0x000fea0003800000 */
        /* <DEDUP_REMOVED lines=21> */
.L_x_3310:
        /* <DEDUP_REMOVED lines=17> */
.L_x_3309:
        /* <DEDUP_REMOVED lines=18> */
.L_x_3311:
        /* <DEDUP_REMOVED lines=11> */
[----:B------:R-:W-:-:S07]  /*4780*/  FMUL.FTZ R83, R175, R138 ;  /* 0x0000008aaf537220 */ /* 0x000fce0000410000 */
.L_x_3307:
        /* <DEDUP_REMOVED lines=32> */
.L_x_3314:
        /* <DEDUP_REMOVED lines=17> */
.L_x_3313:
        /* <DEDUP_REMOVED lines=18> */
.L_x_3316:
        /* <DEDUP_REMOVED lines=13> */
.L_x_3312:
        /* <DEDUP_REMOVED lines=23> */
.L_x_3318:
        /* <DEDUP_REMOVED lines=17> */
.L_x_3317:
        /* <DEDUP_REMOVED lines=18> */
.L_x_3319:
        /* <DEDUP_REMOVED lines=12> */
.L_x_3315:
        /* <DEDUP_REMOVED lines=12> */
[-CC-:B-1----:R-:W-:Y:S01]  /*51b0*/  FFMA.FTZ R81, R148, R90.reuse, R91.reuse ;  /* 0x0000005a94517223 */ /* 0x182fe2000001005b */
        /* <DEDUP_REMOVED lines=19> */
.L_x_3322:
        /* <DEDUP_REMOVED lines=17> */
.L_x_3321:
        /* <DEDUP_REMOVED lines=18> */
.L_x_3324:
        /* <DEDUP_REMOVED lines=13> */
.L_x_3320:
        /* <DEDUP_REMOVED lines=23> */
.L_x_3326:
        /* <DEDUP_REMOVED lines=17> */
.L_x_3325:
        /* <DEDUP_REMOVED lines=18> */
.L_x_3327:
        /* <DEDUP_REMOVED lines=12> */
.L_x_3323:
[----:B------:R-:W1:Y:S01]  /*5a50*/  @P0 LDC.64 R86, c[0x0][0x478] ;  /* 0x00011e00ff560b82 */ /* 0x000e620000000a00 */
[----:B------:R-:W-:Y:S01]  /*5a60*/  IMAD.WIDE.U32 R88, R180, 0x10, R126 ;  /* 0x00000010b4587825 */ /* 0x000fe200078e007e */
[----:B------:R-:W-:-:S06]  /*5a70*/  UPLOP3.LUT UP1, UPT, UPT, UPT, UP1, 0x40, 0x4 ;  /* 0x000000000004789c */ /* 0x000fcc0003f2e810 */
[----:B------:R-:W2:Y:S01]  /*5a80*/  @P1 LDC.64 R84, c[0x0][0x470] ;  /* 0x00011c00ff541b82 */ /* 0x000ea20000000a00 */
[----:B-1----:R-:W-:-:S05]  /*5a90*/  @P0 IMAD.WIDE.U32 R86, R180, 0x10, R86 ;  /* 0x00000010b4560825 */ /* 0x002fca00078e0056 */
[----:B------:R4:W-:Y:S01]  /*5aa0*/  @P0 STG.E.128 desc[UR12][R86.64], R120 ;  /* 0x0000007856000986 */ /* 0x0009e2000c101d0c */
[----:B--2---:R-:W-:-:S03]  /*5ab0*/  @P1 IMAD.WIDE.U32 R84, R180, 0x10, R84 ;  /* 0x00000010b4541825 */ /* 0x004fc600078e0054 */
        /* <DEDUP_REMOVED lines=69> */
[----:B----4-:R-:W-:Y:S02]  /*5f10*/  MOV R80, R170 ;  /* 0x000000aa00507202 */ /* 0x010fe40000000f00 */
        /* <DEDUP_REMOVED lines=29> */
.L_x_3277:
        /* <DEDUP_REMOVED lines=37> */
.L_x_3329:
        /* <DEDUP_REMOVED lines=12> */
.L_x_3881:


//--------------------- .text._ZN10layer_norm31ln_parallel_residual_bwd_kernelINS_13Kernel_traitsIfffffjLj6144ELj1ELj1ELj8ELj16ENS_18Kernel_traits_baseILj6144EfffffjLj256EEEEELb0ELb1ELb0EEEvNS_9BwdParamsE --------------------------
	.section	.text._ZN10layer_norm31ln_parallel_residual_bwd_kernelINS_13Kernel_traitsIfffffjLj6144ELj1ELj1ELj8ELj16ENS_18Kernel_traits_baseILj6144EfffffjLj256EEEEELb0ELb1ELb0EEEvNS_9BwdParamsE,"ax",@progbits
	.align	128
        .global         _ZN10layer_norm31ln_parallel_residual_bwd_kernelINS_13Kernel_traitsIfffffjLj6144ELj1ELj1ELj8ELj16ENS_18Kernel_traits_baseILj6144EfffffjLj256EEEEELb0ELb1ELb0EEEvNS_9BwdParamsE
        .type           _ZN10layer_norm31ln_parallel_residual_bwd_kernelINS_13Kernel_traitsIfffffjLj6144ELj1ELj1ELj8ELj16ENS_18Kernel_traits_baseILj6144EfffffjLj256EEEEELb0ELb1ELb0EEEvNS_9BwdParamsE,@function
        .size           _ZN10layer_norm31ln_parallel_residual_bwd_kernelINS_13Kernel_traitsIfffffjLj6144ELj1ELj1ELj8ELj16ENS_18Kernel_traits_baseILj6144EfffffjLj256EEEEELb0ELb1ELb0EEEvNS_9BwdParamsE,(.L_x_3882 - _ZN10layer_norm31ln_parallel_residual_bwd_kernelINS_13Kernel_traitsIfffffjLj6144ELj1ELj1ELj8ELj16ENS_18Kernel_traits_baseILj6144EfffffjLj256EEEEELb0ELb1ELb0EEEvNS_9BwdParamsE)
        .other          _ZN10layer_norm31ln_parallel_residual_bwd_kernelINS_13Kernel_traitsIfffffjLj6144ELj1ELj1ELj8ELj16ENS_18Kernel_traits_baseILj6144EfffffjLj256EEEEELb0ELb1ELb0EEEvNS_9BwdParamsE,@"STO_CUDA_ENTRY STV_DEFAULT"
_ZN10layer_norm31ln_parallel_residual_bwd_kernelINS_13Kernel_traitsIfffffjLj6144ELj1ELj1ELj8ELj16ENS_18Kernel_traits_baseILj6144EfffffjLj256EEEEELb0ELb1ELb0EEEvNS_9BwdParamsE:
.text._ZN10layer_norm31ln_parallel_residual_bwd_kernelINS_13Kernel_traitsIfffffjLj6144ELj1ELj1ELj8ELj16ENS_18Kernel_traits_baseILj6144EfffffjLj256EEEEELb0ELb1ELb0EEEvNS_9BwdParamsE:
        /* <DEDUP_REMOVED lines=25> */
[----:B------:R-:W-:-:S04]  /*0190*/  @P5 LOP3.LUT R3, R3, 0x100, RZ, 0xfc, !PT ;  /* 0x0000010003035812 */ /* 0x000fc800078efcff */
[----:B--2---:R1:W5:Y:S02]  /*01a0*/  @P5 LDG.E.128 R92, desc[UR12][R4.64] ;  /* 0x0000000c045c5981 */ /* 0x004364000c1e1d00 */
[----:B------:R-:W2:Y:S01]  /*01b0*/  @P3 LDC.64 R14, c[0x0][0x3d0] ;  /* 0x0000f400ff0e3b82 */ /* 0x000ea20000000a00 */
[C---:B----4-:R-:W-:Y:S01]  /*01c0*/  @P0 IMAD.WIDE.U32 R8, R3.reuse, 0x10, R6 ;  /* 0x0000001003080825 */ /* 0x050fe200078e0006 */
[----:B------:R-:W-:-:S04]  /*01d0*/  @P0 IADD3 R3, PT, PT, R3, 0x100, RZ ;  /* 0x0000010003030810 */ /* 0x000fc80007ffe0ff */
[----:B------:R1:W5:Y:S01]  /*01e0*/  @P0 LDG.E.128 R88, desc[UR12][R8.64] ;  /* 0x0000000c08580981 */ /* 0x000362000c1e1d00 */
[C---:B---3--:R-:W-:Y:S01]  /*01f0*/  @P1 IMAD.WIDE.U32 R10, R3.reuse, 0x10, R10 ;  /* 0x00000010030a1825 */ /* 0x048fe200078e000a */
[----:B------:R-:W-:Y:S01]  /*0200*/  @P1 IADD3 R3, PT, PT, R3, 0x100, RZ ;  /* 0x0000010003031810 */ /* 0x000fe20007ffe0ff */
[----:B------:R-:W3:Y:S03]  /*0210*/  @P4 LDC.64 R16, c[0x0][0x3d0] ;  /* 0x0000f400ff104b82 */ /* 0x000ee60000000a00 */
[----:B------:R1:W5:Y:S01]  /*0220*/  @P1 LDG.E.128 R84, desc[UR12][R10.64] ;  /* 0x0000000c0a541981 */ /* 0x000362000c1e1d00 */
[C---:B0-----:R-:W-:Y:S01]  /*0230*/  @P2 IMAD.WIDE.U32 R12, R3.reuse, 0x10, R12 ;  /* 0x00000010030c2825 */ /* 0x041fe200078e000c */
[----:B------:R-:W-:-:S04]  /*0240*/  @P2 IADD3 R3, PT, PT, R3, 0x100, RZ ;  /* 0x0000010003032810 */ /* 0x000fc80007ffe0ff */
[----:B------:R1:W5:Y:S01]  /*0250*/  @P2 LDG.E.128 R80, desc[UR12][R12.64] ;  /* 0x0000000c0c502981 */ /* 0x000362000c1e1d00 */
[C---:B--2---:R-:W-:Y:S01]  /*0260*/  @P3 IMAD.WIDE.U32 R14, R3.reuse, 0x10, R14 ;  /* 0x00000010030e3825 */ /* 0x044fe200078e000e */
[----:B------:R-:W-:-:S04]  /*0270*/  @P3 IADD3 R3, PT, PT, R3, 0x100, RZ ;  /* 0x0000010003033810 */ /* 0x000fc80007ffe0ff */
[----:B------:R1:W5:Y:S01]  /*0280*/  @P3 LDG.E.128 R76, desc[UR12][R14.64] ;  /* 0x0000000c0e4c3981 */ /* 0x000362000c1e1d00 */
[----:B------:R-:W-:Y:S01]  /*0290*/  MOV R127, UR4 ;  /* 0x00000004007f7c02 */ /* 0x000fe20008000f00 */
[----:B---3--:R-:W-:-:S05]  /*02a0*/  @P4 IMAD.WIDE.U32 R6, R3, 0x10, R16 ;  /* 0x0000001003064825 */ /* 0x008fca00078e0010 */
[----:B------:R1:W5:Y:S01]  /*02b0*/  @P4 LDG.E.128 R72, desc[UR12][R6.64] ;  /* 0x0000000c06484981 */ /* 0x000362000c1e1d00 */
        /* <DEDUP_REMOVED lines=25> */
[----:B-1----:R-:W-:Y:S06]  /*0450*/  @P4 BRA `(.L_x_3330) ;  /* 0x0000005800944947 */ /* 0x002fec0003800000 */
        /* <DEDUP_REMOVED lines=28> */
[----:B------:R-:W-:Y:S01]  /*0620*/  P2R R121, PR, RZ, 0x1 ;  /* 0x00000001ff797803 */ /* 0x000fe20000000000 */
[----:B------:R-:W0:Y:S01]  /*0630*/  LDCU UR11, c[0x0][0x400] ;  /* 0x00008000ff0b77ac */ /* 0x000e220008000800 */
[----:B------:R-:W1:Y:S01]  /*0640*/  LDCU.64 UR6, c[0x0][0x470] ;  /* 0x00008e00ff0677ac */ /* 0x000e620008000a00 */
[----:B------:R-:W2:Y:S01]  /*0650*/  LDCU.64 UR14, c[0x0][0x438] ;  /* 0x00008700ff0e77ac */ /* 0x000ea20008000a00 */
[----:B------:R-:W3:Y:S06]  /*0660*/  LDCU.64 UR8, c[0x0][0x478] ;  /* 0x00008f00ff0877ac */ /* 0x000eec0008000a00 */
.L_x_3405:
[----:B0--34-:R-:W4:Y:S01]  /*0670*/  LDC.64 R108, c[0x0][0x3c0] ;  /* 0x0000f000ff6c7b82 */ /* 0x019f220000000a00 */
[----:B------:R-:W-:Y:S02]  /*0680*/  ISETP.NE.AND P4, PT, R120, RZ, PT ;  /* 0x000000ff7800720c */ /* 0x000fe40003f85270 */
[----:B------:R-:W-:-:S05]  /*0690*/  ISETP.NE.AND P6, PT, R121, RZ, PT ;  /* 0x000000ff7900720c */ /* 0x000fca0003fc5270 */
[----:B------:R-:W0:Y:S08]  /*06a0*/  LDC.64 R110, c[0x0][0x3c8] ;  /* 0x0000f200ff6e7b82 */ /* 0x000e300000000a00 */
[----:B------:R-:W1:Y:S01]  /*06b0*/  LDC R0, c[0x0][0x388] ;  /* 0x0000e200ff007b82 */ /* 0x000e620000000800 */
[----:B----4-:R-:W-:-:S06]  /*06c0*/  IMAD.WIDE R108, R127, 0x4, R108 ;  /* 0x000000047f6c7825 */ /* 0x010fcc00078e026c */
[----:B------:R-:W4:Y:S01]  /*06d0*/  LDG.E R108, desc[UR12][R108.64] ;  /* 0x0000000c6c6c7981 */ /* 0x000f22000c1e1900 */
[C---:B------:R-:W-:Y:S01]  /*06e0*/  ISETP.GE.U32.AND P5, PT, R2.reuse, 0x600, PT ;  /* 0x000006000200780c */ /* 0x040fe20003fa6070 */
[C---:B0-----:R-:W-:Y:S01]  /*06f0*/  IMAD.WIDE R110, R127.reuse, 0x4, R110 ;  /* 0x000000047f6e7825 */ /* 0x041fe200078e026e */
[C---:B------:R-:W-:Y:S02]  /*0700*/  ISETP.GE.U32.AND P0, PT, R2.reuse, 0x200, PT ;  /* 0x000002000200780c */ /* 0x040fe40003f06070 */
[C---:B------:R-:W-:Y:S02]  /*0710*/  ISETP.GE.U32.AND P1, PT, R2.reuse, 0x300, PT ;  /* 0x000003000200780c */ /* 0x040fe40003f26070 */
[----:B-----5:R0:W5:Y:S01]  /*0720*/  LDG.E R125, desc[UR12][R110.64] ;  /* 0x0000000c6e7d7981 */ /* 0x020162000c1e1900 */
[C---:B------:R-:W-:Y:S01]  /*0730*/  ISETP.GE.U32.AND P2, PT, R2.reuse, 0x400, PT ;  /* 0x000004000200780c */ /* 0x040fe20003f46070 */
[----:B-1----:R-:W-:Y:S01]  /*0740*/  IMAD R112, R127, R0, RZ ;  /* 0x000000007f707224 */ /* 0x002fe200078e02ff */
        /* <DEDUP_REMOVED lines=9> */
[----:B----4-:R-:W-:Y:S01]  /*07e0*/  FSEL R116, R108, RZ, !P6 ;  /* 0x000000ff6c747208 */ /* 0x010fe20007000000 */
[----:B0-----:R-:W-:Y:S06]  /*07f0*/  @!P4 BRA `(.L_x_3332) ;  /* 0x0000000000a0c947 */ /* 0x001fec0003800000 */
[----:B------:R-:W0:Y:S01]  /*0800*/  LDC.64 R112, c[0x0][0x3a8] ;  /* 0x0000ea00ff707b82 */ /* 0x000e220000000a00 */
[----:B--2---:R-:W-:-:S04]  /*0810*/  ISETP.NE.U32.AND P4, PT, RZ, UR14, PT ;  /* 0x0000000eff007c0c */ /* 0x004fc8000bf85070 */
[----:B------:R-:W-:-:S03]  /*0820*/  ISETP.NE.AND.EX P4, PT, RZ, UR15, PT, P4 ;  /* 0x0000000fff007c0c */ /* 0x000fc6000bf85340 */
[----:B------:R-:W1:Y:S10]  /*0830*/  LDC.64 R108, c[0x0][0x428] ;  /* 0x00010a00ff6c7b82 */ /* 0x000e740000000a00 */
[----:B------:R-:W2:Y:S01]  /*0840*/  @P4 LDC.64 R118, c[0x0][0x438] ;  /* 0x00010e00ff764b82 */ /* 0x000ea20000000a00 */
[----:B0-----:R-:W-:-:S06]  /*0850*/  IMAD.WIDE.U32 R112, R124, 0x10, R112 ;  /* 0x000000107c707825 */ /* 0x001fcc00078e0070 */
[----:B------:R-:W4:Y:S01]  /*0860*/  LDG.E.128 R112, desc[UR12][R112.64] ;  /* 0x0000000c70707981 */ /* 0x000f22000c1e1d00 */
[----:B-1----:R-:W-:-:S06]  /*0870*/  IMAD.WIDE.U32 R108, R124, 0x10, R108 ;  /* 0x000000107c6c7825 */ /* 0x002fcc00078e006c */
[----:B------:R-:W3:Y:S01]  /*0880*/  LDG.E.128 R108, desc[UR12][R108.64] ;  /* 0x0000000c6c6c7981 */ /* 0x000ee2000c1e1d00 */
[----:B--2---:R-:W-:-:S05]  /*0890*/  @P4 IMAD.WIDE.U32 R118, R124, 0x10, R118 ;  /* 0x000000107c764825 */ /* 0x004fca00078e0076 */
[----:B------:R0:W5:Y:S02]  /*08a0*/  @P4 LDG.E.128 R20, desc[UR12][R118.64] ;  /* 0x0000000c76144981 */ /* 0x000164000c1e1d00 */
[----:B0-----:R-:W-:Y:S01]  /*08b0*/  IADD3 R119, PT, PT, R124, 0x100, RZ ;  /* 0x000001007c777810 */ /* 0x001fe20007ffe0ff */
[C---:B----4-:R-:W-:Y:S01]  /*08c0*/  FADD.FTZ R120, -R116.reuse, R112 ;  /* 0x0000007074787221 */ /* 0x050fe20000010100 */
[C---:B------:R-:W-:Y:S01]  /*08d0*/  FADD.FTZ R126, -R116.reuse, R113 ;  /* 0x00000071747e7221 */ /* 0x040fe20000010100 */
[C---:B------:R-:W-:Y:S01]  /*08e0*/  FADD.FTZ R114, -R116.reuse, R114 ;  /* 0x0000007274727221 */ /* 0x040fe20000010100 */
[----:B------:R-:W-:Y:S01]  /*08f0*/  FADD.FTZ R176, -R116, R115 ;  /* 0x0000007374b07221 */ /* 0x000fe20000010100 */
[C---:B-----5:R-:W-:Y:S01]  /*0900*/  FMUL.FTZ R3, R125.reuse, R120 ;  /* 0x000000787d037220 */ /* 0x060fe20000410000 */
[C---:B------:R-:W-:Y:S01]  /*0910*/  FMUL.FTZ R126, R125.reuse, R126 ;  /* 0x0000007e7d7e7220 */ /* 0x040fe20000410000 */
[C---:B------:R-:W-:Y:S01]  /*0920*/  FMUL.FTZ R141, R125.reuse, R114 ;  /* 0x000000727d8d7220 */ /* 0x040fe20000410000 */
[----:B------:R-:W-:Y:S01]  /*0930*/  FMUL.FTZ R176, R125, R176 ;  /* 0x000000b07db07220 */ /* 0x000fe20000410000 */
[----:B---3--:R-:W-:Y:S01]  /*0940*/  FMUL.FTZ R138, R92, R108 ;  /* 0x0000006c5c8a7220 */ /* 0x008fe20000410000 */
[----:B------:R-:W-:Y:S01]  /*0950*/  FADD.FTZ R44, R44, R108 ;  /* 0x0000006c2c2c7221 */ /* 0x000fe20000010000 */
[----:B------:R-:W-:Y:S01]  /*0960*/  FFMA.FTZ R68, R108, R3, R68 ;  /* 0x000000036c447223 */ /* 0x000fe20000010044 */
[----:B------:R-:W-:Y:S01]  /*0970*/  FADD.FTZ R45, R45, R109 ;  /* 0x0000006d2d2d7221 */ /* 0x000fe20000010000 */
[----:B------:R-:W-:Y:S01]  /*0980*/  FFMA.FTZ R69, R109, R126, R69 ;  /* 0x0000007e6d457223 */ /* 0x000fe20000010045 */
        /* <DEDUP_REMOVED lines=14> */
[----:B------:R-:W-:-:S07]  /*0a70*/  FFMA.FTZ R118, R176, R169, R109 ;  /* 0x000000a9b0767223 */ /* 0x000fce000001006d */
.L_x_3332:
[----:B--23--:R-:W-:Y:S05]  /*0a80*/  BSYNC.RECONVERGENT B0 ;  /* 0x0000000000007941 */ /* 0x00cfea0003800200 */
.L_x_3331:
        /* <DEDUP_REMOVED lines=11> */
[----:B--2---:R-:W-:-:S05]  /*0b40*/  @P4 IMAD.WIDE.U32 R120, R119, 0x10, R120 ;  /* 0x0000001077784825 */ /* 0x004fca00078e0078 */
[----:B------:R0:W5:Y:S01]  /*0b50*/  @P4 LDG.E.128 R16, desc[UR12][R120.64] ;  /* 0x0000000c78104981 */ /* 0x000162000c1e1d00 */
[----:B------:R-:W-:Y:S01]  /*0b60*/  IADD3 R119, PT, PT, R119, 0x100, RZ ;  /* 0x0000010077777810 */ /* 0x000fe20007ffe0ff */
[C---:B---3--:R-:W-:Y:S01]  /*0b70*/  FADD.FTZ R122, -R116.reuse, R112 ;  /* 0x00000070747a7221 */ /* 0x048fe20000010100 */
[C---:B------:R-:W-:Y:S01]  /*0b80*/  FADD.FTZ R128, -R116.reuse, R113 ;  /* 0x0000007174807221 */ /* 0x040fe20000010100 */
[C---:B------:R-:W-:Y:S01]  /*0b90*/  FADD.FTZ R114, -R116.reuse, R114 ;  /* 0x0000007274727221 */ /* 0x040fe20000010100 */
[----:B------:R-:W-:Y:S01]  /*0ba0*/  FADD.FTZ R154, -R116, R115 ;  /* 0x00000073749a7221 */ /* 0x000fe20000010100 */
[C---:B-----5:R-:W-:Y:S01]  /*0bb0*/  FMUL.FTZ R129, R125.reuse, R122 ;  /* 0x0000007a7d817220 */ /* 0x060fe20000410000 */
[C---:B------:R-:W-:Y:S01]  /*0bc0*/  FMUL.FTZ R128, R125.reuse, R128 ;  /* 0x000000807d807220 */ /* 0x040fe20000410000 */
[C---:B------:R-:W-:Y:S01]  /*0bd0*/  FMUL.FTZ R145, R125.reuse, R114 ;  /* 0x000000727d917220 */ /* 0x040fe20000410000 */
[----:B------:R-:W-:Y:S01]  /*0be0*/  FMUL.FTZ R154, R125, R154 ;  /* 0x0000009a7d9a7220 */ /* 0x000fe20000410000 */
[----:B----4-:R-:W-:Y:S01]  /*0bf0*/  FMUL.FTZ R140, R88, R108 ;  /* 0x0000006c588c7220 */ /* 0x010fe20000410000 */
[----:B------:R-:W-:Y:S01]  /*0c00*/  FADD.FTZ R40, R40, R108 ;  /* 0x0000006c28287221 */ /* 0x000fe20000010000 */
[----:B------:R-:W-:Y:S01]  /*0c10*/  FFMA.FTZ R64, R108, R129, R64 ;  /* 0x000000816c407223 */ /* 0x000fe20000010040 */
[----:B------:R-:W-:Y:S01]  /*0c20*/  FADD.FTZ R41, R41, R109 ;  /* 0x0000006d29297221 */ /* 0x000fe20000010000 */
[----:B------:R-:W-:Y:S01]  /*0c30*/  FFMA.FTZ R65, R109, R128, R65 ;  /* 0x000000806d417223 */ /* 0x000fe20000010041 */
        /* <DEDUP_REMOVED lines=15> */
.L_x_3334:
[----:B------:R-:W-:Y:S05]  /*0d30*/  BSYNC.RECONVERGENT B0 ;  /* 0x0000000000007941 */ /* 0x000fea0003800200 */
.L_x_3333:
        /* <DEDUP_REMOVED lines=42> */
.L_x_3336:
[----:B------:R-:W-:Y:S05]  /*0fe0*/  BSYNC.RECONVERGENT B0 ;  /* 0x0000000000007941 */ /* 0x000fea0003800200 */
.L_x_3335:
        /* <DEDUP_REMOVED lines=41> */
[----:B0-----:R-:W-:-:S07]  /*1280*/  FFMA.FTZ R118, R164, R163, R109 ;  /* 0x000000a3a4767223 */ /* 0x001fce000001006d */
.L_x_3338:
[----:B------:R-:W-:Y:S05]  /*1290*/  BSYNC.RECONVERGENT B0 ;  /* 0x0000000000007941 */ /* 0x000fea0003800200 */
.L_x_3337:
        /* <DEDUP_REMOVED lines=42> */
.L_x_3340:
[----:B------:R-:W-:Y:S05]  /*1540*/  BSYNC.RECONVERGENT B0 ;  /* 0x0000000000007941 */ /* 0x000fea0003800200 */
.L_x_3339:
        /* <DEDUP_REMOVED lines=41> */
.L_x_3342:
[----:B------:R-:W-:Y:S05]  /*17e0*/  BSYNC.RECONVERGENT B0 ;  /* 0x0000000000007941 */ /* 0x000fea0003800200 */
.L_x_3341:
        /* <DEDUP_REMOVED lines=32> */
.L_x_3344:
[----:B------:R-:W-:Y:S05]  /*19f0*/  BSYNC.RECONVERGENT B0 ;  /* 0x0000000000007941 */ /* 0x000fea0003800200 */
.L_x_3343:
        /* <DEDUP_REMOVED lines=68> */
[----:B------:R-:W-:Y:S01]  /*1e40*/  FMUL.FTZ R111, R125, R116 ;  /* 0x000000747d6f7220 */ /* 0x000fe20000410000 */
[----:B------:R-:W-:Y:S06]  /*1e50*/  BRA `(.L_x_3350) ;  /* 0x0000000800207947 */ /* 0x000fec0003800000 */
.L_x_3349:
        /* <DEDUP_REMOVED lines=17> */
.L_x_3348:
        /* <DEDUP_REMOVED lines=20> */
.L_x_3351:
        /* <DEDUP_REMOVED lines=21> */
.L_x_3347:
        /* <DEDUP_REMOVED lines=21> */
.L_x_3353:
        /* <DEDUP_REMOVED lines=17> */
.L_x_3352:
        /* <DEDUP_REMOVED lines=20> */
.L_x_3354:
        /* <DEDUP_REMOVED lines=20> */
.L_x_3350:
        /* <DEDUP_REMOVED lines=14> */
.L_x_3346:
[----:B------:R-:W-:Y:S05]  /*27c0*/  BSYNC.RECONVERGENT B0 ;  /* 0x0000000000007941 */ /* 0x000fea0003800200 */
.L_x_3345:
        /* <DEDUP_REMOVED lines=34> */
.L_x_3359:
        /* <DEDUP_REMOVED lines=17> */
.L_x_3358:
        /* <DEDUP_REMOVED lines=21> */
.L_x_3361:
        /* <DEDUP_REMOVED lines=13> */
.L_x_3357:
        /* <DEDUP_REMOVED lines=29> */
.L_x_3363:
        /* <DEDUP_REMOVED lines=17> */
.L_x_3362:
        /* <DEDUP_REMOVED lines=21> */
.L_x_3364:
        /* <DEDUP_REMOVED lines=12> */
.L_x_3360:
        /* <DEDUP_REMOVED lines=10> */
.L_x_3356:
[----:B------:R-:W-:Y:S05]  /*32b0*/  BSYNC.RECONVERGENT B0 ;  /* 0x0000000000007941 */ /* 0x000fea0003800200 */
.L_x_3355:
        /* <DEDUP_REMOVED lines=34> */
.L_x_3369:
        /* <DEDUP_REMOVED lines=17> */
.L_x_3368:
[----:B0--3--:R-:W0:Y:S02]  /*35f0*/  LDC.64 R108, c[0x0][0x470] ;  /* 0x00011c00ff6c7b82 */ /* 0x009e240000000a00 */
        /* <DEDUP_REMOVED lines=20> */
.L_x_3371:
        /* <DEDUP_REMOVED lines=13> */
.L_x_3367:
        /* <DEDUP_REMOVED lines=29> */
.L_x_3373:
        /* <DEDUP_REMOVED lines=17> */
.L_x_3372:
        /* <DEDUP_REMOVED lines=21> */
.L_x_3374:
        /* <DEDUP_REMOVED lines=12> */
.L_x_3370:
        /* <DEDUP_REMOVED lines=10> */
.L_x_3366:
[----:B------:R-:W-:Y:S05]  /*3da0*/  BSYNC.RECONVERGENT B0 ;  /* 0x0000000000007941 */ /* 0x000fea0003800200 */
.L_x_3365:
        /* <DEDUP_REMOVED lines=13> */
[-CC-:B0--34-:R-:W-:Y:S01]  /*3e80*/  FFMA.FTZ R101, R133, R112.reuse, R113.reuse ;  /* 0x0000007085657223 */ /* 0x199fe20000010071 */
        /* <DEDUP_REMOVED lines=20> */
.L_x_3379:
        /* <DEDUP_REMOVED lines=17> */
.L_x_3378:
[----:B0--34-:R-:W0:Y:S02]  /*40e0*/  LDC.64 R108, c[0x0][0x470] ;  /* 0x00011c00ff6c7b82 */ /* 0x019e240000000a00 */
        /* <DEDUP_REMOVED lines=20> */
.L_x_3381:
        /* <DEDUP_REMOVED lines=13> */
.L_x_3377:
[----:B0--34-:R-:W0:Y:S02]  /*4300*/  LDC.64 R108, c[0x0][0x478] ;  /* 0x00011e00ff6c7b82 */ /* 0x019e240000000a00 */
        /* <DEDUP_REMOVED lines=28> */
.L_x_3383:
        /* <DEDUP_REMOVED lines=17> */
.L_x_3382:
        /* <DEDUP_REMOVED lines=21> */
.L_x_3384:
        /* <DEDUP_REMOVED lines=12> */
.L_x_3380:
        /* <DEDUP_REMOVED lines=10> */
.L_x_3376:
[----:B------:R-:W-:Y:S05]  /*4890*/  BSYNC.RECONVERGENT B0 ;  /* 0x0000000000007941 */ /* 0x000fea0003800200 */
.L_x_3375:
        /* <DEDUP_REMOVED lines=34> */
.L_x_3389:
        /* <DEDUP_REMOVED lines=17> */
.L_x_3388:
        /* <DEDUP_REMOVED lines=21> */
.L_x_3391:
        /* <DEDUP_REMOVED lines=13> */
.L_x_3387:
        /* <DEDUP_REMOVED lines=29> */
.L_x_3393:
        /* <DEDUP_REMOVED lines=17> */
.L_x_3392:
        /* <DEDUP_REMOVED lines=21> */
.L_x_3394:
        /* <DEDUP_REMOVED lines=12> */
.L_x_3390:
        /* <DEDUP_REMOVED lines=10> */
.L_x_3386:
[----:B------:R-:W-:Y:S05]  /*5380*/  BSYNC.RECONVERGENT B0 ;  /* 0x0000000000007941 */ /* 0x000fea0003800200 */
.L_x_3385:
        /* <DEDUP_REMOVED lines=35> */
.L_x_3399:
        /* <DEDUP_REMOVED lines=17> */
.L_x_3398:
        /* <DEDUP_REMOVED lines=21> */
.L_x_3401:
        /* <DEDUP_REMOVED lines=13> */
.L_x_3397:
        /* <DEDUP_REMOVED lines=29> */
.L_x_3403:
        /* <DEDUP_REMOVED lines=17> */
.L_x_3402:
        /* <DEDUP_REMOVED lines=21> */
.L_x_3404:
        /* <DEDUP_REMOVED lines=12> */
.L_x_3400:
        /* <DEDUP_REMOVED lines=9> */
.L_x_3396:
[----:B------:R-:W-:Y:S05]  /*5e70*/  BSYNC.RECONVERGENT B0 ;  /* 0x0000000000007941 */ /* 0x000fea0003800200 */
.L_x_3395:
[----:B------:R-:W-:Y:S01]  /*5e80*/  ISETP.NE.AND P4, PT, R122, RZ, PT ;  /* 0x000000ff7a00720c */ /* 0x000fe20003f85270 */
[----:B------:R-:W-:-:S12]  /*5e90*/  UPLOP3.LUT UP1, UPT, UPT, UPT, UP1, 0x40, 0x4 ;  /* 0x000000000004789c */ /* 0x000fd80003f2e810 */
[----:B------:R-:W-:Y:S05]  /*5ea0*/  @!P4 BRA `(.L_x_3405) ;  /* 0xffffffa400f0c947 */ /* 0x000fea000383ffff */
.L_x_3330:
[----:B------:R-:W1:Y:S01]  /*5eb0*/  S2UR UR4, SR_CTAID.X ;  /* 0x00000000000479c3 */ /* 0x000e620000002500 */
[----:B------:R-:W-:Y:S02]  /*5ec0*/  ISETP.NE.AND P5, PT, R120, RZ, PT ;  /* 0x000000ff7800720c */ /* 0x000fe40003fa5270 */
[----:B------:R-:W-:-:S05]  /*5ed0*/  ISETP.NE.AND P4, PT, R173, RZ, PT ;  /* 0x000000ffad00720c */ /* 0x000fca0003f85270 */
[----:B------:R-:W2:Y:S08]  /*5ee0*/  LDC.64 R2, c[0x0][0x440] ;  /* 0x00011000ff027b82 */ /* 0x000eb00000000a00 */
[----:B------:R-:W0:Y:S08]  /*5ef0*/  LDC.64 R4, c[0x0][0x448] ;  /* 0x00011200ff047b82 */ /* 0x000e300000000a00 */
[----:B------:R-:W3:Y:S01]  /*5f00*/  LDC.64 R6, c[0x0][0x440] ;  /* 0x00011000ff067b82 */ /* 0x000ee20000000a00 */
[----:B-1----:R-:W-:-:S05]  /*5f10*/  IMAD R0, R0, UR4, RZ ;  /* 0x0000000400007c24 */ /* 0x002fca000f8e02ff */
[----:B------:R-:W-:Y:S02]  /*5f20*/  LEA.HI R171, R0, R171, RZ, 0x1e ;  /* 0x000000ab00ab7211 */ /* 0x000fe400078ff0ff */
[----:B------:R-:W1:Y:S03]  /*5f30*/  LDC.64 R8, c[0x0][0x448] ;  /* 0x00011200ff087b82 */ /* 0x000e660000000a00 */
[----:B--2---:R-:W-:-:S05]  /*5f40*/  @P5 IMAD.WIDE.U32 R2, R171, 0x10, R2 ;  /* 0x00000010ab025825 */ /* 0x004fca00078e0002 */
[----:B------:R-:W2:Y:S01]  /*5f50*/  LDC.64 R10, c[0x0][0x440] ;  /* 0x00011000ff0a7b82 */ /* 0x000ea20000000a00 */
[C---:B0-----:R-:W-:Y:S01]  /*5f60*/  @P5 IMAD.WIDE.U32 R4, R171.reuse, 0x10, R4 ;  /* 0x00000010ab045825 */ /* 0x041fe200078e0004 */
        /* <DEDUP_REMOVED lines=11> */
[----:B--2---:R-:W-:-:S05]  /*6020*/  @P1 IMAD.WIDE.U32 R10, R171, 0x10, R10 ;  /* 0x00000010ab0a1825 */ /* 0x004fca00078e000a */
[----:B------:R0:W-:Y:S02]  /*6030*/  @P1 STG.E.128 desc[UR12][R10.64], R36 ;  /* 0x000000240a001986 */ /* 0x0001e4000c101d0c */
[----:B------:R-:W2:Y:S01]  /*6040*/  LDC.64 R18, c[0x0][0x440] ;  /* 0x00011000ff127b82 */ /* 0x000ea20000000a00 */
        /* <DEDUP_REMOVED lines=9> */
[----:B--2---:R-:W-:-:S05]  /*60e0*/  @P3 IMAD.WIDE.U32 R18, R171, 0x10, R18 ;  /* 0x00000010ab123825 */ /* 0x004fca00078e0012 */
[----:B------:R0:W-:Y:S01]  /*60f0*/  @P3 STG.E.128 desc[UR12][R18.64], R28 ;  /* 0x0000001c12003986 */ /* 0x0001e2000c101d0c */
[----:B----4-:R-:W-:-:S05]  /*6100*/  @P3 IMAD.WIDE.U32 R20, R171, 0x10, R20 ;  /* 0x00000010ab143825 */ /* 0x010fca00078e0014 */
[----:B------:R0:W-:Y:S01]  /*6110*/  @P3 STG.E.128 desc[UR12][R20.64], R52 ;  /* 0x0000003414003986 */ /* 0x0001e2000c101d0c */
[----:B------:R-:W-:Y:S05]  /*6120*/  @!P4 EXIT ;  /* 0x000000000000c94d */ /* 0x000fea0003800000 */
[----:B0-----:R-:W0:Y:S01]  /*6130*/  LDC.64 R2, c[0x0][0x440] ;  /* 0x00011000ff027b82 */ /* 0x001e220000000a00 */
[----:B------:R-:W-:-:S07]  /*6140*/  @P3 IADD3 R171, PT, PT, R171, 0x100, RZ ;  /* 0x00000100abab3810 */ /* 0x000fce0007ffe0ff */
[----:B------:R-:W1:Y:S01]  /*6150*/  LDC.64 R4, c[0x0][0x448] ;  /* 0x00011200ff047b82 */ /* 0x000e620000000a00 */
[----:B0-----:R-:W-:-:S05]  /*6160*/  IMAD.WIDE.U32 R2, R171, 0x10, R2 ;  /* 0x00000010ab027825 */ /* 0x001fca00078e0002 */
[----:B------:R-:W-:Y:S01]  /*6170*/  STG.E.128 desc[UR12][R2.64], R24 ;  /* 0x0000001802007986 */ /* 0x000fe2000c101d0c */
[----:B-1----:R-:W-:-:S05]  /*6180*/  IMAD.WIDE.U32 R4, R171, 0x10, R4 ;  /* 0x00000010ab047825 */ /* 0x002fca00078e0004 */
[----:B------:R-:W-:Y:S01]  /*6190*/  STG.E.128 desc[UR12][R4.64], R48 ;  /* 0x0000003004007986 */ /* 0x000fe2000c101d0c */
[----:B------:R-:W-:Y:S05]  /*61a0*/  EXIT ;  /* 0x000000000000794d */ /* 0x000fea0003800000 */
.L_x_3406:
        /* <DEDUP_REMOVED lines=13> */
.L_x_3882:


//--------------------- .text._ZN10layer_norm31ln_parallel_residual_bwd_kernelINS_13Kernel_traitsIfffffjLj6144ELj1ELj1ELj8ELj16ENS_18Kernel_traits_baseILj6144EfffffjLj256EEEEELb0ELb1ELb1EEEvNS_9BwdParamsE --------------------------
	.section	.text._ZN10layer_norm31ln_parallel_residual_bwd_kernelINS_13Kernel_traitsIfffffjLj6144ELj1ELj1ELj8ELj16ENS_18Kernel_traits_baseILj6144EfffffjLj256EEEEELb0ELb1ELb1EEEvNS_9BwdParamsE,"ax",@progbits
	.align	128
        .global         _ZN10layer_norm31ln_parallel_residual_bwd_kernelINS_13Kernel_traitsIfffffjLj6144ELj1ELj1ELj8ELj16ENS_18Kernel_traits_baseILj6144EfffffjLj256EEEEELb0ELb1ELb1EEEvNS_9BwdParamsE
        .type           _ZN10layer_norm31ln_parallel_residual_bwd_kernelINS_13Kernel_traitsIfffffjLj6144ELj1ELj1ELj8ELj16ENS_18Kernel_traits_baseILj6144EfffffjLj256EEEEELb0ELb1ELb1EEEvNS_9BwdParamsE,@function
        .size           _ZN10layer_norm31ln_parallel_residual_bwd_kernelINS_13Kernel_traitsIfffffjLj6144ELj1ELj1ELj8ELj16ENS_18Kernel_traits_baseILj6144EfffffjLj256EEEEELb0ELb1ELb1EEEvNS_9BwdParamsE,(.L_x_3883 - _ZN10layer_norm31ln_parallel_residual_bwd_kernelINS_13Kernel_traitsIfffffjLj6144ELj1ELj1ELj8ELj16ENS_18Kernel_traits_baseILj6144EfffffjLj256EEEEELb0ELb1ELb1EEEvNS_9BwdParamsE)
        .other          _ZN10layer_norm31ln_parallel_residual_bwd_kernelINS_13Kernel_traitsIfffffjLj6144ELj1ELj1ELj8ELj16ENS_18Kernel_traits_baseILj6144EfffffjLj256EEEEELb0ELb1ELb1EEEvNS_9BwdParamsE,@"STO_CUDA_ENTRY STV_DEFAULT"
_ZN10layer_norm31ln_parallel_residual_bwd_kernelINS_13Kernel_traitsIfffffjLj6144ELj1ELj1ELj8ELj16ENS_18Kernel_traits_baseILj6144EfffffjLj256EEEEELb0ELb1ELb1EEEvNS_9BwdParamsE:
.text._ZN10layer_norm31ln_parallel_residual_bwd_kernelINS_13Kernel_traitsIfffffjLj6144ELj1ELj1ELj8ELj16ENS_18Kernel_traits_baseILj6144EfffffjLj256EEEEELb0ELb1ELb1EEEvNS_9BwdParamsE:
        /* <DEDUP_REMOVED lines=32> */
[----:B------:R-:W-:Y:S02]  /*0200*/  MOV R154, UR4 ;  /* 0x00000004009a7c02 */ /* 0x000fe40008000f00 */
        /* <DEDUP_REMOVED lines=35> */
[----:B------:R-:W-:Y:S01]  /*0440*/  HFMA2 R0, -RZ, RZ, 0, 0 ;  /* 0x00000000ff007431 */ /* 0x000fe200000001ff */
[----:B------:R-:W-:-:S02]  /*0450*/  CS2R R110, SRZ ;  /* 0x00000000006e7805 */ /* 0x000fc4000001ff00 */
[----:B------:R-:W-:Y:S02]  /*0460*/  CS2R R108, SRZ ;  /* 0x00000000006c7805 */ /* 0x000fe4000001ff00 */
[----:B-123--:R-:W-:-:S07]  /*0470*/  MOV R157, RZ ;  /* 0x000000ff009d7202 */ /* 0x00efce0000000f00 */
.L_x_3458:
[----:B--2---:R-:W-:Y:S01]  /*0480*/  IMAD R60, R154, UR16, RZ ;  /* 0x000000109a3c7c24 */ /* 0x004fe2000f8e02ff */
[----:B0-----:R-:W0:Y:S04]  /*0490*/  LDC.64 R2, c[0x0][0x3c0] ;  /* 0x0000f000ff027b82 */ /* 0x001e280000000a00 */
[----:B------:R-:W-:-:S04]  /*04a0*/  SHF.R.S32.HI R61, RZ, 0x1f, R60 ;  /* 0x0000001fff3d7819 */ /* 0x000fc8000001143c */
[----:B------:R-:W-:Y:S01]  /*04b0*/  LEA.HI R61, R61, R60, RZ, 0x2 ;  /* 0x0000003c3d3d7211 */ /* 0x000fe200078f10ff */
[----:B------:R-:W1:Y:S03]  /*04c0*/  LDC.64 R104, c[0x0][0x3a8] ;  /* 0x0000ea00ff687b82 */ /* 0x000e660000000a00 */
[----:B------:R-:W-:-:S05]  /*04d0*/  LEA.HI.SX32 R169, R61, R96, 0x1e ;  /* 0x000000603da97211 */ /* 0x000fca00078ff2ff */
[----:B------:R-:W2:Y:S01]  /*04e0*/  LDC.64 R76, c[0x0][0x428] ;  /* 0x00010a00ff4c7b82 */ /* 0x000ea20000000a00 */
[----:B0-----:R-:W-:-:S07]  /*04f0*/  IMAD.WIDE R2, R154, 0x4, R2 ;  /* 0x000000049a027825 */ /* 0x001fce00078e0202 */
[----:B------:R-:W0:Y:S01]  /*0500*/  LDC.64 R60, c[0x0][0x3c8] ;  /* 0x0000f200ff3c7b82 */ /* 0x000e220000000a00 */
[----:B------:R0:W3:Y:S01]  /*0510*/  LDG.E R156, desc[UR12][R2.64] ;  /* 0x0000000c029c7981 */ /* 0x0000e2000c1e1900 */
        /* <DEDUP_REMOVED lines=8> */
[----:B------:R-:W-:Y:S02]  /*05a0*/  IMAD.WIDE.U32 R92, R165, 0x10, R104 ;  /* 0x00000010a55c7825 */ /* 0x000fe400078e0068 */
[----:B------:R-:W2:Y:S02]  /*05b0*/  LDG.E.128 R80, desc[UR12][R80.64] ;  /* 0x0000000c50507981 */ /* 0x000ea4000c1e1d00 */
[----:B0-----:R-:W-:-:S02]  /*05c0*/  IMAD.WIDE R2, R154, 0x4, R60 ;  /* 0x000000049a027825 */ /* 0x001fc400078e023c */
[----:B------:R-:W2:Y:S04]  /*05d0*/  LDG.E.128 R92, desc[UR12][R92.64] ;  /* 0x0000000c5c5c7981 */ /* 0x000ea8000c1e1d00 */
[----:B------:R0:W2:Y:S01]  /*05e0*/  LDG.E R159, desc[UR12][R2.64] ;  /* 0x0000000c029f7981 */ /* 0x0000a2000c1e1900 */
[----:B------:R-:W-:-:S06]  /*05f0*/  IMAD.WIDE.U32 R60, R167, 0x10, R76 ;  /* 0x00000010a73c7825 */ /* 0x000fcc00078e004c */
[----:B------:R-:W2:Y:S01]  /*0600*/  LDG.E.128 R60, desc[UR12][R60.64] ;  /* 0x0000000c3c3c7981 */ /* 0x000ea2000c1e1d00 */
[----:B------:R-:W-:-:S06]  /*0610*/  IMAD.WIDE.U32 R64, R165, 0x10, R76 ;  /* 0x00000010a5407825 */ /* 0x000fcc00078e004c */
[----:B------:R-:W2:Y:S01]  /*0620*/  LDG.E.128 R64, desc[UR12][R64.64] ;  /* 0x0000000c40407981 */ /* 0x000ea2000c1e1d00 */
[----:B------:R-:W-:-:S04]  /*0630*/  IMAD.WIDE.U32 R96, R163, 0x10, R104 ;  /* 0x00000010a3607825 */ /* 0x000fc800078e0068 */
[----:B------:R-:W-:Y:S02]  /*0640*/  IMAD.WIDE.U32 R68, R163, 0x10, R76 ;  /* 0x00000010a3447825 */ /* 0x000fe400078e004c */
[----:B------:R-:W2:Y:S01]  /*0650*/  LDG.E.128 R96, desc[UR12][R96.64] ;  /* 0x0000000c60607981 */ /* 0x000ea2000c1e1d00 */
[----:B------:R-:W-:-:S03]  /*0660*/  IADD3 R161, PT, PT, R169, 0x400, RZ ;  /* 0x00000400a9a17810 */ /* 0x000fc60007ffe0ff */
[----:B------:R-:W2:Y:S01]  /*0670*/  LDG.E.128 R68, desc[UR12][R68.64] ;  /* 0x0000000c44447981 */ /* 0x000ea2000c1e1d00 */
[----:B------:R-:W-:Y:S01]  /*0680*/  IADD3 R155, PT, PT, R169, 0x500, RZ ;  /* 0x00000500a99b7810 */ /* 0x000fe20007ffe0ff */
[----:B------:R-:W-:-:S04]  /*0690*/  IMAD.WIDE.U32 R100, R161, 0x10, R104 ;  /* 0x00000010a1647825 */ /* 0x000fc800078e0068 */
[----:B------:R-:W-:Y:S02]  /*06a0*/  IMAD.WIDE.U32 R104, R155, 0x10, R104 ;  /* 0x000000109b687825 */ /* 0x000fe400078e0068 */
[----:B------:R-:W2:Y:S02]  /*06b0*/  LDG.E.128 R100, desc[UR12][R100.64] ;  /* 0x0000000c64647981 */ /* 0x000ea4000c1e1d00 */
[--C-:B------:R-:W-:Y:S02]  /*06c0*/  IMAD.WIDE.U32 R72, R161, 0x10, R76.reuse ;  /* 0x00000010a1487825 */ /* 0x100fe400078e004c */
[----:B------:R-:W2:Y:S04]  /*06d0*/  LDG.E.128 R104, desc[UR12][R104.64] ;  /* 0x0000000c68687981 */ /* 0x000ea8000c1e1d00 */
[----:B------:R-:W2:Y:S01]  /*06e0*/  LDG.E.128 R72, desc[UR12][R72.64] ;  /* 0x0000000c48487981 */ /* 0x000ea2000c1e1d00 */
[----:B------:R-:W-:-:S06]  /*06f0*/  IMAD.WIDE.U32 R76, R155, 0x10, R76 ;  /* 0x000000109b4c7825 */ /* 0x000fcc00078e004c */
[----:B------:R-:W2:Y:S01]  /*0700*/  LDG.E.128 R76, desc[UR12][R76.64] ;  /* 0x0000000c4c4c7981 */ /* 0x000ea2000c1e1d00 */
[----:B------:R-:W-:-:S04]  /*0710*/  ISETP.NE.U32.AND P1, PT, RZ, UR14, PT ;  /* 0x0000000eff007c0c */ /* 0x000fc8000bf25070 */
[----:B------:R-:W-:-:S13]  /*0720*/  ISETP.NE.AND.EX P1, PT, RZ, UR15, PT, P1 ;  /* 0x0000000fff007c0c */ /* 0x000fda000bf25310 */
[----:B0-----:R-:W0:Y:S01]  /*0730*/  @P1 LDC.64 R2, c[0x0][0x438] ;  /* 0x00010e00ff021b82 */ /* 0x001e220000000a00 */
[----:B------:R-:W-:-:S07]  /*0740*/  ISETP.NE.AND P2, PT, RZ, UR11, PT ;  /* 0x0000000bff007c0c */ /* 0x000fce000bf45270 */
[----:B------:R-:W1:Y:S08]  /*0750*/  @P1 LDC.64 R178, c[0x0][0x438] ;  /* 0x00010e00ffb21b82 */ /* 0x000e700000000a00 */
[----:B------:R-:W1:Y:S01]  /*0760*/  @P1 LDC.64 R172, c[0x0][0x438] ;  /* 0x00010e00ffac1b82 */ /* 0x000e620000000a00 */
[----:B0-----:R-:W-:-:S07]  /*0770*/  @P1 IMAD.WIDE.U32 R2, R169, 0x10, R2 ;  /* 0x00000010a9021825 */ /* 0x001fce00078e0002 */
[----:B------:R-:W0:Y:S01]  /*0780*/  @P1 LDC.64 R174, c[0x0][0x438] ;  /* 0x00010e00ffae1b82 */ /* 0x000e220000000a00 */
[----:B-----5:R2:W5:Y:S01]  /*0790*/  @P1 LDG.E.128 R28, desc[UR12][R2.64] ;  /* 0x0000000c021c1981 */ /* 0x020562000c1e1d00 */
[----:B-1----:R-:W-:-:S06]  /*07a0*/  @P1 IMAD.WIDE.U32 R178, R155, 0x10, R178 ;  /* 0x000000109bb21825 */ /* 0x002fcc00078e00b2 */
[----:B------:R-:W1:Y:S01]  /*07b0*/  @P1 LDC.64 R176, c[0x0][0x438] ;  /* 0x00010e00ffb01b82 */ /* 0x000e620000000a00 */
[----:B------:R2:W5:Y:S07]  /*07c0*/  @P1 LDG.E.128 R48, desc[UR12][R178.64] ;  /* 0x0000000cb2301981 */ /* 0x00056e000c1e1d00 */
[----:B------:R-:W1:Y:S01]  /*07d0*/  @P1 LDC.64 R170, c[0x0][0x438] ;  /* 0x00010e00ffaa1b82 */ /* 0x000e620000000a00 */
[----:B------:R-:W-:-:S05]  /*07e0*/  @P1 IMAD.WIDE.U32 R172, R165, 0x10, R172 ;  /* 0x00000010a5ac1825 */ /* 0x000fca00078e00ac */
[----:B------:R2:W5:Y:S01]  /*07f0*/  @P1 LDG.E.128 R36, desc[UR12][R172.64] ;  /* 0x0000000cac241981 */ /* 0x000562000c1e1d00 */
[----:B0-----:R-:W-:-:S05]  /*0800*/  @P1 IMAD.WIDE.U32 R174, R163, 0x10, R174 ;  /* 0x00000010a3ae1825 */ /* 0x001fca00078e00ae */
[----:B------:R0:W5:Y:S01]  /*0810*/  @P1 LDG.E.128 R40, desc[UR12][R174.64] ;  /* 0x0000000cae281981 */ /* 0x000162000c1e1d00 */
[----:B-1----:R-:W-:-:S05]  /*0820*/  @P1 IMAD.WIDE.U32 R176, R161, 0x10, R176 ;  /* 0x00000010a1b01825 */ /* 0x002fca00078e00b0 */
[----:B------:R1:W5:Y:S01]  /*0830*/  @P1 LDG.E.128 R44, desc[UR12][R176.64] ;  /* 0x0000000cb02c1981 */ /* 0x000362000c1e1d00 */
[----:B------:R-:W-:-:S05]  /*0840*/  @P1 IMAD.WIDE.U32 R170, R167, 0x10, R170 ;  /* 0x00000010a7aa1825 */ /* 0x000fca00078e00aa */
[----:B------:R1:W5:Y:S01]  /*0850*/  @P1 LDG.E.128 R32, desc[UR12][R170.64] ;  /* 0x0000000caa201981 */ /* 0x000362000c1e1d00 */
[----:B---3--:R-:W-:-:S05]  /*0860*/  FSEL R202, R156, RZ, !P2 ;  /* 0x000000ff9cca7208 */ /* 0x008fca0005000000 */
[C---:B----4-:R-:W-:Y:S01]  /*0870*/  FADD.FTZ R84, -R202.reuse, R84 ;  /* 0x00000054ca547221 */ /* 0x050fe20000010100 */
[C---:B------:R-:W-:Y:S01]  /*0880*/  FADD.FTZ R156, -R202.reuse, R85 ;  /* 0x00000055ca9c7221 */ /* 0x040fe20000010100 */
[----:B------:R-:W-:Y:S01]  /*0890*/  FADD.FTZ R86, -R202, R86 ;  /* 0x00000056ca567221 */ /* 0x000fe20000010100 */
[----:B--2---:R-:W-:Y:S01]  /*08a0*/  FMUL.FTZ R2, R24, R80 ;  /* 0x0000005018027220 */ /* 0x004fe20000410000 */
[----:B------:R-:W-:-:S03]  /*08b0*/  FMUL.FTZ R184, R25, R81 ;  /* 0x0000005119b87220 */ /* 0x000fc60000410000 */
[----:B------:R-:W-:Y:S01]  /*08c0*/  FADD.FTZ R85, RZ, R2 ;  /* 0x00000002ff557221 */ /* 0x000fe20000010000 */
[C---:B------:R-:W-:Y:S01]  /*08d0*/  FMUL.FTZ R3, R159.reuse, R84 ;  /* 0x000000549f037220 */ /* 0x040fe20000410000 */
[----:B------:R-:W-:-:S03]  /*08e0*/  FMUL.FTZ R197, R159, R156 ;  /* 0x0000009c9fc57220 */ /* 0x000fc60000410000 */
        /* <DEDUP_REMOVED lines=41> */
[----:B0-----:R-:W-:Y:S01]  /*0b80*/  FMUL.FTZ R174, R18, R66 ;  /* 0x0000004212ae7220 */ /* 0x001fe20000410000 */
[----:B------:R-:W-:Y:S01]  /*0b90*/  FADD.FTZ R85, R172, R85 ;  /* 0x00000055ac557221 */ /* 0x000fe20000010000 */
[----:B------:R-:W-:Y:S01]  /*0ba0*/  FADD.FTZ R166, -R202, R95 ;  /* 0x0000005fcaa67221 */ /* 0x000fe20000010100 */
[----:B------:R-:W-:Y:S01]  /*0bb0*/  FMUL.FTZ R187, R159, R94 ;  /* 0x0000005e9fbb7220 */ /* 0x000fe20000410000 */
[----:B------:R-:W-:Y:S01]  /*0bc0*/  FFMA.FTZ R84, R185, R172, R84 ;  /* 0x000000acb9547223 */ /* 0x000fe20000010054 */
[----:B-1----:R-:W-:Y:S01]  /*0bd0*/  FMUL.FTZ R176, R19, R67 ;  /* 0x0000004313b07220 */ /* 0x002fe20000410000 */
        /* <DEDUP_REMOVED lines=97> */
.L_x_3409:
[----:B------:R-:W-:Y:S05]  /*11f0*/  BSYNC.RECONVERGENT B0 ;  /* 0x0000000000007941 */ /* 0x000fea0003800200 */
.L_x_3408:
        /* <DEDUP_REMOVED lines=110> */
.L_x_3412:
        /* <DEDUP_REMOVED lines=17> */
.L_x_3411:
        /* <DEDUP_REMOVED lines=20> */
.L_x_3414:
        /* <DEDUP_REMOVED lines=21> */
.L_x_3410:
        /* <DEDUP_REMOVED lines=21> */
.L_x_3416:
        /* <DEDUP_REMOVED lines=17> */
.L_x_3415:
        /* <DEDUP_REMOVED lines=20> */
.L_x_3417:
        /* <DEDUP_REMOVED lines=20> */
.L_x_3413:
        /* <DEDUP_REMOVED lines=37> */
.L_x_3420:
        /* <DEDUP_REMOVED lines=17> */
.L_x_3419:
        /* <DEDUP_REMOVED lines=18> */
.L_x_3422:
        /* <DEDUP_REMOVED lines=13> */
.L_x_3418:
        /* <DEDUP_REMOVED lines=23> */
.L_x_3424:
        /* <DEDUP_REMOVED lines=17> */
.L_x_3423:
        /* <DEDUP_REMOVED lines=18> */
.L_x_3425:
        /* <DEDUP_REMOVED lines=12> */
.L_x_3421:
        /* <DEDUP_REMOVED lines=32> */
.L_x_3428:
        /* <DEDUP_REMOVED lines=17> */
.L_x_3427:
        /* <DEDUP_REMOVED lines=18> */
.L_x_3430:
        /* <DEDUP_REMOVED lines=13> */
.L_x_3426:
        /* <DEDUP_REMOVED lines=23> */
.L_x_3432:
        /* <DEDUP_REMOVED lines=17> */
.L_x_3431:
        /* <DEDUP_REMOVED lines=18> */
.L_x_3433:
        /* <DEDUP_REMOVED lines=12> */
.L_x_3429:
        /* <DEDUP_REMOVED lines=32> */
.L_x_3436:
        /* <DEDUP_REMOVED lines=17> */
.L_x_3435:
        /* <DEDUP_REMOVED lines=18> */
.L_x_3438:
        /* <DEDUP_REMOVED lines=13> */
.L_x_3434:
        /* <DEDUP_REMOVED lines=23> */
.L_x_3440:
        /* <DEDUP_REMOVED lines=17> */
.L_x_3439:
        /* <DEDUP_REMOVED lines=18> */
.L_x_3441:
        /* <DEDUP_REMOVED lines=12> */
.L_x_3437:
        /* <DEDUP_REMOVED lines=32> */
.L_x_3444:
        /* <DEDUP_REMOVED lines=17> */
.L_x_3443:
        /* <DEDUP_REMOVED lines=18> */
.L_x_3446:
        /* <DEDUP_REMOVED lines=13> */
.L_x_3442:
        /* <DEDUP_REMOVED lines=23> */
.L_x_3448:
        /* <DEDUP_REMOVED lines=17> */
.L_x_3447:
        /* <DEDUP_REMOVED lines=18> */
.L_x_3449:
        /* <DEDUP_REMOVED lines=12> */
.L_x_3445:
        /* <DEDUP_REMOVED lines=32> */
.L_x_3452:
        /* <DEDUP_REMOVED lines=17> */
.L_x_3451:
        /* <DEDUP_REMOVED lines=18> */
.L_x_3454:
        /* <DEDUP_REMOVED lines=13> */
.L_x_3450:
        /* <DEDUP_REMOVED lines=23> */
.L_x_3456:
        /* <DEDUP_REMOVED lines=17> */
.L_x_3455:
        /* <DEDUP_REMOVED lines=18> */
.L_x_3457:
        /* <DEDUP_REMOVED lines=12> */
.L_x_3453:
        /* <DEDUP_REMOVED lines=18> */
[----:B--2---:R-:W-:Y:S02]  /*51b0*/  MOV R52, R109 ;  /* 0x0000006d00347202 */ /* 0x004fe40000000f00 */
        /* <DEDUP_REMOVED lines=39> */
.L_x_3407:
        /* <DEDUP_REMOVED lines=21> */
.L_x_3459:
        /* <DEDUP_REMOVED lines=16> */
.L_x_3883:


//--------------------- .text._ZN10layer_norm31ln_parallel_residual_bwd_kernelINS_13Kernel_traitsIfffffjLj6144ELj1ELj1ELj8ELj16ENS_18Kernel_traits_baseILj6144EfffffjLj256EEEEELb1ELb0ELb0EEEvNS_9BwdParamsE --------------------------
	.section	.text._ZN10layer_norm31ln_parallel_residual_bwd_kernelINS_13Kernel_traitsIfffffjLj6144ELj1ELj1ELj8ELj16ENS_18Kernel_traits_baseILj6144EfffffjLj256EEEEELb1ELb0ELb0EEEvNS_9BwdParamsE,"ax",@progbits
	.align	128
        .global         _ZN10layer_norm31ln_parallel_residual_bwd_kernelINS_13Kernel_traitsIfffffjLj6144ELj1ELj1ELj8ELj16ENS_18Kernel_traits_baseILj6144EfffffjLj256EEEEELb1ELb0ELb0EEEvNS_9BwdParamsE
        .type           _ZN10layer_norm31ln_parallel_residual_bwd_kernelINS_13Kernel_traitsIfffffjLj6144ELj1ELj1ELj8ELj16ENS_18Kernel_traits_baseILj6144EfffffjLj256EEEEELb1ELb0ELb0EEEvNS_9BwdParamsE,@function
        .size           _ZN10layer_norm31ln_parallel_residual_bwd_kernelINS_13Kernel_traitsIfffffjLj6144ELj1ELj1ELj8ELj16ENS_18Kernel_traits_baseILj6144EfffffjLj256EEEEELb1ELb0ELb0EEEvNS_9BwdParamsE,(.L_x_3884 - _ZN10layer_norm31ln_parallel_residual_bwd_kernelINS_13Kernel_traitsIfffffjLj6144ELj1ELj1ELj8ELj16ENS_18Kernel_traits_baseILj6144EfffffjLj256EEEEELb1ELb0ELb0EEEvNS_9BwdParamsE)
        .other          _ZN10layer_norm31ln_parallel_residual_bwd_kernelINS_13Kernel_traitsIfffffjLj6144ELj1ELj1ELj8ELj16ENS_18Kernel_traits_baseILj6144EfffffjLj256EEEEELb1ELb0ELb0EEEvNS_9BwdParamsE,@"STO_CUDA_ENTRY STV_DEFAULT"
_ZN10layer_norm31ln_parallel_residual_bwd_kernelINS_13Kernel_traitsIfffffjLj6144ELj1ELj1ELj8ELj16ENS_18Kernel_traits_baseILj6144EfffffjLj256EEEEELb1ELb0ELb0EEEvNS_9BwdParamsE:
.text._ZN10layer_norm31ln_parallel_residual_bwd_kernelINS_13Kernel_traitsIfffffjLj6144ELj1ELj1ELj8ELj16ENS_18Kernel_traits_baseILj6144EfffffjLj256EEEEELb1ELb0ELb0EEEvNS_9BwdParamsE:
        /* <DEDUP_REMOVED lines=8> */
[----:B------:R0:W4:Y:S04]  /*0080*/  LDL.64 R28, [R1] ;  /* 0x00000000011c7983 */ /* 0x0001280000100a00 */
[----:B------:R0:W4:Y:S01]  /*0090*/  LDL.64 R30, [R1+0x8] ;  /* 0x00000800011e7983 */ /* 0x0001220000100a00 */
[----:B------:R-:W3:Y:S02]  /*00a0*/  LDCU.64 UR10, c[0x0][0x358] ;  /* 0x00006b00ff0a77ac */ /* 0x000ee40008000a00 */
        /* <DEDUP_REMOVED lines=8> */
[----:B------:R-:W4:Y:S01]  /*0130*/  LDCU UR4, c[0x0][0x384] ;  /* 0x00007080ff0477ac */ /* 0x000f220008000800 */
        /* <DEDUP_REMOVED lines=12> */
[C---:B---3--:R-:W-:Y:S01]  /*0200*/  @P0 IMAD.WIDE.U32 R4, R27.reuse, 0x10, R4 ;  /* 0x000000101b040825 */ /* 0x048fe200078e0004 */
[----:B------:R-:W-:-:S05]  /*0210*/  @P0 LOP3.LUT R27, R27, 0x100, RZ, 0xfc, !PT ;  /* 0x000001001b1b0812 */ /* 0x000fca00078efcff */
[C---:B------:R-:W-:Y:S01]  /*0220*/  @P1 IMAD.WIDE.U32 R12, R27.reuse, 0x10, R8 ;  /* 0x000000101b0c1825 */ /* 0x040fe200078e0008 */
[----:B------:R-:W3:Y:S03]  /*0230*/  LDC.64 R22, c[0x0][0x3d0] ;  /* 0x0000f400ff167b82 */ /* 0x000ee60000000a00 */
        /* <DEDUP_REMOVED lines=16> */
[C---:B---3--:R-:W-:Y:S01]  /*0340*/  @P4 IMAD.WIDE.U32 R22, R27.reuse, 0x10, R22 ;  /* 0x000000101b164825 */ /* 0x048fe200078e0016 */
        /* <DEDUP_REMOVED lines=8> */
[----:B------:R3:W5:Y:S04]  /*03d0*/  @P5 LDG.E.128 R212, desc[UR10][R8.64] ;  /* 0x0000000a08d45981 */ /* 0x000768000c1e1d00 */
[----:B----4-:R-:W2:Y:S04]  /*03e0*/  @P0 LDG.E.128 R32, desc[UR10][R2.64] ;  /* 0x0000000a02200981 */ /* 0x010ea8000c1e1d00 */
[----:B------:R-:W4:Y:S01]  /*03f0*/  @P0 LDG.E.128 R28, desc[UR10][R4.64] ;  /* 0x0000000a041c0981 */ /* 0x000f22000c1e1d00 */
        /* <DEDUP_REMOVED lines=50> */
[----:B--2---:R3:W-:Y:S04]  /*0720*/  @P0 STL.64 [R1+0x10], R32 ;  /* 0x0000102001000387 */ /* 0x0047e80000100a00 */
[----:B------:R3:W-:Y:S04]  /*0730*/  @P0 STL.64 [R1+0x18], R34 ;  /* 0x0000182201000387 */ /* 0x0007e80000100a00 */
[----:B----4-:R3:W-:Y:S04]  /*0740*/  @P0 STL.64 [R1], R28 ;  /* 0x0000001c01000387 */ /* 0x0107e80000100a00 */
[----:B------:R3:W-:Y:S01]  /*0750*/  @P0 STL.64 [R1+0x8], R30 ;  /* 0x0000081e01000387 */ /* 0x0007e20000100a00 */
[----:B------:R-:W-:Y:S05]  /*0760*/  BRA.U UP0, `(.L_x_3460) ;  /* 0x0000008500f47547 */ /* 0x000fea000b800000 */
        /* <DEDUP_REMOVED lines=52> */
[----:B------:R-:W4:Y:S01]  /*0ab0*/  LDCU.U8 UR26, c[0x0][0x410] ;  /* 0x00008200ff1a77ac */ /* 0x000f220008000000 */
[----:B------:R-:W1:Y:S01]  /*0ac0*/  LDCU UR23, c[0x0][0x400] ;  /* 0x00008000ff1777ac */ /* 0x000e620008000800 */
[----:B------:R-:W1:Y:S01]  /*0ad0*/  LDCU.64 UR4, c[0x0][0x478] ;  /* 0x00008f00ff0477ac */ /* 0x000e620008000a00 */
[----:B------:R-:W1:Y:S01]  /*0ae0*/  LDCU.64 UR16, c[0x0][0x438] ;  /* 0x00008700ff1077ac */ /* 0x000e620008000a00 */
[----:B------:R-:W1:Y:S01]  /*0af0*/  LDCU.64 UR18, c[0x0][0x470] ;  /* 0x00008e00ff1277ac */ /* 0x000e620008000a00 */
[----:B------:R-:W1:Y:S01]  /*0b00*/  LDCU.128 UR12, c[0x0][0x3c0] ;  /* 0x00007800ff0c77ac */ /* 0x000e620008000c00 */
[----:B------:R-:W1:Y:S01]  /*0b10*/  LDCU.64 UR20, c[0x0][0x380] ;  /* 0x00007000ff1477ac */ /* 0x000e620008000a00 */
[----:B0-----:R-:W-:-:S11]  /*0b20*/  UISETP.NE.AND UP2, UPT, UR6, URZ, UPT ;  /* 0x000000ff0600728c */ /* 0x001fd6000bf45270 */
.L_x_3535:
[----:B-1----:R-:W-:-:S06]  /*0b30*/  UIMAD.WIDE UR6, UR9, 0x4, UR14 ;  /* 0x00000004090678a5 */ /* 0x002fcc000f8e020e */
[----:B0-234-:R-:W-:Y:S02]  /*0b40*/  MOV R128, UR6 ;  /* 0x0000000600807c02 */ /* 0x01dfe40008000f00 */
[----:B------:R-:W-:Y:S01]  /*0b50*/  MOV R129, UR7 ;  /* 0x0000000700817c02 */ /* 0x000fe20008000f00 */
[----:B------:R-:W-:-:S04]  /*0b60*/  UIMAD.WIDE UR6, UR9, 0x4, UR12 ;  /* 0x00000004090678a5 */ /* 0x000fc8000f8e020c */
[----:B------:R0:W3:Y:S02]  /*0b70*/  LDG.E R10, desc[UR10][R128.64] ;  /* 0x0000000a800a7981 */ /* 0x0000e4000c1e1900 */
[----:B0-----:R-:W-:Y:S02]  /*0b80*/  MOV R128, UR6 ;  /* 0x0000000600807c02 */ /* 0x001fe40008000f00 */
[----:B------:R-:W-:-:S05]  /*0b90*/  MOV R129, UR7 ;  /* 0x0000000700817c02 */ /* 0x000fca0008000f00 */
[----:B------:R0:W4:Y:S01]  /*0ba0*/  LDG.E R162, desc[UR10][R128.64] ;  /* 0x0000000a80a27981 */ /* 0x000122000c1e1900 */
[----:B--2---:R-:W-:Y:S01]  /*0bb0*/  UIMAD UR6, UR9, UR8, URZ ;  /* 0x00000008090672a4 */ /* 0x004fe2000f8e02ff */
[----:B------:R-:W-:Y:S01]  /*0bc0*/  PLOP3.LUT P5, PT, PT, PT, UP2, 0x40, 0x4 ;  /* 0x000000000004781c */ /* 0x000fe20003fae828 */
[----:B------:R-:W-:Y:S01]  /*0bd0*/  BSSY.RECONVERGENT B0, `(.L_x_3461) ;  /* 0x0000058000007945 */ /* 0x000fe20003800200 */
[C---:B------:R-:W-:Y:S01]  /*0be0*/  ISETP.GE.U32.AND P6, PT, R202.reuse, 0x600, PT ;  /* 0x00000600ca00780c */ /* 0x040fe20003fc6070 */
[----:B------:R-:W-:Y:S01]  /*0bf0*/  USHF.R.S32.HI UR7, URZ, 0x1f, UR6 ;  /* 0x0000001fff077899 */ /* 0x000fe20008011406 */
[----:B------:R-:W-:Y:S01]  /*0c00*/  HFMA2 R163, -RZ, RZ, 0, 0 ;  /* 0x00000000ffa37431 */ /* 0x000fe200000001ff */
[C---:B------:R-:W-:Y:S02]  /*0c10*/  ISETP.GE.U32.AND P1, PT, R202.reuse, 0x200, PT ;  /* 0x00000200ca00780c */ /* 0x040fe40003f26070 */
[----:B------:R-:W-:Y:S01]  /*0c20*/  ULEA.HI UR7, UR7, UR6, URZ, 0x2 ;  /* 0x0000000607077291 */ /* 0x000fe2000f8f10ff */
[----:B------:R-:W-:-:S02]  /*0c30*/  ISETP.GE.U32.AND P2, PT, R202, 0x300, PT ;  /* 0x00000300ca00780c */ /* 0x000fc40003f46070 */
[C---:B------:R-:W-:Y:S02]  /*0c40*/  ISETP.GE.U32.AND P3, PT, R202.reuse, 0x400, PT ;  /* 0x00000400ca00780c */ /* 0x040fe40003f66070 */
[----:B------:R-:W-:Y:S02]  /*0c50*/  ISETP.GE.U32.AND P4, PT, R202, 0x500, PT ;  /* 0x00000500ca00780c */ /* 0x000fe40003f86070 */
[----:B0-----:R-:W-:Y:S02]  /*0c60*/  MOV R129, UR7 ;  /* 0x0000000700817c02 */ /* 0x001fe40008000f00 */
[----:B------:R-:W-:Y:S02]  /*0c70*/  P2R R203, PR, RZ, 0x40 ;  /* 0x00000040ffcb7803 */ /* 0x000fe40000000000 */
[----:B------:R-:W-:Y:S02]  /*0c80*/  MOV R200, RZ ;  /* 0x000000ff00c87202 */ /* 0x000fe40000000f00 */
[----:B---3--:R-:W-:-:S02]  /*0c90*/  R2UR UR25, R10 ;  /* 0x000000000a1972ca */ /* 0x008fc400000e0000 */
[----:B------:R-:W-:-:S04]  /*0ca0*/  LEA.HI.SX32 R10, R129, R138, 0x1e ;  /* 0x0000008a810a7211 */ /* 0x000fc800078ff2ff */
[----:B------:R-:W-:Y:S02]  /*0cb0*/  MOV R201, R10 ;  /* 0x0000000a00c97202 */ /* 0x000fe40000000f00 */
[----:B----4-:R-:W-:Y:S01]  /*0cc0*/  FSEL R162, R162, RZ, P5 ;  /* 0x000000ffa2a27208 */ /* 0x010fe20002800000 */
[----:B-----5:R-:W-:Y:S06]  /*0cd0*/  @!P0 BRA `(.L_x_3462) ;  /* 0x00000004001c8947 */ /* 0x020fec0003800000 */
[----:B------:R-:W0:Y:S01]  /*0ce0*/  LDC.64 R132, c[0x0][0x430] ;  /* 0x00010c00ff847b82 */ /* 0x000e220000000a00 */
[----:B------:R-:W2:Y:S04]  /*0cf0*/  LDL R23, [R1] ;  /* 0x0000000001177983 */ /* 0x000ea80000100800 */
[----:B------:R-:W3:Y:S03]  /*0d00*/  LDL R25, [R1+0x10] ;  /* 0x0000100001197983 */ /* 0x000ee60000100800 */
[----:B------:R-:W1:Y:S01]  /*0d10*/  LDC.64 R128, c[0x0][0x3a8] ;  /* 0x0000ea00ff807b82 */ /* 0x000e620000000a00 */
[----:B------:R-:W4:Y:S04]  /*0d20*/  LDL R148, [R1+0x8] ;  /* 0x0000080001947983 */ /* 0x000f280000100800 */
[----:B------:R-:W3:Y:S03]  /*0d30*/  LDL R32, [R1+0x4] ;  /* 0x0000040001207983 */ /* 0x000ee60000100800 */
[----:B------:R-:W1:Y:S01]  /*0d40*/  LDC.64 R136, c[0x0][0x428] ;  /* 0x00010a00ff887b82 */ /* 0x000e620000000a00 */
[----:B------:R-:W4:Y:S04]  /*0d50*/  LDL R150, [R1+0x18] ;  /* 0x0000180001967983 */ /* 0x000f280000100800 */
[----:B------:R-:W4:Y:S01]  /*0d60*/  LDL R141, [R1+0x14] ;  /* 0x00001400018d7983 */ /* 0x000f220000100800 */
[----:B0-----:R-:W-:-:S03]  /*0d70*/  IMAD.WIDE.U32 R132, R10, 0x10, R132 ;  /* 0x000000100a847825 */ /* 0x001fc600078e0084 */
[----:B------:R-:W4:Y:S04]  /*0d80*/  LDL R156, [R1+0xc] ;  /* 0x00000c00019c7983 */ /* 0x000f280000100800 */
[----:B------:R-:W4:Y:S01]  /*0d90*/  LDL R252, [R1+0x1c] ;  /* 0x00001c0001fc7983 */ /* 0x000f220000100800 */
[----:B------:R-:W-:Y:S01]  /*0da0*/  ISETP.NE.U32.AND P0, PT, RZ, UR18, PT ;  /* 0x00000012ff007c0c */ /* 0x000fe2000bf05070 */
[----:B------:R-:W0:Y:S01]  /*0db0*/  LDC.64 R210, c[0x0][0x3b0] ;  /* 0x0000ec00ffd27b82 */ /* 0x000e220000000a00 */
[C---:B-1----:R-:W-:Y:S01]  /*0dc0*/  IMAD.WIDE.U32 R128, R10.reuse, 0x10, R128 ;  /* 0x000000100a807825 */ /* 0x042fe200078e0080 */
[----:B------:R-:W2:Y:S05]  /*0dd0*/  LDG.E.128 R132, desc[UR10][R132.64] ;  /* 0x0000000a84847981 */ /* 0x000eaa000c1e1d00 */
[----:B------:R-:W4:Y:S01]  /*0de0*/  LDG.E.128 R128, desc[UR10][R128.64] ;  /* 0x0000000a80807981 */ /* 0x000f22000c1e1d00 */
[----:B------:R-:W-:-:S06]  /*0df0*/  IMAD.WIDE.U32 R136, R10, 0x10, R136 ;  /* 0x000000100a887825 */ /* 0x000fcc00078e0088 */
[----:B------:R-:W4:Y:S01]  /*0e00*/  LDG.E.128 R136, desc[UR10][R136.64] ;  /* 0x0000000a88887981 */ /* 0x000f22000c1e1d00 */
[----:B------:R-:W-:Y:S02]  /*0e10*/  ISETP.NE.AND.EX P0, PT, RZ, UR19, PT, P0 ;  /* 0x00000013ff007c0c */ /* 0x000fe4000bf05300 */
[----:B------:R-:W-:-:S04]  /*0e20*/  ISETP.NE.U32.AND P5, PT, RZ, UR16, PT ;  /* 0x00000010ff007c0c */ /* 0x000fc8000bfa5070 */
[----:B------:R-:W-:-:S07]  /*0e30*/  ISETP.NE.AND.EX P5, PT, RZ, UR17, PT, P5 ;  /* 0x00000011ff007c0c */ /* 0x000fce000bfa5350 */
[----:B------:R-:W1:Y:S08]  /*0e40*/  @P0 LDC.64 R200, c[0x0][0x3b8] ;  /* 0x0000ee00ffc80b82 */ /* 0x000e700000000a00 */
[----:B------:R-:W0:Y:S01]  /*0e50*/  @P5 LDC.64 R208, c[0x0][0x438] ;  /* 0x00010e00ffd05b82 */ /* 0x000e220000000a00 */
[----:B-1----:R-:W-:-:S05]  /*0e60*/  @P0 IMAD.WIDE.U32 R200, R10, 0x4, R200 ;  /* 0x000000040ac80825 */ /* 0x002fca00078e00c8 */
[----:B------:R0:W5:Y:S02]  /*0e70*/  @P0 LDG.E R9, desc[UR10][R200.64] ;  /* 0x0000000ac8090981 */ /* 0x000164000c1e1900 */
[----:B0-----:R-:W-:-:S05]  /*0e80*/  @P5 IMAD.WIDE.U32 R200, R10, 0x10, R208 ;  /* 0x000000100ac85825 */ /* 0x001fca00078e00d0 */
[----:B------:R0:W5:Y:S02]  /*0e90*/  @P5 LDG.E.128 R100, desc[UR10][R200.64] ;  /* 0x0000000ac8645981 */ /* 0x000164000c1e1d00 */
[----:B0-----:R-:W-:-:S05]  /*0ea0*/  IMAD.WIDE.U32 R200, R10, 0x4, R210 ;  /* 0x000000040ac87825 */ /* 0x001fca00078e00d2 */
[----:B------:R0:W5:Y:S02]  /*0eb0*/  LDG.E R8, desc[UR10][R200.64] ;  /* 0x0000000ac8087981 */ /* 0x000164000c1e1900 */
[----:B0-----:R-:W-:Y:S01]  /*0ec0*/  IADD3 R201, PT, PT, R10, 0x100, RZ ;  /* 0x000001000ac97810 */ /* 0x001fe20007ffe0ff */
[----:B--2---:R-:W-:Y:S01]  /*0ed0*/  FMUL.FTZ R23, R23, R132 ;  /* 0x0000008417177220 */ /* 0x004fe20000410000 */
[----:B---3--:R-:W-:Y:S01]  /*0ee0*/  FMUL.FTZ R32, R32, R133 ;  /* 0x0000008520207220 */ /* 0x008fe20000410000 */
[----:B----4-:R-:W-:-:S04]  /*0ef0*/  FADD.FTZ R0, -R162, R128 ;  /* 0x00000080a2007221 */ /* 0x010fc80000010100 */
[----:B------:R-:W-:Y:S01]  /*0f00*/  FMUL.FTZ R0, R0, UR25 ;  /* 0x0000001900007c20 */ /* 0x000fe20008410000 */
[----:B------:R-:W-:Y:S01]  /*0f10*/  FFMA.FTZ R23, R25, R136, R23 ;  /* 0x0000008819177223 */ /* 0x000fe20000010017 */
[----:B------:R-:W-:Y:S01]  /*0f20*/  FADD.FTZ R25, -R162, R129 ;  /* 0x00000081a2197221 */ /* 0x000fe20000010100 */
[----:B------:R-:W-:Y:S01]  /*0f30*/  FMUL.FTZ R129, R148, R134 ;  /* 0x0000008694817220 */ /* 0x000fe20000410000 */
[----:B------:R-:W-:Y:S01]  /*0f40*/  FFMA.FTZ R32, R141, R137, R32 ;  /* 0x000000898d207223 */ /* 0x000fe20000010020 */
[----:B------:R-:W-:Y:S01]  /*0f50*/  FADD.FTZ R130, -R162, R130 ;  /* 0x00000082a2827221 */ /* 0x000fe20000010100 */
[----:B------:R-:W-:Y:S01]  /*0f60*/  FMUL.FTZ R25, R25, UR25 ;  /* 0x0000001919197c20 */ /* 0x000fe20008410000 */
[----:B------:R-:W-:Y:S01]  /*0f70*/  FFMA.FTZ R148, R150, R138, R129 ;  /* 0x0000008a96947223 */ /* 0x000fe20000010081 */
[----:B------:R-:W-:Y:S01]  /*0f80*/  FADD.FTZ R129, RZ, R23 ;  /* 0x00000017ff817221 */ /* 0x000fe20000010000 */
[----:B------:R-:W-:Y:S01]  /*0f90*/  FFMA.FTZ R128, R0, R23, RZ ;  /* 0x0000001700807223 */ /* 0x000fe200000100ff */
[----:B------:R-:W-:Y:S01]  /*0fa0*/  FADD.FTZ R131, -R162, R131 ;  /* 0x00000083a2837221 */ /* 0x000fe20000010100 */
[----:B------:R-:W-:Y:S01]  /*0fb0*/  FMUL.FTZ R141, R130, UR25 ;  /* 0x00000019828d7c20 */ /* 0x000fe20008410000 */
        /* <DEDUP_REMOVED lines=25> */
.L_x_3462:
[----:B------:R-:W-:Y:S05]  /*1150*/  BSYNC.RECONVERGENT B0 ;  /* 0x0000000000007941 */ /* 0x000fea0003800200 */
.L_x_3461:
[----:B------:R-:W-:Y:S04]  /*1160*/  BSSY.RECONVERGENT B0, `(.L_x_3463) ;  /* 0x0000041000007945 */ /* 0x000fe80003800200 */
[----:B------:R-:W-:Y:S05]  /*1170*/  @!P1 BRA `(.L_x_3464) ;  /* 0x0000000000fc9947 */ /* 0x000fea0003800000 */
[----:B------:R-:W-:Y:S01]  /*1180*/  ISETP.NE.U32.AND P0, PT, RZ, UR18, PT ;  /* 0x00000012ff007c0c */ /* 0x000fe2000bf05070 */
[----:B------:R-:W0:Y:S03]  /*1190*/  LDC.64 R128, c[0x0][0x3a8] ;  /* 0x0000ea00ff807b82 */ /* 0x000e260000000a00 */
[----:B------:R-:W-:-:S05]  /*11a0*/  ISETP.NE.AND.EX P0, PT, RZ, UR19, PT, P0 ;  /* 0x00000013ff007c0c */ /* 0x000fca000bf05300 */
[----:B------:R-:W1:Y:S08]  /*11b0*/  LDC.64 R132, c[0x0][0x430] ;  /* 0x00010c00ff847b82 */ /* 0x000e700000000a00 */
[----:B------:R-:W2:Y:S01]  /*11c0*/  @P0 LDC.64 R208, c[0x0][0x3b8] ;  /* 0x0000ee00ffd00b82 */ /* 0x000ea20000000a00 */
[----:B------:R-:W-:-:S07]  /*11d0*/  ISETP.NE.U32.AND P5, PT, RZ, UR16, PT ;  /* 0x00000010ff007c0c */ /* 0x000fce000bfa5070 */
[----:B------:R-:W3:Y:S01]  /*11e0*/  LDC.64 R136, c[0x0][0x428] ;  /* 0x00010a00ff887b82 */ /* 0x000ee20000000a00 */
[----:B------:R-:W-:Y:S01]  /*11f0*/  ISETP.NE.AND.EX P5, PT, RZ, UR17, PT, P5 ;  /* 0x00000011ff007c0c */ /* 0x000fe2000bfa5350 */
[----:B0-----:R-:W-:-:S04]  /*1200*/  IMAD.WIDE.U32 R128, R201, 0x10, R128 ;  /* 0x00000010c9807825 */ /* 0x001fc800078e0080 */
[C---:B-1----:R-:W-:Y:S02]  /*1210*/  IMAD.WIDE.U32 R132, R201.reuse, 0x10, R132 ;  /* 0x00000010c9847825 */ /* 0x042fe400078e0084 */
[----:B------:R-:W0:Y:S01]  /*1220*/  LDC.64 R210, c[0x0][0x3b0] ;  /* 0x0000ec00ffd27b82 */ /* 0x000e220000000a00 */
[----:B------:R-:W4:Y:S04]  /*1230*/  LDG.E.128 R128, desc[UR10][R128.64] ;  /* 0x0000000a80807981 */ /* 0x000f28000c1e1d00 */
[----:B------:R-:W4:Y:S01]  /*1240*/  LDG.E.128 R132, desc[UR10][R132.64] ;  /* 0x0000000a84847981 */ /* 0x000f22000c1e1d00 */
[----:B--2---:R-:W-:-:S05]  /*1250*/  @P0 IMAD.WIDE.U32 R208, R201, 0x4, R208 ;  /* 0x00000004c9d00825 */ /* 0x004fca00078e00d0 */
[----:B------:R1:W5:Y:S01]  /*1260*/  @P0 LDG.E R7, desc[UR10][R208.64] ;  /* 0x0000000ad0070981 */ /* 0x000362000c1e1900 */
[----:B---3--:R-:W-:-:S06]  /*1270*/  IMAD.WIDE.U32 R136, R201, 0x10, R136 ;  /* 0x00000010c9887825 */ /* 0x008fcc00078e0088 */
[----:B------:R-:W2:Y:S01]  /*1280*/  LDG.E.128 R136, desc[UR10][R136.64] ;  /* 0x0000000a88887981 */ /* 0x000ea2000c1e1d00 */
[----:B-1----:R-:W1:Y:S02]  /*1290*/  @P5 LDC.64 R208, c[0x0][0x438] ;  /* 0x00010e00ffd05b82 */ /* 0x002e640000000a00 */
[----:B-1----:R-:W-:-:S05]  /*12a0*/  @P5 IMAD.WIDE.U32 R208, R201, 0x10, R208 ;  /* 0x00000010c9d05825 */ /* 0x002fca00078e00d0 */
[----:B------:R0:W5:Y:S02]  /*12b0*/  @P5 LDG.E.128 R40, desc[UR10][R208.64] ;  /* 0x0000000ad0285981 */ /* 0x000164000c1e1d00 */
[----:B0-----:R-:W-:-:S05]  /*12c0*/  IMAD.WIDE.U32 R208, R201, 0x4, R210 ;  /* 0x00000004c9d07825 */ /* 0x001fca00078e00d2 */
[----:B------:R0:W5:Y:S01]  /*12d0*/  LDG.E R6, desc[UR10][R208.64] ;  /* 0x0000000ad0067981 */ /* 0x000162000c1e1900 */
[----:B------:R-:W-:Y:S01]  /*12e0*/  IADD3 R201, PT, PT, R201, 0x100, RZ ;  /* 0x00000100c9c97810 */ /* 0x000fe20007ffe0ff */
[----:B----4-:R-:W-:Y:S01]  /*12f0*/  FADD.FTZ R18, -R162, R128 ;  /* 0x00000080a2127221 */ /* 0x010fe20000010100 */
[----:B-----5:R-:W-:Y:S01]  /*1300*/  FMUL.FTZ R31, R244, R132 ;  /* 0x00000084f41f7220 */ /* 0x020fe20000410000 */
[----:B------:R-:W-:Y:S02]  /*1310*/  FMUL.FTZ R128, R245, R133 ;  /* 0x00000085f5807220 */ /* 0x000fe40000410000 */
[----:B------:R-:W-:Y:S01]  /*1320*/  FMUL.FTZ R18, R18, UR25 ;  /* 0x0000001912127c20 */ /* 0x000fe20008410000 */
[C---:B------:R-:W-:Y:S01]  /*1330*/  FADD.FTZ R24, -R162.reuse, R129 ;  /* 0x00000081a2187221 */ /* 0x040fe20000010100 */
[----:B------:R-:W-:Y:S01]  /*1340*/  FADD.FTZ R130, -R162, R130 ;  /* 0x00000082a2827221 */ /* 0x000fe20000010100 */
[----:B------:R-:W-:Y:S02]  /*1350*/  FMUL.FTZ R147, R246, R134 ;  /* 0x00000086f6937220 */ /* 0x000fe40000410000 */
[----:B------:R-:W-:Y:S01]  /*1360*/  FMUL.FTZ R24, R24, UR25 ;  /* 0x0000001918187c20 */ /* 0x000fe20008410000 */
[----:B--2---:R-:W-:Y:S01]  /*1370*/  FFMA.FTZ R22, R248, R136, R31 ;  /* 0x00000088f8167223 */ /* 0x004fe2000001001f */
[----:B------:R-:W-:Y:S01]  /*1380*/  FFMA.FTZ R31, R249, R137, R128 ;  /* 0x00000089f91f7223 */ /* 0x000fe20000010080 */
[----:B------:R-:W-:-:S02]  /*1390*/  FMUL.FTZ R128, R247, R135 ;  /* 0x00000087f7807220 */ /* 0x000fc40000410000 */
[----:B------:R-:W-:Y:S02]  /*13a0*/  FFMA.FTZ R129, R18, R22, R200 ;  /* 0x0000001612817223 */ /* 0x000fe400000100c8 */
[----:B------:R-:W-:Y:S01]  /*13b0*/  FFMA.FTZ R157, R251, R139, R128 ;  /* 0x0000008bfb9d7223 */ /* 0x000fe20000010080 */
[----:B------:R-:W-:Y:S01]  /*13c0*/  FADD.FTZ R128, R163, R22 ;  /* 0x00000016a3807221 */ /* 0x000fe20000010000 */
[----:B------:R-:W-:Y:S01]  /*13d0*/  FMUL.FTZ R140, R130, UR25 ;  /* 0x00000019828c7c20 */ /* 0x000fe20008410000 */
[----:B------:R-:W-:Y:S01]  /*13e0*/  FFMA.FTZ R147, R250, R138, R147 ;  /* 0x0000008afa937223 */ /* 0x000fe20000010093 */
[----:B------:R-:W-:Y:S01]  /*13f0*/  FADD.FTZ R131, -R162, R131 ;  /* 0x00000083a2837221 */ /* 0x000fe20000010100 */
[----:B------:R-:W-:Y:S01]  /*1400*/  FADD.FTZ R128, R128, R31 ;  /* 0x0000001f80807221 */ /* 0x000fe20000010000 */
[----:B------:R-:W-:Y:S02]  /*1410*/  FFMA.FTZ R129, R24, R31, R129 ;  /* 0x0000001f18817223 */ /* 0x000fe40000010081 */
[----:B------:R-:W-:Y:S01]  /*1420*/  FMUL.FTZ R151, R131, UR25 ;  /* 0x0000001983977c20 */ /* 0x000fe20008410000 */
        /* <DEDUP_REMOVED lines=20> */
.L_x_3464:
[----:B------:R-:W-:Y:S05]  /*1570*/  BSYNC.RECONVERGENT B0 ;  /* 0x0000000000007941 */ /* 0x000fea0003800200 */
.L_x_3463:
[----:B------:R-:W-:Y:S04]  /*1580*/  BSSY.RECONVERGENT B0, `(.L_x_3465) ;  /* 0x0000041000007945 */ /* 0x000fe80003800200 */
[----:B------:R-:W-:Y:S05]  /*1590*/  @!P2 BRA `(.L_x_3466) ;  /* 0x0000000000fca947 */ /* 0x000fea0003800000 */
[----:B------:R-:W-:Y:S01]  /*15a0*/  ISETP.NE.U32.AND P0, PT, RZ, UR18, PT ;  /* 0x00000012ff007c0c */ /* 0x000fe2000bf05070 */
[----:B------:R-:W0:Y:S03]  /*15b0*/  LDC.64 R128, c[0x0][0x3a8] ;  /* 0x0000ea00ff807b82 */ /* 0x000e260000000a00 */
[----:B------:R-:W-:Y:S02]  /*15c0*/  ISETP.NE.AND.EX P0, PT, RZ, UR19, PT, P0 ;  /* 0x00000013ff007c0c */ /* 0x000fe4000bf05300 */
[----:B------:R-:W-:-:S03]  /*15d0*/  ISETP.NE.U32.AND P5, PT, RZ, UR16, PT ;  /* 0x00000010ff007c0c */ /* 0x000fc6000bfa5070 */
[----:B------:R-:W1:Y:S08]  /*15e0*/  LDC.64 R132, c[0x0][0x430] ;  /* 0x00010c00ff847b82 */ /* 0x000e700000000a00 */
[----:B------:R-:W2:Y:S01]  /*15f0*/  @P0 LDC.64 R208, c[0x0][0x3b8] ;  /* 0x0000ee00ffd00b82 */ /* 0x000ea20000000a00 */
[----:B------:R-:W-:-:S07]  /*1600*/  ISETP.NE.AND.EX P5, PT, RZ, UR17, PT, P5 ;  /* 0x00000011ff007c0c */ /* 0x000fce000bfa5350 */
[----:B------:R-:W3:Y:S01]  /*1610*/  LDC.64 R136, c[0x0][0x428] ;  /* 0x00010a00ff887b82 */ /* 0x000ee20000000a00 */
[----:B0-----:R-:W-:-:S06]  /*1620*/  IMAD.WIDE.U32 R128, R201, 0x10, R128 ;  /* 0x00000010c9807825 */ /* 0x001fcc00078e0080 */
[----:B------:R-:W4:Y:S01]  /*1630*/  LDG.E.128 R128, desc[UR10][R128.64] ;  /* 0x0000000a80807981 */ /* 0x000f22000c1e1d00 */
[C---:B-1----:R-:W-:Y:S01]  /*1640*/  IMAD.WIDE.U32 R132, R201.reuse, 0x10, R132 ;  /* 0x00000010c9847825 */ /* 0x042fe200078e0084 */
[----:B------:R-:W0:Y:S05]  /*1650*/  LDC.64 R210, c[0x0][0x3b0] ;  /* 0x0000ec00ffd27b82 */ /* 0x000e2a0000000a00 */
        /* <DEDUP_REMOVED lines=11> */
[C---:B----4-:R-:W-:Y:S01]  /*1710*/  FADD.FTZ R17, -R162.reuse, R128 ;  /* 0x00000080a2117221 */ /* 0x050fe20000010100 */
[----:B------:R-:W-:Y:S01]  /*1720*/  FADD.FTZ R26, -R162, R129 ;  /* 0x00000081a21a7221 */ /* 0x000fe20000010100 */
[----:B-----5:R-:W-:Y:S01]  /*1730*/  FMUL.FTZ R21, R236, R132 ;  /* 0x00000084ec157220 */ /* 0x020fe20000410000 */
[----:B------:R-:W-:Y:S01]  /*1740*/  FMUL.FTZ R129, R238, R134 ;  /* 0x00000086ee817220 */ /* 0x000fe20000410000 */
[----:B------:R-:W-:Y:S01]  /*1750*/  FMUL.FTZ R17, R17, UR25 ;  /* 0x0000001911117c20 */ /* 0x000fe20008410000 */
[----:B------:R-:W-:Y:S01]  /*1760*/  FMUL.FTZ R30, R237, R133 ;  /* 0x00000085ed1e7220 */ /* 0x000fe20000410000 */
[----:B------:R-:W-:Y:S01]  /*1770*/  FMUL.FTZ R26, R26, UR25 ;  /* 0x000000191a1a7c20 */ /* 0x000fe20008410000 */
[C---:B------:R-:W-:Y:S01]  /*1780*/  FADD.FTZ R39, -R162.reuse, R130 ;  /* 0x00000082a2277221 */ /* 0x040fe20000010100 */
[----:B------:R-:W-:Y:S01]  /*1790*/  FADD.FTZ R131, -R162, R131 ;  /* 0x00000083a2837221 */ /* 0x000fe20000010100 */
[----:B------:R-:W-:Y:S01]  /*17a0*/  FMUL.FTZ R158, R239, R135 ;  /* 0x00000087ef9e7220 */ /* 0x000fe20000410000 */
[----:B--2---:R-:W-:Y:S01]  /*17b0*/  FFMA.FTZ R21, R240, R136, R21 ;  /* 0x00000088f0157223 */ /* 0x004fe20000010015 */
[----:B------:R-:W-:Y:S01]  /*17c0*/  FFMA.FTZ R146, R242, R138, R129 ;  /* 0x0000008af2927223 */ /* 0x000fe20000010081 */
[----:B------:R-:W-:-:S02]  /*17d0*/  FFMA.FTZ R30, R241, R137, R30 ;  /* 0x00000089f11e7223 */ /* 0x000fc4000001001e */
[----:B------:R-:W-:Y:S01]  /*17e0*/  FADD.FTZ R163, R163, R21 ;  /* 0x00000015a3a37221 */ /* 0x000fe20000010000 */
[----:B------:R-:W-:Y:S01]  /*17f0*/  FFMA.FTZ R129, R17, R21, R200 ;  /* 0x0000001511817223 */ /* 0x000fe200000100c8 */
[----:B------:R-:W-:Y:S02]  /*1800*/  FMUL.FTZ R39, R39, UR25 ;  /* 0x0000001927277c20 */ /* 0x000fe40008410000 */
        /* <DEDUP_REMOVED lines=24> */
.L_x_3466:
[----:B------:R-:W-:Y:S05]  /*1990*/  BSYNC.RECONVERGENT B0 ;  /* 0x0000000000007941 */ /* 0x000fea0003800200 */
.L_x_3465:
        /* <DEDUP_REMOVED lines=25> */
[----:B----45:R-:W-:Y:S01]  /*1b30*/  FMUL.FTZ R27, R228, R132 ;  /* 0x00000084e41b7220 */ /* 0x030fe20000410000 */
[----:B------:R-:W-:Y:S01]  /*1b40*/  FMUL.FTZ R38, R229, R133 ;  /* 0x00000085e5267220 */ /* 0x000fe20000410000 */
[----:B------:R-:W-:Y:S01]  /*1b50*/  FADD.FTZ R16, -R162, R128 ;  /* 0x00000080a2107221 */ /* 0x000fe20000010100 */
[----:B------:R-:W-:-:S03]  /*1b60*/  FMUL.FTZ R128, R231, R135 ;  /* 0x00000087e7807220 */ /* 0x000fc60000410000 */
[----:B------:R-:W-:Y:S01]  /*1b70*/  FMUL.FTZ R16, R16, UR25 ;  /* 0x0000001910107c20 */ /* 0x000fe20008410000 */
[----:B------:R-:W-:Y:S01]  /*1b80*/  FMUL.FTZ R145, R230, R134 ;  /* 0x00000086e6917220 */ /* 0x000fe20000410000 */
[----:B------:R-:W-:Y:S01]  /*1b90*/  FADD.FTZ R131, -R162, R131 ;  /* 0x00000083a2837221 */ /* 0x000fe20000010100 */
[----:B--2---:R-:W-:Y:S01]  /*1ba0*/  FFMA.FTZ R20, R232, R136, R27 ;  /* 0x00000088e8147223 */ /* 0x004fe2000001001b */
[C---:B------:R-:W-:Y:S01]  /*1bb0*/  FADD.FTZ R27, -R162.reuse, R129 ;  /* 0x00000081a21b7221 */ /* 0x040fe20000010100 */
[----:B------:R-:W-:Y:S01]  /*1bc0*/  FFMA.FTZ R33, R233, R137, R38 ;  /* 0x00000089e9217223 */ /* 0x000fe20000010026 */
[----:B------:R-:W-:Y:S01]  /*1bd0*/  FFMA.FTZ R159, R235, R139, R128 ;  /* 0x0000008beb9f7223 */ /* 0x000fe20000010080 */
[----:B------:R-:W-:Y:S01]  /*1be0*/  FADD.FTZ R38, -R162, R130 ;  /* 0x00000082a2267221 */ /* 0x000fe20000010100 */
[----:B------:R-:W-:Y:S01]  /*1bf0*/  FMUL.FTZ R27, R27, UR25 ;  /* 0x000000191b1b7c20 */ /* 0x000fe20008410000 */
[----:B------:R-:W-:Y:S01]  /*1c00*/  FADD.FTZ R128, R163, R20 ;  /* 0x00000014a3807221 */ /* 0x000fe20000010000 */
[----:B------:R-:W-:Y:S01]  /*1c10*/  FFMA.FTZ R200, R16, R20, R200 ;  /* 0x0000001410c87223 */ /* 0x000fe200000100c8 */
[----:B------:R-:W-:Y:S01]  /*1c20*/  FMUL.FTZ R38, R38, UR25 ;  /* 0x0000001926267c20 */ /* 0x000fe20008410000 */
[----:B------:R-:W-:Y:S01]  /*1c30*/  FFMA.FTZ R145, R234, R138, R145 ;  /* 0x0000008aea917223 */ /* 0x000fe20000010091 */
[----:B------:R-:W-:Y:S01]  /*1c40*/  FADD.FTZ R128, R128, R33 ;  /* 0x0000002180807221 */ /* 0x000fe20000010000 */
[----:B------:R-:W-:Y:S01]  /*1c50*/  FFMA.FTZ R129, R27, R33, R200 ;  /* 0x000000211b817223 */ /* 0x000fe200000100c8 */
[----:B------:R-:W-:-:S02]  /*1c60*/  FMUL.FTZ R153, R131, UR25 ;  /* 0x0000001983997c20 */ /* 0x000fc40008410000 */
        /* <DEDUP_REMOVED lines=20> */
.L_x_3468:
[----:B------:R-:W-:Y:S05]  /*1db0*/  BSYNC.RECONVERGENT B0 ;  /* 0x0000000000007941 */ /* 0x000fea0003800200 */
.L_x_3467:
        /* <DEDUP_REMOVED lines=65> */
.L_x_3470:
[----:B------:R-:W-:Y:S05]  /*21d0*/  BSYNC.RECONVERGENT B0 ;  /* 0x0000000000007941 */ /* 0x000fea0003800200 */
.L_x_3469:
[----:B------:R-:W-:Y:S04]  /*21e0*/  BSSY.RECONVERGENT B0, `(.L_x_3471) ;  /* 0x0000040000007945 */ /* 0x000fe80003800200 */
[----:B------:R-:W-:Y:S05]  /*21f0*/  @!P6 BRA `(.L_x_3472) ;  /* 0x0000000000f8e947 */ /* 0x000fea0003800000 */
[----:B------:R-:W0:Y:S08]  /*2200*/  LDC.64 R130, c[0x0][0x3a8] ;  /* 0x0000ea00ff827b82 */ /* 0x000e300000000a00 */
[----:B------:R-:W1:Y:S01]  /*2210*/  LDC.64 R128, c[0x0][0x430] ;  /* 0x00010c00ff807b82 */ /* 0x000e620000000a00 */
[----:B------:R-:W-:Y:S02]  /*2220*/  ISETP.NE.U32.AND P5, PT, RZ, UR18, PT ;  /* 0x00000012ff007c0c */ /* 0x000fe4000bfa5070 */
[----:B------:R-:W-:-:S05]  /*2230*/  ISETP.NE.U32.AND P0, PT, RZ, UR16, PT ;  /* 0x00000010ff007c0c */ /* 0x000fca000bf05070 */
[----:B------:R-:W2:Y:S01]  /*2240*/  LDC.64 R132, c[0x0][0x428] ;  /* 0x00010a00ff847b82 */ /* 0x000ea20000000a00 */
[----:B------:R-:W-:Y:S02]  /*2250*/  ISETP.NE.AND.EX P5, PT, RZ, UR19, PT, P5 ;  /* 0x00000013ff007c0c */ /* 0x000fe4000bfa5350 */
[----:B------:R-:W-:Y:S01]  /*2260*/  ISETP.NE.AND.EX P0, PT, RZ, UR17, PT, P0 ;  /* 0x00000011ff007c0c */ /* 0x000fe2000bf05300 */
[----:B0-----:R-:W-:-:S05]  /*2270*/  IMAD.WIDE.U32 R130, R201, 0x10, R130 ;  /* 0x00000010c9827825 */ /* 0x001fca00078e0082 */
[----:B------:R-:W3:Y:S05]  /*2280*/  LDG.E.128 R136, desc[UR10][R130.64] ;  /* 0x0000000a82887981 */ /* 0x000eea000c1e1d00 */
[----:B------:R-:W0:Y:S01]  /*2290*/  @P5 LDC.64 R208, c[0x0][0x3b8] ;  /* 0x0000ee00ffd05b82 */ /* 0x000e220000000a00 */
[----:B-1----:R-:W-:-:S07]  /*22a0*/  IMAD.WIDE.U32 R128, R201, 0x10, R128 ;  /* 0x00000010c9807825 */ /* 0x002fce00078e0080 */
[----:B------:R-:W1:Y:S01]  /*22b0*/  @P0 LDC.64 R142, c[0x0][0x438] ;  /* 0x00010e00ff8e0b82 */ /* 0x000e620000000a00 */
[----:B------:R-:W4:Y:S01]  /*22c0*/  LDG.E.128 R128, desc[UR10][R128.64] ;  /* 0x0000000a80807981 */ /* 0x000f22000c1e1d00 */
[----:B--2---:R-:W-:-:S06]  /*22d0*/  IMAD.WIDE.U32 R132, R201, 0x10, R132 ;  /* 0x00000010c9847825 */ /* 0x004fcc00078e0084 */
[----:B------:R-:W2:Y:S01]  /*22e0*/  LDG.E.128 R132, desc[UR10][R132.64] ;  /* 0x0000000a84847981 */ /* 0x000ea2000c1e1d00 */
[----:B0-----:R-:W-:-:S05]  /*22f0*/  @P5 IMAD.WIDE.U32 R208, R201, 0x4, R208 ;  /* 0x00000004c9d05825 */ /* 0x001fca00078e00d0 */
[----:B------:R-:W5:Y:S01]  /*2300*/  @P5 LDG.E R13, desc[UR10][R208.64] ;  /* 0x0000000ad00d5981 */ /* 0x000f62000c1e1900 */
[----:B-1----:R-:W-:-:S05]  /*2310*/  @P0 IMAD.WIDE.U32 R142, R201, 0x10, R142 ;  /* 0x00000010c98e0825 */ /* 0x002fca00078e008e */
[----:B------:R0:W5:Y:S02]  /*2320*/  @P0 LDG.E.128 R116, desc[UR10][R142.64] ;  /* 0x0000000a8e740981 */ /* 0x000164000c1e1d00 */
[----:B0-----:R-:W0:Y:S02]  /*2330*/  LDC.64 R142, c[0x0][0x3b0] ;  /* 0x0000ec00ff8e7b82 */ /* 0x001e240000000a00 */
[----:B0-----:R-:W-:-:S05]  /*2340*/  IMAD.WIDE.U32 R142, R201, 0x4, R142 ;  /* 0x00000004c98e7825 */ /* 0x001fca00078e008e */
[----:B------:R0:W5:Y:S01]  /*2350*/  LDG.E R14, desc[UR10][R142.64] ;  /* 0x0000000a8e0e7981 */ /* 0x000162000c1e1900 */
[C---:B---3--:R-:W-:Y:S01]  /*2360*/  FADD.FTZ R29, -R162.reuse, R136 ;  /* 0x00000088a21d7221 */ /* 0x048fe20000010100 */
[C---:B------:R-:W-:Y:S01]  /*2370*/  FADD.FTZ R36, -R162.reuse, R137 ;  /* 0x00000089a2247221 */ /* 0x040fe20000010100 */
[----:B------:R-:W-:Y:S02]  /*2380*/  FADD.FTZ R138, -R162, R138 ;  /* 0x0000008aa28a7221 */ /* 0x000fe40000010100 */
[----:B------:R-:W-:Y:S01]  /*2390*/  FMUL.FTZ R29, R29, UR25 ;  /* 0x000000191d1d7c20 */ /* 0x000fe20008410000 */
[----:B------:R-:W-:Y:S01]  /*23a0*/  FMUL.FTZ R36, R36, UR25 ;  /* 0x0000001924247c20 */ /* 0x000fe20008410000 */
[----:B----45:R-:W-:Y:S01]  /*23b0*/  FMUL.FTZ R35, R212, R128 ;  /* 0x00000080d4237220 */ /* 0x030fe20000410000 */
[----:B0-----:R-:W-:Y:S01]  /*23c0*/  FMUL.FTZ R142, R213, R129 ;  /* 0x00000081d58e7220 */ /* 0x001fe20000410000 */
[----:B------:R-:W-:Y:S01]  /*23d0*/  FADD.FTZ R96, R96, R128 ;  /* 0x0000008060607221 */ /* 0x000fe20000010000 */
[----:B------:R-:W-:Y:S01]  /*23e0*/  FFMA.FTZ R72, R128, R29, R72 ;  /* 0x0000001d80487223 */ /* 0x000fe20000010048 */
[----:B------:R-:W-:Y:S01]  /*23f0*/  FADD.FTZ R97, R97, R129 ;  /* 0x0000008161617221 */ /* 0x000fe20000010000 */
[----:B--2---:R-:W-:Y:S01]  /*2400*/  FFMA.FTZ R35, R216, R132, R35 ;  /* 0x00000084d8237223 */ /* 0x004fe20000010023 */
[----:B------:R-:W-:Y:S01]  /*2410*/  FFMA.FTZ R73, R129, R36, R73 ;  /* 0x0000002481497223 */ /* 0x000fe20000010049 */
[----:B------:R-:W-:Y:S01]  /*2420*/  FMUL.FTZ R143, R138, UR25 ;  /* 0x000000198a8f7c20 */ /* 0x000fe20008410000 */
[----:B------:R-:W-:Y:S01]  /*2430*/  FMUL.FTZ R128, R215, R131 ;  /* 0x00000083d7807220 */ /* 0x000fe20000410000 */
[----:B------:R-:W-:Y:S01]  /*2440*/  FFMA.FTZ R142, R217, R133, R142 ;  /* 0x00000085d98e7223 */ /* 0x000fe2000001008e */
[----:B------:R-:W-:Y:S01]  /*2450*/  FMUL.FTZ R149, R214, R130 ;  /* 0x00000082d6957220 */ /* 0x000fe20000410000 */
[----:B------:R-:W-:Y:S01]  /*2460*/  FADD.FTZ R163, R163, R35 ;  /* 0x00000023a3a37221 */ /* 0x000fe20000010000 */
[----:B------:R-:W-:Y:S01]  /*2470*/  FFMA.FTZ R129, R29, R35, R200 ;  /* 0x000000231d817223 */ /* 0x000fe200000100c8 */
[----:B------:R-:W-:Y:S01]  /*2480*/  FADD.FTZ R98, R98, R130 ;  /* 0x0000008262627221 */ /* 0x000fe20000010000 */
[----:B------:R-:W-:Y:S01]  /*2490*/  FFMA.FTZ R74, R130, R143, R74 ;  /* 0x0000008f824a7223 */ /* 0x000fe2000001004a */
[----:B------:R-:W-:Y:S01]  /*24a0*/  FFMA.FTZ R161, R219, R135, R128 ;  /* 0x00000087dba17223 */ /* 0x000fe20000010080 */
[----:B------:R-:W-:Y:S01]  /*24b0*/  FADD.FTZ R139, -R162, R139 ;  /* 0x0000008ba28b7221 */ /* 0x000fe20000010100 */
        /* <DEDUP_REMOVED lines=18> */
.L_x_3472:
[----:B------:R-:W-:Y:S05]  /*25e0*/  BSYNC.RECONVERGENT B0 ;  /* 0x0000000000007941 */ /* 0x000fea0003800200 */
.L_x_3471:
        /* <DEDUP_REMOVED lines=32> */
.L_x_3474:
[----:B------:R-:W-:Y:S05]  /*27f0*/  BSYNC.RECONVERGENT B0 ;  /* 0x0000000000007941 */ /* 0x000fea0003800200 */
.L_x_3473:
        /* <DEDUP_REMOVED lines=19> */
[----:B------:R-:W-:Y:S01]  /*2930*/  @!UP1 UIADD3 UR22, UPT, UPT, UR6, 0x6030, URZ ;  /* 0x0000603006169890 */ /* 0x000fe2000fffe0ff */
[----:B0-----:R-:W-:Y:S01]  /*2940*/  FADD.FTZ R137, RZ, R128 ;  /* 0x00000080ff897221 */ /* 0x001fe20000010000 */
[----:B------:R-:W-:-:S03]  /*2950*/  FADD.FTZ R128, RZ, R129 ;  /* 0x00000081ff807221 */ /* 0x000fc60000010000 */
[----:B------:R-:W-:Y:S01]  /*2960*/  FADD.FTZ R137, R130, R137 ;  /* 0x0000008982897221 */ /* 0x000fe20000010000 */
[----:B------:R-:W-:-:S03]  /*2970*/  FADD.FTZ R128, R131, R128 ;  /* 0x0000008083807221 */ /* 0x000fc60000010000 */
[----:B-1----:R-:W-:Y:S01]  /*2980*/  FADD.FTZ R137, R137, R132 ;  /* 0x0000008489897221 */ /* 0x002fe20000010000 */
[----:B------:R-:W-:-:S03]  /*2990*/  FADD.FTZ R128, R128, R133 ;  /* 0x0000008580807221 */ /* 0x000fc60000010000 */
[----:B------:R-:W-:Y:S01]  /*29a0*/  FADD.FTZ R137, R134, R137 ;  /* 0x0000008986897221 */ /* 0x000fe20000010000 */
[----:B------:R-:W-:Y:S02]  /*29b0*/  FADD.FTZ R136, R135, R128 ;  /* 0x0000008087887221 */ /* 0x000fe40000010000 */
[----:B------:R-:W0:Y:S04]  /*29c0*/  LDS.128 R128, [UR7] ;  /* 0x00000007ff807984 */ /* 0x000e280008000c00 */
[----:B------:R-:W1:Y:S01]  /*29d0*/  LDS.128 R132, [UR22] ;  /* 0x00000016ff847984 */ /* 0x000e620008000c00 */
[----:B0-----:R-:W-:Y:S01]  /*29e0*/  FADD.FTZ R136, R136, R129 ;  /* 0x0000008188887221 */ /* 0x001fe20000010000 */
[----:B------:R-:W-:-:S03]  /*29f0*/  FADD.FTZ R137, R137, R128 ;  /* 0x0000008089897221 */ /* 0x000fc60000010000 */
        /* <DEDUP_REMOVED lines=45> */
.L_x_3479:
[--C-:B------:R-:W-:Y:S01]  /*2cd0*/  FFMA.FTZ R120, R0, UR6, R134.reuse ;  /* 0x0000000600787c23 */ /* 0x100fe20008010086 */
[--C-:B------:R-:W-:Y:S01]  /*2ce0*/  FFMA.FTZ R121, R25, UR6, R134.reuse ;  /* 0x0000000619797c23 */ /* 0x100fe20008010086 */
[----:B------:R-:W-:Y:S01]  /*2cf0*/  FFMA.FTZ R123, R141, UR6, R134 ;  /* 0x000000068d7b7c23 */ /* 0x000fe20008010086 */
[----:B-----5:R-:W-:Y:S01]  /*2d00*/  LOP3.LUT P5, RZ, R8, 0xff, RZ, 0xc0, !PT ;  /* 0x000000ff08ff7812 */ /* 0x020fe200078ac0ff */
[----:B------:R-:W-:Y:S01]  /*2d10*/  FADD.FTZ R120, R23, -R120 ;  /* 0x8000007817787221 */ /* 0x000fe20000010000 */
[----:B------:R-:W-:Y:S01]  /*2d20*/  FADD.FTZ R121, R32, -R121 ;  /* 0x8000007920797221 */ /* 0x000fe20000010000 */
[----:B------:R-:W-:Y:S02]  /*2d30*/  FADD.FTZ R123, R148, -R123 ;  /* 0x8000007b947b7221 */ /* 0x000fe40000010000 */
[----:B------:R-:W-:Y:S01]  /*2d40*/  FMUL.FTZ R120, R120, UR25 ;  /* 0x0000001978787c20 */ /* 0x000fe20008410000 */
[----:B------:R-:W-:Y:S01]  /*2d50*/  FMUL.FTZ R121, R121, UR25 ;  /* 0x0000001979797c20 */ /* 0x000fe20008410000 */
[----:B------:R-:W-:Y:S01]  /*2d60*/  FMUL.FTZ R122, R123, UR25 ;  /* 0x000000197b7a7c20 */ /* 0x000fe20008410000 */
[----:B------:R-:W-:Y:S01]  /*2d70*/  FFMA.FTZ R123, R150, UR6, R134 ;  /* 0x00000006967b7c23 */ /* 0x000fe20008010086 */
[----:B------:R-:W-:Y:S01]  /*2d80*/  FMUL.FTZ R128, R120, UR24 ;  /* 0x0000001878807c20 */ /* 0x000fe20008410000 */
[----:B------:R-:W-:Y:S01]  /*2d90*/  FMUL.FTZ R129, R121, UR24 ;  /* 0x0000001879817c20 */ /* 0x000fe20008410000 */
[----:B------:R-:W-:Y:S01]  /*2da0*/  FMUL.FTZ R130, R122, UR24 ;  /* 0x000000187a827c20 */ /* 0x000fe20008410000 */
[----:B------:R-:W-:-:S02]  /*2db0*/  FADD.FTZ R123, R156, -R123 ;  /* 0x8000007b9c7b7221 */ /* 0x000fc40000010000 */
[----:B------:R-:W-:Y:S02]  /*2dc0*/  SEL R128, R128, RZ, P5 ;  /* 0x000000ff80807207 */ /* 0x000fe40002800000 */
[----:B------:R-:W-:Y:S01]  /*2dd0*/  LOP3.LUT P5, RZ, R8, 0xff00, RZ, 0xc0, !PT ;  /* 0x0000ff0008ff7812 */ /* 0x000fe200078ac0ff */
[----:B------:R-:W-:-:S03]  /*2de0*/  FMUL.FTZ R123, R123, UR25 ;  /* 0x000000197b7b7c20 */ /* 0x000fc60008410000 */
[----:B------:R-:W-:Y:S01]  /*2df0*/  SEL R129, R129, RZ, P5 ;  /* 0x000000ff81817207 */ /* 0x000fe20002800000 */
[----:B------:R-:W-:Y:S01]  /*2e00*/  FMUL.FTZ R131, R123, UR24 ;  /* 0x000000187b837c20 */ /* 0x000fe20008410000 */
[----:B------:R-:W-:-:S04]  /*2e10*/  LOP3.LUT P5, RZ, R8, 0xff0000, RZ, 0xc0, !PT ;  /* 0x00ff000008ff7812 */ /* 0x000fc800078ac0ff */
[----:B------:R-:W-:Y:S02]  /*2e20*/  SEL R130, R130, RZ, P5 ;  /* 0x000000ff82827207 */ /* 0x000fe40002800000 */
[----:B------:R-:W-:-:S04]  /*2e30*/  ISETP.GE.U32.AND P5, PT, R8, 0x1000000, PT ;  /* 0x010000000800780c */ /* 0x000fc80003fa6070 */
[----:B------:R-:W-:Y:S01]  /*2e40*/  SEL R131, R131, RZ, P5 ;  /* 0x000000ff83837207 */ /* 0x000fe20002800000 */
[----:B------:R-:W-:Y:S08]  /*2e50*/  BRA `(.L_x_3480) ;  /* 0x0000000c00047947 */ /* 0x000ff00003800000 */
.L_x_3478:
[----:B------:R-:W-:-:S04]  /*2e60*/  UISETP.NE.U32.AND UP0, UPT, UR4, URZ, UPT ;  /* 0x000000ff0400728c */ /* 0x000fc8000bf05070 */
[----:B------:R-:W-:-:S09]  /*2e70*/  UISETP.NE.AND.EX UP0, UPT, UR5, URZ, UPT, UP0 ;  /* 0x000000ff0500728c */ /* 0x000fd2000bf05300 */
[----:B------:R-:W-:Y:S05]  /*2e80*/  BRA.U UP0, `(.L_x_3481) ;  /* 0x0000000100647547 */ /* 0x000fea000b800000 */
[--C-:B------:R-:W-:Y:S01]  /*2e90*/  FFMA.FTZ R128, R0, UR6, R134.reuse ;  /* 0x0000000600807c23 */ /* 0x100fe20008010086 */
[----:B------:R-:W-:Y:S01]  /*2ea0*/  FFMA.FTZ R131, R25, UR6, R134 ;  /* 0x0000000619837c23 */ /* 0x000fe20008010086 */
[----:B-----5:R-:W-:Y:S02]  /*2eb0*/  LOP3.LUT P5, RZ, R8, 0xff, RZ, 0xc0, !PT ;  /* 0x000000ff08ff7812 */ /* 0x020fe400078ac0ff */
[----:B------:R-:W-:Y:S01]  /*2ec0*/  FADD.FTZ R129, R23, -R128 ;  /* 0x8000008017817221 */ /* 0x000fe20000010000 */
[----:B------:R-:W-:Y:S01]  /*2ed0*/  FADD.FTZ R130, R32, -R131 ;  /* 0x8000008320827221 */ /* 0x000fe20000010000 */
[----:B------:R-:W-:Y:S02]  /*2ee0*/  FFMA.FTZ R131, R141, UR6, R134 ;  /* 0x000000068d837c23 */ /* 0x000fe40008010086 */
[----:B------:R-:W-:Y:S01]  /*2ef0*/  FFMA.FTZ R128, R129, UR25, R100 ;  /* 0x0000001981807c23 */ /* 0x000fe20008010064 */
[----:B------:R-:W-:Y:S01]  /*2f00*/  FFMA.FTZ R129, R130, UR25, R101 ;  /* 0x0000001982817c23 */ /* 0x000fe20008010065 */
[----:B------:R-:W-:-:S02]  /*2f10*/  FADD.FTZ R131, R148, -R131 ;  /* 0x8000008394837221 */ /* 0x000fc40000010000 */
[----:B------:R-:W-:Y:S01]  /*2f20*/  FMUL.FTZ R128, R128, UR24 ;  /* 0x0000001880807c20 */ /* 0x000fe20008410000 */
[----:B------:R-:W-:Y:S01]  /*2f30*/  FMUL.FTZ R129, R129, UR24 ;  /* 0x0000001881817c20 */ /* 0x000fe20008410000 */
[----:B------:R-:W-:Y:S01]  /*2f40*/  FFMA.FTZ R130, R131, UR25, R102 ;  /* 0x0000001983827c23 */ /* 0x000fe20008010066 */
[----:B------:R-:W-:Y:S02]  /*2f50*/  FFMA.FTZ R131, R150, UR6, R134 ;  /* 0x0000000696837c23 */ /* 0x000fe40008010086 */
[----:B------:R-:W-:Y:S01]  /*2f60*/  SEL R128, R128, RZ, P5 ;  /* 0x000000ff80807207 */ /* 0x000fe20002800000 */
[----:B------:R-:W-:Y:S01]  /*2f70*/  FMUL.FTZ R130, R130, UR24 ;  /* 0x0000001882827c20 */ /* 0x000fe20008410000 */
[----:B------:R-:W-:Y:S01]  /*2f80*/  LOP3.LUT P5, RZ, R8, 0xff00, RZ, 0xc0, !PT ;  /* 0x0000ff0008ff7812 */ /* 0x000fe200078ac0ff */
[----:B------:R-:W-:-:S03]  /*2f90*/  FADD.FTZ R132, R156, -R131 ;  /* 0x800000839c847221 */ /* 0x000fc60000010000 */
[----:B------:R-:W-:Y:S01]  /*2fa0*/  SEL R129, R129, RZ, P5 ;  /* 0x000000ff81817207 */ /* 0x000fe20002800000 */
[----:B------:R-:W-:Y:S01]  /*2fb0*/  FFMA.FTZ R131, R132, UR25, R103 ;  /* 0x0000001984837c23 */ /* 0x000fe20008010067 */
[----:B------:R-:W-:-:S03]  /*2fc0*/  LOP3.LUT P5, RZ, R8, 0xff0000, RZ, 0xc0, !PT ;  /* 0x00ff000008ff7812 */ /* 0x000fc600078ac0ff */
[----:B------:R-:W-:Y:S01]  /*2fd0*/  FMUL.FTZ R131, R131, UR24 ;  /* 0x0000001883837c20 */ /* 0x000fe20008410000 */
[----:B------:R-:W-:Y:S02]  /*2fe0*/  SEL R130, R130, RZ, P5 ;  /* 0x000000ff82827207 */ /* 0x000fe40002800000 */
[----:B------:R-:W-:-:S04]  /*2ff0*/  ISETP.GE.U32.AND P5, PT, R8, 0x1000000, PT ;  /* 0x010000000800780c */ /* 0x000fc80003fa6070 */
[----:B------:R-:W-:Y:S01]  /*3000*/  SEL R131, R131, RZ, P5 ;  /* 0x000000ff83837207 */ /* 0x000fe20002800000 */
[----:B------:R-:W-:Y:S08]  /*3010*/  BRA `(.L_x_3480) ;  /* 0x0000000800947947 */ /* 0x000ff00003800000 */
.L_x_3481:
        /* <DEDUP_REMOVED lines=25> */
.L_x_3477:
        /* <DEDUP_REMOVED lines=39> */
.L_x_3483:
        /* <DEDUP_REMOVED lines=11> */
[----:B------:R-:W-:Y:S01]  /*34d0*/  FMUL.FTZ R125, R121, UR24 ;  /* 0x00000018797d7c20 */ /* 0x000fe20008410000 */
[----:B------:R-:W-:Y:S01]  /*34e0*/  FFMA.FTZ R123, R150, UR6, R134 ;  /* 0x00000006967b7c23 */ /* 0x000fe20008010086 */
[----:B------:R-:W-:-:S02]  /*34f0*/  FMUL.FTZ R126, R122, UR24 ;  /* 0x000000187a7e7c20 */ /* 0x000fc40008410000 */
[----:B------:R-:W-:Y:S01]  /*3500*/  SEL R128, R124, RZ, P5 ;  /* 0x000000ff7c807207 */ /* 0x000fe20002800000 */
[----:B------:R-:W-:Y:S01]  /*3510*/  FADD.FTZ R123, R156, -R123 ;  /* 0x8000007b9c7b7221 */ /* 0x000fe20000010000 */
[----:B------:R-:W-:-:S03]  /*3520*/  LOP3.LUT P5, RZ, R9, 0xff, RZ, 0xc0, !PT ;  /* 0x000000ff09ff7812 */ /* 0x000fc600078ac0ff */
[----:B------:R-:W-:Y:S01]  /*3530*/  FMUL.FTZ R123, R123, UR25 ;  /* 0x000000197b7b7c20 */ /* 0x000fe20008410000 */
        /* <DEDUP_REMOVED lines=15> */
.L_x_3482:
        /* <DEDUP_REMOVED lines=14> */
[----:B------:R-:W-:-:S03]  /*3710*/  FFMA.FTZ R127, R127, UR25, R102 ;  /* 0x000000197f7f7c23 */ /* 0x000fc60008010066 */
[----:B------:R-:W-:Y:S01]  /*3720*/  SEL R128, R125, RZ, P5 ;  /* 0x000000ff7d807207 */ /* 0x000fe20002800000 */
[----:B------:R-:W-:Y:S01]  /*3730*/  FMUL.FTZ R127, R127, UR24 ;  /* 0x000000187f7f7c20 */ /* 0x000fe20008410000 */
        /* <DEDUP_REMOVED lines=19> */
.L_x_3484:
[--C-:B------:R-:W-:Y:S01]  /*3870*/  FFMA.FTZ R120, R0, UR6, R134.reuse ;  /* 0x0000000600787c23 */ /* 0x100fe20008010086 */
[----:B-----5:R-:W-:Y:S01]  /*3880*/  LOP3.LUT P5, RZ, R8, 0xff, RZ, 0xc0, !PT ;  /* 0x000000ff08ff7812 */ /* 0x020fe200078ac0ff */
[----:B------:R-:W-:Y:S02]  /*3890*/  FFMA.FTZ R123, R141, UR6, R134 ;  /* 0x000000068d7b7c23 */ /* 0x000fe40008010086 */
[----:B------:R-:W-:Y:S02]  /*38a0*/  FADD.FTZ R121, R23, -R120 ;  /* 0x8000007817797221 */ /* 0x000fe40000010000 */
[----:B------:R-:W-:Y:S02]  /*38b0*/  FADD.FTZ R123, R148, -R123 ;  /* 0x8000007b947b7221 */ /* 0x000fe40000010000 */
[----:B------:R-:W-:Y:S01]  /*38c0*/  FFMA.FTZ R120, R121, UR25, R100 ;  /* 0x0000001979787c23 */ /* 0x000fe20008010064 */
[----:B------:R-:W-:-:S03]  /*38d0*/  FFMA.FTZ R121, R25, UR6, R134 ;  /* 0x0000000619797c23 */ /* 0x000fc60008010086 */
[----:B------:R-:W-:Y:S01]  /*38e0*/  FMUL.FTZ R124, R120, UR24 ;  /* 0x00000018787c7c20 */ /* 0x000fe20008410000 */
[----:B------:R-:W-:-:S04]  /*38f0*/  FADD.FTZ R122, R32, -R121 ;  /* 0x80000079207a7221 */ /* 0x000fc80000010000 */
[----:B------:R-:W-:Y:S01]  /*3900*/  SEL R128, R124, RZ, P5 ;  /* 0x000000ff7c807207 */ /* 0x000fe20002800000 */
[----:B------:R-:W-:Y:S01]  /*3910*/  FFMA.FTZ R121, R122, UR25, R101 ;  /* 0x000000197a797c23 */ /* 0x000fe20008010065 */
[----:B------:R-:W-:Y:S01]  /*3920*/  LOP3.LUT P5, RZ, R9, 0xff, RZ, 0xc0, !PT ;  /* 0x000000ff09ff7812 */ /* 0x000fe200078ac0ff */
[----:B------:R-:W-:Y:S01]  /*3930*/  FFMA.FTZ R122, R123, UR25, R102 ;  /* 0x000000197b7a7c23 */ /* 0x000fe20008010066 */
[----:B------:R-:W-:Y:S01]  /*3940*/  FFMA.FTZ R123, R150, UR6, R134 ;  /* 0x00000006967b7c23 */ /* 0x000fe20008010086 */
[----:B------:R-:W-:Y:S01]  /*3950*/  FMUL.FTZ R125, R121, UR24 ;  /* 0x00000018797d7c20 */ /* 0x000fe20008410000 */
        /* <DEDUP_REMOVED lines=17> */
.L_x_3480:
[----:B------:R-:W-:Y:S01]  /*3a70*/  ISETP.NE.U32.AND P5, PT, RZ, UR4, PT ;  /* 0x00000004ff007c0c */ /* 0x000fe2000bfa5070 */
[----:B------:R-:W0:Y:S03]  /*3a80*/  LDC.64 R162, c[0x0][0x468] ;  /* 0x00011a00ffa27b82 */ /* 0x000e260000000a00 */
[----:B------:R-:W-:-:S13]  /*3a90*/  ISETP.NE.AND.EX P5, PT, RZ, UR5, PT, P5 ;  /* 0x00000005ff007c0c */ /* 0x000fda000bfa5350 */
[----:B------:R-:W1:Y:S02]  /*3aa0*/  @P5 LDC.64 R132, c[0x0][0x478] ;  /* 0x00011e00ff845b82 */ /* 0x000e640000000a00 */
[----:B-1----:R-:W-:-:S05]  /*3ab0*/  @P5 IMAD.WIDE.U32 R132, R10, 0x10, R132 ;  /* 0x000000100a845825 */ /* 0x002fca00078e0084 */
[----:B------:R0:W-:Y:S01]  /*3ac0*/  @P5 STG.E.128 desc[UR10][R132.64], R120 ;  /* 0x0000007884005986 */ /* 0x0001e2000c101d0a */
[----:B------:R-:W-:-:S04]  /*3ad0*/  ISETP.NE.U32.AND P5, PT, RZ, UR18, PT ;  /* 0x00000012ff007c0c */ /* 0x000fc8000bfa5070 */
[----:B------:R-:W-:-:S13]  /*3ae0*/  ISETP.NE.AND.EX P5, PT, RZ, UR19, PT, P5 ;  /* 0x00000013ff007c0c */ /* 0x000fda000bfa5350 */
[----:B------:R-:W1:Y:S01]  /*3af0*/  @P5 LDC.64 R136, c[0x0][0x470] ;  /* 0x00011c00ff885b82 */ /* 0x000e620000000a00 */
[----:B0-----:R-:W-:-:S05]  /*3b00*/  IMAD.WIDE.U32 R132, R10, 0x10, R162 ;  /* 0x000000100a847825 */ /* 0x001fca00078e00a2 */
[----:B------:R1:W-:Y:S02]  /*3b10*/  STG.E.128 desc[UR10][R132.64], R128 ;  /* 0x0000008084007986 */ /* 0x0003e4000c101d0a */
[C---:B-1----:R-:W-:Y:S01]  /*3b20*/  @P5 IMAD.WIDE.U32 R128, R10.reuse, 0x10, R136 ;  /* 0x000000100a805825 */ /* 0x042fe200078e0088 */
[----:B------:R-:W-:-:S04]  /*3b30*/  IADD3 R10, PT, PT, R10, 0x100, RZ ;  /* 0x000001000a0a7810 */ /* 0x000fc80007ffe0ff */
[----:B------:R0:W-:Y:S03]  /*3b40*/  @P5 STG.E.128 desc[UR10][R128.64], R124 ;  /* 0x0000007c80005986 */ /* 0x0001e6000c101d0a */
.L_x_3476:
[----:B------:R-:W-:Y:S05]  /*3b50*/  BSYNC.RECONVERGENT B0 ;  /* 0x0000000000007941 */ /* 0x000fea0003800200 */
.L_x_3475:
        /* <DEDUP_REMOVED lines=16> */
[----:B------:R-:W-:Y:S02]  /*3c60*/  FADD.FTZ R122, R31, -R122 ;  /* 0x8000007a1f7a7221 */ /* 0x000fe40000010000 */
[----:B------:R-:W-:Y:S01]  /*3c70*/  FADD.FTZ R132, R157, -R132 ;  /* 0x800000849d847221 */ /* 0x000fe20000010000 */
[----:B------:R-:W-:Y:S01]  /*3c80*/  FFMA.FTZ R120, R121, UR25, R40 ;  /* 0x0000001979787c23 */ /* 0x000fe20008010028 */
[----:B------:R-:W-:Y:S01]  /*3c90*/  FFMA.FTZ R121, R122, UR25, R41 ;  /* 0x000000197a797c23 */ /* 0x000fe20008010029 */
[----:B------:R-:W-:-:S02]  /*3ca0*/  FFMA.FTZ R122, R140, UR6, R134 ;  /* 0x000000068c7a7c23 */ /* 0x000fc40008010086 */
[----:B0-----:R-:W-:Y:S01]  /*3cb0*/  FMUL.FTZ R124, R120, UR24 ;  /* 0x00000018787c7c20 */ /* 0x001fe20008410000 */
        /* <DEDUP_REMOVED lines=22> */
.L_x_3489:
[--C-:B0-----:R-:W-:Y:S01]  /*3e20*/  FFMA.FTZ R125, R18, UR6, R134.reuse ;  /* 0x00000006127d7c23 */ /* 0x101fe20008010086 */
[--C-:B------:R-:W-:Y:S01]  /*3e30*/  FFMA.FTZ R126, R24, UR6, R134.reuse ;  /* 0x00000006187e7c23 */ /* 0x100fe20008010086 */
[----:B------:R-:W-:Y:S01]  /*3e40*/  LOP3.LUT P6, RZ, R6, 0xff, RZ, 0xc0, !PT ;  /* 0x000000ff06ff7812 */ /* 0x000fe200078cc0ff */
        /* <DEDUP_REMOVED lines=30> */
.L_x_3488:
        /* <DEDUP_REMOVED lines=14> */
[----:B0-----:R-:W-:Y:S01]  /*4110*/  FMUL.FTZ R124, R120, UR24 ;  /* 0x00000018787c7c20 */ /* 0x001fe20008410000 */
        /* <DEDUP_REMOVED lines=21> */
.L_x_3491:
[--C-:B0-----:R-:W-:Y:S01]  /*4270*/  FFMA.FTZ R125, R18, UR6, R134.reuse ;  /* 0x00000006127d7c23 */ /* 0x101fe20008010086 */
[--C-:B------:R-:W-:Y:S01]  /*4280*/  FFMA.FTZ R126, R24, UR6, R134.reuse ;  /* 0x00000006187e7c23 */ /* 0x100fe20008010086 */
[----:B------:R-:W-:Y:S01]  /*4290*/  LOP3.LUT P6, RZ, R6, 0xff, RZ, 0xc0, !PT ;  /* 0x000000ff06ff7812 */ /* 0x000fe200078cc0ff */
        /* <DEDUP_REMOVED lines=30> */
.L_x_3487:
        /* <DEDUP_REMOVED lines=28> */
[----:B------:R-:W-:-:S04]  /*4640*/  ISETP.GE.U32.AND P6, PT, R6, 0x1000000, PT ;  /* 0x010000000600780c */ /* 0x000fc80003fc6070 */
[----:B------:R-:W-:Y:S01]  /*4650*/  SEL R131, R131, RZ, P6 ;  /* 0x000000ff83837207 */ /* 0x000fe20003000000 */
[----:B------:R-:W-:Y:S08]  /*4660*/  BRA `(.L_x_3490) ;  /* 0x0000000400347947 */ /* 0x000ff00003800000 */
.L_x_3493:
        /* <DEDUP_REMOVED lines=22> */
[----:B------:R-:W-:-:S04]  /*47d0*/  ISETP.GE.U32.AND P6, PT, R6, 0x1000000, PT ;  /* 0x010000000600780c */ /* 0x000fc80003fc6070 */
[----:B------:R-:W-:Y:S01]  /*47e0*/  SEL R131, R132, RZ, P6 ;  /* 0x000000ff84837207 */ /* 0x000fe20003000000 */
[----:B------:R-:W-:Y:S08]  /*47f0*/  BRA `(.L_x_3490) ;  /* 0x0000000000d07947 */ /* 0x000ff00003800000 */
.L_x_3492:
        /* <DEDUP_REMOVED lines=28> */
.L_x_3494:
        /* <DEDUP_REMOVED lines=24> */
.L_x_3490:
[----:B------:R-:W0:Y:S01]  /*4b40*/  @UP0 LDCU.64 UR28, c[0x0][0x478] ;  /* 0x00008f00ff1c07ac */ /* 0x000e220008000a00 */
[----:B------:R-:W-:Y:S01]  /*4b50*/  PLOP3.LUT P6, PT, PT, PT, UP0, 0x80, 0x8 ;  /* 0x000000000008781c */ /* 0x000fe20003fcf008 */
[----:B------:R-:W-:Y:S01]  /*4b60*/  HFMA2 R133, -RZ, RZ, 0, 9.5367431640625e-07 ;  /* 0x00000010ff857431 */ /* 0x000fe200000001ff */
[----:B------:R-:W1:Y:S11]  /*4b70*/  @P5 LDC.64 R136, c[0x0][0x470] ;  /* 0x00011c00ff885b82 */ /* 0x000e760000000a00 */
[----:B0-----:R-:W-:Y:S01]  /*4b80*/  @P6 IMAD.WIDE.U32 R132, R10, R133, UR28 ;  /* 0x0000001c0a846e25 */ /* 0x001fe2000f8e0085 */
[----:B------:R-:W-:-:S13]  /*4b90*/  PLOP3.LUT P6, PT, PT, PT, UP0, 0x80, 0x8 ;  /* 0x000000000008781c */ /* 0x000fda0003fcf008 */
[----:B------:R0:W-:Y:S02]  /*4ba0*/  @P6 STG.E.128 desc[UR10][R132.64], R120 ;  /* 0x0000007884006986 */ /* 0x0001e4000c101d0a */
[----:B0-----:R-:W0:Y:S02]  /*4bb0*/  LDC.64 R132, c[0x0][0x468] ;  /* 0x00011a00ff847b82 */ /* 0x001e240000000a00 */
[----:B0-----:R-:W-:-:S05]  /*4bc0*/  IMAD.WIDE.U32 R132, R10, 0x10, R132 ;  /* 0x000000100a847825 */ /* 0x001fca00078e0084 */
[----:B------:R1:W-:Y:S02]  /*4bd0*/  STG.E.128 desc[UR10][R132.64], R128 ;  /* 0x0000008084007986 */ /* 0x0003e4000c101d0a */
[C---:B-1----:R-:W-:Y:S01]  /*4be0*/  @P5 IMAD.WIDE.U32 R128, R10.reuse, 0x10, R136 ;  /* 0x000000100a805825 */ /* 0x042fe200078e0088 */
[----:B------:R-:W-:-:S04]  /*4bf0*/  IADD3 R10, PT, PT, R10, 0x100, RZ ;  /* 0x000001000a0a7810 */ /* 0x000fc80007ffe0ff */
[----:B------:R1:W-:Y:S03]  /*4c00*/  @P5 STG.E.128 desc[UR10][R128.64], R124 ;  /* 0x0000007c80005986 */ /* 0x0003e6000c101d0a */
.L_x_3486:
[----:B------:R-:W-:Y:S05]  /*4c10*/  BSYNC.RECONVERGENT B0 ;  /* 0x0000000000007941 */ /* 0x000fea0003800200 */
.L_x_3485:
        /* <DEDUP_REMOVED lines=12> */
[----:B------:R-:W-:Y:S01]  /*4ce0*/  LOP3.LUT P6, RZ, R4, 0xff, RZ, 0xc0, !PT ;  /* 0x000000ff04ff7812 */ /* 0x000fe200078cc0ff */
[----:B------:R-:W-:Y:S02]  /*4cf0*/  FFMA.FTZ R123, R39, UR6, R134 ;  /* 0x00000006277b7c23 */ /* 0x000fe40008010086 */
[----:B------:R-:W-:Y:S02]  /*4d00*/  FADD.FTZ R121, R21, -R120 ;  /* 0x8000007815797221 */ /* 0x000fe40000010000 */
[----:B------:R-:W-:Y:S02]  /*4d10*/  FADD.FTZ R123, R146, -R123 ;  /* 0x8000007b927b7221 */ /* 0x000fe40000010000 */
[----:B------:R-:W-:Y:S01]  /*4d20*/  FFMA.FTZ R120, R121, UR25, R104 ;  /* 0x0000001979787c23 */ /* 0x000fe20008010068 */
[----:B------:R-:W-:-:S03]  /*4d30*/  FFMA.FTZ R121, R26, UR6, R134 ;  /* 0x000000061a797c23 */ /* 0x000fc60008010086 */
[----:B01----:R-:W-:Y:S01]  /*4d40*/  FMUL.FTZ R124, R120, UR24 ;  /* 0x00000018787c7c20 */ /* 0x003fe20008410000 */
        /* <DEDUP_REMOVED lines=25> */
.L_x_3499:
[--C-:B01----:R-:W-:Y:S01]  /*4ee0*/  FFMA.FTZ R124, R17, UR6, R134.reuse ;  /* 0x00000006117c7c23 */ /* 0x103fe20008010086 */
[----:B------:R-:W-:Y:S01]  /*4ef0*/  LOP3.LUT P6, RZ, R4, 0xff, RZ, 0xc0, !PT ;  /* 0x000000ff04ff7812 */ /* 0x000fe200078cc0ff */
[----:B------:R-:W-:Y:S02]  /*4f00*/  FFMA.FTZ R127, R39, UR6, R134 ;  /* 0x00000006277f7c23 */ /* 0x000fe40008010086 */
[----:B------:R-:W-:Y:S02]  /*4f10*/  FADD.FTZ R125, R21, -R124 ;  /* 0x8000007c157d7221 */ /* 0x000fe40000010000 */
[----:B------:R-:W-:Y:S02]  /*4f20*/  FADD.FTZ R127, R146, -R127 ;  /* 0x8000007f927f7221 */ /* 0x000fe40000010000 */
[----:B------:R-:W-:Y:S02]  /*4f30*/  FFMA.FTZ R125, R125, UR25, R104 ;  /* 0x000000197d7d7c23 */ /* 0x000fe40008010068 */
[----:B------:R-:W-:-:S02]  /*4f40*/  FFMA.FTZ R127, R127, UR25, R106 ;  /* 0x000000197f7f7c23 */ /* 0x000fc4000801006a */
[----:B------:R-:W-:Y:S02]  /*4f50*/  FMUL.FTZ R125, R125, UR24 ;  /* 0x000000187d7d7c20 */ /* 0x000fe40008410000 */
[----:B------:R-:W-:-:S03]  /*4f60*/  FMUL.FTZ R127, R127, UR24 ;  /* 0x000000187f7f7c20 */ /* 0x000fc60008410000 */
        /* <DEDUP_REMOVED lines=24> */
.L_x_3498:
        /* <DEDUP_REMOVED lines=13> */
[----:B01----:R-:W-:Y:S01]  /*51c0*/  FMUL.FTZ R124, R120, UR24 ;  /* 0x00000018787c7c20 */ /* 0x003fe20008410000 */
        /* <DEDUP_REMOVED lines=22> */
.L_x_3501:
[--C-:B01----:R-:W-:Y:S01]  /*5330*/  FFMA.FTZ R124, R17, UR6, R134.reuse ;  /* 0x00000006117c7c23 */ /* 0x103fe20008010086 */
        /* <DEDUP_REMOVED lines=26> */
[----:B------:R-:W-:-:S04]  /*54e0*/  FMUL.FTZ R127, R127, UR25 ;  /* 0x000000197f7f7c20 */ /* 0x000fc80008410000 */
[----:B------:R-:W-:-:S05]  /*54f0*/  FMUL.FTZ R127, R127, UR24 ;  /* 0x000000187f7f7c20 */ /* 0x000fca0008410000 */
[----:B------:R-:W-:Y:S02]  /*5500*/  SEL R131, R127, RZ, P6 ;  /* 0x000000ff7f837207 */ /* 0x000fe40003000000 */
[----:B------:R-:W-:-:S04]  /*5510*/  ISETP.GE.U32.AND P6, PT, R5, 0x1000000, PT ;  /* 0x010000000500780c */ /* 0x000fc80003fc6070 */
[----:B------:R-:W-:Y:S01]  /*5520*/  SEL R127, R127, RZ, P6 ;  /* 0x000000ff7f7f7207 */ /* 0x000fe20003000000 */
[----:B------:R-:W-:Y:S08]  /*5530*/  BRA `(.L_x_3500) ;  /* 0x0000000400b07947 */ /* 0x000ff00003800000 */
.L_x_3497:
        /* <DEDUP_REMOVED lines=10> */
[----:B------:R-:W-:-:S03]  /*55e0*/  FADD.FTZ R123, R146, -R123 ;  /* 0x8000007b927b7221 */ /* 0x000fc60000010000 */
[----:B------:R-:W-:Y:S01]  /*55f0*/  FFMA.FTZ R120, R121, UR25, R104 ;  /* 0x0000001979787c23 */ /* 0x000fe20008010068 */
[----:B------:R-:W-:-:S03]  /*5600*/  FFMA.FTZ R121, R26, UR6, R134 ;  /* 0x000000061a797c23 */ /* 0x000fc60008010086 */
[----:B01----:R-:W-:Y:S01]  /*5610*/  FMUL.FTZ R128, R120, UR24 ;  /* 0x0000001878807c20 */ /* 0x003fe20008410000 */
[----:B------:R-:W-:-:S04]  /*5620*/  FADD.FTZ R122, R30, -R121 ;  /* 0x800000791e7a7221 */ /* 0x000fc80000010000 */
[----:B------:R-:W-:Y:S01]  /*5630*/  FFMA.FTZ R121, R122, UR25, R105 ;  /* 0x000000197a797c23 */ /* 0x000fe20008010069 */
[----:B------:R-:W-:Y:S01]  /*5640*/  FFMA.FTZ R122, R123, UR25, R106 ;  /* 0x000000197b7a7c23 */ /* 0x000fe2000801006a */
[----:B------:R-:W-:Y:S01]  /*5650*/  FFMA.FTZ R123, R152, UR6, R134 ;  /* 0x00000006987b7c23 */ /* 0x000fe20008010086 */
[----:B------:R-:W-:Y:S01]  /*5660*/  SEL R128, R128, RZ, P6 ;  /* 0x000000ff80807207 */ /* 0x000fe20003000000 */
[----:B------:R-:W-:Y:S01]  /*5670*/  FMUL.FTZ R129, R121, UR24 ;  /* 0x0000001879817c20 */ /* 0x000fe20008410000 */
[----:B------:R-:W-:Y:S01]  /*5680*/  LOP3.LUT P6, RZ, R4, 0xff00, RZ, 0xc0, !PT ;  /* 0x0000ff0004ff7812 */ /* 0x000fe200078cc0ff */
[----:B------:R-:W-:Y:S01]  /*5690*/  FADD.FTZ R132, R158, -R123 ;  /* 0x8000007b9e847221 */ /* 0x000fe20000010000 */
[----:B------:R-:W-:Y:S02]  /*56a0*/  FMUL.FTZ R130, R122, UR24 ;  /* 0x000000187a827c20 */ /* 0x000fe40008410000 */
        /* <DEDUP_REMOVED lines=8> */
.L_x_3503:
        /* <DEDUP_REMOVED lines=25> */
.L_x_3502:
        /* <DEDUP_REMOVED lines=9> */
[----:B------:R-:W-:Y:S02]  /*5950*/  FADD.FTZ R123, R146, -R123 ;  /* 0x8000007b927b7221 */ /* 0x000fe40000010000 */
[----:B------:R-:W-:Y:S01]  /*5960*/  FMUL.FTZ R120, R120, UR25 ;  /* 0x0000001978787c20 */ /* 0x000fe20008410000 */
[----:B------:R-:W-:Y:S01]  /*5970*/  FMUL.FTZ R121, R121, UR25 ;  /* 0x0000001979797c20 */ /* 0x000fe20008410000 */
[----:B------:R-:W-:Y:S01]  /*5980*/  FMUL.FTZ R122, R123, UR25 ;  /* 0x000000197b7a7c20 */ /* 0x000fe20008410000 */
[----:B------:R-:W-:Y:S01]  /*5990*/  FFMA.FTZ R123, R152, UR6, R134 ;  /* 0x00000006987b7c23 */ /* 0x000fe20008010086 */
[----:B01----:R-:W-:Y:S01]  /*59a0*/  FMUL.FTZ R128, R120, UR24 ;  /* 0x0000001878807c20 */ /* 0x003fe20008410000 */
        /* <DEDUP_REMOVED lines=13> */
.L_x_3504:
[--C-:B01----:R-:W-:Y:S01]  /*5a80*/  FFMA.FTZ R128, R17, UR6, R134.reuse ;  /* 0x0000000611807c23 */ /* 0x103fe20008010086 */
        /* <DEDUP_REMOVED lines=8> */
[----:B------:R-:W-:-:S02]  /*5b10*/  FMUL.FTZ R131, R131, UR25 ;  /* 0x0000001983837c20 */ /* 0x000fc40008410000 */
[----:B------:R-:W-:Y:S01]  /*5b20*/  FMUL.FTZ R128, R128, UR24 ;  /* 0x0000001880807c20 */ /* 0x000fe20008410000 */
[----:B------:R-:W-:Y:S01]  /*5b30*/  FMUL.FTZ R129, R129, UR24 ;  /* 0x0000001881817c20 */ /* 0x000fe20008410000 */
[----:B------:R-:W-:-:S03]  /*5b40*/  FMUL.FTZ R131, R131, UR24 ;  /* 0x0000001883837c20 */ /* 0x000fc60008410000 */
        /* <DEDUP_REMOVED lines=10> */
[----:B------:R-:W-:-:S07]  /*5bf0*/  SEL R131, R131, RZ, P6 ;  /* 0x000000ff83837207 */ /* 0x000fce0003000000 */
.L_x_3500:
[----:B------:R-:W0:Y:S01]  /*5c00*/  @UP0 LDCU.64 UR28, c[0x0][0x478] ;  /* 0x00008f00ff1c07ac */ /* 0x000e220008000a00 */
[----:B------:R-:W-:Y:S01]  /*5c10*/  PLOP3.LUT P6, PT, PT, PT, UP0, 0x80, 0x8 ;  /* 0x000000000008781c */ /* 0x000fe20003fcf008 */
[----:B------:R-:W1:Y:S01]  /*5c20*/  @P5 LDC.64 R136, c[0x0][0x470] ;  /* 0x00011c00ff885b82 */ /* 0x000e620000000a00 */
[----:B------:R-:W-:-:S11]  /*5c30*/  MOV R133, 0x10 ;  /* 0x0000001000857802 */ /* 0x000fd60000000f00 */
        /* <DEDUP_REMOVED lines=9> */
.L_x_3496:
[----:B------:R-:W-:Y:S05]  /*5cd0*/  BSYNC.RECONVERGENT B0 ;  /* 0x0000000000007941 */ /* 0x000fea0003800200 */
.L_x_3495:
        /* <DEDUP_REMOVED lines=21> */
[----:B012---:R-:W-:Y:S01]  /*5e30*/  FMUL.FTZ R124, R120, UR24 ;  /* 0x00000018787c7c20 */ /* 0x007fe20008410000 */
        /* <DEDUP_REMOVED lines=22> */
.L_x_3509:
[--C-:B012---:R-:W-:Y:S01]  /*5fa0*/  FFMA.FTZ R125, R16, UR6, R134.reuse ;  /* 0x00000006107d7c23 */ /* 0x107fe20008010086 */
        /* <DEDUP_REMOVED lines=32> */
.L_x_3508:
        /* <DEDUP_REMOVED lines=14> */
[----:B012---:R-:W-:Y:S01]  /*6290*/  FMUL.FTZ R124, R120, UR24 ;  /* 0x00000018787c7c20 */ /* 0x007fe20008410000 */
        /* <DEDUP_REMOVED lines=21> */
.L_x_3511:
[--C-:B012---:R-:W-:Y:S01]  /*63f0*/  FFMA.FTZ R125, R16, UR6, R134.reuse ;  /* 0x00000006107d7c23 */ /* 0x107fe20008010086 */
        /* <DEDUP_REMOVED lines=32> */
.L_x_3507:
        /* <DEDUP_REMOVED lines=31> */
.L_x_3513:
        /* <DEDUP_REMOVED lines=25> */
.L_x_3512:
        /* <DEDUP_REMOVED lines=28> */
.L_x_3514:
        /* <DEDUP_REMOVED lines=24> */
.L_x_3510:
        /* <DEDUP_REMOVED lines=13> */
.L_x_3506:
[----:B------:R-:W-:Y:S05]  /*6d90*/  BSYNC.RECONVERGENT B0 ;  /* 0x0000000000007941 */ /* 0x000fea0003800200 */
.L_x_3505:
        /* <DEDUP_REMOVED lines=18> */
[----:B0123--:R-:W-:Y:S01]  /*6ec0*/  FMUL.FTZ R124, R120, UR24 ;  /* 0x00000018787c7c20 */ /* 0x00ffe20008410000 */
        /* <DEDUP_REMOVED lines=25> */
.L_x_3519:
[--C-:B0123--:R-:W-:Y:S01]  /*7060*/  FFMA.FTZ R124, R15, UR6, R134.reuse ;  /* 0x000000060f7c7c23 */ /* 0x10ffe20008010086 */
        /* <DEDUP_REMOVED lines=32> */
.L_x_3518:
        /* <DEDUP_REMOVED lines=13> */
[----:B0123--:R-:W-:Y:S01]  /*7340*/  FMUL.FTZ R124, R120, UR24 ;  /* 0x00000018787c7c20 */ /* 0x00ffe20008410000 */
        /* <DEDUP_REMOVED lines=22> */
.L_x_3521:
[--C-:B0123--:R-:W-:Y:S01]  /*74b0*/  FFMA.FTZ R124, R15, UR6, R134.reuse ;  /* 0x000000060f7c7c23 */ /* 0x10ffe20008010086 */
        /* <DEDUP_REMOVED lines=32> */
.L_x_3517:
        /* <DEDUP_REMOVED lines=13> */
[----:B0123--:R-:W-:Y:S01]  /*7790*/  FMUL.FTZ R128, R120, UR24 ;  /* 0x0000001878807c20 */ /* 0x00ffe20008410000 */
        /* <DEDUP_REMOVED lines=17> */
.L_x_3523:
        /* <DEDUP_REMOVED lines=25> */
.L_x_3522:
        /* <DEDUP_REMOVED lines=14> */
[----:B0123--:R-:W-:Y:S01]  /*7b20*/  FMUL.FTZ R128, R120, UR24 ;  /* 0x0000001878807c20 */ /* 0x00ffe20008410000 */
        /* <DEDUP_REMOVED lines=13> */
.L_x_3524:
[--C-:B0123--:R-:W-:Y:S01]  /*7c00*/  FFMA.FTZ R128, R15, UR6, R134.reuse ;  /* 0x000000060f807c23 */ /* 0x10ffe20008010086 */
        /* <DEDUP_REMOVED lines=23> */
.L_x_3520:
        /* <DEDUP_REMOVED lines=13> */
.L_x_3516:
[----:B------:R-:W-:Y:S05]  /*7e50*/  BSYNC.RECONVERGENT B0 ;  /* 0x0000000000007941 */ /* 0x000fea0003800200 */
.L_x_3515:
        /* <DEDUP_REMOVED lines=12> */
[----:B------:R-:W-:Y:S01]  /*7f20*/  FFMA.FTZ R120, R29, UR6, R134 ;  /* 0x000000061d787c23 */ /* 0x000fe20008010086 */
[----:B------:R-:W-:-:S03]  /*7f30*/  LOP3.LUT P6, RZ, R14, 0xff, RZ, 0xc0, !PT ;  /* 0x000000ff0eff7812 */ /* 0x000fc600078cc0ff */
[----:B------:R-:W-:-:S04]  /*7f40*/  FADD.FTZ R121, R35, -R120 ;  /* 0x8000007823797221 */ /* 0x000fc80000010000 */
[----:B------:R-:W-:Y:S01]  /*7f50*/  FFMA.FTZ R120, R121, UR25, R116 ;  /* 0x0000001979787c23 */ /* 0x000fe20008010074 */
[----:B------:R-:W-:-:S03]  /*7f60*/  FFMA.FTZ R121, R36, UR6, R134 ;  /* 0x0000000624797c23 */ /* 0x000fc60008010086 */
[----:B01234-:R-:W-:Y:S01]  /*7f70*/  FMUL.FTZ R124, R120, UR24 ;  /* 0x00000018787c7c20 */ /* 0x01ffe20008410000 */
[----:B------:R-:W-:-:S04]  /*7f80*/  FADD.FTZ R122, R142, -R121 ;  /* 0x800000798e7a7221 */ /* 0x000fc80000010000 */
[----:B------:R-:W-:Y:S01]  /*7f90*/  SEL R128, R124, RZ, P6 ;  /* 0x000000ff7c807207 */ /* 0x000fe20003000000 */
[----:B------:R-:W-:Y:S01]  /*7fa0*/  FFMA.FTZ R121, R122, UR25, R117 ;  /* 0x000000197a797c23 */ /* 0x000fe20008010075 */
[----:B------:R-:W-:Y:S01]  /*7fb0*/  LOP3.LUT P6, RZ, R13, 0xff, RZ, 0xc0, !PT ;  /* 0x000000ff0dff7812 */ /* 0x000fe200078cc0ff */
[--C-:B------:R-:W-:Y:S01]  /*7fc0*/  FFMA.FTZ R122, R143, UR6, R134.reuse ;  /* 0x000000068f7a7c23 */ /* 0x100fe20008010086 */
[----:B------:R-:W-:Y:S01]  /*7fd0*/  FFMA.FTZ R134, R155, UR6, R134 ;  /* 0x000000069b867c23 */ /* 0x000fe20008010086 */
[----:B------:R-:W-:Y:S01]  /*7fe0*/  FMUL.FTZ R125, R121, UR24 ;  /* 0x00000018797d7c20 */ /* 0x000fe20008410000 */
[----:B------:R-:W-:Y:S01]  /*7ff0*/  SEL R124, R124, RZ, P6 ;  /* 0x000000ff7c7c7207 */ /* 0x000fe20003000000 */
[----:B------:R-:W-:Y:S01]  /*8000*/  FADD.FTZ R123, R149, -R122 ;  /* 0x8000007a957b7221 */ /* 0x000fe20000010000 */
[----:B------:R-:W-:Y:S01]  /*8010*/  LOP3.LUT P6, RZ, R14, 0xff00, RZ, 0xc0, !PT ;  /* 0x0000ff000eff7812 */ /* 0x000fe200078cc0ff */
[----:B------:R-:W-:Y:S02]  /*8020*/  FADD.FTZ R134, R161, -R134 ;  /* 0x80000086a1867221 */ /* 0x000fe40000010000 */
[----:B------:R-:W-:Y:S01]  /*8030*/  FFMA.FTZ R122, R123, UR25, R118 ;  /* 0x000000197b7a7c23 */ /* 0x000fe20008010076 */
[----:B------:R-:W-:Y:S01]  /*8040*/  SEL R129, R125, RZ, P6 ;  /* 0x000000ff7d817207 */ /* 0x000fe20003000000 */
[----:B------:R-:W-:Y:S01]  /*8050*/  FFMA.FTZ R123, R134, UR25, R119 ;  /* 0x00000019867b7c23 */ /* 0x000fe20008010077 */
[----:B------:R-:W-:Y:S01]  /*8060*/  LOP3.LUT P6, RZ, R13, 0xff00, RZ, 0xc0, !PT ;  /* 0x0000ff000dff7812 */ /* 0x000fe200078cc0ff */
[----:B------:R-:W-:-:S02]  /*8070*/  FMUL.FTZ R126, R122, UR24 ;  /* 0x000000187a7e7c20 */ /* 0x000fc40008410000 */
        /* <DEDUP_REMOVED lines=11> */
.L_x_3529:
[----:B01234-:R-:W-:Y:S01]  /*8130*/  FFMA.FTZ R124, R29, UR6, R134 ;  /* 0x000000061d7c7c23 */ /* 0x01ffe20008010086 */
        /* <DEDUP_REMOVED lines=32> */
.L_x_3528:
        /* <DEDUP_REMOVED lines=15> */
[----:B01234-:R-:W-:Y:S01]  /*8430*/  FMUL.FTZ R124, R120, UR24 ;  /* 0x00000018787c7c20 */ /* 0x01ffe20008410000 */
        /* <DEDUP_REMOVED lines=20> */
.L_x_3531:
[--C-:B01234-:R-:W-:Y:S01]  /*8580*/  FFMA.FTZ R124, R29, UR6, R134.reuse ;  /* 0x000000061d7c7c23 */ /* 0x11ffe20008010086 */
        /* <DEDUP_REMOVED lines=32> */
.L_x_3527:
        /* <DEDUP_REMOVED lines=13> */
[----:B------:R-:W-:Y:S01]  /*8860*/  FFMA.FTZ R121, R122, UR25, R117 ;  /* 0x000000197a797c23 */ /* 0x000fe20008010075 */
[--C-:B------:R-:W-:Y:S01]  /*8870*/  FFMA.FTZ R122, R143, UR6, R134.reuse ;  /* 0x000000068f7a7c23 */ /* 0x100fe20008010086 */
[----:B------:R-:W-:Y:S01]  /*8880*/  FFMA.FTZ R134, R155, UR6, R134 ;  /* 0x000000069b867c23 */ /* 0x000fe20008010086 */
[----:B------:R-:W-:Y:S01]  /*8890*/  SEL R128, R128, RZ, P6 ;  /* 0x000000ff80807207 */ /* 0x000fe20003000000 */
[----:B------:R-:W-:Y:S01]  /*88a0*/  FMUL.FTZ R129, R121, UR24 ;  /* 0x0000001879817c20 */ /* 0x000fe20008410000 */
        /* <DEDUP_REMOVED lines=8> */
[----:B------:R-:W-:-:S03]  /*8930*/  FMUL.FTZ R131, R123, UR24 ;  /* 0x000000187b837c20 */ /* 0x000fc60008410000 */
[----:B------:R-:W-:Y:S02]  /*8940*/  SEL R130, R130, RZ, P6 ;  /* 0x000000ff82827207 */ /* 0x000fe40003000000 */
[----:B------:R-:W-:-:S04]  /*8950*/  ISETP.GE.U32.AND P6, PT, R14, 0x1000000, PT ;  /* 0x010000000e00780c */ /* 0x000fc80003fc6070 */
[----:B------:R-:W-:Y:S01]  /*8960*/  SEL R131, R131, RZ, P6 ;  /* 0x000000ff83837207 */ /* 0x000fe20003000000 */
[----:B------:R-:W-:Y:S08]  /*8970*/  BRA `(.L_x_3530) ;  /* 0x0000000400347947 */ /* 0x000ff00003800000 */
.L_x_3533:
[----:B01234-:R-:W-:Y:S01]  /*8980*/  FFMA.FTZ R128, R155, UR6, R134 ;  /* 0x000000069b807c23 */ /* 0x01ffe20008010086 */
[----:B------:R-:W-:-:S03]  /*8990*/  ISETP.GE.U32.AND P6, PT, R14, 0x1000000, PT ;  /* 0x010000000e00780c */ /* 0x000fc60003fc6070 */
[----:B------:R-:W-:-:S04]  /*89a0*/  FADD.FTZ R128, R161, -R128 ;  /* 0x80000080a1807221 */ /* 0x000fc80000010000 */
[----:B------:R-:W-:-:S04]  /*89b0*/  FFMA.FTZ R128, R128, UR25, R119 ;  /* 0x0000001980807c23 */ /* 0x000fc80008010077 */
[----:B------:R-:W-:-:S05]  /*89c0*/  FMUL.FTZ R128, R128, UR24 ;  /* 0x0000001880807c20 */ /* 0x000fca0008410000 */
[----:B------:R-:W-:Y:S01]  /*89d0*/  SEL R131, R128, RZ, P6 ;  /* 0x000000ff80837207 */ /* 0x000fe20003000000 */
[----:B------:R-:W-:Y:S01]  /*89e0*/  FFMA.FTZ R128, R29, UR6, R134 ;  /* 0x000000061d807c23 */ /* 0x000fe20008010086 */
[----:B------:R-:W-:-:S03]  /*89f0*/  LOP3.LUT P6, RZ, R14, 0xff, RZ, 0xc0, !PT ;  /* 0x000000ff0eff7812 */ /* 0x000fc600078cc0ff */
[----:B------:R-:W-:-:S04]  /*8a00*/  FADD.FTZ R129, R35, -R128 ;  /* 0x8000008023817221 */ /* 0x000fc80000010000 */
[----:B------:R-:W-:-:S04]  /*8a10*/  FFMA.FTZ R129, R129, UR25, R116 ;  /* 0x0000001981817c23 */ /* 0x000fc80008010074 */
[----:B------:R-:W-:-:S05]  /*8a20*/  FMUL.FTZ R129, R129, UR24 ;  /* 0x0000001881817c20 */ /* 0x000fca0008410000 */
        /* <DEDUP_REMOVED lines=14> */
.L_x_3532:
        /* <DEDUP_REMOVED lines=15> */
[----:B01234-:R-:W-:Y:S01]  /*8c00*/  FMUL.FTZ R128, R120, UR24 ;  /* 0x0000001878807c20 */ /* 0x01ffe20008410000 */
        /* <DEDUP_REMOVED lines=12> */
.L_x_3534:
[--C-:B01234-:R-:W-:Y:S01]  /*8cd0*/  FFMA.FTZ R128, R155, UR6, R134.reuse ;  /* 0x000000069b807c23 */ /* 0x11ffe20008010086 */
[----:B------:R-:W-:Y:S01]  /*8ce0*/  ISETP.GE.U32.AND P6, PT, R14, 0x1000000, PT ;  /* 0x010000000e00780c */ /* 0x000fe20003fc6070 */
[----:B------:R-:W-:Y:S02]  /*8cf0*/  FFMA.FTZ R129, R36, UR6, R134 ;  /* 0x0000000624817c23 */ /* 0x000fe40008010086 */
[----:B------:R-:W-:Y:S02]  /*8d00*/  FADD.FTZ R128, R161, -R128 ;  /* 0x80000080a1807221 */ /* 0x000fe40000010000 */
[----:B------:R-:W-:Y:S02]  /*8d10*/  FADD.FTZ R129, R142, -R129 ;  /* 0x800000818e817221 */ /* 0x000fe40000010000 */
[----:B------:R-:W-:Y:S02]  /*8d20*/  FMUL.FTZ R128, R128, UR25 ;  /* 0x0000001980807c20 */ /* 0x000fe40008410000 */
[----:B------:R-:W-:-:S02]  /*8d30*/  FMUL.FTZ R129, R129, UR25 ;  /* 0x0000001981817c20 */ /* 0x000fc40008410000 */
[----:B------:R-:W-:Y:S02]  /*8d40*/  FMUL.FTZ R128, R128, UR24 ;  /* 0x0000001880807c20 */ /* 0x000fe40008410000 */
[----:B------:R-:W-:-:S03]  /*8d50*/  FMUL.FTZ R129, R129, UR24 ;  /* 0x0000001881817c20 */ /* 0x000fc60008410000 */
        /* <DEDUP_REMOVED lines=12> */
[----:B------:R-:W-:Y:S02]  /*8e20*/  SEL R129, R129, RZ, P6 ;  /* 0x000000ff81817207 */ /* 0x000fe40003000000 */
[----:B------:R-:W-:-:S04]  /*8e30*/  LOP3.LUT P6, RZ, R14, 0xff0000, RZ, 0xc0, !PT ;  /* 0x00ff00000eff7812 */ /* 0x000fc800078cc0ff */
[----:B------:R-:W-:-:S09]  /*8e40*/  SEL R130, R134, RZ, P6 ;  /* 0x000000ff86827207 */ /* 0x000fd20003000000 */
.L_x_3530:
        /* <DEDUP_REMOVED lines=10> */
[----:B-1----:R-:W-:-:S05]  /*8ef0*/  @P5 IMAD.WIDE.U32 R128, R10, 0x10, R134 ;  /* 0x000000100a805825 */ /* 0x002fca00078e0086 */
[----:B------:R0:W-:Y:S02]  /*8f00*/  @P5 STG.E.128 desc[UR10][R128.64], R124 ;  /* 0x0000007c80005986 */ /* 0x0001e4000c101d0a */
.L_x_3526:
[----:B------:R-:W-:Y:S05]  /*8f10*/  BSYNC.RECONVERGENT B0 ;  /* 0x0000000000007941 */ /* 0x000fea0003800200 */
.L_x_3525:
[----:B------:R-:W-:Y:S01]  /*8f20*/  UPLOP3.LUT UP1, UPT, UPT, UPT, UP1, 0x40, 0x4 ;  /* 0x000000000004789c */ /* 0x000fe20003f2e810 */
[----:B------:R-:W-:Y:S10]  /*8f30*/  BRA.U !UP3, `(.L_x_3535) ;  /* 0xffffff790bfc7547 */ /* 0x000ff4000b83ffff */
.L_x_3460:
[----:B------:R-:W0:Y:S01]  /*8f40*/  S2UR UR4, SR_CTAID.X ;  /* 0x00000000000479c3 */ /* 0x000e220000002500 */
[----:B------:R-:W-:Y:S01]  /*8f50*/  BSSY.RECONVERGENT B0, `(.L_x_3536) ;  /* 0x0000012000007945 */ /* 0x000fe20003800200 */
[----:B0-----:R-:W-:-:S06]  /*8f60*/  UIMAD UR4, UR4, UR8, URZ ;  /* 0x00000008040472a4 */ /* 0x001fcc000f8e02ff */
[----:B------:R-:W-:-:S04]  /*8f70*/  MOV R11, UR4 ;  /* 0x00000004000b7c02 */ /* 0x000fc80008000f00 */
[----:B------:R-:W-:Y:S01]  /*8f80*/  LEA.HI R11, R11, R138, RZ, 0x1e ;  /* 0x0000008a0b0b7211 */ /* 0x000fe200078ff0ff */
[----:B------:R-:W-:Y:S06]  /*8f90*/  @!P0 BRA `(.L_x_3537) ;  /* 0x0000000000348947 */ /* 0x000fec0003800000 */
[----:B------:R-:W0:Y:S08]  /*8fa0*/  LDC.64 R2, c[0x0][0x440] ;  /* 0x00011000ff027b82 */ /* 0x000e300000000a00 */
[----:B------:R-:W1:Y:S08]  /*8fb0*/  LDC.64 R4, c[0x0][0x448] ;  /* 0x00011200ff047b82 */ /* 0x000e700000000a00 */
[----:B---3--:R-:W3:Y:S08]  /*8fc0*/  LDC.64 R6, c[0x0][0x450] ;  /* 0x00011400ff067b82 */ /* 0x008ef00000000a00 */
[----:B-----5:R-:W2:Y:S01]  /*8fd0*/  LDC.64 R8, c[0x0][0x458] ;  /* 0x00011600ff087b82 */ /* 0x020ea20000000a00 */
[----:B0-----:R-:W-:-:S05]  /*8fe0*/  IMAD.WIDE.U32 R2, R11, 0x10, R2 ;  /* 0x000000100b027825 */ /* 0x001fca00078e0002 */
[----:B------:R0:W-:Y:S01]  /*8ff0*/  STG.E.128 desc[UR10][R2.64], R176 ;  /* 0x000000b002007986 */ /* 0x0001e2000c101d0a */
[----:B-1----:R-:W-:-:S05]  /*9000*/  IMAD.WIDE.U32 R4, R11, 0x10, R4 ;  /* 0x000000100b047825 */ /* 0x002fca00078e0004 */
[----:B------:R0:W-:Y:S01]  /*9010*/  STG.E.128 desc[UR10][R4.64], R204 ;  /* 0x000000cc04007986 */ /* 0x0001e2000c101d0a */
[----:B---3--:R-:W-:-:S05]  /*9020*/  IMAD.WIDE.U32 R6, R11, 0x10, R6 ;  /* 0x000000100b067825 */ /* 0x008fca00078e0006 */
[----:B------:R0:W-:Y:S01]  /*9030*/  STG.E.128 desc[UR10][R6.64], R76 ;  /* 0x0000004c06007986 */ /* 0x0001e2000c101d0a */
[C---:B--2---:R-:W-:Y:S01]  /*9040*/  IMAD.WIDE.U32 R8, R11.reuse, 0x10, R8 ;  /* 0x000000100b087825 */ /* 0x044fe200078e0008 */
[----:B------:R-:W-:-:S04]  /*9050*/  IADD3 R11, PT, PT, R11, 0x100, RZ ;  /* 0x000001000b0b7810 */ /* 0x000fc80007ffe0ff */
[----:B------:R0:W-:Y:S03]  /*9060*/  STG.E.128 desc[UR10][R8.64], R52 ;  /* 0x0000003408007986 */ /* 0x0001e6000c101d0a */
.L_x_3537:
[----:B------:R-:W-:Y:S05]  /*9070*/  BSYNC.RECONVERGENT B0 ;  /* 0x0000000000007941 */ /* 0x000fea0003800200 */
.L_x_3536:
[----:B------:R-:W-:Y:S04]  /*9080*/  BSSY.RECONVERGENT B0, `(.L_x_3538) ;  /* 0x000000f000007945 */ /* 0x000fe80003800200 */
[----:B------:R-:W-:Y:S05]  /*9090*/  @!P1 BRA `(.L_x_3539) ;  /* 0x0000000000349947 */ /* 0x000fea0003800000 */
[----:B0-----:R-:W0:Y:S08]  /*90a0*/  LDC.64 R2, c[0x0][0x440] ;  /* 0x00011000ff027b82 */ /* 0x001e300000000a00 */
        /* <DEDUP_REMOVED lines=12> */
.L_x_3539:
[----:B------:R-:W-:Y:S05]  /*9170*/  BSYNC.RECONVERGENT B0 ;  /* 0x0000000000007941 */ /* 0x000fea0003800200 */
.L_x_3538:
        /* <DEDUP_REMOVED lines=15> */
.L_x_3541:
[----:B------:R-:W-:Y:S05]  /*9270*/  BSYNC.RECONVERGENT B0 ;  /* 0x0000000000007941 */ /* 0x000fea0003800200 */
.L_x_3540:
        /* <DEDUP_REMOVED lines=15> */
.L_x_3543:
[----:B------:R-:W-:Y:S05]  /*9370*/  BSYNC.RECONVERGENT B0 ;  /* 0x0000000000007941 */ /* 0x000fea0003800200 */
.L_x_3542:
        /* <DEDUP_REMOVED lines=15> */
.L_x_3545:
[----:B------:R-:W-:Y:S05]  /*9470*/  BSYNC.RECONVERGENT B0 ;  /* 0x0000000000007941 */ /* 0x000fea0003800200 */
.L_x_3544:
[----:B------:R-:W-:-:S13]  /*9480*/  ISETP.NE.AND P0, PT, R203, RZ, PT ;  /* 0x000000ffcb00720c */ /* 0x000fda0003f05270 */
[----:B------:R-:W-:Y:S05]  /*9490*/  @!P0 EXIT ;  /* 0x000000000000894d */ /* 0x000fea0003800000 */
[----:B0-----:R-:W0:Y:S08]  /*94a0*/  LDC.64 R2, c[0x0][0x440] ;  /* 0x00011000ff027b82 */ /* 0x001e300000000a00 */
[----:B------:R-:W1:Y:S08]  /*94b0*/  LDC.64 R4, c[0x0][0x448] ;  /* 0x00011200ff047b82 */ /* 0x000e700000000a00 */
[----:B---3--:R-:W3:Y:S08]  /*94c0*/  LDC.64 R6, c[0x0][0x450] ;  /* 0x00011400ff067b82 */ /* 0x008ef00000000a00 */
[----:B-----5:R-:W2:Y:S01]  /*94d0*/  LDC.64 R8, c[0x0][0x458] ;  /* 0x00011600ff087b82 */ /* 0x020ea20000000a00 */
[----:B0-----:R-:W-:-:S05]  /*94e0*/  IMAD.WIDE.U32 R2, R11, 0x10, R2 ;  /* 0x000000100b027825 */ /* 0x001fca00078e0002 */
[----:B------:R-:W-:Y:S01]  /*94f0*/  STG.E.128 desc[UR10][R2.64], R48 ;  /* 0x0000003002007986 */ /* 0x000fe2000c101d0a */
[----:B-1----:R-:W-:-:S05]  /*9500*/  IMAD.WIDE.U32 R4, R11, 0x10, R4 ;  /* 0x000000100b047825 */ /* 0x002fca00078e0004 */
[----:B------:R-:W-:Y:S01]  /*9510*/  STG.E.128 desc[UR10][R4.64], R180 ;  /* 0x000000b404007986 */ /* 0x000fe2000c101d0a */
[----:B---3--:R-:W-:-:S05]  /*9520*/  IMAD.WIDE.U32 R6, R11, 0x10, R6 ;  /* 0x000000100b067825 */ /* 0x008fca00078e0006 */
[----:B------:R-:W-:Y:S01]  /*9530*/  STG.E.128 desc[UR10][R6.64], R96 ;  /* 0x0000006006007986 */ /* 0x000fe2000c101d0a */
[----:B--2---:R-:W-:-:S05]  /*9540*/  IMAD.WIDE.U32 R8, R11, 0x10, R8 ;  /* 0x000000100b087825 */ /* 0x004fca00078e0008 */
[----:B------:R-:W-:Y:S01]  /*9550*/  STG.E.128 desc[UR10][R8.64], R72 ;  /* 0x0000004808007986 */ /* 0x000fe2000c101d0a */
[----:B------:R-:W-:Y:S05]  /*9560*/  EXIT ;  /* 0x000000000000794d */ /* 0x000fea0003800000 */
.L_x_3546:
        /* <DEDUP_REMOVED lines=9> */
.L_x_3884:


//--------------------- .text._ZN10layer_norm31ln_parallel_residual_bwd_kernelINS_13Kernel_traitsIfffffjLj6144ELj1ELj1ELj8ELj16ENS_18Kernel_traits_baseILj6144EfffffjLj256EEEEELb1ELb0ELb1EEEvNS_9BwdParamsE --------------------------
	.section	.text._ZN10layer_norm31ln_parallel_residual_bwd_kernelINS_13Kernel_traitsIfffffjLj6144ELj1ELj1ELj8ELj16ENS_18Kernel_traits_baseILj6144EfffffjLj256EEEEELb1ELb0ELb1EEEvNS_9BwdParamsE,"ax",@progbits
	.align	128
        .global         _ZN10layer_norm31ln_parallel_residual_bwd_kernelINS_13Kernel_traitsIfffffjLj6144ELj1ELj1ELj8ELj16ENS_18Kernel_traits_baseILj6144EfffffjLj256EEEEELb1ELb0ELb1EEEvNS_9BwdParamsE
        .type           _ZN10layer_norm31ln_parallel_residual_bwd_kernelINS_13Kernel_traitsIfffffjLj6144ELj1ELj1ELj8ELj16ENS_18Kernel_traits_baseILj6144EfffffjLj256EEEEELb1ELb0ELb1EEEvNS_9BwdParamsE,@function
        .size           _ZN10layer_norm31ln_parallel_residual_bwd_kernelINS_13Kernel_traitsIfffffjLj6144ELj1ELj1ELj8ELj16ENS_18Kernel_traits_baseILj6144EfffffjLj256EEEEELb1ELb0ELb1EEEvNS_9BwdParamsE,(.L_x_3885 - _ZN10layer_norm31ln_parallel_residual_bwd_kernelINS_13Kernel_traitsIfffffjLj6144ELj1ELj1ELj8ELj16ENS_18Kernel_traits_baseILj6144EfffffjLj256EEEEELb1ELb0ELb1EEEvNS_9BwdParamsE)
        .other          _ZN10layer_norm31ln_parallel_residual_bwd_kernelINS_13Kernel_traitsIfffffjLj6144ELj1ELj1ELj8ELj16ENS_18Kernel_traits_baseILj6144EfffffjLj256EEEEELb1ELb0ELb1EEEvNS_9BwdParamsE,@"STO_CUDA_ENTRY STV_DEFAULT"
_ZN10layer_norm31ln_parallel_residual_bwd_kernelINS_13Kernel_traitsIfffffjLj6144ELj1ELj1ELj8ELj16ENS_18Kernel_traits_baseILj6144EfffffjLj256EEEEELb1ELb0ELb1EEEvNS_9BwdParamsE:
.text._ZN10layer_norm31ln_parallel_residual_bwd_kernelINS_13Kernel_traitsIfffffjLj6144ELj1ELj1ELj8ELj16ENS_18Kernel_traits_baseILj6144EfffffjLj256EEEEELb1ELb0ELb1EEEvNS_9BwdParamsE:
        /* <DEDUP_REMOVED lines=61> */
[----:B------:R-:W-:-:S02]  /*03d0*/  HFMA2 R252, -RZ, RZ, 0, 0 ;  /* 0x00000000fffc7431 */ /* 0x000fc400000001ff */
[----:B------:R-:W-:Y:S01]  /*03e0*/  HFMA2 R203, -RZ, RZ, 0, 0 ;  /* 0x00000000ffcb7431 */ /* 0x000fe200000001ff */
        /* <DEDUP_REMOVED lines=10> */
[----:B-1----:R-:W-:Y:S01]  /*0490*/  IMAD.WIDE.U32 R2, R202, 0x10, R2 ;  /* 0x00000010ca027825 */ /* 0x002fe200078e0002 */
[----:B------:R-:W-:Y:S02]  /*04a0*/  CS2R R230, SRZ ;  /* 0x0000000000e67805 */ /* 0x000fe4000001ff00 */
[----:B------:R-:W-:-:S02]  /*04b0*/  CS2R R228, SRZ ;  /* 0x0000000000e47805 */ /* 0x000fc4000001ff00 */
[----:B------:R-:W-:Y:S02]  /*04c0*/  CS2R R226, SRZ ;  /* 0x0000000000e27805 */ /* 0x000fe4000001ff00 */
[----:B------:R-:W-:Y:S01]  /*04d0*/  CS2R R224, SRZ ;  /* 0x0000000000e07805 */ /* 0x000fe2000001ff00 */
[----:B0-----:R0:W5:Y:S01]  /*04e0*/  LDG.E.128 R76, desc[UR10][R2.64] ;  /* 0x0000000a024c7981 */ /* 0x001162000c1e1d00 */
[----:B------:R-:W-:Y:S02]  /*04f0*/  CS2R R222, SRZ ;  /* 0x0000000000de7805 */ /* 0x000fe4000001ff00 */
[----:B------:R-:W-:Y:S01]  /*0500*/  CS2R R220, SRZ ;  /* 0x0000000000dc7805 */ /* 0x000fe2000001ff00 */
[----:B---3--:R-:W-:Y:S01]  /*0510*/  IMAD.WIDE.U32 R4, R202, 0x10, R4 ;  /* 0x00000010ca047825 */ /* 0x008fe200078e0004 */
[----:B------:R0:W5:Y:S01]  /*0520*/  LDG.E.128 R72, desc[UR10][R2.64+0x1000] ;  /* 0x0010000a02487981 */ /* 0x000162000c1e1d00 */
[----:B------:R-:W-:Y:S02]  /*0530*/  CS2R R218, SRZ ;  /* 0x0000000000da7805 */ /* 0x000fe4000001ff00 */
[----:B------:R-:W-:-:S02]  /*0540*/  CS2R R216, SRZ ;  /* 0x0000000000d87805 */ /* 0x000fc4000001ff00 */
[----:B------:R-:W-:Y:S01]  /*0550*/  CS2R R214, SRZ ;  /* 0x0000000000d67805 */ /* 0x000fe2000001ff00 */
[----:B------:R0:W5:Y:S01]  /*0560*/  LDG.E.128 R68, desc[UR10][R2.64+0x2000] ;  /* 0x0020000a02447981 */ /* 0x000162000c1e1d00 */
[----:B------:R-:W-:Y:S02]  /*0570*/  CS2R R212, SRZ ;  /* 0x0000000000d47805 */ /* 0x000fe4000001ff00 */
[----:B------:R-:W-:Y:S02]  /*0580*/  CS2R R210, SRZ ;  /* 0x0000000000d27805 */ /* 0x000fe4000001ff00 */
[----:B------:R-:W-:Y:S01]  /*0590*/  CS2R R208, SRZ ;  /* 0x0000000000d07805 */ /* 0x000fe2000001ff00 */
[----:B------:R0:W5:Y:S01]  /*05a0*/  LDG.E.128 R64, desc[UR10][R2.64+0x3000] ;  /* 0x0030000a02407981 */ /* 0x000162000c1e1d00 */
[----:B------:R-:W-:Y:S02]  /*05b0*/  MOV R207, RZ ;  /* 0x000000ff00cf7202 */ /* 0x000fe40000000f00 */
[----:B------:R-:W-:-:S02]  /*05c0*/  CS2R R204, SRZ ;  /* 0x0000000000cc7805 */ /* 0x000fc4000001ff00 */
[----:B------:R-:W-:Y:S01]  /*05d0*/  MOV R176, RZ ;  /* 0x000000ff00b07202 */ /* 0x000fe20000000f00 */
[----:B------:R0:W5:Y:S01]  /*05e0*/  LDG.E.128 R60, desc[UR10][R2.64+0x4000] ;  /* 0x0040000a023c7981 */ /* 0x000162000c1e1d00 */
        /* <DEDUP_REMOVED lines=21> */
[----:B------:R-:W-:Y:S01]  /*0740*/  CS2R R14, SRZ ;  /* 0x00000000000e7805 */ /* 0x000fe2000001ff00 */
[----:B------:R-:W-:Y:S01]  /*0750*/  UPLOP3.LUT UP1, UPT, UPT, UPT, UPT, 0x40, 0x4 ;  /* 0x000000000004789c */ /* 0x000fe20003f2e870 */
[----:B------:R0:W5:Y:S01]  /*0760*/  LDG.E.128 R36, desc[UR10][R4.64+0x4000] ;  /* 0x0040000a04247981 */ /* 0x000162000c1e1d00 */
[----:B------:R-:W1:Y:S03]  /*0770*/  LDCU UR18, c[0x0][0x388] ;  /* 0x00007100ff1277ac */ /* 0x000e660008000800 */
[----:B------:R0:W5:Y:S01]  /*0780*/  LDG.E.128 R32, desc[UR10][R4.64+0x5000] ;  /* 0x0050000a04207981 */ /* 0x000162000c1e1d00 */
[----:B------:R-:W3:Y:S03]  /*0790*/  LDCU.U8 UR26, c[0x0][0x410] ;  /* 0x00008200ff1a77ac */ /* 0x000ee60008000000 */
[----:B------:R0:W-:Y:S01]  /*07a0*/  STL [R1+0x8], RZ ;  /* 0x000008ff01007387 */ /* 0x0001e20000100800 */
[----:B------:R-:W0:Y:S03]  /*07b0*/  LDCU UR19, c[0x0][0x400] ;  /* 0x00008000ff1377ac */ /* 0x000e260008000800 */
[----:B------:R0:W-:Y:S01]  /*07c0*/  STL [R1+0x4], RZ ;  /* 0x000004ff01007387 */ /* 0x0001e20000100800 */
[----:B------:R-:W0:Y:S03]  /*07d0*/  LDCU.64 UR8, c[0x0][0x478] ;  /* 0x00008f00ff0877ac */ /* 0x000e260008000a00 */
[----:B------:R0:W-:Y:S01]  /*07e0*/  STL [R1], RZ ;  /* 0x000000ff01007387 */ /* 0x0001e20000100800 */
[----:B--2---:R-:W-:-:S02]  /*07f0*/  UISETP.NE.U32.AND UP0, UPT, UR6, URZ, UPT ;  /* 0x000000ff0600728c */ /* 0x004fc4000bf05070 */
[----:B----4-:R-:W-:Y:S02]  /*0800*/  UISETP.NE.AND UP2, UPT, UR5, URZ, UPT ;  /* 0x000000ff0500728c */ /* 0x010fe4000bf45270 */
[----:B------:R-:W-:Y:S01]  /*0810*/  UISETP.NE.AND.EX UP0, UPT, UR7, URZ, UPT, UP0 ;  /* 0x000000ff0700728c */ /* 0x000fe2000bf05300 */
[----:B------:R-:W-:Y:S02]  /*0820*/  CS2R R12, SRZ ;  /* 0x00000000000c7805 */ /* 0x000fe4000001ff00 */
[----:B------:R-:W-:Y:S02]  /*0830*/  CS2R R10, SRZ ;  /* 0x00000000000a7805 */ /* 0x000fe4000001ff00 */
[----:B------:R-:W-:Y:S02]  /*0840*/  CS2R R8, SRZ ;  /* 0x0000000000087805 */ /* 0x000fe4000001ff00 */
[----:B------:R-:W-:Y:S02]  /*0850*/  PLOP3.LUT P3, PT, PT, PT, UP2, 0x80, 0x8 ;  /* 0x000000000008781c */ /* 0x000fe40003f6f028 */
[----:B------:R-:W-:-:S02]  /*0860*/  CS2R R6, SRZ ;  /* 0x0000000000067805 */ /* 0x000fc4000001ff00 */
[----:B------:R-:W-:Y:S01]  /*0870*/  PLOP3.LUT P0, PT, PT, PT, UP0, 0x80, 0x8 ;  /* 0x000000000008781c */ /* 0x000fe20003f0f008 */
[----:B------:R-:W2:Y:S01]  /*0880*/  LDCU UR7, c[0x0][0x408] ;  /* 0x00008100ff0777ac */ /* 0x000ea20008000800 */
[----:B------:R-:W4:Y:S01]  /*0890*/  LDCU.64 UR24, c[0x0][0x438] ;  /* 0x00008700ff1877ac */ /* 0x000f220008000a00 */
[----:B------:R-:W0:Y:S01]  /*08a0*/  LDCU.128 UR12, c[0x0][0x3c0] ;  /* 0x00007800ff0c77ac */ /* 0x000e220008000c00 */
[----:B------:R-:W0:Y:S01]  /*08b0*/  LDCU.64 UR20, c[0x0][0x380] ;  /* 0x00007000ff1477ac */ /* 0x000e220008000a00 */
[----:B-1-3--:R-:W0:Y:S08]  /*08c0*/  LDCU.64 UR22, c[0x0][0x470] ;  /* 0x00008e00ff1677ac */ /* 0x00ae300008000a00 */
.L_x_3598:
[----:B0-----:R-:W-:Y:S01]  /*08d0*/  UIMAD.WIDE UR16, UR4, 0x4, UR14 ;  /* 0x00000004041078a5 */ /* 0x001fe2000f8e020e */
[----:B------:R-:W0:Y:S05]  /*08e0*/  LDC.64 R194, c[0x0][0x3a8] ;  /* 0x0000ea00ffc27b82 */ /* 0x000e2a0000000a00 */
[----:B------:R-:W-:Y:S02]  /*08f0*/  MOV R154, UR16 ;  /* 0x00000010009a7c02 */ /* 0x000fe40008000f00 */
[----:B------:R-:W-:Y:S01]  /*0900*/  MOV R155, UR17 ;  /* 0x00000011009b7c02 */ /* 0x000fe20008000f00 */
[----:B------:R-:W-:Y:S01]  /*0910*/  UIMAD UR5, UR4, UR18, URZ ;  /* 0x00000012040572a4 */ /* 0x000fe2000f8e02ff */
[----:B------:R-:W1:Y:S03]  /*0920*/  LDC.64 R192, c[0x0][0x430] ;  /* 0x00010c00ffc07b82 */ /* 0x000e660000000a00 */
[----:B---3--:R-:W3:Y:S01]  /*0930*/  LDG.E R154, desc[UR10][R154.64] ;  /* 0x0000000a9a9a7981 */ /* 0x008ee2000c1e1900 */
[----:B------:R-:W-:-:S02]  /*0940*/  USHF.R.S32.HI UR6, URZ, 0x1f, UR5 ;  /* 0x0000001fff067899 */ /* 0x000fc40008011405 */
[----:B------:R-:W-:Y:S02]  /*0950*/  UIMAD.WIDE UR16, UR4, 0x4, UR12 ;  /* 0x00000004041078a5 */ /* 0x000fe4000f8e020c */
[----:B------:R-:W-:Y:S01]  /*0960*/  ULEA.HI UR6, UR6, UR5, URZ, 0x2 ;  /* 0x0000000506067291 */ /* 0x000fe2000f8f10ff */
[----:B------:R-:W2:Y:S03]  /*0970*/  LDC.64 R158, c[0x0][0x428] ;  /* 0x00010a00ff9e7b82 */ /* 0x000ea60000000a00 */
[----:B------:R-:W-:Y:S02]  /*0980*/  MOV R112, UR16 ;  /* 0x0000001000707c02 */ /* 0x000fe40008000f00 */
[----:B------:R-:W-:Y:S02]  /*0990*/  MOV R5, UR6 ;  /* 0x0000000600057c02 */ /* 0x000fe40008000f00 */
[----:B------:R-:W-:Y:S01]  /*09a0*/  MOV R113, UR17 ;  /* 0x0000001100717c02 */ /* 0x000fe20008000f00 */
[----:B------:R-:W4:Y:S01]  /*09b0*/  @P0 LDC.64 R148, c[0x0][0x438] ;  /* 0x00010e00ff940b82 */ /* 0x000f220000000a00 */
[----:B------:R-:W-:-:S03]  /*09c0*/  LEA.HI.SX32 R5, R5, R202, 0x1e ;  /* 0x000000ca05057211 */ /* 0x000fc600078ff2ff */
[----:B------:R0:W3:Y:S01]  /*09d0*/  LDG.E R202, desc[UR10][R112.64] ;  /* 0x0000000a70ca7981 */ /* 0x0000e2000c1e1900 */
[----:B------:R-:W-:Y:S02]  /*09e0*/  IADD3 R184, PT, PT, R5, 0x100, RZ ;  /* 0x0000010005b87810 */ /* 0x000fe40007ffe0ff */
[----:B------:R-:W-:Y:S01]  /*09f0*/  ISETP.NE.U32.AND P1, PT, RZ, UR22, PT ;  /* 0x00000016ff007c0c */ /* 0x000fe2000bf25070 */
[----:B------:R-:W4:Y:S02]  /*0a00*/  @P0 LDC.64 R152, c[0x0][0x438] ;  /* 0x00010e00ff980b82 */ /* 0x000f240000000a00 */
[----:B0-----:R-:W-:-:S06]  /*0a10*/  IMAD.WIDE.U32 R112, R184, 0x10, R194 ;  /* 0x00000010b8707825 */ /* 0x001fcc00078e00c2 */
[----:B------:R-:W0:Y:S01]  /*0a20*/  LDC.64 R190, c[0x0][0x3b0] ;  /* 0x0000ec00ffbe7b82 */ /* 0x000e220000000a00 */
[C---:B-1----:R-:W-:Y:S01]  /*0a30*/  IMAD.WIDE.U32 R116, R184.reuse, 0x10, R192 ;  /* 0x00000010b8747825 */ /* 0x042fe200078e00c0 */
[----:B------:R-:W3:Y:S03]  /*0a40*/  LDG.E.128 R112, desc[UR10][R112.64] ;  /* 0x0000000a70707981 */ /* 0x000ee6000c1e1d00 */
[----:B--2---:R-:W-:Y:S02]  /*0a50*/  IMAD.WIDE.U32 R120, R184, 0x10, R158 ;  /* 0x00000010b8787825 */ /* 0x004fe400078e009e */
[----:B------:R-:W2:Y:S04]  /*0a60*/  LDG.E.128 R116, desc[UR10][R116.64] ;  /* 0x0000000a74747981 */ /* 0x000ea8000c1e1d00 */
[----:B------:R-:W2:Y:S01]  /*0a70*/  LDG.E.128 R120, desc[UR10][R120.64] ;  /* 0x0000000a78787981 */ /* 0x000ea2000c1e1d00 */
[----:B------:R-:W-:-:S02]  /*0a80*/  IADD3 R155, PT, PT, R5, 0x200, RZ ;  /* 0x00000200059b7810 */ /* 0x000fc40007ffe0ff */
[----:B------:R-:W-:-:S03]  /*0a90*/  IADD3 R156, PT, PT, R5, 0x300, RZ ;  /* 0x00000300059c7810 */ /* 0x000fc60007ffe0ff */
[----:B------:R-:W-:-:S04]  /*0aa0*/  IMAD.WIDE.U32 R128, R155, 0x10, R192 ;  /* 0x000000109b807825 */ /* 0x000fc800078e00c0 */
[C---:B------:R-:W-:Y:S02]  /*0ab0*/  IMAD.WIDE.U32 R136, R156.reuse, 0x10, R194 ;  /* 0x000000109c887825 */ /* 0x040fe400078e00c2 */
[----:B------:R-:W2:Y:S02]  /*0ac0*/  LDG.E.128 R128, desc[UR10][R128.64] ;  /* 0x0000000a80807981 */ /* 0x000ea4000c1e1d00 */
[C---:B------:R-:W-:Y:S02]  /*0ad0*/  IMAD.WIDE.U32 R132, R155.reuse, 0x10, R158 ;  /* 0x000000109b847825 */ /* 0x040fe400078e009e */
[----:B------:R-:W2:Y:S02]  /*0ae0*/  LDG.E.128 R136, desc[UR10][R136.64] ;  /* 0x0000000a88887981 */ /* 0x000ea4000c1e1d00 */
[----:B------:R-:W-:Y:S02]  /*0af0*/  IMAD.WIDE.U32 R124, R155, 0x10, R194 ;  /* 0x000000109b7c7825 */ /* 0x000fe400078e00c2 */
[----:B------:R-:W2:Y:S02]  /*0b00*/  LDG.E.128 R132, desc[UR10][R132.64] ;  /* 0x0000000a84847981 */ /* 0x000ea4000c1e1d00 */
[----:B------:R-:W-:-:S02]  /*0b10*/  IMAD.WIDE.U32 R140, R156, 0x10, R192 ;  /* 0x000000109c8c7825 */ /* 0x000fc400078e00c0 */
[----:B------:R-:W2:Y:S02]  /*0b20*/  LDG.E.128 R124, desc[UR10][R124.64] ;  /* 0x0000000a7c7c7981 */ /* 0x000ea4000c1e1d00 */
[----:B------:R-:W-:Y:S02]  /*0b30*/  IMAD.WIDE.U32 R144, R156, 0x10, R158 ;  /* 0x000000109c907825 */ /* 0x000fe400078e009e */
[----:B------:R-:W2:Y:S04]  /*0b40*/  LDG.E.128 R140, desc[UR10][R140.64] ;  /* 0x0000000a8c8c7981 */ /* 0x000ea8000c1e1d00 */
[----:B------:R-:W2:Y:S01]  /*0b50*/  LDG.E.128 R144, desc[UR10][R144.64] ;  /* 0x0000000a90907981 */ /* 0x000ea2000c1e1d00 */
[----:B------:R-:W-:Y:S01]  /*0b60*/  ISETP.NE.AND.EX P1, PT, RZ, UR23, PT, P1 ;  /* 0x00000017ff007c0c */ /* 0x000fe2000bf25310 */
[----:B----4-:R-:W-:-:S05]  /*0b70*/  @P0 IMAD.WIDE.U32 R148, R184, 0x10, R148 ;  /* 0x00000010b8940825 */ /* 0x010fca00078e0094 */
[----:B-----5:R1:W5:Y:S07]  /*0b80*/  @P0 LDG.E.128 R80, desc[UR10][R148.64] ;  /* 0x0000000a94500981 */ /* 0x02036e000c1e1d00 */
[----:B------:R-:W4:Y:S08]  /*0b90*/  @P1 LDC.64 R150, c[0x0][0x3b8] ;  /* 0x0000ee00ff961b82 */ /* 0x000f300000000a00 */
[----:B-1----:R-:W1:Y:S01]  /*0ba0*/  @P0 LDC.64 R148, c[0x0][0x438] ;  /* 0x00010e00ff940b82 */ /* 0x002e620000000a00 */
[----:B------:R-:W-:Y:S01]  /*0bb0*/  @P0 IMAD.WIDE.U32 R152, R155, 0x10, R152 ;  /* 0x000000109b980825 */ /* 0x000fe200078e0098 */
[----:B------:R-:W-:-:S04]  /*0bc0*/  ISETP.NE.U32.AND P2, PT, RZ, UR24, PT ;  /* 0x00000018ff007c0c */ /* 0x000fc8000bf45070 */
[----:B------:R0:W5:Y:S01]  /*0bd0*/  @P0 LDG.E.128 R84, desc[UR10][R152.64] ;  /* 0x0000000a98540981 */ /* 0x000162000c1e1d00 */
[----:B------:R-:W-:Y:S01]  /*0be0*/  IADD3 R180, PT, PT, R5, 0x400, RZ ;  /* 0x0000040005b47810 */ /* 0x000fe20007ffe0ff */
[----:B------:R-:W3:Y:S01]  /*0bf0*/  @P1 LDC.64 R188, c[0x0][0x3b8] ;  /* 0x0000ee00ffbc1b82 */ /* 0x000ee20000000a00 */
[----:B----4-:R-:W-:-:S07]  /*0c00*/  @P1 IMAD.WIDE.U32 R150, R184, 0x4, R150 ;  /* 0x00000004b8961825 */ /* 0x010fce00078e0096 */
[----:B0-----:R-:W0:Y:S01]  /*0c10*/  @P1 LDC.64 R152, c[0x0][0x3b8] ;  /* 0x0000ee00ff981b82 */ /* 0x001e220000000a00 */
[----:B------:R4:W5:Y:S01]  /*0c20*/  @P1 LDG.E R4, desc[UR10][R150.64] ;  /* 0x0000000a96041981 */ /* 0x000962000c1e1900 */
[----:B-1----:R-:W-:-:S05]  /*0c30*/  @P0 IMAD.WIDE.U32 R148, R156, 0x10, R148 ;  /* 0x000000109c940825 */ /* 0x002fca00078e0094 */
[----:B------:R1:W5:Y:S01]  /*0c40*/  @P0 LDG.E.128 R88, desc[UR10][R148.64] ;  /* 0x0000000a94580981 */ /* 0x000362000c1e1d00 */
[----:B----4-:R-:W4:Y:S08]  /*0c50*/  @P0 LDC.64 R150, c[0x0][0x438] ;  /* 0x00010e00ff960b82 */ /* 0x010f300000000a00 */
[----:B-1----:R-:W1:Y:S01]  /*0c60*/  @P1 LDC.64 R148, c[0x0][0x3b8] ;  /* 0x0000ee00ff941b82 */ /* 0x002e620000000a00 */
[----:B----4-:R-:W-:-:S05]  /*0c70*/  @P0 IMAD.WIDE.U32 R150, R5, 0x10, R150 ;  /* 0x0000001005960825 */ /* 0x010fca00078e0096 */
[----:B------:R4:W5:Y:S01]  /*0c80*/  @P0 LDG.E.128 R92, desc[UR10][R150.64] ;  /* 0x0000000a965c0981 */ /* 0x000962000c1e1d00 */
[----:B------:R-:W-:Y:S01]  /*0c90*/  ISETP.NE.AND.EX P0, PT, RZ, UR25, PT, P2 ;  /* 0x00000019ff007c0c */ /* 0x000fe2000bf05320 */
[----:B-1----:R-:W-:-:S05]  /*0ca0*/  @P1 IMAD.WIDE.U32 R148, R156, 0x4, R148 ;  /* 0x000000049c941825 */ /* 0x002fca00078e0094 */
[----:B------:R1:W5:Y:S07]  /*0cb0*/  @P1 LDG.E R2, desc[UR10][R148.64] ;  /* 0x0000000a94021981 */ /* 0x00036e000c1e1900 */
[----:B----4-:R-:W4:Y:S01]  /*0cc0*/  @P0 LDC.64 R150, c[0x0][0x438] ;  /* 0x00010e00ff960b82 */ /* 0x010f220000000a00 */
[----:B-1----:R-:W-:-:S05]  /*0cd0*/  IMAD.WIDE.U32 R148, R5, 0x4, R190 ;  /* 0x0000000405947825 */ /* 0x002fca00078e00be */
[----:B------:R1:W5:Y:S02]  /*0ce0*/  LDG.E R187, desc[UR10][R148.64] ;  /* 0x0000000a94bb7981 */ /* 0x000364000c1e1900 */
[----:B-1----:R-:W-:-:S05]  /*0cf0*/  IMAD.WIDE.U32 R148, R155, 0x4, R190 ;  /* 0x000000049b947825 */ /* 0x002fca00078e00be */
[----:B------:R1:W5:Y:S01]  /*0d00*/  LDG.E R183, desc[UR10][R148.64] ;  /* 0x0000000a94b77981 */ /* 0x000362000c1e1900 */
[----:B------:R-:W-:Y:S01]  /*0d10*/  IADD3 R206, PT, PT, R5, 0x500, RZ ;  /* 0x0000050005ce7810 */ /* 0x000fe20007ffe0ff */
[----:B-1----:R-:W-:-:S05]  /*0d20*/  IMAD.WIDE.U32 R148, R156, 0x4, R190 ;  /* 0x000000049c947825 */ /* 0x002fca00078e00be */
[----:B------:R1:W5:Y:S01]  /*0d30*/  LDG.E R182, desc[UR10][R148.64] ;  /* 0x0000000a94b67981 */ /* 0x000362000c1e1900 */
[----:B0-----:R-:W-:-:S04]  /*0d40*/  @P1 IMAD.WIDE.U32 R152, R155, 0x4, R152 ;  /* 0x000000049b981825 */ /* 0x001fc800078e0098 */
[----:B----4-:R-:W-:Y:S01]  /*0d50*/  @P0 IMAD.WIDE.U32 R150, R206, 0x10, R150 ;  /* 0x00000010ce960825 */ /* 0x010fe200078e0096 */
[----:B------:R0:W5:Y:S03]  /*0d60*/  @P1 LDG.E R3, desc[UR10][R152.64] ;  /* 0x0000000a98031981 */ /* 0x000166000c1e1900 */
[----:B-1----:R-:W-:Y:S01]  /*0d70*/  IMAD.WIDE.U32 R148, R180, 0x4, R190 ;  /* 0x00000004b4947825 */ /* 0x002fe200078e00be */
[----:B------:R-:W5:Y:S04]  /*0d80*/  @P0 LDG.E.128 R96, desc[UR10][R150.64] ;  /* 0x0000000a96600981 */ /* 0x000f68000c1e1d00 */
[----:B------:R1:W5:Y:S01]  /*0d90*/  LDG.E R181, desc[UR10][R148.64] ;  /* 0x0000000a94b57981 */ /* 0x000362000c1e1900 */
[----:B0-----:R-:W-:-:S04]  /*0da0*/  IMAD.WIDE.U32 R152, R5, 0x10, R192 ;  /* 0x0000001005987825 */ /* 0x001fc800078e00c0 */
[----:B-1----:R-:W-:-:S04]  /*0db0*/  IMAD.WIDE.U32 R148, R5, 0x10, R194 ;  /* 0x0000001005947825 */ /* 0x002fc800078e00c2 */
[----:B------:R-:W-:Y:S02]  /*0dc0*/  IMAD.WIDE.U32 R156, R5, 0x10, R158 ;  /* 0x00000010059c7825 */ /* 0x000fe400078e009e */
[----:B------:R-:W4:Y:S04]  /*0dd0*/  LDG.E.128 R148, desc[UR10][R148.64] ;  /* 0x0000000a94947981 */ /* 0x000f28000c1e1d00 */
[----:B------:R-:W4:Y:S01]  /*0de0*/  LDG.E.128 R156, desc[UR10][R156.64] ;  /* 0x0000000a9c9c7981 */ /* 0x000f22000c1e1d00 */
[----:B---3--:R-:W-:-:S03]  /*0df0*/  R2UR UR16, R154 ;  /* 0x000000009a1072ca */ /* 0x008fc600000e0000 */
[----:B------:R-:W3:Y:S01]  /*0e00*/  LDG.E.128 R152, desc[UR10][R152.64] ;  /* 0x0000000a98987981 */ /* 0x000ee2000c1e1d00 */
[----:B------:R-:W-:-:S04]  /*0e10*/  @P1 IMAD.WIDE.U32 R188, R206, 0x4, R188 ;  /* 0x00000004cebc1825 */ /* 0x000fc800078e00bc */
[--C-:B------:R-:W-:Y:S01]  /*0e20*/  IMAD.WIDE.U32 R184, R184, 0x4, R190.reuse ;  /* 0x00000004b8b87825 */ /* 0x100fe200078e00be */
[----:B------:R0:W5:Y:S05]  /*0e30*/  @P1 LDG.E R0, desc[UR10][R188.64] ;  /* 0x0000000abc001981 */ /* 0x00016a000c1e1900 */
[----:B------:R1:W5:Y:S01]  /*0e40*/  LDG.E R184, desc[UR10][R184.64] ;  /* 0x0000000ab8b87981 */ /* 0x000362000c1e1900 */
[----:B------:R-:W-:Y:S01]  /*0e50*/  FSEL R202, R202, RZ, !P3 ;  /* 0x000000ffcaca7208 */ /* 0x000fe20005800000 */
[----:B0-----:R-:W-:-:S05]  /*0e60*/  IMAD.WIDE.U32 R188, R206, 0x4, R190 ;  /* 0x00000004cebc7825 */ /* 0x001fca00078e00be */
[----:B------:R0:W5:Y:S01]  /*0e70*/  LDG.E R179, desc[UR10][R188.64] ;  /* 0x0000000abcb37981 */ /* 0x000162000c1e1900 */
[C---:B------:R-:W-:Y:S01]  /*0e80*/  FADD.FTZ R112, -R202.reuse, R112 ;  /* 0x00000070ca707221 */ /* 0x040fe20000010100 */
[----:B------:R-:W-:-:S03]  /*0e90*/  FADD.FTZ R113, -R202, R113 ;  /* 0x00000071ca717221 */ /* 0x000fc60000010100 */
[----:B-1----:R-:W-:Y:S01]  /*0ea0*/  FMUL.FTZ R185, R112, UR16 ;  /* 0x0000001070b97c20 */ /* 0x002fe20008410000 */
[----:B--2---:R-:W-:Y:S01]  /*0eb0*/  FMUL.FTZ R191, R48, R116 ;  /* 0x0000007430bf7220 */ /* 0x004fe20000410000 */
[----:B0-----:R-:W-:Y:S01]  /*0ec0*/  FMUL.FTZ R188, R113, UR16 ;  /* 0x0000001071bc7c20 */ /* 0x001fe20008410000 */
[----:B------:R-:W-:Y:S01]  /*0ed0*/  FMUL.FTZ R112, R49, R117 ;  /* 0x0000007531707220 */ /* 0x000fe20000410000 */
[C---:B------:R-:W-:Y:S01]  /*0ee0*/  FADD.FTZ R162, R120.reuse, R162 ;  /* 0x000000a278a27221 */ /* 0x040fe20000010000 */
[----:B------:R-:W-:Y:S01]  /*0ef0*/  FFMA.FTZ R10, R120, R185, R10 ;  /* 0x000000b9780a7223 */ /* 0x000fe2000001000a */
[----:B------:R-:W-:Y:S01]  /*0f00*/  FFMA.FTZ R186, R72, R120, R191 ;  /* 0x0000007848ba7223 */ /* 0x000fe200000100bf */
[C---:B------:R-:W-:Y:S01]  /*0f10*/  FADD.FTZ R163, R121.reuse, R163 ;  /* 0x000000a379a37221 */ /* 0x040fe20000010000 */
[-C--:B------:R-:W-:Y:S01]  /*0f20*/  FFMA.FTZ R11, R121, R188.reuse, R11 ;  /* 0x000000bc790b7223 */ /* 0x080fe2000001000b */
[----:B------:R-:W-:Y:S01]  /*0f30*/  FFMA.FTZ R189, R73, R121, R112 ;  /* 0x0000007949bd7223 */ /* 0x000fe20000010070 */
[C---:B------:R-:W-:Y:S01]  /*0f40*/  FADD.FTZ R114, -R202.reuse, R114 ;  /* 0x00000072ca727221 */ /* 0x040fe20000010100 */
[----:B------:R-:W-:Y:S01]  /*0f50*/  FADD.FTZ R115, -R202, R115 ;  /* 0x00000073ca737221 */ /* 0x000fe20000010100 */
[----:B------:R-:W0:Y:S01]  /*0f60*/  LDC.64 R120, c[0x0][0x3a8] ;  /* 0x0000ea00ff787b82 */ /* 0x000e220000000a00 */
[C---:B------:R-:W-:Y:S01]  /*0f70*/  FADD.FTZ R235, R116.reuse, R235 ;  /* 0x000000eb74eb7221 */ /* 0x040fe20000010000 */
[----:B------:R-:W-:Y:S01]  /*0f80*/  FFMA.FTZ R213, R116, R185, R213 ;  /* 0x000000b974d57223 */ /* 0x000fe200000100d5 */
[C---:B------:R-:W-:Y:S01]  /*0f90*/  FADD.FTZ R236, R117.reuse, R236 ;  /* 0x000000ec75ec7221 */ /* 0x040fe20000010000 */
[----:B------:R-:W-:Y:S01]  /*0fa0*/  FFMA.FTZ R214, R117, R188, R214 ;  /* 0x000000bc75d67223 */ /* 0x000fe200000100d6 */
[----:B------:R-:W-:Y:S01]  /*0fb0*/  FMUL.FTZ R190, R114, UR16 ;  /* 0x0000001072be7c20 */ /* 0x000fe20008410000 */
[----:B------:R-:W-:-:S02]  /*0fc0*/  FMUL.FTZ R193, R115, UR16 ;  /* 0x0000001073c17c20 */ /* 0x000fc40008410000 */
[----:B------:R-:W1:Y:S01]  /*0fd0*/  LDC.64 R116, c[0x0][0x430] ;  /* 0x00010c00ff747b82 */ /* 0x000e620000000a00 */
[----:B------:R-:W-:-:S07]  /*0fe0*/  FMUL.FTZ R112, R51, R119 ;  /* 0x0000007733707220 */ /* 0x000fce0000410000 */
[----:B------:R-:W2:Y:S01]  /*0ff0*/  LDC.64 R114, c[0x0][0x428] ;  /* 0x00010a00ff727b82 */ /* 0x000ea20000000a00 */
[----:B------:R-:W-:Y:S01]  /*1000*/  FFMA.FTZ R195, R75, R123, R112 ;  /* 0x0000007b4bc37223 */ /* 0x000fe20000010070 */
[----:B------:R-:W-:Y:S01]  /*1010*/  FMUL.FTZ R113, R44, R128 ;  /* 0x000000802c717220 */ /* 0x000fe20000410000 */
[----:B------:R-:W-:Y:S01]  /*1020*/  FMUL.FTZ R112, R45, R129 ;  /* 0x000000812d707220 */ /* 0x000fe20000410000 */
[C---:B------:R-:W-:Y:S01]  /*1030*/  FADD.FTZ R136, -R202.reuse, R136 ;  /* 0x00000088ca887221 */ /* 0x040fe20000010100 */
[----:B------:R-:W-:Y:S01]  /*1040*/  FADD.FTZ R124, -R202, R124 ;  /* 0x0000007cca7c7221 */ /* 0x000fe20000010100 */
[----:B------:R-:W-:Y:S01]  /*1050*/  FFMA.FTZ R194, R68, R132, R113 ;  /* 0x0000008444c27223 */ /* 0x000fe20000010071 */
[----:B------:R-:W-:Y:S01]  /*1060*/  FFMA.FTZ R197, R69, R133, R112 ;  /* 0x0000008545c57223 */ /* 0x000fe20000010070 */
[----:B------:R-:W-:Y:S01]  /*1070*/  FMUL.FTZ R136, R136, UR16 ;  /* 0x0000001088887c20 */ /* 0x000fe20008410000 */
[----:B------:R-:W-:Y:S01]  /*1080*/  FADD.FTZ R125, -R202, R125 ;  /* 0x0000007dca7d7221 */ /* 0x000fe20000010100 */
[----:B------:R-:W-:Y:S01]  /*1090*/  FMUL.FTZ R112, R47, R131 ;  /* 0x000000832f707220 */ /* 0x000fe20000410000 */
[----:B------:R-:W-:Y:S01]  /*10a0*/  FMUL.FTZ R113, R40, R140 ;  /* 0x0000008c28717220 */ /* 0x000fe20000410000 */
[C---:B------:R-:W-:Y:S01]  /*10b0*/  FADD.FTZ R170, R144.reuse, R170 ;  /* 0x000000aa90aa7221 */ /* 0x040fe20000010000 */
[----:B------:R-:W-:Y:S01]  /*10c0*/  FFMA.FTZ R18, R144, R136, R18 ;  /* 0x0000008890127223 */ /* 0x000fe20000010012 */
[----:B------:R-:W-:Y:S01]  /*10d0*/  FMUL.FTZ R192, R124, UR16 ;  /* 0x000000107cc07c20 */ /* 0x000fe20008410000 */
[----:B------:R-:W-:Y:S01]  /*10e0*/  FMUL.FTZ R196, R125, UR16 ;  /* 0x000000107dc47c20 */ /* 0x000fe20008410000 */
[----:B------:R-:W-:Y:S01]  /*10f0*/  FFMA.FTZ R201, R71, R135, R112 ;  /* 0x0000008747c97223 */ /* 0x000fe20000010070 */
[----:B------:R-:W-:Y:S01]  /*1100*/  FFMA.FTZ R144, R64, R144, R113 ;  /* 0x0000009040907223 */ /* 0x000fe20000010071 */
[----:B0-----:R-:W-:-:S04]  /*1110*/  IMAD.WIDE.U32 R112, R180, 0x10, R120 ;  /* 0x00000010b4707825 */ /* 0x001fc800078e0078 */
[C---:B------:R-:W-:Y:S01]  /*1120*/  FADD.FTZ R166, R132.reuse, R166 ;  /* 0x000000a684a67221 */ /* 0x040fe20000010000 */
[----:B------:R-:W-:Y:S01]  /*1130*/  FFMA.FTZ R14, R132, R192, R14 ;  /* 0x000000c0840e7223 */ /* 0x000fe2000001000e */
[C---:B------:R-:W-:Y:S01]  /*1140*/  FADD.FTZ R167, R133.reuse, R167 ;  /* 0x000000a785a77221 */ /* 0x040fe20000010000 */
[----:B------:R-:W-:Y:S01]  /*1150*/  FFMA.FTZ R15, R133, R196, R15 ;  /* 0x000000c4850f7223 */ /* 0x000fe2000001000f */
[----:B-1----:R-:W-:-:S04]  /*1160*/  IMAD.WIDE.U32 R124, R206, 0x10, R116 ;  /* 0x00000010ce7c7825 */ /* 0x002fc800078e0074 */
[C---:B------:R-:W-:Y:S01]  /*1170*/  FADD.FTZ R241, R128.reuse, R241 ;  /* 0x000000f180f17221 */ /* 0x040fe20000010000 */
[----:B------:R-:W-:Y:S01]  /*1180*/  FFMA.FTZ R217, R128, R192, R217 ;  /* 0x000000c080d97223 */ /* 0x000fe200000100d9 */
[C---:B------:R-:W-:Y:S01]  /*1190*/  FADD.FTZ R242, R129.reuse, R242 ;  /* 0x000000f281f27221 */ /* 0x040fe20000010000 */
[----:B------:R-:W-:Y:S01]  /*11a0*/  FFMA.FTZ R218, R129, R196, R218 ;  /* 0x000000c481da7223 */ /* 0x000fe200000100da */
[----:B------:R-:W-:-:S04]  /*11b0*/  IMAD.WIDE.U32 R132, R206, 0x10, R120 ;  /* 0x00000010ce847825 */ /* 0x000fc800078e0078 */
[----:B------:R-:W-:-:S04]  /*11c0*/  IMAD.WIDE.U32 R116, R180, 0x10, R116 ;  /* 0x00000010b4747825 */ /* 0x000fc800078e0074 */
[----:B--2---:R-:W-:-:S04]  /*11d0*/  IMAD.WIDE.U32 R120, R180, 0x10, R114 ;  /* 0x00000010b4787825 */ /* 0x004fc800078e0072 */
[----:B------:R-:W-:Y:S02]  /*11e0*/  IMAD.WIDE.U32 R128, R206, 0x10, R114 ;  /* 0x00000010ce807825 */ /* 0x000fe400078e0072 */
[----:B------:R-:W2:Y:S02]  /*11f0*/  LDG.E.128 R112, desc[UR10][R112.64] ;  /* 0x0000000a70707981 */ /* 0x000ea4000c1e1d00 */
[----:B------:R-:W-:Y:S01]  /*1200*/  FMUL.FTZ R191, R50, R118 ;  /* 0x0000007632bf7220 */ /* 0x000fe20000410000 */
[C---:B------:R-:W-:Y:S01]  /*1210*/  FADD.FTZ R237, R118.reuse, R237 ;  /* 0x000000ed76ed7221 */ /* 0x040fe20000010000 */
[-C--:B------:R-:W-:Y:S01]  /*1220*/  FFMA.FTZ R215, R118, R190.reuse, R215 ;  /* 0x000000be76d77223 */ /* 0x080fe200000100d7 */
[C---:B------:R-:W-:Y:S01]  /*1230*/  FADD.FTZ R238, R119.reuse, R238 ;  /* 0x000000ee77ee7221 */ /* 0x040fe20000010000 */
[-C--:B------:R-:W-:Y:S02]  /*1240*/  FFMA.FTZ R216, R119, R193.reuse, R216 ;  /* 0x000000c177d87223 */ /* 0x080fe400000100d8 */
[----:B------:R-:W2:Y:S01]  /*1250*/  LDG.E.128 R116, desc[UR10][R116.64] ;  /* 0x0000000a74747981 */ /* 0x000ea2000c1e1d00 */
[C---:B------:R-:W-:Y:S01]  /*1260*/  FADD.FTZ R164, R122.reuse, R164 ;  /* 0x000000a47aa47221 */ /* 0x040fe20000010000 */
[----:B------:R-:W-:Y:S01]  /*1270*/  FFMA.FTZ R12, R122, R190, R12 ;  /* 0x000000be7a0c7223 */ /* 0x000fe2000001000c */
[----:B------:R-:W-:Y:S01]  /*1280*/  FFMA.FTZ R191, R74, R122, R191 ;  /* 0x0000007a4abf7223 */ /* 0x000fe200000100bf */
[C---:B------:R-:W-:Y:S01]  /*1290*/  FADD.FTZ R165, R123.reuse, R165 ;  /* 0x000000a57ba57221 */ /* 0x040fe20000010000 */
[----:B------:R-:W-:-:S02]  /*12a0*/  FFMA.FTZ R13, R123, R193, R13 ;  /* 0x000000c17b0d7223 */ /* 0x000fc4000001000d */
[----:B------:R-:W2:Y:S01]  /*12b0*/  LDG.E.128 R120, desc[UR10][R120.64] ;  /* 0x0000000a78787981 */ /* 0x000ea2000c1e1d00 */
[C---:B------:R-:W-:Y:S01]  /*12c0*/  FADD.FTZ R138, -R202.reuse, R138 ;  /* 0x0000008aca8a7221 */ /* 0x040fe20000010100 */
[C---:B------:R-:W-:Y:S01]  /*12d0*/  FADD.FTZ R126, -R202.reuse, R126 ;  /* 0x0000007eca7e7221 */ /* 0x040fe20000010100 */
[C---:B------:R-:W-:Y:S01]  /*12e0*/  FADD.FTZ R127, -R202.reuse, R127 ;  /* 0x0000007fca7f7221 */ /* 0x040fe20000010100 */
[----:B------:R-:W-:Y:S01]  /*12f0*/  FADD.FTZ R137, -R202, R137 ;  /* 0x00000089ca897221 */ /* 0x000fe20000010100 */
[C---:B------:R-:W-:Y:S01]  /*1300*/  FADD.FTZ R245, R140.reuse, R245 ;  /* 0x000000f58cf57221 */ /* 0x040fe20000010000 */
[----:B------:R-:W-:Y:S01]  /*1310*/  FFMA.FTZ R221, R140, R136, R221 ;  /* 0x000000888cdd7223 */ /* 0x000fe200000100dd */
[----:B------:R-:W-:Y:S01]  /*1320*/  FMUL.FTZ R140, R138, UR16 ;  /* 0x000000108a8c7c20 */ /* 0x000fe20008410000 */
[----:B------:R-:W-:Y:S01]  /*1330*/  FMUL.FTZ R198, R126, UR16 ;  /* 0x000000107ec67c20 */ /* 0x000fe20008410000 */
[----:B------:R-:W-:Y:S01]  /*1340*/  FMUL.FTZ R200, R127, UR16 ;  /* 0x000000107fc87c20 */ /* 0x000fe20008410000 */
[----:B------:R-:W-:Y:S01]  /*1350*/  FMUL.FTZ R137, R137, UR16 ;  /* 0x0000001089897c20 */ /* 0x000fe20008410000 */
[----:B------:R-:W-:Y:S01]  /*1360*/  FMUL.FTZ R126, R41, R141 ;  /* 0x0000008d297e7220 */ /* 0x000fe20000410000 */
[----:B------:R-:W-:Y:S01]  /*1370*/  FMUL.FTZ R127, R42, R142 ;  /* 0x0000008e2a7f7220 */ /* 0x000fe20000410000 */
[C---:B------:R-:W-:Y:S01]  /*1380*/  FADD.FTZ R247, R142.reuse, R247 ;  /* 0x000000f78ef77221 */ /* 0x040fe20000010000 */
[-C--:B------:R-:W-:Y:S01]  /*1390*/  FFMA.FTZ R223, R142, R140.reuse, R223 ;  /* 0x0000008c8edf7223 */ /* 0x080fe200000100df */
[----:B------:R-:W-:Y:S01]  /*13a0*/  FADD.FTZ R139, -R202, R139 ;  /* 0x0000008bca8b7221 */ /* 0x000fe20000010100 */
[C---:B------:R-:W-:Y:S01]  /*13b0*/  FADD.FTZ R171, R145.reuse, R171 ;  /* 0x000000ab91ab7221 */ /* 0x040fe20000010000 */
[----:B------:R-:W-:Y:S01]  /*13c0*/  FFMA.FTZ R19, R145, R137, R19 ;  /* 0x0000008991137223 */ /* 0x000fe20000010013 */
[C---:B------:R-:W-:Y:S01]  /*13d0*/  FADD.FTZ R172, R146.reuse, R172 ;  /* 0x000000ac92ac7221 */ /* 0x040fe20000010000 */
[----:B------:R-:W-:Y:S01]  /*13e0*/  FFMA.FTZ R20, R146, R140, R20 ;  /* 0x0000008c92147223 */ /* 0x000fe20000010014 */
[----:B------:R-:W-:Y:S01]  /*13f0*/  FFMA.FTZ R145, R65, R145, R126 ;  /* 0x0000009141917223 */ /* 0x000fe2000001007e */
        /* <DEDUP_REMOVED lines=8> */
[----:B------:R-:W-:Y:S01]  /*1480*/  FMUL.FTZ R199, R46, R130 ;  /* 0x000000822ec77220 */ /* 0x000fe20000410000 */
[C---:B------:R-:W-:Y:S01]  /*1490*/  FADD.FTZ R243, R130.reuse, R243 ;  /* 0x000000f382f37221 */ /* 0x040fe20000010000 */
[----:B------:R-:W-:Y:S01]  /*14a0*/  FFMA.FTZ R219, R130, R198, R219 ;  /* 0x000000c682db7223 */ /* 0x000fe200000100db */
[C---:B------:R-:W-:Y:S01]  /*14b0*/  FADD.FTZ R244, R131.reuse, R244 ;  /* 0x000000f483f47221 */ /* 0x040fe20000010000 */
[----:B------:R-:W-:Y:S02]  /*14c0*/  FFMA.FTZ R220, R131, R200, R220 ;  /* 0x000000c883dc7223 */ /* 0x000fe400000100dc */
[----:B------:R-:W2:Y:S01]  /*14d0*/  LDG.E.128 R128, desc[UR10][R128.64] ;  /* 0x0000000a80807981 */ /* 0x000ea2000c1e1d00 */
[C---:B------:R-:W-:Y:S01]  /*14e0*/  FADD.FTZ R168, R134.reuse, R168 ;  /* 0x000000a886a87221 */ /* 0x040fe20000010000 */
[----:B------:R-:W-:Y:S01]  /*14f0*/  FFMA.FTZ R16, R134, R198, R16 ;  /* 0x000000c686107223 */ /* 0x000fe20000010010 */
[----:B------:R-:W-:Y:S01]  /*1500*/  FFMA.FTZ R199, R70, R134, R199 ;  /* 0x0000008646c77223 */ /* 0x000fe200000100c7 */
[C---:B------:R-:W-:Y:S01]  /*1510*/  FADD.FTZ R169, R135.reuse, R169 ;  /* 0x000000a987a97221 */ /* 0x040fe20000010000 */
[----:B------:R-:W-:Y:S01]  /*1520*/  FFMA.FTZ R17, R135, R200, R17 ;  /* 0x000000c887117223 */ /* 0x000fe20000010011 */
[----:B----4-:R-:W-:-:S04]  /*1530*/  FADD.FTZ R142, -R202, R148 ;  /* 0x00000094ca8e7221 */ /* 0x010fc80000010100 */
[----:B------:R-:W-:Y:S01]  /*1540*/  FMUL.FTZ R142, R142, UR16 ;  /* 0x000000108e8e7c20 */ /* 0x000fe20008410000 */
[----:B------:R-:W-:-:S03]  /*1550*/  FADD.FTZ R30, R156, R30 ;  /* 0x0000001e9c1e7221 */ /* 0x000fc60000010000 */
[----:B------:R-:W-:Y:S01]  /*1560*/  FFMA.FTZ R6, R156, R142, R6 ;  /* 0x0000008e9c067223 */ /* 0x000fe20000010006 */
[C---:B------:R-:W-:Y:S01]  /*1570*/  FADD.FTZ R149, -R202.reuse, R149 ;  /* 0x00000095ca957221 */ /* 0x040fe20000010100 */
[----:B------:R-:W-:-:S03]  /*1580*/  FADD.FTZ R150, -R202, R150 ;  /* 0x00000096ca967221 */ /* 0x000fc60000010100 */
[----:B------:R-:W-:Y:S01]  /*1590*/  FMUL.FTZ R206, R149, UR16 ;  /* 0x0000001095ce7c20 */ /* 0x000fe20008410000 */
[C---:B------:R-:W-:Y:S01]  /*15a0*/  FADD.FTZ R31, R157.reuse, R31 ;  /* 0x0000001f9d1f7221 */ /* 0x040fe20000010000 */
[----:B------:R-:W-:Y:S02]  /*15b0*/  FADD.FTZ R160, R158, R160 ;  /* 0x000000a09ea07221 */ /* 0x000fe40000010000 */
[----:B------:R-:W-:Y:S01]  /*15c0*/  FFMA.FTZ R7, R157, R206, R7 ;  /* 0x000000ce9d077223 */ /* 0x000fe20000010007 */
[----:B---3--:R-:W-:-:S04]  /*15d0*/  FMUL.FTZ R127, R52, R152 ;  /* 0x00000098347f7220 */ /* 0x008fc80000410000 */
[----:B------:R-:W-:Y:S02]  /*15e0*/  FFMA.FTZ R156, R76, R156, R127 ;  /* 0x0000009c4c9c7223 */ /* 0x000fe4000001007f */
[----:B------:R-:W3:Y:S01]  /*15f0*/  LDG.E.128 R124, desc[UR10][R124.64] ;  /* 0x0000000a7c7c7981 */ /* 0x000ee2000c1e1d00 */
[----:B------:R-:W-:Y:S01]  /*1600*/  FMUL.FTZ R134, R53, R153 ;  /* 0x0000009935867220 */ /* 0x000fe20000410000 */
[C---:B------:R-:W-:Y:S01]  /*1610*/  FADD.FTZ R232, R153.reuse, R232 ;  /* 0x000000e899e87221 */ /* 0x040fe20000010000 */
[----:B------:R-:W-:Y:S01]  /*1620*/  FFMA.FTZ R210, R153, R206, R210 ;  /* 0x000000ce99d27223 */ /* 0x000fe200000100d2 */
[----:B------:R-:W-:Y:S01]  /*1630*/  FMUL.FTZ R153, R150, UR16 ;  /* 0x0000001096997c20 */ /* 0x000fe20008410000 */
[----:B------:R-:W-:Y:S01]  /*1640*/  FMUL.FTZ R135, R54, R154 ;  /* 0x0000009a36877220 */ /* 0x000fe20000410000 */
[----:B------:R-:W-:Y:S02]  /*1650*/  FFMA.FTZ R157, R77, R157, R134 ;  /* 0x0000009d4d9d7223 */ /* 0x000fe40000010086 */
[----:B------:R-:W-:Y:S01]  /*1660*/  FFMA.FTZ R8, R158, R153, R8 ;  /* 0x000000999e087223 */ /* 0x000fe20000010008 */
[----:B------:R-:W-:-:S02]  /*1670*/  FFMA.FTZ R158, R78, R158, R135 ;  /* 0x0000009e4e9e7223 */ /* 0x000fc40000010087 */
[----:B------:R-:W4:Y:S01]  /*1680*/  LDG.E.128 R132, desc[UR10][R132.64] ;  /* 0x0000000a84847981 */ /* 0x000f22000c1e1d00 */
[----:B------:R-:W-:Y:S01]  /*1690*/  FADD.FTZ R151, -R202, R151 ;  /* 0x00000097ca977221 */ /* 0x000fe20000010100 */
[C---:B------:R-:W-:Y:S01]  /*16a0*/  FADD.FTZ R248, R143.reuse, R248 ;  /* 0x000000f88ff87221 */ /* 0x040fe20000010000 */
[----:B------:R-:W-:Y:S01]  /*16b0*/  FFMA.FTZ R224, R143, R141, R224 ;  /* 0x0000008d8fe07223 */ /* 0x000fe200000100e0 */
[C---:B------:R-:W-:Y:S01]  /*16c0*/  FADD.FTZ R233, R154.reuse, R233 ;  /* 0x000000e99ae97221 */ /* 0x040fe20000010000 */
[----:B------:R-:W-:Y:S01]  /*16d0*/  FFMA.FTZ R211, R154, R153, R211 ;  /* 0x000000999ad37223 */ /* 0x000fe200000100d3 */
[----:B------:R-:W-:Y:S01]  /*16e0*/  FMUL.FTZ R154, R151, UR16 ;  /* 0x00000010979a7c20 */ /* 0x000fe20008410000 */
[----:B------:R-:W-:Y:S01]  /*16f0*/  FMUL.FTZ R138, R55, R155 ;  /* 0x0000009b378a7220 */ /* 0x000fe20000410000 */
[C---:B------:R-:W-:Y:S02]  /*1700*/  FADD.FTZ R161, R159.reuse, R161 ;  /* 0x000000a19fa17221 */ /* 0x040fe40000010000 */
[----:B------:R-:W-:Y:S01]  /*1710*/  FFMA.FTZ R9, R159, R154, R9 ;  /* 0x0000009a9f097223 */ /* 0x000fe20000010009 */
[----:B------:R-:W-:Y:S01]  /*1720*/  FFMA.FTZ R159, R79, R159, R138 ;  /* 0x0000009f4f9f7223 */ /* 0x000fe2000001008a */
[----:B--2---:R-:W-:-:S04]  /*1730*/  FADD.FTZ R112, -R202, R112 ;  /* 0x00000070ca707221 */ /* 0x004fc80000010100 */
[----:B------:R-:W-:Y:S01]  /*1740*/  FMUL.FTZ R143, R112, UR16 ;  /* 0x00000010708f7c20 */ /* 0x000fe20008410000 */
[----:B------:R-:W-:Y:S01]  /*1750*/  FMUL.FTZ R139, R36, R116 ;  /* 0x00000074248b7220 */ /* 0x000fe20000410000 */
[C---:B------:R-:W-:Y:S02]  /*1760*/  FADD.FTZ R174, R120.reuse, R174 ;  /* 0x000000ae78ae7221 */ /* 0x040fe40000010000 */
[----:B------:R-:W-:Y:S01]  /*1770*/  FFMA.FTZ R22, R120, R143, R22 ;  /* 0x0000008f78167223 */ /* 0x000fe20000010016 */
[----:B------:R-:W-:Y:S02]  /*1780*/  FFMA.FTZ R120, R60, R120, R139 ;  /* 0x000000783c787223 */ /* 0x000fe4000001008b */
[----:B------:R-:W0:Y:S02]  /*1790*/  @P1 LDC.64 R138, c[0x0][0x3b8] ;  /* 0x0000ee00ff8a1b82 */ /* 0x000e240000000a00 */
[----:B0-----:R-:W-:-:S05]  /*17a0*/  @P1 IMAD.WIDE.U32 R138, R5, 0x4, R138 ;  /* 0x00000004058a1825 */ /* 0x001fca00078e008a */
[----:B------:R0:W5:Y:S02]  /*17b0*/  @P1 LDG.E R177, desc[UR10][R138.64] ;  /* 0x0000000a8ab11981 */ /* 0x000164000c1e1900 */
[----:B0-----:R-:W0:Y:S02]  /*17c0*/  @P0 LDC.64 R138, c[0x0][0x438] ;  /* 0x00010e00ff8a0b82 */ /* 0x001e240000000a00 */
[----:B0-----:R-:W-:-:S05]  /*17d0*/  @P0 IMAD.WIDE.U32 R138, R180, 0x10, R138 ;  /* 0x00000010b48a0825 */ /* 0x001fca00078e008a */
[----:B------:R0:W5:Y:S02]  /*17e0*/  @P0 LDG.E.128 R100, desc[UR10][R138.64] ;  /* 0x0000000a8a640981 */ /* 0x000164000c1e1d00 */
[----:B0-----:R-:W0:Y:S01]  /*17f0*/  @P1 LDC.64 R138, c[0x0][0x3b8] ;  /* 0x0000ee00ff8a1b82 */ /* 0x001e220000000a00 */
[C---:B------:R-:W-:Y:S01]  /*1800*/  FADD.FTZ R113, -R202.reuse, R113 ;  /* 0x00000071ca717221 */ /* 0x040fe20000010100 */
[----:B------:R-:W-:Y:S01]  /*1810*/  FADD.FTZ R114, -R202, R114 ;  /* 0x00000072ca727221 */ /* 0x000fe20000010100 */
[----:B------:R-:W-:Y:S01]  /*1820*/  FMUL.FTZ R112, R37, R117 ;  /* 0x0000007525707220 */ /* 0x000fe20000410000 */
[----:B------:R-:W-:Y:S01]  /*1830*/  FADD.FTZ R175, R121, R175 ;  /* 0x000000af79af7221 */ /* 0x000fe20000010000 */
[----:B------:R-:W-:Y:S01]  /*1840*/  FADD.FTZ R176, R122, R176 ;  /* 0x000000b07ab07221 */ /* 0x000fe20000010000 */
[----:B0-----:R-:W-:-:S05]  /*1850*/  @P1 IMAD.WIDE.U32 R138, R180, 0x4, R138 ;  /* 0x00000004b48a1825 */ /* 0x001fca00078e008a */
[----:B------:R0:W5:Y:S02]  /*1860*/  @P1 LDG.E R178, desc[UR10][R138.64] ;  /* 0x0000000a8ab21981 */ /* 0x000164000c1e1900 */
[----:B0-----:R-:W-:Y:S01]  /*1870*/  FMUL.FTZ R138, R113, UR16 ;  /* 0x00000010718a7c20 */ /* 0x001fe20008410000 */
[----:B------:R-:W-:Y:S01]  /*1880*/  FMUL.FTZ R139, R114, UR16 ;  /* 0x00000010728b7c20 */ /* 0x000fe20008410000 */
[----:B------:R-:W-:Y:S02]  /*1890*/  FMUL.FTZ R113, R38, R118 ;  /* 0x0000007626717220 */ /* 0x000fe40000410000 */
[----:B------:R-:W-:Y:S01]  /*18a0*/  FFMA.FTZ R23, R121, R138, R23 ;  /* 0x0000008a79177223 */ /* 0x000fe20000010017 */
[----:B------:R-:W-:Y:S01]  /*18b0*/  FFMA.FTZ R121, R61, R121, R112 ;  /* 0x000000793d797223 */ /* 0x000fe20000010070 */
[----:B------:R-:W-:Y:S01]  /*18c0*/  FADD.FTZ R112, RZ, R156 ;  /* 0x0000009cff707221 */ /* 0x000fe20000010000 */
[----:B------:R-:W-:Y:S01]  /*18d0*/  FFMA.FTZ R24, R122, R139, R24 ;  /* 0x0000008b7a187223 */ /* 0x000fe20000010018 */
[----:B------:R-:W-:-:S02]  /*18e0*/  FFMA.FTZ R122, R62, R122, R113 ;  /* 0x0000007a3e7a7223 */ /* 0x000fc40000010071 */
[----:B------:R-:W-:-:S04]  /*18f0*/  FADD.FTZ R113, R157, R112 ;  /* 0x000000709d717221 */ /* 0x000fc80000010000 */
[----:B------:R-:W-:-:S04]  /*1900*/  FADD.FTZ R112, R158, R113 ;  /* 0x000000719e707221 */ /* 0x000fc80000010000 */
[----:B------:R-:W-:-:S04]  /*1910*/  FADD.FTZ R113, R159, R112 ;  /* 0x000000709f717221 */ /* 0x000fc80000010000 */
        /* <DEDUP_REMOVED lines=25> */
[----:B------:R-:W-:Y:S01]  /*1ab0*/  FADD.FTZ R112, R120, R115 ;  /* 0x0000007378707221 */ /* 0x000fe20000010000 */
[C---:B------:R-:W-:Y:S01]  /*1ac0*/  FADD.FTZ R231, R152.reuse, R231 ;  /* 0x000000e798e77221 */ /* 0x040fe20000010000 */
[----:B------:R-:W-:Y:S01]  /*1ad0*/  FFMA.FTZ R209, R152, R142, R209 ;  /* 0x0000008e98d17223 */ /* 0x000fe200000100d1 */
[----:B------:R-:W-:Y:S01]  /*1ae0*/  FMUL.FTZ R152, R39, R119 ;  /* 0x0000007727987220 */ /* 0x000fe20000410000 */
[----:B------:R-:W-:Y:S01]  /*1af0*/  FFMA.FTZ R113, R200, R201, R113 ;  /* 0x000000c9c8717223 */ /* 0x000fe20000010071 */
[----:B------:R-:W-:Y:S01]  /*1b00*/  FADD.FTZ R115, R121, R112 ;  /* 0x0000007079737221 */ /* 0x000fe20000010000 */
[C---:B------:R-:W-:Y:S01]  /*1b10*/  FADD.FTZ R203, R123.reuse, R203 ;  /* 0x000000cb7bcb7221 */ /* 0x040fe20000010000 */
[----:B------:R-:W-:Y:S01]  /*1b20*/  FFMA.FTZ R25, R123, R151, R25 ;  /* 0x000000977b197223 */ /* 0x000fe20000010019 */
[----:B------:R-:W-:Y:S01]  /*1b30*/  FFMA.FTZ R152, R63, R123, R152 ;  /* 0x0000007b3f987223 */ /* 0x000fe20000010098 */
[----:B------:R-:W-:Y:S01]  /*1b40*/  FFMA.FTZ R112, R136, R144, R113 ;  /* 0x0000009088707223 */ /* 0x000fe20000010071 */
[----:B---3--:R-:W-:Y:S01]  /*1b50*/  FMUL.FTZ R123, R32, R124 ;  /* 0x0000007c207b7220 */ /* 0x008fe20000410000 */
[----:B------:R-:W-:Y:S01]  /*1b60*/  FADD.FTZ R115, R122, R115 ;  /* 0x000000737a737221 */ /* 0x000fe20000010000 */
[----:B------:R-:W-:Y:S01]  /*1b70*/  FMUL.FTZ R148, R33, R125 ;  /* 0x0000007d21947220 */ /* 0x000fe20000410000 */
[----:B------:R-:W-:Y:S01]  /*1b80*/  FFMA.FTZ R113, R137, R145, R112 ;  /* 0x0000009189717223 */ /* 0x000fe20000010070 */
[----:B------:R-:W-:Y:S01]  /*1b90*/  FFMA.FTZ R123, R56, R128, R123 ;  /* 0x00000080387b7223 */ /* 0x000fe2000001007b */
[----:B------:R-:W-:Y:S01]  /*1ba0*/  FADD.FTZ R114, R152, R115 ;  /* 0x0000007398727221 */ /* 0x000fe20000010000 */
[----:B------:R-:W-:Y:S01]  /*1bb0*/  FMUL.FTZ R149, R34, R126 ;  /* 0x0000007e22957220 */ /* 0x000fe20000410000 */
[----:B------:R-:W-:Y:S01]  /*1bc0*/  FFMA.FTZ R112, R140, R146, R113 ;  /* 0x000000928c707223 */ /* 0x000fe20000010071 */
[----:B------:R-:W-:Y:S01]  /*1bd0*/  FFMA.FTZ R148, R57, R129, R148 ;  /* 0x0000008139947223 */ /* 0x000fe20000010094 */
[----:B------:R-:W-:Y:S01]  /*1be0*/  FADD.FTZ R113, R123, R114 ;  /* 0x000000727b717221 */ /* 0x000fe20000010000 */
        /* <DEDUP_REMOVED lines=9> */
[----:B----4-:R-:W-:Y:S01]  /*1c80*/  FADD.FTZ R132, -R202, R132 ;  /* 0x00000084ca847221 */ /* 0x010fe20000010100 */
[----:B------:R-:W-:-:S03]  /*1c90*/  FFMA.FTZ R114, R139, R122, R114 ;  /* 0x0000007a8b727223 */ /* 0x000fc60000010072 */
[----:B------:R-:W0:Y:S01]  /*1ca0*/  SHFL.DOWN PT, R113, R112, 0x10, 0x1f ;  /* 0x0a001f0070717f89 */ /* 0x000e2200000e0000 */
[----:B------:R-:W-:Y:S01]  /*1cb0*/  FADD.FTZ R133, -R202, R133 ;  /* 0x00000085ca857221 */ /* 0x000fe20000010100 */
[----:B------:R-:W-:Y:S01]  /*1cc0*/  FMUL.FTZ R132, R132, UR16 ;  /* 0x0000001084847c20 */ /* 0x000fe20008410000 */
[----:B------:R-:W-:Y:S01]  /*1cd0*/  FFMA.FTZ R115, R151, R152, R114 ;  /* 0x0000009897737223 */ /* 0x000fe20000010072 */
[----:B------:R-:W-:Y:S01]  /*1ce0*/  FADD.FTZ R134, -R202, R134 ;  /* 0x00000086ca867221 */ /* 0x000fe20000010100 */
[----:B------:R-:W-:Y:S02]  /*1cf0*/  FMUL.FTZ R133, R133, UR16 ;  /* 0x0000001085857c20 */ /* 0x000fe40008410000 */
        /* <DEDUP_REMOVED lines=27> */
[----:B------:R-:W1:Y:S01]  /*1eb0*/  S2R R202, SR_TID.X ;  /* 0x0000000000ca7919 */ /* 0x000e620000002100 */
[----:B0-----:R-:W-:Y:S02]  /*1ec0*/  FADD.FTZ R118, R117, R112 ;  /* 0x0000007075767221 */ /* 0x001fe40000010000 */
        /* <DEDUP_REMOVED lines=10> */
[----:B0-----:R-:W-:Y:S01]  /*1f70*/  FADD.FTZ R112, R114, R113 ;  /* 0x0000007172707221 */ /* 0x001fe20000010000 */
[----:B--2---:R-:W-:-:S08]  /*1f80*/  FADD.FTZ R113, R155, R116 ;  /* 0x000000749b717221 */ /* 0x004fd00000010000 */
        /* <DEDUP_REMOVED lines=9> */
.L_x_3549:
[----:B------:R-:W-:Y:S05]  /*2020*/  BSYNC.RECONVERGENT B0 ;  /* 0x0000000000007941 */ /* 0x000fea0003800200 */
.L_x_3548:
[----:B------:R-:W2:Y:S01]  /*2030*/  LDL.LU R118, [R1] ;  /* 0x0000000001767983 */ /* 0x000ea20000300800 */
[C---:B------:R-:W-:Y:S01]  /*2040*/  FADD.FTZ R207, R130.reuse, R207 ;  /* 0x000000cf82cf7221 */ /* 0x040fe20000010000 */
[----:B------:R-:W-:Y:S02]  /*2050*/  FFMA.FTZ R28, R130, R134, R28 ;  /* 0x00000086821c7223 */ /* 0x000fe4000001001c */
[----:B------:R-:W3:Y:S04]  /*2060*/  LDL.LU R128, [R1+0x4] ;  /* 0x0000040001807983 */ /* 0x000ee80000300800 */
[----:B------:R-:W4:Y:S01]  /*2070*/  LDL.LU R155, [R1+0xc] ;  /* 0x00000c00019b7983 */ /* 0x000f220000300800 */
[----:B------:R-:W1:Y:S01]  /*2080*/  S2UR UR6, SR_CgaCtaId ;  /* 0x00000000000679c3 */ /* 0x000e620000008800 */
[----:B------:R-:W-:Y:S01]  /*2090*/  UMOV UR5, 0x400 ;  /* 0x0000040000057882 */ /* 0x000fe20000000000 */
[C---:B------:R-:W-:Y:S01]  /*20a0*/  FADD.FTZ R205, R129.reuse, R205 ;  /* 0x000000cd81cd7221 */ /* 0x040fe20000010000 */
[----:B------:R-:W4:Y:S01]  /*20b0*/  LDL.LU R130, [R1+0x8] ;  /* 0x0000080001827983 */ /* 0x000f220000300800 */
[----:B------:R-:W-:Y:S01]  /*20c0*/  FFMA.FTZ R27, R129, R133, R27 ;  /* 0x00000085811b7223 */ /* 0x000fe2000001001b */
[----:B-1----:R-:W-:-:S04]  /*20d0*/  ULEA UR5, UR6, UR5, 0x18 ;  /* 0x0000000506057291 */ /* 0x002fc8000f8ec0ff */
[----:B------:R-:W-:Y:S02]  /*20e0*/  UIADD3 UR6, UPT, UPT, UR5, 0x6040, URZ ;  /* 0x0000604005067890 */ /* 0x000fe4000fffe0ff */
[----:B------:R-:W-:Y:S01]  /*20f0*/  @!UP1 UIADD3 UR6, UPT, UPT, UR5, 0x6000, URZ ;  /* 0x0000600005069890 */ /* 0x000fe2000fffe0ff */
[----:B------:R-:W-:Y:S08]  /*2100*/  BAR.SYNC.DEFER_BLOCKING 0x0 ;  /* 0x0000000000007b1d */ /* 0x000ff00000010000 */
[----:B0-----:R-:W0:Y:S01]  /*2110*/  LDS.128 R112, [UR6] ;  /* 0x00000006ff707984 */ /* 0x001e220008000c00 */
[----:B------:R-:W-:-:S02]  /*2120*/  UIADD3 UR6, UPT, UPT, UR5, 0x6050, URZ ;  /* 0x0000605005067890 */ /* 0x000fc4000fffe0ff */
        /* <DEDUP_REMOVED lines=18> */
[----:B------:R-:W-:Y:S01]  /*2250*/  FADD.FTZ R113, R114, R113 ;  /* 0x0000007172717221 */ /* 0x000fe20000010000 */
[----:B------:R-:W-:-:S04]  /*2260*/  UISETP.NE.U32.AND UP0, UPT, UR22, URZ, UPT ;  /* 0x000000ff1600728c */ /* 0x000fc8000bf05070 */
[----:B------:R-:W-:Y:S01]  /*2270*/  UISETP.NE.AND.EX UP0, UPT, UR23, URZ, UPT, UP0 ;  /* 0x000000ff1700728c */ /* 0x000fe2000bf05300 */
[----:B------:R-:W-:Y:S01]  /*2280*/  ISETP.NE.AND P3, PT, RZ, UR26, PT ;  /* 0x0000001aff007c0c */ /* 0x000fe2000bf65270 */
[----:B------:R-:W-:Y:S01]  /*2290*/  UIADD3 UR4, UPT, UPT, UR4, UR20, URZ ;  /* 0x0000001404047290 */ /* 0x000fe2000fffe0ff */
[-C--:B------:R-:W-:Y:S01]  /*22a0*/  FFMA.FTZ R240, R127, R135.reuse, R240 ;  /* 0x000000877ff07223 */ /* 0x080fe200000100f0 */
[C---:B------:R-:W-:Y:S01]  /*22b0*/  FADD.FTZ R208, R131.reuse, R208 ;  /* 0x000000d083d07221 */ /* 0x040fe20000010000 */
[----:B------:R-:W-:Y:S01]  /*22c0*/  FFMA.FTZ R29, R131, R135, R29 ;  /* 0x00000087831d7223 */ /* 0x000fe2000001001d */
[----:B------:R-:W-:Y:S01]  /*22d0*/  FFMA.FTZ R229, R124, R132, R229 ;  /* 0x000000847ce57223 */ /* 0x000fe200000100e5 */
[----:B------:R-:W-:Y:S01]  /*22e0*/  FFMA.FTZ R230, R125, R133, R230 ;  /* 0x000000857de67223 */ /* 0x000fe200000100e6 */
[----:B------:R-:W-:Y:S01]  /*22f0*/  FFMA.FTZ R239, R126, R134, R239 ;  /* 0x000000867eef7223 */ /* 0x000fe200000100ef */
[----:B------:R-:W-:Y:S01]  /*2300*/  UISETP.GE.AND UP2, UPT, UR4, UR21, UPT ;  /* 0x000000150400728c */ /* 0x000fe2000bf46270 */
[----:B--2---:R-:W-:-:S05]  /*2310*/  FADD.FTZ R118, R124, R118 ;  /* 0x000000767c767221 */ /* 0x004fca0000010000 */
[----:B------:R-:W-:Y:S04]  /*2320*/  STL [R1], R118 ;  /* 0x0000007601007387 */ /* 0x000fe80000100800 */
[----:B------:R-:W0:Y:S01]  /*2330*/  LDS.128 R116, [UR6] ;  /* 0x00000006ff747984 */ /* 0x000e220008000c00 */
[----:B---3--:R-:W-:Y:S01]  /*2340*/  FADD.FTZ R128, R125, R128 ;  /* 0x000000807d807221 */ /* 0x008fe20000010000 */
[----:B----4-:R-:W-:Y:S01]  /*2350*/  FADD.FTZ R155, R127, R155 ;  /* 0x0000009b7f9b7221 */ /* 0x010fe20000010000 */
[----:B------:R-:W-:-:S03]  /*2360*/  FADD.FTZ R130, R126, R130 ;  /* 0x000000827e827221 */ /* 0x000fc60000010000 */
[----:B------:R1:W-:Y:S04]  /*2370*/  STL [R1+0x4], R128 ;  /* 0x0000048001007387 */ /* 0x0003e80000100800 */
[----:B------:R1:W-:Y:S04]  /*2380*/  STL [R1+0x8], R130 ;  /* 0x0000088201007387 */ /* 0x0003e80000100800 */
[----:B------:R1:W-:Y:S01]  /*2390*/  STL [R1+0xc], R155 ;  /* 0x00000c9b01007387 */ /* 0x0003e20000100800 */
[----:B0-----:R-:W-:-:S04]  /*23a0*/  FADD.FTZ R112, R112, R117 ;  /* 0x0000007570707221 */ /* 0x001fc80000010000 */
[----:B------:R-:W-:Y:S01]  /*23b0*/  FADD.FTZ R112, R119, R112 ;  /* 0x0000007077707221 */ /* 0x000fe20000010000 */
[----:B------:R-:W-:-:S03]  /*23c0*/  FADD.FTZ R113, R113, R116 ;  /* 0x0000007471717221 */ /* 0x000fc60000010000 */
[----:B------:R-:W-:Y:S01]  /*23d0*/  FMUL.FTZ R112, R112, UR19 ;  /* 0x0000001370707c20 */ /* 0x000fe20008410000 */
[----:B------:R-:W-:-:S04]  /*23e0*/  FADD.FTZ R113, R118, R113 ;  /* 0x0000007176717221 */ /* 0x000fc80000010000 */
[----:B------:R-:W-:Y:S01]  /*23f0*/  R2UR UR17, R112 ;  /* 0x00000000701172ca */ /* 0x000fe200000e0000 */
[----:B------:R-:W-:-:S05]  /*2400*/  FMUL.FTZ R113, R113, UR19 ;  /* 0x0000001371717c20 */ /* 0x000fca0008410000 */
[----:B------:R-:W-:Y:S01]  /*2410*/  FSEL R127, R113, RZ, !P3 ;  /* 0x000000ff717f7208 */ /* 0x000fe20005800000 */
[----:B-1----:R-:W-:Y:S08]  /*2420*/  BRA.U UP0, `(.L_x_3550) ;  /* 0x0000000500c47547 */ /* 0x002ff0000b800000 */
        /* <DEDUP_REMOVED lines=33> */
.L_x_3552:
        /* <DEDUP_REMOVED lines=25> */
.L_x_3551:
        /* <DEDUP_REMOVED lines=30> */
.L_x_3554:
        /* <DEDUP_REMOVED lines=25> */
.L_x_3550:
        /* <DEDUP_REMOVED lines=41> */
.L_x_3556:
        /* <DEDUP_REMOVED lines=33> */
.L_x_3555:
        /* <DEDUP_REMOVED lines=38> */
.L_x_3557:
        /* <DEDUP_REMOVED lines=32> */
.L_x_3553:
        /* <DEDUP_REMOVED lines=21> */
[----:B0-----:R-:W-:Y:S01]  /*3590*/  FADD.FTZ R114, R195, -R106 ;  /* 0x8000006ac3727221 */ /* 0x001fe20000010000 */
[----:B------:R-:W-:Y:S01]  /*35a0*/  FFMA.FTZ R104, R185, UR16, R80 ;  /* 0x00000010b9687c23 */ /* 0x000fe20008010050 */
[----:B------:R-:W-:Y:S01]  /*35b0*/  LOP3.LUT P5, RZ, R184, 0xff, RZ, 0xc0, !PT ;  /* 0x000000ffb8ff7812 */ /* 0x000fe200078ac0ff */
[----:B------:R-:W-:Y:S01]  /*35c0*/  FFMA.FTZ R105, R188, UR16, R81 ;  /* 0x00000010bc697c23 */ /* 0x000fe20008010051 */
[----:B------:R-:W-:Y:S01]  /*35d0*/  LOP3.LUT P4, RZ, R4, 0xff, RZ, 0xc0, !PT ;  /* 0x000000ff04ff7812 */ /* 0x000fe2000788c0ff */
[----:B------:R-:W-:Y:S01]  /*35e0*/  FMUL.FTZ R108, R104, UR7 ;  /* 0x00000007686c7c20 */ /* 0x000fe20008410000 */
[----:B------:R-:W-:Y:S01]  /*35f0*/  FFMA.FTZ R106, R191, UR16, R82 ;  /* 0x00000010bf6a7c23 */ /* 0x000fe20008010052 */
[----:B------:R-:W-:Y:S01]  /*3600*/  FMUL.FTZ R109, R105, UR7 ;  /* 0x00000007696d7c20 */ /* 0x000fe20008410000 */
[----:B------:R-:W-:Y:S01]  /*3610*/  LOP3.LUT P6, RZ, R184, 0xff00, RZ, 0xc0, !PT ;  /* 0x0000ff00b8ff7812 */ /* 0x000fe200078cc0ff */
[----:B------:R-:W-:Y:S01]  /*3620*/  FFMA.FTZ R107, R114, UR16, R83 ;  /* 0x00000010726b7c23 */ /* 0x000fe20008010053 */
        /* <DEDUP_REMOVED lines=16> */
.L_x_3560:
[--C-:B------:R-:W-:Y:S01]  /*3730*/  FFMA.FTZ R185, R185, UR17, R127.reuse ;  /* 0x00000011b9b97c23 */ /* 0x100fe2000801007f */
[--C-:B------:R-:W-:Y:S01]  /*3740*/  FFMA.FTZ R188, R188, UR17, R127.reuse ;  /* 0x00000011bcbc7c23 */ /* 0x100fe2000801007f */
[--C-:B------:R-:W-:Y:S01]  /*3750*/  FFMA.FTZ R190, R190, UR17, R127.reuse ;  /* 0x00000011bebe7c23 */ /* 0x100fe2000801007f */
[----:B0-----:R-:W-:Y:S01]  /*3760*/  FFMA.FTZ R108, R193, UR17, R127 ;  /* 0x00000011c16c7c23 */ /* 0x001fe2000801007f */
        /* <DEDUP_REMOVED lines=11> */
[----:B------:R-:W-:Y:S01]  /*3820*/  LOP3.LUT P6, RZ, R184, 0xff00, RZ, 0xc0, !PT ;  /* 0x0000ff00b8ff7812 */ /* 0x000fe200078cc0ff */
[----:B------:R-:W-:Y:S01]  /*3830*/  FMUL.FTZ R191, R191, UR7 ;  /* 0x00000007bfbf7c20 */ /* 0x000fe20008410000 */
[C---:B------:R-:W-:Y:S01]  /*3840*/  SEL R112, R185.reuse, RZ, P5 ;  /* 0x000000ffb9707207 */ /* 0x040fe20002800000 */
[----:B------:R-:W-:Y:S01]  /*3850*/  FFMA.FTZ R110, R110, UR16, R83 ;  /* 0x000000106e6e7c23 */ /* 0x000fe20008010053 */
[----:B------:R-:W-:-:S02]  /*3860*/  SEL R108, R185, RZ, P4 ;  /* 0x000000ffb96c7207 */ /* 0x000fc40002000000 */
[----:B------:R-:W-:Y:S01]  /*3870*/  LOP3.LUT P5, RZ, R4, 0xff00, RZ, 0xc0, !PT ;  /* 0x0000ff0004ff7812 */ /* 0x000fe200078ac0ff */
[----:B------:R-:W-:Y:S01]  /*3880*/  FMUL.FTZ R111, R110, UR7 ;  /* 0x000000076e6f7c20 */ /* 0x000fe20008410000 */
[----:B------:R-:W-:Y:S02]  /*3890*/  LOP3.LUT P4, RZ, R184, 0xff0000, RZ, 0xc0, !PT ;  /* 0x00ff0000b8ff7812 */ /* 0x000fe4000788c0ff */
[----:B------:R-:W-:Y:S02]  /*38a0*/  SEL R113, R188, RZ, P6 ;  /* 0x000000ffbc717207 */ /* 0x000fe40003000000 */
[----:B------:R-:W-:Y:S02]  /*38b0*/  ISETP.GE.U32.AND P6, PT, R184, 0x1000000, PT ;  /* 0x01000000b800780c */ /* 0x000fe40003fc6070 */
[----:B------:R-:W-:Y:S02]  /*38c0*/  SEL R109, R188, RZ, P5 ;  /* 0x000000ffbc6d7207 */ /* 0x000fe40002800000 */
[----:B------:R-:W-:-:S02]  /*38d0*/  SEL R114, R191, RZ, P4 ;  /* 0x000000ffbf727207 */ /* 0x000fc40002000000 */
[C---:B------:R-:W-:Y:S02]  /*38e0*/  LOP3.LUT P5, RZ, R4.reuse, 0xff0000, RZ, 0xc0, !PT ;  /* 0x00ff000004ff7812 */ /* 0x040fe400078ac0ff */
[----:B------:R-:W-:Y:S02]  /*38f0*/  ISETP.GE.U32.AND P4, PT, R4, 0x1000000, PT ;  /* 0x010000000400780c */ /* 0x000fe40003f86070 */
[----:B------:R-:W-:Y:S02]  /*3900*/  SEL R115, R111, RZ, P6 ;  /* 0x000000ff6f737207 */ /* 0x000fe40003000000 */
[----:B------:R-:W-:Y:S02]  /*3910*/  SEL R110, R191, RZ, P5 ;  /* 0x000000ffbf6e7207 */ /* 0x000fe40002800000 */
[----:B------:R-:W-:Y:S01]  /*3920*/  SEL R111, R111, RZ, P4 ;  /* 0x000000ff6f6f7207 */ /* 0x000fe20002000000 */
[----:B------:R-:W-:Y:S06]  /*3930*/  BRA `(.L_x_3561) ;  /* 0x0000000800a47947 */ /* 0x000fec0003800000 */
.L_x_3559:
        /* <DEDUP_REMOVED lines=12> */
[----:B------:R-:W-:Y:S01]  /*3a00*/  LOP3.LUT P4, RZ, R4, 0xff, RZ, 0xc0, !PT ;  /* 0x000000ff04ff7812 */ /* 0x000fe2000788c0ff */
[----:B0-----:R-:W-:Y:S01]  /*3a10*/  FMUL.FTZ R108, R104, UR7 ;  /* 0x00000007686c7c20 */ /* 0x001fe20008410000 */
[----:B------:R-:W-:Y:S01]  /*3a20*/  FMUL.FTZ R106, R190, UR16 ;  /* 0x00000010be6a7c20 */ /* 0x000fe20008410000 */
[----:B------:R-:W-:Y:S01]  /*3a30*/  FMUL.FTZ R109, R105, UR7 ;  /* 0x00000007696d7c20 */ /* 0x000fe20008410000 */
[----:B------:R-:W-:Y:S01]  /*3a40*/  LOP3.LUT P6, RZ, R184, 0xff00, RZ, 0xc0, !PT ;  /* 0x0000ff00b8ff7812 */ /* 0x000fe200078cc0ff */
[----:B------:R-:W-:Y:S01]  /*3a50*/  FMUL.FTZ R107, R107, UR16 ;  /* 0x000000106b6b7c20 */ /* 0x000fe20008410000 */
        /* <DEDUP_REMOVED lines=16> */
.L_x_3562:
[--C-:B------:R-:W-:Y:S01]  /*3b60*/  FFMA.FTZ R185, R185, UR17, R127.reuse ;  /* 0x00000011b9b97c23 */ /* 0x100fe2000801007f */
[--C-:B------:R-:W-:Y:S01]  /*3b70*/  FFMA.FTZ R188, R188, UR17, R127.reuse ;  /* 0x00000011bcbc7c23 */ /* 0x100fe2000801007f */
[--C-:B------:R-:W-:Y:S01]  /*3b80*/  FFMA.FTZ R190, R190, UR17, R127.reuse ;  /* 0x00000011bebe7c23 */ /* 0x100fe2000801007f */
[----:B0-----:R-:W-:Y:S01]  /*3b90*/  FFMA.FTZ R108, R193, UR17, R127 ;  /* 0x00000011c16c7c23 */ /* 0x001fe2000801007f */
[----:B------:R-:W-:Y:S01]  /*3ba0*/  FADD.FTZ R185, R186, -R185 ;  /* 0x800000b9bab97221 */ /* 0x000fe20000010000 */
[----:B------:R-:W-:Y:S01]  /*3bb0*/  FADD.FTZ R188, R189, -R188 ;  /* 0x800000bcbdbc7221 */ /* 0x000fe20000010000 */
[----:B------:R-:W-:Y:S01]  /*3bc0*/  FADD.FTZ R190, R191, -R190 ;  /* 0x800000bebfbe7221 */ /* 0x000fe20000010000 */
[----:B------:R-:W-:Y:S01]  /*3bd0*/  LOP3.LUT P5, RZ, R184, 0xff, RZ, 0xc0, !PT ;  /* 0x000000ffb8ff7812 */ /* 0x000fe200078ac0ff */
[----:B------:R-:W-:Y:S01]  /*3be0*/  FMUL.FTZ R185, R185, UR16 ;  /* 0x00000010b9b97c20 */ /* 0x000fe20008410000 */
[----:B------:R-:W-:Y:S01]  /*3bf0*/  FMUL.FTZ R188, R188, UR16 ;  /* 0x00000010bcbc7c20 */ /* 0x000fe20008410000 */
[----:B------:R-:W-:Y:S01]  /*3c00*/  LOP3.LUT P4, RZ, R4, 0xff, RZ, 0xc0, !PT ;  /* 0x000000ff04ff7812 */ /* 0x000fe2000788c0ff */
[----:B------:R-:W-:Y:S01]  /*3c10*/  FMUL.FTZ R190, R190, UR16 ;  /* 0x00000010bebe7c20 */ /* 0x000fe20008410000 */
[----:B------:R-:W-:Y:S01]  /*3c20*/  FMUL.FTZ R185, R185, UR7 ;  /* 0x00000007b9b97c20 */ /* 0x000fe20008410000 */
[----:B------:R-:W-:Y:S01]  /*3c30*/  FADD.FTZ R195, R195, -R108 ;  /* 0x8000006cc3c37221 */ /* 0x000fe20000010000 */
[----:B------:R-:W-:Y:S01]  /*3c40*/  FMUL.FTZ R188, R188, UR7 ;  /* 0x00000007bcbc7c20 */ /* 0x000fe20008410000 */
[----:B------:R-:W-:Y:S01]  /*3c50*/  FMUL.FTZ R190, R190, UR7 ;  /* 0x00000007bebe7c20 */ /* 0x000fe20008410000 */
[----:B------:R-:W-:Y:S01]  /*3c60*/  LOP3.LUT P6, RZ, R184, 0xff00, RZ, 0xc0, !PT ;  /* 0x0000ff00b8ff7812 */ /* 0x000fe200078cc0ff */
[----:B------:R-:W-:Y:S01]  /*3c70*/  FMUL.FTZ R195, R195, UR16 ;  /* 0x00000010c3c37c20 */ /* 0x000fe20008410000 */
[----:B------:R-:W-:-:S02]  /*3c80*/  SEL R112, R185, RZ, P5 ;  /* 0x000000ffb9707207 */ /* 0x000fc40002800000 */
        /* <DEDUP_REMOVED lines=14> */
.L_x_3558:
        /* <DEDUP_REMOVED lines=13> */
[----:B------:R-:W-:Y:S01]  /*3e40*/  FFMA.FTZ R106, R191, UR16, R82 ;  /* 0x00000010bf6a7c23 */ /* 0x000fe20008010052 */
[----:B------:R-:W-:Y:S01]  /*3e50*/  FMUL.FTZ R112, R104, UR7 ;  /* 0x0000000768707c20 */ /* 0x000fe20008410000 */
[----:B------:R-:W-:Y:S01]  /*3e60*/  FFMA.FTZ R107, R114, UR16, R83 ;  /* 0x00000010726b7c23 */ /* 0x000fe20008010053 */
        /* <DEDUP_REMOVED lines=11> */
.L_x_3564:
        /* <DEDUP_REMOVED lines=25> */
.L_x_3563:
        /* <DEDUP_REMOVED lines=13> */
[----:B0-----:R-:W-:Y:S01]  /*4180*/  FMUL.FTZ R112, R104, UR7 ;  /* 0x0000000768707c20 */ /* 0x001fe20008410000 */
[----:B------:R-:W-:Y:S01]  /*4190*/  FMUL.FTZ R107, R107, UR16 ;  /* 0x000000106b6b7c20 */ /* 0x000fe20008410000 */
        /* <DEDUP_REMOVED lines=11> */
.L_x_3565:
        /* <DEDUP_REMOVED lines=23> */
[----:B------:R-:W-:-:S07]  /*43c0*/  SEL R115, R115, RZ, P6 ;  /* 0x000000ff73737207 */ /* 0x000fce0003000000 */
.L_x_3561:
        /* <DEDUP_REMOVED lines=19> */
[----:B------:R-:W-:Y:S01]  /*4500*/  LOP3.LUT P5, RZ, R183, 0xff, RZ, 0xc0, !PT ;  /* 0x000000ffb7ff7812 */ /* 0x000fe200078ac0ff */
[----:B------:R-:W-:Y:S01]  /*4510*/  FFMA.FTZ R104, R105, UR16, R84 ;  /* 0x0000001069687c23 */ /* 0x000fe20008010054 */
[----:B------:R-:W-:Y:S01]  /*4520*/  FFMA.FTZ R105, R196, UR16, R85 ;  /* 0x00000010c4697c23 */ /* 0x000fe20008010055 */
[----:B------:R-:W-:Y:S01]  /*4530*/  FADD.FTZ R200, R201, -R200 ;  /* 0x800000c8c9c87221 */ /* 0x000fe20000010000 */
        /* <DEDUP_REMOVED lines=11> */
[----:B------:R-:W-:Y:S02]  /*45f0*/  LOP3.LUT P4, RZ, R183, 0xff0000, RZ, 0xc0, !PT ;  /* 0x00ff0000b7ff7812 */ /* 0x000fe4000788c0ff */
[----:B------:R-:W-:Y:S02]  /*4600*/  SEL R113, R109, RZ, P6 ;  /* 0x000000ff6d717207 */ /* 0x000fe40003000000 */
        /* <DEDUP_REMOVED lines=9> */
.L_x_3568:
        /* <DEDUP_REMOVED lines=10> */
[----:B------:R-:W-:Y:S01]  /*4740*/  LOP3.LUT P4, RZ, R3, 0xff, RZ, 0xc0, !PT ;  /* 0x000000ff03ff7812 */ /* 0x000fe2000788c0ff */
[----:B------:R-:W-:Y:S01]  /*4750*/  FFMA.FTZ R199, R199, UR16, R86 ;  /* 0x00000010c7c77c23 */ /* 0x000fe20008010056 */
[----:B------:R-:W-:Y:S01]  /*4760*/  FMUL.FTZ R109, R109, UR7 ;  /* 0x000000076d6d7c20 */ /* 0x000fe20008410000 */
[----:B------:R-:W-:Y:S01]  /*4770*/  FADD.FTZ R200, R201, -R200 ;  /* 0x800000c8c9c87221 */ /* 0x000fe20000010000 */
[----:B------:R-:W-:Y:S01]  /*4780*/  FMUL.FTZ R196, R196, UR7 ;  /* 0x00000007c4c47c20 */ /* 0x000fe20008410000 */
[----:B------:R-:W-:Y:S01]  /*4790*/  FMUL.FTZ R199, R199, UR7 ;  /* 0x00000007c7c77c20 */ /* 0x000fe20008410000 */
[----:B------:R-:W-:Y:S01]  /*47a0*/  LOP3.LUT P6, RZ, R183, 0xff00, RZ, 0xc0, !PT ;  /* 0x0000ff00b7ff7812 */ /* 0x000fe200078cc0ff */
[----:B------:R-:W-:Y:S01]  /*47b0*/  FFMA.FTZ R200, R200, UR16, R87 ;  /* 0x00000010c8c87c23 */ /* 0x000fe20008010057 */
        /* <DEDUP_REMOVED lines=15> */
.L_x_3567:
        /* <DEDUP_REMOVED lines=9> */
[----:B------:R-:W-:Y:S01]  /*4940*/  FMUL.FTZ R104, R105, UR16 ;  /* 0x0000001069687c20 */ /* 0x000fe20008410000 */
        /* <DEDUP_REMOVED lines=24> */
.L_x_3570:
        /* <DEDUP_REMOVED lines=33> */
.L_x_3566:
        /* <DEDUP_REMOVED lines=27> */
.L_x_3572:
        /* <DEDUP_REMOVED lines=25> */
.L_x_3571:
        /* <DEDUP_REMOVED lines=26> */
.L_x_3573:
        /* <DEDUP_REMOVED lines=24> */
.L_x_3569:
        /* <DEDUP_REMOVED lines=45> */
.L_x_3576:
        /* <DEDUP_REMOVED lines=19> */
[----:B------:R-:W-:Y:S01]  /*5740*/  LOP3.LUT P5, RZ, R2, 0xff00, RZ, 0xc0, !PT ;  /* 0x0000ff0002ff7812 */ /* 0x000fe200078ac0ff */
[----:B------:R-:W-:Y:S01]  /*5750*/  FMUL.FTZ R116, R115, UR7 ;  /* 0x0000000773747c20 */ /* 0x000fe20008410000 */
[----:B------:R-:W-:Y:S02]  /*5760*/  SEL R108, R109, RZ, P4 ;  /* 0x000000ff6d6c7207 */ /* 0x000fe40002000000 */
[----:B------:R-:W-:Y:S02]  /*5770*/  LOP3.LUT P4, RZ, R182, 0xff0000, RZ, 0xc0, !PT ;  /* 0x00ff0000b6ff7812 */ /* 0x000fe4000788c0ff */
[C---:B------:R-:W-:Y:S02]  /*5780*/  SEL R109, R110.reuse, RZ, P5 ;  /* 0x000000ff6e6d7207 */ /* 0x040fe40002800000 */
[----:B------:R-:W-:Y:S02]  /*5790*/  SEL R113, R110, RZ, P6 ;  /* 0x000000ff6e717207 */ /* 0x000fe40003000000 */
[----:B------:R-:W-:-:S02]  /*57a0*/  LOP3.LUT P5, RZ, R2, 0xff0000, RZ, 0xc0, !PT ;  /* 0x00ff000002ff7812 */ /* 0x000fc400078ac0ff */
[C---:B------:R-:W-:Y:S02]  /*57b0*/  SEL R114, R111.reuse, RZ, P4 ;  /* 0x000000ff6f727207 */ /* 0x040fe40002000000 */
[----:B------:R-:W-:Y:S02]  /*57c0*/  ISETP.GE.U32.AND P6, PT, R182, 0x1000000, PT ;  /* 0x01000000b600780c */ /* 0x000fe40003fc6070 */
[----:B------:R-:W-:Y:S02]  /*57d0*/  ISETP.GE.U32.AND P4, PT, R2, 0x1000000, PT ;  /* 0x010000000200780c */ /* 0x000fe40003f86070 */
[----:B------:R-:W-:Y:S02]  /*57e0*/  SEL R110, R111, RZ, P5 ;  /* 0x000000ff6f6e7207 */ /* 0x000fe40002800000 */
[C---:B------:R-:W-:Y:S02]  /*57f0*/  SEL R115, R116.reuse, RZ, P6 ;  /* 0x000000ff74737207 */ /* 0x040fe40003000000 */
[----:B------:R-:W-:Y:S01]  /*5800*/  SEL R111, R116, RZ, P4 ;  /* 0x000000ff746f7207 */ /* 0x000fe20002000000 */
[----:B------:R-:W-:Y:S06]  /*5810*/  BRA `(.L_x_3577) ;  /* 0x0000000800a47947 */ /* 0x000fec0003800000 */
.L_x_3575:
        /* <DEDUP_REMOVED lines=34> */
.L_x_3578:
        /* <DEDUP_REMOVED lines=33> */
.L_x_3574:
        /* <DEDUP_REMOVED lines=13> */
[----:B------:R-:W-:Y:S01]  /*5d20*/  LOP3.LUT P6, RZ, R182, 0xff, RZ, 0xc0, !PT ;  /* 0x000000ffb6ff7812 */ /* 0x000fe200078cc0ff */
        /* <DEDUP_REMOVED lines=13> */
.L_x_3580:
        /* <DEDUP_REMOVED lines=15> */
[C---:B------:R-:W-:Y:S01]  /*5ef0*/  LOP3.LUT P5, RZ, R182.reuse, 0xff00, RZ, 0xc0, !PT ;  /* 0x0000ff00b6ff7812 */ /* 0x040fe200078ac0ff */
[----:B------:R-:W-:Y:S01]  /*5f00*/  FMUL.FTZ R115, R115, UR7 ;  /* 0x0000000773737c20 */ /* 0x000fe20008410000 */
[----:B------:R-:W-:Y:S01]  /*5f10*/  LOP3.LUT P4, RZ, R182, 0xff0000, RZ, 0xc0, !PT ;  /* 0x00ff0000b6ff7812 */ /* 0x000fe2000788c0ff */
[----:B------:R-:W-:Y:S01]  /*5f20*/  FMUL.FTZ R116, R116, UR7 ;  /* 0x0000000774747c20 */ /* 0x000fe20008410000 */
[----:B------:R-:W-:-:S02]  /*5f30*/  SEL R112, R113, RZ, P6 ;  /* 0x000000ff71707207 */ /* 0x000fc40003000000 */
[----:B------:R-:W-:Y:S02]  /*5f40*/  ISETP.GE.U32.AND P6, PT, R182, 0x1000000, PT ;  /* 0x01000000b600780c */ /* 0x000fe40003fc6070 */
[----:B------:R-:W-:Y:S02]  /*5f50*/  SEL R113, R114, RZ, P5 ;  /* 0x000000ff72717207 */ /* 0x000fe40002800000 */
[----:B------:R-:W-:Y:S02]  /*5f60*/  SEL R114, R115, RZ, P4 ;  /* 0x000000ff73727207 */ /* 0x000fe40002000000 */
[----:B------:R-:W-:Y:S01]  /*5f70*/  SEL R115, R116, RZ, P6 ;  /* 0x000000ff74737207 */ /* 0x000fe20003000000 */
[----:B------:R-:W-:Y:S06]  /*5f80*/  BRA `(.L_x_3577) ;  /* 0x0000000000c87947 */ /* 0x000fec0003800000 */
.L_x_3579:
        /* <DEDUP_REMOVED lines=26> */
.L_x_3581:
        /* <DEDUP_REMOVED lines=11> */
[----:B------:R-:W-:Y:S01]  /*61e0*/  LOP3.LUT P6, RZ, R182, 0xff, RZ, 0xc0, !PT ;  /* 0x000000ffb6ff7812 */ /* 0x000fe200078cc0ff */
[----:B------:R-:W-:Y:S01]  /*61f0*/  FMUL.FTZ R113, R113, UR7 ;  /* 0x0000000771717c20 */ /* 0x000fe20008410000 */
[----:B------:R-:W-:Y:S01]  /*6200*/  FMUL.FTZ R147, R147, UR16 ;  /* 0x0000001093937c20 */ /* 0x000fe20008410000 */
        /* <DEDUP_REMOVED lines=9> */
[----:B------:R-:W-:-:S07]  /*62a0*/  SEL R115, R147, RZ, P6 ;  /* 0x000000ff93737207 */ /* 0x000fce0003000000 */
.L_x_3577:
        /* <DEDUP_REMOVED lines=19> */
[----:B------:R-:W-:Y:S01]  /*63e0*/  LOP3.LUT P5, RZ, R181, 0xff, RZ, 0xc0, !PT ;  /* 0x000000ffb5ff7812 */ /* 0x000fe200078ac0ff */
[----:B0-----:R-:W-:Y:S01]  /*63f0*/  FFMA.FTZ R104, R143, UR16, R100 ;  /* 0x000000108f687c23 */ /* 0x001fe20008010064 */
        /* <DEDUP_REMOVED lines=24> */
.L_x_3584:
        /* <DEDUP_REMOVED lines=33> */
.L_x_3583:
        /* <DEDUP_REMOVED lines=9> */
[----:B0-----:R-:W-:Y:S01]  /*6820*/  FMUL.FTZ R104, R143, UR16 ;  /* 0x000000108f687c20 */ /* 0x001fe20008410000 */
        /* <DEDUP_REMOVED lines=24> */
.L_x_3586:
        /* <DEDUP_REMOVED lines=33> */
.L_x_3582:
        /* <DEDUP_REMOVED lines=27> */
.L_x_3588:
        /* <DEDUP_REMOVED lines=25> */
.L_x_3587:
        /* <DEDUP_REMOVED lines=26> */
.L_x_3589:
        /* <DEDUP_REMOVED lines=24> */
.L_x_3585:
        /* <DEDUP_REMOVED lines=44> */
.L_x_3592:
        /* <DEDUP_REMOVED lines=33> */
.L_x_3591:
        /* <DEDUP_REMOVED lines=34> */
.L_x_3594:
        /* <DEDUP_REMOVED lines=33> */
.L_x_3590:
        /* <DEDUP_REMOVED lines=27> */
.L_x_3596:
        /* <DEDUP_REMOVED lines=25> */
.L_x_3595:
        /* <DEDUP_REMOVED lines=26> */
.L_x_3597:
        /* <DEDUP_REMOVED lines=24> */
.L_x_3593:
        /* <DEDUP_REMOVED lines=11> */
[----:B------:R1:W5:Y:S01]  /*8230*/  LDL.LU R92, [R1] ;  /* 0x00000000015c7983 */ /* 0x0003620000300800 */
[----:B------:R-:W-:Y:S02]  /*8240*/  MOV R64, R6 ;  /* 0x0000000600407202 */ /* 0x000fe40000000f00 */
[----:B------:R-:W-:Y:S01]  /*8250*/  MOV R65, R7 ;  /* 0x0000000700417202 */ /* 0x000fe20000000f00 */
[----:B------:R1:W5:Y:S01]  /*8260*/  LDL.LU R93, [R1+0x4] ;  /* 0x00000400015d7983 */ /* 0x0003620000300800 */
        /* <DEDUP_REMOVED lines=90> */
.L_x_3547:
[----:B------:R-:W1:Y:S08]  /*8810*/  S2UR UR4, SR_CTAID.X ;  /* 0x00000000000479c3 */ /* 0x000e700000002500 */
[----:B------:R-:W1:Y:S08]  /*8820*/  LDC R31, c[0x0][0x388] ;  /* 0x0000e200ff1f7b82 */ /* 0x000e700000000800 */
[----:B------:R-:W2:Y:S08]  /*8830*/  LDC.64 R2, c[0x0][0x440] ;  /* 0x00011000ff027b82 */ /* 0x000eb00000000a00 */
[----:B------:R-:W4:Y:S08]  /*8840*/  LDC.64 R24, c[0x0][0x448] ;  /* 0x00011200ff187b82 */ /* 0x000f300000000a00 */
[----:B------:R-:W3:Y:S01]  /*8850*/  LDC.64 R26, c[0x0][0x450] ;  /* 0x00011400ff1a7b82 */ /* 0x000ee20000000a00 */
[----:B-1----:R-:W-:-:S05]  /*8860*/  IMAD R31, R31, UR4, RZ ;  /* 0x000000041f1f7c24 */ /* 0x002fca000f8e02ff */
[----:B------:R-:W-:Y:S02]  /*8870*/  LEA.HI R31, R31, R202, RZ, 0x1e ;  /* 0x000000ca1f1f7211 */ /* 0x000fe400078ff0ff */
[----:B------:R-:W1:Y:S03]  /*8880*/  LDC.64 R28, c[0x0][0x458] ;  /* 0x00011600ff1c7b82 */ /* 0x000e660000000a00 */
[----:B--2---:R-:W-:-:S04]  /*8890*/  IMAD.WIDE.U32 R2, R31, 0x10, R2 ;  /* 0x000000101f027825 */ /* 0x004fc800078e0002 */
[C---:B----4-:R-:W-:Y:S01]  /*88a0*/  IMAD.WIDE.U32 R24, R31.reuse, 0x10, R24 ;  /* 0x000000101f187825 */ /* 0x050fe200078e0018 */
[----:B0-----:R-:W-:Y:S04]  /*88b0*/  STG.E.128 desc[UR10][R2.64], R60 ;  /* 0x0000003c02007986 */ /* 0x001fe8000c101d0a */
[----:B------:R-:W-:Y:S01]  /*88c0*/  STG.E.128 desc[UR10][R24.64], R64 ;  /* 0x0000004018007986 */ /* 0x000fe2000c101d0a */
[----:B---3--:R-:W-:-:S05]  /*88d0*/  IMAD.WIDE.U32 R26, R31, 0x10, R26 ;  /* 0x000000101f1a7825 */ /* 0x008fca00078e001a */
        /* <DEDUP_REMOVED lines=22> */
[----:B------:R-:W-:Y:S01]  /*8a40*/  STG.E.128 desc[UR10][R28.64+0x5000], R96 ;  /* 0x005000601c007986 */ /* 0x000fe2000c101d0a */
[----:B------:R-:W-:Y:S05]  /*8a50*/  EXIT ;  /* 0x000000000000794d */ /* 0x000fea0003800000 */
.L_x_3599:
        /* <DEDUP_REMOVED lines=10> */
.L_x_3885:


//--------------------- .text._ZN10layer_norm22ln_bwd_finalize_kernelINS_22Kernel_traits_finalizeILj6144EfffffjLb0ELj1024ELj4ENS_18Kernel_traits_baseILj6144EfffffjLj1024EEEEELb0ELb0EEEvNS_9BwdParamsE --------------------------
	.section	.text._ZN10layer_norm22ln_bwd_finalize_kernelINS_22Kernel_traits_finalizeILj6144EfffffjLb0ELj1024ELj4ENS_18Kernel_traits_baseILj6144EfffffjLj1024EEEEELb0ELb0EEEvNS_9BwdParamsE,"ax",@progbits
	.align	128
        .global         _ZN10layer_norm22ln_bwd_finalize_kernelINS_22Kernel_traits_finalizeILj6144EfffffjLb0ELj1024ELj4ENS_18Kernel_traits_baseILj6144EfffffjLj1024EEEEELb0ELb0EEEvNS_9BwdParamsE
        .type           _ZN10layer_norm22ln_bwd_finalize_kernelINS_22Kernel_traits_finalizeILj6144EfffffjLb0ELj1024ELj4ENS_18Kernel_traits_baseILj6144EfffffjLj1024EEEEELb0ELb0EEEvNS_9BwdParamsE,@function
        .size           _ZN10layer_norm22ln_bwd_finalize_kernelINS_22Kernel_traits_finalizeILj6144EfffffjLb0ELj1024ELj4ENS_18Kernel_traits_baseILj6144EfffffjLj1024EEEEELb0ELb0EEEvNS_9BwdParamsE,(.L_x_3886 - _ZN10layer_norm22ln_bwd_finalize_kernelINS_22Kernel_traits_finalizeILj6144EfffffjLb0ELj1024ELj4ENS_18Kernel_traits_baseILj6144EfffffjLj1024EEEEELb0ELb0EEEvNS_9BwdParamsE)
        .other          _ZN10layer_norm22ln_bwd_finalize_kernelINS_22Kernel_traits_finalizeILj6144EfffffjLb0ELj1024ELj4ENS_18Kernel_traits_baseILj6144EfffffjLj1024EEEEELb0ELb0EEEvNS_9BwdParamsE,@"STO_CUDA_ENTRY STV_DEFAULT"
_ZN10layer_norm22ln_bwd_finalize_kernelINS_22Kernel_traits_finalizeILj6144EfffffjLb0ELj1024ELj4ENS_18Kernel_traits_baseILj6144EfffffjLj1024EEEEELb0ELb0EEEvNS_9BwdParamsE:
.text._ZN10layer_norm22ln_bwd_finalize_kernelINS_22Kernel_traits_finalizeILj6144EfffffjLb0ELj1024ELj4ENS_18Kernel_traits_baseILj6144EfffffjLj1024EEEEELb0ELb0EEEvNS_9BwdParamsE:
        /* <DEDUP_REMOVED lines=82> */
.L_x_3604:
        /* <DEDUP_REMOVED lines=118> */
.L_x_3603:
[----:B------:R-:W-:Y:S05]  /*0c80*/  BSYNC.RECONVERGENT B1 ;  /* 0x0000000000017941 */ /* 0x000fea0003800200 */
.L_x_3602:
        /* <DEDUP_REMOVED lines=75> */
.L_x_3606:
[----:B------:R-:W-:Y:S05]  /*1140*/  BSYNC.RECONVERGENT B1 ;  /* 0x0000000000017941 */ /* 0x000fea0003800200 */
.L_x_3605:
        /* <DEDUP_REMOVED lines=37> */
.L_x_3608:
[----:B------:R-:W-:Y:S05]  /*13a0*/  BSYNC.RECONVERGENT B1 ;  /* 0x0000000000017941 */ /* 0x000fea0003800200 */
.L_x_3607:
[----:B------:R-:W-:Y:S05]  /*13b0*/  @!P1 BRA `(.L_x_3601) ;  /* 0x0000000000409947 */ /* 0x000fea0003800000 */
[----:B------:R-:W0:Y:S01]  /*13c0*/  LDC.64 R6, c[0x0][0x440] ;  /* 0x00011000ff067b82 */ /* 0x000e220000000a00 */
[----:B------:R-:W-:Y:S01]  /*13d0*/  IMAD R59, R2, R56, R59 ;  /* 0x00000038023b7224 */ /* 0x000fe200078e023b */
[----:B------:R-:W-:Y:S02]  /*13e0*/  LOP3.LUT R8, R8, 0x1f, RZ, 0xc0, !PT ;  /* 0x0000001f08087812 */ /* 0x000fe400078ec0ff */
[----:B------:R-:W-:Y:S02]  /*13f0*/  IADD3 R9, PT, PT, -R9, RZ, RZ ;  /* 0x000000ff09097210 */ /* 0x000fe40007ffe1ff */
[----:B------:R-:W-:Y:S02]  /*1400*/  IADD3 R59, PT, PT, R8, R59, RZ ;  /* 0x0000003b083b7210 */ /* 0x000fe40007ffe0ff */
[----:B------:R-:W1:Y:S05]  /*1410*/  LDC.64 R10, c[0x0][0x448] ;  /* 0x00011200ff0a7b82 */ /* 0x000e6a0000000a00 */
.L_x_3609:
        /* <DEDUP_REMOVED lines=10> */
.L_x_3601:
[----:B------:R-:W-:Y:S05]  /*14c0*/  BSYNC.RECONVERGENT B0 ;  /* 0x0000000000007941 */ /* 0x000fea0003800200 */
.L_x_3600:
        /* <DEDUP_REMOVED lines=57> */
.L_x_3610:
        /* <DEDUP_REMOVED lines=10> */
.L_x_3886:


//--------------------- .text._ZN10layer_norm40ln_parallel_residual_bwd_finalize_kernelINS_22Kernel_traits_finalizeILj6144EfffffjLb0ELj1024ELj4ENS_18Kernel_traits_baseILj6144EfffffjLj1024EEEEELb0EEEvNS_9BwdParamsE --------------------------
	.section	.text._ZN10layer_norm40ln_parallel_residual_bwd_finalize_kernelINS_22Kernel_traits_finalizeILj6144EfffffjLb0ELj1024ELj4ENS_18Kernel_traits_baseILj6144EfffffjLj1024EEEEELb0EEEvNS_9BwdParamsE,"ax",@progbits
	.align	128
        .global         _ZN10layer_norm40ln_parallel_residual_bwd_finalize_kernelINS_22Kernel_traits_finalizeILj6144EfffffjLb0ELj1024ELj4ENS_18Kernel_traits_baseILj6144EfffffjLj1024EEEEELb0EEEvNS_9BwdParamsE
        .type           _ZN10layer_norm40ln_parallel_residual_bwd_finalize_kernelINS_22Kernel_traits_finalizeILj6144EfffffjLb0ELj1024ELj4ENS_18Kernel_traits_baseILj6144EfffffjLj1024EEEEELb0EEEvNS_9BwdParamsE,@function
        .size           _ZN10layer_norm40ln_parallel_residual_bwd_finalize_kernelINS_22Kernel_traits_finalizeILj6144EfffffjLb0ELj1024ELj4ENS_18Kernel_traits_baseILj6144EfffffjLj1024EEEEELb0EEEvNS_9BwdParamsE,(.L_x_3887 - _ZN10layer_norm40ln_parallel_residual_bwd_finalize_kernelINS_22Kernel_traits_finalizeILj6144EfffffjLb0ELj1024ELj4ENS_18Kernel_traits_baseILj6144EfffffjLj1024EEEEELb0EEEvNS_9BwdParamsE)
        .other          _ZN10layer_norm40ln_parallel_residual_bwd_finalize_kernelINS_22Kernel_traits_finalizeILj6144EfffffjLb0ELj1024ELj4ENS_18Kernel_traits_baseILj6144EfffffjLj1024EEEEELb0EEEvNS_9BwdParamsE,@"STO_CUDA_ENTRY STV_DEFAULT"
_ZN10layer_norm40ln_parallel_residual_bwd_finalize_kernelINS_22Kernel_traits_finalizeILj6144EfffffjLb0ELj1024ELj4ENS_18Kernel_traits_baseILj6144EfffffjLj1024EEEEELb0EEEvNS_9BwdParamsE:
.text._ZN10layer_norm40ln_parallel_residual_bwd_finalize_kernelINS_22Kernel_traits_finalizeILj6144EfffffjLb0ELj1024ELj4ENS_18Kernel_traits_baseILj6144EfffffjLj1024EEEEELb0EEEvNS_9BwdParamsE:
        /* <DEDUP_REMOVED lines=60> */
.L_x_3615:
        /* <DEDUP_REMOVED lines=112> */
.L_x_3614:
[----:B------:R-:W-:Y:S05]  /*0ac0*/  BSYNC.RECONVERGENT B1 ;  /* 0x0000000000017941 */ /* 0x000fea0003800200 */
.L_x_3613:
        /* <DEDUP_REMOVED lines=65> */
.L_x_3617:
[----:B------:R-:W-:Y:S05]  /*0ee0*/  BSYNC.RECONVERGENT B1 ;  /* 0x0000000000017941 */ /* 0x000fea0003800200 */
.L_x_3616:
        /* <DEDUP_REMOVED lines=36> */
.L_x_3619:
[----:B------:R-:W-:Y:S05]  /*1130*/  BSYNC.RECONVERGENT B1 ;  /* 0x0000000000017941 */ /* 0x000fea0003800200 */
.L_x_3618:
        /* <DEDUP_REMOVED lines=18> */
.L_x_3612:
[----:B------:R-:W-:Y:S05]  /*1260*/  BSYNC.RECONVERGENT B0 ;  /* 0x0000000000007941 */ /* 0x000fea0003800200 */
.L_x_3611:
        /* <DEDUP_REMOVED lines=90> */
.L_x_3620:
        /* <DEDUP_REMOVED lines=15> */
.L_x_3887:


//--------------------- .text._ZN10layer_norm31ln_parallel_residual_bwd_kernelINS_13Kernel_traitsIfffffjLj6144ELj1ELj1ELj8ELj16ENS_18Kernel_traits_baseILj6144EfffffjLj256EEEEELb1ELb1ELb0EEEvNS_9BwdParamsE --------------------------
	.section	.text._ZN10layer_norm31ln_parallel_residual_bwd_kernelINS_13Kernel_traitsIfffffjLj6144ELj1ELj1ELj8ELj16ENS_18Kernel_traits_baseILj6144EfffffjLj256EEEEELb1ELb1ELb0EEEvNS_9BwdParamsE,"ax",@progbits
	.align	128
        .global         _ZN10layer_norm31ln_parallel_residual_bwd_kernelINS_13Kernel_traitsIfffffjLj6144ELj1ELj1ELj8ELj16ENS_18Kernel_traits_baseILj6144EfffffjLj256EEEEELb1ELb1ELb0EEEvNS_9BwdParamsE
        .type           _ZN10layer_norm31ln_parallel_residual_bwd_kernelINS_13Kernel_traitsIfffffjLj6144ELj1ELj1ELj8ELj16ENS_18Kernel_traits_baseILj6144EfffffjLj256EEEEELb1ELb1ELb0EEEvNS_9BwdParamsE,@function
        .size           _ZN10layer_norm31ln_parallel_residual_bwd_kernelINS_13Kernel_traitsIfffffjLj6144ELj1ELj1ELj8ELj16ENS_18Kernel_traits_baseILj6144EfffffjLj256EEEEELb1ELb1ELb0EEEvNS_9BwdParamsE,(.L_x_3888 - _ZN10layer_norm31ln_parallel_residual_bwd_kernelINS_13Kernel_traitsIfffffjLj6144ELj1ELj1ELj8ELj16ENS_18Kernel_traits_baseILj6144EfffffjLj256EEEEELb1ELb1ELb0EEEvNS_9BwdParamsE)
        .other          _ZN10layer_norm31ln_parallel_residual_bwd_kernelINS_13Kernel_traitsIfffffjLj6144ELj1ELj1ELj8ELj16ENS_18Kernel_traits_baseILj6144EfffffjLj256EEEEELb1ELb1ELb0EEEvNS_9BwdParamsE,@"STO_CUDA_ENTRY STV_DEFAULT"
_ZN10layer_norm31ln_parallel_residual_bwd_kernelINS_13Kernel_traitsIfffffjLj6144ELj1ELj1ELj8ELj16ENS_18Kernel_traits_baseILj6144EfffffjLj256EEEEELb1ELb1ELb0EEEvNS_9BwdParamsE:
.text._ZN10layer_norm31ln_parallel_residual_bwd_kernelINS_13Kernel_traitsIfffffjLj6144ELj1ELj1ELj8ELj16ENS_18Kernel_traits_baseILj6144EfffffjLj256EEEEELb1ELb1ELb0EEEvNS_9BwdParamsE:
        /* <DEDUP_REMOVED lines=100> */
[----:B------:R-:W1:Y:S01]  /*0640*/  LDCU UR9, c[0x0][0x400] ;  /* 0x00008000ff0977ac */ /* 0x000e620008000800 */
[----:B------:R-:W2:Y:S01]  /*0650*/  LDCU.64 UR6, c[0x0][0x478] ;  /* 0x00008f00ff0677ac */ /* 0x000ea20008000a00 */
[----:B------:R-:W3:Y:S01]  /*0660*/  LDCU.64 UR16, c[0x0][0x438] ;  /* 0x00008700ff1077ac */ /* 0x000ee20008000a00 */
[----:B------:R-:W4:Y:S05]  /*0670*/  LDCU.64 UR12, c[0x0][0x470] ;  /* 0x00008e00ff0c77ac */ /* 0x000f2a0008000a00 */
.L_x_3696:
[----:B0----5:R-:W0:Y:S01]  /*0680*/  LDC.64 R12, c[0x0][0x3c0] ;  /* 0x0000f000ff0c7b82 */ /* 0x021e220000000a00 */
[----:B------:R-:W-:Y:S02]  /*0690*/  ISETP.NE.AND P4, PT, R149, RZ, PT ;  /* 0x000000ff9500720c */ /* 0x000fe40003f85270 */
[----:B------:R-:W-:-:S05]  /*06a0*/  ISETP.NE.AND P5, PT, R148, RZ, PT ;  /* 0x000000ff9400720c */ /* 0x000fca0003fa5270 */
[----:B--234-:R-:W1:Y:S08]  /*06b0*/  LDC.64 R144, c[0x0][0x3c8] ;  /* 0x0000f200ff907b82 */ /* 0x01ce700000000a00 */
[----:B------:R-:W2:Y:S01]  /*06c0*/  LDC R17, c[0x0][0x388] ;  /* 0x0000e200ff117b82 */ /* 0x000ea20000000800 */
[----:B0-----:R-:W-:-:S05]  /*06d0*/  IMAD.WIDE R12, R14, 0x4, R12 ;  /* 0x000000040e0c7825 */ /* 0x001fca00078e020c */
[----:B------:R0:W3:Y:S01]  /*06e0*/  LDG.E R152, desc[UR10][R12.64] ;  /* 0x0000000a0c987981 */ /* 0x0000e2000c1e1900 */
[C---:B------:R-:W-:Y:S01]  /*06f0*/  ISETP.GE.U32.AND P6, PT, R15.reuse, 0x600, PT ;  /* 0x000006000f00780c */ /* 0x040fe20003fc6070 */
[C---:B-1----:R-:W-:Y:S01]  /*0700*/  IMAD.WIDE R144, R14.reuse, 0x4, R144 ;  /* 0x000000040e907825 */ /* 0x042fe200078e0290 */
[C---:B------:R-:W-:Y:S02]  /*0710*/  ISETP.GE.U32.AND P0, PT, R15.reuse, 0x200, PT ;  /* 0x000002000f00780c */ /* 0x040fe40003f06070 */
[C---:B------:R-:W-:Y:S02]  /*0720*/  ISETP.GE.U32.AND P1, PT, R15.reuse, 0x300, PT ;  /* 0x000003000f00780c */ /* 0x040fe40003f26070 */
[C---:B------:R-:W-:Y:S01]  /*0730*/  ISETP.GE.U32.AND P2, PT, R15.reuse, 0x400, PT ;  /* 0x000004000f00780c */ /* 0x040fe20003f46070 */
[----:B-----5:R1:W5:Y:S01]  /*0740*/  LDG.E R12, desc[UR10][R144.64] ;  /* 0x0000000a900c7981 */ /* 0x020362000c1e1900 */
[----:B--2---:R-:W-:Y:S01]  /*0750*/  IMAD R16, R14, R17, RZ ;  /* 0x000000110e107224 */ /* 0x004fe200078e02ff */
[----:B------:R-:W-:-:S04]  /*0760*/  ISETP.GE.U32.AND P3, PT, R15, 0x500, PT ;  /* 0x000005000f00780c */ /* 0x000fc80003f66070 */
[----:B------:R-:W-:-:S04]  /*0770*/  SHF.R.S32.HI R147, RZ, 0x1f, R16 ;  /* 0x0000001fff937819 */ /* 0x000fc80000011410 */
[----:B------:R-:W-:Y:S01]  /*0780*/  LEA.HI R16, R147, R16, RZ, 0x2 ;  /* 0x0000001093107211 */ /* 0x000fe200078f10ff */
[----:B------:R-:W-:Y:S01]  /*0790*/  BSSY.RECONVERGENT B0, `(.L_x_3622) ;  /* 0x0000038000007945 */ /* 0x000fe20003800200 */
[----:B------:R-:W-:Y:S02]  /*07a0*/  HFMA2 R153, -RZ, RZ, 0, 0 ;  /* 0x00000000ff997431 */ /* 0x000fe400000001ff */
[----:B0-----:R-:W-:Y:S02]  /*07b0*/  LEA.HI.SX32 R13, R16, R39, 0x1e ;  /* 0x00000027100d7211 */ /* 0x001fe400078ff2ff */
[----:B------:R-:W-:Y:S02]  /*07c0*/  P2R R16, PR, RZ, 0x40 ;  /* 0x00000040ff107803 */ /* 0x000fe40000000000 */
[----:B------:R-:W-:Y:S02]  /*07d0*/  MOV R154, RZ ;  /* 0x000000ff009a7202 */ /* 0x000fe40000000f00 */
[----:B------:R-:W-:-:S02]  /*07e0*/  MOV R155, R13 ;  /* 0x0000000d009b7202 */ /* 0x000fc40000000f00 */
[----:B---3--:R-:W-:Y:S01]  /*07f0*/  FSEL R152, R152, RZ, !P5 ;  /* 0x000000ff98987208 */ /* 0x008fe20006800000 */
[----:B-1----:R-:W-:Y:S06]  /*0800*/  @!P4 BRA `(.L_x_3623) ;  /* 0x0000000000c0c947 */ /* 0x002fec0003800000 */
[----:B------:R-:W0:Y:S01]  /*0810*/  LDC.64 R28, c[0x0][0x3a8] ;  /* 0x0000ea00ff1c7b82 */ /* 0x000e220000000a00 */
[----:B------:R-:W-:Y:S02]  /*0820*/  ISETP.NE.U32.AND P5, PT, RZ, UR16, PT ;  /* 0x00000010ff007c0c */ /* 0x000fe4000bfa5070 */
[----:B----4-:R-:W-:Y:S02]  /*0830*/  ISETP.NE.U32.AND P4, PT, RZ, UR12, PT ;  /* 0x0000000cff007c0c */ /* 0x010fe4000bf85070 */
        /* <DEDUP_REMOVED lines=11> */
[----:B------:R-:W5:Y:S01]  /*08f0*/  LDG.E R10, desc[UR10][R150.64] ;  /* 0x0000000a960a7981 */ /* 0x000f62000c1e1900 */
[----:B0-----:R-:W-:-:S05]  /*0900*/  @P5 IMAD.WIDE.U32 R148, R13, 0x10, R148 ;  /* 0x000000100d945825 */ /* 0x001fca00078e0094 */
[----:B------:R-:W5:Y:S01]  /*0910*/  @P5 LDG.E.128 R40, desc[UR10][R148.64] ;  /* 0x0000000a94285981 */ /* 0x000f62000c1e1d00 */
[----:B-1----:R-:W-:-:S05]  /*0920*/  @P4 IMAD.WIDE.U32 R154, R13, 0x4, R154 ;  /* 0x000000040d9a4825 */ /* 0x002fca00078e009a */
[----:B------:R0:W5:Y:S02]  /*0930*/  @P4 LDG.E R11, desc[UR10][R154.64] ;  /* 0x0000000a9a0b4981 */ /* 0x000164000c1e1900 */
[----:B0-----:R-:W-:Y:S01]  /*0940*/  IADD3 R155, PT, PT, R13, 0x100, RZ ;  /* 0x000001000d9b7810 */ /* 0x001fe20007ffe0ff */
[C---:B---3--:R-:W-:Y:S01]  /*0950*/  FADD.FTZ R3, -R152.reuse, R28 ;  /* 0x0000001c98037221 */ /* 0x048fe20000010100 */
[C---:B------:R-:W-:Y:S01]  /*0960*/  FADD.FTZ R29, -R152.reuse, R29 ;  /* 0x0000001d981d7221 */ /* 0x040fe20000010100 */
[----:B------:R-:W-:Y:S02]  /*0970*/  FADD.FTZ R39, -R152, R30 ;  /* 0x0000001e98277221 */ /* 0x000fe40000010100 */
[----:B-----5:R-:W-:Y:S01]  /*0980*/  FMUL.FTZ R3, R12, R3 ;  /* 0x000000030c037220 */ /* 0x020fe20000410000 */
[----:B------:R-:W-:Y:S01]  /*0990*/  FADD.FTZ R153, -R152, R31 ;  /* 0x0000001f98997221 */ /* 0x000fe20000010100 */
[----:B----4-:R-:W-:Y:S01]  /*09a0*/  FMUL.FTZ R30, R112, R144 ;  /* 0x00000090701e7220 */ /* 0x010fe20000410000 */
[----:B------:R-:W-:Y:S01]  /*09b0*/  FADD.FTZ R64, R64, R144 ;  /* 0x0000009040407221 */ /* 0x000fe20000010000 */
[----:B------:R-:W-:Y:S01]  /*09c0*/  FMUL.FTZ R28, R12, R29 ;  /* 0x0000001d0c1c7220 */ /* 0x000fe20000410000 */
[----:B------:R-:W-:Y:S01]  /*09d0*/  FFMA.FTZ R88, R144, R3, R88 ;  /* 0x0000000390587223 */ /* 0x000fe20000010058 */
[----:B------:R-:W-:Y:S01]  /*09e0*/  FMUL.FTZ R29, R113, R145 ;  /* 0x00000091711d7220 */ /* 0x000fe20000410000 */
[----:B------:R-:W-:Y:S01]  /*09f0*/  FMUL.FTZ R31, R12, R39 ;  /* 0x000000270c1f7220 */ /* 0x000fe20000410000 */
[----:B------:R-:W-:Y:S01]  /*0a00*/  FADD.FTZ R144, RZ, R30 ;  /* 0x0000001eff907221 */ /* 0x000fe20000010000 */
[----:B------:R-:W-:Y:S01]  /*0a10*/  FFMA.FTZ R39, R3, R30, RZ ;  /* 0x0000001e03277223 */ /* 0x000fe200000100ff */
[----:B------:R-:W-:Y:S01]  /*0a20*/  FADD.FTZ R65, R65, R145 ;  /* 0x0000009141417221 */ /* 0x000fe20000010000 */
[----:B------:R-:W-:Y:S01]  /*0a30*/  FFMA.FTZ R89, R145, R28, R89 ;  /* 0x0000001c91597223 */ /* 0x000fe20000010059 */
[----:B------:R-:W-:Y:S01]  /*0a40*/  FADD.FTZ R145, R144, R29 ;  /* 0x0000001d90917221 */ /* 0x000fe20000010000 */
[----:B------:R-:W-:Y:S01]  /*0a50*/  FMUL.FTZ R190, R114, R146 ;  /* 0x0000009272be7220 */ /* 0x000fe20000410000 */
        /* <DEDUP_REMOVED lines=11> */
.L_x_3623:
[----:B----4-:R-:W-:Y:S05]  /*0b10*/  BSYNC.RECONVERGENT B0 ;  /* 0x0000000000007941 */ /* 0x010fea0003800200 */
.L_x_3622:
        /* <DEDUP_REMOVED lines=21> */
[----:B------:R-:W-:Y:S01]  /*0c70*/  IADD3 R155, PT, PT, R155, 0x100, RZ ;  /* 0x000001009b9b7810 */ /* 0x000fe20007ffe0ff */
[C---:B---3--:R-:W-:Y:S01]  /*0c80*/  FADD.FTZ R27, -R152.reuse, R148 ;  /* 0x00000094981b7221 */ /* 0x048fe20000010100 */
[----:B------:R-:W-:-:S03]  /*0c90*/  FADD.FTZ R149, -R152, R149 ;  /* 0x0000009598957221 */ /* 0x000fc60000010100 */
[C---:B-----5:R-:W-:Y:S01]  /*0ca0*/  FMUL.FTZ R27, R12.reuse, R27 ;  /* 0x0000001b0c1b7220 */ /* 0x060fe20000410000 */
[----:B------:R-:W-:Y:S01]  /*0cb0*/  FMUL.FTZ R26, R12, R149 ;  /* 0x000000950c1a7220 */ /* 0x000fe20000410000 */
[----:B----4-:R-:W-:Y:S01]  /*0cc0*/  FMUL.FTZ R32, R108, R144 ;  /* 0x000000906c207220 */ /* 0x010fe20000410000 */
[----:B------:R-:W-:Y:S01]  /*0cd0*/  FADD.FTZ R60, R60, R144 ;  /* 0x000000903c3c7221 */ /* 0x000fe20000010000 */
        /* <DEDUP_REMOVED lines=8> */
[----:B------:R-:W-:Y:S01]  /*0d60*/  FADD.FTZ R151, -R152, R151 ;  /* 0x0000009798977221 */ /* 0x000fe20000010100 */
[----:B------:R-:W-:Y:S01]  /*0d70*/  FMUL.FTZ R161, R12, R161 ;  /* 0x000000a10ca17220 */ /* 0x000fe20000410000 */
        /* <DEDUP_REMOVED lines=11> */
[----:B--2---:R-:W-:-:S07]  /*0e30*/  FFMA.FTZ R154, R174, R172, R39 ;  /* 0x000000acae9a7223 */ /* 0x004fce0000010027 */
.L_x_3625:
[----:B------:R-:W-:Y:S05]  /*0e40*/  BSYNC.RECONVERGENT B0 ;  /* 0x0000000000007941 */ /* 0x000fea0003800200 */
.L_x_3624:
        /* <DEDUP_REMOVED lines=14> */
[----:B------:R4:W4:Y:S01]  /*0f30*/  LDG.E.128 R144, desc[UR10][R24.64] ;  /* 0x0000000a18907981 */ /* 0x000922000c1e1d00 */
[----:B--2---:R-:W-:-:S05]  /*0f40*/  IMAD.WIDE.U32 R158, R155, 0x4, R158 ;  /* 0x000000049b9e7825 */ /* 0x004fca00078e009e */
[----:B------:R-:W5:Y:S01]  /*0f50*/  LDG.E R6, desc[UR10][R158.64] ;  /* 0x0000000a9e067981 */ /* 0x000f62000c1e1900 */
[----:B0-----:R-:W-:-:S05]  /*0f60*/  @P5 IMAD.WIDE.U32 R156, R155, 0x10, R156 ;  /* 0x000000109b9c5825 */ /* 0x001fca00078e009c */
[----:B------:R-:W5:Y:S01]  /*0f70*/  @P5 LDG.E.128 R120, desc[UR10][R156.64] ;  /* 0x0000000a9c785981 */ /* 0x000f62000c1e1d00 */
[----:B-1----:R-:W-:-:S05]  /*0f80*/  @P4 IMAD.WIDE.U32 R176, R155, 0x4, R176 ;  /* 0x000000049bb04825 */ /* 0x002fca00078e00b0 */
[----:B------:R0:W5:Y:S01]  /*0f90*/  @P4 LDG.E R7, desc[UR10][R176.64] ;  /* 0x0000000ab0074981 */ /* 0x000162000c1e1900 */
[----:B------:R-:W-:Y:S01]  /*0fa0*/  IADD3 R155, PT, PT, R155, 0x100, RZ ;  /* 0x000001009b9b7810 */ /* 0x000fe20007ffe0ff */
[C---:B---3--:R-:W-:Y:S01]  /*0fb0*/  FADD.FTZ R39, -R152.reuse, R148 ;  /* 0x0000009498277221 */ /* 0x048fe20000010100 */
[----:B------:R-:W-:-:S03]  /*0fc0*/  FADD.FTZ R149, -R152, R149 ;  /* 0x0000009598957221 */ /* 0x000fc60000010100 */
[----:B----45:R-:W-:Y:S01]  /*0fd0*/  FMUL.FTZ R25, R12, R39 ;  /* 0x000000270c197220 */ /* 0x030fe20000410000 */
[----:B------:R-:W-:Y:S01]  /*0fe0*/  FMUL.FTZ R34, R104, R144 ;  /* 0x0000009068227220 */ /* 0x000fe20000410000 */
[----:B------:R-:W-:Y:S01]  /*0ff0*/  FADD.FTZ R56, R56, R144 ;  /* 0x0000009038387221 */ /* 0x000fe20000010000 */
[----:B------:R-:W-:Y:S01]  /*1000*/  FMUL.FTZ R24, R12, R149 ;  /* 0x000000950c187220 */ /* 0x000fe20000410000 */
        /* <DEDUP_REMOVED lines=9> */
[----:B------:R-:W-:Y:S01]  /*10a0*/  FADD.FTZ R151, -R152, R151 ;  /* 0x0000009798977221 */ /* 0x000fe20000010100 */
[----:B0-----:R-:W-:Y:S01]  /*10b0*/  FMUL.FTZ R176, R106, R146 ;  /* 0x000000926ab07220 */ /* 0x001fe20000410000 */
        /* <DEDUP_REMOVED lines=10> */
[----:B------:R-:W-:-:S07]  /*1160*/  FFMA.FTZ R154, R178, R177, R39 ;  /* 0x000000b1b29a7223 */ /* 0x000fce0000010027 */
.L_x_3627:
[----:B------:R-:W-:Y:S05]  /*1170*/  BSYNC.RECONVERGENT B0 ;  /* 0x0000000000007941 */ /* 0x000fea0003800200 */
.L_x_3626:
        /* <DEDUP_REMOVED lines=24> */
[C---:B----45:R-:W-:Y:S01]  /*1300*/  FMUL.FTZ R23, R12.reuse, R159 ;  /* 0x0000009f0c177220 */ /* 0x070fe20000410000 */
        /* <DEDUP_REMOVED lines=11> */
[----:B------:R-:W-:Y:S01]  /*13c0*/  FADD.FTZ R159, -R152, R147 ;  /* 0x00000093989f7221 */ /* 0x000fe20000010100 */
        /* <DEDUP_REMOVED lines=13> */
.L_x_3629:
[----:B------:R-:W-:Y:S05]  /*14a0*/  BSYNC.RECONVERGENT B0 ;  /* 0x0000000000007941 */ /* 0x000fea0003800200 */
.L_x_3628:
        /* <DEDUP_REMOVED lines=24> */
[----:B-----5:R-:W-:Y:S01]  /*1630*/  FMUL.FTZ R33, R12, R33 ;  /* 0x000000210c217220 */ /* 0x020fe20000410000 */
[----:B----4-:R-:W-:Y:S01]  /*1640*/  FMUL.FTZ R162, R96, R148 ;  /* 0x0000009460a27220 */ /* 0x010fe20000410000 */
[----:B------:R-:W-:Y:S01]  /*1650*/  FMUL.FTZ R169, R97, R149 ;  /* 0x0000009561a97220 */ /* 0x000fe20000410000 */
[----:B------:R-:W-:Y:S01]  /*1660*/  FADD.FTZ R171, -R152, R146 ;  /* 0x0000009298ab7221 */ /* 0x000fe20000010100 */
        /* <DEDUP_REMOVED lines=8> */
[----:B------:R-:W-:Y:S01]  /*16f0*/  FMUL.FTZ R181, R99, R151 ;  /* 0x0000009763b57220 */ /* 0x000fe20000410000 */
[----:B0-----:R-:W-:Y:S01]  /*1700*/  FMUL.FTZ R184, R12, R147 ;  /* 0x000000930cb87220 */ /* 0x001fe20000410000 */
        /* <DEDUP_REMOVED lines=12> */
.L_x_3631:
[----:B------:R-:W-:Y:S05]  /*17d0*/  BSYNC.RECONVERGENT B0 ;  /* 0x0000000000007941 */ /* 0x000fea0003800200 */
.L_x_3630:
        /* <DEDUP_REMOVED lines=22> */
[C---:B---3--:R-:W-:Y:S01]  /*1940*/  FADD.FTZ R21, -R152.reuse, R148 ;  /* 0x0000009498157221 */ /* 0x048fe20000010100 */
[----:B------:R-:W-:-:S03]  /*1950*/  FADD.FTZ R149, -R152, R149 ;  /* 0x0000009598957221 */ /* 0x000fc60000010100 */
[C---:B-----5:R-:W-:Y:S01]  /*1960*/  FMUL.FTZ R21, R12.reuse, R21 ;  /* 0x000000150c157220 */ /* 0x060fe20000410000 */
[----:B------:R-:W-:Y:S01]  /*1970*/  FMUL.FTZ R20, R12, R149 ;  /* 0x000000950c147220 */ /* 0x000fe20000410000 */
        /* <DEDUP_REMOVED lines=24> */
.L_x_3633:
[----:B------:R-:W-:Y:S05]  /*1b00*/  BSYNC.RECONVERGENT B0 ;  /* 0x0000000000007941 */ /* 0x000fea0003800200 */
.L_x_3632:
[----:B------:R-:W0:Y:S01]  /*1b10*/  SHFL.DOWN PT, R144, R153, 0x10, 0x1f ;  /* 0x0a001f0099907f89 */ /* 0x000e2200000e0000 */
[----:B------:R-:W-:Y:S03]  /*1b20*/  BSSY.RECONVERGENT B0, `(.L_x_3634) ;  /* 0x000001f000007945 */ /* 0x000fe60003800200 */
        /* <DEDUP_REMOVED lines=20> */
[----:B-1----:R-:W-:-:S11]  /*1c70*/  FADD.FTZ R147, R150, R145 ;  /* 0x0000009196937221 */ /* 0x002fd60000010000 */
        /* <DEDUP_REMOVED lines=9> */
.L_x_3635:
[----:B------:R-:W-:Y:S05]  /*1d10*/  BSYNC.RECONVERGENT B0 ;  /* 0x0000000000007941 */ /* 0x000fea0003800200 */
.L_x_3634:
        /* <DEDUP_REMOVED lines=60> */
[----:B------:R-:W-:Y:S01]  /*20e0*/  FFMA.FTZ R147, R31, R155, R158 ;  /* 0x0000009b1f937223 */ /* 0x000fe2000001009e */
[----:B------:R-:W-:-:S03]  /*20f0*/  FADD.FTZ R145, R30, -R145 ;  /* 0x800000911e917221 */ /* 0x000fc60000010000 */
        /* <DEDUP_REMOVED lines=20> */
.L_x_3640:
[-CC-:B------:R-:W-:Y:S01]  /*2240*/  FFMA.FTZ R137, R3, R155.reuse, R158.reuse ;  /* 0x0000009b03897223 */ /* 0x180fe2000001009e */
[-CC-:B------:R-:W-:Y:S01]  /*2250*/  FFMA.FTZ R138, R28, R155.reuse, R158.reuse ;  /* 0x0000009b1c8a7223 */ /* 0x180fe2000001009e */
[----:B------:R-:W-:Y:S01]  /*2260*/  FFMA.FTZ R139, R31, R155, R158 ;  /* 0x0000009b1f8b7223 */ /* 0x000fe2000001009e */
[----:B------:R-:W-:Y:S01]  /*2270*/  LOP3.LUT P4, RZ, R10, 0xff, RZ, 0xc0, !PT ;  /* 0x000000ff0aff7812 */ /* 0x000fe2000788c0ff */
[----:B------:R-:W-:Y:S02]  /*2280*/  FADD.FTZ R137, R30, -R137 ;  /* 0x800000891e897221 */ /* 0x000fe40000010000 */
[----:B------:R-:W-:Y:S02]  /*2290*/  FADD.FTZ R139, R190, -R139 ;  /* 0x8000008bbe8b7221 */ /* 0x000fe40000010000 */
[C---:B-----5:R-:W-:Y:S01]  /*22a0*/  FMUL.FTZ R136, R12.reuse, R137 ;  /* 0x000000890c887220 */ /* 0x060fe20000410000 */
[----:B------:R-:W-:Y:S01]  /*22b0*/  FADD.FTZ R137, R29, -R138 ;  /* 0x8000008a1d897221 */ /* 0x000fe20000010000 */
[----:B------:R-:W-:Y:S01]  /*22c0*/  FMUL.FTZ R138, R12, R139 ;  /* 0x0000008b0c8a7220 */ /* 0x000fe20000410000 */
[----:B------:R-:W-:Y:S01]  /*22d0*/  FFMA.FTZ R139, R168, R155, R158 ;  /* 0x0000009ba88b7223 */ /* 0x000fe2000001009e */
[----:B------:R-:W-:Y:S01]  /*22e0*/  FMUL.FTZ R144, R136, UR14 ;  /* 0x0000000e88907c20 */ /* 0x000fe20008410000 */
[----:B------:R-:W-:Y:S01]  /*22f0*/  FMUL.FTZ R137, R12, R137 ;  /* 0x000000890c897220 */ /* 0x000fe20000410000 */
[----:B------:R-:W-:Y:S01]  /*2300*/  FMUL.FTZ R146, R138, UR14 ;  /* 0x0000000e8a927c20 */ /* 0x000fe20008410000 */
[----:B------:R-:W-:-:S02]  /*2310*/  FADD.FTZ R139, R166, -R139 ;  /* 0x8000008ba68b7221 */ /* 0x000fc40000010000 */
        /* <DEDUP_REMOVED lines=8> */
[----:B------:R-:W-:-:S04]  /*23a0*/  ISETP.GE.U32.AND P4, PT, R10, 0x1000000, PT ;  /* 0x010000000a00780c */ /* 0x000fc80003f86070 */
[----:B------:R-:W-:Y:S01]  /*23b0*/  SEL R147, R147, RZ, P4 ;  /* 0x000000ff93937207 */ /* 0x000fe20002000000 */
[----:B------:R-:W-:Y:S08]  /*23c0*/  BRA `(.L_x_3641) ;  /* 0x0000000c001c7947 */ /* 0x000ff00003800000 */
.L_x_3639:
        /* <DEDUP_REMOVED lines=8> */
[----:B------:R-:W-:Y:S01]  /*2450*/  LOP3.LUT P4, RZ, R10, 0xff, RZ, 0xc0, !PT ;  /* 0x000000ff0aff7812 */ /* 0x000fe2000788c0ff */
[----:B------:R-:W-:Y:S02]  /*2460*/  FADD.FTZ R145, R30, -R145 ;  /* 0x800000911e917221 */ /* 0x000fe40000010000 */
[----:B------:R-:W-:Y:S02]  /*2470*/  FADD.FTZ R147, R190, -R147 ;  /* 0x80000093be937221 */ /* 0x000fe40000010000 */
[C---:B-----5:R-:W-:Y:S01]  /*2480*/  FFMA.FTZ R144, R12.reuse, R145, R40 ;  /* 0x000000910c907223 */ /* 0x060fe20000010028 */
[----:B------:R-:W-:Y:S01]  /*2490*/  FADD.FTZ R145, R29, -R146 ;  /* 0x800000921d917221 */ /* 0x000fe20000010000 */
[----:B------:R-:W-:Y:S01]  /*24a0*/  FFMA.FTZ R146, R12, R147, R42 ;  /* 0x000000930c927223 */ /* 0x000fe2000001002a */
[----:B------:R-:W-:Y:S01]  /*24b0*/  FFMA.FTZ R147, R168, R155, R158 ;  /* 0x0000009ba8937223 */ /* 0x000fe2000001009e */
[----:B------:R-:W-:Y:S01]  /*24c0*/  FMUL.FTZ R144, R144, UR14 ;  /* 0x0000000e90907c20 */ /* 0x000fe20008410000 */
[----:B------:R-:W-:Y:S01]  /*24d0*/  FFMA.FTZ R145, R12, R145, R41 ;  /* 0x000000910c917223 */ /* 0x000fe20000010029 */
[----:B------:R-:W-:Y:S01]  /*24e0*/  FMUL.FTZ R146, R146, UR14 ;  /* 0x0000000e92927c20 */ /* 0x000fe20008410000 */
[----:B------:R-:W-:-:S02]  /*24f0*/  FADD.FTZ R147, R166, -R147 ;  /* 0x80000093a6937221 */ /* 0x000fc40000010000 */
[----:B------:R-:W-:Y:S01]  /*2500*/  SEL R144, R144, RZ, P4 ;  /* 0x000000ff90907207 */ /* 0x000fe20002000000 */
[----:B------:R-:W-:Y:S01]  /*2510*/  FMUL.FTZ R145, R145, UR14 ;  /* 0x0000000e91917c20 */ /* 0x000fe20008410000 */
[----:B------:R-:W-:Y:S01]  /*2520*/  LOP3.LUT P4, RZ, R10, 0xff00, RZ, 0xc0, !PT ;  /* 0x0000ff000aff7812 */ /* 0x000fe2000788c0ff */
[----:B------:R-:W-:-:S03]  /*2530*/  FFMA.FTZ R147, R12, R147, R43 ;  /* 0x000000930c937223 */ /* 0x000fc6000001002b */
[----:B------:R-:W-:Y:S01]  /*2540*/  SEL R145, R145, RZ, P4 ;  /* 0x000000ff91917207 */ /* 0x000fe20002000000 */
[----:B------:R-:W-:Y:S01]  /*2550*/  FMUL.FTZ R147, R147, UR14 ;  /* 0x0000000e93937c20 */ /* 0x000fe20008410000 */
[----:B------:R-:W-:-:S04]  /*2560*/  LOP3.LUT P4, RZ, R10, 0xff0000, RZ, 0xc0, !PT ;  /* 0x00ff00000aff7812 */ /* 0x000fc8000788c0ff */
[----:B------:R-:W-:Y:S02]  /*2570*/  SEL R146, R146, RZ, P4 ;  /* 0x000000ff92927207 */ /* 0x000fe40002000000 */
[----:B------:R-:W-:-:S04]  /*2580*/  ISETP.GE.U32.AND P4, PT, R10, 0x1000000, PT ;  /* 0x010000000a00780c */ /* 0x000fc80003f86070 */
[----:B------:R-:W-:Y:S01]  /*2590*/  SEL R147, R147, RZ, P4 ;  /* 0x000000ff93937207 */ /* 0x000fe20002000000 */
[----:B------:R-:W-:Y:S08]  /*25a0*/  BRA `(.L_x_3641) ;  /* 0x0000000800a47947 */ /* 0x000ff00003800000 */
.L_x_3642:
[-CC-:B------:R-:W-:Y:S01]  /*25b0*/  FFMA.FTZ R137, R3, R155.reuse, R158.reuse ;  /* 0x0000009b03897223 */ /* 0x180fe2000001009e */
[-CC-:B------:R-:W-:Y:S01]  /*25c0*/  FFMA.FTZ R138, R28, R155.reuse, R158.reuse ;  /* 0x0000009b1c8a7223 */ /* 0x180fe2000001009e */
[----:B------:R-:W-:Y:S01]  /*25d0*/  FFMA.FTZ R139, R31, R155, R158 ;  /* 0x0000009b1f8b7223 */ /* 0x000fe2000001009e */
[----:B------:R-:W-:Y:S01]  /*25e0*/  LOP3.LUT P4, RZ, R10, 0xff, RZ, 0xc0, !PT ;  /* 0x000000ff0aff7812 */ /* 0x000fe2000788c0ff */
[----:B------:R-:W-:Y:S01]  /*25f0*/  FADD.FTZ R137, R30, -R137 ;  /* 0x800000891e897221 */ /* 0x000fe20000010000 */
[----:B------:R-:W-:Y:S01]  /*2600*/  FADD.FTZ R138, R29, -R138 ;  /* 0x8000008a1d8a7221 */ /* 0x000fe20000010000 */
[----:B------:R-:W-:Y:S02]  /*2610*/  FADD.FTZ R139, R190, -R139 ;  /* 0x8000008bbe8b7221 */ /* 0x000fe40000010000 */
[C---:B-----5:R-:W-:Y:S01]  /*2620*/  FFMA.FTZ R136, R12.reuse, R137, R40 ;  /* 0x000000890c887223 */ /* 0x060fe20000010028 */
[C---:B------:R-:W-:Y:S01]  /*2630*/  FFMA.FTZ R137, R12.reuse, R138, R41 ;  /* 0x0000008a0c897223 */ /* 0x040fe20000010029 */
[----:B------:R-:W-:Y:S01]  /*2640*/  FFMA.FTZ R138, R12, R139, R42 ;  /* 0x0000008b0c8a7223 */ /* 0x000fe2000001002a */
[----:B------:R-:W-:Y:S01]  /*2650*/  FFMA.FTZ R139, R168, R155, R158 ;  /* 0x0000009ba88b7223 */ /* 0x000fe2000001009e */
[----:B------:R-:W-:Y:S01]  /*2660*/  FMUL.FTZ R144, R136, UR14 ;  /* 0x0000000e88907c20 */ /* 0x000fe20008410000 */
[----:B------:R-:W-:Y:S01]  /*2670*/  FMUL.FTZ R145, R137, UR14 ;  /* 0x0000000e89917c20 */ /* 0x000fe20008410000 */
[----:B------:R-:W-:Y:S01]  /*2680*/  FMUL.FTZ R146, R138, UR14 ;  /* 0x0000000e8a927c20 */ /* 0x000fe20008410000 */
[----:B------:R-:W-:-:S02]  /*2690*/  FADD.FTZ R139, R166, -R139 ;  /* 0x8000008ba68b7221 */ /* 0x000fc40000010000 */
[----:B------:R-:W-:Y:S02]  /*26a0*/  SEL R144, R144, RZ, P4 ;  /* 0x000000ff90907207 */ /* 0x000fe40002000000 */
        /* <DEDUP_REMOVED lines=9> */
.L_x_3638:
        /* <DEDUP_REMOVED lines=41> */
.L_x_3644:
[-CC-:B------:R-:W-:Y:S01]  /*29d0*/  FFMA.FTZ R137, R3, R155.reuse, R158.reuse ;  /* 0x0000009b03897223 */ /* 0x180fe2000001009e */
[-CC-:B------:R-:W-:Y:S01]  /*29e0*/  FFMA.FTZ R138, R28, R155.reuse, R158.reuse ;  /* 0x0000009b1c8a7223 */ /* 0x180fe2000001009e */
[----:B------:R-:W-:Y:S01]  /*29f0*/  LOP3.LUT P4, RZ, R10, 0xff, RZ, 0xc0, !PT ;  /* 0x000000ff0aff7812 */ /* 0x000fe2000788c0ff */
[----:B------:R-:W-:Y:S01]  /*2a00*/  FFMA.FTZ R139, R31, R155, R158 ;  /* 0x0000009b1f8b7223 */ /* 0x000fe2000001009e */
[----:B------:R-:W-:-:S03]  /*2a10*/  FADD.FTZ R137, R30, -R137 ;  /* 0x800000891e897221 */ /* 0x000fc60000010000 */
[----:B------:R-:W-:Y:S01]  /*2a20*/  FADD.FTZ R139, R190, -R139 ;  /* 0x8000008bbe8b7221 */ /* 0x000fe20000010000 */
[C---:B-----5:R-:W-:Y:S01]  /*2a30*/  FMUL.FTZ R136, R12.reuse, R137 ;  /* 0x000000890c887220 */ /* 0x060fe20000410000 */
[----:B------:R-:W-:Y:S02]  /*2a40*/  FADD.FTZ R137, R29, -R138 ;  /* 0x8000008a1d897221 */ /* 0x000fe40000010000 */
[----:B------:R-:W-:Y:S01]  /*2a50*/  FMUL.FTZ R138, R12, R139 ;  /* 0x0000008b0c8a7220 */ /* 0x000fe20000410000 */
[----:B------:R-:W-:Y:S01]  /*2a60*/  FMUL.FTZ R140, R136, UR14 ;  /* 0x0000000e888c7c20 */ /* 0x000fe20008410000 */
[----:B------:R-:W-:Y:S01]  /*2a70*/  FMUL.FTZ R137, R12, R137 ;  /* 0x000000890c897220 */ /* 0x000fe20000410000 */
[----:B------:R-:W-:Y:S01]  /*2a80*/  FFMA.FTZ R139, R168, R155, R158 ;  /* 0x0000009ba88b7223 */ /* 0x000fe2000001009e */
[----:B------:R-:W-:Y:S02]  /*2a90*/  FMUL.FTZ R142, R138, UR14 ;  /* 0x0000000e8a8e7c20 */ /* 0x000fe40008410000 */
        /* <DEDUP_REMOVED lines=20> */
.L_x_3643:
        /* <DEDUP_REMOVED lines=10> */
[----:B------:R-:W-:Y:S02]  /*2c80*/  FADD.FTZ R142, R29, -R142 ;  /* 0x8000008e1d8e7221 */ /* 0x000fe40000010000 */
[----:B------:R-:W-:Y:S01]  /*2c90*/  FADD.FTZ R143, R190, -R143 ;  /* 0x8000008fbe8f7221 */ /* 0x000fe20000010000 */
[C---:B-----5:R-:W-:Y:S01]  /*2ca0*/  FFMA.FTZ R141, R12.reuse, R141, R40 ;  /* 0x0000008d0c8d7223 */ /* 0x060fe20000010028 */
[C---:B------:R-:W-:Y:S02]  /*2cb0*/  FFMA.FTZ R142, R12.reuse, R142, R41 ;  /* 0x0000008e0c8e7223 */ /* 0x040fe40000010029 */
[----:B------:R-:W-:Y:S01]  /*2cc0*/  FFMA.FTZ R143, R12, R143, R42 ;  /* 0x0000008f0c8f7223 */ /* 0x000fe2000001002a */
        /* <DEDUP_REMOVED lines=23> */
.L_x_3645:
        /* <DEDUP_REMOVED lines=11> */
[----:B------:R-:W-:Y:S01]  /*2ef0*/  FMUL.FTZ R141, R137, UR14 ;  /* 0x0000000e898d7c20 */ /* 0x000fe20008410000 */
[----:B------:R-:W-:Y:S01]  /*2f00*/  FFMA.FTZ R139, R168, R155, R158 ;  /* 0x0000009ba88b7223 */ /* 0x000fe2000001009e */
[----:B------:R-:W-:-:S02]  /*2f10*/  FMUL.FTZ R142, R138, UR14 ;  /* 0x0000000e8a8e7c20 */ /* 0x000fc40008410000 */
        /* <DEDUP_REMOVED lines=18> */
.L_x_3641:
        /* <DEDUP_REMOVED lines=14> */
.L_x_3637:
[----:B------:R-:W-:Y:S05]  /*3120*/  BSYNC.RECONVERGENT B0 ;  /* 0x0000000000007941 */ /* 0x000fea0003800200 */
.L_x_3636:
        /* <DEDUP_REMOVED lines=45> */
.L_x_3650:
        /* <DEDUP_REMOVED lines=33> */
.L_x_3649:
[----:B0-----:R-:W0:Y:S02]  /*3610*/  LDC.64 R140, c[0x0][0x478] ;  /* 0x00011e00ff8c7b82 */ /* 0x001e240000000a00 */
[----:B0-----:R-:W-:-:S04]  /*3620*/  ISETP.NE.U32.AND P5, PT, R140, RZ, PT ;  /* 0x000000ff8c00720c */ /* 0x001fc80003fa5070 */
[----:B------:R-:W-:-:S13]  /*3630*/  ISETP.NE.AND.EX P5, PT, R141, RZ, PT, P5 ;  /* 0x000000ff8d00720c */ /* 0x000fda0003fa5350 */
[----:B------:R-:W-:Y:S05]  /*3640*/  @!P5 BRA `(.L_x_3652) ;  /* 0x000000000084d947 */ /* 0x000fea0003800000 */
        /* <DEDUP_REMOVED lines=33> */
.L_x_3652:
        /* <DEDUP_REMOVED lines=33> */
.L_x_3648:
        /* <DEDUP_REMOVED lines=32> */
.L_x_3654:
        /* <DEDUP_REMOVED lines=9> */
[----:B------:R-:W-:-:S02]  /*3d00*/  FFMA.FTZ R147, R12, R147, R118 ;  /* 0x000000930c937223 */ /* 0x000fc40000010076 */
        /* <DEDUP_REMOVED lines=13> */
[----:B------:R-:W-:Y:S01]  /*3de0*/  SEL R147, R147, RZ, P6 ;  /* 0x000000ff93937207 */ /* 0x000fe20003000000 */
[----:B------:R-:W-:Y:S06]  /*3df0*/  BRA `(.L_x_3651) ;  /* 0x0000000000d47947 */ /* 0x000fec0003800000 */
.L_x_3653:
        /* <DEDUP_REMOVED lines=29> */
.L_x_3655:
        /* <DEDUP_REMOVED lines=23> */
[----:B------:R-:W-:-:S07]  /*4140*/  SEL R147, R147, RZ, P6 ;  /* 0x000000ff93937207 */ /* 0x000fce0003000000 */
.L_x_3651:
        /* <DEDUP_REMOVED lines=10> */
.L_x_3647:
[----:B------:R-:W-:Y:S05]  /*41f0*/  BSYNC.RECONVERGENT B0 ;  /* 0x0000000000007941 */ /* 0x000fea0003800200 */
.L_x_3646:
        /* <DEDUP_REMOVED lines=45> */
.L_x_3660:
        /* <DEDUP_REMOVED lines=33> */
.L_x_3659:
[----:B0--3--:R-:W0:Y:S02]  /*46e0*/  LDC.64 R140, c[0x0][0x478] ;  /* 0x00011e00ff8c7b82 */ /* 0x009e240000000a00 */
[----:B0-----:R-:W-:-:S04]  /*46f0*/  ISETP.NE.U32.AND P5, PT, R140, RZ, PT ;  /* 0x000000ff8c00720c */ /* 0x001fc80003fa5070 */
[----:B------:R-:W-:-:S13]  /*4700*/  ISETP.NE.AND.EX P5, PT, R141, RZ, PT, P5 ;  /* 0x000000ff8d00720c */ /* 0x000fda0003fa5350 */
[----:B------:R-:W-:Y:S05]  /*4710*/  @!P5 BRA `(.L_x_3662) ;  /* 0x000000000084d947 */ /* 0x000fea0003800000 */
[-CC-:B------:R-:W-:Y:S01]  /*4720*/  FFMA.FTZ R137, R25, R155.reuse, R158.reuse ;  /* 0x0000009b19897223 */ /* 0x180fe2000001009e */
[-CC-:B------:R-:W-:Y:S01]  /*4730*/  FFMA.FTZ R138, R24, R155.reuse, R158.reuse ;  /* 0x0000009b188a7223 */ /* 0x180fe2000001009e */
[----:B------:R-:W-:Y:S01]  /*4740*/  LOP3.LUT P6, RZ, R6, 0xff, RZ, 0xc0, !PT ;  /* 0x000000ff06ff7812 */ /* 0x000fe200078cc0ff */
[-CC-:B------:R-:W-:Y:S01]  /*4750*/  FFMA.FTZ R139, R165, R155.reuse, R158.reuse ;  /* 0x0000009ba58b7223 */ /* 0x180fe2000001009e */
        /* <DEDUP_REMOVED lines=29> */
.L_x_3662:
[-CC-:B------:R-:W-:Y:S01]  /*4930*/  FFMA.FTZ R141, R25, R155.reuse, R158.reuse ;  /* 0x0000009b198d7223 */ /* 0x180fe2000001009e */
[----:B------:R-:W-:Y:S01]  /*4940*/  LOP3.LUT P6, RZ, R6, 0xff, RZ, 0xc0, !PT ;  /* 0x000000ff06ff7812 */ /* 0x000fe200078cc0ff */
[-CC-:B------:R-:W-:Y:S01]  /*4950*/  FFMA.FTZ R142, R24, R155.reuse, R158.reuse ;  /* 0x0000009b188e7223 */ /* 0x180fe2000001009e */
[-CC-:B------:R-:W-:Y:S01]  /*4960*/  FFMA.FTZ R143, R165, R155.reuse, R158.reuse ;  /* 0x0000009ba58f7223 */ /* 0x180fe2000001009e */
        /* <DEDUP_REMOVED lines=29> */
.L_x_3658:
        /* <DEDUP_REMOVED lines=32> */
.L_x_3664:
        /* <DEDUP_REMOVED lines=25> */
.L_x_3663:
[----:B0--3--:R-:W0:Y:S02]  /*4ed0*/  LDC.64 R144, c[0x0][0x478] ;  /* 0x00011e00ff907b82 */ /* 0x009e240000000a00 */
[----:B0-----:R-:W-:-:S04]  /*4ee0*/  ISETP.NE.U32.AND P5, PT, R144, RZ, PT ;  /* 0x000000ff9000720c */ /* 0x001fc80003fa5070 */
[----:B------:R-:W-:-:S13]  /*4ef0*/  ISETP.NE.AND.EX P5, PT, R145, RZ, PT, P5 ;  /* 0x000000ff9100720c */ /* 0x000fda0003fa5350 */
[----:B------:R-:W-:Y:S05]  /*4f00*/  @!P5 BRA `(.L_x_3665) ;  /* 0x000000000064d947 */ /* 0x000fea0003800000 */
[-CC-:B------:R-:W-:Y:S01]  /*4f10*/  FFMA.FTZ R137, R25, R155.reuse, R158.reuse ;  /* 0x0000009b19897223 */ /* 0x180fe2000001009e */
[-CC-:B------:R-:W-:Y:S01]  /*4f20*/  FFMA.FTZ R138, R24, R155.reuse, R158.reuse ;  /* 0x0000009b188a7223 */ /* 0x180fe2000001009e */
[-CC-:B------:R-:W-:Y:S01]  /*4f30*/  FFMA.FTZ R139, R165, R155.reuse, R158.reuse ;  /* 0x0000009ba58b7223 */ /* 0x180fe2000001009e */
        /* <DEDUP_REMOVED lines=22> */
.L_x_3665:
        /* <DEDUP_REMOVED lines=24> */
.L_x_3661:
        /* <DEDUP_REMOVED lines=10> */
.L_x_3657:
[----:B------:R-:W-:Y:S05]  /*52c0*/  BSYNC.RECONVERGENT B0 ;  /* 0x0000000000007941 */ /* 0x000fea0003800200 */
.L_x_3656:
        /* <DEDUP_REMOVED lines=45> */
.L_x_3670:
        /* <DEDUP_REMOVED lines=33> */
.L_x_3669:
[----:B0-23--:R-:W0:Y:S02]  /*57b0*/  LDC.64 R140, c[0x0][0x478] ;  /* 0x00011e00ff8c7b82 */ /* 0x00de240000000a00 */
        /* <DEDUP_REMOVED lines=36> */
.L_x_3672:
        /* <DEDUP_REMOVED lines=33> */
.L_x_3668:
        /* <DEDUP_REMOVED lines=32> */
.L_x_3674:
        /* <DEDUP_REMOVED lines=25> */
.L_x_3673:
[----:B0-23--:R-:W0:Y:S02]  /*5fa0*/  LDC.64 R144, c[0x0][0x478] ;  /* 0x00011e00ff907b82 */ /* 0x00de240000000a00 */
        /* <DEDUP_REMOVED lines=28> */
.L_x_3675:
        /* <DEDUP_REMOVED lines=24> */
.L_x_3671:
        /* <DEDUP_REMOVED lines=10> */
.L_x_3667:
[----:B------:R-:W-:Y:S05]  /*6390*/  BSYNC.RECONVERGENT B0 ;  /* 0x0000000000007941 */ /* 0x000fea0003800200 */
.L_x_3666:
        /* <DEDUP_REMOVED lines=45> */
.L_x_3680:
        /* <DEDUP_REMOVED lines=33> */
.L_x_3679:
[----:B0-234-:R-:W0:Y:S02]  /*6880*/  LDC.64 R140, c[0x0][0x478] ;  /* 0x00011e00ff8c7b82 */ /* 0x01de240000000a00 */
        /* <DEDUP_REMOVED lines=36> */
.L_x_3682:
        /* <DEDUP_REMOVED lines=33> */
.L_x_3678:
        /* <DEDUP_REMOVED lines=32> */
.L_x_3684:
        /* <DEDUP_REMOVED lines=25> */
.L_x_3683:
[----:B0-234-:R-:W0:Y:S02]  /*7070*/  LDC.64 R144, c[0x0][0x478] ;  /* 0x00011e00ff907b82 */ /* 0x01de240000000a00 */
        /* <DEDUP_REMOVED lines=28> */
.L_x_3685:
        /* <DEDUP_REMOVED lines=24> */
.L_x_3681:
        /* <DEDUP_REMOVED lines=10> */
.L_x_3677:
[----:B------:R-:W-:Y:S05]  /*7460*/  BSYNC.RECONVERGENT B0 ;  /* 0x0000000000007941 */ /* 0x000fea0003800200 */
.L_x_3676:
        /* <DEDUP_REMOVED lines=46> */
.L_x_3690:
        /* <DEDUP_REMOVED lines=33> */
.L_x_3689:
        /* <DEDUP_REMOVED lines=37> */
.L_x_3692:
        /* <DEDUP_REMOVED lines=33> */
.L_x_3688:
        /* <DEDUP_REMOVED lines=32> */
.L_x_3694:
        /* <DEDUP_REMOVED lines=25> */
.L_x_3693:
        /* <DEDUP_REMOVED lines=29> */
.L_x_3695:
        /* <DEDUP_REMOVED lines=24> */
.L_x_3691:
        /* <DEDUP_REMOVED lines=9> */
.L_x_3687:
[----:B------:R-:W-:Y:S05]  /*8530*/  BSYNC.RECONVERGENT B0 ;  /* 0x0000000000007941 */ /* 0x000fea0003800200 */
.L_x_3686:
[----:B------:R-:W-:Y:S01]  /*8540*/  ISETP.NE.AND P4, PT, R154, RZ, PT ;  /* 0x000000ff9a00720c */ /* 0x000fe20003f85270 */
[----:B------:R-:W-:-:S12]  /*8550*/  UPLOP3.LUT UP1, UPT, UPT, UPT, UP1, 0x40, 0x4 ;  /* 0x000000000004789c */ /* 0x000fd80003f2e810 */
[----:B------:R-:W-:Y:S05]  /*8560*/  @!P4 BRA `(.L_x_3696) ;  /* 0xffffff800044c947 */ /* 0x000fea000383ffff */
.L_x_3621:
[----:B------:R-:W1:Y:S01]  /*8570*/  S2UR UR4, SR_CTAID.X ;  /* 0x00000000000479c3 */ /* 0x000e620000002500 */
[----:B------:R-:W-:Y:S02]  /*8580*/  ISETP.NE.AND P5, PT, R149, RZ, PT ;  /* 0x000000ff9500720c */ /* 0x000fe40003fa5270 */
[----:B------:R-:W-:-:S05]  /*8590*/  ISETP.NE.AND P4, PT, R16, RZ, PT ;  /* 0x000000ff1000720c */ /* 0x000fca0003f85270 */
[----:B------:R-:W0:Y:S08]  /*85a0*/  LDC.64 R2, c[0x0][0x440] ;  /* 0x00011000ff027b82 */ /* 0x000e300000000a00 */
[----:B------:R-:W2:Y:S08]  /*85b0*/  LDC.64 R4, c[0x0][0x448] ;  /* 0x00011200ff047b82 */ /* 0x000eb00000000a00 */
        /* <DEDUP_REMOVED lines=10> */
[----:B-----5:R-:W4:Y:S01]  /*8660*/  LDC.64 R12, c[0x0][0x448] ;  /* 0x00011200ff0c7b82 */ /* 0x020f220000000a00 */
        /* <DEDUP_REMOVED lines=32> */
.L_x_3697:
        /* <DEDUP_REMOVED lines=9> */
.L_x_3888:


//--------------------- .text._ZN10layer_norm22ln_bwd_finalize_kernelINS_22Kernel_traits_finalizeILj6144EfffffjLb0ELj1024ELj4ENS_18Kernel_traits_baseILj6144EfffffjLj1024EEEEELb0ELb1EEEvNS_9BwdParamsE --------------------------
	.section	.text._ZN10layer_norm22ln_bwd_finalize_kernelINS_22Kernel_traits_finalizeILj6144EfffffjLb0ELj1024ELj4ENS_18Kernel_traits_baseILj6144EfffffjLj1024EEEEELb0ELb1EEEvNS_9BwdParamsE,"ax",@progbits
	.align	128
        .global         _ZN10layer_norm22ln_bwd_finalize_kernelINS_22Kernel_traits_finalizeILj6144EfffffjLb0ELj1024ELj4ENS_18Kernel_traits_baseILj6144EfffffjLj1024EEEEELb0ELb1EEEvNS_9BwdParamsE
        .type           _ZN10layer_norm22ln_bwd_finalize_kernelINS_22Kernel_traits_finalizeILj6144EfffffjLb0ELj1024ELj4ENS_18Kernel_traits_baseILj6144EfffffjLj1024EEEEELb0ELb1EEEvNS_9BwdParamsE,@function
        .size           _ZN10layer_norm22ln_bwd_finalize_kernelINS_22Kernel_traits_finalizeILj6144EfffffjLb0ELj1024ELj4ENS_18Kernel_traits_baseILj6144EfffffjLj1024EEEEELb0ELb1EEEvNS_9BwdParamsE,(.L_x_3889 - _ZN10layer_norm22ln_bwd_finalize_kernelINS_22Kernel_traits_finalizeILj6144EfffffjLb0ELj1024ELj4ENS_18Kernel_traits_baseILj6144EfffffjLj1024EEEEELb0ELb1EEEvNS_9BwdParamsE)
        .other          _ZN10layer_norm22ln_bwd_finalize_kernelINS_22Kernel_traits_finalizeILj6144EfffffjLb0ELj1024ELj4ENS_18Kernel_traits_baseILj6144EfffffjLj1024EEEEELb0ELb1EEEvNS_9BwdParamsE,@"STO_CUDA_ENTRY STV_DEFAULT"
_ZN10layer_norm22ln_bwd_finalize_kernelINS_22Kernel_traits_finalizeILj6144EfffffjLb0ELj1024ELj4ENS_18Kernel_traits_baseILj6144EfffffjLj1024EEEEELb0ELb1EEEvNS_9BwdParamsE:
.text._ZN10layer_norm22ln_bwd_finalize_kernelINS_22Kernel_traits_finalizeILj6144EfffffjLb0ELj1024ELj4ENS_18Kernel_traits_baseILj6144EfffffjLj1024EEEEELb0ELb1EEEvNS_9BwdParamsE:
        /* <DEDUP_REMOVED lines=81> */
.L_x_3702:
        /* <DEDUP_REMOVED lines=118> */
.L_x_3701:
[----:B------:R-:W-:Y:S05]  /*0c70*/  BSYNC.RECONVERGENT B1 ;  /* 0x0000000000017941 */ /* 0x000fea0003800200 */
.L_x_3700:
        /* <DEDUP_REMOVED lines=77> */
.L_x_3704:
[----:B------:R-:W-:Y:S05]  /*1150*/  BSYNC.RECONVERGENT B1 ;  /* 0x0000000000017941 */ /* 0x000fea0003800200 */
.L_x_3703:
        /* <DEDUP_REMOVED lines=38> */
.L_x_3706:
[----:B------:R-:W-:Y:S05]  /*13c0*/  BSYNC.RECONVERGENT B1 ;  /* 0x0000000000017941 */ /* 0x000fea0003800200 */
.L_x_3705:
        /* <DEDUP_REMOVED lines=8> */
.L_x_3707:
        /* <DEDUP_REMOVED lines=10> */
.L_x_3699:
[----:B------:R-:W-:Y:S05]  /*14f0*/  BSYNC.RECONVERGENT B0 ;  /* 0x0000000000007941 */ /* 0x000fea0003800200 */
.L_x_3698:
        /* <DEDUP_REMOVED lines=55> */
.L_x_3708:
        /* <DEDUP_REMOVED lines=9> */
.L_x_3889:


//--------------------- .text._ZN10layer_norm40ln_parallel_residual_bwd_finalize_kernelINS_22Kernel_traits_finalizeILj6144EfffffjLb0ELj1024ELj4ENS_18Kernel_traits_baseILj6144EfffffjLj1024EEEEELb1EEEvNS_9BwdParamsE --------------------------
	.section	.text._ZN10layer_norm40ln_parallel_residual_bwd_finalize_kernelINS_22Kernel_traits_finalizeILj6144EfffffjLb0ELj1024ELj4ENS_18Kernel_traits_baseILj6144EfffffjLj1024EEEEELb1EEEvNS_9BwdParamsE,"ax",@progbits
	.align	128
        .global         _ZN10layer_norm40ln_parallel_residual_bwd_finalize_kernelINS_22Kernel_traits_finalizeILj6144EfffffjLb0ELj1024ELj4ENS_18Kernel_traits_baseILj6144EfffffjLj1024EEEEELb1EEEvNS_9BwdParamsE
        .type           _ZN10layer_norm40ln_parallel_residual_bwd_finalize_kernelINS_22Kernel_traits_finalizeILj6144EfffffjLb0ELj1024ELj4ENS_18Kernel_traits_baseILj6144EfffffjLj1024EEEEELb1EEEvNS_9BwdParamsE,@function
        .size           _ZN10layer_norm40ln_parallel_residual_bwd_finalize_kernelINS_22Kernel_traits_finalizeILj6144EfffffjLb0ELj1024ELj4ENS_18Kernel_traits_baseILj6144EfffffjLj1024EEEEELb1EEEvNS_9BwdParamsE,(.L_x_3890 - _ZN10layer_norm40ln_parallel_residual_bwd_finalize_kernelINS_22Kernel_traits_finalizeILj6144EfffffjLb0ELj1024ELj4ENS_18Kernel_traits_baseILj6144EfffffjLj1024EEEEELb1EEEvNS_9BwdParamsE)
        .other          _ZN10layer_norm40ln_parallel_residual_bwd_finalize_kernelINS_22Kernel_traits_finalizeILj6144EfffffjLb0ELj1024ELj4ENS_18Kernel_traits_baseILj6144EfffffjLj1024EEEEELb1EEEvNS_9BwdParamsE,@"STO_CUDA_ENTRY STV_DEFAULT"
_ZN10layer_norm40ln_parallel_residual_bwd_finalize_kernelINS_22Kernel_traits_finalizeILj6144EfffffjLb0ELj1024ELj4ENS_18Kernel_traits_baseILj6144EfffffjLj1024EEEEELb1EEEvNS_9BwdParamsE:
.text._ZN10layer_norm40ln_parallel_residual_bwd_finalize_kernelINS_22Kernel_traits_finalizeILj6144EfffffjLb0ELj1024ELj4ENS_18Kernel_traits_baseILj6144EfffffjLj1024EEEEELb1EEEvNS_9BwdParamsE:
        /* <DEDUP_REMOVED lines=60> */
.L_x_3713:
        /* <DEDUP_REMOVED lines=112> */
.L_x_3712:
[----:B------:R-:W-:Y:S05]  /*0ac0*/  BSYNC.RECONVERGENT B1 ;  /* 0x0000000000017941 */ /* 0x000fea0003800200 */
.L_x_3711:
        /* <DEDUP_REMOVED lines=66> */
.L_x_3715:
[----:B------:R-:W-:Y:S05]  /*0ef0*/  BSYNC.RECONVERGENT B1 ;  /* 0x0000000000017941 */ /* 0x000fea0003800200 */
.L_x_3714:
        /* <DEDUP_REMOVED lines=37> */
.L_x_3717:
[----:B------:R-:W-:Y:S05]  /*1150*/  BSYNC.RECONVERGENT B1 ;  /* 0x0000000000017941 */ /* 0x000fea0003800200 */
.L_x_3716:
        /* <DEDUP_REMOVED lines=19> */
.L_x_3710:
[----:B------:R-:W-:Y:S05]  /*1290*/  BSYNC.RECONVERGENT B0 ;  /* 0x0000000000007941 */ /* 0x000fea0003800200 */
.L_x_3709:
        /* <DEDUP_REMOVED lines=88> */
.L_x_3718:
        /* <DEDUP_REMOVED lines=14> */
.L_x_3890:


//--------------------- .text._ZN10layer_norm31ln_parallel_residual_bwd_kernelINS_13Kernel_traitsIfffffjLj6144ELj1ELj1ELj8ELj16ENS_18Kernel_traits_baseILj6144EfffffjLj256EEEEELb1ELb1ELb1EEEvNS_9BwdParamsE --------------------------
	.section	.text._ZN10layer_norm31ln_parallel_residual_bwd_kernelINS_13Kernel_traitsIfffffjLj6144ELj1ELj1ELj8ELj16ENS_18Kernel_traits_baseILj6144EfffffjLj256EEEEELb1ELb1ELb1EEEvNS_9BwdParamsE,"ax",@progbits
	.align	128
        .global         _ZN10layer_norm31ln_parallel_residual_bwd_kernelINS_13Kernel_traitsIfffffjLj6144ELj1ELj1ELj8ELj16ENS_18Kernel_traits_baseILj6144EfffffjLj256EEEEELb1ELb1ELb1EEEvNS_9BwdParamsE
        .type           _ZN10layer_norm31ln_parallel_residual_bwd_kernelINS_13Kernel_traitsIfffffjLj6144ELj1ELj1ELj8ELj16ENS_18Kernel_traits_baseILj6144EfffffjLj256EEEEELb1ELb1ELb1EEEvNS_9BwdParamsE,@function
        .size           _ZN10layer_norm31ln_parallel_residual_bwd_kernelINS_13Kernel_traitsIfffffjLj6144ELj1ELj1ELj8ELj16ENS_18Kernel_traits_baseILj6144EfffffjLj256EEEEELb1ELb1ELb1EEEvNS_9BwdParamsE,(.L_x_3891 - _ZN10layer_norm31ln_parallel_residual_bwd_kernelINS_13Kernel_traitsIfffffjLj6144ELj1ELj1ELj8ELj16ENS_18Kernel_traits_baseILj6144EfffffjLj256EEEEELb1ELb1ELb1EEEvNS_9BwdParamsE)
        .other          _ZN10layer_norm31ln_parallel_residual_bwd_kernelINS_13Kernel_traitsIfffffjLj6144ELj1ELj1ELj8ELj16ENS_18Kernel_traits_baseILj6144EfffffjLj256EEEEELb1ELb1ELb1EEEvNS_9BwdParamsE,@"STO_CUDA_ENTRY STV_DEFAULT"
_ZN10layer_norm31ln_parallel_residual_bwd_kernelINS_13Kernel_traitsIfffffjLj6144ELj1ELj1ELj8ELj16ENS_18Kernel_traits_baseILj6144EfffffjLj256EEEEELb1ELb1ELb1EEEvNS_9BwdParamsE:
.text._ZN10layer_norm31ln_parallel_residual_bwd_kernelINS_13Kernel_traitsIfffffjLj6144ELj1ELj1ELj8ELj16ENS_18Kernel_traits_baseILj6144EfffffjLj256EEEEELb1ELb1ELb1EEEvNS_9BwdParamsE:
        /* <DEDUP_REMOVED lines=70> */
[----:B------:R-:W-:Y:S02]  /*0460*/  CS2R R136, SRZ ;  /* 0x0000000000887805 */ /* 0x000fe4000001ff00 */
[----:B------:R-:W-:Y:S01]  /*0470*/  MOV R0, RZ ;  /* 0x000000ff00007202 */ /* 0x000fe20000000f00 */
[----:B-1234-:R-:W0:Y:S06]  /*0480*/  LDCU.64 UR16, c[0x0][0x470] ;  /* 0x00008e00ff1077ac */ /* 0x01ee2c0008000a00 */
.L_x_3770:
[----:B0-2---:R-:W-:Y:S01]  /*0490*/  IMAD R2, R182, UR13, RZ ;  /* 0x0000000db6027c24 */ /* 0x005fe2000f8e02ff */
        /* <DEDUP_REMOVED lines=11> */
[--C-:B-1----:R-:W-:Y:S01]  /*0550*/  IMAD.WIDE.U32 R84, R199, 0x10, R104.reuse ;  /* 0x00000010c7547825 */ /* 0x102fe200078e0068 */
[----:B------:R-:W-:Y:S02]  /*0560*/  ISETP.NE.U32.AND P1, PT, RZ, UR14, PT ;  /* 0x0000000eff007c0c */ /* 0x000fe4000bf25070 */
[----:B------:R-:W1:Y:S01]  /*0570*/  LDC.64 R120, c[0x0][0x3b0] ;  /* 0x0000ec00ff787b82 */ /* 0x000e620000000a00 */
[----:B------:R-:W-:Y:S02]  /*0580*/  IMAD.WIDE.U32 R88, R197, 0x10, R104 ;  /* 0x00000010c5587825 */ /* 0x000fe400078e0068 */
[----:B------:R-:W4:Y:S01]  /*0590*/  LDG.E.128 R84, desc[UR10][R84.64] ;  /* 0x0000000a54547981 */ /* 0x000f22000c1e1d00 */
[C---:B------:R-:W-:Y:S01]  /*05a0*/  IADD3 R193, PT, PT, R199.reuse, 0x300, RZ ;  /* 0x00000300c7c17810 */ /* 0x040fe20007ffe0ff */
[----:B--2---:R-:W-:-:S02]  /*05b0*/  IMAD.WIDE.U32 R80, R199, 0x10, R2 ;  /* 0x00000010c7507825 */ /* 0x004fc400078e0002 */
[----:B------:R-:W2:Y:S02]  /*05c0*/  LDG.E.128 R88, desc[UR10][R88.64] ;  /* 0x0000000a58587981 */ /* 0x000ea4000c1e1d00 */
[----:B0-----:R-:W-:Y:S02]  /*05d0*/  IMAD.WIDE R108, R182, 0x4, R108 ;  /* 0x00000004b66c7825 */ /* 0x001fe400078e026c */
[----:B------:R-:W2:Y:S02]  /*05e0*/  LDG.E.128 R80, desc[UR10][R80.64] ;  /* 0x0000000a50507981 */ /* 0x000ea4000c1e1d00 */
[----:B---3--:R-:W-:Y:S02]  /*05f0*/  IMAD.WIDE.U32 R60, R197, 0x10, R2 ;  /* 0x00000010c53c7825 */ /* 0x008fe400078e0002 */
[----:B------:R0:W3:Y:S02]  /*0600*/  LDG.E R189, desc[UR10][R108.64] ;  /* 0x0000000a6cbd7981 */ /* 0x0000e4000c1e1900 */
[----:B------:R-:W-:-:S02]  /*0610*/  IMAD.WIDE.U32 R92, R195, 0x10, R104 ;  /* 0x00000010c35c7825 */ /* 0x000fc400078e0068 */
[----:B------:R-:W3:Y:S01]  /*0620*/  LDG.E.128 R60, desc[UR10][R60.64] ;  /* 0x0000000a3c3c7981 */ /* 0x000ee2000c1e1d00 */
[----:B------:R-:W-:Y:S01]  /*0630*/  IADD3 R191, PT, PT, R199, 0x400, RZ ;  /* 0x00000400c7bf7810 */ /* 0x000fe20007ffe0ff */
[----:B------:R-:W-:Y:S01]  /*0640*/  IMAD.WIDE.U32 R64, R195, 0x10, R2 ;  /* 0x00000010c3407825 */ /* 0x000fe200078e0002 */
[----:B------:R-:W-:Y:S01]  /*0650*/  IADD3 R185, PT, PT, R199, 0x500, RZ ;  /* 0x00000500c7b97810 */ /* 0x000fe20007ffe0ff */
[----:B------:R-:W3:Y:S02]  /*0660*/  LDG.E.128 R92, desc[UR10][R92.64] ;  /* 0x0000000a5c5c7981 */ /* 0x000ee4000c1e1d00 */
[--C-:B------:R-:W-:Y:S02]  /*0670*/  IMAD.WIDE.U32 R96, R193, 0x10, R104.reuse ;  /* 0x00000010c1607825 */ /* 0x100fe400078e0068 */
[----:B------:R-:W3:Y:S02]  /*0680*/  LDG.E.128 R64, desc[UR10][R64.64] ;  /* 0x0000000a40407981 */ /* 0x000ee4000c1e1d00 */
[----:B------:R-:W-:-:S02]  /*0690*/  IMAD.WIDE.U32 R100, R191, 0x10, R104 ;  /* 0x00000010bf647825 */ /* 0x000fc400078e0068 */
[----:B------:R-:W3:Y:S02]  /*06a0*/  LDG.E.128 R96, desc[UR10][R96.64] ;  /* 0x0000000a60607981 */ /* 0x000ee4000c1e1d00 */
[----:B------:R-:W-:Y:S02]  /*06b0*/  IMAD.WIDE.U32 R104, R185, 0x10, R104 ;  /* 0x00000010b9687825 */ /* 0x000fe400078e0068 */
        /* <DEDUP_REMOVED lines=9> */
[----:B------:R-:W-:-:S04]  /*0750*/  ISETP.NE.U32.AND P0, PT, RZ, UR16, PT ;  /* 0x00000010ff007c0c */ /* 0x000fc8000bf05070 */
[----:B------:R-:W-:-:S07]  /*0760*/  ISETP.NE.AND.EX P0, PT, RZ, UR17, PT, P0 ;  /* 0x00000011ff007c0c */ /* 0x000fce000bf05300 */
[----:B------:R-:W1:Y:S08]  /*0770*/  @P1 LDC.64 R2, c[0x0][0x438] ;  /* 0x00010e00ff021b82 */ /* 0x000e700000000a00 */
[----:B------:R-:W0:Y:S01]  /*0780*/  @P0 LDC.64 R200, c[0x0][0x3b8] ;  /* 0x0000ee00ffc80b82 */ /* 0x000e220000000a00 */
[----:B------:R-:W-:-:S07]  /*0790*/  ISETP.NE.AND P4, PT, RZ, UR12, PT ;  /* 0x0000000cff007c0c */ /* 0x000fce000bf85270 */
[----:B------:R-:W0:Y:S01]  /*07a0*/  @P0 LDC.64 R128, c[0x0][0x3b8] ;  /* 0x0000ee00ff800b82 */ /* 0x000e220000000a00 */
[----:B-1----:R-:W-:-:S07]  /*07b0*/  @P1 IMAD.WIDE.U32 R2, R195, 0x10, R2 ;  /* 0x00000010c3021825 */ /* 0x002fce00078e0002 */
[----:B------:R-:W1:Y:S01]  /*07c0*/  @P0 LDC.64 R124, c[0x0][0x3b8] ;  /* 0x0000ee00ff7c0b82 */ /* 0x000e620000000a00 */
[----:B-----5:R-:W5:Y:S01]  /*07d0*/  @P1 LDG.E.128 R36, desc[UR10][R2.64] ;  /* 0x0000000a02241981 */ /* 0x020f62000c1e1d00 */
[----:B0-----:R-:W-:-:S06]  /*07e0*/  @P0 IMAD.WIDE.U32 R200, R195, 0x4, R200 ;  /* 0x00000004c3c80825 */ /* 0x001fcc00078e00c8 */
[----:B------:R-:W0:Y:S01]  /*07f0*/  @P0 LDC.64 R126, c[0x0][0x3b8] ;  /* 0x0000ee00ff7e0b82 */ /* 0x000e220000000a00 */
[----:B------:R-:W5:Y:S07]  /*0800*/  @P0 LDG.E R186, desc[UR10][R200.64] ;  /* 0x0000000ac8ba0981 */ /* 0x000f6e000c1e1900 */
[----:B------:R-:W0:Y:S01]  /*0810*/  @P1 LDC.64 R108, c[0x0][0x438] ;  /* 0x00010e00ff6c1b82 */ /* 0x000e220000000a00 */
[----:B------:R-:W-:-:S04]  /*0820*/  @P0 IMAD.WIDE.U32 R128, R191, 0x4, R128 ;  /* 0x00000004bf800825 */ /* 0x000fc800078e0080 */
[--C-:B------:R-:W-:Y:S01]  /*0830*/  IMAD.WIDE.U32 R130, R199, 0x4, R120.reuse ;  /* 0x00000004c7827825 */ /* 0x100fe200078e0078 */
[----:B------:R-:W5:Y:S02]  /*0840*/  @P0 LDG.E R187, desc[UR10][R128.64] ;  /* 0x0000000a80bb0981 */ /* 0x000f64000c1e1900 */
[----:B------:R-:W0:Y:S01]  /*0850*/  @P0 LDC.64 R122, c[0x0][0x3b8] ;  /* 0x0000ee00ff7a0b82 */ /* 0x000e220000000a00 */
[--C-:B------:R-:W-:Y:S02]  /*0860*/  IMAD.WIDE.U32 R132, R197, 0x4, R120.reuse ;  /* 0x00000004c5847825 */ /* 0x100fe400078e0078 */
[----:B------:R-:W5:Y:S05]  /*0870*/  LDG.E R130, desc[UR10][R130.64] ;  /* 0x0000000a82827981 */ /* 0x000f6a000c1e1900 */
[----:B------:R-:W0:Y:S01]  /*0880*/  @P1 LDC.64 R114, c[0x0][0x438] ;  /* 0x00010e00ff721b82 */ /* 0x000e220000000a00 */
[----:B------:R-:W-:Y:S01]  /*0890*/  IMAD.WIDE.U32 R134, R195, 0x4, R120 ;  /* 0x00000004c3867825 */ /* 0x000fe200078e0078 */
[----:B------:R-:W5:Y:S06]  /*08a0*/  LDG.E R132, desc[UR10][R132.64] ;  /* 0x0000000a84847981 */ /* 0x000f6c000c1e1900 */
[----:B------:R-:W0:Y:S08]  /*08b0*/  @P1 LDC.64 R110, c[0x0][0x438] ;  /* 0x00010e00ff6e1b82 */ /* 0x000e300000000a00 */
[----:B------:R-:W4:Y:S01]  /*08c0*/  @P1 LDC.64 R112, c[0x0][0x438] ;  /* 0x00010e00ff701b82 */ /* 0x000f220000000a00 */
[----:B-1----:R-:W-:Y:S01]  /*08d0*/  @P0 IMAD.WIDE.U32 R124, R197, 0x4, R124 ;  /* 0x00000004c57c0825 */ /* 0x002fe200078e007c */
[----:B------:R-:W5:Y:S06]  /*08e0*/  LDG.E R134, desc[UR10][R134.64] ;  /* 0x0000000a86867981 */ /* 0x000f6c000c1e1900 */
[----:B------:R-:W1:Y:S01]  /*08f0*/  @P0 LDC.64 R118, c[0x0][0x3b8] ;  /* 0x0000ee00ff760b82 */ /* 0x000e620000000a00 */
[C---:B0-----:R-:W-:Y:S01]  /*0900*/  @P0 IMAD.WIDE.U32 R126, R193.reuse, 0x4, R126 ;  /* 0x00000004c17e0825 */ /* 0x041fe200078e007e */
[----:B------:R0:W5:Y:S06]  /*0910*/  @P0 LDG.E R184, desc[UR10][R124.64] ;  /* 0x0000000a7cb80981 */ /* 0x00016c000c1e1900 */
[----:B------:R-:W1:Y:S01]  /*0920*/  @P1 LDC.64 R116, c[0x0][0x438] ;  /* 0x00010e00ff741b82 */ /* 0x000e620000000a00 */
[----:B------:R-:W-:Y:S01]  /*0930*/  @P1 IMAD.WIDE.U32 R108, R193, 0x10, R108 ;  /* 0x00000010c16c1825 */ /* 0x000fe200078e006c */
[----:B------:R-:W5:Y:S03]  /*0940*/  @P0 LDG.E R192, desc[UR10][R126.64] ;  /* 0x0000000a7ec00981 */ /* 0x000f66000c1e1900 */
[----:B------:R-:W-:Y:S01]  /*0950*/  @P0 IMAD.WIDE.U32 R122, R199, 0x4, R122 ;  /* 0x00000004c77a0825 */ /* 0x000fe200078e007a */
[----:B------:R-:W5:Y:S03]  /*0960*/  @P1 LDG.E.128 R40, desc[UR10][R108.64] ;  /* 0x0000000a6c281981 */ /* 0x000f66000c1e1d00 */
[----:B0-----:R-:W-:Y:S01]  /*0970*/  IMAD.WIDE.U32 R124, R193, 0x4, R120 ;  /* 0x00000004c17c7825 */ /* 0x001fe200078e0078 */
[----:B------:R0:W5:Y:S03]  /*0980*/  @P0 LDG.E R190, desc[UR10][R122.64] ;  /* 0x0000000a7abe0981 */ /* 0x000166000c1e1900 */
[----:B------:R-:W-:-:S02]  /*0990*/  @P1 IMAD.WIDE.U32 R114, R197, 0x10, R114 ;  /* 0x00000010c5721825 */ /* 0x000fc400078e0072 */
[----:B------:R-:W5:Y:S02]  /*09a0*/  LDG.E R124, desc[UR10][R124.64] ;  /* 0x0000000a7c7c7981 */ /* 0x000f64000c1e1900 */
[----:B------:R-:W-:Y:S02]  /*09b0*/  @P1 IMAD.WIDE.U32 R110, R191, 0x10, R110 ;  /* 0x00000010bf6e1825 */ /* 0x000fe400078e006e */
[----:B------:R3:W5:Y:S02]  /*09c0*/  @P1 LDG.E.128 R32, desc[UR10][R114.64] ;  /* 0x0000000a72201981 */ /* 0x000764000c1e1d00 */
[----:B----4-:R-:W-:Y:S02]  /*09d0*/  @P1 IMAD.WIDE.U32 R112, R185, 0x10, R112 ;  /* 0x00000010b9701825 */ /* 0x010fe400078e0070 */
[----:B------:R4:W5:Y:S02]  /*09e0*/  @P1 LDG.E.128 R44, desc[UR10][R110.64] ;  /* 0x0000000a6e2c1981 */ /* 0x000964000c1e1d00 */
[----:B0-----:R-:W-:-:S02]  /*09f0*/  IMAD.WIDE.U32 R122, R191, 0x4, R120 ;  /* 0x00000004bf7a7825 */ /* 0x001fc400078e0078 */
[----:B------:R0:W5:Y:S02]  /*0a00*/  @P1 LDG.E.128 R48, desc[UR10][R112.64] ;  /* 0x0000000a70301981 */ /* 0x000164000c1e1d00 */
[C---:B------:R-:W-:Y:S02]  /*0a10*/  IMAD.WIDE.U32 R120, R185.reuse, 0x4, R120 ;  /* 0x00000004b9787825 */ /* 0x040fe400078e0078 */
[----:B------:R0:W5:Y:S02]  /*0a20*/  LDG.E R122, desc[UR10][R122.64] ;  /* 0x0000000a7a7a7981 */ /* 0x000164000c1e1900 */
[----:B-1----:R-:W-:Y:S02]  /*0a30*/  @P0 IMAD.WIDE.U32 R118, R185, 0x4, R118 ;  /* 0x00000004b9760825 */ /* 0x002fe400078e0076 */
[----:B------:R1:W5:Y:S02]  /*0a40*/  LDG.E R120, desc[UR10][R120.64] ;  /* 0x0000000a78787981 */ /* 0x000364000c1e1900 */
[----:B------:R-:W-:-:S02]  /*0a50*/  @P1 IMAD.WIDE.U32 R116, R199, 0x10, R116 ;  /* 0x00000010c7741825 */ /* 0x000fc400078e0074 */
[----:B------:R1:W5:Y:S04]  /*0a60*/  @P0 LDG.E R188, desc[UR10][R118.64] ;  /* 0x0000000a76bc0981 */ /* 0x000368000c1e1900 */
[----:B------:R1:W5:Y:S01]  /*0a70*/  @P1 LDG.E.128 R28, desc[UR10][R116.64] ;  /* 0x0000000a741c1981 */ /* 0x000362000c1e1d00 */
[----:B------:R-:W-:-:S05]  /*0a80*/  FSEL R194, R194, RZ, !P4 ;  /* 0x000000ffc2c27208 */ /* 0x000fca0006000000 */
        /* <DEDUP_REMOVED lines=47> */
[C---:B------:R-:W-:Y:S01]  /*0d80*/  FADD.FTZ R114, -R194.reuse, R98 ;  /* 0x00000062c2727221 */ /* 0x040fe20000010100 */
[----:B------:R-:W-:Y:S01]  /*0d90*/  FMUL.FTZ R125, R189, R108 ;  /* 0x0000006cbd7d7220 */ /* 0x000fe20000410000 */
[----:B------:R-:W-:Y:S01]  /*0da0*/  FFMA.FTZ R84, R127, R198, R84 ;  /* 0x000000c67f547223 */ /* 0x000fe20000010054 */
[C---:B------:R-:W-:Y:S01]  /*0db0*/  FADD.FTZ R216, -R194.reuse, R100 ;  /* 0x00000064c2d87221 */ /* 0x040fe20000010100 */
[C---:B------:R-:W-:Y:S01]  /*0dc0*/  FADD.FTZ R220, -R194.reuse, R102 ;  /* 0x00000066c2dc7221 */ /* 0x040fe20000010100 */
[C---:B------:R-:W-:Y:S01]  /*0dd0*/  FADD.FTZ R98, -R194.reuse, R104 ;  /* 0x00000068c2627221 */ /* 0x040fe20000010100 */
[C---:B----4-:R-:W-:Y:S01]  /*0de0*/  FADD.FTZ R110, -R194.reuse, R95 ;  /* 0x0000005fc26e7221 */ /* 0x050fe20000010100 */
[C---:B------:R-:W-:Y:S01]  /*0df0*/  FADD.FTZ R96, -R194.reuse, R96 ;  /* 0x00000060c2607221 */ /* 0x040fe20000010100 */
[C---:B0-----:R-:W-:Y:S01]  /*0e00*/  FADD.FTZ R112, -R194.reuse, R97 ;  /* 0x00000061c2707221 */ /* 0x041fe20000010100 */
        /* <DEDUP_REMOVED lines=12> */
[----:B-1----:R-:W-:Y:S01]  /*0ed0*/  FMUL.FTZ R121, R189, R110 ;  /* 0x0000006ebd797220 */ /* 0x002fe20000410000 */
        /* <DEDUP_REMOVED lines=83> */
.L_x_3721:
[----:B------:R-:W-:Y:S05]  /*1410*/  BSYNC.RECONVERGENT B0 ;  /* 0x0000000000007941 */ /* 0x000fea0003800200 */
.L_x_3720:
        /* <DEDUP_REMOVED lines=122> */
.L_x_3724:
        /* <DEDUP_REMOVED lines=25> */
.L_x_3723:
        /* <DEDUP_REMOVED lines=30> */
.L_x_3726:
        /* <DEDUP_REMOVED lines=25> */
.L_x_3722:
        /* <DEDUP_REMOVED lines=41> */
.L_x_3728:
        /* <DEDUP_REMOVED lines=33> */
.L_x_3727:
        /* <DEDUP_REMOVED lines=22> */
[C---:B------:R-:W-:Y:S01]  /*26c0*/  SEL R60, R3.reuse, RZ, P5 ;  /* 0x000000ff033c7207 */ /* 0x040fe20002800000 */
        /* <DEDUP_REMOVED lines=15> */
.L_x_3729:
        /* <DEDUP_REMOVED lines=32> */
.L_x_3725:
        /* <DEDUP_REMOVED lines=47> */
.L_x_3732:
        /* <DEDUP_REMOVED lines=33> */
.L_x_3731:
        /* <DEDUP_REMOVED lines=34> */
.L_x_3734:
        /* <DEDUP_REMOVED lines=33> */
.L_x_3730:
        /* <DEDUP_REMOVED lines=27> */
.L_x_3736:
        /* <DEDUP_REMOVED lines=25> */
.L_x_3735:
        /* <DEDUP_REMOVED lines=26> */
.L_x_3737:
        /* <DEDUP_REMOVED lines=24> */
.L_x_3733:
        /* <DEDUP_REMOVED lines=20> */
[C---:B------:R-:W-:Y:S01]  /*3a90*/  FFMA.FTZ R53, R189.reuse, R196, R37 ;  /* 0x000000c4bd357223 */ /* 0x040fe20000010025 */
        /* <DEDUP_REMOVED lines=23> */
.L_x_3740:
        /* <DEDUP_REMOVED lines=33> */
.L_x_3739:
        /* <DEDUP_REMOVED lines=10> */
[C---:B------:R-:W-:Y:S01]  /*3ec0*/  FMUL.FTZ R53, R189.reuse, R196 ;  /* 0x000000c4bd357220 */ /* 0x040fe20000410000 */
        /* <DEDUP_REMOVED lines=23> */
.L_x_3742:
        /* <DEDUP_REMOVED lines=33> */
.L_x_3738:
        /* <DEDUP_REMOVED lines=27> */
.L_x_3744:
        /* <DEDUP_REMOVED lines=25> */
.L_x_3743:
        /* <DEDUP_REMOVED lines=26> */
.L_x_3745:
        /* <DEDUP_REMOVED lines=24> */
.L_x_3741:
        /* <DEDUP_REMOVED lines=44> */
.L_x_3748:
        /* <DEDUP_REMOVED lines=33> */
.L_x_3747:
        /* <DEDUP_REMOVED lines=34> */
.L_x_3750:
        /* <DEDUP_REMOVED lines=33> */
.L_x_3746:
        /* <DEDUP_REMOVED lines=27> */
.L_x_3752:
        /* <DEDUP_REMOVED lines=25> */
.L_x_3751:
        /* <DEDUP_REMOVED lines=26> */
.L_x_3753:
        /* <DEDUP_REMOVED lines=24> */
.L_x_3749:
        /* <DEDUP_REMOVED lines=44> */
.L_x_3756:
        /* <DEDUP_REMOVED lines=33> */
.L_x_3755:
        /* <DEDUP_REMOVED lines=34> */
.L_x_3758:
        /* <DEDUP_REMOVED lines=33> */
.L_x_3754:
        /* <DEDUP_REMOVED lines=27> */
.L_x_3760:
        /* <DEDUP_REMOVED lines=25> */
.L_x_3759:
        /* <DEDUP_REMOVED lines=26> */
.L_x_3761:
        /* <DEDUP_REMOVED lines=24> */
.L_x_3757:
        /* <DEDUP_REMOVED lines=44> */
.L_x_3764:
[-CC-:B------:R-:W-:Y:S01]  /*6a30*/  FFMA.FTZ R98, R98, R71.reuse, R70.reuse ;  /* 0x0000004762627223 */ /* 0x180fe20000010046 */
[-CC-:B------:R-:W-:Y:S01]  /*6a40*/  FFMA.FTZ R100, R100, R71.reuse, R70.reuse ;  /* 0x0000004764647223 */ /* 0x180fe20000010046 */
[----:B------:R-:W-:Y:S01]  /*6a50*/  LOP3.LUT P5, RZ, R120, 0xff, RZ, 0xc0, !PT ;  /* 0x000000ff78ff7812 */ /* 0x000fe200078ac0ff */
        /* <DEDUP_REMOVED lines=30> */
.L_x_3763:
        /* <DEDUP_REMOVED lines=9> */
[C---:B0-----:R-:W-:Y:S01]  /*6cd0*/  FMUL.FTZ R52, R189.reuse, R98 ;  /* 0x00000062bd347220 */ /* 0x041fe20000410000 */
        /* <DEDUP_REMOVED lines=24> */
.L_x_3766:
        /* <DEDUP_REMOVED lines=33> */
.L_x_3762:
        /* <DEDUP_REMOVED lines=27> */
.L_x_3768:
        /* <DEDUP_REMOVED lines=25> */
.L_x_3767:
        /* <DEDUP_REMOVED lines=26> */
.L_x_3769:
        /* <DEDUP_REMOVED lines=24> */
.L_x_3765:
        /* <DEDUP_REMOVED lines=58> */
.L_x_3719:
        /* <DEDUP_REMOVED lines=21> */
.L_x_3771:
        /* <DEDUP_REMOVED lines=12> */
.L_x_3891:


//--------------------- .nv.shared._ZN10layer_norm31ln_parallel_residual_bwd_kernelINS_13Kernel_traitsI13__nv_bfloat16S2_S2_S2_fjLj6144ELj1ELj1ELj8ELj16ENS_18Kernel_traits_baseILj6144ES2_S2_S2_S2_fjLj256EEEEELb0ELb0ELb0EEEvNS_9BwdParamsE --------------------------
	.section	.nv.shared._ZN10layer_norm31ln_parallel_residual_bwd_kernelINS_13Kernel_traitsI13__nv_bfloat16S2_S2_S2_fjLj6144ELj1ELj1ELj8ELj16ENS_18Kernel_traits_baseILj6144ES2_S2_S2_S2_fjLj256EEEEELb0ELb0ELb0EEEvNS_9BwdParamsE,"aw",@nobits
	.sectionflags	@""
	.align	16
	.zero		1024


//--------------------- .nv.shared.reserved.0     --------------------------
	.section	.nv.shared.reserved.0,"aw",@nobits
	.weak		__nv_reservedSMEM_offset_0_alias
	.size		__nv_reservedSMEM_offset_0_alias, 0, 64
	.other		__nv_reservedSMEM_offset_0_alias,@"STO_CUDA_RESERVED_SHARED STV_DEFAULT"
__nv_reservedSMEM_offset_0_alias:
	.zero		0
	.zero		64


//--------------------- .nv.shared._ZN10layer_norm31ln_parallel_residual_bwd_kernelINS_13Kernel_traitsI13__nv_bfloat16S2_S2_S2_fjLj6144ELj1ELj1ELj8ELj16ENS_18Kernel_traits_baseILj6144ES2_S2_S2_S2_fjLj256EEEEELb0ELb0ELb1EEEvNS_9BwdParamsE --------------------------
	.section	.nv.shared._ZN10layer_norm31ln_parallel_residual_bwd_kernelINS_13Kernel_traitsI13__nv_bfloat16S2_S2_S2_fjLj6144ELj1ELj1ELj8ELj16ENS_18Kernel_traits_baseILj6144ES2_S2_S2_S2_fjLj256EEEEELb0ELb0ELb1EEEvNS_9BwdParamsE,"aw",@nobits
	.sectionflags	@""
	.align	16
	.zero		1024


//--------------------- .nv.shared._ZN10layer_norm31ln_parallel_residual_bwd_kernelINS_13Kernel_traitsI13__nv_bfloat16S2_S2_S2_fjLj6144ELj1ELj1ELj8ELj16ENS_18Kernel_traits_baseILj6144ES2_S2_S2_S2_fjLj256EEEEELb0ELb1ELb0EEEvNS_9BwdParamsE --------------------------
	.section	.nv.shared._ZN10layer_norm31ln_parallel_residual_bwd_kernelINS_13Kernel_traitsI13__nv_bfloat16S2_S2_S2_fjLj6144ELj1ELj1ELj8ELj16ENS_18Kernel_traits_baseILj6144ES2_S2_S2_S2_fjLj256EEEEELb0ELb1ELb0EEEvNS_9BwdParamsE,"aw",@nobits
	.sectionflags	@""
	.align	16
	.zero		1024


//--------------------- .nv.shared._ZN10layer_norm31ln_parallel_residual_bwd_kernelINS_13Kernel_traitsI13__nv_bfloat16S2_S2_S2_fjLj6144ELj1ELj1ELj8ELj16ENS_18Kernel_traits_baseILj6144ES2_S2_S2_S2_fjLj256EEEEELb0ELb1ELb1EEEvNS_9BwdParamsE --------------------------
	.section	.nv.shared._ZN10layer_norm31ln_parallel_residual_bwd_kernelINS_13Kernel_traitsI13__nv_bfloat16S2_S2_S2_fjLj6144ELj1ELj1ELj8ELj16ENS_18Kernel_traits_baseILj6144ES2_S2_S2_S2_fjLj256EEEEELb0ELb1ELb1EEEvNS_9BwdParamsE,"aw",@nobits
	.sectionflags	@""
	.align	16
	.zero		1024


//--------------------- .nv.shared._ZN10layer_norm31ln_parallel_residual_bwd_kernelINS_13Kernel_traitsI13__nv_bfloat16S2_S2_S2_fjLj6144ELj1ELj1ELj8ELj16ENS_18Kernel_traits_baseILj6144ES2_S2_S2_S2_fjLj256EEEEELb1ELb0ELb0EEEvNS_9BwdParamsE --------------------------
	.section	.nv.shared._ZN10layer_norm31ln_parallel_residual_bwd_kernelINS_13Kernel_traitsI13__nv_bfloat16S2_S2_S2_fjLj6144ELj1ELj1ELj8ELj16ENS_18Kernel_traits_baseILj6144ES2_S2_S2_S2_fjLj256EEEEELb1ELb0ELb0EEEvNS_9BwdParamsE,"aw",@nobits
	.sectionflags	@""
	.align	16
	.zero		1024


//--------------------- .nv.shared._ZN10layer_norm31ln_parallel_residual_bwd_kernelINS_13Kernel_traitsI13__nv_bfloat16S2_S2_S2_fjLj6144ELj1ELj1ELj8ELj16ENS_18Kernel_traits_baseILj6144ES2_S2_S2_S2_fjLj256EEEEELb1ELb0ELb1EEEvNS_9BwdParamsE --------------------------
	.section	.nv.shared._ZN10layer_norm31ln_parallel_residual_bwd_kernelINS_13Kernel_traitsI13__nv_bfloat16S2_S2_S2_fjLj6144ELj1ELj1ELj8ELj16ENS_18Kernel_traits_baseILj6144ES2_S2_S2_S2_fjLj256EEEEELb1ELb0ELb1EEEvNS_9BwdParamsE,"aw",@nobits
	.sectionflags	@""
	.align	16
	.zero		1024


//--------------------- .nv.shared._ZN10layer_norm22ln_bwd_finalize_kernelINS_22Kernel_traits_finalizeILj6144E13__nv_bfloat16S2_S2_S2_fjLb0ELj1024ELj4ENS_18Kernel_traits_baseILj6144ES2_S2_S2_S2_fjLj1024EEEEELb0ELb0EEEvNS_9BwdParamsE --------------------------
	.section	.nv.shared._ZN10layer_norm22ln_bwd_finalize_kernelINS_22Kernel_traits_finalizeILj6144E13__nv_bfloat16S2_S2_S2_fjLb0ELj1024ELj4ENS_18Kernel_traits_baseILj6144ES2_S2_S2_S2_fjLj1024EEEEELb0ELb0EEEvNS_9BwdParamsE,"aw",@nobits
	.sectionflags	@""
	.align	16
.nv.shared._ZN10layer_norm22ln_bwd_finalize_kernelINS_22Kernel_traits_finalizeILj6144E13__nv_bfloat16S2_S2_S2_fjLb0ELj1024ELj4ENS_18Kernel_traits_baseILj6144ES2_S2_S2_S2_fjLj1024EEEEELb0ELb0EEEvNS_9BwdParamsE:
	.zero		9472


//--------------------- .nv.shared._ZN10layer_norm40ln_parallel_residual_bwd_finalize_kernelINS_22Kernel_traits_finalizeILj6144E13__nv_bfloat16S2_S2_S2_fjLb0ELj1024ELj4ENS_18Kernel_traits_baseILj6144ES2_S2_S2_S2_fjLj1024EEEEELb0EEEvNS_9BwdParamsE --------------------------
	.section	.nv.shared._ZN10layer_norm40ln_parallel_residual_bwd_finalize_kernelINS_22Kernel_traits_finalizeILj6144E13__nv_bfloat16S2_S2_S2_fjLb0ELj1024ELj4ENS_18Kernel_traits_baseILj6144ES2_S2_S2_S2_fjLj1024EEEEELb0EEEvNS_9BwdParamsE,"aw",@nobits
	.sectionflags	@""
	.align	16
.nv.shared._ZN10layer_norm40ln_parallel_residual_bwd_finalize_kernelINS_22Kernel_traits_finalizeILj6144E13__nv_bfloat16S2_S2_S2_fjLb0ELj1024ELj4ENS_18Kernel_traits_baseILj6144ES2_S2_S2_S2_fjLj1024EEEEELb0EEEvNS_9BwdParamsE:
	.zero		17920


//--------------------- .nv.shared._ZN10layer_norm31ln_parallel_residual_bwd_kernelINS_13Kernel_traitsI13__nv_bfloat16S2_S2_S2_fjLj6144ELj1ELj1ELj8ELj16ENS_18Kernel_traits_baseILj6144ES2_S2_S2_S2_fjLj256EEEEELb1ELb1ELb0EEEvNS_9BwdParamsE --------------------------
	.section	.nv.shared._ZN10layer_norm31ln_parallel_residual_bwd_kernelINS_13Kernel_traitsI13__nv_bfloat16S2_S2_S2_fjLj6144ELj1ELj1ELj8ELj16ENS_18Kernel_traits_baseILj6144ES2_S2_S2_S2_fjLj256EEEEELb1ELb1ELb0EEEvNS_9BwdParamsE,"aw",@nobits
	.sectionflags	@""
	.align	16
	.zero		1024


//--------------------- .nv.shared._ZN10layer_norm22ln_bwd_finalize_kernelINS_22Kernel_traits_finalizeILj6144E13__nv_bfloat16S2_S2_S2_fjLb0ELj1024ELj4ENS_18Kernel_traits_baseILj6144ES2_S2_S2_S2_fjLj1024EEEEELb0ELb1EEEvNS_9BwdParamsE --------------------------
	.section	.nv.shared._ZN10layer_norm22ln_bwd_finalize_kernelINS_22Kernel_traits_finalizeILj6144E13__nv_bfloat16S2_S2_S2_fjLb0ELj1024ELj4ENS_18Kernel_traits_baseILj6144ES2_S2_S2_S2_fjLj1024EEEEELb0ELb1EEEvNS_9BwdParamsE,"aw",@nobits
	.sectionflags	@""
	.align	16
.nv.shared._ZN10layer_norm22ln_bwd_finalize_kernelINS_22Kernel_traits_finalizeILj6144E13__nv_bfloat16S2_S2_S2_fjLb0ELj1024ELj4ENS_18Kernel_traits_baseILj6144ES2_S2_S2_S2_fjLj1024EEEEELb0ELb1EEEvNS_9BwdParamsE:
	.zero		9472


//--------------------- .nv.shared._ZN10layer_norm40ln_parallel_residual_bwd_finalize_kernelINS_22Kernel_traits_finalizeILj6144E13__nv_bfloat16S2_S2_S2_fjLb0ELj1024ELj4ENS_18Kernel_traits_baseILj6144ES2_S2_S2_S2_fjLj1024EEEEELb1EEEvNS_9BwdParamsE --------------------------
	.section	.nv.shared._ZN10layer_norm40ln_parallel_residual_bwd_finalize_kernelINS_22Kernel_traits_finalizeILj6144E13__nv_bfloat16S2_S2_S2_fjLb0ELj1024ELj4ENS_18Kernel_traits_baseILj6144ES2_S2_S2_S2_fjLj1024EEEEELb1EEEvNS_9BwdParamsE,"aw",@nobits
	.sectionflags	@""
	.align	16
.nv.shared._ZN10layer_norm40ln_parallel_residual_bwd_finalize_kernelINS_22Kernel_traits_finalizeILj6144E13__nv_bfloat16S2_S2_S2_fjLb0ELj1024ELj4ENS_18Kernel_traits_baseILj6144ES2_S2_S2_S2_fjLj1024EEEEELb1EEEvNS_9BwdParamsE:
	.zero		17920


//--------------------- .nv.shared._ZN10layer_norm31ln_parallel_residual_bwd_kernelINS_13Kernel_traitsI13__nv_bfloat16S2_S2_S2_fjLj6144ELj1ELj1ELj8ELj16ENS_18Kernel_traits_baseILj6144ES2_S2_S2_S2_fjLj256EEEEELb1ELb1ELb1EEEvNS_9BwdParamsE --------------------------
	.section	.nv.shared._ZN10layer_norm31ln_parallel_residual_bwd_kernelINS_13Kernel_traitsI13__nv_bfloat16S2_S2_S2_fjLj6144ELj1ELj1ELj8ELj16ENS_18Kernel_traits_baseILj6144ES2_S2_S2_S2_fjLj256EEEEELb1ELb1ELb1EEEvNS_9BwdParamsE,"aw",@nobits
	.sectionflags	@""
	.align	16
	.zero		1024


//--------------------- .nv.shared._ZN10layer_norm31ln_parallel_residual_bwd_kernelINS_13Kernel_traitsI6__halfS2_S2_S2_fjLj6144ELj1ELj1ELj8ELj16ENS_18Kernel_traits_baseILj6144ES2_S2_S2_S2_fjLj256EEEEELb0ELb0ELb0EEEvNS_9BwdParamsE --------------------------
	.section	.nv.shared._ZN10layer_norm31ln_parallel_residual_bwd_kernelINS_13Kernel_traitsI6__halfS2_S2_S2_fjLj6144ELj1ELj1ELj8ELj16ENS_18Kernel_traits_baseILj6144ES2_S2_S2_S2_fjLj256EEEEELb0ELb0ELb0EEEvNS_9BwdParamsE,"aw",@nobits
	.sectionflags	@""
	.align	16
	.zero		1024


//--------------------- .nv.shared._ZN10layer_norm31ln_parallel_residual_bwd_kernelINS_13Kernel_traitsI6__halfS2_S2_S2_fjLj6144ELj1ELj1ELj8ELj16ENS_18Kernel_traits_baseILj6144ES2_S2_S2_S2_fjLj256EEEEELb0ELb0ELb1EEEvNS_9BwdParamsE --------------------------
	.section	.nv.shared._ZN10layer_norm31ln_parallel_residual_bwd_kernelINS_13Kernel_traitsI6__halfS2_S2_S2_fjLj6144ELj1ELj1ELj8ELj16ENS_18Kernel_traits_baseILj6144ES2_S2_S2_S2_fjLj256EEEEELb0ELb0ELb1EEEvNS_9BwdParamsE,"aw",@nobits
	.sectionflags	@""
	.align	16
	.zero		1024


//--------------------- .nv.shared._ZN10layer_norm31ln_parallel_residual_bwd_kernelINS_13Kernel_traitsI6__halfS2_S2_S2_fjLj6144ELj1ELj1ELj8ELj16ENS_18Kernel_traits_baseILj6144ES2_S2_S2_S2_fjLj256EEEEELb0ELb1ELb0EEEvNS_9BwdParamsE --------------------------
	.section	.nv.shared._ZN10layer_norm31ln_parallel_residual_bwd_kernelINS_13Kernel_traitsI6__halfS2_S2_S2_fjLj6144ELj1ELj1ELj8ELj16ENS_18Kernel_traits_baseILj6144ES2_S2_S2_S2_fjLj256EEEEELb0ELb1ELb0EEEvNS_9BwdParamsE,"aw",@nobits
	.sectionflags	@""
	.align	16
	.zero		1024


//--------------------- .nv.shared._ZN10layer_norm31ln_parallel_residual_bwd_kernelINS_13Kernel_traitsI6__halfS2_S2_S2_fjLj6144ELj1ELj1ELj8ELj16ENS_18Kernel_traits_baseILj6144ES2_S2_S2_S2_fjLj256EEEEELb0ELb1ELb1EEEvNS_9BwdParamsE --------------------------
	.section	.nv.shared._ZN10layer_norm31ln_parallel_residual_bwd_kernelINS_13Kernel_traitsI6__halfS2_S2_S2_fjLj6144ELj1ELj1ELj8ELj16ENS_18Kernel_traits_baseILj6144ES2_S2_S2_S2_fjLj256EEEEELb0ELb1ELb1EEEvNS_9BwdParamsE,"aw",@nobits
	.sectionflags	@""
	.align	16
	.zero		1024


//--------------------- .nv.shared._ZN10layer_norm31ln_parallel_residual_bwd_kernelINS_13Kernel_traitsI6__halfS2_S2_S2_fjLj6144ELj1ELj1ELj8ELj16ENS_18Kernel_traits_baseILj6144ES2_S2_S2_S2_fjLj256EEEEELb1ELb0ELb0EEEvNS_9BwdParamsE --------------------------
	.section	.nv.shared._ZN10layer_norm31ln_parallel_residual_bwd_kernelINS_13Kernel_traitsI6__halfS2_S2_S2_fjLj6144ELj1ELj1ELj8ELj16ENS_18Kernel_traits_baseILj6144ES2_S2_S2_S2_fjLj256EEEEELb1ELb0ELb0EEEvNS_9BwdParamsE,"aw",@nobits
	.sectionflags	@""
	.align	16
	.zero		1024


//--------------------- .nv.shared._ZN10layer_norm31ln_parallel_residual_bwd_kernelINS_13Kernel_traitsI6__halfS2_S2_S2_fjLj6144ELj1ELj1ELj8ELj16ENS_18Kernel_traits_baseILj6144ES2_S2_S2_S2_fjLj256EEEEELb1ELb0ELb1EEEvNS_9BwdParamsE --------------------------
	.section	.nv.shared._ZN10layer_norm31ln_parallel_residual_bwd_kernelINS_13Kernel_traitsI6__halfS2_S2_S2_fjLj6144ELj1ELj1ELj8ELj16ENS_18Kernel_traits_baseILj6144ES2_S2_S2_S2_fjLj256EEEEELb1ELb0ELb1EEEvNS_9BwdParamsE,"aw",@nobits
	.sectionflags	@""
	.align	16
	.zero		1024


//--------------------- .nv.shared._ZN10layer_norm22ln_bwd_finalize_kernelINS_22Kernel_traits_finalizeILj6144E6__halfS2_S2_S2_fjLb0ELj1024ELj4ENS_18Kernel_traits_baseILj6144ES2_S2_S2_S2_fjLj1024EEEEELb0ELb0EEEvNS_9BwdParamsE --------------------------
	.section	.nv.shared._ZN10layer_norm22ln_bwd_finalize_kernelINS_22Kernel_traits_finalizeILj6144E6__halfS2_S2_S2_fjLb0ELj1024ELj4ENS_18Kernel_traits_baseILj6144ES2_S2_S2_S2_fjLj1024EEEEELb0ELb0EEEvNS_9BwdParamsE,"aw",@nobits
	.sectionflags	@""
	.align	16
.nv.shared._ZN10layer_norm22ln_bwd_finalize_kernelINS_22Kernel_traits_finalizeILj6144E6__halfS2_S2_S2_fjLb0ELj1024ELj4ENS_18Kernel_traits_baseILj6144ES2_S2_S2_S2_fjLj1024EEEEELb0ELb0EEEvNS_9BwdParamsE:
	.zero		9472


//--------------------- .nv.shared._ZN10layer_norm40ln_parallel_residual_bwd_finalize_kernelINS_22Kernel_traits_finalizeILj6144E6__halfS2_S2_S2_fjLb0ELj1024ELj4ENS_18Kernel_traits_baseILj6144ES2_S2_S2_S2_fjLj1024EEEEELb0EEEvNS_9BwdParamsE --------------------------
	.section	.nv.shared._ZN10layer_norm40ln_parallel_residual_bwd_finalize_kernelINS_22Kernel_traits_finalizeILj6144E6__halfS2_S2_S2_fjLb0ELj1024ELj4ENS_18Kernel_traits_baseILj6144ES2_S2_S2_S2_fjLj1024EEEEELb0EEEvNS_9BwdParamsE,"aw",@nobits
	.sectionflags	@""
	.align	16
.nv.shared._ZN10layer_norm40ln_parallel_residual_bwd_finalize_kernelINS_22Kernel_traits_finalizeILj6144E6__halfS2_S2_S2_fjLb0ELj1024ELj4ENS_18Kernel_traits_baseILj6144ES2_S2_S2_S2_fjLj1024EEEEELb0EEEvNS_9BwdParamsE:
	.zero		17920


//--------------------- .nv.shared._ZN10layer_norm31ln_parallel_residual_bwd_kernelINS_13Kernel_traitsI6__halfS2_S2_S2_fjLj6144ELj1ELj1ELj8ELj16ENS_18Kernel_traits_baseILj6144ES2_S2_S2_S2_fjLj256EEEEELb1ELb1ELb0EEEvNS_9BwdParamsE --------------------------
	.section	.nv.shared._ZN10layer_norm31ln_parallel_residual_bwd_kernelINS_13Kernel_traitsI6__halfS2_S2_S2_fjLj6144ELj1ELj1ELj8ELj16ENS_18Kernel_traits_baseILj6144ES2_S2_S2_S2_fjLj256EEEEELb1ELb1ELb0EEEvNS_9BwdParamsE,"aw",@nobits
	.sectionflags	@""
	.align	16
	.zero		1024


//--------------------- .nv.shared._ZN10layer_norm22ln_bwd_finalize_kernelINS_22Kernel_traits_finalizeILj6144E6__halfS2_S2_S2_fjLb0ELj1024ELj4ENS_18Kernel_traits_baseILj6144ES2_S2_S2_S2_fjLj1024EEEEELb0ELb1EEEvNS_9BwdParamsE --------------------------
	.section	.nv.shared._ZN10layer_norm22ln_bwd_finalize_kernelINS_22Kernel_traits_finalizeILj6144E6__halfS2_S2_S2_fjLb0ELj1024ELj4ENS_18Kernel_traits_baseILj6144ES2_S2_S2_S2_fjLj1024EEEEELb0ELb1EEEvNS_9BwdParamsE,"aw",@nobits
	.sectionflags	@""
	.align	16
.nv.shared._ZN10layer_norm22ln_bwd_finalize_kernelINS_22Kernel_traits_finalizeILj6144E6__halfS2_S2_S2_fjLb0ELj1024ELj4ENS_18Kernel_traits_baseILj6144ES2_S2_S2_S2_fjLj1024EEEEELb0ELb1EEEvNS_9BwdParamsE:
	.zero		9472


//--------------------- .nv.shared._ZN10layer_norm40ln_parallel_residual_bwd_finalize_kernelINS_22Kernel_traits_finalizeILj6144E6__halfS2_S2_S2_fjLb0ELj1024ELj4ENS_18Kernel_traits_baseILj6144ES2_S2_S2_S2_fjLj1024EEEEELb1EEEvNS_9BwdParamsE --------------------------
	.section	.nv.shared._ZN10layer_norm40ln_parallel_residual_bwd_finalize_kernelINS_22Kernel_traits_finalizeILj6144E6__halfS2_S2_S2_fjLb0ELj1024ELj4ENS_18Kernel_traits_baseILj6144ES2_S2_S2_S2_fjLj1024EEEEELb1EEEvNS_9BwdParamsE,"aw",@nobits
	.sectionflags	@""
	.align	16
.nv.shared._ZN10layer_norm40ln_parallel_residual_bwd_finalize_kernelINS_22Kernel_traits_finalizeILj6144E6__halfS2_S2_S2_fjLb0ELj1024ELj4ENS_18Kernel_traits_baseILj6144ES2_S2_S2_S2_fjLj1024EEEEELb1EEEvNS_9BwdParamsE:
	.zero		17920


//--------------------- .nv.shared._ZN10layer_norm31ln_parallel_residual_bwd_kernelINS_13Kernel_traitsI6__halfS2_S2_S2_fjLj6144ELj1ELj1ELj8ELj16ENS_18Kernel_traits_baseILj6144ES2_S2_S2_S2_fjLj256EEEEELb1ELb1ELb1EEEvNS_9BwdParamsE --------------------------
	.section	.nv.shared._ZN10layer_norm31ln_parallel_residual_bwd_kernelINS_13Kernel_traitsI6__halfS2_S2_S2_fjLj6144ELj1ELj1ELj8ELj16ENS_18Kernel_traits_baseILj6144ES2_S2_S2_S2_fjLj256EEEEELb1ELb1ELb1EEEvNS_9BwdParamsE,"aw",@nobits
	.sectionflags	@""
	.align	16
	.zero		1024


//--------------------- .nv.shared._ZN10layer_norm31ln_parallel_residual_bwd_kernelINS_13Kernel_traitsIf13__nv_bfloat16S2_S2_fjLj6144ELj1ELj1ELj8ELj16ENS_18Kernel_traits_baseILj6144EfS2_S2_S2_fjLj256EEEEELb0ELb0ELb0EEEvNS_9BwdParamsE --------------------------
	.section	.nv.shared._ZN10layer_norm31ln_parallel_residual_bwd_kernelINS_13Kernel_traitsIf13__nv_bfloat16S2_S2_fjLj6144ELj1ELj1ELj8ELj16ENS_18Kernel_traits_baseILj6144EfS2_S2_S2_fjLj256EEEEELb0ELb0ELb0EEEvNS_9BwdParamsE,"aw",@nobits
	.sectionflags	@""
	.align	16
	.zero		1024


//--------------------- .nv.shared._ZN10layer_norm31ln_parallel_residual_bwd_kernelINS_13Kernel_traitsIf13__nv_bfloat16S2_S2_fjLj6144ELj1ELj1ELj8ELj16ENS_18Kernel_traits_baseILj6144EfS2_S2_S2_fjLj256EEEEELb0ELb0ELb1EEEvNS_9BwdParamsE --------------------------
	.section	.nv.shared._ZN10layer_norm31ln_parallel_residual_bwd_kernelINS_13Kernel_traitsIf13__nv_bfloat16S2_S2_fjLj6144ELj1ELj1ELj8ELj16ENS_18Kernel_traits_baseILj6144EfS2_S2_S2_fjLj256EEEEELb0ELb0ELb1EEEvNS_9BwdParamsE,"aw",@nobits
	.sectionflags	@""
	.align	16
	.zero		1024


//--------------------- .nv.shared._ZN10layer_norm31ln_parallel_residual_bwd_kernelINS_13Kernel_traitsIf13__nv_bfloat16S2_S2_fjLj6144ELj1ELj1ELj8ELj16ENS_18Kernel_traits_baseILj6144EfS2_S2_S2_fjLj256EEEEELb0ELb1ELb0EEEvNS_9BwdParamsE --------------------------
	.section	.nv.shared._ZN10layer_norm31ln_parallel_residual_bwd_kernelINS_13Kernel_traitsIf13__nv_bfloat16S2_S2_fjLj6144ELj1ELj1ELj8ELj16ENS_18Kernel_traits_baseILj6144EfS2_S2_S2_fjLj256EEEEELb0ELb1ELb0EEEvNS_9BwdParamsE,"aw",@nobits
	.sectionflags	@""
	.align	16
	.zero		1024


//--------------------- .nv.shared._ZN10layer_norm31ln_parallel_residual_bwd_kernelINS_13Kernel_traitsIf13__nv_bfloat16S2_S2_fjLj6144ELj1ELj1ELj8ELj16ENS_18Kernel_traits_baseILj6144EfS2_S2_S2_fjLj256EEEEELb0ELb1ELb1EEEvNS_9BwdParamsE --------------------------
	.section	.nv.shared._ZN10layer_norm31ln_parallel_residual_bwd_kernelINS_13Kernel_traitsIf13__nv_bfloat16S2_S2_fjLj6144ELj1ELj1ELj8ELj16ENS_18Kernel_traits_baseILj6144EfS2_S2_S2_fjLj256EEEEELb0ELb1ELb1EEEvNS_9BwdParamsE,"aw",@nobits
	.sectionflags	@""
	.align	16
	.zero		1024


//--------------------- .nv.shared._ZN10layer_norm31ln_parallel_residual_bwd_kernelINS_13Kernel_traitsIf13__nv_bfloat16S2_S2_fjLj6144ELj1ELj1ELj8ELj16ENS_18Kernel_traits_baseILj6144EfS2_S2_S2_fjLj256EEEEELb1ELb0ELb0EEEvNS_9BwdParamsE --------------------------
	.section	.nv.shared._ZN10layer_norm31ln_parallel_residual_bwd_kernelINS_13Kernel_traitsIf13__nv_bfloat16S2_S2_fjLj6144ELj1ELj1ELj8ELj16ENS_18Kernel_traits_baseILj6144EfS2_S2_S2_fjLj256EEEEELb1ELb0ELb0EEEvNS_9BwdParamsE,"aw",@nobits
	.sectionflags	@""
	.align	16
	.zero		1024


//--------------------- .nv.shared._ZN10layer_norm31ln_parallel_residual_bwd_kernelINS_13Kernel_traitsIf13__nv_bfloat16S2_S2_fjLj6144ELj1ELj1ELj8ELj16ENS_18Kernel_traits_baseILj6144EfS2_S2_S2_fjLj256EEEEELb1ELb0ELb1EEEvNS_9BwdParamsE --------------------------
	.section	.nv.shared._ZN10layer_norm31ln_parallel_residual_bwd_kernelINS_13Kernel_traitsIf13__nv_bfloat16S2_S2_fjLj6144ELj1ELj1ELj8ELj16ENS_18Kernel_traits_baseILj6144EfS2_S2_S2_fjLj256EEEEELb1ELb0ELb1EEEvNS_9BwdParamsE,"aw",@nobits
	.sectionflags	@""
	.align	16
	.zero		1024


//--------------------- .nv.shared._ZN10layer_norm22ln_bwd_finalize_kernelINS_22Kernel_traits_finalizeILj6144Ef13__nv_bfloat16S2_S2_fjLb0ELj1024ELj4ENS_18Kernel_traits_baseILj6144EfS2_S2_S2_fjLj1024EEEEELb0ELb0EEEvNS_9BwdParamsE --------------------------
	.section	.nv.shared._ZN10layer_norm22ln_bwd_finalize_kernelINS_22Kernel_traits_finalizeILj6144Ef13__nv_bfloat16S2_S2_fjLb0ELj1024ELj4ENS_18Kernel_traits_baseILj6144EfS2_S2_S2_fjLj1024EEEEELb0ELb0EEEvNS_9BwdParamsE,"aw",@nobits
	.sectionflags	@""
	.align	16
.nv.shared._ZN10layer_norm22ln_bwd_finalize_kernelINS_22Kernel_traits_finalizeILj6144Ef13__nv_bfloat16S2_S2_fjLb0ELj1024ELj4ENS_18Kernel_traits_baseILj6144EfS2_S2_S2_fjLj1024EEEEELb0ELb0EEEvNS_9BwdParamsE:
	.zero		9472


//--------------------- .nv.shared._ZN10layer_norm40ln_parallel_residual_bwd_finalize_kernelINS_22Kernel_traits_finalizeILj6144Ef13__nv_bfloat16S2_S2_fjLb0ELj1024ELj4ENS_18Kernel_traits_baseILj6144EfS2_S2_S2_fjLj1024EEEEELb0EEEvNS_9BwdParamsE --------------------------
	.section	.nv.shared._ZN10layer_norm40ln_parallel_residual_bwd_finalize_kernelINS_22Kernel_traits_finalizeILj6144Ef13__nv_bfloat16S2_S2_fjLb0ELj1024ELj4ENS_18Kernel_traits_baseILj6144EfS2_S2_S2_fjLj1024EEEEELb0EEEvNS_9BwdParamsE,"aw",@nobits
	.sectionflags	@""
	.align	16
.nv.shared._ZN10layer_norm40ln_parallel_residual_bwd_finalize_kernelINS_22Kernel_traits_finalizeILj6144Ef13__nv_bfloat16S2_S2_fjLb0ELj1024ELj4ENS_18Kernel_traits_baseILj6144EfS2_S2_S2_fjLj1024EEEEELb0EEEvNS_9BwdParamsE:
	.zero		17920


//--------------------- .nv.shared._ZN10layer_norm31ln_parallel_residual_bwd_kernelINS_13Kernel_traitsIf13__nv_bfloat16S2_S2_fjLj6144ELj1ELj1ELj8ELj16ENS_18Kernel_traits_baseILj6144EfS2_S2_S2_fjLj256EEEEELb1ELb1ELb0EEEvNS_9BwdParamsE --------------------------
	.section	.nv.shared._ZN10layer_norm31ln_parallel_residual_bwd_kernelINS_13Kernel_traitsIf13__nv_bfloat16S2_S2_fjLj6144ELj1ELj1ELj8ELj16ENS_18Kernel_traits_baseILj6144EfS2_S2_S2_fjLj256EEEEELb1ELb1ELb0EEEvNS_9BwdParamsE,"aw",@nobits
	.sectionflags	@""
	.align	16
	.zero		1024


//--------------------- .nv.shared._ZN10layer_norm22ln_bwd_finalize_kernelINS_22Kernel_traits_finalizeILj6144Ef13__nv_bfloat16S2_S2_fjLb0ELj1024ELj4ENS_18Kernel_traits_baseILj6144EfS2_S2_S2_fjLj1024EEEEELb0ELb1EEEvNS_9BwdParamsE --------------------------
	.section	.nv.shared._ZN10layer_norm22ln_bwd_finalize_kernelINS_22Kernel_traits_finalizeILj6144Ef13__nv_bfloat16S2_S2_fjLb0ELj1024ELj4ENS_18Kernel_traits_baseILj6144EfS2_S2_S2_fjLj1024EEEEELb0ELb1EEEvNS_9BwdParamsE,"aw",@nobits
	.sectionflags	@""
	.align	16
.nv.shared._ZN10layer_norm22ln_bwd_finalize_kernelINS_22Kernel_traits_finalizeILj6144Ef13__nv_bfloat16S2_S2_fjLb0ELj1024ELj4ENS_18Kernel_traits_baseILj6144EfS2_S2_S2_fjLj1024EEEEELb0ELb1EEEvNS_9BwdParamsE:
	.zero		9472


//--------------------- .nv.shared._ZN10layer_norm40ln_parallel_residual_bwd_finalize_kernelINS_22Kernel_traits_finalizeILj6144Ef13__nv_bfloat16S2_S2_fjLb0ELj1024ELj4ENS_18Kernel_traits_baseILj6144EfS2_S2_S2_fjLj1024EEEEELb1EEEvNS_9BwdParamsE --------------------------
	.section	.nv.shared._ZN10layer_norm40ln_parallel_residual_bwd_finalize_kernelINS_22Kernel_traits_finalizeILj6144Ef13__nv_bfloat16S2_S2_fjLb0ELj1024ELj4ENS_18Kernel_traits_baseILj6144EfS2_S2_S2_fjLj1024EEEEELb1EEEvNS_9BwdParamsE,"aw",@nobits
	.sectionflags	@""
	.align	16
.nv.shared._ZN10layer_norm40ln_parallel_residual_bwd_finalize_kernelINS_22Kernel_traits_finalizeILj6144Ef13__nv_bfloat16S2_S2_fjLb0ELj1024ELj4ENS_18Kernel_traits_baseILj6144EfS2_S2_S2_fjLj1024EEEEELb1EEEvNS_9BwdParamsE:
	.zero		17920


//--------------------- .nv.shared._ZN10layer_norm31ln_parallel_residual_bwd_kernelINS_13Kernel_traitsIf13__nv_bfloat16S2_S2_fjLj6144ELj1ELj1ELj8ELj16ENS_18Kernel_traits_baseILj6144EfS2_S2_S2_fjLj256EEEEELb1ELb1ELb1EEEvNS_9BwdParamsE --------------------------
	.section	.nv.shared._ZN10layer_norm31ln_parallel_residual_bwd_kernelINS_13Kernel_traitsIf13__nv_bfloat16S2_S2_fjLj6144ELj1ELj1ELj8ELj16ENS_18Kernel_traits_baseILj6144EfS2_S2_S2_fjLj256EEEEELb1ELb1ELb1EEEvNS_9BwdParamsE,"aw",@nobits
	.sectionflags	@""
	.align	16
	.zero		1024


//--------------------- .nv.shared._ZN10layer_norm31ln_parallel_residual_bwd_kernelINS_13Kernel_traitsI13__nv_bfloat16S2_fS2_fjLj6144ELj1ELj1ELj8ELj16ENS_18Kernel_traits_baseILj6144ES2_S2_fS2_fjLj256EEEEELb0ELb0ELb0EEEvNS_9BwdParamsE --------------------------
	.section	.nv.shared._ZN10layer_norm31ln_parallel_residual_bwd_kernelINS_13Kernel_traitsI13__nv_bfloat16S2_fS2_fjLj6144ELj1ELj1ELj8ELj16ENS_18Kernel_traits_baseILj6144ES2_S2_fS2_fjLj256EEEEELb0ELb0ELb0EEEvNS_9BwdParamsE,"aw",@nobits
	.sectionflags	@""
	.align	16
	.zero		1024


//--------------------- .nv.shared._ZN10layer_norm31ln_parallel_residual_bwd_kernelINS_13Kernel_traitsI13__nv_bfloat16S2_fS2_fjLj6144ELj1ELj1ELj8ELj16ENS_18Kernel_traits_baseILj6144ES2_S2_fS2_fjLj256EEEEELb0ELb0ELb1EEEvNS_9BwdParamsE --------------------------
	.section	.nv.shared._ZN10layer_norm31ln_parallel_residual_bwd_kernelINS_13Kernel_traitsI13__nv_bfloat16S2_fS2_fjLj6144ELj1ELj1ELj8ELj16ENS_18Kernel_traits_baseILj6144ES2_S2_fS2_fjLj256EEEEELb0ELb0ELb1EEEvNS_9BwdParamsE,"aw",@nobits
	.sectionflags	@""
	.align	16
	.zero		1024


//--------------------- .nv.shared._ZN10layer_norm31ln_parallel_residual_bwd_kernelINS_13Kernel_traitsI13__nv_bfloat16S2_fS2_fjLj6144ELj1ELj1ELj8ELj16ENS_18Kernel_traits_baseILj6144ES2_S2_fS2_fjLj256EEEEELb0ELb1ELb0EEEvNS_9BwdParamsE --------------------------
	.section	.nv.shared._ZN10layer_norm31ln_parallel_residual_bwd_kernelINS_13Kernel_traitsI13__nv_bfloat16S2_fS2_fjLj6144ELj1ELj1ELj8ELj16ENS_18Kernel_traits_baseILj6144ES2_S2_fS2_fjLj256EEEEELb0ELb1ELb0EEEvNS_9BwdParamsE,"aw",@nobits
	.sectionflags	@""
	.align	16
	.zero		1024


//--------------------- .nv.shared._ZN10layer_norm31ln_parallel_residual_bwd_kernelINS_13Kernel_traitsI13__nv_bfloat16S2_fS2_fjLj6144ELj1ELj1ELj8ELj16ENS_18Kernel_traits_baseILj6144ES2_S2_fS2_fjLj256EEEEELb0ELb1ELb1EEEvNS_9BwdParamsE --------------------------
	.section	.nv.shared._ZN10layer_norm31ln_parallel_residual_bwd_kernelINS_13Kernel_traitsI13__nv_bfloat16S2_fS2_fjLj6144ELj1ELj1ELj8ELj16ENS_18Kernel_traits_baseILj6144ES2_S2_fS2_fjLj256EEEEELb0ELb1ELb1EEEvNS_9BwdParamsE,"aw",@nobits
	.sectionflags	@""
	.align	16
	.zero		1024


//--------------------- .nv.shared._ZN10layer_norm31ln_parallel_residual_bwd_kernelINS_13Kernel_traitsI13__nv_bfloat16S2_fS2_fjLj6144ELj1ELj1ELj8ELj16ENS_18Kernel_traits_baseILj6144ES2_S2_fS2_fjLj256EEEEELb1ELb0ELb0EEEvNS_9BwdParamsE --------------------------
	.section	.nv.shared._ZN10layer_norm31ln_parallel_residual_bwd_kernelINS_13Kernel_traitsI13__nv_bfloat16S2_fS2_fjLj6144ELj1ELj1ELj8ELj16ENS_18Kernel_traits_baseILj6144ES2_S2_fS2_fjLj256EEEEELb1ELb0ELb0EEEvNS_9BwdParamsE,"aw",@nobits
	.sectionflags	@""
	.align	16
	.zero		1024


//--------------------- .nv.shared._ZN10layer_norm31ln_parallel_residual_bwd_kernelINS_13Kernel_traitsI13__nv_bfloat16S2_fS2_fjLj6144ELj1ELj1ELj8ELj16ENS_18Kernel_traits_baseILj6144ES2_S2_fS2_fjLj256EEEEELb1ELb0ELb1EEEvNS_9BwdParamsE --------------------------
	.section	.nv.shared._ZN10layer_norm31ln_parallel_residual_bwd_kernelINS_13Kernel_traitsI13__nv_bfloat16S2_fS2_fjLj6144ELj1ELj1ELj8ELj16ENS_18Kernel_traits_baseILj6144ES2_S2_fS2_fjLj256EEEEELb1ELb0ELb1EEEvNS_9BwdParamsE,"aw",@nobits
	.sectionflags	@""
	.align	16
	.zero		1024


//--------------------- .nv.shared._ZN10layer_norm22ln_bwd_finalize_kernelINS_22Kernel_traits_finalizeILj6144E13__nv_bfloat16S2_fS2_fjLb0ELj1024ELj4ENS_18Kernel_traits_baseILj6144ES2_S2_fS2_fjLj1024EEEEELb0ELb0EEEvNS_9BwdParamsE --------------------------
	.section	.nv.shared._ZN10layer_norm22ln_bwd_finalize_kernelINS_22Kernel_traits_finalizeILj6144E13__nv_bfloat16S2_fS2_fjLb0ELj1024ELj4ENS_18Kernel_traits_baseILj6144ES2_S2_fS2_fjLj1024EEEEELb0ELb0EEEvNS_9BwdParamsE,"aw",@nobits
	.sectionflags	@""
	.align	16
.nv.shared._ZN10layer_norm22ln_bwd_finalize_kernelINS_22Kernel_traits_finalizeILj6144E13__nv_bfloat16S2_fS2_fjLb0ELj1024ELj4ENS_18Kernel_traits_baseILj6144ES2_S2_fS2_fjLj1024EEEEELb0ELb0EEEvNS_9BwdParamsE:
	.zero		9472


//--------------------- .nv.shared._ZN10layer_norm40ln_parallel_residual_bwd_finalize_kernelINS_22Kernel_traits_finalizeILj6144E13__nv_bfloat16S2_fS2_fjLb0ELj1024ELj4ENS_18Kernel_traits_baseILj6144ES2_S2_fS2_fjLj1024EEEEELb0EEEvNS_9BwdParamsE --------------------------
	.section	.nv.shared._ZN10layer_norm40ln_parallel_residual_bwd_finalize_kernelINS_22Kernel_traits_finalizeILj6144E13__nv_bfloat16S2_fS2_fjLb0ELj1024ELj4ENS_18Kernel_traits_baseILj6144ES2_S2_fS2_fjLj1024EEEEELb0EEEvNS_9BwdParamsE,"aw",@nobits
	.sectionflags	@""
	.align	16
.nv.shared._ZN10layer_norm40ln_parallel_residual_bwd_finalize_kernelINS_22Kernel_traits_finalizeILj6144E13__nv_bfloat16S2_fS2_fjLb0ELj1024ELj4ENS_18Kernel_traits_baseILj6144ES2_S2_fS2_fjLj1024EEEEELb0EEEvNS_9BwdParamsE:
	.zero		17920


//--------------------- .nv.shared._ZN10layer_norm31ln_parallel_residual_bwd_kernelINS_13Kernel_traitsI13__nv_bfloat16S2_fS2_fjLj6144ELj1ELj1ELj8ELj16ENS_18Kernel_traits_baseILj6144ES2_S2_fS2_fjLj256EEEEELb1ELb1ELb0EEEvNS_9BwdParamsE --------------------------
	.section	.nv.shared._ZN10layer_norm31ln_parallel_residual_bwd_kernelINS_13Kernel_traitsI13__nv_bfloat16S2_fS2_fjLj6144ELj1ELj1ELj8ELj16ENS_18Kernel_traits_baseILj6144ES2_S2_fS2_fjLj256EEEEELb1ELb1ELb0EEEvNS_9BwdParamsE,"aw",@nobits
	.sectionflags	@""
	.align	16
	.zero		1024


//--------------------- .nv.shared._ZN10layer_norm22ln_bwd_finalize_kernelINS_22Kernel_traits_finalizeILj6144E13__nv_bfloat16S2_fS2_fjLb0ELj1024ELj4ENS_18Kernel_traits_baseILj6144ES2_S2_fS2_fjLj1024EEEEELb0ELb1EEEvNS_9BwdParamsE --------------------------
	.section	.nv.shared._ZN10layer_norm22ln_bwd_finalize_kernelINS_22Kernel_traits_finalizeILj6144E13__nv_bfloat16S2_fS2_fjLb0ELj1024ELj4ENS_18Kernel_traits_baseILj6144ES2_S2_fS2_fjLj1024EEEEELb0ELb1EEEvNS_9BwdParamsE,"aw",@nobits
	.sectionflags	@""
	.align	16
.nv.shared._ZN10layer_norm22ln_bwd_finalize_kernelINS_22Kernel_traits_finalizeILj6144E13__nv_bfloat16S2_fS2_fjLb0ELj1024ELj4ENS_18Kernel_traits_baseILj6144ES2_S2_fS2_fjLj1024EEEEELb0ELb1EEEvNS_9BwdParamsE:
	.zero		9472


//--------------------- .nv.shared._ZN10layer_norm40ln_parallel_residual_bwd_finalize_kernelINS_22Kernel_traits_finalizeILj6144E13__nv_bfloat16S2_fS2_fjLb0ELj1024ELj4ENS_18Kernel_traits_baseILj6144ES2_S2_fS2_fjLj1024EEEEELb1EEEvNS_9BwdParamsE --------------------------
	.section	.nv.shared._ZN10layer_norm40ln_parallel_residual_bwd_finalize_kernelINS_22Kernel_traits_finalizeILj6144E13__nv_bfloat16S2_fS2_fjLb0ELj1024ELj4ENS_18Kernel_traits_baseILj6144ES2_S2_fS2_fjLj1024EEEEELb1EEEvNS_9BwdParamsE,"aw",@nobits
	.sectionflags	@""
	.align	16
.nv.shared._ZN10layer_norm40ln_parallel_residual_bwd_finalize_kernelINS_22Kernel_traits_finalizeILj6144E13__nv_bfloat16S2_fS2_fjLb0ELj1024ELj4ENS_18Kernel_traits_baseILj6144ES2_S2_fS2_fjLj1024EEEEELb1EEEvNS_9BwdParamsE:
	.zero		17920


//--------------------- .nv.shared._ZN10layer_norm31ln_parallel_residual_bwd_kernelINS_13Kernel_traitsI13__nv_bfloat16S2_fS2_fjLj6144ELj1ELj1ELj8ELj16ENS_18Kernel_traits_baseILj6144ES2_S2_fS2_fjLj256EEEEELb1ELb1ELb1EEEvNS_9BwdParamsE --------------------------
	.section	.nv.shared._ZN10layer_norm31ln_parallel_residual_bwd_kernelINS_13Kernel_traitsI13__nv_bfloat16S2_fS2_fjLj6144ELj1ELj1ELj8ELj16ENS_18Kernel_traits_baseILj6144ES2_S2_fS2_fjLj256EEEEELb1ELb1ELb1EEEvNS_9BwdParamsE,"aw",@nobits
	.sectionflags	@""
	.align	16
	.zero		1024


//--------------------- .nv.shared._ZN10layer_norm31ln_parallel_residual_bwd_kernelINS_13Kernel_traitsIf13__nv_bfloat16fS2_fjLj6144ELj1ELj1ELj8ELj16ENS_18Kernel_traits_baseILj6144EfS2_fS2_fjLj256EEEEELb0ELb0ELb0EEEvNS_9BwdParamsE --------------------------
	.section	.nv.shared._ZN10layer_norm31ln_parallel_residual_bwd_kernelINS_13Kernel_traitsIf13__nv_bfloat16fS2_fjLj6144ELj1ELj1ELj8ELj16ENS_18Kernel_traits_baseILj6144EfS2_fS2_fjLj256EEEEELb0ELb0ELb0EEEvNS_9BwdParamsE,"aw",@nobits
	.sectionflags	@""
	.align	16
	.zero		1024


//--------------------- .nv.shared._ZN10layer_norm31ln_parallel_residual_bwd_kernelINS_13Kernel_traitsIf13__nv_bfloat16fS2_fjLj6144ELj1ELj1ELj8ELj16ENS_18Kernel_traits_baseILj6144EfS2_fS2_fjLj256EEEEELb0ELb0ELb1EEEvNS_9BwdParamsE --------------------------
	.section	.nv.shared._ZN10layer_norm31ln_parallel_residual_bwd_kernelINS_13Kernel_traitsIf13__nv_bfloat16fS2_fjLj6144ELj1ELj1ELj8ELj16ENS_18Kernel_traits_baseILj6144EfS2_fS2_fjLj256EEEEELb0ELb0ELb1EEEvNS_9BwdParamsE,"aw",@nobits
	.sectionflags	@""
	.align	16
	.zero		1024


//--------------------- .nv.shared._ZN10layer_norm31ln_parallel_residual_bwd_kernelINS_13Kernel_traitsIf13__nv_bfloat16fS2_fjLj6144ELj1ELj1ELj8ELj16ENS_18Kernel_traits_baseILj6144EfS2_fS2_fjLj256EEEEELb0ELb1ELb0EEEvNS_9BwdParamsE --------------------------
	.section	.nv.shared._ZN10layer_norm31ln_parallel_residual_bwd_kernelINS_13Kernel_traitsIf13__nv_bfloat16fS2_fjLj6144ELj1ELj1ELj8ELj16ENS_18Kernel_traits_baseILj6144EfS2_fS2_fjLj256EEEEELb0ELb1ELb0EEEvNS_9BwdParamsE,"aw",@nobits
	.sectionflags	@""
	.align	16
	.zero		1024


//--------------------- .nv.shared._ZN10layer_norm31ln_parallel_residual_bwd_kernelINS_13Kernel_traitsIf13__nv_bfloat16fS2_fjLj6144ELj1ELj1ELj8ELj16ENS_18Kernel_traits_baseILj6144EfS2_fS2_fjLj256EEEEELb0ELb1ELb1EEEvNS_9BwdParamsE --------------------------
	.section	.nv.shared._ZN10layer_norm31ln_parallel_residual_bwd_kernelINS_13Kernel_traitsIf13__nv_bfloat16fS2_fjLj6144ELj1ELj1ELj8ELj16ENS_18Kernel_traits_baseILj6144EfS2_fS2_fjLj256EEEEELb0ELb1ELb1EEEvNS_9BwdParamsE,"aw",@nobits
	.sectionflags	@""
	.align	16
	.zero		1024


//--------------------- .nv.shared._ZN10layer_norm31ln_parallel_residual_bwd_kernelINS_13Kernel_traitsIf13__nv_bfloat16fS2_fjLj6144ELj1ELj1ELj8ELj16ENS_18Kernel_traits_baseILj6144EfS2_fS2_fjLj256EEEEELb1ELb0ELb0EEEvNS_9BwdParamsE --------------------------
	.section	.nv.shared._ZN10layer_norm31ln_parallel_residual_bwd_kernelINS_13Kernel_traitsIf13__nv_bfloat16fS2_fjLj6144ELj1ELj1ELj8ELj16ENS_18Kernel_traits_baseILj6144EfS2_fS2_fjLj256EEEEELb1ELb0ELb0EEEvNS_9BwdParamsE,"aw",@nobits
	.sectionflags	@""
	.align	16
	.zero		1024


//--------------------- .nv.shared._ZN10layer_norm31ln_parallel_residual_bwd_kernelINS_13Kernel_traitsIf13__nv_bfloat16fS2_fjLj6144ELj1ELj1ELj8ELj16ENS_18Kernel_traits_baseILj6144EfS2_fS2_fjLj256EEEEELb1ELb0ELb1EEEvNS_9BwdParamsE --------------------------
	.section	.nv.shared._ZN10layer_norm31ln_parallel_residual_bwd_kernelINS_13Kernel_traitsIf13__nv_bfloat16fS2_fjLj6144ELj1ELj1ELj8ELj16ENS_18Kernel_traits_baseILj6144EfS2_fS2_fjLj256EEEEELb1ELb0ELb1EEEvNS_9BwdParamsE,"aw",@nobits
	.sectionflags	@""
	.align	16
	.zero		1024


//--------------------- .nv.shared._ZN10layer_norm22ln_bwd_finalize_kernelINS_22Kernel_traits_finalizeILj6144Ef13__nv_bfloat16fS2_fjLb0ELj1024ELj4ENS_18Kernel_traits_baseILj6144EfS2_fS2_fjLj1024EEEEELb0ELb0EEEvNS_9BwdParamsE --------------------------
	.section	.nv.shared._ZN10layer_norm22ln_bwd_finalize_kernelINS_22Kernel_traits_finalizeILj6144Ef13__nv_bfloat16fS2_fjLb0ELj1024ELj4ENS_18Kernel_traits_baseILj6144EfS2_fS2_fjLj1024EEEEELb0ELb0EEEvNS_9BwdParamsE,"aw",@nobits
	.sectionflags	@""
	.align	16
.nv.shared._ZN10layer_norm22ln_bwd_finalize_kernelINS_22Kernel_traits_finalizeILj6144Ef13__nv_bfloat16fS2_fjLb0ELj1024ELj4ENS_18Kernel_traits_baseILj6144EfS2_fS2_fjLj1024EEEEELb0ELb0EEEvNS_9BwdParamsE:
	.zero		9472


//--------------------- .nv.shared._ZN10layer_norm40ln_parallel_residual_bwd_finalize_kernelINS_22Kernel_traits_finalizeILj6144Ef13__nv_bfloat16fS2_fjLb0ELj1024ELj4ENS_18Kernel_traits_baseILj6144EfS2_fS2_fjLj1024EEEEELb0EEEvNS_9BwdParamsE --------------------------
	.section	.nv.shared._ZN10layer_norm40ln_parallel_residual_bwd_finalize_kernelINS_22Kernel_traits_finalizeILj6144Ef13__nv_bfloat16fS2_fjLb0ELj1024ELj4ENS_18Kernel_traits_baseILj6144EfS2_fS2_fjLj1024EEEEELb0EEEvNS_9BwdParamsE,"aw",@nobits
	.sectionflags	@""
	.align	16
.nv.shared._ZN10layer_norm40ln_parallel_residual_bwd_finalize_kernelINS_22Kernel_traits_finalizeILj6144Ef13__nv_bfloat16fS2_fjLb0ELj1024ELj4ENS_18Kernel_traits_baseILj6144EfS2_fS2_fjLj1024EEEEELb0EEEvNS_9BwdParamsE:
	.zero		17920


//--------------------- .nv.shared._ZN10layer_norm31ln_parallel_residual_bwd_kernelINS_13Kernel_traitsIf13__nv_bfloat16fS2_fjLj6144ELj1ELj1ELj8ELj16ENS_18Kernel_traits_baseILj6144EfS2_fS2_fjLj256EEEEELb1ELb1ELb0EEEvNS_9BwdParamsE --------------------------
	.section	.nv.shared._ZN10layer_norm31ln_parallel_residual_bwd_kernelINS_13Kernel_traitsIf13__nv_bfloat16fS2_fjLj6144ELj1ELj1ELj8ELj16ENS_18Kernel_traits_baseILj6144EfS2_fS2_fjLj256EEEEELb1ELb1ELb0EEEvNS_9BwdParamsE,"aw",@nobits
	.sectionflags	@""
	.align	16
	.zero		1024


//--------------------- .nv.shared._ZN10layer_norm22ln_bwd_finalize_kernelINS_22Kernel_traits_finalizeILj6144Ef13__nv_bfloat16fS2_fjLb0ELj1024ELj4ENS_18Kernel_traits_baseILj6144EfS2_fS2_fjLj1024EEEEELb0ELb1EEEvNS_9BwdParamsE --------------------------
	.section	.nv.shared._ZN10layer_norm22ln_bwd_finalize_kernelINS_22Kernel_traits_finalizeILj6144Ef13__nv_bfloat16fS2_fjLb0ELj1024ELj4ENS_18Kernel_traits_baseILj6144EfS2_fS2_fjLj1024EEEEELb0ELb1EEEvNS_9BwdParamsE,"aw",@nobits
	.sectionflags	@""
	.align	16
.nv.shared._ZN10layer_norm22ln_bwd_finalize_kernelINS_22Kernel_traits_finalizeILj6144Ef13__nv_bfloat16fS2_fjLb0ELj1024ELj4ENS_18Kernel_traits_baseILj6144EfS2_fS2_fjLj1024EEEEELb0ELb1EEEvNS_9BwdParamsE:
	.zero		9472


//--------------------- .nv.shared._ZN10layer_norm40ln_parallel_residual_bwd_finalize_kernelINS_22Kernel_traits_finalizeILj6144Ef13__nv_bfloat16fS2_fjLb0ELj1024ELj4ENS_18Kernel_traits_baseILj6144EfS2_fS2_fjLj1024EEEEELb1EEEvNS_9BwdParamsE --------------------------
	.section	.nv.shared._ZN10layer_norm40ln_parallel_residual_bwd_finalize_kernelINS_22Kernel_traits_finalizeILj6144Ef13__nv_bfloat16fS2_fjLb0ELj1024ELj4ENS_18Kernel_traits_baseILj6144EfS2_fS2_fjLj1024EEEEELb1EEEvNS_9BwdParamsE,"aw",@nobits
	.sectionflags	@""
	.align	16
.nv.shared._ZN10layer_norm40ln_parallel_residual_bwd_finalize_kernelINS_22Kernel_traits_finalizeILj6144Ef13__nv_bfloat16fS2_fjLb0ELj1024ELj4ENS_18Kernel_traits_baseILj6144EfS2_fS2_fjLj1024EEEEELb1EEEvNS_9BwdParamsE:
	.zero		17920


//--------------------- .nv.shared._ZN10layer_norm31ln_parallel_residual_bwd_kernelINS_13Kernel_traitsIf13__nv_bfloat16fS2_fjLj6144ELj1ELj1ELj8ELj16ENS_18Kernel_traits_baseILj6144EfS2_fS2_fjLj256EEEEELb1ELb1ELb1EEEvNS_9BwdParamsE --------------------------
	.section	.nv.shared._ZN10layer_norm31ln_parallel_residual_bwd_kernelINS_13Kernel_traitsIf13__nv_bfloat16fS2_fjLj6144ELj1ELj1ELj8ELj16ENS_18Kernel_traits_baseILj6144EfS2_fS2_fjLj256EEEEELb1ELb1ELb1EEEvNS_9BwdParamsE,"aw",@nobits
	.sectionflags	@""
	.align	16
	.zero		1024


//--------------------- .nv.shared._ZN10layer_norm31ln_parallel_residual_bwd_kernelINS_13Kernel_traitsIf6__halfS2_S2_fjLj6144ELj1ELj1ELj8ELj16ENS_18Kernel_traits_baseILj6144EfS2_S2_S2_fjLj256EEEEELb0ELb0ELb0EEEvNS_9BwdParamsE --------------------------
	.section	.nv.shared._ZN10layer_norm31ln_parallel_residual_bwd_kernelINS_13Kernel_traitsIf6__halfS2_S2_fjLj6144ELj1ELj1ELj8ELj16ENS_18Kernel_traits_baseILj6144EfS2_S2_S2_fjLj256EEEEELb0ELb0ELb0EEEvNS_9BwdParamsE,"aw",@nobits
	.sectionflags	@""
	.align	16
	.zero		1024


//--------------------- .nv.shared._ZN10layer_norm31ln_parallel_residual_bwd_kernelINS_13Kernel_traitsIf6__halfS2_S2_fjLj6144ELj1ELj1ELj8ELj16ENS_18Kernel_traits_baseILj6144EfS2_S2_S2_fjLj256EEEEELb0ELb0ELb1EEEvNS_9BwdParamsE --------------------------
	.section	.nv.shared._ZN10layer_norm31ln_parallel_residual_bwd_kernelINS_13Kernel_traitsIf6__halfS2_S2_fjLj6144ELj1ELj1ELj8ELj16ENS_18Kernel_traits_baseILj6144EfS2_S2_S2_fjLj256EEEEELb0ELb0ELb1EEEvNS_9BwdParamsE,"aw",@nobits
	.sectionflags	@""
	.align	16
	.zero		1024


//--------------------- .nv.shared._ZN10layer_norm31ln_parallel_residual_bwd_kernelINS_13Kernel_traitsIf6__halfS2_S2_fjLj6144ELj1ELj1ELj8ELj16ENS_18Kernel_traits_baseILj6144EfS2_S2_S2_fjLj256EEEEELb0ELb1ELb0EEEvNS_9BwdParamsE --------------------------
	.section	.nv.shared._ZN10layer_norm31ln_parallel_residual_bwd_kernelINS_13Kernel_traitsIf6__halfS2_S2_fjLj6144ELj1ELj1ELj8ELj16ENS_18Kernel_traits_baseILj6144EfS2_S2_S2_fjLj256EEEEELb0ELb1ELb0EEEvNS_9BwdParamsE,"aw",@nobits
	.sectionflags	@""
	.align	16
	.zero		1024


//--------------------- .nv.shared._ZN10layer_norm31ln_parallel_residual_bwd_kernelINS_13Kernel_traitsIf6__halfS2_S2_fjLj6144ELj1ELj1ELj8ELj16ENS_18Kernel_traits_baseILj6144EfS2_S2_S2_fjLj256EEEEELb0ELb1ELb1EEEvNS_9BwdParamsE --------------------------
	.section	.nv.shared._ZN10layer_norm31ln_parallel_residual_bwd_kernelINS_13Kernel_traitsIf6__halfS2_S2_fjLj6144ELj1ELj1ELj8ELj16ENS_18Kernel_traits_baseILj6144EfS2_S2_S2_fjLj256EEEEELb0ELb1ELb1EEEvNS_9BwdParamsE,"aw",@nobits
	.sectionflags	@""
	.align	16
	.zero		1024


//--------------------- .nv.shared._ZN10layer_norm31ln_parallel_residual_bwd_kernelINS_13Kernel_traitsIf6__halfS2_S2_fjLj6144ELj1ELj1ELj8ELj16ENS_18Kernel_traits_baseILj6144EfS2_S2_S2_fjLj256EEEEELb1ELb0ELb0EEEvNS_9BwdParamsE --------------------------
	.section	.nv.shared._ZN10layer_norm31ln_parallel_residual_bwd_kernelINS_13Kernel_traitsIf6__halfS2_S2_fjLj6144ELj1ELj1ELj8ELj16ENS_18Kernel_traits_baseILj6144EfS2_S2_S2_fjLj256EEEEELb1ELb0ELb0EEEvNS_9BwdParamsE,"aw",@nobits
	.sectionflags	@""
	.align	16
	.zero		1024


//--------------------- .nv.shared._ZN10layer_norm31ln_parallel_residual_bwd_kernelINS_13Kernel_traitsIf6__halfS2_S2_fjLj6144ELj1ELj1ELj8ELj16ENS_18Kernel_traits_baseILj6144EfS2_S2_S2_fjLj256EEEEELb1ELb0ELb1EEEvNS_9BwdParamsE --------------------------
	.section	.nv.shared._ZN10layer_norm31ln_parallel_residual_bwd_kernelINS_13Kernel_traitsIf6__halfS2_S2_fjLj6144ELj1ELj1ELj8ELj16ENS_18Kernel_traits_baseILj6144EfS2_S2_S2_fjLj256EEEEELb1ELb0ELb1EEEvNS_9BwdParamsE,"aw",@nobits
	.sectionflags	@""
	.align	16
	.zero		1024


//--------------------- .nv.shared._ZN10layer_norm22ln_bwd_finalize_kernelINS_22Kernel_traits_finalizeILj6144Ef6__halfS2_S2_fjLb0ELj1024ELj4ENS_18Kernel_traits_baseILj6144EfS2_S2_S2_fjLj1024EEEEELb0ELb0EEEvNS_9BwdParamsE --------------------------
	.section	.nv.shared._ZN10layer_norm22ln_bwd_finalize_kernelINS_22Kernel_traits_finalizeILj6144Ef6__halfS2_S2_fjLb0ELj1024ELj4ENS_18Kernel_traits_baseILj6144EfS2_S2_S2_fjLj1024EEEEELb0ELb0EEEvNS_9BwdParamsE,"aw",@nobits
	.sectionflags	@""
	.align	16
.nv.shared._ZN10layer_norm22ln_bwd_finalize_kernelINS_22Kernel_traits_finalizeILj6144Ef6__halfS2_S2_fjLb0ELj1024ELj4ENS_18Kernel_traits_baseILj6144EfS2_S2_S2_fjLj1024EEEEELb0ELb0EEEvNS_9BwdParamsE:
	.zero		9472


//--------------------- .nv.shared._ZN10layer_norm40ln_parallel_residual_bwd_finalize_kernelINS_22Kernel_traits_finalizeILj6144Ef6__halfS2_S2_fjLb0ELj1024ELj4ENS_18Kernel_traits_baseILj6144EfS2_S2_S2_fjLj1024EEEEELb0EEEvNS_9BwdParamsE --------------------------
	.section	.nv.shared._ZN10layer_norm40ln_parallel_residual_bwd_finalize_kernelINS_22Kernel_traits_finalizeILj6144Ef6__halfS2_S2_fjLb0ELj1024ELj4ENS_18Kernel_traits_baseILj6144EfS2_S2_S2_fjLj1024EEEEELb0EEEvNS_9BwdParamsE,"aw",@nobits
	.sectionflags	@""
	.align	16
.nv.shared._ZN10layer_norm40ln_parallel_residual_bwd_finalize_kernelINS_22Kernel_traits_finalizeILj6144Ef6__halfS2_S2_fjLb0ELj1024ELj4ENS_18Kernel_traits_baseILj6144EfS2_S2_S2_fjLj1024EEEEELb0EEEvNS_9BwdParamsE:
	.zero		17920


//--------------------- .nv.shared._ZN10layer_norm31ln_parallel_residual_bwd_kernelINS_13Kernel_traitsIf6__halfS2_S2_fjLj6144ELj1ELj1ELj8ELj16ENS_18Kernel_traits_baseILj6144EfS2_S2_S2_fjLj256EEEEELb1ELb1ELb0EEEvNS_9BwdParamsE --------------------------
	.section	.nv.shared._ZN10layer_norm31ln_parallel_residual_bwd_kernelINS_13Kernel_traitsIf6__halfS2_S2_fjLj6144ELj1ELj1ELj8ELj16ENS_18Kernel_traits_baseILj6144EfS2_S2_S2_fjLj256EEEEELb1ELb1ELb0EEEvNS_9BwdParamsE,"aw",@nobits
	.sectionflags	@""
	.align	16
	.zero		1024


//--------------------- .nv.shared._ZN10layer_norm22ln_bwd_finalize_kernelINS_22Kernel_traits_finalizeILj6144Ef6__halfS2_S2_fjLb0ELj1024ELj4ENS_18Kernel_traits_baseILj6144EfS2_S2_S2_fjLj1024EEEEELb0ELb1EEEvNS_9BwdParamsE --------------------------
	.section	.nv.shared._ZN10layer_norm22ln_bwd_finalize_kernelINS_22Kernel_traits_finalizeILj6144Ef6__halfS2_S2_fjLb0ELj1024ELj4ENS_18Kernel_traits_baseILj6144EfS2_S2_S2_fjLj1024EEEEELb0ELb1EEEvNS_9BwdParamsE,"aw",@nobits
	.sectionflags	@""
	.align	16
.nv.shared._ZN10layer_norm22ln_bwd_finalize_kernelINS_22Kernel_traits_finalizeILj6144Ef6__halfS2_S2_fjLb0ELj1024ELj4ENS_18Kernel_traits_baseILj6144EfS2_S2_S2_fjLj1024EEEEELb0ELb1EEEvNS_9BwdParamsE:
	.zero		9472


//--------------------- .nv.shared._ZN10layer_norm40ln_parallel_residual_bwd_finalize_kernelINS_22Kernel_traits_finalizeILj6144Ef6__halfS2_S2_fjLb0ELj1024ELj4ENS_18Kernel_traits_baseILj6144EfS2_S2_S2_fjLj1024EEEEELb1EEEvNS_9BwdParamsE --------------------------
	.section	.nv.shared._ZN10layer_norm40ln_parallel_residual_bwd_finalize_kernelINS_22Kernel_traits_finalizeILj6144Ef6__halfS2_S2_fjLb0ELj1024ELj4ENS_18Kernel_traits_baseILj6144EfS2_S2_S2_fjLj1024EEEEELb1EEEvNS_9BwdParamsE,"aw",@nobits
	.sectionflags	@""
	.align	16
.nv.shared._ZN10layer_norm40ln_parallel_residual_bwd_finalize_kernelINS_22Kernel_traits_finalizeILj6144Ef6__halfS2_S2_fjLb0ELj1024ELj4ENS_18Kernel_traits_baseILj6144EfS2_S2_S2_fjLj1024EEEEELb1EEEvNS_9BwdParamsE:
	.zero		17920


//--------------------- .nv.shared._ZN10layer_norm31ln_parallel_residual_bwd_kernelINS_13Kernel_traitsIf6__halfS2_S2_fjLj6144ELj1ELj1ELj8ELj16ENS_18Kernel_traits_baseILj6144EfS2_S2_S2_fjLj256EEEEELb1ELb1ELb1EEEvNS_9BwdParamsE --------------------------
	.section	.nv.shared._ZN10layer_norm31ln_parallel_residual_bwd_kernelINS_13Kernel_traitsIf6__halfS2_S2_fjLj6144ELj1ELj1ELj8ELj16ENS_18Kernel_traits_baseILj6144EfS2_S2_S2_fjLj256EEEEELb1ELb1ELb1EEEvNS_9BwdParamsE,"aw",@nobits
	.sectionflags	@""
	.align	16
	.zero		1024


//--------------------- .nv.shared._ZN10layer_norm31ln_parallel_residual_bwd_kernelINS_13Kernel_traitsI6__halfS2_fS2_fjLj6144ELj1ELj1ELj8ELj16ENS_18Kernel_traits_baseILj6144ES2_S2_fS2_fjLj256EEEEELb0ELb0ELb0EEEvNS_9BwdParamsE --------------------------
	.section	.nv.shared._ZN10layer_norm31ln_parallel_residual_bwd_kernelINS_13Kernel_traitsI6__halfS2_fS2_fjLj6144ELj1ELj1ELj8ELj16ENS_18Kernel_traits_baseILj6144ES2_S2_fS2_fjLj256EEEEELb0ELb0ELb0EEEvNS_9BwdParamsE,"aw",@nobits
	.sectionflags	@""
	.align	16
	.zero		1024


//--------------------- .nv.shared._ZN10layer_norm31ln_parallel_residual_bwd_kernelINS_13Kernel_traitsI6__halfS2_fS2_fjLj6144ELj1ELj1ELj8ELj16ENS_18Kernel_traits_baseILj6144ES2_S2_fS2_fjLj256EEEEELb0ELb0ELb1EEEvNS_9BwdParamsE --------------------------
	.section	.nv.shared._ZN10layer_norm31ln_parallel_residual_bwd_kernelINS_13Kernel_traitsI6__halfS2_fS2_fjLj6144ELj1ELj1ELj8ELj16ENS_18Kernel_traits_baseILj6144ES2_S2_fS2_fjLj256EEEEELb0ELb0ELb1EEEvNS_9BwdParamsE,"aw",@nobits
	.sectionflags	@""
	.align	16
	.zero		1024


//--------------------- .nv.shared._ZN10layer_norm31ln_parallel_residual_bwd_kernelINS_13Kernel_traitsI6__halfS2_fS2_fjLj6144ELj1ELj1ELj8ELj16ENS_18Kernel_traits_baseILj6144ES2_S2_fS2_fjLj256EEEEELb0ELb1ELb0EEEvNS_9BwdParamsE --------------------------
	.section	.nv.shared._ZN10layer_norm31ln_parallel_residual_bwd_kernelINS_13Kernel_traitsI6__halfS2_fS2_fjLj6144ELj1ELj1ELj8ELj16ENS_18Kernel_traits_baseILj6144ES2_S2_fS2_fjLj256EEEEELb0ELb1ELb0EEEvNS_9BwdParamsE,"aw",@nobits
	.sectionflags	@""
	.align	16
	.zero		1024


//--------------------- .nv.shared._ZN10layer_norm31ln_parallel_residual_bwd_kernelINS_13Kernel_traitsI6__halfS2_fS2_fjLj6144ELj1ELj1ELj8ELj16ENS_18Kernel_traits_baseILj6144ES2_S2_fS2_fjLj256EEEEELb0ELb1ELb1EEEvNS_9BwdParamsE --------------------------
	.section	.nv.shared._ZN10layer_norm31ln_parallel_residual_bwd_kernelINS_13Kernel_traitsI6__halfS2_fS2_fjLj6144ELj1ELj1ELj8ELj16ENS_18Kernel_traits_baseILj6144ES2_S2_fS2_fjLj256EEEEELb0ELb1ELb1EEEvNS_9BwdParamsE,"aw",@nobits
	.sectionflags	@""
	.align	16
	.zero		1024


//--------------------- .nv.shared._ZN10layer_norm31ln_parallel_residual_bwd_kernelINS_13Kernel_traitsI6__halfS2_fS2_fjLj6144ELj1ELj1ELj8ELj16ENS_18Kernel_traits_baseILj6144ES2_S2_fS2_fjLj256EEEEELb1ELb0ELb0EEEvNS_9BwdParamsE --------------------------
	.section	.nv.shared._ZN10layer_norm31ln_parallel_residual_bwd_kernelINS_13Kernel_traitsI6__halfS2_fS2_fjLj6144ELj1ELj1ELj8ELj16ENS_18Kernel_traits_baseILj6144ES2_S2_fS2_fjLj256EEEEELb1ELb0ELb0EEEvNS_9BwdParamsE,"aw",@nobits
	.sectionflags	@""
	.align	16
	.zero		1024


//--------------------- .nv.shared._ZN10layer_norm31ln_parallel_residual_bwd_kernelINS_13Kernel_traitsI6__halfS2_fS2_fjLj6144ELj1ELj1ELj8ELj16ENS_18Kernel_traits_baseILj6144ES2_S2_fS2_fjLj256EEEEELb1ELb0ELb1EEEvNS_9BwdParamsE --------------------------
	.section	.nv.shared._ZN10layer_norm31ln_parallel_residual_bwd_kernelINS_13Kernel_traitsI6__halfS2_fS2_fjLj6144ELj1ELj1ELj8ELj16ENS_18Kernel_traits_baseILj6144ES2_S2_fS2_fjLj256EEEEELb1ELb0ELb1EEEvNS_9BwdParamsE,"aw",@nobits
	.sectionflags	@""
	.align	16
	.zero		1024


//--------------------- .nv.shared._ZN10layer_norm22ln_bwd_finalize_kernelINS_22Kernel_traits_finalizeILj6144E6__halfS2_fS2_fjLb0ELj1024ELj4ENS_18Kernel_traits_baseILj6144ES2_S2_fS2_fjLj1024EEEEELb0ELb0EEEvNS_9BwdParamsE --------------------------
	.section	.nv.shared._ZN10layer_norm22ln_bwd_finalize_kernelINS_22Kernel_traits_finalizeILj6144E6__halfS2_fS2_fjLb0ELj1024ELj4ENS_18Kernel_traits_baseILj6144ES2_S2_fS2_fjLj1024EEEEELb0ELb0EEEvNS_9BwdParamsE,"aw",@nobits
	.sectionflags	@""
	.align	16
.nv.shared._ZN10layer_norm22ln_bwd_finalize_kernelINS_22Kernel_traits_finalizeILj6144E6__halfS2_fS2_fjLb0ELj1024ELj4ENS_18Kernel_traits_baseILj6144ES2_S2_fS2_fjLj1024EEEEELb0ELb0EEEvNS_9BwdParamsE:
	.zero		9472


//--------------------- .nv.shared._ZN10layer_norm40ln_parallel_residual_bwd_finalize_kernelINS_22Kernel_traits_finalizeILj6144E6__halfS2_fS2_fjLb0ELj1024ELj4ENS_18Kernel_traits_baseILj6144ES2_S2_fS2_fjLj1024EEEEELb0EEEvNS_9BwdParamsE --------------------------
	.section	.nv.shared._ZN10layer_norm40ln_parallel_residual_bwd_finalize_kernelINS_22Kernel_traits_finalizeILj6144E6__halfS2_fS2_fjLb0ELj1024ELj4ENS_18Kernel_traits_baseILj6144ES2_S2_fS2_fjLj1024EEEEELb0EEEvNS_9BwdParamsE,"aw",@nobits
	.sectionflags	@""
	.align	16
.nv.shared._ZN10layer_norm40ln_parallel_residual_bwd_finalize_kernelINS_22Kernel_traits_finalizeILj6144E6__halfS2_fS2_fjLb0ELj1024ELj4ENS_18Kernel_traits_baseILj6144ES2_S2_fS2_fjLj1024EEEEELb0EEEvNS_9BwdParamsE:
	.zero		17920


//--------------------- .nv.shared._ZN10layer_norm31ln_parallel_residual_bwd_kernelINS_13Kernel_traitsI6__halfS2_fS2_fjLj6144ELj1ELj1ELj8ELj16ENS_18Kernel_traits_baseILj6144ES2_S2_fS2_fjLj256EEEEELb1ELb1ELb0EEEvNS_9BwdParamsE --------------------------
	.section	.nv.shared._ZN10layer_norm31ln_parallel_residual_bwd_kernelINS_13Kernel_traitsI6__halfS2_fS2_fjLj6144ELj1ELj1ELj8ELj16ENS_18Kernel_traits_baseILj6144ES2_S2_fS2_fjLj256EEEEELb1ELb1ELb0EEEvNS_9BwdParamsE,"aw",@nobits
	.sectionflags	@""
	.align	16
	.zero		1024


//--------------------- .nv.shared._ZN10layer_norm22ln_bwd_finalize_kernelINS_22Kernel_traits_finalizeILj6144E6__halfS2_fS2_fjLb0ELj1024ELj4ENS_18Kernel_traits_baseILj6144ES2_S2_fS2_fjLj1024EEEEELb0ELb1EEEvNS_9BwdParamsE --------------------------
	.section	.nv.shared._ZN10layer_norm22ln_bwd_finalize_kernelINS_22Kernel_traits_finalizeILj6144E6__halfS2_fS2_fjLb0ELj1024ELj4ENS_18Kernel_traits_baseILj6144ES2_S2_fS2_fjLj1024EEEEELb0ELb1EEEvNS_9BwdParamsE,"aw",@nobits
	.sectionflags	@""
	.align	16
.nv.shared._ZN10layer_norm22ln_bwd_finalize_kernelINS_22Kernel_traits_finalizeILj6144E6__halfS2_fS2_fjLb0ELj1024ELj4ENS_18Kernel_traits_baseILj6144ES2_S2_fS2_fjLj1024EEEEELb0ELb1EEEvNS_9BwdParamsE:
	.zero		9472


//--------------------- .nv.shared._ZN10layer_norm40ln_parallel_residual_bwd_finalize_kernelINS_22Kernel_traits_finalizeILj6144E6__halfS2_fS2_fjLb0ELj1024ELj4ENS_18Kernel_traits_baseILj6144ES2_S2_fS2_fjLj1024EEEEELb1EEEvNS_9BwdParamsE --------------------------
	.section	.nv.shared._ZN10layer_norm40ln_parallel_residual_bwd_finalize_kernelINS_22Kernel_traits_finalizeILj6144E6__halfS2_fS2_fjLb0ELj1024ELj4ENS_18Kernel_traits_baseILj6144ES2_S2_fS2_fjLj1024EEEEELb1EEEvNS_9BwdParamsE,"aw",@nobits
	.sectionflags	@""
	.align	16
.nv.shared._ZN10layer_norm40ln_parallel_residual_bwd_finalize_kernelINS_22Kernel_traits_finalizeILj6144E6__halfS2_fS2_fjLb0ELj1024ELj4ENS_18Kernel_traits_baseILj6144ES2_S2_fS2_fjLj1024EEEEELb1EEEvNS_9BwdParamsE:
	.zero		17920


//--------------------- .nv.shared._ZN10layer_norm31ln_parallel_residual_bwd_kernelINS_13Kernel_traitsI6__halfS2_fS2_fjLj6144ELj1ELj1ELj8ELj16ENS_18Kernel_traits_baseILj6144ES2_S2_fS2_fjLj256EEEEELb1ELb1ELb1EEEvNS_9BwdParamsE --------------------------
	.section	.nv.shared._ZN10layer_norm31ln_parallel_residual_bwd_kernelINS_13Kernel_traitsI6__halfS2_fS2_fjLj6144ELj1ELj1ELj8ELj16ENS_18Kernel_traits_baseILj6144ES2_S2_fS2_fjLj256EEEEELb1ELb1ELb1EEEvNS_9BwdParamsE,"aw",@nobits
	.sectionflags	@""
	.align	16
	.zero		1024


//--------------------- .nv.shared._ZN10layer_norm31ln_parallel_residual_bwd_kernelINS_13Kernel_traitsIf6__halffS2_fjLj6144ELj1ELj1ELj8ELj16ENS_18Kernel_traits_baseILj6144EfS2_fS2_fjLj256EEEEELb0ELb0ELb0EEEvNS_9BwdParamsE --------------------------
	.section	.nv.shared._ZN10layer_norm31ln_parallel_residual_bwd_kernelINS_13Kernel_traitsIf6__halffS2_fjLj6144ELj1ELj1ELj8ELj16ENS_18Kernel_traits_baseILj6144EfS2_fS2_fjLj256EEEEELb0ELb0ELb0EEEvNS_9BwdParamsE,"aw",@nobits
	.sectionflags	@""
	.align	16
	.zero		1024


//--------------------- .nv.shared._ZN10layer_norm31ln_parallel_residual_bwd_kernelINS_13Kernel_traitsIf6__halffS2_fjLj6144ELj1ELj1ELj8ELj16ENS_18Kernel_traits_baseILj6144EfS2_fS2_fjLj256EEEEELb0ELb0ELb1EEEvNS_9BwdParamsE --------------------------
	.section	.nv.shared._ZN10layer_norm31ln_parallel_residual_bwd_kernelINS_13Kernel_traitsIf6__halffS2_fjLj6144ELj1ELj1ELj8ELj16ENS_18Kernel_traits_baseILj6144EfS2_fS2_fjLj256EEEEELb0ELb0ELb1EEEvNS_9BwdParamsE,"aw",@nobits
	.sectionflags	@""
	.align	16
	.zero		1024


//--------------------- .nv.shared._ZN10layer_norm31ln_parallel_residual_bwd_kernelINS_13Kernel_traitsIf6__halffS2_fjLj6144ELj1ELj1ELj8ELj16ENS_18Kernel_traits_baseILj6144EfS2_fS2_fjLj256EEEEELb0ELb1ELb0EEEvNS_9BwdParamsE --------------------------
	.section	.nv.shared._ZN10layer_norm31ln_parallel_residual_bwd_kernelINS_13Kernel_traitsIf6__halffS2_fjLj6144ELj1ELj1ELj8ELj16ENS_18Kernel_traits_baseILj6144EfS2_fS2_fjLj256EEEEELb0ELb1ELb0EEEvNS_9BwdParamsE,"aw",@nobits
	.sectionflags	@""
	.align	16
	.zero		1024


//--------------------- .nv.shared._ZN10layer_norm31ln_parallel_residual_bwd_kernelINS_13Kernel_traitsIf6__halffS2_fjLj6144ELj1ELj1ELj8ELj16ENS_18Kernel_traits_baseILj6144EfS2_fS2_fjLj256EEEEELb0ELb1ELb1EEEvNS_9BwdParamsE --------------------------
	.section	.nv.shared._ZN10layer_norm31ln_parallel_residual_bwd_kernelINS_13Kernel_traitsIf6__halffS2_fjLj6144ELj1ELj1ELj8ELj16ENS_18Kernel_traits_baseILj6144EfS2_fS2_fjLj256EEEEELb0ELb1ELb1EEEvNS_9BwdParamsE,"aw",@nobits
	.sectionflags	@""
	.align	16
	.zero		1024


//--------------------- .nv.shared._ZN10layer_norm31ln_parallel_residual_bwd_kernelINS_13Kernel_traitsIf6__halffS2_fjLj6144ELj1ELj1ELj8ELj16ENS_18Kernel_traits_baseILj6144EfS2_fS2_fjLj256EEEEELb1ELb0ELb0EEEvNS_9BwdParamsE --------------------------
	.section	.nv.shared._ZN10layer_norm31ln_parallel_residual_bwd_kernelINS_13Kernel_traitsIf6__halffS2_fjLj6144ELj1ELj1ELj8ELj16ENS_18Kernel_traits_baseILj6144EfS2_fS2_fjLj256EEEEELb1ELb0ELb0EEEvNS_9BwdParamsE,"aw",@nobits
	.sectionflags	@""
	.align	16
	.zero		1024


//--------------------- .nv.shared._ZN10layer_norm31ln_parallel_residual_bwd_kernelINS_13Kernel_traitsIf6__halffS2_fjLj6144ELj1ELj1ELj8ELj16ENS_18Kernel_traits_baseILj6144EfS2_fS2_fjLj256EEEEELb1ELb0ELb1EEEvNS_9BwdParamsE --------------------------
	.section	.nv.shared._ZN10layer_norm31ln_parallel_residual_bwd_kernelINS_13Kernel_traitsIf6__halffS2_fjLj6144ELj1ELj1ELj8ELj16ENS_18Kernel_traits_baseILj6144EfS2_fS2_fjLj256EEEEELb1ELb0ELb1EEEvNS_9BwdParamsE,"aw",@nobits
	.sectionflags	@""
	.align	16
	.zero		1024


//--------------------- .nv.shared._ZN10layer_norm22ln_bwd_finalize_kernelINS_22Kernel_traits_finalizeILj6144Ef6__halffS2_fjLb0ELj1024ELj4ENS_18Kernel_traits_baseILj6144EfS2_fS2_fjLj1024EEEEELb0ELb0EEEvNS_9BwdParamsE --------------------------
	.section	.nv.shared._ZN10layer_norm22ln_bwd_finalize_kernelINS_22Kernel_traits_finalizeILj6144Ef6__halffS2_fjLb0ELj1024ELj4ENS_18Kernel_traits_baseILj6144EfS2_fS2_fjLj1024EEEEELb0ELb0EEEvNS_9BwdParamsE,"aw",@nobits
	.sectionflags	@""
	.align	16
.nv.shared._ZN10layer_norm22ln_bwd_finalize_kernelINS_22Kernel_traits_finalizeILj6144Ef6__halffS2_fjLb0ELj1024ELj4ENS_18Kernel_traits_baseILj6144EfS2_fS2_fjLj1024EEEEELb0ELb0EEEvNS_9BwdParamsE:
	.zero		9472


//--------------------- .nv.shared._ZN10layer_norm40ln_parallel_residual_bwd_finalize_kernelINS_22Kernel_traits_finalizeILj6144Ef6__halffS2_fjLb0ELj1024ELj4ENS_18Kernel_traits_baseILj6144EfS2_fS2_fjLj1024EEEEELb0EEEvNS_9BwdParamsE --------------------------
	.section	.nv.shared._ZN10layer_norm40ln_parallel_residual_bwd_finalize_kernelINS_22Kernel_traits_finalizeILj6144Ef6__halffS2_fjLb0ELj1024ELj4ENS_18Kernel_traits_baseILj6144EfS2_fS2_fjLj1024EEEEELb0EEEvNS_9BwdParamsE,"aw",@nobits
	.sectionflags	@""
	.align	16
.nv.shared._ZN10layer_norm40ln_parallel_residual_bwd_finalize_kernelINS_22Kernel_traits_finalizeILj6144Ef6__halffS2_fjLb0ELj1024ELj4ENS_18Kernel_traits_baseILj6144EfS2_fS2_fjLj1024EEEEELb0EEEvNS_9BwdParamsE:
	.zero		17920


//--------------------- .nv.shared._ZN10layer_norm31ln_parallel_residual_bwd_kernelINS_13Kernel_traitsIf6__halffS2_fjLj6144ELj1ELj1ELj8ELj16ENS_18Kernel_traits_baseILj6144EfS2_fS2_fjLj256EEEEELb1ELb1ELb0EEEvNS_9BwdParamsE --------------------------
	.section	.nv.shared._ZN10layer_norm31ln_parallel_residual_bwd_kernelINS_13Kernel_traitsIf6__halffS2_fjLj6144ELj1ELj1ELj8ELj16ENS_18Kernel_traits_baseILj6144EfS2_fS2_fjLj256EEEEELb1ELb1ELb0EEEvNS_9BwdParamsE,"aw",@nobits
	.sectionflags	@""
	.align	16
	.zero		1024


//--------------------- .nv.shared._ZN10layer_norm22ln_bwd_finalize_kernelINS_22Kernel_traits_finalizeILj6144Ef6__halffS2_fjLb0ELj1024ELj4ENS_18Kernel_traits_baseILj6144EfS2_fS2_fjLj1024EEEEELb0ELb1EEEvNS_9BwdParamsE --------------------------
	.section	.nv.shared._ZN10layer_norm22ln_bwd_finalize_kernelINS_22Kernel_traits_finalizeILj6144Ef6__halffS2_fjLb0ELj1024ELj4ENS_18Kernel_traits_baseILj6144EfS2_fS2_fjLj1024EEEEELb0ELb1EEEvNS_9BwdParamsE,"aw",@nobits
	.sectionflags	@""
	.align	16
.nv.shared._ZN10layer_norm22ln_bwd_finalize_kernelINS_22Kernel_traits_finalizeILj6144Ef6__halffS2_fjLb0ELj1024ELj4ENS_18Kernel_traits_baseILj6144EfS2_fS2_fjLj1024EEEEELb0ELb1EEEvNS_9BwdParamsE:
	.zero		9472


//--------------------- .nv.shared._ZN10layer_norm40ln_parallel_residual_bwd_finalize_kernelINS_22Kernel_traits_finalizeILj6144Ef6__halffS2_fjLb0ELj1024ELj4ENS_18Kernel_traits_baseILj6144EfS2_fS2_fjLj1024EEEEELb1EEEvNS_9BwdParamsE --------------------------
	.section	.nv.shared._ZN10layer_norm40ln_parallel_residual_bwd_finalize_kernelINS_22Kernel_traits_finalizeILj6144Ef6__halffS2_fjLb0ELj1024ELj4ENS_18Kernel_traits_baseILj6144EfS2_fS2_fjLj1024EEEEELb1EEEvNS_9BwdParamsE,"aw",@nobits
	.sectionflags	@""
	.align	16
.nv.shared._ZN10layer_norm40ln_parallel_residual_bwd_finalize_kernelINS_22Kernel_traits_finalizeILj6144Ef6__halffS2_fjLb0ELj1024ELj4ENS_18Kernel_traits_baseILj6144EfS2_fS2_fjLj1024EEEEELb1EEEvNS_9BwdParamsE:
	.zero		17920


//--------------------- .nv.shared._ZN10layer_norm31ln_parallel_residual_bwd_kernelINS_13Kernel_traitsIf6__halffS2_fjLj6144ELj1ELj1ELj8ELj16ENS_18Kernel_traits_baseILj6144EfS2_fS2_fjLj256EEEEELb1ELb1ELb1EEEvNS_9BwdParamsE --------------------------
	.section	.nv.shared._ZN10layer_norm31ln_parallel_residual_bwd_kernelINS_13Kernel_traitsIf6__halffS2_fjLj6144ELj1ELj1ELj8ELj16ENS_18Kernel_traits_baseILj6144EfS2_fS2_fjLj256EEEEELb1ELb1ELb1EEEvNS_9BwdParamsE,"aw",@nobits
	.sectionflags	@""
	.align	16
	.zero		1024


//--------------------- .nv.shared._ZN10layer_norm31ln_parallel_residual_bwd_kernelINS_13Kernel_traitsI6__halfffffjLj6144ELj1ELj1ELj8ELj16ENS_18Kernel_traits_baseILj6144ES2_ffffjLj256EEEEELb0ELb0ELb0EEEvNS_9BwdParamsE --------------------------
	.section	.nv.shared._ZN10layer_norm31ln_parallel_residual_bwd_kernelINS_13Kernel_traitsI6__halfffffjLj6144ELj1ELj1ELj8ELj16ENS_18Kernel_traits_baseILj6144ES2_ffffjLj256EEEEELb0ELb0ELb0EEEvNS_9BwdParamsE,"aw",@nobits
	.sectionflags	@""
	.align	16
	.zero		1024


//--------------------- .nv.shared._ZN10layer_norm31ln_parallel_residual_bwd_kernelINS_13Kernel_traitsI6__halfffffjLj6144ELj1ELj1ELj8ELj16ENS_18Kernel_traits_baseILj6144ES2_ffffjLj256EEEEELb0ELb0ELb1EEEvNS_9BwdParamsE --------------------------
	.section	.nv.shared._ZN10layer_norm31ln_parallel_residual_bwd_kernelINS_13Kernel_traitsI6__halfffffjLj6144ELj1ELj1ELj8ELj16ENS_18Kernel_traits_baseILj6144ES2_ffffjLj256EEEEELb0ELb0ELb1EEEvNS_9BwdParamsE,"aw",@nobits
	.sectionflags	@""
	.align	16
	.zero		1024


//--------------------- .nv.shared._ZN10layer_norm31ln_parallel_residual_bwd_kernelINS_13Kernel_traitsI6__halfffffjLj6144ELj1ELj1ELj8ELj16ENS_18Kernel_traits_baseILj6144ES2_ffffjLj256EEEEELb0ELb1ELb0EEEvNS_9BwdParamsE --------------------------
	.section	.nv.shared._ZN10layer_norm31ln_parallel_residual_bwd_kernelINS_13Kernel_traitsI6__halfffffjLj6144ELj1ELj1ELj8ELj16ENS_18Kernel_traits_baseILj6144ES2_ffffjLj256EEEEELb0ELb1ELb0EEEvNS_9BwdParamsE,"aw",@nobits
	.sectionflags	@""
	.align	16
	.zero		1024


//--------------------- .nv.shared._ZN10layer_norm31ln_parallel_residual_bwd_kernelINS_13Kernel_traitsI6__halfffffjLj6144ELj1ELj1ELj8ELj16ENS_18Kernel_traits_baseILj6144ES2_ffffjLj256EEEEELb0ELb1ELb1EEEvNS_9BwdParamsE --------------------------
	.section	.nv.shared._ZN10layer_norm31ln_parallel_residual_bwd_kernelINS_13Kernel_traitsI6__halfffffjLj6144ELj1ELj1ELj8ELj16ENS_18Kernel_traits_baseILj6144ES2_ffffjLj256EEEEELb0ELb1ELb1EEEvNS_9BwdParamsE,"aw",@nobits
	.sectionflags	@""
	.align	16
	.zero		1024


//--------------------- .nv.shared._ZN10layer_norm31ln_parallel_residual_bwd_kernelINS_13Kernel_traitsI6__halfffffjLj6144ELj1ELj1ELj8ELj16ENS_18Kernel_traits_baseILj6144ES2_ffffjLj256EEEEELb1ELb0ELb0EEEvNS_9BwdParamsE --------------------------
	.section	.nv.shared._ZN10layer_norm31ln_parallel_residual_bwd_kernelINS_13Kernel_traitsI6__halfffffjLj6144ELj1ELj1ELj8ELj16ENS_18Kernel_traits_baseILj6144ES2_ffffjLj256EEEEELb1ELb0ELb0EEEvNS_9BwdParamsE,"aw",@nobits
	.sectionflags	@""
	.align	16
	.zero		1024


//--------------------- .nv.shared._ZN10layer_norm31ln_parallel_residual_bwd_kernelINS_13Kernel_traitsI6__halfffffjLj6144ELj1ELj1ELj8ELj16ENS_18Kernel_traits_baseILj6144ES2_ffffjLj256EEEEELb1ELb0ELb1EEEvNS_9BwdParamsE --------------------------
	.section	.nv.shared._ZN10layer_norm31ln_parallel_residual_bwd_kernelINS_13Kernel_traitsI6__halfffffjLj6144ELj1ELj1ELj8ELj16ENS_18Kernel_traits_baseILj6144ES2_ffffjLj256EEEEELb1ELb0ELb1EEEvNS_9BwdParamsE,"aw",@nobits
	.sectionflags	@""
	.align	16
	.zero		1024


//--------------------- .nv.shared._ZN10layer_norm22ln_bwd_finalize_kernelINS_22Kernel_traits_finalizeILj6144E6__halfffffjLb0ELj1024ELj4ENS_18Kernel_traits_baseILj6144ES2_ffffjLj1024EEEEELb0ELb0EEEvNS_9BwdParamsE --------------------------
	.section	.nv.shared._ZN10layer_norm22ln_bwd_finalize_kernelINS_22Kernel_traits_finalizeILj6144E6__halfffffjLb0ELj1024ELj4ENS_18Kernel_traits_baseILj6144ES2_ffffjLj1024EEEEELb0ELb0EEEvNS_9BwdParamsE,"aw",@nobits
	.sectionflags	@""
	.align	16
.nv.shared._ZN10layer_norm22ln_bwd_finalize_kernelINS_22Kernel_traits_finalizeILj6144E6__halfffffjLb0ELj1024ELj4ENS_18Kernel_traits_baseILj6144ES2_ffffjLj1024EEEEELb0ELb0EEEvNS_9BwdParamsE:
	.zero		9472


//--------------------- .nv.shared._ZN10layer_norm40ln_parallel_residual_bwd_finalize_kernelINS_22Kernel_traits_finalizeILj6144E6__halfffffjLb0ELj1024ELj4ENS_18Kernel_traits_baseILj6144ES2_ffffjLj1024EEEEELb0EEEvNS_9BwdParamsE --------------------------
	.section	.nv.shared._ZN10layer_norm40ln_parallel_residual_bwd_finalize_kernelINS_22Kernel_traits_finalizeILj6144E6__halfffffjLb0ELj1024ELj4ENS_18Kernel_traits_baseILj6144ES2_ffffjLj1024EEEEELb0EEEvNS_9BwdParamsE,"aw",@nobits
	.sectionflags	@""
	.align	16
.nv.shared._ZN10layer_norm40ln_parallel_residual_bwd_finalize_kernelINS_22Kernel_traits_finalizeILj6144E6__halfffffjLb0ELj1024ELj4ENS_18Kernel_traits_baseILj6144ES2_ffffjLj1024EEEEELb0EEEvNS_9BwdParamsE:
	.zero		17920


//--------------------- .nv.shared._ZN10layer_norm31ln_parallel_residual_bwd_kernelINS_13Kernel_traitsI6__halfffffjLj6144ELj1ELj1ELj8ELj16ENS_18Kernel_traits_baseILj6144ES2_ffffjLj256EEEEELb1ELb1ELb0EEEvNS_9BwdParamsE --------------------------
	.section	.nv.shared._ZN10layer_norm31ln_parallel_residual_bwd_kernelINS_13Kernel_traitsI6__halfffffjLj6144ELj1ELj1ELj8ELj16ENS_18Kernel_traits_baseILj6144ES2_ffffjLj256EEEEELb1ELb1ELb0EEEvNS_9BwdParamsE,"aw",@nobits
	.sectionflags	@""
	.align	16
	.zero		1024


//--------------------- .nv.shared._ZN10layer_norm22ln_bwd_finalize_kernelINS_22Kernel_traits_finalizeILj6144E6__halfffffjLb0ELj1024ELj4ENS_18Kernel_traits_baseILj6144ES2_ffffjLj1024EEEEELb0ELb1EEEvNS_9BwdParamsE --------------------------
	.section	.nv.shared._ZN10layer_norm22ln_bwd_finalize_kernelINS_22Kernel_traits_finalizeILj6144E6__halfffffjLb0ELj1024ELj4ENS_18Kernel_traits_baseILj6144ES2_ffffjLj1024EEEEELb0ELb1EEEvNS_9BwdParamsE,"aw",@nobits
	.sectionflags	@""
	.align	16
.nv.shared._ZN10layer_norm22ln_bwd_finalize_kernelINS_22Kernel_traits_finalizeILj6144E6__halfffffjLb0ELj1024ELj4ENS_18Kernel_traits_baseILj6144ES2_ffffjLj1024EEEEELb0ELb1EEEvNS_9BwdParamsE:
	.zero		9472


//--------------------- .nv.shared._ZN10layer_norm40ln_parallel_residual_bwd_finalize_kernelINS_22Kernel_traits_finalizeILj6144E6__halfffffjLb0ELj1024ELj4ENS_18Kernel_traits_baseILj6144ES2_ffffjLj1024EEEEELb1EEEvNS_9BwdParamsE --------------------------
	.section	.nv.shared._ZN10layer_norm40ln_parallel_residual_bwd_finalize_kernelINS_22Kernel_traits_finalizeILj6144E6__halfffffjLb0ELj1024ELj4ENS_18Kernel_traits_baseILj6144ES2_ffffjLj1024EEEEELb1EEEvNS_9BwdParamsE,"aw",@nobits
	.sectionflags	@""
	.align	16
.nv.shared._ZN10layer_norm40ln_parallel_residual_bwd_finalize_kernelINS_22Kernel_traits_finalizeILj6144E6__halfffffjLb0ELj1024ELj4ENS_18Kernel_traits_baseILj6144ES2_ffffjLj1024EEEEELb1EEEvNS_9BwdParamsE:
	.zero		17920


//--------------------- .nv.shared._ZN10layer_norm31ln_parallel_residual_bwd_kernelINS_13Kernel_traitsI6__halfffffjLj6144ELj1ELj1ELj8ELj16ENS_18Kernel_traits_baseILj6144ES2_ffffjLj256EEEEELb1ELb1ELb1EEEvNS_9BwdParamsE --------------------------
	.section	.nv.shared._ZN10layer_norm31ln_parallel_residual_bwd_kernelINS_13Kernel_traitsI6__halfffffjLj6144ELj1ELj1ELj8ELj16ENS_18Kernel_traits_baseILj6144ES2_ffffjLj256EEEEELb1ELb1ELb1EEEvNS_9BwdParamsE,"aw",@nobits
	.sectionflags	@""
	.align	16
	.zero		1024


//--------------------- .nv.shared._ZN10layer_norm31ln_parallel_residual_bwd_kernelINS_13Kernel_traitsIfffffjLj6144ELj1ELj1ELj8ELj16ENS_18Kernel_traits_baseILj6144EfffffjLj256EEEEELb0ELb0ELb0EEEvNS_9BwdParamsE --------------------------
	.section	.nv.shared._ZN10layer_norm31ln_parallel_residual_bwd_kernelINS_13Kernel_traitsIfffffjLj6144ELj1ELj1ELj8ELj16ENS_18Kernel_traits_baseILj6144EfffffjLj256EEEEELb0ELb0ELb0EEEvNS_9BwdParamsE,"aw",@nobits
	.sectionflags	@""
	.align	16
	.zero		1024


//--------------------- .nv.shared._ZN10layer_norm31ln_parallel_residual_bwd_kernelINS_13Kernel_traitsIfffffjLj6144ELj1ELj1ELj8ELj16ENS_18Kernel_traits_baseILj6144EfffffjLj256EEEEELb0ELb0ELb1EEEvNS_9BwdParamsE --------------------------
	.section	.nv.shared._ZN10layer_norm31ln_parallel_residual_bwd_kernelINS_13Kernel_traitsIfffffjLj6144ELj1ELj1ELj8ELj16ENS_18Kernel_traits_baseILj6144EfffffjLj256EEEEELb0ELb0ELb1EEEvNS_9BwdParamsE,"aw",@nobits
	.sectionflags	@""
	.align	16
	.zero		1024


//--------------------- .nv.shared._ZN10layer_norm31ln_parallel_residual_bwd_kernelINS_13Kernel_traitsIfffffjLj6144ELj1ELj1ELj8ELj16ENS_18Kernel_traits_baseILj6144EfffffjLj256EEEEELb0ELb1ELb0EEEvNS_9BwdParamsE --------------------------
	.section	.nv.shared._ZN10layer_norm31ln_parallel_residual_bwd_kernelINS_13Kernel_traitsIfffffjLj6144ELj1ELj1ELj8ELj16ENS_18Kernel_traits_baseILj6144EfffffjLj256EEEEELb0ELb1ELb0EEEvNS_9BwdParamsE,"aw",@nobits
	.sectionflags	@""
	.align	16
	.zero		1024


//--------------------- .nv.shared._ZN10layer_norm31ln_parallel_residual_bwd_kernelINS_13Kernel_traitsIfffffjLj6144ELj1ELj1ELj8ELj16ENS_18Kernel_traits_baseILj6144EfffffjLj256EEEEELb0ELb1ELb1EEEvNS_9BwdParamsE --------------------------
	.section	.nv.shared._ZN10layer_norm31ln_parallel_residual_bwd_kernelINS_13Kernel_traitsIfffffjLj6144ELj1ELj1ELj8ELj16ENS_18Kernel_traits_baseILj6144EfffffjLj256EEEEELb0ELb1ELb1EEEvNS_9BwdParamsE,"aw",@nobits
	.sectionflags	@""
	.align	16
	.zero		1024


//--------------------- .nv.shared._ZN10layer_norm31ln_parallel_residual_bwd_kernelINS_13Kernel_traitsIfffffjLj6144ELj1ELj1ELj8ELj16ENS_18Kernel_traits_baseILj6144EfffffjLj256EEEEELb1ELb0ELb0EEEvNS_9BwdParamsE --------------------------
	.section	.nv.shared._ZN10layer_norm31ln_parallel_residual_bwd_kernelINS_13Kernel_traitsIfffffjLj6144ELj1ELj1ELj8ELj16ENS_18Kernel_traits_baseILj6144EfffffjLj256EEEEELb1ELb0ELb0EEEvNS_9BwdParamsE,"aw",@nobits
	.sectionflags	@""
	.align	16
	.zero		1024


//--------------------- .nv.shared._ZN10layer_norm31ln_parallel_residual_bwd_kernelINS_13Kernel_traitsIfffffjLj6144ELj1ELj1ELj8ELj16ENS_18Kernel_traits_baseILj6144EfffffjLj256EEEEELb1ELb0ELb1EEEvNS_9BwdParamsE --------------------------
	.section	.nv.shared._ZN10layer_norm31ln_parallel_residual_bwd_kernelINS_13Kernel_traitsIfffffjLj6144ELj1ELj1ELj8ELj16ENS_18Kernel_traits_baseILj6144EfffffjLj256EEEEELb1ELb0ELb1EEEvNS_9BwdParamsE,"aw",@nobits
	.sectionflags	@""
	.align	16
	.zero		1024


//--------------------- .nv.shared._ZN10layer_norm22ln_bwd_finalize_kernelINS_22Kernel_traits_finalizeILj6144EfffffjLb0ELj1024ELj4ENS_18Kernel_traits_baseILj6144EfffffjLj1024EEEEELb0ELb0EEEvNS_9BwdParamsE --------------------------
	.section	.nv.shared._ZN10layer_norm22ln_bwd_finalize_kernelINS_22Kernel_traits_finalizeILj6144EfffffjLb0ELj1024ELj4ENS_18Kernel_traits_baseILj6144EfffffjLj1024EEEEELb0ELb0EEEvNS_9BwdParamsE,"aw",@nobits
	.sectionflags	@""
	.align	16
.nv.shared._ZN10layer_norm22ln_bwd_finalize_kernelINS_22Kernel_traits_finalizeILj6144EfffffjLb0ELj1024ELj4ENS_18Kernel_traits_baseILj6144EfffffjLj1024EEEEELb0ELb0EEEvNS_9BwdParamsE:
	.zero		9472


//--------------------- .nv.shared._ZN10layer_norm40ln_parallel_residual_bwd_finalize_kernelINS_22Kernel_traits_finalizeILj6144EfffffjLb0ELj1024ELj4ENS_18Kernel_traits_baseILj6144EfffffjLj1024EEEEELb0EEEvNS_9BwdParamsE --------------------------
	.section	.nv.shared._ZN10layer_norm40ln_parallel_residual_bwd_finalize_kernelINS_22Kernel_traits_finalizeILj6144EfffffjLb0ELj1024ELj4ENS_18Kernel_traits_baseILj6144EfffffjLj1024EEEEELb0EEEvNS_9BwdParamsE,"aw",@nobits
	.sectionflags	@""
	.align	16
.nv.shared._ZN10layer_norm40ln_parallel_residual_bwd_finalize_kernelINS_22Kernel_traits_finalizeILj6144EfffffjLb0ELj1024ELj4ENS_18Kernel_traits_baseILj6144EfffffjLj1024EEEEELb0EEEvNS_9BwdParamsE:
	.zero		17920


//--------------------- .nv.shared._ZN10layer_norm31ln_parallel_residual_bwd_kernelINS_13Kernel_traitsIfffffjLj6144ELj1ELj1ELj8ELj16ENS_18Kernel_traits_baseILj6144EfffffjLj256EEEEELb1ELb1ELb0EEEvNS_9BwdParamsE --------------------------
	.section	.nv.shared._ZN10layer_norm31ln_parallel_residual_bwd_kernelINS_13Kernel_traitsIfffffjLj6144ELj1ELj1ELj8ELj16ENS_18Kernel_traits_baseILj6144EfffffjLj256EEEEELb1ELb1ELb0EEEvNS_9BwdParamsE,"aw",@nobits
	.sectionflags	@""
	.align	16
	.zero		1024


//--------------------- .nv.shared._ZN10layer_norm22ln_bwd_finalize_kernelINS_22Kernel_traits_finalizeILj6144EfffffjLb0ELj1024ELj4ENS_18Kernel_traits_baseILj6144EfffffjLj1024EEEEELb0ELb1EEEvNS_9BwdParamsE --------------------------
	.section	.nv.shared._ZN10layer_norm22ln_bwd_finalize_kernelINS_22Kernel_traits_finalizeILj6144EfffffjLb0ELj1024ELj4ENS_18Kernel_traits_baseILj6144EfffffjLj1024EEEEELb0ELb1EEEvNS_9BwdParamsE,"aw",@nobits
	.sectionflags	@""
	.align	16
.nv.shared._ZN10layer_norm22ln_bwd_finalize_kernelINS_22Kernel_traits_finalizeILj6144EfffffjLb0ELj1024ELj4ENS_18Kernel_traits_baseILj6144EfffffjLj1024EEEEELb0ELb1EEEvNS_9BwdParamsE:
	.zero		9472


//--------------------- .nv.shared._ZN10layer_norm40ln_parallel_residual_bwd_finalize_kernelINS_22Kernel_traits_finalizeILj6144EfffffjLb0ELj1024ELj4ENS_18Kernel_traits_baseILj6144EfffffjLj1024EEEEELb1EEEvNS_9BwdParamsE --------------------------
	.section	.nv.shared._ZN10layer_norm40ln_parallel_residual_bwd_finalize_kernelINS_22Kernel_traits_finalizeILj6144EfffffjLb0ELj1024ELj4ENS_18Kernel_traits_baseILj6144EfffffjLj1024EEEEELb1EEEvNS_9BwdParamsE,"aw",@nobits
	.sectionflags	@""
	.align	16
.nv.shared._ZN10layer_norm40ln_parallel_residual_bwd_finalize_kernelINS_22Kernel_traits_finalizeILj6144EfffffjLb0ELj1024ELj4ENS_18Kernel_traits_baseILj6144EfffffjLj1024EEEEELb1EEEvNS_9BwdParamsE:
	.zero		17920


//--------------------- .nv.shared._ZN10layer_norm31ln_parallel_residual_bwd_kernelINS_13Kernel_traitsIfffffjLj6144ELj1ELj1ELj8ELj16ENS_18Kernel_traits_baseILj6144EfffffjLj256EEEEELb1ELb1ELb1EEEvNS_9BwdParamsE --------------------------
	.section	.nv.shared._ZN10layer_norm31ln_parallel_residual_bwd_kernelINS_13Kernel_traitsIfffffjLj6144ELj1ELj1ELj8ELj16ENS_18Kernel_traits_baseILj6144EfffffjLj256EEEEELb1ELb1ELb1EEEvNS_9BwdParamsE,"aw",@nobits
	.sectionflags	@""
	.align	16
	.zero		1024


//--------------------- .nv.constant0._ZN10layer_norm31ln_parallel_residual_bwd_kernelINS_13Kernel_traitsI13__nv_bfloat16S2_S2_S2_fjLj6144ELj1ELj1ELj8ELj16ENS_18Kernel_traits_baseILj6144ES2_S2_S2_S2_fjLj256EEEEELb0ELb0ELb0EEEvNS_9BwdParamsE --------------------------
	.section	.nv.constant0._ZN10layer_norm31ln_parallel_residual_bwd_kernelINS_13Kernel_traitsI13__nv_bfloat16S2_S2_S2_fjLj6144ELj1ELj1ELj8ELj16ENS_18Kernel_traits_baseILj6144ES2_S2_S2_S2_fjLj256EEEEELb0ELb0ELb0EEEvNS_9BwdParamsE,"a",@progbits
	.sectionflags	@""
	.align	4
.nv.constant0._ZN10layer_norm31ln_parallel_residual_bwd_kernelINS_13Kernel_traitsI13__nv_bfloat16S2_S2_S2_fjLj6144ELj1ELj1ELj8ELj16ENS_18Kernel_traits_baseILj6144ES2_S2_S2_S2_fjLj256EEEEELb0ELb0ELb0EEEvNS_9BwdParamsE:
	.zero		1192


//--------------------- .nv.constant0._ZN10layer_norm31ln_parallel_residual_bwd_kernelINS_13Kernel_traitsI13__nv_bfloat16S2_S2_S2_fjLj6144ELj1ELj1ELj8ELj16ENS_18Kernel_traits_baseILj6144ES2_S2_S2_S2_fjLj256EEEEELb0ELb0ELb1EEEvNS_9BwdParamsE --------------------------
	.section	.nv.constant0._ZN10layer_norm31ln_parallel_residual_bwd_kernelINS_13Kernel_traitsI13__nv_bfloat16S2_S2_S2_fjLj6144ELj1ELj1ELj8ELj16ENS_18Kernel_traits_baseILj6144ES2_S2_S2_S2_fjLj256EEEEELb0ELb0ELb1EEEvNS_9BwdParamsE,"a",@progbits
	.sectionflags	@""
	.align	4
.nv.constant0._ZN10layer_norm31ln_parallel_residual_bwd_kernelINS_13Kernel_traitsI13__nv_bfloat16S2_S2_S2_fjLj6144ELj1ELj1ELj8ELj16ENS_18Kernel_traits_baseILj6144ES2_S2_S2_S2_fjLj256EEEEELb0ELb0ELb1EEEvNS_9BwdParamsE:
	.zero		1192


//--------------------- .nv.constant0._ZN10layer_norm31ln_parallel_residual_bwd_kernelINS_13Kernel_traitsI13__nv_bfloat16S2_S2_S2_fjLj6144ELj1ELj1ELj8ELj16ENS_18Kernel_traits_baseILj6144ES2_S2_S2_S2_fjLj256EEEEELb0ELb1ELb0EEEvNS_9BwdParamsE --------------------------
	.section	.nv.constant0._ZN10layer_norm31ln_parallel_residual_bwd_kernelINS_13Kernel_traitsI13__nv_bfloat16S2_S2_S2_fjLj6144ELj1ELj1ELj8ELj16ENS_18Kernel_traits_baseILj6144ES2_S2_S2_S2_fjLj256EEEEELb0ELb1ELb0EEEvNS_9BwdParamsE,"a",@progbits
	.sectionflags	@""
	.align	4
.nv.constant0._ZN10layer_norm31ln_parallel_residual_bwd_kernelINS_13Kernel_traitsI13__nv_bfloat16S2_S2_S2_fjLj6144ELj1ELj1ELj8ELj16ENS_18Kernel_traits_baseILj6144ES2_S2_S2_S2_fjLj256EEEEELb0ELb1ELb0EEEvNS_9BwdParamsE:
	.zero		1192


//--------------------- .nv.constant0._ZN10layer_norm31ln_parallel_residual_bwd_kernelINS_13Kernel_traitsI13__nv_bfloat16S2_S2_S2_fjLj6144ELj1ELj1ELj8ELj16ENS_18Kernel_traits_baseILj6144ES2_S2_S2_S2_fjLj256EEEEELb0ELb1ELb1EEEvNS_9BwdParamsE --------------------------
	.section	.nv.constant0._ZN10layer_norm31ln_parallel_residual_bwd_kernelINS_13Kernel_traitsI13__nv_bfloat16S2_S2_S2_fjLj6144ELj1ELj1ELj8ELj16ENS_18Kernel_traits_baseILj6144ES2_S2_S2_S2_fjLj256EEEEELb0ELb1ELb1EEEvNS_9BwdParamsE,"a",@progbits
	.sectionflags	@""
	.align	4
.nv.constant0._ZN10layer_norm31ln_parallel_residual_bwd_kernelINS_13Kernel_traitsI13__nv_bfloat16S2_S2_S2_fjLj6144ELj1ELj1ELj8ELj16ENS_18Kernel_traits_baseILj6144ES2_S2_S2_S2_fjLj256EEEEELb0ELb1ELb1EEEvNS_9BwdParamsE:
	.zero		1192


//--------------------- .nv.constant0._ZN10layer_norm31ln_parallel_residual_bwd_kernelINS_13Kernel_traitsI13__nv_bfloat16S2_S2_S2_fjLj6144ELj1ELj1ELj8ELj16ENS_18Kernel_traits_baseILj6144ES2_S2_S2_S2_fjLj256EEEEELb1ELb0ELb0EEEvNS_9BwdParamsE --------------------------
	.section	.nv.constant0._ZN10layer_norm31ln_parallel_residual_bwd_kernelINS_13Kernel_traitsI13__nv_bfloat16S2_S2_S2_fjLj6144ELj1ELj1ELj8ELj16ENS_18Kernel_traits_baseILj6144ES2_S2_S2_S2_fjLj256EEEEELb1ELb0ELb0EEEvNS_9BwdParamsE,"a",@progbits
	.sectionflags	@""
	.align	4
.nv.constant0._ZN10layer_norm31ln_parallel_residual_bwd_kernelINS_13Kernel_traitsI13__nv_bfloat16S2_S2_S2_fjLj6144ELj1ELj1ELj8ELj16ENS_18Kernel_traits_baseILj6144ES2_S2_S2_S2_fjLj256EEEEELb1ELb0ELb0EEEvNS_9BwdParamsE:
	.zero		1192


//--------------------- .nv.constant0._ZN10layer_norm31ln_parallel_residual_bwd_kernelINS_13Kernel_traitsI13__nv_bfloat16S2_S2_S2_fjLj6144ELj1ELj1ELj8ELj16ENS_18Kernel_traits_baseILj6144ES2_S2_S2_S2_fjLj256EEEEELb1ELb0ELb1EEEvNS_9BwdParamsE --------------------------
	.section	.nv.constant0._ZN10layer_norm31ln_parallel_residual_bwd_kernelINS_13Kernel_traitsI13__nv_bfloat16S2_S2_S2_fjLj6144ELj1ELj1ELj8ELj16ENS_18Kernel_traits_baseILj6144ES2_S2_S2_S2_fjLj256EEEEELb1ELb0ELb1EEEvNS_9BwdParamsE,"a",@progbits
	.sectionflags	@""
	.align	4
.nv.constant0._ZN10layer_norm31ln_parallel_residual_bwd_kernelINS_13Kernel_traitsI13__nv_bfloat16S2_S2_S2_fjLj6144ELj1ELj1ELj8ELj16ENS_18Kernel_traits_baseILj6144ES2_S2_S2_S2_fjLj256EEEEELb1ELb0ELb1EEEvNS_9BwdParamsE:
	.zero		1192


//--------------------- .nv.constant0._ZN10layer_norm22ln_bwd_finalize_kernelINS_22Kernel_traits_finalizeILj6144E13__nv_bfloat16S2_S2_S2_fjLb0ELj1024ELj4ENS_18Kernel_traits_baseILj6144ES2_S2_S2_S2_fjLj1024EEEEELb0ELb0EEEvNS_9BwdParamsE --------------------------
	.section	.nv.constant0._ZN10layer_norm22ln_bwd_finalize_kernelINS_22Kernel_traits_finalizeILj6144E13__nv_bfloat16S2_S2_S2_fjLb0ELj1024ELj4ENS_18Kernel_traits_baseILj6144ES2_S2_S2_S2_fjLj1024EEEEELb0ELb0EEEvNS_9BwdParamsE,"a",@progbits
	.sectionflags	@""
	.align	4
.nv.constant0._ZN10layer_norm22ln_bwd_finalize_kernelINS_22Kernel_traits_finalizeILj6144E13__nv_bfloat16S2_S2_S2_fjLb0ELj1024ELj4ENS_18Kernel_traits_baseILj6144ES2_S2_S2_S2_fjLj1024EEEEELb0ELb0EEEvNS_9BwdParamsE:
	.zero		1192


//--------------------- .nv.constant0._ZN10layer_norm40ln_parallel_residual_bwd_finalize_kernelINS_22Kernel_traits_finalizeILj6144E13__nv_bfloat16S2_S2_S2_fjLb0ELj1024ELj4ENS_18Kernel_traits_baseILj6144ES2_S2_S2_S2_fjLj1024EEEEELb0EEEvNS_9BwdParamsE --------------------------
	.section	.nv.constant0._ZN10layer_norm40ln_parallel_residual_bwd_finalize_kernelINS_22Kernel_traits_finalizeILj6144E13__nv_bfloat16S2_S2_S2_fjLb0ELj1024ELj4ENS_18Kernel_traits_baseILj6144ES2_S2_S2_S2_fjLj1024EEEEELb0EEEvNS_9BwdParamsE,"a",@progbits
	.sectionflags	@""
	.align	4
.nv.constant0._ZN10layer_norm40ln_parallel_residual_bwd_finalize_kernelINS_22Kernel_traits_finalizeILj6144E13__nv_bfloat16S2_S2_S2_fjLb0ELj1024ELj4ENS_18Kernel_traits_baseILj6144ES2_S2_S2_S2_fjLj1024EEEEELb0EEEvNS_9BwdParamsE:
	.zero		1192


//--------------------- .nv.constant0._ZN10layer_norm31ln_parallel_residual_bwd_kernelINS_13Kernel_traitsI13__nv_bfloat16S2_S2_S2_fjLj6144ELj1ELj1ELj8ELj16ENS_18Kernel_traits_baseILj6144ES2_S2_S2_S2_fjLj256EEEEELb1ELb1ELb0EEEvNS_9BwdParamsE --------------------------
	.section	.nv.constant0._ZN10layer_norm31ln_parallel_residual_bwd_kernelINS_13Kernel_traitsI13__nv_bfloat16S2_S2_S2_fjLj6144ELj1ELj1ELj8ELj16ENS_18Kernel_traits_baseILj6144ES2_S2_S2_S2_fjLj256EEEEELb1ELb1ELb0EEEvNS_9BwdParamsE,"a",@progbits
	.sectionflags	@""
	.align	4
.nv.constant0._ZN10layer_norm31ln_parallel_residual_bwd_kernelINS_13Kernel_traitsI13__nv_bfloat16S2_S2_S2_fjLj6144ELj1ELj1ELj8ELj16ENS_18Kernel_traits_baseILj6144ES2_S2_S2_S2_fjLj256EEEEELb1ELb1ELb0EEEvNS_9BwdParamsE:
	.zero		1192


//--------------------- .nv.constant0._ZN10layer_norm22ln_bwd_finalize_kernelINS_22Kernel_traits_finalizeILj6144E13__nv_bfloat16S2_S2_S2_fjLb0ELj1024ELj4ENS_18Kernel_traits_baseILj6144ES2_S2_S2_S2_fjLj1024EEEEELb0ELb1EEEvNS_9BwdParamsE --------------------------
	.section	.nv.constant0._ZN10layer_norm22ln_bwd_finalize_kernelINS_22Kernel_traits_finalizeILj6144E13__nv_bfloat16S2_S2_S2_fjLb0ELj1024ELj4ENS_18Kernel_traits_baseILj6144ES2_S2_S2_S2_fjLj1024EEEEELb0ELb1EEEvNS_9BwdParamsE,"a",@progbits
	.sectionflags	@""
	.align	4
.nv.constant0._ZN10layer_norm22ln_bwd_finalize_kernelINS_22Kernel_traits_finalizeILj6144E13__nv_bfloat16S2_S2_S2_fjLb0ELj1024ELj4ENS_18Kernel_traits_baseILj6144ES2_S2_S2_S2_fjLj1024EEEEELb0ELb1EEEvNS_9BwdParamsE:
	.zero		1192


//--------------------- .nv.constant0._ZN10layer_norm40ln_parallel_residual_bwd_finalize_kernelINS_22Kernel_traits_finalizeILj6144E13__nv_bfloat16S2_S2_S2_fjLb0ELj1024ELj4ENS_18Kernel_traits_baseILj6144ES2_S2_S2_S2_fjLj1024EEEEELb1EEEvNS_9BwdParamsE --------------------------
	.section	.nv.constant0._ZN10layer_norm40ln_parallel_residual_bwd_finalize_kernelINS_22Kernel_traits_finalizeILj6144E13__nv_bfloat16S2_S2_S2_fjLb0ELj1024ELj4ENS_18Kernel_traits_baseILj6144ES2_S2_S2_S2_fjLj1024EEEEELb1EEEvNS_9BwdParamsE,"a",@progbits
	.sectionflags	@""
	.align	4
.nv.constant0._ZN10layer_norm40ln_parallel_residual_bwd_finalize_kernelINS_22Kernel_traits_finalizeILj6144E13__nv_bfloat16S2_S2_S2_fjLb0ELj1024ELj4ENS_18Kernel_traits_baseILj6144ES2_S2_S2_S2_fjLj1024EEEEELb1EEEvNS_9BwdParamsE:
	.zero		1192


//--------------------- .nv.constant0._ZN10layer_norm31ln_parallel_residual_bwd_kernelINS_13Kernel_traitsI13__nv_bfloat16S2_S2_S2_fjLj6144ELj1ELj1ELj8ELj16ENS_18Kernel_traits_baseILj6144ES2_S2_S2_S2_fjLj256EEEEELb1ELb1ELb1EEEvNS_9BwdParamsE --------------------------
	.section	.nv.constant0._ZN10layer_norm31ln_parallel_residual_bwd_kernelINS_13Kernel_traitsI13__nv_bfloat16S2_S2_S2_fjLj6144ELj1ELj1ELj8ELj16ENS_18Kernel_traits_baseILj6144ES2_S2_S2_S2_fjLj256EEEEELb1ELb1ELb1EEEvNS_9BwdParamsE,"a",@progbits
	.sectionflags	@""
	.align	4
.nv.constant0._ZN10layer_norm31ln_parallel_residual_bwd_kernelINS_13Kernel_traitsI13__nv_bfloat16S2_S2_S2_fjLj6144ELj1ELj1ELj8ELj16ENS_18Kernel_traits_baseILj6144ES2_S2_S2_S2_fjLj256EEEEELb1ELb1ELb1EEEvNS_9BwdParamsE:
	.zero		1192


//--------------------- .nv.constant0._ZN10layer_norm31ln_parallel_residual_bwd_kernelINS_13Kernel_traitsI6__halfS2_S2_S2_fjLj6144ELj1ELj1ELj8ELj16ENS_18Kernel_traits_baseILj6144ES2_S2_S2_S2_fjLj256EEEEELb0ELb0ELb0EEEvNS_9BwdParamsE --------------------------
	.section	.nv.constant0._ZN10layer_norm31ln_parallel_residual_bwd_kernelINS_13Kernel_traitsI6__halfS2_S2_S2_fjLj6144ELj1ELj1ELj8ELj16ENS_18Kernel_traits_baseILj6144ES2_S2_S2_S2_fjLj256EEEEELb0ELb0ELb0EEEvNS_9BwdParamsE,"a",@progbits
	.sectionflags	@""
	.align	4
.nv.constant0._ZN10layer_norm31ln_parallel_residual_bwd_kernelINS_13Kernel_traitsI6__halfS2_S2_S2_fjLj6144ELj1ELj1ELj8ELj16ENS_18Kernel_traits_baseILj6144ES2_S2_S2_S2_fjLj256EEEEELb0ELb0ELb0EEEvNS_9BwdParamsE:
	.zero		1192


//--------------------- .nv.constant0._ZN10layer_norm31ln_parallel_residual_bwd_kernelINS_13Kernel_traitsI6__halfS2_S2_S2_fjLj6144ELj1ELj1ELj8ELj16ENS_18Kernel_traits_baseILj6144ES2_S2_S2_S2_fjLj256EEEEELb0ELb0ELb1EEEvNS_9BwdParamsE --------------------------
	.section	.nv.constant0._ZN10layer_norm31ln_parallel_residual_bwd_kernelINS_13Kernel_traitsI6__halfS2_S2_S2_fjLj6144ELj1ELj1ELj8ELj16ENS_18Kernel_traits_baseILj6144ES2_S2_S2_S2_fjLj256EEEEELb0ELb0ELb1EEEvNS_9BwdParamsE,"a",@progbits
	.sectionflags	@""
	.align	4
.nv.constant0._ZN10layer_norm31ln_parallel_residual_bwd_kernelINS_13Kernel_traitsI6__halfS2_S2_S2_fjLj6144ELj1ELj1ELj8ELj16ENS_18Kernel_traits_baseILj6144ES2_S2_S2_S2_fjLj256EEEEELb0ELb0ELb1EEEvNS_9BwdParamsE:
	.zero		1192


//--------------------- .nv.constant0._ZN10layer_norm31ln_parallel_residual_bwd_kernelINS_13Kernel_traitsI6__halfS2_S2_S2_fjLj6144ELj1ELj1ELj8ELj16ENS_18Kernel_traits_baseILj6144ES2_S2_S2_S2_fjLj256EEEEELb0ELb1ELb0EEEvNS_9BwdParamsE --------------------------
	.section	.nv.constant0._ZN10layer_norm31ln_parallel_residual_bwd_kernelINS_13Kernel_traitsI6__halfS2_S2_S2_fjLj6144ELj1ELj1ELj8ELj16ENS_18Kernel_traits_baseILj6144ES2_S2_S2_S2_fjLj256EEEEELb0ELb1ELb0EEEvNS_9BwdParamsE,"a",@progbits
	.sectionflags	@""
	.align	4
.nv.constant0._ZN10layer_norm31ln_parallel_residual_bwd_kernelINS_13Kernel_traitsI6__halfS2_S2_S2_fjLj6144ELj1ELj1ELj8ELj16ENS_18Kernel_traits_baseILj6144ES2_S2_S2_S2_fjLj256EEEEELb0ELb1ELb0EEEvNS_9BwdParamsE:
	.zero		1192


//--------------------- .nv.constant0._ZN10layer_norm31ln_parallel_residual_bwd_kernelINS_13Kernel_traitsI6__halfS2_S2_S2_fjLj6144ELj1ELj1ELj8ELj16ENS_18Kernel_traits_baseILj6144ES2_S2_S2_S2_fjLj256EEEEELb0ELb1ELb1EEEvNS_9BwdParamsE --------------------------
	.section	.nv.constant0._ZN10layer_norm31ln_parallel_residual_bwd_kernelINS_13Kernel_traitsI6__halfS2_S2_S2_fjLj6144ELj1ELj1ELj8ELj16ENS_18Kernel_traits_baseILj6144ES2_S2_S2_S2_fjLj256EEEEELb0ELb1ELb1EEEvNS_9BwdParamsE,"a",@progbits
	.sectionflags	@""
	.align	4
.nv.constant0._ZN10layer_norm31ln_parallel_residual_bwd_kernelINS_13Kernel_traitsI6__halfS2_S2_S2_fjLj6144ELj1ELj1ELj8ELj16ENS_18Kernel_traits_baseILj6144ES2_S2_S2_S2_fjLj256EEEEELb0ELb1ELb1EEEvNS_9BwdParamsE:
	.zero		1192


//--------------------- .nv.constant0._ZN10layer_norm31ln_parallel_residual_bwd_kernelINS_13Kernel_traitsI6__halfS2_S2_S2_fjLj6144ELj1ELj1ELj8ELj16ENS_18Kernel_traits_baseILj6144ES2_S2_S2_S2_fjLj256EEEEELb1ELb0ELb0EEEvNS_9BwdParamsE --------------------------
	.section	.nv.constant0._ZN10layer_norm31ln_parallel_residual_bwd_kernelINS_13Kernel_traitsI6__halfS2_S2_S2_fjLj6144ELj1ELj1ELj8ELj16ENS_18Kernel_traits_baseILj6144ES2_S2_S2_S2_fjLj256EEEEELb1ELb0ELb0EEEvNS_9BwdParamsE,"a",@progbits
	.sectionflags	@""
	.align	4
.nv.constant0._ZN10layer_norm31ln_parallel_residual_bwd_kernelINS_13Kernel_traitsI6__halfS2_S2_S2_fjLj6144ELj1ELj1ELj8ELj16ENS_18Kernel_traits_baseILj6144ES2_S2_S2_S2_fjLj256EEEEELb1ELb0ELb0EEEvNS_9BwdParamsE:
	.zero		1192


//--------------------- .nv.constant0._ZN10layer_norm31ln_parallel_residual_bwd_kernelINS_13Kernel_traitsI6__halfS2_S2_S2_fjLj6144ELj1ELj1ELj8ELj16ENS_18Kernel_traits_baseILj6144ES2_S2_S2_S2_fjLj256EEEEELb1ELb0ELb1EEEvNS_9BwdParamsE --------------------------
	.section	.nv.constant0._ZN10layer_norm31ln_parallel_residual_bwd_kernelINS_13Kernel_traitsI6__halfS2_S2_S2_fjLj6144ELj1ELj1ELj8ELj16ENS_18Kernel_traits_baseILj6144ES2_S2_S2_S2_fjLj256EEEEELb1ELb0ELb1EEEvNS_9BwdParamsE,"a",@progbits
	.sectionflags	@""
	.align	4
.nv.constant0._ZN10layer_norm31ln_parallel_residual_bwd_kernelINS_13Kernel_traitsI6__halfS2_S2_S2_fjLj6144ELj1ELj1ELj8ELj16ENS_18Kernel_traits_baseILj6144ES2_S2_S2_S2_fjLj256EEEEELb1ELb0ELb1EEEvNS_9BwdParamsE:
	.zero		1192


//--------------------- .nv.constant0._ZN10layer_norm22ln_bwd_finalize_kernelINS_22Kernel_traits_finalizeILj6144E6__halfS2_S2_S2_fjLb0ELj1024ELj4ENS_18Kernel_traits_baseILj6144ES2_S2_S2_S2_fjLj1024EEEEELb0ELb0EEEvNS_9BwdParamsE --------------------------
	.section	.nv.constant0._ZN10layer_norm22ln_bwd_finalize_kernelINS_22Kernel_traits_finalizeILj6144E6__halfS2_S2_S2_fjLb0ELj1024ELj4ENS_18Kernel_traits_baseILj6144ES2_S2_S2_S2_fjLj1024EEEEELb0ELb0EEEvNS_9BwdParamsE,"a",@progbits
	.sectionflags	@""
	.align	4
.nv.constant0._ZN10layer_norm22ln_bwd_finalize_kernelINS_22Kernel_traits_finalizeILj6144E6__halfS2_S2_S2_fjLb0ELj1024ELj4ENS_18Kernel_traits_baseILj6144ES2_S2_S2_S2_fjLj1024EEEEELb0ELb0EEEvNS_9BwdParamsE:
	.zero		1192


//--------------------- .nv.constant0._ZN10layer_norm40ln_parallel_residual_bwd_finalize_kernelINS_22Kernel_traits_finalizeILj6144E6__halfS2_S2_S2_fjLb0ELj1024ELj4ENS_18Kernel_traits_baseILj6144ES2_S2_S2_S2_fjLj1024EEEEELb0EEEvNS_9BwdParamsE --------------------------
	.section	.nv.constant0._ZN10layer_norm40ln_parallel_residual_bwd_finalize_kernelINS_22Kernel_traits_finalizeILj6144E6__halfS2_S2_S2_fjLb0ELj1024ELj4ENS_18Kernel_traits_baseILj6144ES2_S2_S2_S2_fjLj1024EEEEELb0EEEvNS_9BwdParamsE,"a",@progbits
	.sectionflags	@""
	.align	4
.nv.constant0._ZN10layer_norm40ln_parallel_residual_bwd_finalize_kernelINS_22Kernel_traits_finalizeILj6144E6__halfS2_S2_S2_fjLb0ELj1024ELj4ENS_18Kernel_traits_baseILj6144ES2_S2_S2_S2_fjLj1024EEEEELb0EEEvNS_9BwdParamsE:
	.zero		1192


//--------------------- .nv.constant0._ZN10layer_norm31ln_parallel_residual_bwd_kernelINS_13Kernel_traitsI6__halfS2_S2_S2_fjLj6144ELj1ELj1ELj8ELj16ENS_18Kernel_traits_baseILj6144ES2_S2_S2_S2_fjLj256EEEEELb1ELb1ELb0EEEvNS_9BwdParamsE --------------------------
	.section	.nv.constant0._ZN10layer_norm31ln_parallel_residual_bwd_kernelINS_13Kernel_traitsI6__halfS2_S2_S2_fjLj6144ELj1ELj1ELj8ELj16ENS_18Kernel_traits_baseILj6144ES2_S2_S2_S2_fjLj256EEEEELb1ELb1ELb0EEEvNS_9BwdParamsE,"a",@progbits
	.sectionflags	@""
	.align	4
.nv.constant0._ZN10layer_norm31ln_parallel_residual_bwd_kernelINS_13Kernel_traitsI6__halfS2_S2_S2_fjLj6144ELj1ELj1ELj8ELj16ENS_18Kernel_traits_baseILj6144ES2_S2_S2_S2_fjLj256EEEEELb1ELb1ELb0EEEvNS_9BwdParamsE:
	.zero		1192


//--------------------- .nv.constant0._ZN10layer_norm22ln_bwd_finalize_kernelINS_22Kernel_traits_finalizeILj6144E6__halfS2_S2_S2_fjLb0ELj1024ELj4ENS_18Kernel_traits_baseILj6144ES2_S2_S2_S2_fjLj1024EEEEELb0ELb1EEEvNS_9BwdParamsE --------------------------
	.section	.nv.constant0._ZN10layer_norm22ln_bwd_finalize_kernelINS_22Kernel_traits_finalizeILj6144E6__halfS2_S2_S2_fjLb0ELj1024ELj4ENS_18Kernel_traits_baseILj6144ES2_S2_S2_S2_fjLj1024EEEEELb0ELb1EEEvNS_9BwdParamsE,"a",@progbits
	.sectionflags	@""
	.align	4
.nv.constant0._ZN10layer_norm22ln_bwd_finalize_kernelINS_22Kernel_traits_finalizeILj6144E6__halfS2_S2_S2_fjLb0ELj1024ELj4ENS_18Kernel_traits_baseILj6144ES2_S2_S2_S2_fjLj1024EEEEELb0ELb1EEEvNS_9BwdParamsE:
	.zero		1192


//--------------------- .nv.constant0._ZN10layer_norm40ln_parallel_residual_bwd_finalize_kernelINS_22Kernel_traits_finalizeILj6144E6__halfS2_S2_S2_fjLb0ELj1024ELj4ENS_18Kernel_traits_baseILj6144ES2_S2_S2_S2_fjLj1024EEEEELb1EEEvNS_9BwdParamsE --------------------------
	.section	.nv.constant0._ZN10layer_norm40ln_parallel_residual_bwd_finalize_kernelINS_22Kernel_traits_finalizeILj6144E6__halfS2_S2_S2_fjLb0ELj1024ELj4ENS_18Kernel_traits_baseILj6144ES2_S2_S2_S2_fjLj1024EEEEELb1EEEvNS_9BwdParamsE,"a",@progbits
	.sectionflags	@""
	.align	4
.nv.constant0._ZN10layer_norm40ln_parallel_residual_bwd_finalize_kernelINS_22Kernel_traits_finalizeILj6144E6__halfS2_S2_S2_fjLb0ELj1024ELj4ENS_18Kernel_traits_baseILj6144ES2_S2_S2_S2_fjLj1024EEEEELb1EEEvNS_9BwdParamsE:
	.zero		1192


//--------------------- .nv.constant0._ZN10layer_norm31ln_parallel_residual_bwd_kernelINS_13Kernel_traitsI6__halfS2_S2_S2_fjLj6144ELj1ELj1ELj8ELj16ENS_18Kernel_traits_baseILj6144ES2_S2_S2_S2_fjLj256EEEEELb1ELb1ELb1EEEvNS_9BwdParamsE --------------------------
	.section	.nv.constant0._ZN10layer_norm31ln_parallel_residual_bwd_kernelINS_13Kernel_traitsI6__halfS2_S2_S2_fjLj6144ELj1ELj1ELj8ELj16ENS_18Kernel_traits_baseILj6144ES2_S2_S2_S2_fjLj256EEEEELb1ELb1ELb1EEEvNS_9BwdParamsE,"a",@progbits
	.sectionflags	@""
	.align	4
.nv.constant0._ZN10layer_norm31ln_parallel_residual_bwd_kernelINS_13Kernel_traitsI6__halfS2_S2_S2_fjLj6144ELj1ELj1ELj8ELj16ENS_18Kernel_traits_baseILj6144ES2_S2_S2_S2_fjLj256EEEEELb1ELb1ELb1EEEvNS_9BwdParamsE:
	.zero		1192


//--------------------- .nv.constant0._ZN10layer_norm31ln_parallel_residual_bwd_kernelINS_13Kernel_traitsIf13__nv_bfloat16S2_S2_fjLj6144ELj1ELj1ELj8ELj16ENS_18Kernel_traits_baseILj6144EfS2_S2_S2_fjLj256EEEEELb0ELb0ELb0EEEvNS_9BwdParamsE --------------------------
	.section	.nv.constant0._ZN10layer_norm31ln_parallel_residual_bwd_kernelINS_13Kernel_traitsIf13__nv_bfloat16S2_S2_fjLj6144ELj1ELj1ELj8ELj16ENS_18Kernel_traits_baseILj6144EfS2_S2_S2_fjLj256EEEEELb0ELb0ELb0EEEvNS_9BwdParamsE,"a",@progbits
	.sectionflags	@""
	.align	4
.nv.constant0._ZN10layer_norm31ln_parallel_residual_bwd_kernelINS_13Kernel_traitsIf13__nv_bfloat16S2_S2_fjLj6144ELj1ELj1ELj8ELj16ENS_18Kernel_traits_baseILj6144EfS2_S2_S2_fjLj256EEEEELb0ELb0ELb0EEEvNS_9BwdParamsE:
	.zero		1192


//--------------------- .nv.constant0._ZN10layer_norm31ln_parallel_residual_bwd_kernelINS_13Kernel_traitsIf13__nv_bfloat16S2_S2_fjLj6144ELj1ELj1ELj8ELj16ENS_18Kernel_traits_baseILj6144EfS2_S2_S2_fjLj256EEEEELb0ELb0ELb1EEEvNS_9BwdParamsE --------------------------
	.section	.nv.constant0._ZN10layer_norm31ln_parallel_residual_bwd_kernelINS_13Kernel_traitsIf13__nv_bfloat16S2_S2_fjLj6144ELj1ELj1ELj8ELj16ENS_18Kernel_traits_baseILj6144EfS2_S2_S2_fjLj256EEEEELb0ELb0ELb1EEEvNS_9BwdParamsE,"a",@progbits
	.sectionflags	@""
	.align	4
.nv.constant0._ZN10layer_norm31ln_parallel_residual_bwd_kernelINS_13Kernel_traitsIf13__nv_bfloat16S2_S2_fjLj6144ELj1ELj1ELj8ELj16ENS_18Kernel_traits_baseILj6144EfS2_S2_S2_fjLj256EEEEELb0ELb0ELb1EEEvNS_9BwdParamsE:
	.zero		1192


//--------------------- .nv.constant0._ZN10layer_norm31ln_parallel_residual_bwd_kernelINS_13Kernel_traitsIf13__nv_bfloat16S2_S2_fjLj6144ELj1ELj1ELj8ELj16ENS_18Kernel_traits_baseILj6144EfS2_S2_S2_fjLj256EEEEELb0ELb1ELb0EEEvNS_9BwdParamsE --------------------------
	.section	.nv.constant0._ZN10layer_norm31ln_parallel_residual_bwd_kernelINS_13Kernel_traitsIf13__nv_bfloat16S2_S2_fjLj6144ELj1ELj1ELj8ELj16ENS_18Kernel_traits_baseILj6144EfS2_S2_S2_fjLj256EEEEELb0ELb1ELb0EEEvNS_9BwdParamsE,"a",@progbits
	.sectionflags	@""
	.align	4
.nv.constant0._ZN10layer_norm31ln_parallel_residual_bwd_kernelINS_13Kernel_traitsIf13__nv_bfloat16S2_S2_fjLj6144ELj1ELj1ELj8ELj16ENS_18Kernel_traits_baseILj6144EfS2_S2_S2_fjLj256EEEEELb0ELb1ELb0EEEvNS_9BwdParamsE:
	.zero		1192


//--------------------- .nv.constant0._ZN10layer_norm31ln_parallel_residual_bwd_kernelINS_13Kernel_traitsIf13__nv_bfloat16S2_S2_fjLj6144ELj1ELj1ELj8ELj16ENS_18Kernel_traits_baseILj6144EfS2_S2_S2_fjLj256EEEEELb0ELb1ELb1EEEvNS_9BwdParamsE --------------------------
	.section	.nv.constant0._ZN10layer_norm31ln_parallel_residual_bwd_kernelINS_13Kernel_traitsIf13__nv_bfloat16S2_S2_fjLj6144ELj1ELj1ELj8ELj16ENS_18Kernel_traits_baseILj6144EfS2_S2_S2_fjLj256EEEEELb0ELb1ELb1EEEvNS_9BwdParamsE,"a",@progbits
	.sectionflags	@""
	.align	4
.nv.constant0._ZN10layer_norm31ln_parallel_residual_bwd_kernelINS_13Kernel_traitsIf13__nv_bfloat16S2_S2_fjLj6144ELj1ELj1ELj8ELj16ENS_18Kernel_traits_baseILj6144EfS2_S2_S2_fjLj256EEEEELb0ELb1ELb1EEEvNS_9BwdParamsE:
	.zero		1192


//--------------------- .nv.constant0._ZN10layer_norm31ln_parallel_residual_bwd_kernelINS_13Kernel_traitsIf13__nv_bfloat16S2_S2_fjLj6144ELj1ELj1ELj8ELj16ENS_18Kernel_traits_baseILj6144EfS2_S2_S2_fjLj256EEEEELb1ELb0ELb0EEEvNS_9BwdParamsE --------------------------
	.section	.nv.constant0._ZN10layer_norm31ln_parallel_residual_bwd_kernelINS_13Kernel_traitsIf13__nv_bfloat16S2_S2_fjLj6144ELj1ELj1ELj8ELj16ENS_18Kernel_traits_baseILj6144EfS2_S2_S2_fjLj256EEEEELb1ELb0ELb0EEEvNS_9BwdParamsE,"a",@progbits
	.sectionflags	@""
	.align	4
.nv.constant0._ZN10layer_norm31ln_parallel_residual_bwd_kernelINS_13Kernel_traitsIf13__nv_bfloat16S2_S2_fjLj6144ELj1ELj1ELj8ELj16ENS_18Kernel_traits_baseILj6144EfS2_S2_S2_fjLj256EEEEELb1ELb0ELb0EEEvNS_9BwdParamsE:
	.zero		1192


//--------------------- .nv.constant0._ZN10layer_norm31ln_parallel_residual_bwd_kernelINS_13Kernel_traitsIf13__nv_bfloat16S2_S2_fjLj6144ELj1ELj1ELj8ELj16ENS_18Kernel_traits_baseILj6144EfS2_S2_S2_fjLj256EEEEELb1ELb0ELb1EEEvNS_9BwdParamsE --------------------------
	.section	.nv.constant0._ZN10layer_norm31ln_parallel_residual_bwd_kernelINS_13Kernel_traitsIf13__nv_bfloat16S2_S2_fjLj6144ELj1ELj1ELj8ELj16ENS_18Kernel_traits_baseILj6144EfS2_S2_S2_fjLj256EEEEELb1ELb0ELb1EEEvNS_9BwdParamsE,"a",@progbits
	.sectionflags	@""
	.align	4
.nv.constant0._ZN10layer_norm31ln_parallel_residual_bwd_kernelINS_13Kernel_traitsIf13__nv_bfloat16S2_S2_fjLj6144ELj1ELj1ELj8ELj16ENS_18Kernel_traits_baseILj6144EfS2_S2_S2_fjLj256EEEEELb1ELb0ELb1EEEvNS_9BwdParamsE:
	.zero		1192


//--------------------- .nv.constant0._ZN10layer_norm22ln_bwd_finalize_kernelINS_22Kernel_traits_finalizeILj6144Ef13__nv_bfloat16S2_S2_fjLb0ELj1024ELj4ENS_18Kernel_traits_baseILj6144EfS2_S2_S2_fjLj1024EEEEELb0ELb0EEEvNS_9BwdParamsE --------------------------
	.section	.nv.constant0._ZN10layer_norm22ln_bwd_finalize_kernelINS_22Kernel_traits_finalizeILj6144Ef13__nv_bfloat16S2_S2_fjLb0ELj1024ELj4ENS_18Kernel_traits_baseILj6144EfS2_S2_S2_fjLj1024EEEEELb0ELb0EEEvNS_9BwdParamsE,"a",@progbits
	.sectionflags	@""
	.align	4
.nv.constant0._ZN10layer_norm22ln_bwd_finalize_kernelINS_22Kernel_traits_finalizeILj6144Ef13__nv_bfloat16S2_S2_fjLb0ELj1024ELj4ENS_18Kernel_traits_baseILj6144EfS2_S2_S2_fjLj1024EEEEELb0ELb0EEEvNS_9BwdParamsE:
	.zero		1192


//--------------------- .nv.constant0._ZN10layer_norm40ln_parallel_residual_bwd_finalize_kernelINS_22Kernel_traits_finalizeILj6144Ef13__nv_bfloat16S2_S2_fjLb0ELj1024ELj4ENS_18Kernel_traits_baseILj6144EfS2_S2_S2_fjLj1024EEEEELb0EEEvNS_9BwdParamsE --------------------------
	.section	.nv.constant0._ZN10layer_norm40ln_parallel_residual_bwd_finalize_kernelINS_22Kernel_traits_finalizeILj6144Ef13__nv_bfloat16S2_S2_fjLb0ELj1024ELj4ENS_18Kernel_traits_baseILj6144EfS2_S2_S2_fjLj1024EEEEELb0EEEvNS_9BwdParamsE,"a",@progbits
	.sectionflags	@""
	.align	4
.nv.constant0._ZN10layer_norm40ln_parallel_residual_bwd_finalize_kernelINS_22Kernel_traits_finalizeILj6144Ef13__nv_bfloat16S2_S2_fjLb0ELj1024ELj4ENS_18Kernel_traits_baseILj6144EfS2_S2_S2_fjLj1024EEEEELb0EEEvNS_9BwdParamsE:
	.zero		1192


//--------------------- .nv.constant0._ZN10layer_norm31ln_parallel_residual_bwd_kernelINS_13Kernel_traitsIf13__nv_bfloat16S2_S2_fjLj6144ELj1ELj1ELj8ELj16ENS_18Kernel_traits_baseILj6144EfS2_S2_S2_fjLj256EEEEELb1ELb1ELb0EEEvNS_9BwdParamsE --------------------------
	.section	.nv.constant0._ZN10layer_norm31ln_parallel_residual_bwd_kernelINS_13Kernel_traitsIf13__nv_bfloat16S2_S2_fjLj6144ELj1ELj1ELj8ELj16ENS_18Kernel_traits_baseILj6144EfS2_S2_S2_fjLj256EEEEELb1ELb1ELb0EEEvNS_9BwdParamsE,"a",@progbits
	.sectionflags	@""
	.align	4
.nv.constant0._ZN10layer_norm31ln_parallel_residual_bwd_kernelINS_13Kernel_traitsIf13__nv_bfloat16S2_S2_fjLj6144ELj1ELj1ELj8ELj16ENS_18Kernel_traits_baseILj6144EfS2_S2_S2_fjLj256EEEEELb1ELb1ELb0EEEvNS_9BwdParamsE:
	.zero		1192


//--------------------- .nv.constant0._ZN10layer_norm22ln_bwd_finalize_kernelINS_22Kernel_traits_finalizeILj6144Ef13__nv_bfloat16S2_S2_fjLb0ELj1024ELj4ENS_18Kernel_traits_baseILj6144EfS2_S2_S2_fjLj1024EEEEELb0ELb1EEEvNS_9BwdParamsE --------------------------
	.section	.nv.constant0._ZN10layer_norm22ln_bwd_finalize_kernelINS_22Kernel_traits_finalizeILj6144Ef13__nv_bfloat16S2_S2_fjLb0ELj1024ELj4ENS_18Kernel_traits_baseILj6144EfS2_S2_S2_fjLj1024EEEEELb0ELb1EEEvNS_9BwdParamsE,"a",@progbits
	.sectionflags	@""
	.align	4
.nv.constant0._ZN10layer_norm22ln_bwd_finalize_kernelINS_22Kernel_traits_finalizeILj6144Ef13__nv_bfloat16S2_S2_fjLb0ELj1024ELj4ENS_18Kernel_traits_baseILj6144EfS2_S2_S2_fjLj1024EEEEELb0ELb1EEEvNS_9BwdParamsE:
	.zero		1192


//--------------------- .nv.constant0._ZN10layer_norm40ln_parallel_residual_bwd_finalize_kernelINS_22Kernel_traits_finalizeILj6144Ef13__nv_bfloat16S2_S2_fjLb0ELj1024ELj4ENS_18Kernel_traits_baseILj6144EfS2_S2_S2_fjLj1024EEEEELb1EEEvNS_9BwdParamsE --------------------------
	.section	.nv.constant0._ZN10layer_norm40ln_parallel_residual_bwd_finalize_kernelINS_22Kernel_traits_finalizeILj6144Ef13__nv_bfloat16S2_S2_fjLb0ELj1024ELj4ENS_18Kernel_traits_baseILj6144EfS2_S2_S2_fjLj1024EEEEELb1EEEvNS_9BwdParamsE,"a",@progbits
	.sectionflags	@""
	.align	4
.nv.constant0._ZN10layer_norm40ln_parallel_residual_bwd_finalize_kernelINS_22Kernel_traits_finalizeILj6144Ef13__nv_bfloat16S2_S2_fjLb0ELj1024ELj4ENS_18Kernel_traits_baseILj6144EfS2_S2_S2_fjLj1024EEEEELb1EEEvNS_9BwdParamsE:
	.zero		1192


//--------------------- .nv.constant0._ZN10layer_norm31ln_parallel_residual_bwd_kernelINS_13Kernel_traitsIf13__nv_bfloat16S2_S2_fjLj6144ELj1ELj1ELj8ELj16ENS_18Kernel_traits_baseILj6144EfS2_S2_S2_fjLj256EEEEELb1ELb1ELb1EEEvNS_9BwdParamsE --------------------------
	.section	.nv.constant0._ZN10layer_norm31ln_parallel_residual_bwd_kernelINS_13Kernel_traitsIf13__nv_bfloat16S2_S2_fjLj6144ELj1ELj1ELj8ELj16ENS_18Kernel_traits_baseILj6144EfS2_S2_S2_fjLj256EEEEELb1ELb1ELb1EEEvNS_9BwdParamsE,"a",@progbits
	.sectionflags	@""
	.align	4
.nv.constant0._ZN10layer_norm31ln_parallel_residual_bwd_kernelINS_13Kernel_traitsIf13__nv_bfloat16S2_S2_fjLj6144ELj1ELj1ELj8ELj16ENS_18Kernel_traits_baseILj6144EfS2_S2_S2_fjLj256EEEEELb1ELb1ELb1EEEvNS_9BwdParamsE:
	.zero		1192


//--------------------- .nv.constant0._ZN10layer_norm31ln_parallel_residual_bwd_kernelINS_13Kernel_traitsI13__nv_bfloat16S2_fS2_fjLj6144ELj1ELj1ELj8ELj16ENS_18Kernel_traits_baseILj6144ES2_S2_fS2_fjLj256EEEEELb0ELb0ELb0EEEvNS_9BwdParamsE --------------------------
	.section	.nv.constant0._ZN10layer_norm31ln_parallel_residual_bwd_kernelINS_13Kernel_traitsI13__nv_bfloat16S2_fS2_fjLj6144ELj1ELj1ELj8ELj16ENS_18Kernel_traits_baseILj6144ES2_S2_fS2_fjLj256EEEEELb0ELb0ELb0EEEvNS_9BwdParamsE,"a",@progbits
	.sectionflags	@""
	.align	4
.nv.constant0._ZN10layer_norm31ln_parallel_residual_bwd_kernelINS_13Kernel_traitsI13__nv_bfloat16S2_fS2_fjLj6144ELj1ELj1ELj8ELj16ENS_18Kernel_traits_baseILj6144ES2_S2_fS2_fjLj256EEEEELb0ELb0ELb0EEEvNS_9BwdParamsE:
	.zero		1192


//--------------------- .nv.constant0._ZN10layer_norm31ln_parallel_residual_bwd_kernelINS_13Kernel_traitsI13__nv_bfloat16S2_fS2_fjLj6144ELj1ELj1ELj8ELj16ENS_18Kernel_traits_baseILj6144ES2_S2_fS2_fjLj256EEEEELb0ELb0ELb1EEEvNS_9BwdParamsE --------------------------
	.section	.nv.constant0._ZN10layer_norm31ln_parallel_residual_bwd_kernelINS_13Kernel_traitsI13__nv_bfloat16S2_fS2_fjLj6144ELj1ELj1ELj8ELj16ENS_18Kernel_traits_baseILj6144ES2_S2_fS2_fjLj256EEEEELb0ELb0ELb1EEEvNS_9BwdParamsE,"a",@progbits
	.sectionflags	@""
	.align	4
.nv.constant0._ZN10layer_norm31ln_parallel_residual_bwd_kernelINS_13Kernel_traitsI13__nv_bfloat16S2_fS2_fjLj6144ELj1ELj1ELj8ELj16ENS_18Kernel_traits_baseILj6144ES2_S2_fS2_fjLj256EEEEELb0ELb0ELb1EEEvNS_9BwdParamsE:
	.zero		1192


//--------------------- .nv.constant0._ZN10layer_norm31ln_parallel_residual_bwd_kernelINS_13Kernel_traitsI13__nv_bfloat16S2_fS2_fjLj6144ELj1ELj1ELj8ELj16ENS_18Kernel_traits_baseILj6144ES2_S2_fS2_fjLj256EEEEELb0ELb1ELb0EEEvNS_9BwdParamsE --------------------------
	.section	.nv.constant0._ZN10layer_norm31ln_parallel_residual_bwd_kernelINS_13Kernel_traitsI13__nv_bfloat16S2_fS2_fjLj6144ELj1ELj1ELj8ELj16ENS_18Kernel_traits_baseILj6144ES2_S2_fS2_fjLj256EEEEELb0ELb1ELb0EEEvNS_9BwdParamsE,"a",@progbits
	.sectionflags	@""
	.align	4
.nv.constant0._ZN10layer_norm31ln_parallel_residual_bwd_kernelINS_13Kernel_traitsI13__nv_bfloat16S2_fS2_fjLj6144ELj1ELj1ELj8ELj16ENS_18Kernel_traits_baseILj6144ES2_S2_fS2_fjLj256EEEEELb0ELb1ELb0EEEvNS_9BwdParamsE:
	.zero		1192


//--------------------- .nv.constant0._ZN10layer_norm31ln_parallel_residual_bwd_kernelINS_13Kernel_traitsI13__nv_bfloat16S2_fS2_fjLj6144ELj1ELj1ELj8ELj16ENS_18Kernel_traits_baseILj6144ES2_S2_fS2_fjLj256EEEEELb0ELb1ELb1EEEvNS_9BwdParamsE --------------------------
	.section	.nv.constant0._ZN10layer_norm31ln_parallel_residual_bwd_kernelINS_13Kernel_traitsI13__nv_bfloat16S2_fS2_fjLj6144ELj1ELj1ELj8ELj16ENS_18Kernel_traits_baseILj6144ES2_S2_fS2_fjLj256EEEEELb0ELb1ELb1EEEvNS_9BwdParamsE,"a",@progbits
	.sectionflags	@""
	.align	4
.nv.constant0._ZN10layer_norm31ln_parallel_residual_bwd_kernelINS_13Kernel_traitsI13__nv_bfloat16S2_fS2_fjLj6144ELj1ELj1ELj8ELj16ENS_18Kernel_traits_baseILj6144ES2_S2_fS2_fjLj256EEEEELb0ELb1ELb1EEEvNS_9BwdParamsE:
	.zero		1192


//--------------------- .nv.constant0._ZN10layer_norm31ln_parallel_residual_bwd_kernelINS_13Kernel_traitsI13__nv_bfloat16S2_fS2_fjLj6144ELj1ELj1ELj8ELj16ENS_18Kernel_traits_baseILj6144ES2_S2_fS2_fjLj256EEEEELb1ELb0ELb0EEEvNS_9BwdParamsE --------------------------
	.section	.nv.constant0._ZN10layer_norm31ln_parallel_residual_bwd_kernelINS_13Kernel_traitsI13__nv_bfloat16S2_fS2_fjLj6144ELj1ELj1ELj8ELj16ENS_18Kernel_traits_baseILj6144ES2_S2_fS2_fjLj256EEEEELb1ELb0ELb0EEEvNS_9BwdParamsE,"a",@progbits
	.sectionflags	@""
	.align	4
.nv.constant0._ZN10layer_norm31ln_parallel_residual_bwd_kernelINS_13Kernel_traitsI13__nv_bfloat16S2_fS2_fjLj6144ELj1ELj1ELj8ELj16ENS_18Kernel_traits_baseILj6144ES2_S2_fS2_fjLj256EEEEELb1ELb0ELb0EEEvNS_9BwdParamsE:
	.zero		1192


//--------------------- .nv.constant0._ZN10layer_norm31ln_parallel_residual_bwd_kernelINS_13Kernel_traitsI13__nv_bfloat16S2_fS2_fjLj6144ELj1ELj1ELj8ELj16ENS_18Kernel_traits_baseILj6144ES2_S2_fS2_fjLj256EEEEELb1ELb0ELb1EEEvNS_9BwdParamsE --------------------------
	.section	.nv.constant0._ZN10layer_norm31ln_parallel_residual_bwd_kernelINS_13Kernel_traitsI13__nv_bfloat16S2_fS2_fjLj6144ELj1ELj1ELj8ELj16ENS_18Kernel_traits_baseILj6144ES2_S2_fS2_fjLj256EEEEELb1ELb0ELb1EEEvNS_9BwdParamsE,"a",@progbits
	.sectionflags	@""
	.align	4
.nv.constant0._ZN10layer_norm31ln_parallel_residual_bwd_kernelINS_13Kernel_traitsI13__nv_bfloat16S2_fS2_fjLj6144ELj1ELj1ELj8ELj16ENS_18Kernel_traits_baseILj6144ES2_S2_fS2_fjLj256EEEEELb1ELb0ELb1EEEvNS_9BwdParamsE:
	.zero		1192


//--------------------- .nv.constant0._ZN10layer_norm22ln_bwd_finalize_kernelINS_22Kernel_traits_finalizeILj6144E13__nv_bfloat16S2_fS2_fjLb0ELj1024ELj4ENS_18Kernel_traits_baseILj6144ES2_S2_fS2_fjLj1024EEEEELb0ELb0EEEvNS_9BwdParamsE --------------------------
	.section	.nv.constant0._ZN10layer_norm22ln_bwd_finalize_kernelINS_22Kernel_traits_finalizeILj6144E13__nv_bfloat16S2_fS2_fjLb0ELj1024ELj4ENS_18Kernel_traits_baseILj6144ES2_S2_fS2_fjLj1024EEEEELb0ELb0EEEvNS_9BwdParamsE,"a",@progbits
	.sectionflags	@""
	.align	4
.nv.constant0._ZN10layer_norm22ln_bwd_finalize_kernelINS_22Kernel_traits_finalizeILj6144E13__nv_bfloat16S2_fS2_fjLb0ELj1024ELj4ENS_18Kernel_traits_baseILj6144ES2_S2_fS2_fjLj1024EEEEELb0ELb0EEEvNS_9BwdParamsE:
	.zero		1192


//--------------------- .nv.constant0._ZN10layer_norm40ln_parallel_residual_bwd_finalize_kernelINS_22Kernel_traits_finalizeILj6144E13__nv_bfloat16S2_fS2_fjLb0ELj1024ELj4ENS_18Kernel_traits_baseILj6144ES2_S2_fS2_fjLj1024EEEEELb0EEEvNS_9BwdParamsE --------------------------
	.section	.nv.constant0._ZN10layer_norm40ln_parallel_residual_bwd_finalize_kernelINS_22Kernel_traits_finalizeILj6144E13__nv_bfloat16S2_fS2_fjLb0ELj1024ELj4ENS_18Kernel_traits_baseILj6144ES2_S2_fS2_fjLj1024EEEEELb0EEEvNS_9BwdParamsE,"a",@progbits
	.sectionflags	@""
	.align	4
.nv.constant0._ZN10layer_norm40ln_parallel_residual_bwd_finalize_kernelINS_22Kernel_traits_finalizeILj6144E13__nv_bfloat16S2_fS2_fjLb0ELj1024ELj4ENS_18Kernel_traits_baseILj6144ES2_S2_fS2_fjLj1024EEEEELb0EEEvNS_9BwdParamsE:
	.zero		1192


//--------------------- .nv.constant0._ZN10layer_norm31ln_parallel_residual_bwd_kernelINS_13Kernel_traitsI13__nv_bfloat16S2_fS2_fjLj6144ELj1ELj1ELj8ELj16ENS_18Kernel_traits_baseILj6144ES2_S2_fS2_fjLj256EEEEELb1ELb1ELb0EEEvNS_9BwdParamsE --------------------------
	.section	.nv.constant0._ZN10layer_norm31ln_parallel_residual_bwd_kernelINS_13Kernel_traitsI13__nv_bfloat16S2_fS2_fjLj6144ELj1ELj1ELj8ELj16ENS_18Kernel_traits_baseILj6144ES2_S2_fS2_fjLj256EEEEELb1ELb1ELb0EEEvNS_9BwdParamsE,"a",@progbits
	.sectionflags	@""
	.align	4
.nv.constant0._ZN10layer_norm31ln_parallel_residual_bwd_kernelINS_13Kernel_traitsI13__nv_bfloat16S2_fS2_fjLj6144ELj1ELj1ELj8ELj16ENS_18Kernel_traits_baseILj6144ES2_S2_fS2_fjLj256EEEEELb1ELb1ELb0EEEvNS_9BwdParamsE:
	.zero		1192


//--------------------- .nv.constant0._ZN10layer_norm22ln_bwd_finalize_kernelINS_22Kernel_traits_finalizeILj6144E13__nv_bfloat16S2_fS2_fjLb0ELj1024ELj4ENS_18Kernel_traits_baseILj6144ES2_S2_fS2_fjLj1024EEEEELb0ELb1EEEvNS_9BwdParamsE --------------------------
	.section	.nv.constant0._ZN10layer_norm22ln_bwd_finalize_kernelINS_22Kernel_traits_finalizeILj6144E13__nv_bfloat16S2_fS2_fjLb0ELj1024ELj4ENS_18Kernel_traits_baseILj6144ES2_S2_fS2_fjLj1024EEEEELb0ELb1EEEvNS_9BwdParamsE,"a",@progbits
	.sectionflags	@""
	.align	4
.nv.constant0._ZN10layer_norm22ln_bwd_finalize_kernelINS_22Kernel_traits_finalizeILj6144E13__nv_bfloat16S2_fS2_fjLb0ELj1024ELj4ENS_18Kernel_traits_baseILj6144ES2_S2_fS2_fjLj1024EEEEELb0ELb1EEEvNS_9BwdParamsE:
	.zero		1192


//--------------------- .nv.constant0._ZN10layer_norm40ln_parallel_residual_bwd_finalize_kernelINS_22Kernel_traits_finalizeILj6144E13__nv_bfloat16S2_fS2_fjLb0ELj1024ELj4ENS_18Kernel_traits_baseILj6144ES2_S2_fS2_fjLj1024EEEEELb1EEEvNS_9BwdParamsE --------------------------
	.section	.nv.constant0._ZN10layer_norm40ln_parallel_residual_bwd_finalize_kernelINS_22Kernel_traits_finalizeILj6144E13__nv_bfloat16S2_fS2_fjLb0ELj1024ELj4ENS_18Kernel_traits_baseILj6144ES2_S2_fS2_fjLj1024EEEEELb1EEEvNS_9BwdParamsE,"a",@progbits
	.sectionflags	@""
	.align	4
.nv.constant0._ZN10layer_norm40ln_parallel_residual_bwd_finalize_kernelINS_22Kernel_traits_finalizeILj6144E13__nv_bfloat16S2_fS2_fjLb0ELj1024ELj4ENS_18Kernel_traits_baseILj6144ES2_S2_fS2_fjLj1024EEEEELb1EEEvNS_9BwdParamsE:
	.zero		1192


//--------------------- .nv.constant0._ZN10layer_norm31ln_parallel_residual_bwd_kernelINS_13Kernel_traitsI13__nv_bfloat16S2_fS2_fjLj6144ELj1ELj1ELj8ELj16ENS_18Kernel_traits_baseILj6144ES2_S2_fS2_fjLj256EEEEELb1ELb1ELb1EEEvNS_9BwdParamsE --------------------------
	.section	.nv.constant0._ZN10layer_norm31ln_parallel_residual_bwd_kernelINS_13Kernel_traitsI13__nv_bfloat16S2_fS2_fjLj6144ELj1ELj1ELj8ELj16ENS_18Kernel_traits_baseILj6144ES2_S2_fS2_fjLj256EEEEELb1ELb1ELb1EEEvNS_9BwdParamsE,"a",@progbits
	.sectionflags	@""
	.align	4
.nv.constant0._ZN10layer_norm31ln_parallel_residual_bwd_kernelINS_13Kernel_traitsI13__nv_bfloat16S2_fS2_fjLj6144ELj1ELj1ELj8ELj16ENS_18Kernel_traits_baseILj6144ES2_S2_fS2_fjLj256EEEEELb1ELb1ELb1EEEvNS_9BwdParamsE:
	.zero		1192


//--------------------- .nv.constant0._ZN10layer_norm31ln_parallel_residual_bwd_kernelINS_13Kernel_traitsIf13__nv_bfloat16fS2_fjLj6144ELj1ELj1ELj8ELj16ENS_18Kernel_traits_baseILj6144EfS2_fS2_fjLj256EEEEELb0ELb0ELb0EEEvNS_9BwdParamsE --------------------------
	.section	.nv.constant0._ZN10layer_norm31ln_parallel_residual_bwd_kernelINS_13Kernel_traitsIf13__nv_bfloat16fS2_fjLj6144ELj1ELj1ELj8ELj16ENS_18Kernel_traits_baseILj6144EfS2_fS2_fjLj256EEEEELb0ELb0ELb0EEEvNS_9BwdParamsE,"a",@progbits
	.sectionflags	@""
	.align	4
.nv.constant0._ZN10layer_norm31ln_parallel_residual_bwd_kernelINS_13Kernel_traitsIf13__nv_bfloat16fS2_fjLj6144ELj1ELj1ELj8ELj16ENS_18Kernel_traits_baseILj6144EfS2_fS2_fjLj256EEEEELb0ELb0ELb0EEEvNS_9BwdParamsE:
	.zero		1192


//--------------------- .nv.constant0._ZN10layer_norm31ln_parallel_residual_bwd_kernelINS_13Kernel_traitsIf13__nv_bfloat16fS2_fjLj6144ELj1ELj1ELj8ELj16ENS_18Kernel_traits_baseILj6144EfS2_fS2_fjLj256EEEEELb0ELb0ELb1EEEvNS_9BwdParamsE --------------------------
	.section	.nv.constant0._ZN10layer_norm31ln_parallel_residual_bwd_kernelINS_13Kernel_traitsIf13__nv_bfloat16fS2_fjLj6144ELj1ELj1ELj8ELj16ENS_18Kernel_traits_baseILj6144EfS2_fS2_fjLj256EEEEELb0ELb0ELb1EEEvNS_9BwdParamsE,"a",@progbits
	.sectionflags	@""
	.align	4
.nv.constant0._ZN10layer_norm31ln_parallel_residual_bwd_kernelINS_13Kernel_traitsIf13__nv_bfloat16fS2_fjLj6144ELj1ELj1ELj8ELj16ENS_18Kernel_traits_baseILj6144EfS2_fS2_fjLj256EEEEELb0ELb0ELb1EEEvNS_9BwdParamsE:
	.zero		1192


//--------------------- .nv.constant0._ZN10layer_norm31ln_parallel_residual_bwd_kernelINS_13Kernel_traitsIf13__nv_bfloat16fS2_fjLj6144ELj1ELj1ELj8ELj16ENS_18Kernel_traits_baseILj6144EfS2_fS2_fjLj256EEEEELb0ELb1ELb0EEEvNS_9BwdParamsE --------------------------
	.section	.nv.constant0._ZN10layer_norm31ln_parallel_residual_bwd_kernelINS_13Kernel_traitsIf13__nv_bfloat16fS2_fjLj6144ELj1ELj1ELj8ELj16ENS_18Kernel_traits_baseILj6144EfS2_fS2_fjLj256EEEEELb0ELb1ELb0EEEvNS_9BwdParamsE,"a",@progbits
	.sectionflags	@""
	.align	4
.nv.constant0._ZN10layer_norm31ln_parallel_residual_bwd_kernelINS_13Kernel_traitsIf13__nv_bfloat16fS2_fjLj6144ELj1ELj1ELj8ELj16ENS_18Kernel_traits_baseILj6144EfS2_fS2_fjLj256EEEEELb0ELb1ELb0EEEvNS_9BwdParamsE:
	.zero		1192


//--------------------- .nv.constant0._ZN10layer_norm31ln_parallel_residual_bwd_kernelINS_13Kernel_traitsIf13__nv_bfloat16fS2_fjLj6144ELj1ELj1ELj8ELj16ENS_18Kernel_traits_baseILj6144EfS2_fS2_fjLj256EEEEELb0ELb1ELb1EEEvNS_9BwdParamsE --------------------------
	.section	.nv.constant0._ZN10layer_norm31ln_parallel_residual_bwd_kernelINS_13Kernel_traitsIf13__nv_bfloat16fS2_fjLj6144ELj1ELj1ELj8ELj16ENS_18Kernel_traits_baseILj6144EfS2_fS2_fjLj256EEEEELb0ELb1ELb1EEEvNS_9BwdParamsE,"a",@progbits
	.sectionflags	@""
	.align	4
.nv.constant0._ZN10layer_norm31ln_parallel_residual_bwd_kernelINS_13Kernel_traitsIf13__nv_bfloat16fS2_fjLj6144ELj1ELj1ELj8ELj16ENS_18Kernel_traits_baseILj6144EfS2_fS2_fjLj256EEEEELb0ELb1ELb1EEEvNS_9BwdParamsE:
	.zero		1192


//--------------------- .nv.constant0._ZN10layer_norm31ln_parallel_residual_bwd_kernelINS_13Kernel_traitsIf13__nv_bfloat16fS2_fjLj6144ELj1ELj1ELj8ELj16ENS_18Kernel_traits_baseILj6144EfS2_fS2_fjLj256EEEEELb1ELb0ELb0EEEvNS_9BwdParamsE --------------------------
	.section	.nv.constant0._ZN10layer_norm31ln_parallel_residual_bwd_kernelINS_13Kernel_traitsIf13__nv_bfloat16fS2_fjLj6144ELj1ELj1ELj8ELj16ENS_18Kernel_traits_baseILj6144EfS2_fS2_fjLj256EEEEELb1ELb0ELb0EEEvNS_9BwdParamsE,"a",@progbits
	.sectionflags	@""
	.align	4
.nv.constant0._ZN10layer_norm31ln_parallel_residual_bwd_kernelINS_13Kernel_traitsIf13__nv_bfloat16fS2_fjLj6144ELj1ELj1ELj8ELj16ENS_18Kernel_traits_baseILj6144EfS2_fS2_fjLj256EEEEELb1ELb0ELb0EEEvNS_9BwdParamsE:
	.zero		1192


//--------------------- .nv.constant0._ZN10layer_norm31ln_parallel_residual_bwd_kernelINS_13Kernel_traitsIf13__nv_bfloat16fS2_fjLj6144ELj1ELj1ELj8ELj16ENS_18Kernel_traits_baseILj6144EfS2_fS2_fjLj256EEEEELb1ELb0ELb1EEEvNS_9BwdParamsE --------------------------
	.section	.nv.constant0._ZN10layer_norm31ln_parallel_residual_bwd_kernelINS_13Kernel_traitsIf13__nv_bfloat16fS2_fjLj6144ELj1ELj1ELj8ELj16ENS_18Kernel_traits_baseILj6144EfS2_fS2_fjLj256EEEEELb1ELb0ELb1EEEvNS_9BwdParamsE,"a",@progbits
	.sectionflags	@""
	.align	4
.nv.constant0._ZN10layer_norm31ln_parallel_residual_bwd_kernelINS_13Kernel_traitsIf13__nv_bfloat16fS2_fjLj6144ELj1ELj1ELj8ELj16ENS_18Kernel_traits_baseILj6144EfS2_fS2_fjLj256EEEEELb1ELb0ELb1EEEvNS_9BwdParamsE:
	.zero		1192


//--------------------- .nv.constant0._ZN10layer_norm22ln_bwd_finalize_kernelINS_22Kernel_traits_finalizeILj6144Ef13__nv_bfloat16fS2_fjLb0ELj1024ELj4ENS_18Kernel_traits_baseILj6144EfS2_fS2_fjLj1024EEEEELb0ELb0EEEvNS_9BwdParamsE --------------------------
	.section	.nv.constant0._ZN10layer_norm22ln_bwd_finalize_kernelINS_22Kernel_traits_finalizeILj6144Ef13__nv_bfloat16fS2_fjLb0ELj1024ELj4ENS_18Kernel_traits_baseILj6144EfS2_fS2_fjLj1024EEEEELb0ELb0EEEvNS_9BwdParamsE,"a",@progbits
	.sectionflags	@""
	.align	4
.nv.constant0._ZN10layer_norm22ln_bwd_finalize_kernelINS_22Kernel_traits_finalizeILj6144Ef13__nv_bfloat16fS2_fjLb0ELj1024ELj4ENS_18Kernel_traits_baseILj6144EfS2_fS2_fjLj1024EEEEELb0ELb0EEEvNS_9BwdParamsE:
	.zero		1192


//--------------------- .nv.constant0._ZN10layer_norm40ln_parallel_residual_bwd_finalize_kernelINS_22Kernel_traits_finalizeILj6144Ef13__nv_bfloat16fS2_fjLb0ELj1024ELj4ENS_18Kernel_traits_baseILj6144EfS2_fS2_fjLj1024EEEEELb0EEEvNS_9BwdParamsE --------------------------
	.section	.nv.constant0._ZN10layer_norm40ln_parallel_residual_bwd_finalize_kernelINS_22Kernel_traits_finalizeILj6144Ef13__nv_bfloat16fS2_fjLb0ELj1024ELj4ENS_18Kernel_traits_baseILj6144EfS2_fS2_fjLj1024EEEEELb0EEEvNS_9BwdParamsE,"a",@progbits
	.sectionflags	@""
	.align	4
.nv.constant0._ZN10layer_norm40ln_parallel_residual_bwd_finalize_kernelINS_22Kernel_traits_finalizeILj6144Ef13__nv_bfloat16fS2_fjLb0ELj1024ELj4ENS_18Kernel_traits_baseILj6144EfS2_fS2_fjLj1024EEEEELb0EEEvNS_9BwdParamsE:
	.zero		1192


//--------------------- .nv.constant0._ZN10layer_norm31ln_parallel_residual_bwd_kernelINS_13Kernel_traitsIf13__nv_bfloat16fS2_fjLj6144ELj1ELj1ELj8ELj16ENS_18Kernel_traits_baseILj6144EfS2_fS2_fjLj256EEEEELb1ELb1ELb0EEEvNS_9BwdParamsE --------------------------
	.section	.nv.constant0._ZN10layer_norm31ln_parallel_residual_bwd_kernelINS_13Kernel_traitsIf13__nv_bfloat16fS2_fjLj6144ELj1ELj1ELj8ELj16ENS_18Kernel_traits_baseILj6144EfS2_fS2_fjLj256EEEEELb1ELb1ELb0EEEvNS_9BwdParamsE,"a",@progbits
	.sectionflags	@""
	.align	4
.nv.constant0._ZN10layer_norm31ln_parallel_residual_bwd_kernelINS_13Kernel_traitsIf13__nv_bfloat16fS2_fjLj6144ELj1ELj1ELj8ELj16ENS_18Kernel_traits_baseILj6144EfS2_fS2_fjLj256EEEEELb1ELb1ELb0EEEvNS_9BwdParamsE:
	.zero		1192


//--------------------- .nv.constant0._ZN10layer_norm22ln_bwd_finalize_kernelINS_22Kernel_traits_finalizeILj6144Ef13__nv_bfloat16fS2_fjLb0ELj1024ELj4ENS_18Kernel_traits_baseILj6144EfS2_fS2_fjLj1024EEEEELb0ELb1EEEvNS_9BwdParamsE --------------------------
	.section	.nv.constant0._ZN10layer_norm22ln_bwd_finalize_kernelINS_22Kernel_traits_finalizeILj6144Ef13__nv_bfloat16fS2_fjLb0ELj1024ELj4ENS_18Kernel_traits_baseILj6144EfS2_fS2_fjLj1024EEEEELb0ELb1EEEvNS_9BwdParamsE,"a",@progbits
	.sectionflags	@""
	.align	4
.nv.constant0._ZN10layer_norm22ln_bwd_finalize_kernelINS_22Kernel_traits_finalizeILj6144Ef13__nv_bfloat16fS2_fjLb0ELj1024ELj4ENS_18Kernel_traits_baseILj6144EfS2_fS2_fjLj1024EEEEELb0ELb1EEEvNS_9BwdParamsE:
	.zero		1192


//--------------------- .nv.constant0._ZN10layer_norm40ln_parallel_residual_bwd_finalize_kernelINS_22Kernel_traits_finalizeILj6144Ef13__nv_bfloat16fS2_fjLb0ELj1024ELj4ENS_18Kernel_traits_baseILj6144EfS2_fS2_fjLj1024EEEEELb1EEEvNS_9BwdParamsE --------------------------
	.section	.nv.constant0._ZN10layer_norm40ln_parallel_residual_bwd_finalize_kernelINS_22Kernel_traits_finalizeILj6144Ef13__nv_bfloat16fS2_fjLb0ELj1024ELj4ENS_18Kernel_traits_baseILj6144EfS2_fS2_fjLj1024EEEEELb1EEEvNS_9BwdParamsE,"a",@progbits
	.sectionflags	@""
	.align	4
.nv.constant0._ZN10layer_norm40ln_parallel_residual_bwd_finalize_kernelINS_22Kernel_traits_finalizeILj6144Ef13__nv_bfloat16fS2_fjLb0ELj1024ELj4ENS_18Kernel_traits_baseILj6144EfS2_fS2_fjLj1024EEEEELb1EEEvNS_9BwdParamsE:
	.zero		1192


//--------------------- .nv.constant0._ZN10layer_norm31ln_parallel_residual_bwd_kernelINS_13Kernel_traitsIf13__nv_bfloat16fS2_fjLj6144ELj1ELj1ELj8ELj16ENS_18Kernel_traits_baseILj6144EfS2_fS2_fjLj256EEEEELb1ELb1ELb1EEEvNS_9BwdParamsE --------------------------
	.section	.nv.constant0._ZN10layer_norm31ln_parallel_residual_bwd_kernelINS_13Kernel_traitsIf13__nv_bfloat16fS2_fjLj6144ELj1ELj1ELj8ELj16ENS_18Kernel_traits_baseILj6144EfS2_fS2_fjLj256EEEEELb1ELb1ELb1EEEvNS_9BwdParamsE,"a",@progbits
	.sectionflags	@""
	.align	4
.nv.constant0._ZN10layer_norm31ln_parallel_residual_bwd_kernelINS_13Kernel_traitsIf13__nv_bfloat16fS2_fjLj6144ELj1ELj1ELj8ELj16ENS_18Kernel_traits_baseILj6144EfS2_fS2_fjLj256EEEEELb1ELb1ELb1EEEvNS_9BwdParamsE:
	.zero		1192


//--------------------- .nv.constant0._ZN10layer_norm31ln_parallel_residual_bwd_kernelINS_13Kernel_traitsIf6__halfS2_S2_fjLj6144ELj1ELj1ELj8ELj16ENS_18Kernel_traits_baseILj6144EfS2_S2_S2_fjLj256EEEEELb0ELb0ELb0EEEvNS_9BwdParamsE --------------------------
	.section	.nv.constant0._ZN10layer_norm31ln_parallel_residual_bwd_kernelINS_13Kernel_traitsIf6__halfS2_S2_fjLj6144ELj1ELj1ELj8ELj16ENS_18Kernel_traits_baseILj6144EfS2_S2_S2_fjLj256EEEEELb0ELb0ELb0EEEvNS_9BwdParamsE,"a",@progbits
	.sectionflags	@""
	.align	4
.nv.constant0._ZN10layer_norm31ln_parallel_residual_bwd_kernelINS_13Kernel_traitsIf6__halfS2_S2_fjLj6144ELj1ELj1ELj8ELj16ENS_18Kernel_traits_baseILj6144EfS2_S2_S2_fjLj256EEEEELb0ELb0ELb0EEEvNS_9BwdParamsE:
	.zero		1192


//--------------------- .nv.constant0._ZN10layer_norm31ln_parallel_residual_bwd_kernelINS_13Kernel_traitsIf6__halfS2_S2_fjLj6144ELj1ELj1ELj8ELj16ENS_18Kernel_traits_baseILj6144EfS2_S2_S2_fjLj256EEEEELb0ELb0ELb1EEEvNS_9BwdParamsE --------------------------
	.section	.nv.constant0._ZN10layer_norm31ln_parallel_residual_bwd_kernelINS_13Kernel_traitsIf6__halfS2_S2_fjLj6144ELj1ELj1ELj8ELj16ENS_18Kernel_traits_baseILj6144EfS2_S2_S2_fjLj256EEEEELb0ELb0ELb1EEEvNS_9BwdParamsE,"a",@progbits
	.sectionflags	@""
	.align	4
.nv.constant0._ZN10layer_norm31ln_parallel_residual_bwd_kernelINS_13Kernel_traitsIf6__halfS2_S2_fjLj6144ELj1ELj1ELj8ELj16ENS_18Kernel_traits_baseILj6144EfS2_S2_S2_fjLj256EEEEELb0ELb0ELb1EEEvNS_9BwdParamsE:
	.zero		1192


//--------------------- .nv.constant0._ZN10layer_norm31ln_parallel_residual_bwd_kernelINS_13Kernel_traitsIf6__halfS2_S2_fjLj6144ELj1ELj1ELj8ELj16ENS_18Kernel_traits_baseILj6144EfS2_S2_S2_fjLj256EEEEELb0ELb1ELb0EEEvNS_9BwdParamsE --------------------------
	.section	.nv.constant0._ZN10layer_norm31ln_parallel_residual_bwd_kernelINS_13Kernel_traitsIf6__halfS2_S2_fjLj6144ELj1ELj1ELj8ELj16ENS_18Kernel_traits_baseILj6144EfS2_S2_S2_fjLj256EEEEELb0ELb1ELb0EEEvNS_9BwdParamsE,"a",@progbits
	.sectionflags	@""
	.align	4
.nv.constant0._ZN10layer_norm31ln_parallel_residual_bwd_kernelINS_13Kernel_traitsIf6__halfS2_S2_fjLj6144ELj1ELj1ELj8ELj16ENS_18Kernel_traits_baseILj6144EfS2_S2_S2_fjLj256EEEEELb0ELb1ELb0EEEvNS_9BwdParamsE:
	.zero		1192


//--------------------- .nv.constant0._ZN10layer_norm31ln_parallel_residual_bwd_kernelINS_13Kernel_traitsIf6__halfS2_S2_fjLj6144ELj1ELj1ELj8ELj16ENS_18Kernel_traits_baseILj6144EfS2_S2_S2_fjLj256EEEEELb0ELb1ELb1EEEvNS_9BwdParamsE --------------------------
	.section	.nv.constant0._ZN10layer_norm31ln_parallel_residual_bwd_kernelINS_13Kernel_traitsIf6__halfS2_S2_fjLj6144ELj1ELj1ELj8ELj16ENS_18Kernel_traits_baseILj6144EfS2_S2_S2_fjLj256EEEEELb0ELb1ELb1EEEvNS_9BwdParamsE,"a",@progbits
	.sectionflags	@""
	.align	4
.nv.constant0._ZN10layer_norm31ln_parallel_residual_bwd_kernelINS_13Kernel_traitsIf6__halfS2_S2_fjLj6144ELj1ELj1ELj8ELj16ENS_18Kernel_traits_baseILj6144EfS2_S2_S2_fjLj256EEEEELb0ELb1ELb1EEEvNS_9BwdParamsE:
	.zero		1192


//--------------------- .nv.constant0._ZN10layer_norm31ln_parallel_residual_bwd_kernelINS_13Kernel_traitsIf6__halfS2_S2_fjLj6144ELj1ELj1ELj8ELj16ENS_18Kernel_traits_baseILj6144EfS2_S2_S2_fjLj256EEEEELb1ELb0ELb0EEEvNS_9BwdParamsE --------------------------
	.section	.nv.constant0._ZN10layer_norm31ln_parallel_residual_bwd_kernelINS_13Kernel_traitsIf6__halfS2_S2_fjLj6144ELj1ELj1ELj8ELj16ENS_18Kernel_traits_baseILj6144EfS2_S2_S2_fjLj256EEEEELb1ELb0ELb0EEEvNS_9BwdParamsE,"a",@progbits
	.sectionflags	@""
	.align	4
.nv.constant0._ZN10layer_norm31ln_parallel_residual_bwd_kernelINS_13Kernel_traitsIf6__halfS2_S2_fjLj6144ELj1ELj1ELj8ELj16ENS_18Kernel_traits_baseILj6144EfS2_S2_S2_fjLj256EEEEELb1ELb0ELb0EEEvNS_9BwdParamsE:
	.zero		1192


//--------------------- .nv.constant0._ZN10layer_norm31ln_parallel_residual_bwd_kernelINS_13Kernel_traitsIf6__halfS2_S2_fjLj6144ELj1ELj1ELj8ELj16ENS_18Kernel_traits_baseILj6144EfS2_S2_S2_fjLj256EEEEELb1ELb0ELb1EEEvNS_9BwdParamsE --------------------------
	.section	.nv.constant0._ZN10layer_norm31ln_parallel_residual_bwd_kernelINS_13Kernel_traitsIf6__halfS2_S2_fjLj6144ELj1ELj1ELj8ELj16ENS_18Kernel_traits_baseILj6144EfS2_S2_S2_fjLj256EEEEELb1ELb0ELb1EEEvNS_9BwdParamsE,"a",@progbits
	.sectionflags	@""
	.align	4
.nv.constant0._ZN10layer_norm31ln_parallel_residual_bwd_kernelINS_13Kernel_traitsIf6__halfS2_S2_fjLj6144ELj1ELj1ELj8ELj16ENS_18Kernel_traits_baseILj6144EfS2_S2_S2_fjLj256EEEEELb1ELb0ELb1EEEvNS_9BwdParamsE:
	.zero		1192


//--------------------- .nv.constant0._ZN10layer_norm22ln_bwd_finalize_kernelINS_22Kernel_traits_finalizeILj6144Ef6__halfS2_S2_fjLb0ELj1024ELj4ENS_18Kernel_traits_baseILj6144EfS2_S2_S2_fjLj1024EEEEELb0ELb0EEEvNS_9BwdParamsE --------------------------
	.section	.nv.constant0._ZN10layer_norm22ln_bwd_finalize_kernelINS_22Kernel_traits_finalizeILj6144Ef6__halfS2_S2_fjLb0ELj1024ELj4ENS_18Kernel_traits_baseILj6144EfS2_S2_S2_fjLj1024EEEEELb0ELb0EEEvNS_9BwdParamsE,"a",@progbits
	.sectionflags	@""
	.align	4
.nv.constant0._ZN10layer_norm22ln_bwd_finalize_kernelINS_22Kernel_traits_finalizeILj6144Ef6__halfS2_S2_fjLb0ELj1024ELj4ENS_18Kernel_traits_baseILj6144EfS2_S2_S2_fjLj1024EEEEELb0ELb0EEEvNS_9BwdParamsE:
	.zero		1192


//--------------------- .nv.constant0._ZN10layer_norm40ln_parallel_residual_bwd_finalize_kernelINS_22Kernel_traits_finalizeILj6144Ef6__halfS2_S2_fjLb0ELj1024ELj4ENS_18Kernel_traits_baseILj6144EfS2_S2_S2_fjLj1024EEEEELb0EEEvNS_9BwdParamsE --------------------------
	.section	.nv.constant0._ZN10layer_norm40ln_parallel_residual_bwd_finalize_kernelINS_22Kernel_traits_finalizeILj6144Ef6__halfS2_S2_fjLb0ELj1024ELj4ENS_18Kernel_traits_baseILj6144EfS2_S2_S2_fjLj1024EEEEELb0EEEvNS_9BwdParamsE,"a",@progbits
	.sectionflags	@""
	.align	4
.nv.constant0._ZN10layer_norm40ln_parallel_residual_bwd_finalize_kernelINS_22Kernel_traits_finalizeILj6144Ef6__halfS2_S2_fjLb0ELj1024ELj4ENS_18Kernel_traits_baseILj6144EfS2_S2_S2_fjLj1024EEEEELb0EEEvNS_9BwdParamsE:
	.zero		1192


//--------------------- .nv.constant0._ZN10layer_norm31ln_parallel_residual_bwd_kernelINS_13Kernel_traitsIf6__halfS2_S2_fjLj6144ELj1ELj1ELj8ELj16ENS_18Kernel_traits_baseILj6144EfS2_S2_S2_fjLj256EEEEELb1ELb1ELb0EEEvNS_9BwdParamsE --------------------------
	.section	.nv.constant0._ZN10layer_norm31ln_parallel_residual_bwd_kernelINS_13Kernel_traitsIf6__halfS2_S2_fjLj6144ELj1ELj1ELj8ELj16ENS_18Kernel_traits_baseILj6144EfS2_S2_S2_fjLj256EEEEELb1ELb1ELb0EEEvNS_9BwdParamsE,"a",@progbits
	.sectionflags	@""
	.align	4
.nv.constant0._ZN10layer_norm31ln_parallel_residual_bwd_kernelINS_13Kernel_traitsIf6__halfS2_S2_fjLj6144ELj1ELj1ELj8ELj16ENS_18Kernel_traits_baseILj6144EfS2_S2_S2_fjLj256EEEEELb1ELb1ELb0EEEvNS_9BwdParamsE:
	.zero		1192


//--------------------- .nv.constant0._ZN10layer_norm22ln_bwd_finalize_kernelINS_22Kernel_traits_finalizeILj6144Ef6__halfS2_S2_fjLb0ELj1024ELj4ENS_18Kernel_traits_baseILj6144EfS2_S2_S2_fjLj1024EEEEELb0ELb1EEEvNS_9BwdParamsE --------------------------
	.section	.nv.constant0._ZN10layer_norm22ln_bwd_finalize_kernelINS_22Kernel_traits_finalizeILj6144Ef6__halfS2_S2_fjLb0ELj1024ELj4ENS_18Kernel_traits_baseILj6144EfS2_S2_S2_fjLj1024EEEEELb0ELb1EEEvNS_9BwdParamsE,"a",@progbits
	.sectionflags	@""
	.align	4
.nv.constant0._ZN10layer_norm22ln_bwd_finalize_kernelINS_22Kernel_traits_finalizeILj6144Ef6__halfS2_S2_fjLb0ELj1024ELj4ENS_18Kernel_traits_baseILj6144EfS2_S2_S2_fjLj1024EEEEELb0ELb1EEEvNS_9BwdParamsE:
	.zero		1192


//--------------------- .nv.constant0._ZN10layer_norm40ln_parallel_residual_bwd_finalize_kernelINS_22Kernel_traits_finalizeILj6144Ef6__halfS2_S2_fjLb0ELj1024ELj4ENS_18Kernel_traits_baseILj6144EfS2_S2_S2_fjLj1024EEEEELb1EEEvNS_9BwdParamsE --------------------------
	.section	.nv.constant0._ZN10layer_norm40ln_parallel_residual_bwd_finalize_kernelINS_22Kernel_traits_finalizeILj6144Ef6__halfS2_S2_fjLb0ELj1024ELj4ENS_18Kernel_traits_baseILj6144EfS2_S2_S2_fjLj1024EEEEELb1EEEvNS_9BwdParamsE,"a",@progbits
	.sectionflags	@""
	.align	4
.nv.constant0._ZN10layer_norm40ln_parallel_residual_bwd_finalize_kernelINS_22Kernel_traits_finalizeILj6144Ef6__halfS2_S2_fjLb0ELj1024ELj4ENS_18Kernel_traits_baseILj6144EfS2_S2_S2_fjLj1024EEEEELb1EEEvNS_9BwdParamsE:
	.zero		1192


//--------------------- .nv.constant0._ZN10layer_norm31ln_parallel_residual_bwd_kernelINS_13Kernel_traitsIf6__halfS2_S2_fjLj6144ELj1ELj1ELj8ELj16ENS_18Kernel_traits_baseILj6144EfS2_S2_S2_fjLj256EEEEELb1ELb1ELb1EEEvNS_9BwdParamsE --------------------------
	.section	.nv.constant0._ZN10layer_norm31ln_parallel_residual_bwd_kernelINS_13Kernel_traitsIf6__halfS2_S2_fjLj6144ELj1ELj1ELj8ELj16ENS_18Kernel_traits_baseILj6144EfS2_S2_S2_fjLj256EEEEELb1ELb1ELb1EEEvNS_9BwdParamsE,"a",@progbits
	.sectionflags	@""
	.align	4
.nv.constant0._ZN10layer_norm31ln_parallel_residual_bwd_kernelINS_13Kernel_traitsIf6__halfS2_S2_fjLj6144ELj1ELj1ELj8ELj16ENS_18Kernel_traits_baseILj6144EfS2_S2_S2_fjLj256EEEEELb1ELb1ELb1EEEvNS_9BwdParamsE:
	.zero		1192


//--------------------- .nv.constant0._ZN10layer_norm31ln_parallel_residual_bwd_kernelINS_13Kernel_traitsI6__halfS2_fS2_fjLj6144ELj1ELj1ELj8ELj16ENS_18Kernel_traits_baseILj6144ES2_S2_fS2_fjLj256EEEEELb0ELb0ELb0EEEvNS_9BwdParamsE --------------------------
	.section	.nv.constant0._ZN10layer_norm31ln_parallel_residual_bwd_kernelINS_13Kernel_traitsI6__halfS2_fS2_fjLj6144ELj1ELj1ELj8ELj16ENS_18Kernel_traits_baseILj6144ES2_S2_fS2_fjLj256EEEEELb0ELb0ELb0EEEvNS_9BwdParamsE,"a",@progbits
	.sectionflags	@""
	.align	4
.nv.constant0._ZN10layer_norm31ln_parallel_residual_bwd_kernelINS_13Kernel_traitsI6__halfS2_fS2_fjLj6144ELj1ELj1ELj8ELj16ENS_18Kernel_traits_baseILj6144ES2_S2_fS2_fjLj256EEEEELb0ELb0ELb0EEEvNS_9BwdParamsE:
	.zero		1192


//--------------------- .nv.constant0._ZN10layer_norm31ln_parallel_residual_bwd_kernelINS_13Kernel_traitsI6__halfS2_fS2_fjLj6144ELj1ELj1ELj8ELj16ENS_18Kernel_traits_baseILj6144ES2_S2_fS2_fjLj256EEEEELb0ELb0ELb1EEEvNS_9BwdParamsE --------------------------
	.section	.nv.constant0._ZN10layer_norm31ln_parallel_residual_bwd_kernelINS_13Kernel_traitsI6__halfS2_fS2_fjLj6144ELj1ELj1ELj8ELj16ENS_18Kernel_traits_baseILj6144ES2_S2_fS2_fjLj256EEEEELb0ELb0ELb1EEEvNS_9BwdParamsE,"a",@progbits
	.sectionflags	@""
	.align	4
.nv.constant0._ZN10layer_norm31ln_parallel_residual_bwd_kernelINS_13Kernel_traitsI6__halfS2_fS2_fjLj6144ELj1ELj1ELj8ELj16ENS_18Kernel_traits_baseILj6144ES2_S2_fS2_fjLj256EEEEELb0ELb0ELb1EEEvNS_9BwdParamsE:
	.zero		1192


//--------------------- .nv.constant0._ZN10layer_norm31ln_parallel_residual_bwd_kernelINS_13Kernel_traitsI6__halfS2_fS2_fjLj6144ELj1ELj1ELj8ELj16ENS_18Kernel_traits_baseILj6144ES2_S2_fS2_fjLj256EEEEELb0ELb1ELb0EEEvNS_9BwdParamsE --------------------------
	.section	.nv.constant0._ZN10layer_norm31ln_parallel_residual_bwd_kernelINS_13Kernel_traitsI6__halfS2_fS2_fjLj6144ELj1ELj1ELj8ELj16ENS_18Kernel_traits_baseILj6144ES2_S2_fS2_fjLj256EEEEELb0ELb1ELb0EEEvNS_9BwdParamsE,"a",@progbits
	.sectionflags	@""
	.align	4
.nv.constant0._ZN10layer_norm31ln_parallel_residual_bwd_kernelINS_13Kernel_traitsI6__halfS2_fS2_fjLj6144ELj1ELj1ELj8ELj16ENS_18Kernel_traits_baseILj6144ES2_S2_fS2_fjLj256EEEEELb0ELb1ELb0EEEvNS_9BwdParamsE:
	.zero		1192


//--------------------- .nv.constant0._ZN10layer_norm31ln_parallel_residual_bwd_kernelINS_13Kernel_traitsI6__halfS2_fS2_fjLj6144ELj1ELj1ELj8ELj16ENS_18Kernel_traits_baseILj6144ES2_S2_fS2_fjLj256EEEEELb0ELb1ELb1EEEvNS_9BwdParamsE --------------------------
	.section	.nv.constant0._ZN10layer_norm31ln_parallel_residual_bwd_kernelINS_13Kernel_traitsI6__halfS2_fS2_fjLj6144ELj1ELj1ELj8ELj16ENS_18Kernel_traits_baseILj6144ES2_S2_fS2_fjLj256EEEEELb0ELb1ELb1EEEvNS_9BwdParamsE,"a",@progbits
	.sectionflags	@""
	.align	4
.nv.constant0._ZN10layer_norm31ln_parallel_residual_bwd_kernelINS_13Kernel_traitsI6__halfS2_fS2_fjLj6144ELj1ELj1ELj8ELj16ENS_18Kernel_traits_baseILj6144ES2_S2_fS2_fjLj256EEEEELb0ELb1ELb1EEEvNS_9BwdParamsE:
	.zero		1192


//--------------------- .nv.constant0._ZN10layer_norm31ln_parallel_residual_bwd_kernelINS_13Kernel_traitsI6__halfS2_fS2_fjLj6144ELj1ELj1ELj8ELj16ENS_18Kernel_traits_baseILj6144ES2_S2_fS2_fjLj256EEEEELb1ELb0ELb0EEEvNS_9BwdParamsE --------------------------
	.section	.nv.constant0._ZN10layer_norm31ln_parallel_residual_bwd_kernelINS_13Kernel_traitsI6__halfS2_fS2_fjLj6144ELj1ELj1ELj8ELj16ENS_18Kernel_traits_baseILj6144ES2_S2_fS2_fjLj256EEEEELb1ELb0ELb0EEEvNS_9BwdParamsE,"a",@progbits
	.sectionflags	@""
	.align	4
.nv.constant0._ZN10layer_norm31ln_parallel_residual_bwd_kernelINS_13Kernel_traitsI6__halfS2_fS2_fjLj6144ELj1ELj1ELj8ELj16ENS_18Kernel_traits_baseILj6144ES2_S2_fS2_fjLj256EEEEELb1ELb0ELb0EEEvNS_9BwdParamsE:
	.zero		1192


//--------------------- .nv.constant0._ZN10layer_norm31ln_parallel_residual_bwd_kernelINS_13Kernel_traitsI6__halfS2_fS2_fjLj6144ELj1ELj1ELj8ELj16ENS_18Kernel_traits_baseILj6144ES2_S2_fS2_fjLj256EEEEELb1ELb0ELb1EEEvNS_9BwdParamsE --------------------------
	.section	.nv.constant0._ZN10layer_norm31ln_parallel_residual_bwd_kernelINS_13Kernel_traitsI6__halfS2_fS2_fjLj6144ELj1ELj1ELj8ELj16ENS_18Kernel_traits_baseILj6144ES2_S2_fS2_fjLj256EEEEELb1ELb0ELb1EEEvNS_9BwdParamsE,"a",@progbits
	.sectionflags	@""
	.align	4
.nv.constant0._ZN10layer_norm31ln_parallel_residual_bwd_kernelINS_13Kernel_traitsI6__halfS2_fS2_fjLj6144ELj1ELj1ELj8ELj16ENS_18Kernel_traits_baseILj6144ES2_S2_fS2_fjLj256EEEEELb1ELb0ELb1EEEvNS_9BwdParamsE:
	.zero		1192


//--------------------- .nv.constant0._ZN10layer_norm22ln_bwd_finalize_kernelINS_22Kernel_traits_finalizeILj6144E6__halfS2_fS2_fjLb0ELj1024ELj4ENS_18Kernel_traits_baseILj6144ES2_S2_fS2_fjLj1024EEEEELb0ELb0EEEvNS_9BwdParamsE --------------------------
	.section	.nv.constant0._ZN10layer_norm22ln_bwd_finalize_kernelINS_22Kernel_traits_finalizeILj6144E6__halfS2_fS2_fjLb0ELj1024ELj4ENS_18Kernel_traits_baseILj6144ES2_S2_fS2_fjLj1024EEEEELb0ELb0EEEvNS_9BwdParamsE,"a",@progbits
	.sectionflags	@""
	.align	4
.nv.constant0._ZN10layer_norm22ln_bwd_finalize_kernelINS_22Kernel_traits_finalizeILj6144E6__halfS2_fS2_fjLb0ELj1024ELj4ENS_18Kernel_traits_baseILj6144ES2_S2_fS2_fjLj1024EEEEELb0ELb0EEEvNS_9BwdParamsE:
	.zero		1192


//--------------------- .nv.constant0._ZN10layer_norm40ln_parallel_residual_bwd_finalize_kernelINS_22Kernel_traits_finalizeILj6144E6__halfS2_fS2_fjLb0ELj1024ELj4ENS_18Kernel_traits_baseILj6144ES2_S2_fS2_fjLj1024EEEEELb0EEEvNS_9BwdParamsE --------------------------
	.section	.nv.constant0._ZN10layer_norm40ln_parallel_residual_bwd_finalize_kernelINS_22Kernel_traits_finalizeILj6144E6__halfS2_fS2_fjLb0ELj1024ELj4ENS_18Kernel_traits_baseILj6144ES2_S2_fS2_fjLj1024EEEEELb0EEEvNS_9BwdParamsE,"a",@progbits
	.sectionflags	@""
	.align	4
.nv.constant0._ZN10layer_norm40ln_parallel_residual_bwd_finalize_kernelINS_22Kernel_traits_finalizeILj6144E6__halfS2_fS2_fjLb0ELj1024ELj4ENS_18Kernel_traits_baseILj6144ES2_S2_fS2_fjLj1024EEEEELb0EEEvNS_9BwdParamsE:
	.zero		1192


//--------------------- .nv.constant0._ZN10layer_norm31ln_parallel_residual_bwd_kernelINS_13Kernel_traitsI6__halfS2_fS2_fjLj6144ELj1ELj1ELj8ELj16ENS_18Kernel_traits_baseILj6144ES2_S2_fS2_fjLj256EEEEELb1ELb1ELb0EEEvNS_9BwdParamsE --------------------------
	.section	.nv.constant0._ZN10layer_norm31ln_parallel_residual_bwd_kernelINS_13Kernel_traitsI6__halfS2_fS2_fjLj6144ELj1ELj1ELj8ELj16ENS_18Kernel_traits_baseILj6144ES2_S2_fS2_fjLj256EEEEELb1ELb1ELb0EEEvNS_9BwdParamsE,"a",@progbits
	.sectionflags	@""
	.align	4
.nv.constant0._ZN10layer_norm31ln_parallel_residual_bwd_kernelINS_13Kernel_traitsI6__halfS2_fS2_fjLj6144ELj1ELj1ELj8ELj16ENS_18Kernel_traits_baseILj6144ES2_S2_fS2_fjLj256EEEEELb1ELb1ELb0EEEvNS_9BwdParamsE:
	.zero		1192


//--------------------- .nv.constant0._ZN10layer_norm22ln_bwd_finalize_kernelINS_22Kernel_traits_finalizeILj6144E6__halfS2_fS2_fjLb0ELj1024ELj4ENS_18Kernel_traits_baseILj6144ES2_S2_fS2_fjLj1024EEEEELb0ELb1EEEvNS_9BwdParamsE --------------------------
	.section	.nv.constant0._ZN10layer_norm22ln_bwd_finalize_kernelINS_22Kernel_traits_finalizeILj6144E6__halfS2_fS2_fjLb0ELj1024ELj4ENS_18Kernel_traits_baseILj6144ES2_S2_fS2_fjLj1024EEEEELb0ELb1EEEvNS_9BwdParamsE,"a",@progbits
	.sectionflags	@""
	.align	4
.nv.constant0._ZN10layer_norm22ln_bwd_finalize_kernelINS_22Kernel_traits_finalizeILj6144E6__halfS2_fS2_fjLb0ELj1024ELj4ENS_18Kernel_traits_baseILj6144ES2_S2_fS2_fjLj1024EEEEELb0ELb1EEEvNS_9BwdParamsE:
	.zero		1192


//--------------------- .nv.constant0._ZN10layer_norm40ln_parallel_residual_bwd_finalize_kernelINS_22Kernel_traits_finalizeILj6144E6__halfS2_fS2_fjLb0ELj1024ELj4ENS_18Kernel_traits_baseILj6144ES2_S2_fS2_fjLj1024EEEEELb1EEEvNS_9BwdParamsE --------------------------
	.section	.nv.constant0._ZN10layer_norm40ln_parallel_residual_bwd_finalize_kernelINS_22Kernel_traits_finalizeILj6144E6__halfS2_fS2_fjLb0ELj1024ELj4ENS_18Kernel_traits_baseILj6144ES2_S2_fS2_fjLj1024EEEEELb1EEEvNS_9BwdParamsE,"a",@progbits
	.sectionflags	@""
	.align	4
.nv.constant0._ZN10layer_norm40ln_parallel_residual_bwd_finalize_kernelINS_22Kernel_traits_finalizeILj6144E6__halfS2_fS2_fjLb0ELj1024ELj4ENS_18Kernel_traits_baseILj6144ES2_S2_fS2_fjLj1024EEEEELb1EEEvNS_9BwdParamsE:
	.zero		1192


//--------------------- .nv.constant0._ZN10layer_norm31ln_parallel_residual_bwd_kernelINS_13Kernel_traitsI6__halfS2_fS2_fjLj6144ELj1ELj1ELj8ELj16ENS_18Kernel_traits_baseILj6144ES2_S2_fS2_fjLj256EEEEELb1ELb1ELb1EEEvNS_9BwdParamsE --------------------------
	.section	.nv.constant0._ZN10layer_norm31ln_parallel_residual_bwd_kernelINS_13Kernel_traitsI6__halfS2_fS2_fjLj6144ELj1ELj1ELj8ELj16ENS_18Kernel_traits_baseILj6144ES2_S2_fS2_fjLj256EEEEELb1ELb1ELb1EEEvNS_9BwdParamsE,"a",@progbits
	.sectionflags	@""
	.align	4
.nv.constant0._ZN10layer_norm31ln_parallel_residual_bwd_kernelINS_13Kernel_traitsI6__halfS2_fS2_fjLj6144ELj1ELj1ELj8ELj16ENS_18Kernel_traits_baseILj6144ES2_S2_fS2_fjLj256EEEEELb1ELb1ELb1EEEvNS_9BwdParamsE:
	.zero		1192


//--------------------- .nv.constant0._ZN10layer_norm31ln_parallel_residual_bwd_kernelINS_13Kernel_traitsIf6__halffS2_fjLj6144ELj1ELj1ELj8ELj16ENS_18Kernel_traits_baseILj6144EfS2_fS2_fjLj256EEEEELb0ELb0ELb0EEEvNS_9BwdParamsE --------------------------
	.section	.nv.constant0._ZN10layer_norm31ln_parallel_residual_bwd_kernelINS_13Kernel_traitsIf6__halffS2_fjLj6144ELj1ELj1ELj8ELj16ENS_18Kernel_traits_baseILj6144EfS2_fS2_fjLj256EEEEELb0ELb0ELb0EEEvNS_9BwdParamsE,"a",@progbits
	.sectionflags	@""
	.align	4
.nv.constant0._ZN10layer_norm31ln_parallel_residual_bwd_kernelINS_13Kernel_traitsIf6__halffS2_fjLj6144ELj1ELj1ELj8ELj16ENS_18Kernel_traits_baseILj6144EfS2_fS2_fjLj256EEEEELb0ELb0ELb0EEEvNS_9BwdParamsE:
	.zero		1192


//--------------------- .nv.constant0._ZN10layer_norm31ln_parallel_residual_bwd_kernelINS_13Kernel_traitsIf6__halffS2_fjLj6144ELj1ELj1ELj8ELj16ENS_18Kernel_traits_baseILj6144EfS2_fS2_fjLj256EEEEELb0ELb0ELb1EEEvNS_9BwdParamsE --------------------------
	.section	.nv.constant0._ZN10layer_norm31ln_parallel_residual_bwd_kernelINS_13Kernel_traitsIf6__halffS2_fjLj6144ELj1ELj1ELj8ELj16ENS_18Kernel_traits_baseILj6144EfS2_fS2_fjLj256EEEEELb0ELb0ELb1EEEvNS_9BwdParamsE,"a",@progbits
	.sectionflags	@""
	.align	4
.nv.constant0._ZN10layer_norm31ln_parallel_residual_bwd_kernelINS_13Kernel_traitsIf6__halffS2_fjLj6144ELj1ELj1ELj8ELj16ENS_18Kernel_traits_baseILj6144EfS2_fS2_fjLj256EEEEELb0ELb0ELb1EEEvNS_9BwdParamsE:
	.zero		1192


//--------------------- .nv.constant0._ZN10layer_norm31ln_parallel_residual_bwd_kernelINS_13Kernel_traitsIf6__halffS2_fjLj6144ELj1ELj1ELj8ELj16ENS_18Kernel_traits_baseILj6144EfS2_fS2_fjLj256EEEEELb0ELb1ELb0EEEvNS_9BwdParamsE --------------------------
	.section	.nv.constant0._ZN10layer_norm31ln_parallel_residual_bwd_kernelINS_13Kernel_traitsIf6__halffS2_fjLj6144ELj1ELj1ELj8ELj16ENS_18Kernel_traits_baseILj6144EfS2_fS2_fjLj256EEEEELb0ELb1ELb0EEEvNS_9BwdParamsE,"a",@progbits
	.sectionflags	@""
	.align	4
.nv.constant0._ZN10layer_norm31ln_parallel_residual_bwd_kernelINS_13Kernel_traitsIf6__halffS2_fjLj6144ELj1ELj1ELj8ELj16ENS_18Kernel_traits_baseILj6144EfS2_fS2_fjLj256EEEEELb0ELb1ELb0EEEvNS_9BwdParamsE:
	.zero		1192


//--------------------- .nv.constant0._ZN10layer_norm31ln_parallel_residual_bwd_kernelINS_13Kernel_traitsIf6__halffS2_fjLj6144ELj1ELj1ELj8ELj16ENS_18Kernel_traits_baseILj6144EfS2_fS2_fjLj256EEEEELb0ELb1ELb1EEEvNS_9BwdParamsE --------------------------
	.section	.nv.constant0._ZN10layer_norm31ln_parallel_residual_bwd_kernelINS_13Kernel_traitsIf6__halffS2_fjLj6144ELj1ELj1ELj8ELj16ENS_18Kernel_traits_baseILj6144EfS2_fS2_fjLj256EEEEELb0ELb1ELb1EEEvNS_9BwdParamsE,"a",@progbits
	.sectionflags	@""
	.align	4
.nv.constant0._ZN10layer_norm31ln_parallel_residual_bwd_kernelINS_13Kernel_traitsIf6__halffS2_fjLj6144ELj1ELj1ELj8ELj16ENS_18Kernel_traits_baseILj6144EfS2_fS2_fjLj256EEEEELb0ELb1ELb1EEEvNS_9BwdParamsE:
	.zero		1192


//--------------------- .nv.constant0._ZN10layer_norm31ln_parallel_residual_bwd_kernelINS_13Kernel_traitsIf6__halffS2_fjLj6144ELj1ELj1ELj8ELj16ENS_18Kernel_traits_baseILj6144EfS2_fS2_fjLj256EEEEELb1ELb0ELb0EEEvNS_9BwdParamsE --------------------------
	.section	.nv.constant0._ZN10layer_norm31ln_parallel_residual_bwd_kernelINS_13Kernel_traitsIf6__halffS2_fjLj6144ELj1ELj1ELj8ELj16ENS_18Kernel_traits_baseILj6144EfS2_fS2_fjLj256EEEEELb1ELb0ELb0EEEvNS_9BwdParamsE,"a",@progbits
	.sectionflags	@""
	.align	4
.nv.constant0._ZN10layer_norm31ln_parallel_residual_bwd_kernelINS_13Kernel_traitsIf6__halffS2_fjLj6144ELj1ELj1ELj8ELj16ENS_18Kernel_traits_baseILj6144EfS2_fS2_fjLj256EEEEELb1ELb0ELb0EEEvNS_9BwdParamsE:
	.zero		1192


//--------------------- .nv.constant0._ZN10layer_norm31ln_parallel_residual_bwd_kernelINS_13Kernel_traitsIf6__halffS2_fjLj6144ELj1ELj1ELj8ELj16ENS_18Kernel_traits_baseILj6144EfS2_fS2_fjLj256EEEEELb1ELb0ELb1EEEvNS_9BwdParamsE --------------------------
	.section	.nv.constant0._ZN10layer_norm31ln_parallel_residual_bwd_kernelINS_13Kernel_traitsIf6__halffS2_fjLj6144ELj1ELj1ELj8ELj16ENS_18Kernel_traits_baseILj6144EfS2_fS2_fjLj256EEEEELb1ELb0ELb1EEEvNS_9BwdParamsE,"a",@progbits
	.sectionflags	@""
	.align	4
.nv.constant0._ZN10layer_norm31ln_parallel_residual_bwd_kernelINS_13Kernel_traitsIf6__halffS2_fjLj6144ELj1ELj1ELj8ELj16ENS_18Kernel_traits_baseILj6144EfS2_fS2_fjLj256EEEEELb1ELb0ELb1EEEvNS_9BwdParamsE:
	.zero		1192


//--------------------- .nv.constant0._ZN10layer_norm22ln_bwd_finalize_kernelINS_22Kernel_traits_finalizeILj6144Ef6__halffS2_fjLb0ELj1024ELj4ENS_18Kernel_traits_baseILj6144EfS2_fS2_fjLj1024EEEEELb0ELb0EEEvNS_9BwdParamsE --------------------------
	.section	.nv.constant0._ZN10layer_norm22ln_bwd_finalize_kernelINS_22Kernel_traits_finalizeILj6144Ef6__halffS2_fjLb0ELj1024ELj4ENS_18Kernel_traits_baseILj6144EfS2_fS2_fjLj1024EEEEELb0ELb0EEEvNS_9BwdParamsE,"a",@progbits
	.sectionflags	@""
	.align	4
.nv.constant0._ZN10layer_norm22ln_bwd_finalize_kernelINS_22Kernel_traits_finalizeILj6144Ef6__halffS2_fjLb0ELj1024ELj4ENS_18Kernel_traits_baseILj6144EfS2_fS2_fjLj1024EEEEELb0ELb0EEEvNS_9BwdParamsE:
	.zero		1192


//--------------------- .nv.constant0._ZN10layer_norm40ln_parallel_residual_bwd_finalize_kernelINS_22Kernel_traits_finalizeILj6144Ef6__halffS2_fjLb0ELj1024ELj4ENS_18Kernel_traits_baseILj6144EfS2_fS2_fjLj1024EEEEELb0EEEvNS_9BwdParamsE --------------------------
	.section	.nv.constant0._ZN10layer_norm40ln_parallel_residual_bwd_finalize_kernelINS_22Kernel_traits_finalizeILj6144Ef6__halffS2_fjLb0ELj1024ELj4ENS_18Kernel_traits_baseILj6144EfS2_fS2_fjLj1024EEEEELb0EEEvNS_9BwdParamsE,"a",@progbits
	.sectionflags	@""
	.align	4
.nv.constant0._ZN10layer_norm40ln_parallel_residual_bwd_finalize_kernelINS_22Kernel_traits_finalizeILj6144Ef6__halffS2_fjLb0ELj1024ELj4ENS_18Kernel_traits_baseILj6144EfS2_fS2_fjLj1024EEEEELb0EEEvNS_9BwdParamsE:
	.zero		1192


//--------------------- .nv.constant0._ZN10layer_norm31ln_parallel_residual_bwd_kernelINS_13Kernel_traitsIf6__halffS2_fjLj6144ELj1ELj1ELj8ELj16ENS_18Kernel_traits_baseILj6144EfS2_fS2_fjLj256EEEEELb1ELb1ELb0EEEvNS_9BwdParamsE --------------------------
	.section	.nv.constant0._ZN10layer_norm31ln_parallel_residual_bwd_kernelINS_13Kernel_traitsIf6__halffS2_fjLj6144ELj1ELj1ELj8ELj16ENS_18Kernel_traits_baseILj6144EfS2_fS2_fjLj256EEEEELb1ELb1ELb0EEEvNS_9BwdParamsE,"a",@progbits
	.sectionflags	@""
	.align	4
.nv.constant0._ZN10layer_norm31ln_parallel_residual_bwd_kernelINS_13Kernel_traitsIf6__halffS2_fjLj6144ELj1ELj1ELj8ELj16ENS_18Kernel_traits_baseILj6144EfS2_fS2_fjLj256EEEEELb1ELb1ELb0EEEvNS_9BwdParamsE:
	.zero		1192


//--------------------- .nv.constant0._ZN10layer_norm22ln_bwd_finalize_kernelINS_22Kernel_traits_finalizeILj6144Ef6__halffS2_fjLb0ELj1024ELj4ENS_18Kernel_traits_baseILj6144EfS2_fS2_fjLj1024EEEEELb0ELb1EEEvNS_9BwdParamsE --------------------------
	.section	.nv.constant0._ZN10layer_norm22ln_bwd_finalize_kernelINS_22Kernel_traits_finalizeILj6144Ef6__halffS2_fjLb0ELj1024ELj4ENS_18Kernel_traits_baseILj6144EfS2_fS2_fjLj1024EEEEELb0ELb1EEEvNS_9BwdParamsE,"a",@progbits
	.sectionflags	@""
	.align	4
.nv.constant0._ZN10layer_norm22ln_bwd_finalize_kernelINS_22Kernel_traits_finalizeILj6144Ef6__halffS2_fjLb0ELj1024ELj4ENS_18Kernel_traits_baseILj6144EfS2_fS2_fjLj1024EEEEELb0ELb1EEEvNS_9BwdParamsE:
	.zero		1192


//--------------------- .nv.constant0._ZN10layer_norm40ln_parallel_residual_bwd_finalize_kernelINS_22Kernel_traits_finalizeILj6144Ef6__halffS2_fjLb0ELj1024ELj4ENS_18Kernel_traits_baseILj6144EfS2_fS2_fjLj1024EEEEELb1EEEvNS_9BwdParamsE --------------------------
	.section	.nv.constant0._ZN10layer_norm40ln_parallel_residual_bwd_finalize_kernelINS_22Kernel_traits_finalizeILj6144Ef6__halffS2_fjLb0ELj1024ELj4ENS_18Kernel_traits_baseILj6144EfS2_fS2_fjLj1024EEEEELb1EEEvNS_9BwdParamsE,"a",@progbits
	.sectionflags	@""
	.align	4
.nv.constant0._ZN10layer_norm40ln_parallel_residual_bwd_finalize_kernelINS_22Kernel_traits_finalizeILj6144Ef6__halffS2_fjLb0ELj1024ELj4ENS_18Kernel_traits_baseILj6144EfS2_fS2_fjLj1024EEEEELb1EEEvNS_9BwdParamsE:
	.zero		1192


//--------------------- .nv.constant0._ZN10layer_norm31ln_parallel_residual_bwd_kernelINS_13Kernel_traitsIf6__halffS2_fjLj6144ELj1ELj1ELj8ELj16ENS_18Kernel_traits_baseILj6144EfS2_fS2_fjLj256EEEEELb1ELb1ELb1EEEvNS_9BwdParamsE --------------------------
	.section	.nv.constant0._ZN10layer_norm31ln_parallel_residual_bwd_kernelINS_13Kernel_traitsIf6__halffS2_fjLj6144ELj1ELj1ELj8ELj16ENS_18Kernel_traits_baseILj6144EfS2_fS2_fjLj256EEEEELb1ELb1ELb1EEEvNS_9BwdParamsE,"a",@progbits
	.sectionflags	@""
	.align	4
.nv.constant0._ZN10layer_norm31ln_parallel_residual_bwd_kernelINS_13Kernel_traitsIf6__halffS2_fjLj6144ELj1ELj1ELj8ELj16ENS_18Kernel_traits_baseILj6144EfS2_fS2_fjLj256EEEEELb1ELb1ELb1EEEvNS_9BwdParamsE:
	.zero		1192


//--------------------- .nv.constant0._ZN10layer_norm31ln_parallel_residual_bwd_kernelINS_13Kernel_traitsI6__halfffffjLj6144ELj1ELj1ELj8ELj16ENS_18Kernel_traits_baseILj6144ES2_ffffjLj256EEEEELb0ELb0ELb0EEEvNS_9BwdParamsE --------------------------
	.section	.nv.constant0._ZN10layer_norm31ln_parallel_residual_bwd_kernelINS_13Kernel_traitsI6__halfffffjLj6144ELj1ELj1ELj8ELj16ENS_18Kernel_traits_baseILj6144ES2_ffffjLj256EEEEELb0ELb0ELb0EEEvNS_9BwdParamsE,"a",@progbits
	.sectionflags	@""
	.align	4
.nv.constant0._ZN10layer_norm31ln_parallel_residual_bwd_kernelINS_13Kernel_traitsI6__halfffffjLj6144ELj1ELj1ELj8ELj16ENS_18Kernel_traits_baseILj6144ES2_ffffjLj256EEEEELb0ELb0ELb0EEEvNS_9BwdParamsE:
	.zero		1192


//--------------------- .nv.constant0._ZN10layer_norm31ln_parallel_residual_bwd_kernelINS_13Kernel_traitsI6__halfffffjLj6144ELj1ELj1ELj8ELj16ENS_18Kernel_traits_baseILj6144ES2_ffffjLj256EEEEELb0ELb0ELb1EEEvNS_9BwdParamsE --------------------------
	.section	.nv.constant0._ZN10layer_norm31ln_parallel_residual_bwd_kernelINS_13Kernel_traitsI6__halfffffjLj6144ELj1ELj1ELj8ELj16ENS_18Kernel_traits_baseILj6144ES2_ffffjLj256EEEEELb0ELb0ELb1EEEvNS_9BwdParamsE,"a",@progbits
	.sectionflags	@""
	.align	4
.nv.constant0._ZN10layer_norm31ln_parallel_residual_bwd_kernelINS_13Kernel_traitsI6__halfffffjLj6144ELj1ELj1ELj8ELj16ENS_18Kernel_traits_baseILj6144ES2_ffffjLj256EEEEELb0ELb0ELb1EEEvNS_9BwdParamsE:
	.zero		1192


//--------------------- .nv.constant0._ZN10layer_norm31ln_parallel_residual_bwd_kernelINS_13Kernel_traitsI6__halfffffjLj6144ELj1ELj1ELj8ELj16ENS_18Kernel_traits_baseILj6144ES2_ffffjLj256EEEEELb0ELb1ELb0EEEvNS_9BwdParamsE --------------------------
	.section	.nv.constant0._ZN10layer_norm31ln_parallel_residual_bwd_kernelINS_13Kernel_traitsI6__halfffffjLj6144ELj1ELj1ELj8ELj16ENS_18Kernel_traits_baseILj6144ES2_ffffjLj256EEEEELb0ELb1ELb0EEEvNS_9BwdParamsE,"a",@progbits
	.sectionflags	@""
	.align	4
.nv.constant0._ZN10layer_norm31ln_parallel_residual_bwd_kernelINS_13Kernel_traitsI6__halfffffjLj6144ELj1ELj1ELj8ELj16ENS_18Kernel_traits_baseILj6144ES2_ffffjLj256EEEEELb0ELb1ELb0EEEvNS_9BwdParamsE:
	.zero		1192


//--------------------- .nv.constant0._ZN10layer_norm31ln_parallel_residual_bwd_kernelINS_13Kernel_traitsI6__halfffffjLj6144ELj1ELj1ELj8ELj16ENS_18Kernel_traits_baseILj6144ES2_ffffjLj256EEEEELb0ELb1ELb1EEEvNS_9BwdParamsE --------------------------
	.section	.nv.constant0._ZN10layer_norm31ln_parallel_residual_bwd_kernelINS_13Kernel_traitsI6__halfffffjLj6144ELj1ELj1ELj8ELj16ENS_18Kernel_traits_baseILj6144ES2_ffffjLj256EEEEELb0ELb1ELb1EEEvNS_9BwdParamsE,"a",@progbits
	.sectionflags	@""
	.align	4
.nv.constant0._ZN10layer_norm31ln_parallel_residual_bwd_kernelINS_13Kernel_traitsI6__halfffffjLj6144ELj1ELj1ELj8ELj16ENS_18Kernel_traits_baseILj6144ES2_ffffjLj256EEEEELb0ELb1ELb1EEEvNS_9BwdParamsE:
	.zero		1192


//--------------------- .nv.constant0._ZN10layer_norm31ln_parallel_residual_bwd_kernelINS_13Kernel_traitsI6__halfffffjLj6144ELj1ELj1ELj8ELj16ENS_18Kernel_traits_baseILj6144ES2_ffffjLj256EEEEELb1ELb0ELb0EEEvNS_9BwdParamsE --------------------------
	.section	.nv.constant0._ZN10layer_norm31ln_parallel_residual_bwd_kernelINS_13Kernel_traitsI6__halfffffjLj6144ELj1ELj1ELj8ELj16ENS_18Kernel_traits_baseILj6144ES2_ffffjLj256EEEEELb1ELb0ELb0EEEvNS_9BwdParamsE,"a",@progbits
	.sectionflags	@""
	.align	4
.nv.constant0._ZN10layer_norm31ln_parallel_residual_bwd_kernelINS_13Kernel_traitsI6__halfffffjLj6144ELj1ELj1ELj8ELj16ENS_18Kernel_traits_baseILj6144ES2_ffffjLj256EEEEELb1ELb0ELb0EEEvNS_9BwdParamsE:
	.zero		1192


//--------------------- .nv.constant0._ZN10layer_norm31ln_parallel_residual_bwd_kernelINS_13Kernel_traitsI6__halfffffjLj6144ELj1ELj1ELj8ELj16ENS_18Kernel_traits_baseILj6144ES2_ffffjLj256EEEEELb1ELb0ELb1EEEvNS_9BwdParamsE --------------------------
	.section	.nv.constant0._ZN10layer_norm31ln_parallel_residual_bwd_kernelINS_13Kernel_traitsI6__halfffffjLj6144ELj1ELj1ELj8ELj16ENS_18Kernel_traits_baseILj6144ES2_ffffjLj256EEEEELb1ELb0ELb1EEEvNS_9BwdParamsE,"a",@progbits
	.sectionflags	@""
	.align	4
.nv.constant0._ZN10layer_norm31ln_parallel_residual_bwd_kernelINS_13Kernel_traitsI6__halfffffjLj6144ELj1ELj1ELj8ELj16ENS_18Kernel_traits_baseILj6144ES2_ffffjLj256EEEEELb1ELb0ELb1EEEvNS_9BwdParamsE:
	.zero		1192


//--------------------- .nv.constant0._ZN10layer_norm22ln_bwd_finalize_kernelINS_22Kernel_traits_finalizeILj6144E6__halfffffjLb0ELj1024ELj4ENS_18Kernel_traits_baseILj6144ES2_ffffjLj1024EEEEELb0ELb0EEEvNS_9BwdParamsE --------------------------
	.section	.nv.constant0._ZN10layer_norm22ln_bwd_finalize_kernelINS_22Kernel_traits_finalizeILj6144E6__halfffffjLb0ELj1024ELj4ENS_18Kernel_traits_baseILj6144ES2_ffffjLj1024EEEEELb0ELb0EEEvNS_9BwdParamsE,"a",@progbits
	.sectionflags	@""
	.align	4
.nv.constant0._ZN10layer_norm22ln_bwd_finalize_kernelINS_22Kernel_traits_finalizeILj6144E6__halfffffjLb0ELj1024ELj4ENS_18Kernel_traits_baseILj6144ES2_ffffjLj1024EEEEELb0ELb0EEEvNS_9BwdParamsE:
	.zero		1192


//--------------------- .nv.constant0._ZN10layer_norm40ln_parallel_residual_bwd_finalize_kernelINS_22Kernel_traits_finalizeILj6144E6__halfffffjLb0ELj1024ELj4ENS_18Kernel_traits_baseILj6144ES2_ffffjLj1024EEEEELb0EEEvNS_9BwdParamsE --------------------------
	.section	.nv.constant0._ZN10layer_norm40ln_parallel_residual_bwd_finalize_kernelINS_22Kernel_traits_finalizeILj6144E6__halfffffjLb0ELj1024ELj4ENS_18Kernel_traits_baseILj6144ES2_ffffjLj1024EEEEELb0EEEvNS_9BwdParamsE,"a",@progbits
	.sectionflags	@""
	.align	4
.nv.constant0._ZN10layer_norm40ln_parallel_residual_bwd_finalize_kernelINS_22Kernel_traits_finalizeILj6144E6__halfffffjLb0ELj1024ELj4ENS_18Kernel_traits_baseILj6144ES2_ffffjLj1024EEEEELb0EEEvNS_9BwdParamsE:
	.zero		1192


//--------------------- .nv.constant0._ZN10layer_norm31ln_parallel_residual_bwd_kernelINS_13Kernel_traitsI6__halfffffjLj6144ELj1ELj1ELj8ELj16ENS_18Kernel_traits_baseILj6144ES2_ffffjLj256EEEEELb1ELb1ELb0EEEvNS_9BwdParamsE --------------------------
	.section	.nv.constant0._ZN10layer_norm31ln_parallel_residual_bwd_kernelINS_13Kernel_traitsI6__halfffffjLj6144ELj1ELj1ELj8ELj16ENS_18Kernel_traits_baseILj6144ES2_ffffjLj256EEEEELb1ELb1ELb0EEEvNS_9BwdParamsE,"a",@progbits
	.sectionflags	@""
	.align	4
.nv.constant0._ZN10layer_norm31ln_parallel_residual_bwd_kernelINS_13Kernel_traitsI6__halfffffjLj6144ELj1ELj1ELj8ELj16ENS_18Kernel_traits_baseILj6144ES2_ffffjLj256EEEEELb1ELb1ELb0EEEvNS_9BwdParamsE:
	.zero		1192


//--------------------- .nv.constant0._ZN10layer_norm22ln_bwd_finalize_kernelINS_22Kernel_traits_finalizeILj6144E6__halfffffjLb0ELj1024ELj4ENS_18Kernel_traits_baseILj6144ES2_ffffjLj1024EEEEELb0ELb1EEEvNS_9BwdParamsE --------------------------
	.section	.nv.constant0._ZN10layer_norm22ln_bwd_finalize_kernelINS_22Kernel_traits_finalizeILj6144E6__halfffffjLb0ELj1024ELj4ENS_18Kernel_traits_baseILj6144ES2_ffffjLj1024EEEEELb0ELb1EEEvNS_9BwdParamsE,"a",@progbits
	.sectionflags	@""
	.align	4
.nv.constant0._ZN10layer_norm22ln_bwd_finalize_kernelINS_22Kernel_traits_finalizeILj6144E6__halfffffjLb0ELj1024ELj4ENS_18Kernel_traits_baseILj6144ES2_ffffjLj1024EEEEELb0ELb1EEEvNS_9BwdParamsE:
	.zero		1192


//--------------------- .nv.constant0._ZN10layer_norm40ln_parallel_residual_bwd_finalize_kernelINS_22Kernel_traits_finalizeILj6144E6__halfffffjLb0ELj1024ELj4ENS_18Kernel_traits_baseILj6144ES2_ffffjLj1024EEEEELb1EEEvNS_9BwdParamsE --------------------------
	.section	.nv.constant0._ZN10layer_norm40ln_parallel_residual_bwd_finalize_kernelINS_22Kernel_traits_finalizeILj6144E6__halfffffjLb0ELj1024ELj4ENS_18Kernel_traits_baseILj6144ES2_ffffjLj1024EEEEELb1EEEvNS_9BwdParamsE,"a",@progbits
	.sectionflags	@""
	.align	4
.nv.constant0._ZN10layer_norm40ln_parallel_residual_bwd_finalize_kernelINS_22Kernel_traits_finalizeILj6144E6__halfffffjLb0ELj1024ELj4ENS_18Kernel_traits_baseILj6144ES2_ffffjLj1024EEEEELb1EEEvNS_9BwdParamsE:
	.zero		1192


//--------------------- .nv.constant0._ZN10layer_norm31ln_parallel_residual_bwd_kernelINS_13Kernel_traitsI6__halfffffjLj6144ELj1ELj1ELj8ELj16ENS_18Kernel_traits_baseILj6144ES2_ffffjLj256EEEEELb1ELb1ELb1EEEvNS_9BwdParamsE --------------------------
	.section	.nv.constant0._ZN10layer_norm31ln_parallel_residual_bwd_kernelINS_13Kernel_traitsI6__halfffffjLj6144ELj1ELj1ELj8ELj16ENS_18Kernel_traits_baseILj6144ES2_ffffjLj256EEEEELb1ELb1ELb1EEEvNS_9BwdParamsE,"a",@progbits
	.sectionflags	@""
	.align	4
.nv.constant0._ZN10layer_norm31ln_parallel_residual_bwd_kernelINS_13Kernel_traitsI6__halfffffjLj6144ELj1ELj1ELj8ELj16ENS_18Kernel_traits_baseILj6144ES2_ffffjLj256EEEEELb1ELb1ELb1EEEvNS_9BwdParamsE:
	.zero		1192


//--------------------- .nv.constant0._ZN10layer_norm31ln_parallel_residual_bwd_kernelINS_13Kernel_traitsIfffffjLj6144ELj1ELj1ELj8ELj16ENS_18Kernel_traits_baseILj6144EfffffjLj256EEEEELb0ELb0ELb0EEEvNS_9BwdParamsE --------------------------
	.section	.nv.constant0._ZN10layer_norm31ln_parallel_residual_bwd_kernelINS_13Kernel_traitsIfffffjLj6144ELj1ELj1ELj8ELj16ENS_18Kernel_traits_baseILj6144EfffffjLj256EEEEELb0ELb0ELb0EEEvNS_9BwdParamsE,"a",@progbits
	.sectionflags	@""
	.align	4
.nv.constant0._ZN10layer_norm31ln_parallel_residual_bwd_kernelINS_13Kernel_traitsIfffffjLj6144ELj1ELj1ELj8ELj16ENS_18Kernel_traits_baseILj6144EfffffjLj256EEEEELb0ELb0ELb0EEEvNS_9BwdParamsE:
	.zero		1192


//--------------------- .nv.constant0._ZN10layer_norm31ln_parallel_residual_bwd_kernelINS_13Kernel_traitsIfffffjLj6144ELj1ELj1ELj8ELj16ENS_18Kernel_traits_baseILj6144EfffffjLj256EEEEELb0ELb0ELb1EEEvNS_9BwdParamsE --------------------------
	.section	.nv.constant0._ZN10layer_norm31ln_parallel_residual_bwd_kernelINS_13Kernel_traitsIfffffjLj6144ELj1ELj1ELj8ELj16ENS_18Kernel_traits_baseILj6144EfffffjLj256EEEEELb0ELb0ELb1EEEvNS_9BwdParamsE,"a",@progbits
	.sectionflags	@""
	.align	4
.nv.constant0._ZN10layer_norm31ln_parallel_residual_bwd_kernelINS_13Kernel_traitsIfffffjLj6144ELj1ELj1ELj8ELj16ENS_18Kernel_traits_baseILj6144EfffffjLj256EEEEELb0ELb0ELb1EEEvNS_9BwdParamsE:
	.zero		1192


//--------------------- .nv.constant0._ZN10layer_norm31ln_parallel_residual_bwd_kernelINS_13Kernel_traitsIfffffjLj6144ELj1ELj1ELj8ELj16ENS_18Kernel_traits_baseILj6144EfffffjLj256EEEEELb0ELb1ELb0EEEvNS_9BwdParamsE --------------------------
	.section	.nv.constant0._ZN10layer_norm31ln_parallel_residual_bwd_kernelINS_13Kernel_traitsIfffffjLj6144ELj1ELj1ELj8ELj16ENS_18Kernel_traits_baseILj6144EfffffjLj256EEEEELb0ELb1ELb0EEEvNS_9BwdParamsE,"a",@progbits
	.sectionflags	@""
	.align	4
.nv.constant0._ZN10layer_norm31ln_parallel_residual_bwd_kernelINS_13Kernel_traitsIfffffjLj6144ELj1ELj1ELj8ELj16ENS_18Kernel_traits_baseILj6144EfffffjLj256EEEEELb0ELb1ELb0EEEvNS_9BwdParamsE:
	.zero		1192


//--------------------- .nv.constant0._ZN10layer_norm31ln_parallel_residual_bwd_kernelINS_13Kernel_traitsIfffffjLj6144ELj1ELj1ELj8ELj16ENS_18Kernel_traits_baseILj6144EfffffjLj256EEEEELb0ELb1ELb1EEEvNS_9BwdParamsE --------------------------
	.section	.nv.constant0._ZN10layer_norm31ln_parallel_residual_bwd_kernelINS_13Kernel_traitsIfffffjLj6144ELj1ELj1ELj8ELj16ENS_18Kernel_traits_baseILj6144EfffffjLj256EEEEELb0ELb1ELb1EEEvNS_9BwdParamsE,"a",@progbits
	.sectionflags	@""
	.align	4
.nv.constant0._ZN10layer_norm31ln_parallel_residual_bwd_kernelINS_13Kernel_traitsIfffffjLj6144ELj1ELj1ELj8ELj16ENS_18Kernel_traits_baseILj6144EfffffjLj256EEEEELb0ELb1ELb1EEEvNS_9BwdParamsE:
	.zero		1192


//--------------------- .nv.constant0._ZN10layer_norm31ln_parallel_residual_bwd_kernelINS_13Kernel_traitsIfffffjLj6144ELj1ELj1ELj8ELj16ENS_18Kernel_traits_baseILj6144EfffffjLj256EEEEELb1ELb0ELb0EEEvNS_9BwdParamsE --------------------------
	.section	.nv.constant0._ZN10layer_norm31ln_parallel_residual_bwd_kernelINS_13Kernel_traitsIfffffjLj6144ELj1ELj1ELj8ELj16ENS_18Kernel_traits_baseILj6144EfffffjLj256EEEEELb1ELb0ELb0EEEvNS_9BwdParamsE,"a",@progbits
	.sectionflags	@""
	.align	4
.nv.constant0._ZN10layer_norm31ln_parallel_residual_bwd_kernelINS_13Kernel_traitsIfffffjLj6144ELj1ELj1ELj8ELj16ENS_18Kernel_traits_baseILj6144EfffffjLj256EEEEELb1ELb0ELb0EEEvNS_9BwdParamsE:
	.zero		1192


//--------------------- .nv.constant0._ZN10layer_norm31ln_parallel_residual_bwd_kernelINS_13Kernel_traitsIfffffjLj6144ELj1ELj1ELj8ELj16ENS_18Kernel_traits_baseILj6144EfffffjLj256EEEEELb1ELb0ELb1EEEvNS_9BwdParamsE --------------------------
	.section	.nv.constant0._ZN10layer_norm31ln_parallel_residual_bwd_kernelINS_13Kernel_traitsIfffffjLj6144ELj1ELj1ELj8ELj16ENS_18Kernel_traits_baseILj6144EfffffjLj256EEEEELb1ELb0ELb1EEEvNS_9BwdParamsE,"a",@progbits
	.sectionflags	@""
	.align	4
.nv.constant0._ZN10layer_norm31ln_parallel_residual_bwd_kernelINS_13Kernel_traitsIfffffjLj6144ELj1ELj1ELj8ELj16ENS_18Kernel_traits_baseILj6144EfffffjLj256EEEEELb1ELb0ELb1EEEvNS_9BwdParamsE:
	.zero		1192


//--------------------- .nv.constant0._ZN10layer_norm22ln_bwd_finalize_kernelINS_22Kernel_traits_finalizeILj6144EfffffjLb0ELj1024ELj4ENS_18Kernel_traits_baseILj6144EfffffjLj1024EEEEELb0ELb0EEEvNS_9BwdParamsE --------------------------
	.section	.nv.constant0._ZN10layer_norm22ln_bwd_finalize_kernelINS_22Kernel_traits_finalizeILj6144EfffffjLb0ELj1024ELj4ENS_18Kernel_traits_baseILj6144EfffffjLj1024EEEEELb0ELb0EEEvNS_9BwdParamsE,"a",@progbits
	.sectionflags	@""
	.align	4
.nv.constant0._ZN10layer_norm22ln_bwd_finalize_kernelINS_22Kernel_traits_finalizeILj6144EfffffjLb0ELj1024ELj4ENS_18Kernel_traits_baseILj6144EfffffjLj1024EEEEELb0ELb0EEEvNS_9BwdParamsE:
	.zero		1192


//--------------------- .nv.constant0._ZN10layer_norm40ln_parallel_residual_bwd_finalize_kernelINS_22Kernel_traits_finalizeILj6144EfffffjLb0ELj1024ELj4ENS_18Kernel_traits_baseILj6144EfffffjLj1024EEEEELb0EEEvNS_9BwdParamsE --------------------------
	.section	.nv.constant0._ZN10layer_norm40ln_parallel_residual_bwd_finalize_kernelINS_22Kernel_traits_finalizeILj6144EfffffjLb0ELj1024ELj4ENS_18Kernel_traits_baseILj6144EfffffjLj1024EEEEELb0EEEvNS_9BwdParamsE,"a",@progbits
	.sectionflags	@""
	.align	4
.nv.constant0._ZN10layer_norm40ln_parallel_residual_bwd_finalize_kernelINS_22Kernel_traits_finalizeILj6144EfffffjLb0ELj1024ELj4ENS_18Kernel_traits_baseILj6144EfffffjLj1024EEEEELb0EEEvNS_9BwdParamsE:
	.zero		1192


//--------------------- .nv.constant0._ZN10layer_norm31ln_parallel_residual_bwd_kernelINS_13Kernel_traitsIfffffjLj6144ELj1ELj1ELj8ELj16ENS_18Kernel_traits_baseILj6144EfffffjLj256EEEEELb1ELb1ELb0EEEvNS_9BwdParamsE --------------------------
	.section	.nv.constant0._ZN10layer_norm31ln_parallel_residual_bwd_kernelINS_13Kernel_traitsIfffffjLj6144ELj1ELj1ELj8ELj16ENS_18Kernel_traits_baseILj6144EfffffjLj256EEEEELb1ELb1ELb0EEEvNS_9BwdParamsE,"a",@progbits
	.sectionflags	@""
	.align	4
.nv.constant0._ZN10layer_norm31ln_parallel_residual_bwd_kernelINS_13Kernel_traitsIfffffjLj6144ELj1ELj1ELj8ELj16ENS_18Kernel_traits_baseILj6144EfffffjLj256EEEEELb1ELb1ELb0EEEvNS_9BwdParamsE:
	.zero		1192


//--------------------- .nv.constant0._ZN10layer_norm22ln_bwd_finalize_kernelINS_22Kernel_traits_finalizeILj6144EfffffjLb0ELj1024ELj4ENS_18Kernel_traits_baseILj6144EfffffjLj1024EEEEELb0ELb1EEEvNS_9BwdParamsE --------------------------
	.section	.nv.constant0._ZN10layer_norm22ln_bwd_finalize_kernelINS_22Kernel_traits_finalizeILj6144EfffffjLb0ELj1024ELj4ENS_18Kernel_traits_baseILj6144EfffffjLj1024EEEEELb0ELb1EEEvNS_9BwdParamsE,"a",@progbits
	.sectionflags	@""
	.align	4
.nv.constant0._ZN10layer_norm22ln_bwd_finalize_kernelINS_22Kernel_traits_finalizeILj6144EfffffjLb0ELj1024ELj4ENS_18Kernel_traits_baseILj6144EfffffjLj1024EEEEELb0ELb1EEEvNS_9BwdParamsE:
	.zero		1192


//--------------------- .nv.constant0._ZN10layer_norm40ln_parallel_residual_bwd_finalize_kernelINS_22Kernel_traits_finalizeILj6144EfffffjLb0ELj1024ELj4ENS_18Kernel_traits_baseILj6144EfffffjLj1024EEEEELb1EEEvNS_9BwdParamsE --------------------------
	.section	.nv.constant0._ZN10layer_norm40ln_parallel_residual_bwd_finalize_kernelINS_22Kernel_traits_finalizeILj6144EfffffjLb0ELj1024ELj4ENS_18Kernel_traits_baseILj6144EfffffjLj1024EEEEELb1EEEvNS_9BwdParamsE,"a",@progbits
	.sectionflags	@""
	.align	4
.nv.constant0._ZN10layer_norm40ln_parallel_residual_bwd_finalize_kernelINS_22Kernel_traits_finalizeILj6144EfffffjLb0ELj1024ELj4ENS_18Kernel_traits_baseILj6144EfffffjLj1024EEEEELb1EEEvNS_9BwdParamsE:
	.zero		1192


//--------------------- .nv.constant0._ZN10layer_norm31ln_parallel_residual_bwd_kernelINS_13Kernel_traitsIfffffjLj6144ELj1ELj1ELj8ELj16ENS_18Kernel_traits_baseILj6144EfffffjLj256EEEEELb1ELb1ELb1EEEvNS_9BwdParamsE --------------------------
	.section	.nv.constant0._ZN10layer_norm31ln_parallel_residual_bwd_kernelINS_13Kernel_traitsIfffffjLj6144ELj1ELj1ELj8ELj16ENS_18Kernel_traits_baseILj6144EfffffjLj256EEEEELb1ELb1ELb1EEEvNS_9BwdParamsE,"a",@progbits
	.sectionflags	@""
	.align	4
.nv.constant0._ZN10layer_norm31ln_parallel_residual_bwd_kernelINS_13Kernel_traitsIfffffjLj6144ELj1ELj1ELj8ELj16ENS_18Kernel_traits_baseILj6144EfffffjLj256EEEEELb1ELb1ELb1EEEvNS_9BwdParamsE:
	.zero		1192


//--------------------- SYMBOLS --------------------------

	.type		.nv.reservedSmem.offset0,@object
	.size		.nv.reservedSmem.offset0,0x4
	.type		.nv.reservedSmem.cap,@object
	.size		.nv.reservedSmem.cap,0x4
